	.target	sm_80

	.elftype	@"ET_EXEC"


//--------------------- .note.nv.tkinfo           --------------------------
	.section	.note.nv.tkinfo,"",@"SHT_NOTE"
	.sectionflags	@"SHF_NOTE_NV_TKINFO"
	.tkinfo
        /*0018*/ 	.word	0x00000002
        /*0030*/ 	.string	""
        /*0030*/ 	.string	"ptxas"
        /*0030*/ 	.string	"Cuda compilation tools, release 13.0, V13.0.88"
        /*0030*/ 	.string	"Build cuda_13.0.r13.0/compiler.36424714_0"
        /*0030*/ 	.string	"-arch sm_80 -m 64 "



//--------------------- .note.nv.cuinfo           --------------------------
	.section	.note.nv.cuinfo,"",@"SHT_NOTE"
	.sectionflags	@"SHF_NOTE_NV_CUINFO"
        /*0018*/ 	.short	0x0002
        /*001a*/ 	.short	0x0050
        /*001c*/ 	.short	0x0082
	.zero		2


//--------------------- .nv.info                  --------------------------
	.section	.nv.info,"",@"SHT_CUDA_INFO"
	.align	4


	//----- nvinfo : EIATTR_REGCOUNT
	.align		4
        /*0000*/ 	.byte	0x04, 0x2f
        /*0002*/ 	.short	(.L_49 - .L_48)
	.align		4
.L_48:
        /*0004*/ 	.word	index@(_ZN2at6native29vectorized_elementwise_kernelILi8ENS0_13AUnaryFunctorIhhhZZZNS0_15binary_internal21div_trunc_kernel_cudaERNS_18TensorIteratorBaseEENKUlvE_clEvENKUlvE_clEvEUlhhE_EESt5arrayIPcLm2EEEEviT0_T1_)
        /*0008*/ 	.word	0x00000004


	//----- nvinfo : EIATTR_FRAME_SIZE
	.align		4
.L_49:
        /*000c*/ 	.byte	0x04, 0x11
        /*000e*/ 	.short	(.L_51 - .L_50)
	.align		4
.L_50:
        /*0010*/ 	.word	index@(_ZN2at6native29vectorized_elementwise_kernelILi8ENS0_13AUnaryFunctorIhhhZZZNS0_15binary_internal21div_trunc_kernel_cudaERNS_18TensorIteratorBaseEENKUlvE_clEvENKUlvE_clEvEUlhhE_EESt5arrayIPcLm2EEEEviT0_T1_)
        /*0014*/ 	.word	0x00000000


	//----- nvinfo : EIATTR_REGCOUNT
	.align		4
.L_51:
        /*0018*/ 	.byte	0x04, 0x2f
        /*001a*/ 	.short	(.L_53 - .L_52)
	.align		4
.L_52:
        /*001c*/ 	.word	index@(_ZN2at6native29vectorized_elementwise_kernelILi4ENS0_13AUnaryFunctorIhhhZZZNS0_15binary_internal21div_trunc_kernel_cudaERNS_18TensorIteratorBaseEENKUlvE_clEvENKUlvE_clEvEUlhhE_EESt5arrayIPcLm2EEEEviT0_T1_)
        /*0020*/ 	.word	0x0000001a


	//----- nvinfo : EIATTR_FRAME_SIZE
	.align		4
.L_53:
        /*0024*/ 	.byte	0x04, 0x11
        /*0026*/ 	.short	(.L_55 - .L_54)
	.align		4
.L_54:
        /*0028*/ 	.word	index@($__internal_53_$__cuda_sm20_div_u16)
        /*002c*/ 	.word	0x00000000


	//----- nvinfo : EIATTR_FRAME_SIZE
	.align		4
.L_55:
        /*0030*/ 	.byte	0x04, 0x11
        /*0032*/ 	.short	(.L_57 - .L_56)
	.align		4
.L_56:
        /*0034*/ 	.word	index@(_ZN2at6native29vectorized_elementwise_kernelILi4ENS0_13AUnaryFunctorIhhhZZZNS0_15binary_internal21div_trunc_kernel_cudaERNS_18TensorIteratorBaseEENKUlvE_clEvENKUlvE_clEvEUlhhE_EESt5arrayIPcLm2EEEEviT0_T1_)
        /*0038*/ 	.word	0x00000000


	//----- nvinfo : EIATTR_REGCOUNT
	.align		4
.L_57:
        /*003c*/ 	.byte	0x04, 0x2f
        /*003e*/ 	.short	(.L_59 - .L_58)
	.align		4
.L_58:
        /*0040*/ 	.word	index@(_ZN2at6native29vectorized_elementwise_kernelILi2ENS0_13AUnaryFunctorIhhhZZZNS0_15binary_internal21div_trunc_kernel_cudaERNS_18TensorIteratorBaseEENKUlvE_clEvENKUlvE_clEvEUlhhE_EESt5arrayIPcLm2EEEEviT0_T1_)
        /*0044*/ 	.word	0x0000001a


	//----- nvinfo : EIATTR_FRAME_SIZE
	.align		4
.L_59:
        /*0048*/ 	.byte	0x04, 0x11
        /*004a*/ 	.short	(.L_61 - .L_60)
	.align		4
.L_60:
        /*004c*/ 	.word	index@($__internal_52_$__cuda_sm20_div_u16)
        /*0050*/ 	.word	0x00000000


	//----- nvinfo : EIATTR_FRAME_SIZE
	.align		4
.L_61:
        /*0054*/ 	.byte	0x04, 0x11
        /*0056*/ 	.short	(.L_63 - .L_62)
	.align		4
.L_62:
        /*0058*/ 	.word	index@(_ZN2at6native29vectorized_elementwise_kernelILi2ENS0_13AUnaryFunctorIhhhZZZNS0_15binary_internal21div_trunc_kernel_cudaERNS_18TensorIteratorBaseEENKUlvE_clEvENKUlvE_clEvEUlhhE_EESt5arrayIPcLm2EEEEviT0_T1_)
        /*005c*/ 	.word	0x00000000


	//----- nvinfo : EIATTR_REGCOUNT
	.align		4
.L_63:
        /*0060*/ 	.byte	0x04, 0x2f
        /*0062*/ 	.short	(.L_65 - .L_64)
	.align		4
.L_64:
        /*0064*/ 	.word	index@(_ZN2at6native27unrolled_elementwise_kernelINS0_13AUnaryFunctorIhhhZZZNS0_15binary_internal21div_trunc_kernel_cudaERNS_18TensorIteratorBaseEENKUlvE_clEvENKUlvE_clEvEUlhhE_EESt5arrayIPcLm2EELi4E23TrivialOffsetCalculatorILi1EjESE_NS0_6memory15LoadWithoutCastENSF_16StoreWithoutCastEEEviT_T0_T2_T3_T4_T5_)
        /*0068*/ 	.word	0x00000012


	//----- nvinfo : EIATTR_FRAME_SIZE
	.align		4
.L_65:
        /*006c*/ 	.byte	0x04, 0x11
        /*006e*/ 	.short	(.L_67 - .L_66)
	.align		4
.L_66:
        /*0070*/ 	.word	index@($__internal_51_$__cuda_sm20_div_u16)
        /*0074*/ 	.word	0x00000000


	//----- nvinfo : EIATTR_FRAME_SIZE
	.align		4
.L_67:
        /*0078*/ 	.byte	0x04, 0x11
        /*007a*/ 	.short	(.L_69 - .L_68)
	.align		4
.L_68:
        /*007c*/ 	.word	index@(_ZN2at6native27unrolled_elementwise_kernelINS0_13AUnaryFunctorIhhhZZZNS0_15binary_internal21div_trunc_kernel_cudaERNS_18TensorIteratorBaseEENKUlvE_clEvENKUlvE_clEvEUlhhE_EESt5arrayIPcLm2EELi4E23TrivialOffsetCalculatorILi1EjESE_NS0_6memory15LoadWithoutCastENSF_16StoreWithoutCastEEEviT_T0_T2_T3_T4_T5_)
        /*0080*/ 	.word	0x00000000


	//----- nvinfo : EIATTR_REGCOUNT
	.align		4
.L_69:
        /*0084*/ 	.byte	0x04, 0x2f
        /*0086*/ 	.short	(.L_71 - .L_70)
	.align		4
.L_70:
        /*0088*/ 	.word	index@(_ZN2at6native18elementwise_kernelILi128ELi4EZNS0_22gpu_kernel_impl_nocastINS0_13AUnaryFunctorIhhhZZZNS0_15binary_internal21div_trunc_kernel_cudaERNS_18TensorIteratorBaseEENKUlvE_clEvENKUlvE_clEvEUlhhE_EEEEvS6_RKT_EUliE_EEviT1_)
        /*008c*/ 	.word	0x00000011


	//----- nvinfo : EIATTR_FRAME_SIZE
	.align		4
.L_71:
        /*0090*/ 	.byte	0x04, 0x11
        /*0092*/ 	.short	(.L_73 - .L_72)
	.align		4
.L_72:
        /*0094*/ 	.word	index@($__internal_50_$__cuda_sm20_div_u16)
        /*0098*/ 	.word	0x00000000


	//----- nvinfo : EIATTR_FRAME_SIZE
	.align		4
.L_73:
        /*009c*/ 	.byte	0x04, 0x11
        /*009e*/ 	.short	(.L_75 - .L_74)
	.align		4
.L_74:
        /*00a0*/ 	.word	index@(_ZN2at6native18elementwise_kernelILi128ELi4EZNS0_22gpu_kernel_impl_nocastINS0_13AUnaryFunctorIhhhZZZNS0_15binary_internal21div_trunc_kernel_cudaERNS_18TensorIteratorBaseEENKUlvE_clEvENKUlvE_clEvEUlhhE_EEEEvS6_RKT_EUliE_EEviT1_)
        /*00a4*/ 	.word	0x00000000


	//----- nvinfo : EIATTR_REGCOUNT
	.align		4
.L_75:
        /*00a8*/ 	.byte	0x04, 0x2f
        /*00aa*/ 	.short	(.L_77 - .L_76)
	.align		4
.L_76:
        /*00ac*/ 	.word	index@(_ZN2at6native27unrolled_elementwise_kernelINS0_13AUnaryFunctorIhhhZZZNS0_15binary_internal21div_trunc_kernel_cudaERNS_18TensorIteratorBaseEENKUlvE_clEvENKUlvE_clEvEUlhhE_EESt5arrayIPcLm2EELi4E23TrivialOffsetCalculatorILi1EjESE_NS0_6memory12LoadWithCastILi1EEENSF_13StoreWithCastILi1EEEEEviT_T0_T2_T3_T4_T5_)
        /*00b0*/ 	.word	0x0000001c


	//----- nvinfo : EIATTR_FRAME_SIZE
	.align		4
.L_77:
        /*00b4*/ 	.byte	0x04, 0x11
        /*00b6*/ 	.short	(.L_79 - .L_78)
	.align		4
.L_78:
        /*00b8*/ 	.word	index@($__internal_49_$__cuda_sm20_div_u16)
        /*00bc*/ 	.word	0x00000000


	//----- nvinfo : EIATTR_FRAME_SIZE
	.align		4
.L_79:
        /*00c0*/ 	.byte	0x04, 0x11
        /*00c2*/ 	.short	(.L_81 - .L_80)
	.align		4
.L_80:
        /*00c4*/ 	.word	index@(_ZN2at6native27unrolled_elementwise_kernelINS0_13AUnaryFunctorIhhhZZZNS0_15binary_internal21div_trunc_kernel_cudaERNS_18TensorIteratorBaseEENKUlvE_clEvENKUlvE_clEvEUlhhE_EESt5arrayIPcLm2EELi4E23TrivialOffsetCalculatorILi1EjESE_NS0_6memory12LoadWithCastILi1EEENSF_13StoreWithCastILi1EEEEEviT_T0_T2_T3_T4_T5_)
        /*00c8*/ 	.word	0x00000000


	//----- nvinfo : EIATTR_REGCOUNT
	.align		4
.L_81:
        /*00cc*/ 	.byte	0x04, 0x2f
        /*00ce*/ 	.short	(.L_83 - .L_82)
	.align		4
.L_82:
        /*00d0*/ 	.word	index@(_ZN2at6native18elementwise_kernelILi128ELi4EZNS0_15gpu_kernel_implINS0_13AUnaryFunctorIhhhZZZNS0_15binary_internal21div_trunc_kernel_cudaERNS_18TensorIteratorBaseEENKUlvE_clEvENKUlvE_clEvEUlhhE_EEEEvS6_RKT_EUliE_EEviT1_)
        /*00d4*/ 	.word	0x0000001a


	//----- nvinfo : EIATTR_FRAME_SIZE
	.align		4
.L_83:
        /*00d8*/ 	.byte	0x04, 0x11
        /*00da*/ 	.short	(.L_85 - .L_84)
	.align		4
.L_84:
        /*00dc*/ 	.word	index@($__internal_48_$__cuda_sm20_div_u16)
        /*00e0*/ 	.word	0x00000000


	//----- nvinfo : EIATTR_FRAME_SIZE
	.align		4
.L_85:
        /*00e4*/ 	.byte	0x04, 0x11
        /*00e6*/ 	.short	(.L_87 - .L_86)
	.align		4
.L_86:
        /*00e8*/ 	.word	index@(_ZN2at6native18elementwise_kernelILi128ELi4EZNS0_15gpu_kernel_implINS0_13AUnaryFunctorIhhhZZZNS0_15binary_internal21div_trunc_kernel_cudaERNS_18TensorIteratorBaseEENKUlvE_clEvENKUlvE_clEvEUlhhE_EEEEvS6_RKT_EUliE_EEviT1_)
        /*00ec*/ 	.word	0x00000000


	//----- nvinfo : EIATTR_REGCOUNT
	.align		4
.L_87:
        /*00f0*/ 	.byte	0x04, 0x2f
        /*00f2*/ 	.short	(.L_89 - .L_88)
	.align		4
.L_88:
        /*00f4*/ 	.word	index@(_ZN2at6native29vectorized_elementwise_kernelILi8ENS0_13BUnaryFunctorIhhhZZZNS0_15binary_internal21div_trunc_kernel_cudaERNS_18TensorIteratorBaseEENKUlvE_clEvENKUlvE_clEvEUlhhE_EESt5arrayIPcLm2EEEEviT0_T1_)
        /*00f8*/ 	.word	0x00000004


	//----- nvinfo : EIATTR_FRAME_SIZE
	.align		4
.L_89:
        /*00fc*/ 	.byte	0x04, 0x11
        /*00fe*/ 	.short	(.L_91 - .L_90)
	.align		4
.L_90:
        /*0100*/ 	.word	index@(_ZN2at6native29vectorized_elementwise_kernelILi8ENS0_13BUnaryFunctorIhhhZZZNS0_15binary_internal21div_trunc_kernel_cudaERNS_18TensorIteratorBaseEENKUlvE_clEvENKUlvE_clEvEUlhhE_EESt5arrayIPcLm2EEEEviT0_T1_)
        /*0104*/ 	.word	0x00000000


	//----- nvinfo : EIATTR_REGCOUNT
	.align		4
.L_91:
        /*0108*/ 	.byte	0x04, 0x2f
        /*010a*/ 	.short	(.L_93 - .L_92)
	.align		4
.L_92:
        /*010c*/ 	.word	index@(_ZN2at6native29vectorized_elementwise_kernelILi4ENS0_13BUnaryFunctorIhhhZZZNS0_15binary_internal21div_trunc_kernel_cudaERNS_18TensorIteratorBaseEENKUlvE_clEvENKUlvE_clEvEUlhhE_EESt5arrayIPcLm2EEEEviT0_T1_)
        /*0110*/ 	.word	0x0000001a


	//----- nvinfo : EIATTR_FRAME_SIZE
	.align		4
.L_93:
        /*0114*/ 	.byte	0x04, 0x11
        /*0116*/ 	.short	(.L_95 - .L_94)
	.align		4
.L_94:
        /*0118*/ 	.word	index@($__internal_47_$__cuda_sm20_div_u16)
        /*011c*/ 	.word	0x00000000


	//----- nvinfo : EIATTR_FRAME_SIZE
	.align		4
.L_95:
        /*0120*/ 	.byte	0x04, 0x11
        /*0122*/ 	.short	(.L_97 - .L_96)
	.align		4
.L_96:
        /*0124*/ 	.word	index@(_ZN2at6native29vectorized_elementwise_kernelILi4ENS0_13BUnaryFunctorIhhhZZZNS0_15binary_internal21div_trunc_kernel_cudaERNS_18TensorIteratorBaseEENKUlvE_clEvENKUlvE_clEvEUlhhE_EESt5arrayIPcLm2EEEEviT0_T1_)
        /*0128*/ 	.word	0x00000000


	//----- nvinfo : EIATTR_REGCOUNT
	.align		4
.L_97:
        /*012c*/ 	.byte	0x04, 0x2f
        /*012e*/ 	.short	(.L_99 - .L_98)
	.align		4
.L_98:
        /*0130*/ 	.word	index@(_ZN2at6native29vectorized_elementwise_kernelILi2ENS0_13BUnaryFunctorIhhhZZZNS0_15binary_internal21div_trunc_kernel_cudaERNS_18TensorIteratorBaseEENKUlvE_clEvENKUlvE_clEvEUlhhE_EESt5arrayIPcLm2EEEEviT0_T1_)
        /*0134*/ 	.word	0x0000001a


	//----- nvinfo : EIATTR_FRAME_SIZE
	.align		4
.L_99:
        /*0138*/ 	.byte	0x04, 0x11
        /*013a*/ 	.short	(.L_101 - .L_100)
	.align		4
.L_100:
        /*013c*/ 	.word	index@($__internal_46_$__cuda_sm20_div_u16)
        /*0140*/ 	.word	0x00000000


	//----- nvinfo : EIATTR_FRAME_SIZE
	.align		4
.L_101:
        /*0144*/ 	.byte	0x04, 0x11
        /*0146*/ 	.short	(.L_103 - .L_102)
	.align		4
.L_102:
        /*0148*/ 	.word	index@(_ZN2at6native29vectorized_elementwise_kernelILi2ENS0_13BUnaryFunctorIhhhZZZNS0_15binary_internal21div_trunc_kernel_cudaERNS_18TensorIteratorBaseEENKUlvE_clEvENKUlvE_clEvEUlhhE_EESt5arrayIPcLm2EEEEviT0_T1_)
        /*014c*/ 	.word	0x00000000


	//----- nvinfo : EIATTR_REGCOUNT
	.align		4
.L_103:
        /*0150*/ 	.byte	0x04, 0x2f
        /*0152*/ 	.short	(.L_105 - .L_104)
	.align		4
.L_104:
        /*0154*/ 	.word	index@(_ZN2at6native27unrolled_elementwise_kernelINS0_13BUnaryFunctorIhhhZZZNS0_15binary_internal21div_trunc_kernel_cudaERNS_18TensorIteratorBaseEENKUlvE_clEvENKUlvE_clEvEUlhhE_EESt5arrayIPcLm2EELi4E23TrivialOffsetCalculatorILi1EjESE_NS0_6memory15LoadWithoutCastENSF_16StoreWithoutCastEEEviT_T0_T2_T3_T4_T5_)
        /*0158*/ 	.word	0x00000012


	//----- nvinfo : EIATTR_FRAME_SIZE
	.align		4
.L_105:
        /*015c*/ 	.byte	0x04, 0x11
        /*015e*/ 	.short	(.L_107 - .L_106)
	.align		4
.L_106:
        /*0160*/ 	.word	index@($__internal_45_$__cuda_sm20_div_u16)
        /*0164*/ 	.word	0x00000000


	//----- nvinfo : EIATTR_FRAME_SIZE
	.align		4
.L_107:
        /*0168*/ 	.byte	0x04, 0x11
        /*016a*/ 	.short	(.L_109 - .L_108)
	.align		4
.L_108:
        /*016c*/ 	.word	index@(_ZN2at6native27unrolled_elementwise_kernelINS0_13BUnaryFunctorIhhhZZZNS0_15binary_internal21div_trunc_kernel_cudaERNS_18TensorIteratorBaseEENKUlvE_clEvENKUlvE_clEvEUlhhE_EESt5arrayIPcLm2EELi4E23TrivialOffsetCalculatorILi1EjESE_NS0_6memory15LoadWithoutCastENSF_16StoreWithoutCastEEEviT_T0_T2_T3_T4_T5_)
        /*0170*/ 	.word	0x00000000


	//----- nvinfo : EIATTR_REGCOUNT
	.align		4
.L_109:
        /*0174*/ 	.byte	0x04, 0x2f
        /*0176*/ 	.short	(.L_111 - .L_110)
	.align		4
.L_110:
        /*0178*/ 	.word	index@(_ZN2at6native18elementwise_kernelILi128ELi4EZNS0_22gpu_kernel_impl_nocastINS0_13BUnaryFunctorIhhhZZZNS0_15binary_internal21div_trunc_kernel_cudaERNS_18TensorIteratorBaseEENKUlvE_clEvENKUlvE_clEvEUlhhE_EEEEvS6_RKT_EUliE_EEviT1_)
        /*017c*/ 	.word	0x00000011


	//----- nvinfo : EIATTR_FRAME_SIZE
	.align		4
.L_111:
        /*0180*/ 	.byte	0x04, 0x11
        /*0182*/ 	.short	(.L_113 - .L_112)
	.align		4
.L_112:
        /*0184*/ 	.word	index@($__internal_44_$__cuda_sm20_div_u16)
        /*0188*/ 	.word	0x00000000


	//----- nvinfo : EIATTR_FRAME_SIZE
	.align		4
.L_113:
        /*018c*/ 	.byte	0x04, 0x11
        /*018e*/ 	.short	(.L_115 - .L_114)
	.align		4
.L_114:
        /*0190*/ 	.word	index@(_ZN2at6native18elementwise_kernelILi128ELi4EZNS0_22gpu_kernel_impl_nocastINS0_13BUnaryFunctorIhhhZZZNS0_15binary_internal21div_trunc_kernel_cudaERNS_18TensorIteratorBaseEENKUlvE_clEvENKUlvE_clEvEUlhhE_EEEEvS6_RKT_EUliE_EEviT1_)
        /*0194*/ 	.word	0x00000000


	//----- nvinfo : EIATTR_REGCOUNT
	.align		4
.L_115:
        /*0198*/ 	.byte	0x04, 0x2f
        /*019a*/ 	.short	(.L_117 - .L_116)
	.align		4
.L_116:
        /*019c*/ 	.word	index@(_ZN2at6native27unrolled_elementwise_kernelINS0_13BUnaryFunctorIhhhZZZNS0_15binary_internal21div_trunc_kernel_cudaERNS_18TensorIteratorBaseEENKUlvE_clEvENKUlvE_clEvEUlhhE_EESt5arrayIPcLm2EELi4E23TrivialOffsetCalculatorILi1EjESE_NS0_6memory12LoadWithCastILi1EEENSF_13StoreWithCastILi1EEEEEviT_T0_T2_T3_T4_T5_)
        /*01a0*/ 	.word	0x0000001c


	//----- nvinfo : EIATTR_FRAME_SIZE
	.align		4
.L_117:
        /*01a4*/ 	.byte	0x04, 0x11
        /*01a6*/ 	.short	(.L_119 - .L_118)
	.align		4
.L_118:
        /*01a8*/ 	.word	index@($__internal_43_$__cuda_sm20_div_u16)
        /*01ac*/ 	.word	0x00000000


	//----- nvinfo : EIATTR_FRAME_SIZE
	.align		4
.L_119:
        /*01b0*/ 	.byte	0x04, 0x11
        /*01b2*/ 	.short	(.L_121 - .L_120)
	.align		4
.L_120:
        /*01b4*/ 	.word	index@(_ZN2at6native27unrolled_elementwise_kernelINS0_13BUnaryFunctorIhhhZZZNS0_15binary_internal21div_trunc_kernel_cudaERNS_18TensorIteratorBaseEENKUlvE_clEvENKUlvE_clEvEUlhhE_EESt5arrayIPcLm2EELi4E23TrivialOffsetCalculatorILi1EjESE_NS0_6memory12LoadWithCastILi1EEENSF_13StoreWithCastILi1EEEEEviT_T0_T2_T3_T4_T5_)
        /*01b8*/ 	.word	0x00000000


	//----- nvinfo : EIATTR_REGCOUNT
	.align		4
.L_121:
        /*01bc*/ 	.byte	0x04, 0x2f
        /*01be*/ 	.short	(.L_123 - .L_122)
	.align		4
.L_122:
        /*01c0*/ 	.word	index@(_ZN2at6native18elementwise_kernelILi128ELi4EZNS0_15gpu_kernel_implINS0_13BUnaryFunctorIhhhZZZNS0_15binary_internal21div_trunc_kernel_cudaERNS_18TensorIteratorBaseEENKUlvE_clEvENKUlvE_clEvEUlhhE_EEEEvS6_RKT_EUliE_EEviT1_)
        /*01c4*/ 	.word	0x0000001a


	//----- nvinfo : EIATTR_FRAME_SIZE
	.align		4
.L_123:
        /*01c8*/ 	.byte	0x04, 0x11
        /*01ca*/ 	.short	(.L_125 - .L_124)
	.align		4
.L_124:
        /*01cc*/ 	.word	index@($__internal_42_$__cuda_sm20_div_u16)
        /*01d0*/ 	.word	0x00000000


	//----- nvinfo : EIATTR_FRAME_SIZE
	.align		4
.L_125:
        /*01d4*/ 	.byte	0x04, 0x11
        /*01d6*/ 	.short	(.L_127 - .L_126)
	.align		4
.L_126:
        /*01d8*/ 	.word	index@(_ZN2at6native18elementwise_kernelILi128ELi4EZNS0_15gpu_kernel_implINS0_13BUnaryFunctorIhhhZZZNS0_15binary_internal21div_trunc_kernel_cudaERNS_18TensorIteratorBaseEENKUlvE_clEvENKUlvE_clEvEUlhhE_EEEEvS6_RKT_EUliE_EEviT1_)
        /*01dc*/ 	.word	0x00000000


	//----- nvinfo : EIATTR_REGCOUNT
	.align		4
.L_127:
        /*01e0*/ 	.byte	0x04, 0x2f
        /*01e2*/ 	.short	(.L_129 - .L_128)
	.align		4
.L_128:
        /*01e4*/ 	.word	index@(_ZN2at6native29vectorized_elementwise_kernelILi8ENS0_13BinaryFunctorIhhhZZZNS0_15binary_internal21div_trunc_kernel_cudaERNS_18TensorIteratorBaseEENKUlvE_clEvENKUlvE_clEvEUlhhE_EESt5arrayIPcLm3EEEEviT0_T1_)
        /*01e8*/ 	.word	0x00000004


	//----- nvinfo : EIATTR_FRAME_SIZE
	.align		4
.L_129:
        /*01ec*/ 	.byte	0x04, 0x11
        /*01ee*/ 	.short	(.L_131 - .L_130)
	.align		4
.L_130:
        /*01f0*/ 	.word	index@(_ZN2at6native29vectorized_elementwise_kernelILi8ENS0_13BinaryFunctorIhhhZZZNS0_15binary_internal21div_trunc_kernel_cudaERNS_18TensorIteratorBaseEENKUlvE_clEvENKUlvE_clEvEUlhhE_EESt5arrayIPcLm3EEEEviT0_T1_)
        /*01f4*/ 	.word	0x00000000


	//----- nvinfo : EIATTR_REGCOUNT
	.align		4
.L_131:
        /*01f8*/ 	.byte	0x04, 0x2f
        /*01fa*/ 	.short	(.L_133 - .L_132)
	.align		4
.L_132:
        /*01fc*/ 	.word	index@(_ZN2at6native29vectorized_elementwise_kernelILi4ENS0_13BinaryFunctorIhhhZZZNS0_15binary_internal21div_trunc_kernel_cudaERNS_18TensorIteratorBaseEENKUlvE_clEvENKUlvE_clEvEUlhhE_EESt5arrayIPcLm3EEEEviT0_T1_)
        /*0200*/ 	.word	0x00000020


	//----- nvinfo : EIATTR_FRAME_SIZE
	.align		4
.L_133:
        /*0204*/ 	.byte	0x04, 0x11
        /*0206*/ 	.short	(.L_135 - .L_134)
	.align		4
.L_134:
        /*0208*/ 	.word	index@($__internal_41_$__cuda_sm20_div_u16)
        /*020c*/ 	.word	0x00000000


	//----- nvinfo : EIATTR_FRAME_SIZE
	.align		4
.L_135:
        /*0210*/ 	.byte	0x04, 0x11
        /*0212*/ 	.short	(.L_137 - .L_136)
	.align		4
.L_136:
        /*0214*/ 	.word	index@(_ZN2at6native29vectorized_elementwise_kernelILi4ENS0_13BinaryFunctorIhhhZZZNS0_15binary_internal21div_trunc_kernel_cudaERNS_18TensorIteratorBaseEENKUlvE_clEvENKUlvE_clEvEUlhhE_EESt5arrayIPcLm3EEEEviT0_T1_)
        /*0218*/ 	.word	0x00000000


	//----- nvinfo : EIATTR_REGCOUNT
	.align		4
.L_137:
        /*021c*/ 	.byte	0x04, 0x2f
        /*021e*/ 	.short	(.L_139 - .L_138)
	.align		4
.L_138:
        /*0220*/ 	.word	index@(_ZN2at6native29vectorized_elementwise_kernelILi2ENS0_13BinaryFunctorIhhhZZZNS0_15binary_internal21div_trunc_kernel_cudaERNS_18TensorIteratorBaseEENKUlvE_clEvENKUlvE_clEvEUlhhE_EESt5arrayIPcLm3EEEEviT0_T1_)
        /*0224*/ 	.word	0x00000020


	//----- nvinfo : EIATTR_FRAME_SIZE
	.align		4
.L_139:
        /*0228*/ 	.byte	0x04, 0x11
        /*022a*/ 	.short	(.L_141 - .L_140)
	.align		4
.L_140:
        /*022c*/ 	.word	index@($__internal_40_$__cuda_sm20_div_u16)
        /*0230*/ 	.word	0x00000000


	//----- nvinfo : EIATTR_FRAME_SIZE
	.align		4
.L_141:
        /*0234*/ 	.byte	0x04, 0x11
        /*0236*/ 	.short	(.L_143 - .L_142)
	.align		4
.L_142:
        /*0238*/ 	.word	index@(_ZN2at6native29vectorized_elementwise_kernelILi2ENS0_13BinaryFunctorIhhhZZZNS0_15binary_internal21div_trunc_kernel_cudaERNS_18TensorIteratorBaseEENKUlvE_clEvENKUlvE_clEvEUlhhE_EESt5arrayIPcLm3EEEEviT0_T1_)
        /*023c*/ 	.word	0x00000000


	//----- nvinfo : EIATTR_REGCOUNT
	.align		4
.L_143:
        /*0240*/ 	.byte	0x04, 0x2f
        /*0242*/ 	.short	(.L_145 - .L_144)
	.align		4
.L_144:
        /*0244*/ 	.word	index@(_ZN2at6native27unrolled_elementwise_kernelINS0_13BinaryFunctorIhhhZZZNS0_15binary_internal21div_trunc_kernel_cudaERNS_18TensorIteratorBaseEENKUlvE_clEvENKUlvE_clEvEUlhhE_EESt5arrayIPcLm3EELi4E23TrivialOffsetCalculatorILi2EjESD_ILi1EjENS0_6memory15LoadWithoutCastENSG_16StoreWithoutCastEEEviT_T0_T2_T3_T4_T5_)
        /*0248*/ 	.word	0x0000001a


	//----- nvinfo : EIATTR_FRAME_SIZE
	.align		4
.L_145:
        /*024c*/ 	.byte	0x04, 0x11
        /*024e*/ 	.short	(.L_147 - .L_146)
	.align		4
.L_146:
        /*0250*/ 	.word	index@($__internal_39_$__cuda_sm20_div_u16)
        /*0254*/ 	.word	0x00000000


	//----- nvinfo : EIATTR_FRAME_SIZE
	.align		4
.L_147:
        /*0258*/ 	.byte	0x04, 0x11
        /*025a*/ 	.short	(.L_149 - .L_148)
	.align		4
.L_148:
        /*025c*/ 	.word	index@(_ZN2at6native27unrolled_elementwise_kernelINS0_13BinaryFunctorIhhhZZZNS0_15binary_internal21div_trunc_kernel_cudaERNS_18TensorIteratorBaseEENKUlvE_clEvENKUlvE_clEvEUlhhE_EESt5arrayIPcLm3EELi4E23TrivialOffsetCalculatorILi2EjESD_ILi1EjENS0_6memory15LoadWithoutCastENSG_16StoreWithoutCastEEEviT_T0_T2_T3_T4_T5_)
        /*0260*/ 	.word	0x00000000


	//----- nvinfo : EIATTR_REGCOUNT
	.align		4
.L_149:
        /*0264*/ 	.byte	0x04, 0x2f
        /*0266*/ 	.short	(.L_151 - .L_150)
	.align		4
.L_150:
        /*0268*/ 	.word	index@(_ZN2at6native18elementwise_kernelILi128ELi4EZNS0_22gpu_kernel_impl_nocastINS0_13BinaryFunctorIhhhZZZNS0_15binary_internal21div_trunc_kernel_cudaERNS_18TensorIteratorBaseEENKUlvE_clEvENKUlvE_clEvEUlhhE_EEEEvS6_RKT_EUliE_EEviT1_)
        /*026c*/ 	.word	0x00000011


	//----- nvinfo : EIATTR_FRAME_SIZE
	.align		4
.L_151:
        /*0270*/ 	.byte	0x04, 0x11
        /*0272*/ 	.short	(.L_153 - .L_152)
	.align		4
.L_152:
        /*0274*/ 	.word	index@($__internal_38_$__cuda_sm20_div_u16)
        /*0278*/ 	.word	0x00000000


	//----- nvinfo : EIATTR_FRAME_SIZE
	.align		4
.L_153:
        /*027c*/ 	.byte	0x04, 0x11
        /*027e*/ 	.short	(.L_155 - .L_154)
	.align		4
.L_154:
        /*0280*/ 	.word	index@(_ZN2at6native18elementwise_kernelILi128ELi4EZNS0_22gpu_kernel_impl_nocastINS0_13BinaryFunctorIhhhZZZNS0_15binary_internal21div_trunc_kernel_cudaERNS_18TensorIteratorBaseEENKUlvE_clEvENKUlvE_clEvEUlhhE_EEEEvS6_RKT_EUliE_EEviT1_)
        /*0284*/ 	.word	0x00000000


	//----- nvinfo : EIATTR_REGCOUNT
	.align		4
.L_155:
        /*0288*/ 	.byte	0x04, 0x2f
        /*028a*/ 	.short	(.L_157 - .L_156)
	.align		4
.L_156:
        /*028c*/ 	.word	index@(_ZN2at6native27unrolled_elementwise_kernelINS0_13BinaryFunctorIhhhZZZNS0_15binary_internal21div_trunc_kernel_cudaERNS_18TensorIteratorBaseEENKUlvE_clEvENKUlvE_clEvEUlhhE_EESt5arrayIPcLm3EELi4E23TrivialOffsetCalculatorILi2EjESD_ILi1EjENS0_6memory12LoadWithCastILi2EEENSG_13StoreWithCastILi1EEEEEviT_T0_T2_T3_T4_T5_)
        /*0290*/ 	.word	0x00000020


	//----- nvinfo : EIATTR_FRAME_SIZE
	.align		4
.L_157:
        /*0294*/ 	.byte	0x04, 0x11
        /*0296*/ 	.short	(.L_159 - .L_158)
	.align		4
.L_158:
        /*0298*/ 	.word	index@($__internal_37_$__cuda_sm20_div_u16)
        /*029c*/ 	.word	0x00000000


	//----- nvinfo : EIATTR_FRAME_SIZE
	.align		4
.L_159:
        /*02a0*/ 	.byte	0x04, 0x11
        /*02a2*/ 	.short	(.L_161 - .L_160)
	.align		4
.L_160:
        /*02a4*/ 	.word	index@(_ZN2at6native27unrolled_elementwise_kernelINS0_13BinaryFunctorIhhhZZZNS0_15binary_internal21div_trunc_kernel_cudaERNS_18TensorIteratorBaseEENKUlvE_clEvENKUlvE_clEvEUlhhE_EESt5arrayIPcLm3EELi4E23TrivialOffsetCalculatorILi2EjESD_ILi1EjENS0_6memory12LoadWithCastILi2EEENSG_13StoreWithCastILi1EEEEEviT_T0_T2_T3_T4_T5_)
        /*02a8*/ 	.word	0x00000000


	//----- nvinfo : EIATTR_REGCOUNT
	.align		4
.L_161:
        /*02ac*/ 	.byte	0x04, 0x2f
        /*02ae*/ 	.short	(.L_163 - .L_162)
	.align		4
.L_162:
        /*02b0*/ 	.word	index@(_ZN2at6native18elementwise_kernelILi128ELi4EZNS0_15gpu_kernel_implINS0_13BinaryFunctorIhhhZZZNS0_15binary_internal21div_trunc_kernel_cudaERNS_18TensorIteratorBaseEENKUlvE_clEvENKUlvE_clEvEUlhhE_EEEEvS6_RKT_EUliE_EEviT1_)
        /*02b4*/ 	.word	0x0000001a


	//----- nvinfo : EIATTR_FRAME_SIZE
	.align		4
.L_163:
        /*02b8*/ 	.byte	0x04, 0x11
        /*02ba*/ 	.short	(.L_165 - .L_164)
	.align		4
.L_164:
        /*02bc*/ 	.word	index@($__internal_36_$__cuda_sm20_div_u16)
        /*02c0*/ 	.word	0x00000000


	//----- nvinfo : EIATTR_FRAME_SIZE
	.align		4
.L_165:
        /*02c4*/ 	.byte	0x04, 0x11
        /*02c6*/ 	.short	(.L_167 - .L_166)
	.align		4
.L_166:
        /*02c8*/ 	.word	index@(_ZN2at6native18elementwise_kernelILi128ELi4EZNS0_15gpu_kernel_implINS0_13BinaryFunctorIhhhZZZNS0_15binary_internal21div_trunc_kernel_cudaERNS_18TensorIteratorBaseEENKUlvE_clEvENKUlvE_clEvEUlhhE_EEEEvS6_RKT_EUliE_EEviT1_)
        /*02cc*/ 	.word	0x00000000


	//----- nvinfo : EIATTR_REGCOUNT
	.align		4
.L_167:
        /*02d0*/ 	.byte	0x04, 0x2f
        /*02d2*/ 	.short	(.L_169 - .L_168)
	.align		4
.L_168:
        /*02d4*/ 	.word	index@(_ZN2at6native29vectorized_elementwise_kernelILi8ENS0_13AUnaryFunctorIaaaZZZNS0_15binary_internal21div_trunc_kernel_cudaERNS_18TensorIteratorBaseEENKUlvE_clEvENKUlvE0_clEvEUlaaE_EESt5arrayIPcLm2EEEEviT0_T1_)
        /*02d8*/ 	.word	0x00000004


	//----- nvinfo : EIATTR_FRAME_SIZE
	.align		4
.L_169:
        /*02dc*/ 	.byte	0x04, 0x11
        /*02de*/ 	.short	(.L_171 - .L_170)
	.align		4
.L_170:
        /*02e0*/ 	.word	index@(_ZN2at6native29vectorized_elementwise_kernelILi8ENS0_13AUnaryFunctorIaaaZZZNS0_15binary_internal21div_trunc_kernel_cudaERNS_18TensorIteratorBaseEENKUlvE_clEvENKUlvE0_clEvEUlaaE_EESt5arrayIPcLm2EEEEviT0_T1_)
        /*02e4*/ 	.word	0x00000000


	//----- nvinfo : EIATTR_REGCOUNT
	.align		4
.L_171:
        /*02e8*/ 	.byte	0x04, 0x2f
        /*02ea*/ 	.short	(.L_173 - .L_172)
	.align		4
.L_172:
        /*02ec*/ 	.word	index@(_ZN2at6native29vectorized_elementwise_kernelILi4ENS0_13AUnaryFunctorIaaaZZZNS0_15binary_internal21div_trunc_kernel_cudaERNS_18TensorIteratorBaseEENKUlvE_clEvENKUlvE0_clEvEUlaaE_EESt5arrayIPcLm2EEEEviT0_T1_)
        /*02f0*/ 	.word	0x0000001f


	//----- nvinfo : EIATTR_FRAME_SIZE
	.align		4
.L_173:
        /*02f4*/ 	.byte	0x04, 0x11
        /*02f6*/ 	.short	(.L_175 - .L_174)
	.align		4
.L_174:
        /*02f8*/ 	.word	index@(_ZN2at6native29vectorized_elementwise_kernelILi4ENS0_13AUnaryFunctorIaaaZZZNS0_15binary_internal21div_trunc_kernel_cudaERNS_18TensorIteratorBaseEENKUlvE_clEvENKUlvE0_clEvEUlaaE_EESt5arrayIPcLm2EEEEviT0_T1_)
        /*02fc*/ 	.word	0x00000000


	//----- nvinfo : EIATTR_REGCOUNT
	.align		4
.L_175:
        /*0300*/ 	.byte	0x04, 0x2f
        /*0302*/ 	.short	(.L_177 - .L_176)
	.align		4
.L_176:
        /*0304*/ 	.word	index@(_ZN2at6native29vectorized_elementwise_kernelILi2ENS0_13AUnaryFunctorIaaaZZZNS0_15binary_internal21div_trunc_kernel_cudaERNS_18TensorIteratorBaseEENKUlvE_clEvENKUlvE0_clEvEUlaaE_EESt5arrayIPcLm2EEEEviT0_T1_)
        /*0308*/ 	.word	0x00000020


	//----- nvinfo : EIATTR_FRAME_SIZE
	.align		4
.L_177:
        /*030c*/ 	.byte	0x04, 0x11
        /*030e*/ 	.short	(.L_179 - .L_178)
	.align		4
.L_178:
        /*0310*/ 	.word	index@(_ZN2at6native29vectorized_elementwise_kernelILi2ENS0_13AUnaryFunctorIaaaZZZNS0_15binary_internal21div_trunc_kernel_cudaERNS_18TensorIteratorBaseEENKUlvE_clEvENKUlvE0_clEvEUlaaE_EESt5arrayIPcLm2EEEEviT0_T1_)
        /*0314*/ 	.word	0x00000000


	//----- nvinfo : EIATTR_REGCOUNT
	.align		4
.L_179:
        /*0318*/ 	.byte	0x04, 0x2f
        /*031a*/ 	.short	(.L_181 - .L_180)
	.align		4
.L_180:
        /*031c*/ 	.word	index@(_ZN2at6native27unrolled_elementwise_kernelINS0_13AUnaryFunctorIaaaZZZNS0_15binary_internal21div_trunc_kernel_cudaERNS_18TensorIteratorBaseEENKUlvE_clEvENKUlvE0_clEvEUlaaE_EESt5arrayIPcLm2EELi4E23TrivialOffsetCalculatorILi1EjESE_NS0_6memory15LoadWithoutCastENSF_16StoreWithoutCastEEEviT_T0_T2_T3_T4_T5_)
        /*0320*/ 	.word	0x0000001a


	//----- nvinfo : EIATTR_FRAME_SIZE
	.align		4
.L_181:
        /*0324*/ 	.byte	0x04, 0x11
        /*0326*/ 	.short	(.L_183 - .L_182)
	.align		4
.L_182:
        /*0328*/ 	.word	index@(_ZN2at6native27unrolled_elementwise_kernelINS0_13AUnaryFunctorIaaaZZZNS0_15binary_internal21div_trunc_kernel_cudaERNS_18TensorIteratorBaseEENKUlvE_clEvENKUlvE0_clEvEUlaaE_EESt5arrayIPcLm2EELi4E23TrivialOffsetCalculatorILi1EjESE_NS0_6memory15LoadWithoutCastENSF_16StoreWithoutCastEEEviT_T0_T2_T3_T4_T5_)
        /*032c*/ 	.word	0x00000000


	//----- nvinfo : EIATTR_REGCOUNT
	.align		4
.L_183:
        /*0330*/ 	.byte	0x04, 0x2f
        /*0332*/ 	.short	(.L_185 - .L_184)
	.align		4
.L_184:
        /*0334*/ 	.word	index@(_ZN2at6native18elementwise_kernelILi128ELi4EZNS0_22gpu_kernel_impl_nocastINS0_13AUnaryFunctorIaaaZZZNS0_15binary_internal21div_trunc_kernel_cudaERNS_18TensorIteratorBaseEENKUlvE_clEvENKUlvE0_clEvEUlaaE_EEEEvS6_RKT_EUliE_EEviT1_)
        /*0338*/ 	.word	0x00000010


	//----- nvinfo : EIATTR_FRAME_SIZE
	.align		4
.L_185:
        /*033c*/ 	.byte	0x04, 0x11
        /*033e*/ 	.short	(.L_187 - .L_186)
	.align		4
.L_186:
        /*0340*/ 	.word	index@(_ZN2at6native18elementwise_kernelILi128ELi4EZNS0_22gpu_kernel_impl_nocastINS0_13AUnaryFunctorIaaaZZZNS0_15binary_internal21div_trunc_kernel_cudaERNS_18TensorIteratorBaseEENKUlvE_clEvENKUlvE0_clEvEUlaaE_EEEEvS6_RKT_EUliE_EEviT1_)
        /*0344*/ 	.word	0x00000000


	//----- nvinfo : EIATTR_REGCOUNT
	.align		4
.L_187:
        /*0348*/ 	.byte	0x04, 0x2f
        /*034a*/ 	.short	(.L_189 - .L_188)
	.align		4
.L_188:
        /*034c*/ 	.word	index@(_ZN2at6native27unrolled_elementwise_kernelINS0_13AUnaryFunctorIaaaZZZNS0_15binary_internal21div_trunc_kernel_cudaERNS_18TensorIteratorBaseEENKUlvE_clEvENKUlvE0_clEvEUlaaE_EESt5arrayIPcLm2EELi4E23TrivialOffsetCalculatorILi1EjESE_NS0_6memory12LoadWithCastILi1EEENSF_13StoreWithCastILi1EEEEEviT_T0_T2_T3_T4_T5_)
        /*0350*/ 	.word	0x0000001d


	//----- nvinfo : EIATTR_FRAME_SIZE
	.align		4
.L_189:
        /*0354*/ 	.byte	0x04, 0x11
        /*0356*/ 	.short	(.L_191 - .L_190)
	.align		4
.L_190:
        /*0358*/ 	.word	index@(_ZN2at6native27unrolled_elementwise_kernelINS0_13AUnaryFunctorIaaaZZZNS0_15binary_internal21div_trunc_kernel_cudaERNS_18TensorIteratorBaseEENKUlvE_clEvENKUlvE0_clEvEUlaaE_EESt5arrayIPcLm2EELi4E23TrivialOffsetCalculatorILi1EjESE_NS0_6memory12LoadWithCastILi1EEENSF_13StoreWithCastILi1EEEEEviT_T0_T2_T3_T4_T5_)
        /*035c*/ 	.word	0x00000000


	//----- nvinfo : EIATTR_REGCOUNT
	.align		4
.L_191:
        /*0360*/ 	.byte	0x04, 0x2f
        /*0362*/ 	.short	(.L_193 - .L_192)
	.align		4
.L_192:
        /*0364*/ 	.word	index@(_ZN2at6native18elementwise_kernelILi128ELi4EZNS0_15gpu_kernel_implINS0_13AUnaryFunctorIaaaZZZNS0_15binary_internal21div_trunc_kernel_cudaERNS_18TensorIteratorBaseEENKUlvE_clEvENKUlvE0_clEvEUlaaE_EEEEvS6_RKT_EUliE_EEviT1_)
        /*0368*/ 	.word	0x0000001a


	//----- nvinfo : EIATTR_FRAME_SIZE
	.align		4
.L_193:
        /*036c*/ 	.byte	0x04, 0x11
        /*036e*/ 	.short	(.L_195 - .L_194)
	.align		4
.L_194:
        /*0370*/ 	.word	index@(_ZN2at6native18elementwise_kernelILi128ELi4EZNS0_15gpu_kernel_implINS0_13AUnaryFunctorIaaaZZZNS0_15binary_internal21div_trunc_kernel_cudaERNS_18TensorIteratorBaseEENKUlvE_clEvENKUlvE0_clEvEUlaaE_EEEEvS6_RKT_EUliE_EEviT1_)
        /*0374*/ 	.word	0x00000000


	//----- nvinfo : EIATTR_REGCOUNT
	.align		4
.L_195:
        /*0378*/ 	.byte	0x04, 0x2f
        /*037a*/ 	.short	(.L_197 - .L_196)
	.align		4
.L_196:
        /*037c*/ 	.word	index@(_ZN2at6native29vectorized_elementwise_kernelILi8ENS0_13BUnaryFunctorIaaaZZZNS0_15binary_internal21div_trunc_kernel_cudaERNS_18TensorIteratorBaseEENKUlvE_clEvENKUlvE0_clEvEUlaaE_EESt5arrayIPcLm2EEEEviT0_T1_)
        /*0380*/ 	.word	0x00000004


	//----- nvinfo : EIATTR_FRAME_SIZE
	.align		4
.L_197:
        /*0384*/ 	.byte	0x04, 0x11
        /*0386*/ 	.short	(.L_199 - .L_198)
	.align		4
.L_198:
        /*0388*/ 	.word	index@(_ZN2at6native29vectorized_elementwise_kernelILi8ENS0_13BUnaryFunctorIaaaZZZNS0_15binary_internal21div_trunc_kernel_cudaERNS_18TensorIteratorBaseEENKUlvE_clEvENKUlvE0_clEvEUlaaE_EESt5arrayIPcLm2EEEEviT0_T1_)
        /*038c*/ 	.word	0x00000000


	//----- nvinfo : EIATTR_REGCOUNT
	.align		4
.L_199:
        /*0390*/ 	.byte	0x04, 0x2f
        /*0392*/ 	.short	(.L_201 - .L_200)
	.align		4
.L_200:
        /*0394*/ 	.word	index@(_ZN2at6native29vectorized_elementwise_kernelILi4ENS0_13BUnaryFunctorIaaaZZZNS0_15binary_internal21div_trunc_kernel_cudaERNS_18TensorIteratorBaseEENKUlvE_clEvENKUlvE0_clEvEUlaaE_EESt5arrayIPcLm2EEEEviT0_T1_)
        /*0398*/ 	.word	0x00000020


	//----- nvinfo : EIATTR_FRAME_SIZE
	.align		4
.L_201:
        /*039c*/ 	.byte	0x04, 0x11
        /*039e*/ 	.short	(.L_203 - .L_202)
	.align		4
.L_202:
        /*03a0*/ 	.word	index@(_ZN2at6native29vectorized_elementwise_kernelILi4ENS0_13BUnaryFunctorIaaaZZZNS0_15binary_internal21div_trunc_kernel_cudaERNS_18TensorIteratorBaseEENKUlvE_clEvENKUlvE0_clEvEUlaaE_EESt5arrayIPcLm2EEEEviT0_T1_)
        /*03a4*/ 	.word	0x00000000


	//----- nvinfo : EIATTR_REGCOUNT
	.align		4
.L_203:
        /*03a8*/ 	.byte	0x04, 0x2f
        /*03aa*/ 	.short	(.L_205 - .L_204)
	.align		4
.L_204:
        /*03ac*/ 	.word	index@(_ZN2at6native29vectorized_elementwise_kernelILi2ENS0_13BUnaryFunctorIaaaZZZNS0_15binary_internal21div_trunc_kernel_cudaERNS_18TensorIteratorBaseEENKUlvE_clEvENKUlvE0_clEvEUlaaE_EESt5arrayIPcLm2EEEEviT0_T1_)
        /*03b0*/ 	.word	0x00000020


	//----- nvinfo : EIATTR_FRAME_SIZE
	.align		4
.L_205:
        /*03b4*/ 	.byte	0x04, 0x11
        /*03b6*/ 	.short	(.L_207 - .L_206)
	.align		4
.L_206:
        /*03b8*/ 	.word	index@(_ZN2at6native29vectorized_elementwise_kernelILi2ENS0_13BUnaryFunctorIaaaZZZNS0_15binary_internal21div_trunc_kernel_cudaERNS_18TensorIteratorBaseEENKUlvE_clEvENKUlvE0_clEvEUlaaE_EESt5arrayIPcLm2EEEEviT0_T1_)
        /*03bc*/ 	.word	0x00000000


	//----- nvinfo : EIATTR_REGCOUNT
	.align		4
.L_207:
        /*03c0*/ 	.byte	0x04, 0x2f
        /*03c2*/ 	.short	(.L_209 - .L_208)
	.align		4
.L_208:
        /*03c4*/ 	.word	index@(_ZN2at6native27unrolled_elementwise_kernelINS0_13BUnaryFunctorIaaaZZZNS0_15binary_internal21div_trunc_kernel_cudaERNS_18TensorIteratorBaseEENKUlvE_clEvENKUlvE0_clEvEUlaaE_EESt5arrayIPcLm2EELi4E23TrivialOffsetCalculatorILi1EjESE_NS0_6memory15LoadWithoutCastENSF_16StoreWithoutCastEEEviT_T0_T2_T3_T4_T5_)
        /*03c8*/ 	.word	0x0000001a


	//----- nvinfo : EIATTR_FRAME_SIZE
	.align		4
.L_209:
        /*03cc*/ 	.byte	0x04, 0x11
        /*03ce*/ 	.short	(.L_211 - .L_210)
	.align		4
.L_210:
        /*03d0*/ 	.word	index@(_ZN2at6native27unrolled_elementwise_kernelINS0_13BUnaryFunctorIaaaZZZNS0_15binary_internal21div_trunc_kernel_cudaERNS_18TensorIteratorBaseEENKUlvE_clEvENKUlvE0_clEvEUlaaE_EESt5arrayIPcLm2EELi4E23TrivialOffsetCalculatorILi1EjESE_NS0_6memory15LoadWithoutCastENSF_16StoreWithoutCastEEEviT_T0_T2_T3_T4_T5_)
        /*03d4*/ 	.word	0x00000000


	//----- nvinfo : EIATTR_REGCOUNT
	.align		4
.L_211:
        /*03d8*/ 	.byte	0x04, 0x2f
        /*03da*/ 	.short	(.L_213 - .L_212)
	.align		4
.L_212:
        /*03dc*/ 	.word	index@(_ZN2at6native18elementwise_kernelILi128ELi4EZNS0_22gpu_kernel_impl_nocastINS0_13BUnaryFunctorIaaaZZZNS0_15binary_internal21div_trunc_kernel_cudaERNS_18TensorIteratorBaseEENKUlvE_clEvENKUlvE0_clEvEUlaaE_EEEEvS6_RKT_EUliE_EEviT1_)
        /*03e0*/ 	.word	0x00000010


	//----- nvinfo : EIATTR_FRAME_SIZE
	.align		4
.L_213:
        /*03e4*/ 	.byte	0x04, 0x11
        /*03e6*/ 	.short	(.L_215 - .L_214)
	.align		4
.L_214:
        /*03e8*/ 	.word	index@(_ZN2at6native18elementwise_kernelILi128ELi4EZNS0_22gpu_kernel_impl_nocastINS0_13BUnaryFunctorIaaaZZZNS0_15binary_internal21div_trunc_kernel_cudaERNS_18TensorIteratorBaseEENKUlvE_clEvENKUlvE0_clEvEUlaaE_EEEEvS6_RKT_EUliE_EEviT1_)
        /*03ec*/ 	.word	0x00000000


	//----- nvinfo : EIATTR_REGCOUNT
	.align		4
.L_215:
        /*03f0*/ 	.byte	0x04, 0x2f
        /*03f2*/ 	.short	(.L_217 - .L_216)
	.align		4
.L_216:
        /*03f4*/ 	.word	index@(_ZN2at6native27unrolled_elementwise_kernelINS0_13BUnaryFunctorIaaaZZZNS0_15binary_internal21div_trunc_kernel_cudaERNS_18TensorIteratorBaseEENKUlvE_clEvENKUlvE0_clEvEUlaaE_EESt5arrayIPcLm2EELi4E23TrivialOffsetCalculatorILi1EjESE_NS0_6memory12LoadWithCastILi1EEENSF_13StoreWithCastILi1EEEEEviT_T0_T2_T3_T4_T5_)
        /*03f8*/ 	.word	0x0000001d


	//----- nvinfo : EIATTR_FRAME_SIZE
	.align		4
.L_217:
        /*03fc*/ 	.byte	0x04, 0x11
        /*03fe*/ 	.short	(.L_219 - .L_218)
	.align		4
.L_218:
        /*0400*/ 	.word	index@(_ZN2at6native27unrolled_elementwise_kernelINS0_13BUnaryFunctorIaaaZZZNS0_15binary_internal21div_trunc_kernel_cudaERNS_18TensorIteratorBaseEENKUlvE_clEvENKUlvE0_clEvEUlaaE_EESt5arrayIPcLm2EELi4E23TrivialOffsetCalculatorILi1EjESE_NS0_6memory12LoadWithCastILi1EEENSF_13StoreWithCastILi1EEEEEviT_T0_T2_T3_T4_T5_)
        /*0404*/ 	.word	0x00000000


	//----- nvinfo : EIATTR_REGCOUNT
	.align		4
.L_219:
        /*0408*/ 	.byte	0x04, 0x2f
        /*040a*/ 	.short	(.L_221 - .L_220)
	.align		4
.L_220:
        /*040c*/ 	.word	index@(_ZN2at6native18elementwise_kernelILi128ELi4EZNS0_15gpu_kernel_implINS0_13BUnaryFunctorIaaaZZZNS0_15binary_internal21div_trunc_kernel_cudaERNS_18TensorIteratorBaseEENKUlvE_clEvENKUlvE0_clEvEUlaaE_EEEEvS6_RKT_EUliE_EEviT1_)
        /*0410*/ 	.word	0x0000001a


	//----- nvinfo : EIATTR_FRAME_SIZE
	.align		4
.L_221:
        /*0414*/ 	.byte	0x04, 0x11
        /*0416*/ 	.short	(.L_223 - .L_222)
	.align		4
.L_222:
        /*0418*/ 	.word	index@(_ZN2at6native18elementwise_kernelILi128ELi4EZNS0_15gpu_kernel_implINS0_13BUnaryFunctorIaaaZZZNS0_15binary_internal21div_trunc_kernel_cudaERNS_18TensorIteratorBaseEENKUlvE_clEvENKUlvE0_clEvEUlaaE_EEEEvS6_RKT_EUliE_EEviT1_)
        /*041c*/ 	.word	0x00000000


	//----- nvinfo : EIATTR_REGCOUNT
	.align		4
.L_223:
        /*0420*/ 	.byte	0x04, 0x2f
        /*0422*/ 	.short	(.L_225 - .L_224)
	.align		4
.L_224:
        /*0424*/ 	.word	index@(_ZN2at6native29vectorized_elementwise_kernelILi8ENS0_13BinaryFunctorIaaaZZZNS0_15binary_internal21div_trunc_kernel_cudaERNS_18TensorIteratorBaseEENKUlvE_clEvENKUlvE0_clEvEUlaaE_EESt5arrayIPcLm3EEEEviT0_T1_)
        /*0428*/ 	.word	0x00000004


	//----- nvinfo : EIATTR_FRAME_SIZE
	.align		4
.L_225:
        /*042c*/ 	.byte	0x04, 0x11
        /*042e*/ 	.short	(.L_227 - .L_226)
	.align		4
.L_226:
        /*0430*/ 	.word	index@(_ZN2at6native29vectorized_elementwise_kernelILi8ENS0_13BinaryFunctorIaaaZZZNS0_15binary_internal21div_trunc_kernel_cudaERNS_18TensorIteratorBaseEENKUlvE_clEvENKUlvE0_clEvEUlaaE_EESt5arrayIPcLm3EEEEviT0_T1_)
        /*0434*/ 	.word	0x00000000


	//----- nvinfo : EIATTR_REGCOUNT
	.align		4
.L_227:
        /*0438*/ 	.byte	0x04, 0x2f
        /*043a*/ 	.short	(.L_229 - .L_228)
	.align		4
.L_228:
        /*043c*/ 	.word	index@(_ZN2at6native29vectorized_elementwise_kernelILi4ENS0_13BinaryFunctorIaaaZZZNS0_15binary_internal21div_trunc_kernel_cudaERNS_18TensorIteratorBaseEENKUlvE_clEvENKUlvE0_clEvEUlaaE_EESt5arrayIPcLm3EEEEviT0_T1_)
        /*0440*/ 	.word	0x0000001f


	//----- nvinfo : EIATTR_FRAME_SIZE
	.align		4
.L_229:
        /*0444*/ 	.byte	0x04, 0x11
        /*0446*/ 	.short	(.L_231 - .L_230)
	.align		4
.L_230:
        /*0448*/ 	.word	index@(_ZN2at6native29vectorized_elementwise_kernelILi4ENS0_13BinaryFunctorIaaaZZZNS0_15binary_internal21div_trunc_kernel_cudaERNS_18TensorIteratorBaseEENKUlvE_clEvENKUlvE0_clEvEUlaaE_EESt5arrayIPcLm3EEEEviT0_T1_)
        /*044c*/ 	.word	0x00000000


	//----- nvinfo : EIATTR_REGCOUNT
	.align		4
.L_231:
        /*0450*/ 	.byte	0x04, 0x2f
        /*0452*/ 	.short	(.L_233 - .L_232)
	.align		4
.L_232:
        /*0454*/ 	.word	index@(_ZN2at6native29vectorized_elementwise_kernelILi2ENS0_13BinaryFunctorIaaaZZZNS0_15binary_internal21div_trunc_kernel_cudaERNS_18TensorIteratorBaseEENKUlvE_clEvENKUlvE0_clEvEUlaaE_EESt5arrayIPcLm3EEEEviT0_T1_)
        /*0458*/ 	.word	0x00000020


	//----- nvinfo : EIATTR_FRAME_SIZE
	.align		4
.L_233:
        /*045c*/ 	.byte	0x04, 0x11
        /*045e*/ 	.short	(.L_235 - .L_234)
	.align		4
.L_234:
        /*0460*/ 	.word	index@(_ZN2at6native29vectorized_elementwise_kernelILi2ENS0_13BinaryFunctorIaaaZZZNS0_15binary_internal21div_trunc_kernel_cudaERNS_18TensorIteratorBaseEENKUlvE_clEvENKUlvE0_clEvEUlaaE_EESt5arrayIPcLm3EEEEviT0_T1_)
        /*0464*/ 	.word	0x00000000


	//----- nvinfo : EIATTR_REGCOUNT
	.align		4
.L_235:
        /*0468*/ 	.byte	0x04, 0x2f
        /*046a*/ 	.short	(.L_237 - .L_236)
	.align		4
.L_236:
        /*046c*/ 	.word	index@(_ZN2at6native27unrolled_elementwise_kernelINS0_13BinaryFunctorIaaaZZZNS0_15binary_internal21div_trunc_kernel_cudaERNS_18TensorIteratorBaseEENKUlvE_clEvENKUlvE0_clEvEUlaaE_EESt5arrayIPcLm3EELi4E23TrivialOffsetCalculatorILi2EjESD_ILi1EjENS0_6memory15LoadWithoutCastENSG_16StoreWithoutCastEEEviT_T0_T2_T3_T4_T5_)
        /*0470*/ 	.word	0x0000001c


	//----- nvinfo : EIATTR_FRAME_SIZE
	.align		4
.L_237:
        /*0474*/ 	.byte	0x04, 0x11
        /*0476*/ 	.short	(.L_239 - .L_238)
	.align		4
.L_238:
        /*0478*/ 	.word	index@(_ZN2at6native27unrolled_elementwise_kernelINS0_13BinaryFunctorIaaaZZZNS0_15binary_internal21div_trunc_kernel_cudaERNS_18TensorIteratorBaseEENKUlvE_clEvENKUlvE0_clEvEUlaaE_EESt5arrayIPcLm3EELi4E23TrivialOffsetCalculatorILi2EjESD_ILi1EjENS0_6memory15LoadWithoutCastENSG_16StoreWithoutCastEEEviT_T0_T2_T3_T4_T5_)
        /*047c*/ 	.word	0x00000000


	//----- nvinfo : EIATTR_REGCOUNT
	.align		4
.L_239:
        /*0480*/ 	.byte	0x04, 0x2f
        /*0482*/ 	.short	(.L_241 - .L_240)
	.align		4
.L_240:
        /*0484*/ 	.word	index@(_ZN2at6native18elementwise_kernelILi128ELi4EZNS0_22gpu_kernel_impl_nocastINS0_13BinaryFunctorIaaaZZZNS0_15binary_internal21div_trunc_kernel_cudaERNS_18TensorIteratorBaseEENKUlvE_clEvENKUlvE0_clEvEUlaaE_EEEEvS6_RKT_EUliE_EEviT1_)
        /*0488*/ 	.word	0x0000000f


	//----- nvinfo : EIATTR_FRAME_SIZE
	.align		4
.L_241:
        /*048c*/ 	.byte	0x04, 0x11
        /*048e*/ 	.short	(.L_243 - .L_242)
	.align		4
.L_242:
        /*0490*/ 	.word	index@(_ZN2at6native18elementwise_kernelILi128ELi4EZNS0_22gpu_kernel_impl_nocastINS0_13BinaryFunctorIaaaZZZNS0_15binary_internal21div_trunc_kernel_cudaERNS_18TensorIteratorBaseEENKUlvE_clEvENKUlvE0_clEvEUlaaE_EEEEvS6_RKT_EUliE_EEviT1_)
        /*0494*/ 	.word	0x00000000


	//----- nvinfo : EIATTR_REGCOUNT
	.align		4
.L_243:
        /*0498*/ 	.byte	0x04, 0x2f
        /*049a*/ 	.short	(.L_245 - .L_244)
	.align		4
.L_244:
        /*049c*/ 	.word	index@(_ZN2at6native27unrolled_elementwise_kernelINS0_13BinaryFunctorIaaaZZZNS0_15binary_internal21div_trunc_kernel_cudaERNS_18TensorIteratorBaseEENKUlvE_clEvENKUlvE0_clEvEUlaaE_EESt5arrayIPcLm3EELi4E23TrivialOffsetCalculatorILi2EjESD_ILi1EjENS0_6memory12LoadWithCastILi2EEENSG_13StoreWithCastILi1EEEEEviT_T0_T2_T3_T4_T5_)
        /*04a0*/ 	.word	0x00000020


	//----- nvinfo : EIATTR_FRAME_SIZE
	.align		4
.L_245:
        /*04a4*/ 	.byte	0x04, 0x11
        /*04a6*/ 	.short	(.L_247 - .L_246)
	.align		4
.L_246:
        /*04a8*/ 	.word	index@(_ZN2at6native27unrolled_elementwise_kernelINS0_13BinaryFunctorIaaaZZZNS0_15binary_internal21div_trunc_kernel_cudaERNS_18TensorIteratorBaseEENKUlvE_clEvENKUlvE0_clEvEUlaaE_EESt5arrayIPcLm3EELi4E23TrivialOffsetCalculatorILi2EjESD_ILi1EjENS0_6memory12LoadWithCastILi2EEENSG_13StoreWithCastILi1EEEEEviT_T0_T2_T3_T4_T5_)
        /*04ac*/ 	.word	0x00000000


	//----- nvinfo : EIATTR_REGCOUNT
	.align		4
.L_247:
        /*04b0*/ 	.byte	0x04, 0x2f
        /*04b2*/ 	.short	(.L_249 - .L_248)
	.align		4
.L_248:
        /*04b4*/ 	.word	index@(_ZN2at6native18elementwise_kernelILi128ELi4EZNS0_15gpu_kernel_implINS0_13BinaryFunctorIaaaZZZNS0_15binary_internal21div_trunc_kernel_cudaERNS_18TensorIteratorBaseEENKUlvE_clEvENKUlvE0_clEvEUlaaE_EEEEvS6_RKT_EUliE_EEviT1_)
        /*04b8*/ 	.word	0x0000001a


	//----- nvinfo : EIATTR_FRAME_SIZE
	.align		4
.L_249:
        /*04bc*/ 	.byte	0x04, 0x11
        /*04be*/ 	.short	(.L_251 - .L_250)
	.align		4
.L_250:
        /*04c0*/ 	.word	index@(_ZN2at6native18elementwise_kernelILi128ELi4EZNS0_15gpu_kernel_implINS0_13BinaryFunctorIaaaZZZNS0_15binary_internal21div_trunc_kernel_cudaERNS_18TensorIteratorBaseEENKUlvE_clEvENKUlvE0_clEvEUlaaE_EEEEvS6_RKT_EUliE_EEviT1_)
        /*04c4*/ 	.word	0x00000000


	//----- nvinfo : EIATTR_REGCOUNT
	.align		4
.L_251:
        /*04c8*/ 	.byte	0x04, 0x2f
        /*04ca*/ 	.short	(.L_253 - .L_252)
	.align		4
.L_252:
        /*04cc*/ 	.word	index@(_ZN2at6native29vectorized_elementwise_kernelILi8ENS0_13AUnaryFunctorIiiiZZZNS0_15binary_internal21div_trunc_kernel_cudaERNS_18TensorIteratorBaseEENKUlvE_clEvENKUlvE1_clEvEUliiE_EESt5arrayIPcLm2EEEEviT0_T1_)
        /*04d0*/ 	.word	0x00000004


	//----- nvinfo : EIATTR_FRAME_SIZE
	.align		4
.L_253:
        /*04d4*/ 	.byte	0x04, 0x11
        /*04d6*/ 	.short	(.L_255 - .L_254)
	.align		4
.L_254:
        /*04d8*/ 	.word	index@(_ZN2at6native29vectorized_elementwise_kernelILi8ENS0_13AUnaryFunctorIiiiZZZNS0_15binary_internal21div_trunc_kernel_cudaERNS_18TensorIteratorBaseEENKUlvE_clEvENKUlvE1_clEvEUliiE_EESt5arrayIPcLm2EEEEviT0_T1_)
        /*04dc*/ 	.word	0x00000000


	//----- nvinfo : EIATTR_REGCOUNT
	.align		4
.L_255:
        /*04e0*/ 	.byte	0x04, 0x2f
        /*04e2*/ 	.short	(.L_257 - .L_256)
	.align		4
.L_256:
        /*04e4*/ 	.word	index@(_ZN2at6native29vectorized_elementwise_kernelILi4ENS0_13AUnaryFunctorIiiiZZZNS0_15binary_internal21div_trunc_kernel_cudaERNS_18TensorIteratorBaseEENKUlvE_clEvENKUlvE1_clEvEUliiE_EESt5arrayIPcLm2EEEEviT0_T1_)
        /*04e8*/ 	.word	0x00000020


	//----- nvinfo : EIATTR_FRAME_SIZE
	.align		4
.L_257:
        /*04ec*/ 	.byte	0x04, 0x11
        /*04ee*/ 	.short	(.L_259 - .L_258)
	.align		4
.L_258:
        /*04f0*/ 	.word	index@(_ZN2at6native29vectorized_elementwise_kernelILi4ENS0_13AUnaryFunctorIiiiZZZNS0_15binary_internal21div_trunc_kernel_cudaERNS_18TensorIteratorBaseEENKUlvE_clEvENKUlvE1_clEvEUliiE_EESt5arrayIPcLm2EEEEviT0_T1_)
        /*04f4*/ 	.word	0x00000000


	//----- nvinfo : EIATTR_REGCOUNT
	.align		4
.L_259:
        /*04f8*/ 	.byte	0x04, 0x2f
        /*04fa*/ 	.short	(.L_261 - .L_260)
	.align		4
.L_260:
        /*04fc*/ 	.word	index@(_ZN2at6native29vectorized_elementwise_kernelILi2ENS0_13AUnaryFunctorIiiiZZZNS0_15binary_internal21div_trunc_kernel_cudaERNS_18TensorIteratorBaseEENKUlvE_clEvENKUlvE1_clEvEUliiE_EESt5arrayIPcLm2EEEEviT0_T1_)
        /*0500*/ 	.word	0x00000020


	//----- nvinfo : EIATTR_FRAME_SIZE
	.align		4
.L_261:
        /*0504*/ 	.byte	0x04, 0x11
        /*0506*/ 	.short	(.L_263 - .L_262)
	.align		4
.L_262:
        /*0508*/ 	.word	index@(_ZN2at6native29vectorized_elementwise_kernelILi2ENS0_13AUnaryFunctorIiiiZZZNS0_15binary_internal21div_trunc_kernel_cudaERNS_18TensorIteratorBaseEENKUlvE_clEvENKUlvE1_clEvEUliiE_EESt5arrayIPcLm2EEEEviT0_T1_)
        /*050c*/ 	.word	0x00000000


	//----- nvinfo : EIATTR_REGCOUNT
	.align		4
.L_263:
        /*0510*/ 	.byte	0x04, 0x2f
        /*0512*/ 	.short	(.L_265 - .L_264)
	.align		4
.L_264:
        /*0514*/ 	.word	index@(_ZN2at6native27unrolled_elementwise_kernelINS0_13AUnaryFunctorIiiiZZZNS0_15binary_internal21div_trunc_kernel_cudaERNS_18TensorIteratorBaseEENKUlvE_clEvENKUlvE1_clEvEUliiE_EESt5arrayIPcLm2EELi4E23TrivialOffsetCalculatorILi1EjESE_NS0_6memory15LoadWithoutCastENSF_16StoreWithoutCastEEEviT_T0_T2_T3_T4_T5_)
        /*0518*/ 	.word	0x00000018


	//----- nvinfo : EIATTR_FRAME_SIZE
	.align		4
.L_265:
        /*051c*/ 	.byte	0x04, 0x11
        /*051e*/ 	.short	(.L_267 - .L_266)
	.align		4
.L_266:
        /*0520*/ 	.word	index@(_ZN2at6native27unrolled_elementwise_kernelINS0_13AUnaryFunctorIiiiZZZNS0_15binary_internal21div_trunc_kernel_cudaERNS_18TensorIteratorBaseEENKUlvE_clEvENKUlvE1_clEvEUliiE_EESt5arrayIPcLm2EELi4E23TrivialOffsetCalculatorILi1EjESE_NS0_6memory15LoadWithoutCastENSF_16StoreWithoutCastEEEviT_T0_T2_T3_T4_T5_)
        /*0524*/ 	.word	0x00000000


	//----- nvinfo : EIATTR_REGCOUNT
	.align		4
.L_267:
        /*0528*/ 	.byte	0x04, 0x2f
        /*052a*/ 	.short	(.L_269 - .L_268)
	.align		4
.L_268:
        /*052c*/ 	.word	index@(_ZN2at6native18elementwise_kernelILi128ELi2EZNS0_22gpu_kernel_impl_nocastINS0_13AUnaryFunctorIiiiZZZNS0_15binary_internal21div_trunc_kernel_cudaERNS_18TensorIteratorBaseEENKUlvE_clEvENKUlvE1_clEvEUliiE_EEEEvS6_RKT_EUliE_EEviT1_)
        /*0530*/ 	.word	0x0000000e


	//----- nvinfo : EIATTR_FRAME_SIZE
	.align		4
.L_269:
        /*0534*/ 	.byte	0x04, 0x11
        /*0536*/ 	.short	(.L_271 - .L_270)
	.align		4
.L_270:
        /*0538*/ 	.word	index@(_ZN2at6native18elementwise_kernelILi128ELi2EZNS0_22gpu_kernel_impl_nocastINS0_13AUnaryFunctorIiiiZZZNS0_15binary_internal21div_trunc_kernel_cudaERNS_18TensorIteratorBaseEENKUlvE_clEvENKUlvE1_clEvEUliiE_EEEEvS6_RKT_EUliE_EEviT1_)
        /*053c*/ 	.word	0x00000000


	//----- nvinfo : EIATTR_REGCOUNT
	.align		4
.L_271:
        /*0540*/ 	.byte	0x04, 0x2f
        /*0542*/ 	.short	(.L_273 - .L_272)
	.align		4
.L_272:
        /*0544*/ 	.word	index@(_ZN2at6native27unrolled_elementwise_kernelINS0_13AUnaryFunctorIiiiZZZNS0_15binary_internal21div_trunc_kernel_cudaERNS_18TensorIteratorBaseEENKUlvE_clEvENKUlvE1_clEvEUliiE_EESt5arrayIPcLm2EELi4E23TrivialOffsetCalculatorILi1EjESE_NS0_6memory12LoadWithCastILi1EEENSF_13StoreWithCastILi1EEEEEviT_T0_T2_T3_T4_T5_)
        /*0548*/ 	.word	0x00000020


	//----- nvinfo : EIATTR_FRAME_SIZE
	.align		4
.L_273:
        /*054c*/ 	.byte	0x04, 0x11
        /*054e*/ 	.short	(.L_275 - .L_274)
	.align		4
.L_274:
        /*0550*/ 	.word	index@(_ZN2at6native27unrolled_elementwise_kernelINS0_13AUnaryFunctorIiiiZZZNS0_15binary_internal21div_trunc_kernel_cudaERNS_18TensorIteratorBaseEENKUlvE_clEvENKUlvE1_clEvEUliiE_EESt5arrayIPcLm2EELi4E23TrivialOffsetCalculatorILi1EjESE_NS0_6memory12LoadWithCastILi1EEENSF_13StoreWithCastILi1EEEEEviT_T0_T2_T3_T4_T5_)
        /*0554*/ 	.word	0x00000000


	//----- nvinfo : EIATTR_REGCOUNT
	.align		4
.L_275:
        /*0558*/ 	.byte	0x04, 0x2f
        /*055a*/ 	.short	(.L_277 - .L_276)
	.align		4
.L_276:
        /*055c*/ 	.word	index@(_ZN2at6native18elementwise_kernelILi128ELi4EZNS0_15gpu_kernel_implINS0_13AUnaryFunctorIiiiZZZNS0_15binary_internal21div_trunc_kernel_cudaERNS_18TensorIteratorBaseEENKUlvE_clEvENKUlvE1_clEvEUliiE_EEEEvS6_RKT_EUliE_EEviT1_)
        /*0560*/ 	.word	0x0000001a


	//----- nvinfo : EIATTR_FRAME_SIZE
	.align		4
.L_277:
        /*0564*/ 	.byte	0x04, 0x11
        /*0566*/ 	.short	(.L_279 - .L_278)
	.align		4
.L_278:
        /*0568*/ 	.word	index@(_ZN2at6native18elementwise_kernelILi128ELi4EZNS0_15gpu_kernel_implINS0_13AUnaryFunctorIiiiZZZNS0_15binary_internal21div_trunc_kernel_cudaERNS_18TensorIteratorBaseEENKUlvE_clEvENKUlvE1_clEvEUliiE_EEEEvS6_RKT_EUliE_EEviT1_)
        /*056c*/ 	.word	0x00000000


	//----- nvinfo : EIATTR_REGCOUNT
	.align		4
.L_279:
        /*0570*/ 	.byte	0x04, 0x2f
        /*0572*/ 	.short	(.L_281 - .L_280)
	.align		4
.L_280:
        /*0574*/ 	.word	index@(_ZN2at6native29vectorized_elementwise_kernelILi8ENS0_13BUnaryFunctorIiiiZZZNS0_15binary_internal21div_trunc_kernel_cudaERNS_18TensorIteratorBaseEENKUlvE_clEvENKUlvE1_clEvEUliiE_EESt5arrayIPcLm2EEEEviT0_T1_)
        /*0578*/ 	.word	0x00000004


	//----- nvinfo : EIATTR_FRAME_SIZE
	.align		4
.L_281:
        /*057c*/ 	.byte	0x04, 0x11
        /*057e*/ 	.short	(.L_283 - .L_282)
	.align		4
.L_282:
        /*0580*/ 	.word	index@(_ZN2at6native29vectorized_elementwise_kernelILi8ENS0_13BUnaryFunctorIiiiZZZNS0_15binary_internal21div_trunc_kernel_cudaERNS_18TensorIteratorBaseEENKUlvE_clEvENKUlvE1_clEvEUliiE_EESt5arrayIPcLm2EEEEviT0_T1_)
        /*0584*/ 	.word	0x00000000


	//----- nvinfo : EIATTR_REGCOUNT
	.align		4
.L_283:
        /*0588*/ 	.byte	0x04, 0x2f
        /*058a*/ 	.short	(.L_285 - .L_284)
	.align		4
.L_284:
        /*058c*/ 	.word	index@(_ZN2at6native29vectorized_elementwise_kernelILi4ENS0_13BUnaryFunctorIiiiZZZNS0_15binary_internal21div_trunc_kernel_cudaERNS_18TensorIteratorBaseEENKUlvE_clEvENKUlvE1_clEvEUliiE_EESt5arrayIPcLm2EEEEviT0_T1_)
        /*0590*/ 	.word	0x0000001e


	//----- nvinfo : EIATTR_FRAME_SIZE
	.align		4
.L_285:
        /*0594*/ 	.byte	0x04, 0x11
        /*0596*/ 	.short	(.L_287 - .L_286)
	.align		4
.L_286:
        /*0598*/ 	.word	index@(_ZN2at6native29vectorized_elementwise_kernelILi4ENS0_13BUnaryFunctorIiiiZZZNS0_15binary_internal21div_trunc_kernel_cudaERNS_18TensorIteratorBaseEENKUlvE_clEvENKUlvE1_clEvEUliiE_EESt5arrayIPcLm2EEEEviT0_T1_)
        /*059c*/ 	.word	0x00000000


	//----- nvinfo : EIATTR_REGCOUNT
	.align		4
.L_287:
        /*05a0*/ 	.byte	0x04, 0x2f
        /*05a2*/ 	.short	(.L_289 - .L_288)
	.align		4
.L_288:
        /*05a4*/ 	.word	index@(_ZN2at6native29vectorized_elementwise_kernelILi2ENS0_13BUnaryFunctorIiiiZZZNS0_15binary_internal21div_trunc_kernel_cudaERNS_18TensorIteratorBaseEENKUlvE_clEvENKUlvE1_clEvEUliiE_EESt5arrayIPcLm2EEEEviT0_T1_)
        /*05a8*/ 	.word	0x0000001e


	//----- nvinfo : EIATTR_FRAME_SIZE
	.align		4
.L_289:
        /*05ac*/ 	.byte	0x04, 0x11
        /*05ae*/ 	.short	(.L_291 - .L_290)
	.align		4
.L_290:
        /*05b0*/ 	.word	index@(_ZN2at6native29vectorized_elementwise_kernelILi2ENS0_13BUnaryFunctorIiiiZZZNS0_15binary_internal21div_trunc_kernel_cudaERNS_18TensorIteratorBaseEENKUlvE_clEvENKUlvE1_clEvEUliiE_EESt5arrayIPcLm2EEEEviT0_T1_)
        /*05b4*/ 	.word	0x00000000


	//----- nvinfo : EIATTR_REGCOUNT
	.align		4
.L_291:
        /*05b8*/ 	.byte	0x04, 0x2f
        /*05ba*/ 	.short	(.L_293 - .L_292)
	.align		4
.L_292:
        /*05bc*/ 	.word	index@(_ZN2at6native27unrolled_elementwise_kernelINS0_13BUnaryFunctorIiiiZZZNS0_15binary_internal21div_trunc_kernel_cudaERNS_18TensorIteratorBaseEENKUlvE_clEvENKUlvE1_clEvEUliiE_EESt5arrayIPcLm2EELi4E23TrivialOffsetCalculatorILi1EjESE_NS0_6memory15LoadWithoutCastENSF_16StoreWithoutCastEEEviT_T0_T2_T3_T4_T5_)
        /*05c0*/ 	.word	0x00000018


	//----- nvinfo : EIATTR_FRAME_SIZE
	.align		4
.L_293:
        /*05c4*/ 	.byte	0x04, 0x11
        /*05c6*/ 	.short	(.L_295 - .L_294)
	.align		4
.L_294:
        /*05c8*/ 	.word	index@(_ZN2at6native27unrolled_elementwise_kernelINS0_13BUnaryFunctorIiiiZZZNS0_15binary_internal21div_trunc_kernel_cudaERNS_18TensorIteratorBaseEENKUlvE_clEvENKUlvE1_clEvEUliiE_EESt5arrayIPcLm2EELi4E23TrivialOffsetCalculatorILi1EjESE_NS0_6memory15LoadWithoutCastENSF_16StoreWithoutCastEEEviT_T0_T2_T3_T4_T5_)
        /*05cc*/ 	.word	0x00000000


	//----- nvinfo : EIATTR_REGCOUNT
	.align		4
.L_295:
        /*05d0*/ 	.byte	0x04, 0x2f
        /*05d2*/ 	.short	(.L_297 - .L_296)
	.align		4
.L_296:
        /*05d4*/ 	.word	index@(_ZN2at6native18elementwise_kernelILi128ELi2EZNS0_22gpu_kernel_impl_nocastINS0_13BUnaryFunctorIiiiZZZNS0_15binary_internal21div_trunc_kernel_cudaERNS_18TensorIteratorBaseEENKUlvE_clEvENKUlvE1_clEvEUliiE_EEEEvS6_RKT_EUliE_EEviT1_)
        /*05d8*/ 	.word	0x0000000d


	//----- nvinfo : EIATTR_FRAME_SIZE
	.align		4
.L_297:
        /*05dc*/ 	.byte	0x04, 0x11
        /*05de*/ 	.short	(.L_299 - .L_298)
	.align		4
.L_298:
        /*05e0*/ 	.word	index@(_ZN2at6native18elementwise_kernelILi128ELi2EZNS0_22gpu_kernel_impl_nocastINS0_13BUnaryFunctorIiiiZZZNS0_15binary_internal21div_trunc_kernel_cudaERNS_18TensorIteratorBaseEENKUlvE_clEvENKUlvE1_clEvEUliiE_EEEEvS6_RKT_EUliE_EEviT1_)
        /*05e4*/ 	.word	0x00000000


	//----- nvinfo : EIATTR_REGCOUNT
	.align		4
.L_299:
        /*05e8*/ 	.byte	0x04, 0x2f
        /*05ea*/ 	.short	(.L_301 - .L_300)
	.align		4
.L_300:
        /*05ec*/ 	.word	index@(_ZN2at6native27unrolled_elementwise_kernelINS0_13BUnaryFunctorIiiiZZZNS0_15binary_internal21div_trunc_kernel_cudaERNS_18TensorIteratorBaseEENKUlvE_clEvENKUlvE1_clEvEUliiE_EESt5arrayIPcLm2EELi4E23TrivialOffsetCalculatorILi1EjESE_NS0_6memory12LoadWithCastILi1EEENSF_13StoreWithCastILi1EEEEEviT_T0_T2_T3_T4_T5_)
        /*05f0*/ 	.word	0x0000001c


	//----- nvinfo : EIATTR_FRAME_SIZE
	.align		4
.L_301:
        /*05f4*/ 	.byte	0x04, 0x11
        /*05f6*/ 	.short	(.L_303 - .L_302)
	.align		4
.L_302:
        /*05f8*/ 	.word	index@(_ZN2at6native27unrolled_elementwise_kernelINS0_13BUnaryFunctorIiiiZZZNS0_15binary_internal21div_trunc_kernel_cudaERNS_18TensorIteratorBaseEENKUlvE_clEvENKUlvE1_clEvEUliiE_EESt5arrayIPcLm2EELi4E23TrivialOffsetCalculatorILi1EjESE_NS0_6memory12LoadWithCastILi1EEENSF_13StoreWithCastILi1EEEEEviT_T0_T2_T3_T4_T5_)
        /*05fc*/ 	.word	0x00000000


	//----- nvinfo : EIATTR_REGCOUNT
	.align		4
.L_303:
        /*0600*/ 	.byte	0x04, 0x2f
        /*0602*/ 	.short	(.L_305 - .L_304)
	.align		4
.L_304:
        /*0604*/ 	.word	index@(_ZN2at6native18elementwise_kernelILi128ELi4EZNS0_15gpu_kernel_implINS0_13BUnaryFunctorIiiiZZZNS0_15binary_internal21div_trunc_kernel_cudaERNS_18TensorIteratorBaseEENKUlvE_clEvENKUlvE1_clEvEUliiE_EEEEvS6_RKT_EUliE_EEviT1_)
        /*0608*/ 	.word	0x0000001a


	//----- nvinfo : EIATTR_FRAME_SIZE
	.align		4
.L_305:
        /*060c*/ 	.byte	0x04, 0x11
        /*060e*/ 	.short	(.L_307 - .L_306)
	.align		4
.L_306:
        /*0610*/ 	.word	index@(_ZN2at6native18elementwise_kernelILi128ELi4EZNS0_15gpu_kernel_implINS0_13BUnaryFunctorIiiiZZZNS0_15binary_internal21div_trunc_kernel_cudaERNS_18TensorIteratorBaseEENKUlvE_clEvENKUlvE1_clEvEUliiE_EEEEvS6_RKT_EUliE_EEviT1_)
        /*0614*/ 	.word	0x00000000


	//----- nvinfo : EIATTR_REGCOUNT
	.align		4
.L_307:
        /*0618*/ 	.byte	0x04, 0x2f
        /*061a*/ 	.short	(.L_309 - .L_308)
	.align		4
.L_308:
        /*061c*/ 	.word	index@(_ZN2at6native29vectorized_elementwise_kernelILi8ENS0_13BinaryFunctorIiiiZZZNS0_15binary_internal21div_trunc_kernel_cudaERNS_18TensorIteratorBaseEENKUlvE_clEvENKUlvE1_clEvEUliiE_EESt5arrayIPcLm3EEEEviT0_T1_)
        /*0620*/ 	.word	0x00000004


	//----- nvinfo : EIATTR_FRAME_SIZE
	.align		4
.L_309:
        /*0624*/ 	.byte	0x04, 0x11
        /*0626*/ 	.short	(.L_311 - .L_310)
	.align		4
.L_310:
        /*0628*/ 	.word	index@(_ZN2at6native29vectorized_elementwise_kernelILi8ENS0_13BinaryFunctorIiiiZZZNS0_15binary_internal21div_trunc_kernel_cudaERNS_18TensorIteratorBaseEENKUlvE_clEvENKUlvE1_clEvEUliiE_EESt5arrayIPcLm3EEEEviT0_T1_)
        /*062c*/ 	.word	0x00000000


	//----- nvinfo : EIATTR_REGCOUNT
	.align		4
.L_311:
        /*0630*/ 	.byte	0x04, 0x2f
        /*0632*/ 	.short	(.L_313 - .L_312)
	.align		4
.L_312:
        /*0634*/ 	.word	index@(_ZN2at6native29vectorized_elementwise_kernelILi4ENS0_13BinaryFunctorIiiiZZZNS0_15binary_internal21div_trunc_kernel_cudaERNS_18TensorIteratorBaseEENKUlvE_clEvENKUlvE1_clEvEUliiE_EESt5arrayIPcLm3EEEEviT0_T1_)
        /*0638*/ 	.word	0x00000020


	//----- nvinfo : EIATTR_FRAME_SIZE
	.align		4
.L_313:
        /*063c*/ 	.byte	0x04, 0x11
        /*063e*/ 	.short	(.L_315 - .L_314)
	.align		4
.L_314:
        /*0640*/ 	.word	index@(_ZN2at6native29vectorized_elementwise_kernelILi4ENS0_13BinaryFunctorIiiiZZZNS0_15binary_internal21div_trunc_kernel_cudaERNS_18TensorIteratorBaseEENKUlvE_clEvENKUlvE1_clEvEUliiE_EESt5arrayIPcLm3EEEEviT0_T1_)
        /*0644*/ 	.word	0x00000000


	//----- nvinfo : EIATTR_REGCOUNT
	.align		4
.L_315:
        /*0648*/ 	.byte	0x04, 0x2f
        /*064a*/ 	.short	(.L_317 - .L_316)
	.align		4
.L_316:
        /*064c*/ 	.word	index@(_ZN2at6native29vectorized_elementwise_kernelILi2ENS0_13BinaryFunctorIiiiZZZNS0_15binary_internal21div_trunc_kernel_cudaERNS_18TensorIteratorBaseEENKUlvE_clEvENKUlvE1_clEvEUliiE_EESt5arrayIPcLm3EEEEviT0_T1_)
        /*0650*/ 	.word	0x00000020


	//----- nvinfo : EIATTR_FRAME_SIZE
	.align		4
.L_317:
        /*0654*/ 	.byte	0x04, 0x11
        /*0656*/ 	.short	(.L_319 - .L_318)
	.align		4
.L_318:
        /*0658*/ 	.word	index@(_ZN2at6native29vectorized_elementwise_kernelILi2ENS0_13BinaryFunctorIiiiZZZNS0_15binary_internal21div_trunc_kernel_cudaERNS_18TensorIteratorBaseEENKUlvE_clEvENKUlvE1_clEvEUliiE_EESt5arrayIPcLm3EEEEviT0_T1_)
        /*065c*/ 	.word	0x00000000


	//----- nvinfo : EIATTR_REGCOUNT
	.align		4
.L_319:
        /*0660*/ 	.byte	0x04, 0x2f
        /*0662*/ 	.short	(.L_321 - .L_320)
	.align		4
.L_320:
        /*0664*/ 	.word	index@(_ZN2at6native27unrolled_elementwise_kernelINS0_13BinaryFunctorIiiiZZZNS0_15binary_internal21div_trunc_kernel_cudaERNS_18TensorIteratorBaseEENKUlvE_clEvENKUlvE1_clEvEUliiE_EESt5arrayIPcLm3EELi4E23TrivialOffsetCalculatorILi2EjESD_ILi1EjENS0_6memory15LoadWithoutCastENSG_16StoreWithoutCastEEEviT_T0_T2_T3_T4_T5_)
        /*0668*/ 	.word	0x0000001e


	//----- nvinfo : EIATTR_FRAME_SIZE
	.align		4
.L_321:
        /*066c*/ 	.byte	0x04, 0x11
        /*066e*/ 	.short	(.L_323 - .L_322)
	.align		4
.L_322:
        /*0670*/ 	.word	index@(_ZN2at6native27unrolled_elementwise_kernelINS0_13BinaryFunctorIiiiZZZNS0_15binary_internal21div_trunc_kernel_cudaERNS_18TensorIteratorBaseEENKUlvE_clEvENKUlvE1_clEvEUliiE_EESt5arrayIPcLm3EELi4E23TrivialOffsetCalculatorILi2EjESD_ILi1EjENS0_6memory15LoadWithoutCastENSG_16StoreWithoutCastEEEviT_T0_T2_T3_T4_T5_)
        /*0674*/ 	.word	0x00000000


	//----- nvinfo : EIATTR_REGCOUNT
	.align		4
.L_323:
        /*0678*/ 	.byte	0x04, 0x2f
        /*067a*/ 	.short	(.L_325 - .L_324)
	.align		4
.L_324:
        /*067c*/ 	.word	index@(_ZN2at6native18elementwise_kernelILi128ELi2EZNS0_22gpu_kernel_impl_nocastINS0_13BinaryFunctorIiiiZZZNS0_15binary_internal21div_trunc_kernel_cudaERNS_18TensorIteratorBaseEENKUlvE_clEvENKUlvE1_clEvEUliiE_EEEEvS6_RKT_EUliE_EEviT1_)
        /*0680*/ 	.word	0x0000000f


	//----- nvinfo : EIATTR_FRAME_SIZE
	.align		4
.L_325:
        /*0684*/ 	.byte	0x04, 0x11
        /*0686*/ 	.short	(.L_327 - .L_326)
	.align		4
.L_326:
        /*0688*/ 	.word	index@(_ZN2at6native18elementwise_kernelILi128ELi2EZNS0_22gpu_kernel_impl_nocastINS0_13BinaryFunctorIiiiZZZNS0_15binary_internal21div_trunc_kernel_cudaERNS_18TensorIteratorBaseEENKUlvE_clEvENKUlvE1_clEvEUliiE_EEEEvS6_RKT_EUliE_EEviT1_)
        /*068c*/ 	.word	0x00000000


	//----- nvinfo : EIATTR_REGCOUNT
	.align		4
.L_327:
        /*0690*/ 	.byte	0x04, 0x2f
        /*0692*/ 	.short	(.L_329 - .L_328)
	.align		4
.L_328:
        /*0694*/ 	.word	index@(_ZN2at6native27unrolled_elementwise_kernelINS0_13BinaryFunctorIiiiZZZNS0_15binary_internal21div_trunc_kernel_cudaERNS_18TensorIteratorBaseEENKUlvE_clEvENKUlvE1_clEvEUliiE_EESt5arrayIPcLm3EELi4E23TrivialOffsetCalculatorILi2EjESD_ILi1EjENS0_6memory12LoadWithCastILi2EEENSG_13StoreWithCastILi1EEEEEviT_T0_T2_T3_T4_T5_)
        /*0698*/ 	.word	0x00000020


	//----- nvinfo : EIATTR_FRAME_SIZE
	.align		4
.L_329:
        /*069c*/ 	.byte	0x04, 0x11
        /*069e*/ 	.short	(.L_331 - .L_330)
	.align		4
.L_330:
        /*06a0*/ 	.word	index@(_ZN2at6native27unrolled_elementwise_kernelINS0_13BinaryFunctorIiiiZZZNS0_15binary_internal21div_trunc_kernel_cudaERNS_18TensorIteratorBaseEENKUlvE_clEvENKUlvE1_clEvEUliiE_EESt5arrayIPcLm3EELi4E23TrivialOffsetCalculatorILi2EjESD_ILi1EjENS0_6memory12LoadWithCastILi2EEENSG_13StoreWithCastILi1EEEEEviT_T0_T2_T3_T4_T5_)
        /*06a4*/ 	.word	0x00000000


	//----- nvinfo : EIATTR_REGCOUNT
	.align		4
.L_331:
        /*06a8*/ 	.byte	0x04, 0x2f
        /*06aa*/ 	.short	(.L_333 - .L_332)
	.align		4
.L_332:
        /*06ac*/ 	.word	index@(_ZN2at6native18elementwise_kernelILi128ELi4EZNS0_15gpu_kernel_implINS0_13BinaryFunctorIiiiZZZNS0_15binary_internal21div_trunc_kernel_cudaERNS_18TensorIteratorBaseEENKUlvE_clEvENKUlvE1_clEvEUliiE_EEEEvS6_RKT_EUliE_EEviT1_)
        /*06b0*/ 	.word	0x0000001b


	//----- nvinfo : EIATTR_FRAME_SIZE
	.align		4
.L_333:
        /*06b4*/ 	.byte	0x04, 0x11
        /*06b6*/ 	.short	(.L_335 - .L_334)
	.align		4
.L_334:
        /*06b8*/ 	.word	index@(_ZN2at6native18elementwise_kernelILi128ELi4EZNS0_15gpu_kernel_implINS0_13BinaryFunctorIiiiZZZNS0_15binary_internal21div_trunc_kernel_cudaERNS_18TensorIteratorBaseEENKUlvE_clEvENKUlvE1_clEvEUliiE_EEEEvS6_RKT_EUliE_EEviT1_)
        /*06bc*/ 	.word	0x00000000


	//----- nvinfo : EIATTR_REGCOUNT
	.align		4
.L_335:
        /*06c0*/ 	.byte	0x04, 0x2f
        /*06c2*/ 	.short	(.L_337 - .L_336)
	.align		4
.L_336:
        /*06c4*/ 	.word	index@(_ZN2at6native29vectorized_elementwise_kernelILi8ENS0_13AUnaryFunctorIlllZZZNS0_15binary_internal21div_trunc_kernel_cudaERNS_18TensorIteratorBaseEENKUlvE_clEvENKUlvE2_clEvEUlllE_EESt5arrayIPcLm2EEEEviT0_T1_)
        /*06c8*/ 	.word	0x00000004


	//----- nvinfo : EIATTR_FRAME_SIZE
	.align		4
.L_337:
        /*06cc*/ 	.byte	0x04, 0x11
        /*06ce*/ 	.short	(.L_339 - .L_338)
	.align		4
.L_338:
        /*06d0*/ 	.word	index@(_ZN2at6native29vectorized_elementwise_kernelILi8ENS0_13AUnaryFunctorIlllZZZNS0_15binary_internal21div_trunc_kernel_cudaERNS_18TensorIteratorBaseEENKUlvE_clEvENKUlvE2_clEvEUlllE_EESt5arrayIPcLm2EEEEviT0_T1_)
        /*06d4*/ 	.word	0x00000000


	//----- nvinfo : EIATTR_REGCOUNT
	.align		4
.L_339:
        /*06d8*/ 	.byte	0x04, 0x2f
        /*06da*/ 	.short	(.L_341 - .L_340)
	.align		4
.L_340:
        /*06dc*/ 	.word	index@(_ZN2at6native29vectorized_elementwise_kernelILi4ENS0_13AUnaryFunctorIlllZZZNS0_15binary_internal21div_trunc_kernel_cudaERNS_18TensorIteratorBaseEENKUlvE_clEvENKUlvE2_clEvEUlllE_EESt5arrayIPcLm2EEEEviT0_T1_)
        /*06e0*/ 	.word	0x00000026


	//----- nvinfo : EIATTR_FRAME_SIZE
	.align		4
.L_341:
        /*06e4*/ 	.byte	0x04, 0x11
        /*06e6*/ 	.short	(.L_343 - .L_342)
	.align		4
.L_342:
        /*06e8*/ 	.word	index@($__internal_35_$__cuda_sm20_div_s64)
        /*06ec*/ 	.word	0x00000000


	//----- nvinfo : EIATTR_FRAME_SIZE
	.align		4
.L_343:
        /*06f0*/ 	.byte	0x04, 0x11
        /*06f2*/ 	.short	(.L_345 - .L_344)
	.align		4
.L_344:
        /*06f4*/ 	.word	index@(_ZN2at6native29vectorized_elementwise_kernelILi4ENS0_13AUnaryFunctorIlllZZZNS0_15binary_internal21div_trunc_kernel_cudaERNS_18TensorIteratorBaseEENKUlvE_clEvENKUlvE2_clEvEUlllE_EESt5arrayIPcLm2EEEEviT0_T1_)
        /*06f8*/ 	.word	0x00000000


	//----- nvinfo : EIATTR_REGCOUNT
	.align		4
.L_345:
        /*06fc*/ 	.byte	0x04, 0x2f
        /*06fe*/ 	.short	(.L_347 - .L_346)
	.align		4
.L_346:
        /*0700*/ 	.word	index@(_ZN2at6native29vectorized_elementwise_kernelILi2ENS0_13AUnaryFunctorIlllZZZNS0_15binary_internal21div_trunc_kernel_cudaERNS_18TensorIteratorBaseEENKUlvE_clEvENKUlvE2_clEvEUlllE_EESt5arrayIPcLm2EEEEviT0_T1_)
        /*0704*/ 	.word	0x00000026


	//----- nvinfo : EIATTR_FRAME_SIZE
	.align		4
.L_347:
        /*0708*/ 	.byte	0x04, 0x11
        /*070a*/ 	.short	(.L_349 - .L_348)
	.align		4
.L_348:
        /*070c*/ 	.word	index@($__internal_34_$__cuda_sm20_div_s64)
        /*0710*/ 	.word	0x00000000


	//----- nvinfo : EIATTR_FRAME_SIZE
	.align		4
.L_349:
        /*0714*/ 	.byte	0x04, 0x11
        /*0716*/ 	.short	(.L_351 - .L_350)
	.align		4
.L_350:
        /*0718*/ 	.word	index@(_ZN2at6native29vectorized_elementwise_kernelILi2ENS0_13AUnaryFunctorIlllZZZNS0_15binary_internal21div_trunc_kernel_cudaERNS_18TensorIteratorBaseEENKUlvE_clEvENKUlvE2_clEvEUlllE_EESt5arrayIPcLm2EEEEviT0_T1_)
        /*071c*/ 	.word	0x00000000


	//----- nvinfo : EIATTR_REGCOUNT
	.align		4
.L_351:
        /*0720*/ 	.byte	0x04, 0x2f
        /*0722*/ 	.short	(.L_353 - .L_352)
	.align		4
.L_352:
        /*0724*/ 	.word	index@(_ZN2at6native27unrolled_elementwise_kernelINS0_13AUnaryFunctorIlllZZZNS0_15binary_internal21div_trunc_kernel_cudaERNS_18TensorIteratorBaseEENKUlvE_clEvENKUlvE2_clEvEUlllE_EESt5arrayIPcLm2EELi4E23TrivialOffsetCalculatorILi1EjESE_NS0_6memory15LoadWithoutCastENSF_16StoreWithoutCastEEEviT_T0_T2_T3_T4_T5_)
        /*0728*/ 	.word	0x0000001e


	//----- nvinfo : EIATTR_FRAME_SIZE
	.align		4
.L_353:
        /*072c*/ 	.byte	0x04, 0x11
        /*072e*/ 	.short	(.L_355 - .L_354)
	.align		4
.L_354:
        /*0730*/ 	.word	index@($__internal_33_$__cuda_sm20_div_s64)
        /*0734*/ 	.word	0x00000000


	//----- nvinfo : EIATTR_FRAME_SIZE
	.align		4
.L_355:
        /*0738*/ 	.byte	0x04, 0x11
        /*073a*/ 	.short	(.L_357 - .L_356)
	.align		4
.L_356:
        /*073c*/ 	.word	index@(_ZN2at6native27unrolled_elementwise_kernelINS0_13AUnaryFunctorIlllZZZNS0_15binary_internal21div_trunc_kernel_cudaERNS_18TensorIteratorBaseEENKUlvE_clEvENKUlvE2_clEvEUlllE_EESt5arrayIPcLm2EELi4E23TrivialOffsetCalculatorILi1EjESE_NS0_6memory15LoadWithoutCastENSF_16StoreWithoutCastEEEviT_T0_T2_T3_T4_T5_)
        /*0740*/ 	.word	0x00000000


	//----- nvinfo : EIATTR_REGCOUNT
	.align		4
.L_357:
        /*0744*/ 	.byte	0x04, 0x2f
        /*0746*/ 	.short	(.L_359 - .L_358)
	.align		4
.L_358:
        /*0748*/ 	.word	index@(_ZN2at6native18elementwise_kernelILi128ELi2EZNS0_22gpu_kernel_impl_nocastINS0_13AUnaryFunctorIlllZZZNS0_15binary_internal21div_trunc_kernel_cudaERNS_18TensorIteratorBaseEENKUlvE_clEvENKUlvE2_clEvEUlllE_EEEEvS6_RKT_EUliE_EEviT1_)
        /*074c*/ 	.word	0x00000018


	//----- nvinfo : EIATTR_FRAME_SIZE
	.align		4
.L_359:
        /*0750*/ 	.byte	0x04, 0x11
        /*0752*/ 	.short	(.L_361 - .L_360)
	.align		4
.L_360:
        /*0754*/ 	.word	index@($__internal_32_$__cuda_sm20_div_s64)
        /*0758*/ 	.word	0x00000000


	//----- nvinfo : EIATTR_FRAME_SIZE
	.align		4
.L_361:
        /*075c*/ 	.byte	0x04, 0x11
        /*075e*/ 	.short	(.L_363 - .L_362)
	.align		4
.L_362:
        /*0760*/ 	.word	index@(_ZN2at6native18elementwise_kernelILi128ELi2EZNS0_22gpu_kernel_impl_nocastINS0_13AUnaryFunctorIlllZZZNS0_15binary_internal21div_trunc_kernel_cudaERNS_18TensorIteratorBaseEENKUlvE_clEvENKUlvE2_clEvEUlllE_EEEEvS6_RKT_EUliE_EEviT1_)
        /*0764*/ 	.word	0x00000000


	//----- nvinfo : EIATTR_REGCOUNT
	.align		4
.L_363:
        /*0768*/ 	.byte	0x04, 0x2f
        /*076a*/ 	.short	(.L_365 - .L_364)
	.align		4
.L_364:
        /*076c*/ 	.word	index@(_ZN2at6native27unrolled_elementwise_kernelINS0_13AUnaryFunctorIlllZZZNS0_15binary_internal21div_trunc_kernel_cudaERNS_18TensorIteratorBaseEENKUlvE_clEvENKUlvE2_clEvEUlllE_EESt5arrayIPcLm2EELi4E23TrivialOffsetCalculatorILi1EjESE_NS0_6memory12LoadWithCastILi1EEENSF_13StoreWithCastILi1EEEEEviT_T0_T2_T3_T4_T5_)
        /*0770*/ 	.word	0x00000020


	//----- nvinfo : EIATTR_FRAME_SIZE
	.align		4
.L_365:
        /*0774*/ 	.byte	0x04, 0x11
        /*0776*/ 	.short	(.L_367 - .L_366)
	.align		4
.L_366:
        /*0778*/ 	.word	index@($__internal_31_$__cuda_sm20_div_s64)
        /*077c*/ 	.word	0x00000000


	//----- nvinfo : EIATTR_FRAME_SIZE
	.align		4
.L_367:
        /*0780*/ 	.byte	0x04, 0x11
        /*0782*/ 	.short	(.L_369 - .L_368)
	.align		4
.L_368:
        /*0784*/ 	.word	index@(_ZN2at6native27unrolled_elementwise_kernelINS0_13AUnaryFunctorIlllZZZNS0_15binary_internal21div_trunc_kernel_cudaERNS_18TensorIteratorBaseEENKUlvE_clEvENKUlvE2_clEvEUlllE_EESt5arrayIPcLm2EELi4E23TrivialOffsetCalculatorILi1EjESE_NS0_6memory12LoadWithCastILi1EEENSF_13StoreWithCastILi1EEEEEviT_T0_T2_T3_T4_T5_)
        /*0788*/ 	.word	0x00000000


	//----- nvinfo : EIATTR_REGCOUNT
	.align		4
.L_369:
        /*078c*/ 	.byte	0x04, 0x2f
        /*078e*/ 	.short	(.L_371 - .L_370)
	.align		4
.L_370:
        /*0790*/ 	.word	index@(_ZN2at6native18elementwise_kernelILi128ELi4EZNS0_15gpu_kernel_implINS0_13AUnaryFunctorIlllZZZNS0_15binary_internal21div_trunc_kernel_cudaERNS_18TensorIteratorBaseEENKUlvE_clEvENKUlvE2_clEvEUlllE_EEEEvS6_RKT_EUliE_EEviT1_)
        /*0794*/ 	.word	0x0000001a


	//----- nvinfo : EIATTR_FRAME_SIZE
	.align		4
.L_371:
        /*0798*/ 	.byte	0x04, 0x11
        /*079a*/ 	.short	(.L_373 - .L_372)
	.align		4
.L_372:
        /*079c*/ 	.word	index@($__internal_30_$__cuda_sm20_div_s64)
        /*07a0*/ 	.word	0x00000000


	//----- nvinfo : EIATTR_FRAME_SIZE
	.align		4
.L_373:
        /*07a4*/ 	.byte	0x04, 0x11
        /*07a6*/ 	.short	(.L_375 - .L_374)
	.align		4
.L_374:
        /*07a8*/ 	.word	index@(_ZN2at6native18elementwise_kernelILi128ELi4EZNS0_15gpu_kernel_implINS0_13AUnaryFunctorIlllZZZNS0_15binary_internal21div_trunc_kernel_cudaERNS_18TensorIteratorBaseEENKUlvE_clEvENKUlvE2_clEvEUlllE_EEEEvS6_RKT_EUliE_EEviT1_)
        /*07ac*/ 	.word	0x00000000


	//----- nvinfo : EIATTR_REGCOUNT
	.align		4
.L_375:
        /*07b0*/ 	.byte	0x04, 0x2f
        /*07b2*/ 	.short	(.L_377 - .L_376)
	.align		4
.L_376:
        /*07b4*/ 	.word	index@(_ZN2at6native29vectorized_elementwise_kernelILi8ENS0_13BUnaryFunctorIlllZZZNS0_15binary_internal21div_trunc_kernel_cudaERNS_18TensorIteratorBaseEENKUlvE_clEvENKUlvE2_clEvEUlllE_EESt5arrayIPcLm2EEEEviT0_T1_)
        /*07b8*/ 	.word	0x00000004


	//----- nvinfo : EIATTR_FRAME_SIZE
	.align		4
.L_377:
        /*07bc*/ 	.byte	0x04, 0x11
        /*07be*/ 	.short	(.L_379 - .L_378)
	.align		4
.L_378:
        /*07c0*/ 	.word	index@(_ZN2at6native29vectorized_elementwise_kernelILi8ENS0_13BUnaryFunctorIlllZZZNS0_15binary_internal21div_trunc_kernel_cudaERNS_18TensorIteratorBaseEENKUlvE_clEvENKUlvE2_clEvEUlllE_EESt5arrayIPcLm2EEEEviT0_T1_)
        /*07c4*/ 	.word	0x00000000


	//----- nvinfo : EIATTR_REGCOUNT
	.align		4
.L_379:
        /*07c8*/ 	.byte	0x04, 0x2f
        /*07ca*/ 	.short	(.L_381 - .L_380)
	.align		4
.L_380:
        /*07cc*/ 	.word	index@(_ZN2at6native29vectorized_elementwise_kernelILi4ENS0_13BUnaryFunctorIlllZZZNS0_15binary_internal21div_trunc_kernel_cudaERNS_18TensorIteratorBaseEENKUlvE_clEvENKUlvE2_clEvEUlllE_EESt5arrayIPcLm2EEEEviT0_T1_)
        /*07d0*/ 	.word	0x00000024


	//----- nvinfo : EIATTR_FRAME_SIZE
	.align		4
.L_381:
        /*07d4*/ 	.byte	0x04, 0x11
        /*07d6*/ 	.short	(.L_383 - .L_382)
	.align		4
.L_382:
        /*07d8*/ 	.word	index@($__internal_29_$__cuda_sm20_div_s64)
        /*07dc*/ 	.word	0x00000000


	//----- nvinfo : EIATTR_FRAME_SIZE
	.align		4
.L_383:
        /*07e0*/ 	.byte	0x04, 0x11
        /*07e2*/ 	.short	(.L_385 - .L_384)
	.align		4
.L_384:
        /*07e4*/ 	.word	index@(_ZN2at6native29vectorized_elementwise_kernelILi4ENS0_13BUnaryFunctorIlllZZZNS0_15binary_internal21div_trunc_kernel_cudaERNS_18TensorIteratorBaseEENKUlvE_clEvENKUlvE2_clEvEUlllE_EESt5arrayIPcLm2EEEEviT0_T1_)
        /*07e8*/ 	.word	0x00000000


	//----- nvinfo : EIATTR_REGCOUNT
	.align		4
.L_385:
        /*07ec*/ 	.byte	0x04, 0x2f
        /*07ee*/ 	.short	(.L_387 - .L_386)
	.align		4
.L_386:
        /*07f0*/ 	.word	index@(_ZN2at6native29vectorized_elementwise_kernelILi2ENS0_13BUnaryFunctorIlllZZZNS0_15binary_internal21div_trunc_kernel_cudaERNS_18TensorIteratorBaseEENKUlvE_clEvENKUlvE2_clEvEUlllE_EESt5arrayIPcLm2EEEEviT0_T1_)
        /*07f4*/ 	.word	0x00000024


	//----- nvinfo : EIATTR_FRAME_SIZE
	.align		4
.L_387:
        /*07f8*/ 	.byte	0x04, 0x11
        /*07fa*/ 	.short	(.L_389 - .L_388)
	.align		4
.L_388:
        /*07fc*/ 	.word	index@($__internal_28_$__cuda_sm20_div_s64)
        /*0800*/ 	.word	0x00000000


	//----- nvinfo : EIATTR_FRAME_SIZE
	.align		4
.L_389:
        /*0804*/ 	.byte	0x04, 0x11
        /*0806*/ 	.short	(.L_391 - .L_390)
	.align		4
.L_390:
        /*0808*/ 	.word	index@(_ZN2at6native29vectorized_elementwise_kernelILi2ENS0_13BUnaryFunctorIlllZZZNS0_15binary_internal21div_trunc_kernel_cudaERNS_18TensorIteratorBaseEENKUlvE_clEvENKUlvE2_clEvEUlllE_EESt5arrayIPcLm2EEEEviT0_T1_)
        /*080c*/ 	.word	0x00000000


	//----- nvinfo : EIATTR_REGCOUNT
	.align		4
.L_391:
        /*0810*/ 	.byte	0x04, 0x2f
        /*0812*/ 	.short	(.L_393 - .L_392)
	.align		4
.L_392:
        /*0814*/ 	.word	index@(_ZN2at6native27unrolled_elementwise_kernelINS0_13BUnaryFunctorIlllZZZNS0_15binary_internal21div_trunc_kernel_cudaERNS_18TensorIteratorBaseEENKUlvE_clEvENKUlvE2_clEvEUlllE_EESt5arrayIPcLm2EELi4E23TrivialOffsetCalculatorILi1EjESE_NS0_6memory15LoadWithoutCastENSF_16StoreWithoutCastEEEviT_T0_T2_T3_T4_T5_)
        /*0818*/ 	.word	0x0000001e


	//----- nvinfo : EIATTR_FRAME_SIZE
	.align		4
.L_393:
        /*081c*/ 	.byte	0x04, 0x11
        /*081e*/ 	.short	(.L_395 - .L_394)
	.align		4
.L_394:
        /*0820*/ 	.word	index@($__internal_27_$__cuda_sm20_div_s64)
        /*0824*/ 	.word	0x00000000


	//----- nvinfo : EIATTR_FRAME_SIZE
	.align		4
.L_395:
        /*0828*/ 	.byte	0x04, 0x11
        /*082a*/ 	.short	(.L_397 - .L_396)
	.align		4
.L_396:
        /*082c*/ 	.word	index@(_ZN2at6native27unrolled_elementwise_kernelINS0_13BUnaryFunctorIlllZZZNS0_15binary_internal21div_trunc_kernel_cudaERNS_18TensorIteratorBaseEENKUlvE_clEvENKUlvE2_clEvEUlllE_EESt5arrayIPcLm2EELi4E23TrivialOffsetCalculatorILi1EjESE_NS0_6memory15LoadWithoutCastENSF_16StoreWithoutCastEEEviT_T0_T2_T3_T4_T5_)
        /*0830*/ 	.word	0x00000000


	//----- nvinfo : EIATTR_REGCOUNT
	.align		4
.L_397:
        /*0834*/ 	.byte	0x04, 0x2f
        /*0836*/ 	.short	(.L_399 - .L_398)
	.align		4
.L_398:
        /*0838*/ 	.word	index@(_ZN2at6native18elementwise_kernelILi128ELi2EZNS0_22gpu_kernel_impl_nocastINS0_13BUnaryFunctorIlllZZZNS0_15binary_internal21div_trunc_kernel_cudaERNS_18TensorIteratorBaseEENKUlvE_clEvENKUlvE2_clEvEUlllE_EEEEvS6_RKT_EUliE_EEviT1_)
        /*083c*/ 	.word	0x0000001a


	//----- nvinfo : EIATTR_FRAME_SIZE
	.align		4
.L_399:
        /*0840*/ 	.byte	0x04, 0x11
        /*0842*/ 	.short	(.L_401 - .L_400)
	.align		4
.L_400:
        /*0844*/ 	.word	index@($__internal_26_$__cuda_sm20_div_s64)
        /*0848*/ 	.word	0x00000000


	//----- nvinfo : EIATTR_FRAME_SIZE
	.align		4
.L_401:
        /*084c*/ 	.byte	0x04, 0x11
        /*084e*/ 	.short	(.L_403 - .L_402)
	.align		4
.L_402:
        /*0850*/ 	.word	index@(_ZN2at6native18elementwise_kernelILi128ELi2EZNS0_22gpu_kernel_impl_nocastINS0_13BUnaryFunctorIlllZZZNS0_15binary_internal21div_trunc_kernel_cudaERNS_18TensorIteratorBaseEENKUlvE_clEvENKUlvE2_clEvEUlllE_EEEEvS6_RKT_EUliE_EEviT1_)
        /*0854*/ 	.word	0x00000000


	//----- nvinfo : EIATTR_REGCOUNT
	.align		4
.L_403:
        /*0858*/ 	.byte	0x04, 0x2f
        /*085a*/ 	.short	(.L_405 - .L_404)
	.align		4
.L_404:
        /*085c*/ 	.word	index@(_ZN2at6native27unrolled_elementwise_kernelINS0_13BUnaryFunctorIlllZZZNS0_15binary_internal21div_trunc_kernel_cudaERNS_18TensorIteratorBaseEENKUlvE_clEvENKUlvE2_clEvEUlllE_EESt5arrayIPcLm2EELi4E23TrivialOffsetCalculatorILi1EjESE_NS0_6memory12LoadWithCastILi1EEENSF_13StoreWithCastILi1EEEEEviT_T0_T2_T3_T4_T5_)
        /*0860*/ 	.word	0x00000020


	//----- nvinfo : EIATTR_FRAME_SIZE
	.align		4
.L_405:
        /*0864*/ 	.byte	0x04, 0x11
        /*0866*/ 	.short	(.L_407 - .L_406)
	.align		4
.L_406:
        /*0868*/ 	.word	index@($__internal_25_$__cuda_sm20_div_s64)
        /*086c*/ 	.word	0x00000000


	//----- nvinfo : EIATTR_FRAME_SIZE
	.align		4
.L_407:
        /*0870*/ 	.byte	0x04, 0x11
        /*0872*/ 	.short	(.L_409 - .L_408)
	.align		4
.L_408:
        /*0874*/ 	.word	index@(_ZN2at6native27unrolled_elementwise_kernelINS0_13BUnaryFunctorIlllZZZNS0_15binary_internal21div_trunc_kernel_cudaERNS_18TensorIteratorBaseEENKUlvE_clEvENKUlvE2_clEvEUlllE_EESt5arrayIPcLm2EELi4E23TrivialOffsetCalculatorILi1EjESE_NS0_6memory12LoadWithCastILi1EEENSF_13StoreWithCastILi1EEEEEviT_T0_T2_T3_T4_T5_)
        /*0878*/ 	.word	0x00000000


	//----- nvinfo : EIATTR_REGCOUNT
	.align		4
.L_409:
        /*087c*/ 	.byte	0x04, 0x2f
        /*087e*/ 	.short	(.L_411 - .L_410)
	.align		4
.L_410:
        /*0880*/ 	.word	index@(_ZN2at6native18elementwise_kernelILi128ELi4EZNS0_15gpu_kernel_implINS0_13BUnaryFunctorIlllZZZNS0_15binary_internal21div_trunc_kernel_cudaERNS_18TensorIteratorBaseEENKUlvE_clEvENKUlvE2_clEvEUlllE_EEEEvS6_RKT_EUliE_EEviT1_)
        /*0884*/ 	.word	0x0000001c


	//----- nvinfo : EIATTR_FRAME_SIZE
	.align		4
.L_411:
        /*0888*/ 	.byte	0x04, 0x11
        /*088a*/ 	.short	(.L_413 - .L_412)
	.align		4
.L_412:
        /*088c*/ 	.word	index@($__internal_24_$__cuda_sm20_div_s64)
        /*0890*/ 	.word	0x00000000


	//----- nvinfo : EIATTR_FRAME_SIZE
	.align		4
.L_413:
        /*0894*/ 	.byte	0x04, 0x11
        /*0896*/ 	.short	(.L_415 - .L_414)
	.align		4
.L_414:
        /*0898*/ 	.word	index@(_ZN2at6native18elementwise_kernelILi128ELi4EZNS0_15gpu_kernel_implINS0_13BUnaryFunctorIlllZZZNS0_15binary_internal21div_trunc_kernel_cudaERNS_18TensorIteratorBaseEENKUlvE_clEvENKUlvE2_clEvEUlllE_EEEEvS6_RKT_EUliE_EEviT1_)
        /*089c*/ 	.word	0x00000000


	//----- nvinfo : EIATTR_REGCOUNT
	.align		4
.L_415:
        /*08a0*/ 	.byte	0x04, 0x2f
        /*08a2*/ 	.short	(.L_417 - .L_416)
	.align		4
.L_416:
        /*08a4*/ 	.word	index@(_ZN2at6native29vectorized_elementwise_kernelILi8ENS0_13BinaryFunctorIlllZZZNS0_15binary_internal21div_trunc_kernel_cudaERNS_18TensorIteratorBaseEENKUlvE_clEvENKUlvE2_clEvEUlllE_EESt5arrayIPcLm3EEEEviT0_T1_)
        /*08a8*/ 	.word	0x00000004


	//----- nvinfo : EIATTR_FRAME_SIZE
	.align		4
.L_417:
        /*08ac*/ 	.byte	0x04, 0x11
        /*08ae*/ 	.short	(.L_419 - .L_418)
	.align		4
.L_418:
        /*08b0*/ 	.word	index@(_ZN2at6native29vectorized_elementwise_kernelILi8ENS0_13BinaryFunctorIlllZZZNS0_15binary_internal21div_trunc_kernel_cudaERNS_18TensorIteratorBaseEENKUlvE_clEvENKUlvE2_clEvEUlllE_EESt5arrayIPcLm3EEEEviT0_T1_)
        /*08b4*/ 	.word	0x00000000


	//----- nvinfo : EIATTR_REGCOUNT
	.align		4
.L_419:
        /*08b8*/ 	.byte	0x04, 0x2f
        /*08ba*/ 	.short	(.L_421 - .L_420)
	.align		4
.L_420:
        /*08bc*/ 	.word	index@(_ZN2at6native29vectorized_elementwise_kernelILi4ENS0_13BinaryFunctorIlllZZZNS0_15binary_internal21div_trunc_kernel_cudaERNS_18TensorIteratorBaseEENKUlvE_clEvENKUlvE2_clEvEUlllE_EESt5arrayIPcLm3EEEEviT0_T1_)
        /*08c0*/ 	.word	0x00000035


	//----- nvinfo : EIATTR_FRAME_SIZE
	.align		4
.L_421:
        /*08c4*/ 	.byte	0x04, 0x11
        /*08c6*/ 	.short	(.L_423 - .L_422)
	.align		4
.L_422:
        /*08c8*/ 	.word	index@($__internal_23_$__cuda_sm20_div_s64)
        /*08cc*/ 	.word	0x00000000


	//----- nvinfo : EIATTR_FRAME_SIZE
	.align		4
.L_423:
        /*08d0*/ 	.byte	0x04, 0x11
        /*08d2*/ 	.short	(.L_425 - .L_424)
	.align		4
.L_424:
        /*08d4*/ 	.word	index@(_ZN2at6native29vectorized_elementwise_kernelILi4ENS0_13BinaryFunctorIlllZZZNS0_15binary_internal21div_trunc_kernel_cudaERNS_18TensorIteratorBaseEENKUlvE_clEvENKUlvE2_clEvEUlllE_EESt5arrayIPcLm3EEEEviT0_T1_)
        /*08d8*/ 	.word	0x00000000


	//----- nvinfo : EIATTR_REGCOUNT
	.align		4
.L_425:
        /*08dc*/ 	.byte	0x04, 0x2f
        /*08de*/ 	.short	(.L_427 - .L_426)
	.align		4
.L_426:
        /*08e0*/ 	.word	index@(_ZN2at6native29vectorized_elementwise_kernelILi2ENS0_13BinaryFunctorIlllZZZNS0_15binary_internal21div_trunc_kernel_cudaERNS_18TensorIteratorBaseEENKUlvE_clEvENKUlvE2_clEvEUlllE_EESt5arrayIPcLm3EEEEviT0_T1_)
        /*08e4*/ 	.word	0x00000035


	//----- nvinfo : EIATTR_FRAME_SIZE
	.align		4
.L_427:
        /*08e8*/ 	.byte	0x04, 0x11
        /*08ea*/ 	.short	(.L_429 - .L_428)
	.align		4
.L_428:
        /*08ec*/ 	.word	index@($__internal_22_$__cuda_sm20_div_s64)
        /*08f0*/ 	.word	0x00000000


	//----- nvinfo : EIATTR_FRAME_SIZE
	.align		4
.L_429:
        /*08f4*/ 	.byte	0x04, 0x11
        /*08f6*/ 	.short	(.L_431 - .L_430)
	.align		4
.L_430:
        /*08f8*/ 	.word	index@(_ZN2at6native29vectorized_elementwise_kernelILi2ENS0_13BinaryFunctorIlllZZZNS0_15binary_internal21div_trunc_kernel_cudaERNS_18TensorIteratorBaseEENKUlvE_clEvENKUlvE2_clEvEUlllE_EESt5arrayIPcLm3EEEEviT0_T1_)
        /*08fc*/ 	.word	0x00000000


	//----- nvinfo : EIATTR_REGCOUNT
	.align		4
.L_431:
        /*0900*/ 	.byte	0x04, 0x2f
        /*0902*/ 	.short	(.L_433 - .L_432)
	.align		4
.L_432:
        /*0904*/ 	.word	index@(_ZN2at6native27unrolled_elementwise_kernelINS0_13BinaryFunctorIlllZZZNS0_15binary_internal21div_trunc_kernel_cudaERNS_18TensorIteratorBaseEENKUlvE_clEvENKUlvE2_clEvEUlllE_EESt5arrayIPcLm3EELi4E23TrivialOffsetCalculatorILi2EjESD_ILi1EjENS0_6memory15LoadWithoutCastENSG_16StoreWithoutCastEEEviT_T0_T2_T3_T4_T5_)
        /*0908*/ 	.word	0x00000026


	//----- nvinfo : EIATTR_FRAME_SIZE
	.align		4
.L_433:
        /*090c*/ 	.byte	0x04, 0x11
        /*090e*/ 	.short	(.L_435 - .L_434)
	.align		4
.L_434:
        /*0910*/ 	.word	index@($__internal_21_$__cuda_sm20_div_s64)
        /*0914*/ 	.word	0x00000000


	//----- nvinfo : EIATTR_FRAME_SIZE
	.align		4
.L_435:
        /*0918*/ 	.byte	0x04, 0x11
        /*091a*/ 	.short	(.L_437 - .L_436)
	.align		4
.L_436:
        /*091c*/ 	.word	index@(_ZN2at6native27unrolled_elementwise_kernelINS0_13BinaryFunctorIlllZZZNS0_15binary_internal21div_trunc_kernel_cudaERNS_18TensorIteratorBaseEENKUlvE_clEvENKUlvE2_clEvEUlllE_EESt5arrayIPcLm3EELi4E23TrivialOffsetCalculatorILi2EjESD_ILi1EjENS0_6memory15LoadWithoutCastENSG_16StoreWithoutCastEEEviT_T0_T2_T3_T4_T5_)
        /*0920*/ 	.word	0x00000000


	//----- nvinfo : EIATTR_REGCOUNT
	.align		4
.L_437:
        /*0924*/ 	.byte	0x04, 0x2f
        /*0926*/ 	.short	(.L_439 - .L_438)
	.align		4
.L_438:
        /*0928*/ 	.word	index@(_ZN2at6native18elementwise_kernelILi128ELi2EZNS0_22gpu_kernel_impl_nocastINS0_13BinaryFunctorIlllZZZNS0_15binary_internal21div_trunc_kernel_cudaERNS_18TensorIteratorBaseEENKUlvE_clEvENKUlvE2_clEvEUlllE_EEEEvS6_RKT_EUliE_EEviT1_)
        /*092c*/ 	.word	0x0000001a


	//----- nvinfo : EIATTR_FRAME_SIZE
	.align		4
.L_439:
        /*0930*/ 	.byte	0x04, 0x11
        /*0932*/ 	.short	(.L_441 - .L_440)
	.align		4
.L_440:
        /*0934*/ 	.word	index@($__internal_20_$__cuda_sm20_div_s64)
        /*0938*/ 	.word	0x00000000


	//----- nvinfo : EIATTR_FRAME_SIZE
	.align		4
.L_441:
        /*093c*/ 	.byte	0x04, 0x11
        /*093e*/ 	.short	(.L_443 - .L_442)
	.align		4
.L_442:
        /*0940*/ 	.word	index@(_ZN2at6native18elementwise_kernelILi128ELi2EZNS0_22gpu_kernel_impl_nocastINS0_13BinaryFunctorIlllZZZNS0_15binary_internal21div_trunc_kernel_cudaERNS_18TensorIteratorBaseEENKUlvE_clEvENKUlvE2_clEvEUlllE_EEEEvS6_RKT_EUliE_EEviT1_)
        /*0944*/ 	.word	0x00000000


	//----- nvinfo : EIATTR_REGCOUNT
	.align		4
.L_443:
        /*0948*/ 	.byte	0x04, 0x2f
        /*094a*/ 	.short	(.L_445 - .L_444)
	.align		4
.L_444:
        /*094c*/ 	.word	index@(_ZN2at6native27unrolled_elementwise_kernelINS0_13BinaryFunctorIlllZZZNS0_15binary_internal21div_trunc_kernel_cudaERNS_18TensorIteratorBaseEENKUlvE_clEvENKUlvE2_clEvEUlllE_EESt5arrayIPcLm3EELi4E23TrivialOffsetCalculatorILi2EjESD_ILi1EjENS0_6memory12LoadWithCastILi2EEENSG_13StoreWithCastILi1EEEEEviT_T0_T2_T3_T4_T5_)
        /*0950*/ 	.word	0x00000028


	//----- nvinfo : EIATTR_FRAME_SIZE
	.align		4
.L_445:
        /*0954*/ 	.byte	0x04, 0x11
        /*0956*/ 	.short	(.L_447 - .L_446)
	.align		4
.L_446:
        /*0958*/ 	.word	index@($__internal_19_$__cuda_sm20_div_s64)
        /*095c*/ 	.word	0x00000000


	//----- nvinfo : EIATTR_FRAME_SIZE
	.align		4
.L_447:
        /*0960*/ 	.byte	0x04, 0x11
        /*0962*/ 	.short	(.L_449 - .L_448)
	.align		4
.L_448:
        /*0964*/ 	.word	index@(_ZN2at6native27unrolled_elementwise_kernelINS0_13BinaryFunctorIlllZZZNS0_15binary_internal21div_trunc_kernel_cudaERNS_18TensorIteratorBaseEENKUlvE_clEvENKUlvE2_clEvEUlllE_EESt5arrayIPcLm3EELi4E23TrivialOffsetCalculatorILi2EjESD_ILi1EjENS0_6memory12LoadWithCastILi2EEENSG_13StoreWithCastILi1EEEEEviT_T0_T2_T3_T4_T5_)
        /*0968*/ 	.word	0x00000000


	//----- nvinfo : EIATTR_REGCOUNT
	.align		4
.L_449:
        /*096c*/ 	.byte	0x04, 0x2f
        /*096e*/ 	.short	(.L_451 - .L_450)
	.align		4
.L_450:
        /*0970*/ 	.word	index@(_ZN2at6native18elementwise_kernelILi128ELi4EZNS0_15gpu_kernel_implINS0_13BinaryFunctorIlllZZZNS0_15binary_internal21div_trunc_kernel_cudaERNS_18TensorIteratorBaseEENKUlvE_clEvENKUlvE2_clEvEUlllE_EEEEvS6_RKT_EUliE_EEviT1_)
        /*0974*/ 	.word	0x0000001c


	//----- nvinfo : EIATTR_FRAME_SIZE
	.align		4
.L_451:
        /*0978*/ 	.byte	0x04, 0x11
        /*097a*/ 	.short	(.L_453 - .L_452)
	.align		4
.L_452:
        /*097c*/ 	.word	index@($__internal_18_$__cuda_sm20_div_s64)
        /*0980*/ 	.word	0x00000000


	//----- nvinfo : EIATTR_FRAME_SIZE
	.align		4
.L_453:
        /*0984*/ 	.byte	0x04, 0x11
        /*0986*/ 	.short	(.L_455 - .L_454)
	.align		4
.L_454:
        /*0988*/ 	.word	index@(_ZN2at6native18elementwise_kernelILi128ELi4EZNS0_15gpu_kernel_implINS0_13BinaryFunctorIlllZZZNS0_15binary_internal21div_trunc_kernel_cudaERNS_18TensorIteratorBaseEENKUlvE_clEvENKUlvE2_clEvEUlllE_EEEEvS6_RKT_EUliE_EEviT1_)
        /*098c*/ 	.word	0x00000000


	//----- nvinfo : EIATTR_REGCOUNT
	.align		4
.L_455:
        /*0990*/ 	.byte	0x04, 0x2f
        /*0992*/ 	.short	(.L_457 - .L_456)
	.align		4
.L_456:
        /*0994*/ 	.word	index@(_ZN2at6native29vectorized_elementwise_kernelILi8ENS0_13AUnaryFunctorIsssZZZNS0_15binary_internal21div_trunc_kernel_cudaERNS_18TensorIteratorBaseEENKUlvE_clEvENKUlvE3_clEvEUlssE_EESt5arrayIPcLm2EEEEviT0_T1_)
        /*0998*/ 	.word	0x00000004


	//----- nvinfo : EIATTR_FRAME_SIZE
	.align		4
.L_457:
        /*099c*/ 	.byte	0x04, 0x11
        /*099e*/ 	.short	(.L_459 - .L_458)
	.align		4
.L_458:
        /*09a0*/ 	.word	index@(_ZN2at6native29vectorized_elementwise_kernelILi8ENS0_13AUnaryFunctorIsssZZZNS0_15binary_internal21div_trunc_kernel_cudaERNS_18TensorIteratorBaseEENKUlvE_clEvENKUlvE3_clEvEUlssE_EESt5arrayIPcLm2EEEEviT0_T1_)
        /*09a4*/ 	.word	0x00000000


	//----- nvinfo : EIATTR_REGCOUNT
	.align		4
.L_459:
        /*09a8*/ 	.byte	0x04, 0x2f
        /*09aa*/ 	.short	(.L_461 - .L_460)
	.align		4
.L_460:
        /*09ac*/ 	.word	index@(_ZN2at6native29vectorized_elementwise_kernelILi4ENS0_13AUnaryFunctorIsssZZZNS0_15binary_internal21div_trunc_kernel_cudaERNS_18TensorIteratorBaseEENKUlvE_clEvENKUlvE3_clEvEUlssE_EESt5arrayIPcLm2EEEEviT0_T1_)
        /*09b0*/ 	.word	0x00000020


	//----- nvinfo : EIATTR_FRAME_SIZE
	.align		4
.L_461:
        /*09b4*/ 	.byte	0x04, 0x11
        /*09b6*/ 	.short	(.L_463 - .L_462)
	.align		4
.L_462:
        /*09b8*/ 	.word	index@(_ZN2at6native29vectorized_elementwise_kernelILi4ENS0_13AUnaryFunctorIsssZZZNS0_15binary_internal21div_trunc_kernel_cudaERNS_18TensorIteratorBaseEENKUlvE_clEvENKUlvE3_clEvEUlssE_EESt5arrayIPcLm2EEEEviT0_T1_)
        /*09bc*/ 	.word	0x00000000


	//----- nvinfo : EIATTR_REGCOUNT
	.align		4
.L_463:
        /*09c0*/ 	.byte	0x04, 0x2f
        /*09c2*/ 	.short	(.L_465 - .L_464)
	.align		4
.L_464:
        /*09c4*/ 	.word	index@(_ZN2at6native29vectorized_elementwise_kernelILi2ENS0_13AUnaryFunctorIsssZZZNS0_15binary_internal21div_trunc_kernel_cudaERNS_18TensorIteratorBaseEENKUlvE_clEvENKUlvE3_clEvEUlssE_EESt5arrayIPcLm2EEEEviT0_T1_)
        /*09c8*/ 	.word	0x00000020


	//----- nvinfo : EIATTR_FRAME_SIZE
	.align		4
.L_465:
        /*09cc*/ 	.byte	0x04, 0x11
        /*09ce*/ 	.short	(.L_467 - .L_466)
	.align		4
.L_466:
        /*09d0*/ 	.word	index@(_ZN2at6native29vectorized_elementwise_kernelILi2ENS0_13AUnaryFunctorIsssZZZNS0_15binary_internal21div_trunc_kernel_cudaERNS_18TensorIteratorBaseEENKUlvE_clEvENKUlvE3_clEvEUlssE_EESt5arrayIPcLm2EEEEviT0_T1_)
        /*09d4*/ 	.word	0x00000000


	//----- nvinfo : EIATTR_REGCOUNT
	.align		4
.L_467:
        /*09d8*/ 	.byte	0x04, 0x2f
        /*09da*/ 	.short	(.L_469 - .L_468)
	.align		4
.L_468:
        /*09dc*/ 	.word	index@(_ZN2at6native27unrolled_elementwise_kernelINS0_13AUnaryFunctorIsssZZZNS0_15binary_internal21div_trunc_kernel_cudaERNS_18TensorIteratorBaseEENKUlvE_clEvENKUlvE3_clEvEUlssE_EESt5arrayIPcLm2EELi4E23TrivialOffsetCalculatorILi1EjESE_NS0_6memory15LoadWithoutCastENSF_16StoreWithoutCastEEEviT_T0_T2_T3_T4_T5_)
        /*09e0*/ 	.word	0x0000001a


	//----- nvinfo : EIATTR_FRAME_SIZE
	.align		4
.L_469:
        /*09e4*/ 	.byte	0x04, 0x11
        /*09e6*/ 	.short	(.L_471 - .L_470)
	.align		4
.L_470:
        /*09e8*/ 	.word	index@(_ZN2at6native27unrolled_elementwise_kernelINS0_13AUnaryFunctorIsssZZZNS0_15binary_internal21div_trunc_kernel_cudaERNS_18TensorIteratorBaseEENKUlvE_clEvENKUlvE3_clEvEUlssE_EESt5arrayIPcLm2EELi4E23TrivialOffsetCalculatorILi1EjESE_NS0_6memory15LoadWithoutCastENSF_16StoreWithoutCastEEEviT_T0_T2_T3_T4_T5_)
        /*09ec*/ 	.word	0x00000000


	//----- nvinfo : EIATTR_REGCOUNT
	.align		4
.L_471:
        /*09f0*/ 	.byte	0x04, 0x2f
        /*09f2*/ 	.short	(.L_473 - .L_472)
	.align		4
.L_472:
        /*09f4*/ 	.word	index@(_ZN2at6native18elementwise_kernelILi128ELi4EZNS0_22gpu_kernel_impl_nocastINS0_13AUnaryFunctorIsssZZZNS0_15binary_internal21div_trunc_kernel_cudaERNS_18TensorIteratorBaseEENKUlvE_clEvENKUlvE3_clEvEUlssE_EEEEvS6_RKT_EUliE_EEviT1_)
        /*09f8*/ 	.word	0x0000000f


	//----- nvinfo : EIATTR_FRAME_SIZE
	.align		4
.L_473:
        /*09fc*/ 	.byte	0x04, 0x11
        /*09fe*/ 	.short	(.L_475 - .L_474)
	.align		4
.L_474:
        /*0a00*/ 	.word	index@(_ZN2at6native18elementwise_kernelILi128ELi4EZNS0_22gpu_kernel_impl_nocastINS0_13AUnaryFunctorIsssZZZNS0_15binary_internal21div_trunc_kernel_cudaERNS_18TensorIteratorBaseEENKUlvE_clEvENKUlvE3_clEvEUlssE_EEEEvS6_RKT_EUliE_EEviT1_)
        /*0a04*/ 	.word	0x00000000


	//----- nvinfo : EIATTR_REGCOUNT
	.align		4
.L_475:
        /*0a08*/ 	.byte	0x04, 0x2f
        /*0a0a*/ 	.short	(.L_477 - .L_476)
	.align		4
.L_476:
        /*0a0c*/ 	.word	index@(_ZN2at6native27unrolled_elementwise_kernelINS0_13AUnaryFunctorIsssZZZNS0_15binary_internal21div_trunc_kernel_cudaERNS_18TensorIteratorBaseEENKUlvE_clEvENKUlvE3_clEvEUlssE_EESt5arrayIPcLm2EELi4E23TrivialOffsetCalculatorILi1EjESE_NS0_6memory12LoadWithCastILi1EEENSF_13StoreWithCastILi1EEEEEviT_T0_T2_T3_T4_T5_)
        /*0a10*/ 	.word	0x0000001e


	//----- nvinfo : EIATTR_FRAME_SIZE
	.align		4
.L_477:
        /*0a14*/ 	.byte	0x04, 0x11
        /*0a16*/ 	.short	(.L_479 - .L_478)
	.align		4
.L_478:
        /*0a18*/ 	.word	index@(_ZN2at6native27unrolled_elementwise_kernelINS0_13AUnaryFunctorIsssZZZNS0_15binary_internal21div_trunc_kernel_cudaERNS_18TensorIteratorBaseEENKUlvE_clEvENKUlvE3_clEvEUlssE_EESt5arrayIPcLm2EELi4E23TrivialOffsetCalculatorILi1EjESE_NS0_6memory12LoadWithCastILi1EEENSF_13StoreWithCastILi1EEEEEviT_T0_T2_T3_T4_T5_)
        /*0a1c*/ 	.word	0x00000000


	//----- nvinfo : EIATTR_REGCOUNT
	.align		4
.L_479:
        /*0a20*/ 	.byte	0x04, 0x2f
        /*0a22*/ 	.short	(.L_481 - .L_480)
	.align		4
.L_480:
        /*0a24*/ 	.word	index@(_ZN2at6native18elementwise_kernelILi128ELi4EZNS0_15gpu_kernel_implINS0_13AUnaryFunctorIsssZZZNS0_15binary_internal21div_trunc_kernel_cudaERNS_18TensorIteratorBaseEENKUlvE_clEvENKUlvE3_clEvEUlssE_EEEEvS6_RKT_EUliE_EEviT1_)
        /*0a28*/ 	.word	0x0000001a


	//----- nvinfo : EIATTR_FRAME_SIZE
	.align		4
.L_481:
        /*0a2c*/ 	.byte	0x04, 0x11
        /*0a2e*/ 	.short	(.L_483 - .L_482)
	.align		4
.L_482:
        /*0a30*/ 	.word	index@(_ZN2at6native18elementwise_kernelILi128ELi4EZNS0_15gpu_kernel_implINS0_13AUnaryFunctorIsssZZZNS0_15binary_internal21div_trunc_kernel_cudaERNS_18TensorIteratorBaseEENKUlvE_clEvENKUlvE3_clEvEUlssE_EEEEvS6_RKT_EUliE_EEviT1_)
        /*0a34*/ 	.word	0x00000000


	//----- nvinfo : EIATTR_REGCOUNT
	.align		4
.L_483:
        /*0a38*/ 	.byte	0x04, 0x2f
        /*0a3a*/ 	.short	(.L_485 - .L_484)
	.align		4
.L_484:
        /*0a3c*/ 	.word	index@(_ZN2at6native29vectorized_elementwise_kernelILi8ENS0_13BUnaryFunctorIsssZZZNS0_15binary_internal21div_trunc_kernel_cudaERNS_18TensorIteratorBaseEENKUlvE_clEvENKUlvE3_clEvEUlssE_EESt5arrayIPcLm2EEEEviT0_T1_)
        /*0a40*/ 	.word	0x00000004


	//----- nvinfo : EIATTR_FRAME_SIZE
	.align		4
.L_485:
        /*0a44*/ 	.byte	0x04, 0x11
        /*0a46*/ 	.short	(.L_487 - .L_486)
	.align		4
.L_486:
        /*0a48*/ 	.word	index@(_ZN2at6native29vectorized_elementwise_kernelILi8ENS0_13BUnaryFunctorIsssZZZNS0_15binary_internal21div_trunc_kernel_cudaERNS_18TensorIteratorBaseEENKUlvE_clEvENKUlvE3_clEvEUlssE_EESt5arrayIPcLm2EEEEviT0_T1_)
        /*0a4c*/ 	.word	0x00000000


	//----- nvinfo : EIATTR_REGCOUNT
	.align		4
.L_487:
        /*0a50*/ 	.byte	0x04, 0x2f
        /*0a52*/ 	.short	(.L_489 - .L_488)
	.align		4
.L_488:
        /*0a54*/ 	.word	index@(_ZN2at6native29vectorized_elementwise_kernelILi4ENS0_13BUnaryFunctorIsssZZZNS0_15binary_internal21div_trunc_kernel_cudaERNS_18TensorIteratorBaseEENKUlvE_clEvENKUlvE3_clEvEUlssE_EESt5arrayIPcLm2EEEEviT0_T1_)
        /*0a58*/ 	.word	0x00000020


	//----- nvinfo : EIATTR_FRAME_SIZE
	.align		4
.L_489:
        /*0a5c*/ 	.byte	0x04, 0x11
        /*0a5e*/ 	.short	(.L_491 - .L_490)
	.align		4
.L_490:
        /*0a60*/ 	.word	index@(_ZN2at6native29vectorized_elementwise_kernelILi4ENS0_13BUnaryFunctorIsssZZZNS0_15binary_internal21div_trunc_kernel_cudaERNS_18TensorIteratorBaseEENKUlvE_clEvENKUlvE3_clEvEUlssE_EESt5arrayIPcLm2EEEEviT0_T1_)
        /*0a64*/ 	.word	0x00000000


	//----- nvinfo : EIATTR_REGCOUNT
	.align		4
.L_491:
        /*0a68*/ 	.byte	0x04, 0x2f
        /*0a6a*/ 	.short	(.L_493 - .L_492)
	.align		4
.L_492:
        /*0a6c*/ 	.word	index@(_ZN2at6native29vectorized_elementwise_kernelILi2ENS0_13BUnaryFunctorIsssZZZNS0_15binary_internal21div_trunc_kernel_cudaERNS_18TensorIteratorBaseEENKUlvE_clEvENKUlvE3_clEvEUlssE_EESt5arrayIPcLm2EEEEviT0_T1_)
        /*0a70*/ 	.word	0x0000001e


	//----- nvinfo : EIATTR_FRAME_SIZE
	.align		4
.L_493:
        /*0a74*/ 	.byte	0x04, 0x11
        /*0a76*/ 	.short	(.L_495 - .L_494)
	.align		4
.L_494:
        /*0a78*/ 	.word	index@(_ZN2at6native29vectorized_elementwise_kernelILi2ENS0_13BUnaryFunctorIsssZZZNS0_15binary_internal21div_trunc_kernel_cudaERNS_18TensorIteratorBaseEENKUlvE_clEvENKUlvE3_clEvEUlssE_EESt5arrayIPcLm2EEEEviT0_T1_)
        /*0a7c*/ 	.word	0x00000000


	//----- nvinfo : EIATTR_REGCOUNT
	.align		4
.L_495:
        /*0a80*/ 	.byte	0x04, 0x2f
        /*0a82*/ 	.short	(.L_497 - .L_496)
	.align		4
.L_496:
        /*0a84*/ 	.word	index@(_ZN2at6native27unrolled_elementwise_kernelINS0_13BUnaryFunctorIsssZZZNS0_15binary_internal21div_trunc_kernel_cudaERNS_18TensorIteratorBaseEENKUlvE_clEvENKUlvE3_clEvEUlssE_EESt5arrayIPcLm2EELi4E23TrivialOffsetCalculatorILi1EjESE_NS0_6memory15LoadWithoutCastENSF_16StoreWithoutCastEEEviT_T0_T2_T3_T4_T5_)
        /*0a88*/ 	.word	0x0000001a


	//----- nvinfo : EIATTR_FRAME_SIZE
	.align		4
.L_497:
        /*0a8c*/ 	.byte	0x04, 0x11
        /*0a8e*/ 	.short	(.L_499 - .L_498)
	.align		4
.L_498:
        /*0a90*/ 	.word	index@(_ZN2at6native27unrolled_elementwise_kernelINS0_13BUnaryFunctorIsssZZZNS0_15binary_internal21div_trunc_kernel_cudaERNS_18TensorIteratorBaseEENKUlvE_clEvENKUlvE3_clEvEUlssE_EESt5arrayIPcLm2EELi4E23TrivialOffsetCalculatorILi1EjESE_NS0_6memory15LoadWithoutCastENSF_16StoreWithoutCastEEEviT_T0_T2_T3_T4_T5_)
        /*0a94*/ 	.word	0x00000000


	//----- nvinfo : EIATTR_REGCOUNT
	.align		4
.L_499:
        /*0a98*/ 	.byte	0x04, 0x2f
        /*0a9a*/ 	.short	(.L_501 - .L_500)
	.align		4
.L_500:
        /*0a9c*/ 	.word	index@(_ZN2at6native18elementwise_kernelILi128ELi4EZNS0_22gpu_kernel_impl_nocastINS0_13BUnaryFunctorIsssZZZNS0_15binary_internal21div_trunc_kernel_cudaERNS_18TensorIteratorBaseEENKUlvE_clEvENKUlvE3_clEvEUlssE_EEEEvS6_RKT_EUliE_EEviT1_)
        /*0aa0*/ 	.word	0x0000000e


	//----- nvinfo : EIATTR_FRAME_SIZE
	.align		4
.L_501:
        /*0aa4*/ 	.byte	0x04, 0x11
        /*0aa6*/ 	.short	(.L_503 - .L_502)
	.align		4
.L_502:
        /*0aa8*/ 	.word	index@(_ZN2at6native18elementwise_kernelILi128ELi4EZNS0_22gpu_kernel_impl_nocastINS0_13BUnaryFunctorIsssZZZNS0_15binary_internal21div_trunc_kernel_cudaERNS_18TensorIteratorBaseEENKUlvE_clEvENKUlvE3_clEvEUlssE_EEEEvS6_RKT_EUliE_EEviT1_)
        /*0aac*/ 	.word	0x00000000


	//----- nvinfo : EIATTR_REGCOUNT
	.align		4
.L_503:
        /*0ab0*/ 	.byte	0x04, 0x2f
        /*0ab2*/ 	.short	(.L_505 - .L_504)
	.align		4
.L_504:
        /*0ab4*/ 	.word	index@(_ZN2at6native27unrolled_elementwise_kernelINS0_13BUnaryFunctorIsssZZZNS0_15binary_internal21div_trunc_kernel_cudaERNS_18TensorIteratorBaseEENKUlvE_clEvENKUlvE3_clEvEUlssE_EESt5arrayIPcLm2EELi4E23TrivialOffsetCalculatorILi1EjESE_NS0_6memory12LoadWithCastILi1EEENSF_13StoreWithCastILi1EEEEEviT_T0_T2_T3_T4_T5_)
        /*0ab8*/ 	.word	0x0000001e


	//----- nvinfo : EIATTR_FRAME_SIZE
	.align		4
.L_505:
        /*0abc*/ 	.byte	0x04, 0x11
        /*0abe*/ 	.short	(.L_507 - .L_506)
	.align		4
.L_506:
        /*0ac0*/ 	.word	index@(_ZN2at6native27unrolled_elementwise_kernelINS0_13BUnaryFunctorIsssZZZNS0_15binary_internal21div_trunc_kernel_cudaERNS_18TensorIteratorBaseEENKUlvE_clEvENKUlvE3_clEvEUlssE_EESt5arrayIPcLm2EELi4E23TrivialOffsetCalculatorILi1EjESE_NS0_6memory12LoadWithCastILi1EEENSF_13StoreWithCastILi1EEEEEviT_T0_T2_T3_T4_T5_)
        /*0ac4*/ 	.word	0x00000000


	//----- nvinfo : EIATTR_REGCOUNT
	.align		4
.L_507:
        /*0ac8*/ 	.byte	0x04, 0x2f
        /*0aca*/ 	.short	(.L_509 - .L_508)
	.align		4
.L_508:
        /*0acc*/ 	.word	index@(_ZN2at6native18elementwise_kernelILi128ELi4EZNS0_15gpu_kernel_implINS0_13BUnaryFunctorIsssZZZNS0_15binary_internal21div_trunc_kernel_cudaERNS_18TensorIteratorBaseEENKUlvE_clEvENKUlvE3_clEvEUlssE_EEEEvS6_RKT_EUliE_EEviT1_)
        /*0ad0*/ 	.word	0x0000001a


	//----- nvinfo : EIATTR_FRAME_SIZE
	.align		4
.L_509:
        /*0ad4*/ 	.byte	0x04, 0x11
        /*0ad6*/ 	.short	(.L_511 - .L_510)
	.align		4
.L_510:
        /*0ad8*/ 	.word	index@(_ZN2at6native18elementwise_kernelILi128ELi4EZNS0_15gpu_kernel_implINS0_13BUnaryFunctorIsssZZZNS0_15binary_internal21div_trunc_kernel_cudaERNS_18TensorIteratorBaseEENKUlvE_clEvENKUlvE3_clEvEUlssE_EEEEvS6_RKT_EUliE_EEviT1_)
        /*0adc*/ 	.word	0x00000000


	//----- nvinfo : EIATTR_REGCOUNT
	.align		4
.L_511:
        /*0ae0*/ 	.byte	0x04, 0x2f
        /*0ae2*/ 	.short	(.L_513 - .L_512)
	.align		4
.L_512:
        /*0ae4*/ 	.word	index@(_ZN2at6native29vectorized_elementwise_kernelILi8ENS0_13BinaryFunctorIsssZZZNS0_15binary_internal21div_trunc_kernel_cudaERNS_18TensorIteratorBaseEENKUlvE_clEvENKUlvE3_clEvEUlssE_EESt5arrayIPcLm3EEEEviT0_T1_)
        /*0ae8*/ 	.word	0x00000004


	//----- nvinfo : EIATTR_FRAME_SIZE
	.align		4
.L_513:
        /*0aec*/ 	.byte	0x04, 0x11
        /*0aee*/ 	.short	(.L_515 - .L_514)
	.align		4
.L_514:
        /*0af0*/ 	.word	index@(_ZN2at6native29vectorized_elementwise_kernelILi8ENS0_13BinaryFunctorIsssZZZNS0_15binary_internal21div_trunc_kernel_cudaERNS_18TensorIteratorBaseEENKUlvE_clEvENKUlvE3_clEvEUlssE_EESt5arrayIPcLm3EEEEviT0_T1_)
        /*0af4*/ 	.word	0x00000000


	//----- nvinfo : EIATTR_REGCOUNT
	.align		4
.L_515:
        /*0af8*/ 	.byte	0x04, 0x2f
        /*0afa*/ 	.short	(.L_517 - .L_516)
	.align		4
.L_516:
        /*0afc*/ 	.word	index@(_ZN2at6native29vectorized_elementwise_kernelILi4ENS0_13BinaryFunctorIsssZZZNS0_15binary_internal21div_trunc_kernel_cudaERNS_18TensorIteratorBaseEENKUlvE_clEvENKUlvE3_clEvEUlssE_EESt5arrayIPcLm3EEEEviT0_T1_)
        /*0b00*/ 	.word	0x00000020


	//----- nvinfo : EIATTR_FRAME_SIZE
	.align		4
.L_517:
        /*0b04*/ 	.byte	0x04, 0x11
        /*0b06*/ 	.short	(.L_519 - .L_518)
	.align		4
.L_518:
        /*0b08*/ 	.word	index@(_ZN2at6native29vectorized_elementwise_kernelILi4ENS0_13BinaryFunctorIsssZZZNS0_15binary_internal21div_trunc_kernel_cudaERNS_18TensorIteratorBaseEENKUlvE_clEvENKUlvE3_clEvEUlssE_EESt5arrayIPcLm3EEEEviT0_T1_)
        /*0b0c*/ 	.word	0x00000000


	//----- nvinfo : EIATTR_REGCOUNT
	.align		4
.L_519:
        /*0b10*/ 	.byte	0x04, 0x2f
        /*0b12*/ 	.short	(.L_521 - .L_520)
	.align		4
.L_520:
        /*0b14*/ 	.word	index@(_ZN2at6native29vectorized_elementwise_kernelILi2ENS0_13BinaryFunctorIsssZZZNS0_15binary_internal21div_trunc_kernel_cudaERNS_18TensorIteratorBaseEENKUlvE_clEvENKUlvE3_clEvEUlssE_EESt5arrayIPcLm3EEEEviT0_T1_)
        /*0b18*/ 	.word	0x00000020


	//----- nvinfo : EIATTR_FRAME_SIZE
	.align		4
.L_521:
        /*0b1c*/ 	.byte	0x04, 0x11
        /*0b1e*/ 	.short	(.L_523 - .L_522)
	.align		4
.L_522:
        /*0b20*/ 	.word	index@(_ZN2at6native29vectorized_elementwise_kernelILi2ENS0_13BinaryFunctorIsssZZZNS0_15binary_internal21div_trunc_kernel_cudaERNS_18TensorIteratorBaseEENKUlvE_clEvENKUlvE3_clEvEUlssE_EESt5arrayIPcLm3EEEEviT0_T1_)
        /*0b24*/ 	.word	0x00000000


	//----- nvinfo : EIATTR_REGCOUNT
	.align		4
.L_523:
        /*0b28*/ 	.byte	0x04, 0x2f
        /*0b2a*/ 	.short	(.L_525 - .L_524)
	.align		4
.L_524:
        /*0b2c*/ 	.word	index@(_ZN2at6native27unrolled_elementwise_kernelINS0_13BinaryFunctorIsssZZZNS0_15binary_internal21div_trunc_kernel_cudaERNS_18TensorIteratorBaseEENKUlvE_clEvENKUlvE3_clEvEUlssE_EESt5arrayIPcLm3EELi4E23TrivialOffsetCalculatorILi2EjESD_ILi1EjENS0_6memory15LoadWithoutCastENSG_16StoreWithoutCastEEEviT_T0_T2_T3_T4_T5_)
        /*0b30*/ 	.word	0x0000001e


	//----- nvinfo : EIATTR_FRAME_SIZE
	.align		4
.L_525:
        /*0b34*/ 	.byte	0x04, 0x11
        /*0b36*/ 	.short	(.L_527 - .L_526)
	.align		4
.L_526:
        /*0b38*/ 	.word	index@(_ZN2at6native27unrolled_elementwise_kernelINS0_13BinaryFunctorIsssZZZNS0_15binary_internal21div_trunc_kernel_cudaERNS_18TensorIteratorBaseEENKUlvE_clEvENKUlvE3_clEvEUlssE_EESt5arrayIPcLm3EELi4E23TrivialOffsetCalculatorILi2EjESD_ILi1EjENS0_6memory15LoadWithoutCastENSG_16StoreWithoutCastEEEviT_T0_T2_T3_T4_T5_)
        /*0b3c*/ 	.word	0x00000000


	//----- nvinfo : EIATTR_REGCOUNT
	.align		4
.L_527:
        /*0b40*/ 	.byte	0x04, 0x2f
        /*0b42*/ 	.short	(.L_529 - .L_528)
	.align		4
.L_528:
        /*0b44*/ 	.word	index@(_ZN2at6native18elementwise_kernelILi128ELi4EZNS0_22gpu_kernel_impl_nocastINS0_13BinaryFunctorIsssZZZNS0_15binary_internal21div_trunc_kernel_cudaERNS_18TensorIteratorBaseEENKUlvE_clEvENKUlvE3_clEvEUlssE_EEEEvS6_RKT_EUliE_EEviT1_)
        /*0b48*/ 	.word	0x0000000f


	//----- nvinfo : EIATTR_FRAME_SIZE
	.align		4
.L_529:
        /*0b4c*/ 	.byte	0x04, 0x11
        /*0b4e*/ 	.short	(.L_531 - .L_530)
	.align		4
.L_530:
        /*0b50*/ 	.word	index@(_ZN2at6native18elementwise_kernelILi128ELi4EZNS0_22gpu_kernel_impl_nocastINS0_13BinaryFunctorIsssZZZNS0_15binary_internal21div_trunc_kernel_cudaERNS_18TensorIteratorBaseEENKUlvE_clEvENKUlvE3_clEvEUlssE_EEEEvS6_RKT_EUliE_EEviT1_)
        /*0b54*/ 	.word	0x00000000


	//----- nvinfo : EIATTR_REGCOUNT
	.align		4
.L_531:
        /*0b58*/ 	.byte	0x04, 0x2f
        /*0b5a*/ 	.short	(.L_533 - .L_532)
	.align		4
.L_532:
        /*0b5c*/ 	.word	index@(_ZN2at6native27unrolled_elementwise_kernelINS0_13BinaryFunctorIsssZZZNS0_15binary_internal21div_trunc_kernel_cudaERNS_18TensorIteratorBaseEENKUlvE_clEvENKUlvE3_clEvEUlssE_EESt5arrayIPcLm3EELi4E23TrivialOffsetCalculatorILi2EjESD_ILi1EjENS0_6memory12LoadWithCastILi2EEENSG_13StoreWithCastILi1EEEEEviT_T0_T2_T3_T4_T5_)
        /*0b60*/ 	.word	0x00000020


	//----- nvinfo : EIATTR_FRAME_SIZE
	.align		4
.L_533:
        /*0b64*/ 	.byte	0x04, 0x11
        /*0b66*/ 	.short	(.L_535 - .L_534)
	.align		4
.L_534:
        /*0b68*/ 	.word	index@(_ZN2at6native27unrolled_elementwise_kernelINS0_13BinaryFunctorIsssZZZNS0_15binary_internal21div_trunc_kernel_cudaERNS_18TensorIteratorBaseEENKUlvE_clEvENKUlvE3_clEvEUlssE_EESt5arrayIPcLm3EELi4E23TrivialOffsetCalculatorILi2EjESD_ILi1EjENS0_6memory12LoadWithCastILi2EEENSG_13StoreWithCastILi1EEEEEviT_T0_T2_T3_T4_T5_)
        /*0b6c*/ 	.word	0x00000000


	//----- nvinfo : EIATTR_REGCOUNT
	.align		4
.L_535:
        /*0b70*/ 	.byte	0x04, 0x2f
        /*0b72*/ 	.short	(.L_537 - .L_536)
	.align		4
.L_536:
        /*0b74*/ 	.word	index@(_ZN2at6native18elementwise_kernelILi128ELi4EZNS0_15gpu_kernel_implINS0_13BinaryFunctorIsssZZZNS0_15binary_internal21div_trunc_kernel_cudaERNS_18TensorIteratorBaseEENKUlvE_clEvENKUlvE3_clEvEUlssE_EEEEvS6_RKT_EUliE_EEviT1_)
        /*0b78*/ 	.word	0x0000001a


	//----- nvinfo : EIATTR_FRAME_SIZE
	.align		4
.L_537:
        /*0b7c*/ 	.byte	0x04, 0x11
        /*0b7e*/ 	.short	(.L_539 - .L_538)
	.align		4
.L_538:
        /*0b80*/ 	.word	index@(_ZN2at6native18elementwise_kernelILi128ELi4EZNS0_15gpu_kernel_implINS0_13BinaryFunctorIsssZZZNS0_15binary_internal21div_trunc_kernel_cudaERNS_18TensorIteratorBaseEENKUlvE_clEvENKUlvE3_clEvEUlssE_EEEEvS6_RKT_EUliE_EEviT1_)
        /*0b84*/ 	.word	0x00000000


	//----- nvinfo : EIATTR_REGCOUNT
	.align		4
.L_539:
        /*0b88*/ 	.byte	0x04, 0x2f
        /*0b8a*/ 	.short	(.L_541 - .L_540)
	.align		4
.L_540:
        /*0b8c*/ 	.word	index@(_ZN2at6native29vectorized_elementwise_kernelILi8EZZZNS0_15binary_internal21div_trunc_kernel_cudaERNS_18TensorIteratorBaseEENKUlvE0_clEvENKUlvE_clEvEUldE_St5arrayIPcLm2EEEEviT0_T1_)
        /*0b90*/ 	.word	0x00000004


	//----- nvinfo : EIATTR_FRAME_SIZE
	.align		4
.L_541:
        /*0b94*/ 	.byte	0x04, 0x11
        /*0b96*/ 	.short	(.L_543 - .L_542)
	.align		4
.L_542:
        /*0b98*/ 	.word	index@(_ZN2at6native29vectorized_elementwise_kernelILi8EZZZNS0_15binary_internal21div_trunc_kernel_cudaERNS_18TensorIteratorBaseEENKUlvE0_clEvENKUlvE_clEvEUldE_St5arrayIPcLm2EEEEviT0_T1_)
        /*0b9c*/ 	.word	0x00000000


	//----- nvinfo : EIATTR_REGCOUNT
	.align		4
.L_543:
        /*0ba0*/ 	.byte	0x04, 0x2f
        /*0ba2*/ 	.short	(.L_545 - .L_544)
	.align		4
.L_544:
        /*0ba4*/ 	.word	index@(_ZN2at6native29vectorized_elementwise_kernelILi4EZZZNS0_15binary_internal21div_trunc_kernel_cudaERNS_18TensorIteratorBaseEENKUlvE0_clEvENKUlvE_clEvEUldE_St5arrayIPcLm2EEEEviT0_T1_)
        /*0ba8*/ 	.word	0x0000001e


	//----- nvinfo : EIATTR_FRAME_SIZE
	.align		4
.L_545:
        /*0bac*/ 	.byte	0x04, 0x11
        /*0bae*/ 	.short	(.L_547 - .L_546)
	.align		4
.L_546:
        /*0bb0*/ 	.word	index@(_ZN2at6native29vectorized_elementwise_kernelILi4EZZZNS0_15binary_internal21div_trunc_kernel_cudaERNS_18TensorIteratorBaseEENKUlvE0_clEvENKUlvE_clEvEUldE_St5arrayIPcLm2EEEEviT0_T1_)
        /*0bb4*/ 	.word	0x00000000


	//----- nvinfo : EIATTR_REGCOUNT
	.align		4
.L_547:
        /*0bb8*/ 	.byte	0x04, 0x2f
        /*0bba*/ 	.short	(.L_549 - .L_548)
	.align		4
.L_548:
        /*0bbc*/ 	.word	index@(_ZN2at6native29vectorized_elementwise_kernelILi2EZZZNS0_15binary_internal21div_trunc_kernel_cudaERNS_18TensorIteratorBaseEENKUlvE0_clEvENKUlvE_clEvEUldE_St5arrayIPcLm2EEEEviT0_T1_)
        /*0bc0*/ 	.word	0x0000001e


	//----- nvinfo : EIATTR_FRAME_SIZE
	.align		4
.L_549:
        /*0bc4*/ 	.byte	0x04, 0x11
        /*0bc6*/ 	.short	(.L_551 - .L_550)
	.align		4
.L_550:
        /*0bc8*/ 	.word	index@(_ZN2at6native29vectorized_elementwise_kernelILi2EZZZNS0_15binary_internal21div_trunc_kernel_cudaERNS_18TensorIteratorBaseEENKUlvE0_clEvENKUlvE_clEvEUldE_St5arrayIPcLm2EEEEviT0_T1_)
        /*0bcc*/ 	.word	0x00000000


	//----- nvinfo : EIATTR_REGCOUNT
	.align		4
.L_551:
        /*0bd0*/ 	.byte	0x04, 0x2f
        /*0bd2*/ 	.short	(.L_553 - .L_552)
	.align		4
.L_552:
        /*0bd4*/ 	.word	index@(_ZN2at6native27unrolled_elementwise_kernelIZZZNS0_15binary_internal21div_trunc_kernel_cudaERNS_18TensorIteratorBaseEENKUlvE0_clEvENKUlvE_clEvEUldE_St5arrayIPcLm2EELi4E23TrivialOffsetCalculatorILi1EjESC_NS0_6memory15LoadWithoutCastENSD_16StoreWithoutCastEEEviT_T0_T2_T3_T4_T5_)
        /*0bd8*/ 	.word	0x00000018


	//----- nvinfo : EIATTR_FRAME_SIZE
	.align		4
.L_553:
        /*0bdc*/ 	.byte	0x04, 0x11
        /*0bde*/ 	.short	(.L_555 - .L_554)
	.align		4
.L_554:
        /*0be0*/ 	.word	index@(_ZN2at6native27unrolled_elementwise_kernelIZZZNS0_15binary_internal21div_trunc_kernel_cudaERNS_18TensorIteratorBaseEENKUlvE0_clEvENKUlvE_clEvEUldE_St5arrayIPcLm2EELi4E23TrivialOffsetCalculatorILi1EjESC_NS0_6memory15LoadWithoutCastENSD_16StoreWithoutCastEEEviT_T0_T2_T3_T4_T5_)
        /*0be4*/ 	.word	0x00000000


	//----- nvinfo : EIATTR_REGCOUNT
	.align		4
.L_555:
        /*0be8*/ 	.byte	0x04, 0x2f
        /*0bea*/ 	.short	(.L_557 - .L_556)
	.align		4
.L_556:
        /*0bec*/ 	.word	index@(_ZN2at6native18elementwise_kernelILi128ELi2EZNS0_22gpu_kernel_impl_nocastIZZZNS0_15binary_internal21div_trunc_kernel_cudaERNS_18TensorIteratorBaseEENKUlvE0_clEvENKUlvE_clEvEUldE_EEvS5_RKT_EUliE_EEviT1_)
        /*0bf0*/ 	.word	0x0000000c


	//----- nvinfo : EIATTR_FRAME_SIZE
	.align		4
.L_557:
        /*0bf4*/ 	.byte	0x04, 0x11
        /*0bf6*/ 	.short	(.L_559 - .L_558)
	.align		4
.L_558:
        /*0bf8*/ 	.word	index@(_ZN2at6native18elementwise_kernelILi128ELi2EZNS0_22gpu_kernel_impl_nocastIZZZNS0_15binary_internal21div_trunc_kernel_cudaERNS_18TensorIteratorBaseEENKUlvE0_clEvENKUlvE_clEvEUldE_EEvS5_RKT_EUliE_EEviT1_)
        /*0bfc*/ 	.word	0x00000000


	//----- nvinfo : EIATTR_REGCOUNT
	.align		4
.L_559:
        /*0c00*/ 	.byte	0x04, 0x2f
        /*0c02*/ 	.short	(.L_561 - .L_560)
	.align		4
.L_560:
        /*0c04*/ 	.word	index@(_ZN2at6native27unrolled_elementwise_kernelIZZZNS0_15binary_internal21div_trunc_kernel_cudaERNS_18TensorIteratorBaseEENKUlvE0_clEvENKUlvE_clEvEUldE_St5arrayIPcLm2EELi4E23TrivialOffsetCalculatorILi1EjESC_NS0_6memory12LoadWithCastILi1EEENSD_13StoreWithCastILi1EEEEEviT_T0_T2_T3_T4_T5_)
        /*0c08*/ 	.word	0x00000028


	//----- nvinfo : EIATTR_FRAME_SIZE
	.align		4
.L_561:
        /*0c0c*/ 	.byte	0x04, 0x11
        /*0c0e*/ 	.short	(.L_563 - .L_562)
	.align		4
.L_562:
        /*0c10*/ 	.word	index@(_ZN2at6native27unrolled_elementwise_kernelIZZZNS0_15binary_internal21div_trunc_kernel_cudaERNS_18TensorIteratorBaseEENKUlvE0_clEvENKUlvE_clEvEUldE_St5arrayIPcLm2EELi4E23TrivialOffsetCalculatorILi1EjESC_NS0_6memory12LoadWithCastILi1EEENSD_13StoreWithCastILi1EEEEEviT_T0_T2_T3_T4_T5_)
        /*0c14*/ 	.word	0x00000000


	//----- nvinfo : EIATTR_REGCOUNT
	.align		4
.L_563:
        /*0c18*/ 	.byte	0x04, 0x2f
        /*0c1a*/ 	.short	(.L_565 - .L_564)
	.align		4
.L_564:
        /*0c1c*/ 	.word	index@(_ZN2at6native18elementwise_kernelILi128ELi4EZNS0_15gpu_kernel_implIZZZNS0_15binary_internal21div_trunc_kernel_cudaERNS_18TensorIteratorBaseEENKUlvE0_clEvENKUlvE_clEvEUldE_EEvS5_RKT_EUliE_EEviT1_)
        /*0c20*/ 	.word	0x0000001a


	//----- nvinfo : EIATTR_FRAME_SIZE
	.align		4
.L_565:
        /*0c24*/ 	.byte	0x04, 0x11
        /*0c26*/ 	.short	(.L_567 - .L_566)
	.align		4
.L_566:
        /*0c28*/ 	.word	index@(_ZN2at6native18elementwise_kernelILi128ELi4EZNS0_15gpu_kernel_implIZZZNS0_15binary_internal21div_trunc_kernel_cudaERNS_18TensorIteratorBaseEENKUlvE0_clEvENKUlvE_clEvEUldE_EEvS5_RKT_EUliE_EEviT1_)
        /*0c2c*/ 	.word	0x00000000


	//----- nvinfo : EIATTR_REGCOUNT
	.align		4
.L_567:
        /*0c30*/ 	.byte	0x04, 0x2f
        /*0c32*/ 	.short	(.L_569 - .L_568)
	.align		4
.L_568:
        /*0c34*/ 	.word	index@(_ZN2at6native29vectorized_elementwise_kernelILi8EZZZNS0_15binary_internal21div_trunc_kernel_cudaERNS_18TensorIteratorBaseEENKUlvE0_clEvENKUlvE0_clEvEUlfE_St5arrayIPcLm2EEEEviT0_T1_)
        /*0c38*/ 	.word	0x00000004


	//----- nvinfo : EIATTR_FRAME_SIZE
	.align		4
.L_569:
        /*0c3c*/ 	.byte	0x04, 0x11
        /*0c3e*/ 	.short	(.L_571 - .L_570)
	.align		4
.L_570:
        /*0c40*/ 	.word	index@(_ZN2at6native29vectorized_elementwise_kernelILi8EZZZNS0_15binary_internal21div_trunc_kernel_cudaERNS_18TensorIteratorBaseEENKUlvE0_clEvENKUlvE0_clEvEUlfE_St5arrayIPcLm2EEEEviT0_T1_)
        /*0c44*/ 	.word	0x00000000


	//----- nvinfo : EIATTR_REGCOUNT
	.align		4
.L_571:
        /*0c48*/ 	.byte	0x04, 0x2f
        /*0c4a*/ 	.short	(.L_573 - .L_572)
	.align		4
.L_572:
        /*0c4c*/ 	.word	index@(_ZN2at6native29vectorized_elementwise_kernelILi4EZZZNS0_15binary_internal21div_trunc_kernel_cudaERNS_18TensorIteratorBaseEENKUlvE0_clEvENKUlvE0_clEvEUlfE_St5arrayIPcLm2EEEEviT0_T1_)
        /*0c50*/ 	.word	0x00000019


	//----- nvinfo : EIATTR_FRAME_SIZE
	.align		4
.L_573:
        /*0c54*/ 	.byte	0x04, 0x11
        /*0c56*/ 	.short	(.L_575 - .L_574)
	.align		4
.L_574:
        /*0c58*/ 	.word	index@(_ZN2at6native29vectorized_elementwise_kernelILi4EZZZNS0_15binary_internal21div_trunc_kernel_cudaERNS_18TensorIteratorBaseEENKUlvE0_clEvENKUlvE0_clEvEUlfE_St5arrayIPcLm2EEEEviT0_T1_)
        /*0c5c*/ 	.word	0x00000000


	//----- nvinfo : EIATTR_REGCOUNT
	.align		4
.L_575:
        /*0c60*/ 	.byte	0x04, 0x2f
        /*0c62*/ 	.short	(.L_577 - .L_576)
	.align		4
.L_576:
        /*0c64*/ 	.word	index@(_ZN2at6native29vectorized_elementwise_kernelILi2EZZZNS0_15binary_internal21div_trunc_kernel_cudaERNS_18TensorIteratorBaseEENKUlvE0_clEvENKUlvE0_clEvEUlfE_St5arrayIPcLm2EEEEviT0_T1_)
        /*0c68*/ 	.word	0x00000019


	//----- nvinfo : EIATTR_FRAME_SIZE
	.align		4
.L_577:
        /*0c6c*/ 	.byte	0x04, 0x11
        /*0c6e*/ 	.short	(.L_579 - .L_578)
	.align		4
.L_578:
        /*0c70*/ 	.word	index@(_ZN2at6native29vectorized_elementwise_kernelILi2EZZZNS0_15binary_internal21div_trunc_kernel_cudaERNS_18TensorIteratorBaseEENKUlvE0_clEvENKUlvE0_clEvEUlfE_St5arrayIPcLm2EEEEviT0_T1_)
        /*0c74*/ 	.word	0x00000000


	//----- nvinfo : EIATTR_REGCOUNT
	.align		4
.L_579:
        /*0c78*/ 	.byte	0x04, 0x2f
        /*0c7a*/ 	.short	(.L_581 - .L_580)
	.align		4
.L_580:
        /*0c7c*/ 	.word	index@(_ZN2at6native27unrolled_elementwise_kernelIZZZNS0_15binary_internal21div_trunc_kernel_cudaERNS_18TensorIteratorBaseEENKUlvE0_clEvENKUlvE0_clEvEUlfE_St5arrayIPcLm2EELi4E23TrivialOffsetCalculatorILi1EjESC_NS0_6memory15LoadWithoutCastENSD_16StoreWithoutCastEEEviT_T0_T2_T3_T4_T5_)
        /*0c80*/ 	.word	0x00000012


	//----- nvinfo : EIATTR_FRAME_SIZE
	.align		4
.L_581:
        /*0c84*/ 	.byte	0x04, 0x11
        /*0c86*/ 	.short	(.L_583 - .L_582)
	.align		4
.L_582:
        /*0c88*/ 	.word	index@(_ZN2at6native27unrolled_elementwise_kernelIZZZNS0_15binary_internal21div_trunc_kernel_cudaERNS_18TensorIteratorBaseEENKUlvE0_clEvENKUlvE0_clEvEUlfE_St5arrayIPcLm2EELi4E23TrivialOffsetCalculatorILi1EjESC_NS0_6memory15LoadWithoutCastENSD_16StoreWithoutCastEEEviT_T0_T2_T3_T4_T5_)
        /*0c8c*/ 	.word	0x00000000


	//----- nvinfo : EIATTR_REGCOUNT
	.align		4
.L_583:
        /*0c90*/ 	.byte	0x04, 0x2f
        /*0c92*/ 	.short	(.L_585 - .L_584)
	.align		4
.L_584:
        /*0c94*/ 	.word	index@(_ZN2at6native18elementwise_kernelILi128ELi2EZNS0_22gpu_kernel_impl_nocastIZZZNS0_15binary_internal21div_trunc_kernel_cudaERNS_18TensorIteratorBaseEENKUlvE0_clEvENKUlvE0_clEvEUlfE_EEvS5_RKT_EUliE_EEviT1_)
        /*0c98*/ 	.word	0x0000000c


	//----- nvinfo : EIATTR_FRAME_SIZE
	.align		4
.L_585:
        /*0c9c*/ 	.byte	0x04, 0x11
        /*0c9e*/ 	.short	(.L_587 - .L_586)
	.align		4
.L_586:
        /*0ca0*/ 	.word	index@(_ZN2at6native18elementwise_kernelILi128ELi2EZNS0_22gpu_kernel_impl_nocastIZZZNS0_15binary_internal21div_trunc_kernel_cudaERNS_18TensorIteratorBaseEENKUlvE0_clEvENKUlvE0_clEvEUlfE_EEvS5_RKT_EUliE_EEviT1_)
        /*0ca4*/ 	.word	0x00000000


	//----- nvinfo : EIATTR_REGCOUNT
	.align		4
.L_587:
        /*0ca8*/ 	.byte	0x04, 0x2f
        /*0caa*/ 	.short	(.L_589 - .L_588)
	.align		4
.L_588:
        /*0cac*/ 	.word	index@(_ZN2at6native27unrolled_elementwise_kernelIZZZNS0_15binary_internal21div_trunc_kernel_cudaERNS_18TensorIteratorBaseEENKUlvE0_clEvENKUlvE0_clEvEUlfE_St5arrayIPcLm2EELi4E23TrivialOffsetCalculatorILi1EjESC_NS0_6memory12LoadWithCastILi1EEENSD_13StoreWithCastILi1EEEEEviT_T0_T2_T3_T4_T5_)
        /*0cb0*/ 	.word	0x0000001f


	//----- nvinfo : EIATTR_FRAME_SIZE
	.align		4
.L_589:
        /*0cb4*/ 	.byte	0x04, 0x11
        /*0cb6*/ 	.short	(.L_591 - .L_590)
	.align		4
.L_590:
        /*0cb8*/ 	.word	index@(_ZN2at6native27unrolled_elementwise_kernelIZZZNS0_15binary_internal21div_trunc_kernel_cudaERNS_18TensorIteratorBaseEENKUlvE0_clEvENKUlvE0_clEvEUlfE_St5arrayIPcLm2EELi4E23TrivialOffsetCalculatorILi1EjESC_NS0_6memory12LoadWithCastILi1EEENSD_13StoreWithCastILi1EEEEEviT_T0_T2_T3_T4_T5_)
        /*0cbc*/ 	.word	0x00000000


	//----- nvinfo : EIATTR_REGCOUNT
	.align		4
.L_591:
        /*0cc0*/ 	.byte	0x04, 0x2f
        /*0cc2*/ 	.short	(.L_593 - .L_592)
	.align		4
.L_592:
        /*0cc4*/ 	.word	index@(_ZN2at6native18elementwise_kernelILi128ELi4EZNS0_15gpu_kernel_implIZZZNS0_15binary_internal21div_trunc_kernel_cudaERNS_18TensorIteratorBaseEENKUlvE0_clEvENKUlvE0_clEvEUlfE_EEvS5_RKT_EUliE_EEviT1_)
        /*0cc8*/ 	.word	0x0000001a


	//----- nvinfo : EIATTR_FRAME_SIZE
	.align		4
.L_593:
        /*0ccc*/ 	.byte	0x04, 0x11
        /*0cce*/ 	.short	(.L_595 - .L_594)
	.align		4
.L_594:
        /*0cd0*/ 	.word	index@(_ZN2at6native18elementwise_kernelILi128ELi4EZNS0_15gpu_kernel_implIZZZNS0_15binary_internal21div_trunc_kernel_cudaERNS_18TensorIteratorBaseEENKUlvE0_clEvENKUlvE0_clEvEUlfE_EEvS5_RKT_EUliE_EEviT1_)
        /*0cd4*/ 	.word	0x00000000


	//----- nvinfo : EIATTR_REGCOUNT
	.align		4
.L_595:
        /*0cd8*/ 	.byte	0x04, 0x2f
        /*0cda*/ 	.short	(.L_597 - .L_596)
	.align		4
.L_596:
        /*0cdc*/ 	.word	index@(_ZN2at6native29vectorized_elementwise_kernelILi8EZZZNS0_15binary_internal21div_trunc_kernel_cudaERNS_18TensorIteratorBaseEENKUlvE0_clEvENKUlvE1_clEvEUlN3c104HalfEE_St5arrayIPcLm2EEEEviT0_T1_)
        /*0ce0*/ 	.word	0x00000004


	//----- nvinfo : EIATTR_FRAME_SIZE
	.align		4
.L_597:
        /*0ce4*/ 	.byte	0x04, 0x11
        /*0ce6*/ 	.short	(.L_599 - .L_598)
	.align		4
.L_598:
        /*0ce8*/ 	.word	index@(_ZN2at6native29vectorized_elementwise_kernelILi8EZZZNS0_15binary_internal21div_trunc_kernel_cudaERNS_18TensorIteratorBaseEENKUlvE0_clEvENKUlvE1_clEvEUlN3c104HalfEE_St5arrayIPcLm2EEEEviT0_T1_)
        /*0cec*/ 	.word	0x00000000


	//----- nvinfo : EIATTR_REGCOUNT
	.align		4
.L_599:
        /*0cf0*/ 	.byte	0x04, 0x2f
        /*0cf2*/ 	.short	(.L_601 - .L_600)
	.align		4
.L_600:
        /*0cf4*/ 	.word	index@(_ZN2at6native29vectorized_elementwise_kernelILi4EZZZNS0_15binary_internal21div_trunc_kernel_cudaERNS_18TensorIteratorBaseEENKUlvE0_clEvENKUlvE1_clEvEUlN3c104HalfEE_St5arrayIPcLm2EEEEviT0_T1_)
        /*0cf8*/ 	.word	0x00000017


	//----- nvinfo : EIATTR_FRAME_SIZE
	.align		4
.L_601:
        /*0cfc*/ 	.byte	0x04, 0x11
        /*0cfe*/ 	.short	(.L_603 - .L_602)
	.align		4
.L_602:
        /*0d00*/ 	.word	index@(_ZN2at6native29vectorized_elementwise_kernelILi4EZZZNS0_15binary_internal21div_trunc_kernel_cudaERNS_18TensorIteratorBaseEENKUlvE0_clEvENKUlvE1_clEvEUlN3c104HalfEE_St5arrayIPcLm2EEEEviT0_T1_)
        /*0d04*/ 	.word	0x00000000


	//----- nvinfo : EIATTR_REGCOUNT
	.align		4
.L_603:
        /*0d08*/ 	.byte	0x04, 0x2f
        /*0d0a*/ 	.short	(.L_605 - .L_604)
	.align		4
.L_604:
        /*0d0c*/ 	.word	index@(_ZN2at6native29vectorized_elementwise_kernelILi2EZZZNS0_15binary_internal21div_trunc_kernel_cudaERNS_18TensorIteratorBaseEENKUlvE0_clEvENKUlvE1_clEvEUlN3c104HalfEE_St5arrayIPcLm2EEEEviT0_T1_)
        /*0d10*/ 	.word	0x00000017


	//----- nvinfo : EIATTR_FRAME_SIZE
	.align		4
.L_605:
        /*0d14*/ 	.byte	0x04, 0x11
        /*0d16*/ 	.short	(.L_607 - .L_606)
	.align		4
.L_606:
        /*0d18*/ 	.word	index@(_ZN2at6native29vectorized_elementwise_kernelILi2EZZZNS0_15binary_internal21div_trunc_kernel_cudaERNS_18TensorIteratorBaseEENKUlvE0_clEvENKUlvE1_clEvEUlN3c104HalfEE_St5arrayIPcLm2EEEEviT0_T1_)
        /*0d1c*/ 	.word	0x00000000


	//----- nvinfo : EIATTR_REGCOUNT
	.align		4
.L_607:
        /*0d20*/ 	.byte	0x04, 0x2f
        /*0d22*/ 	.short	(.L_609 - .L_608)
	.align		4
.L_608:
        /*0d24*/ 	.word	index@(_ZN2at6native27unrolled_elementwise_kernelIZZZNS0_15binary_internal21div_trunc_kernel_cudaERNS_18TensorIteratorBaseEENKUlvE0_clEvENKUlvE1_clEvEUlN3c104HalfEE_St5arrayIPcLm2EELi4E23TrivialOffsetCalculatorILi1EjESE_NS0_6memory15LoadWithoutCastENSF_16StoreWithoutCastEEEviT_T0_T2_T3_T4_T5_)
        /*0d28*/ 	.word	0x00000012


	//----- nvinfo : EIATTR_FRAME_SIZE
	.align		4
.L_609:
        /*0d2c*/ 	.byte	0x04, 0x11
        /*0d2e*/ 	.short	(.L_611 - .L_610)
	.align		4
.L_610:
        /*0d30*/ 	.word	index@(_ZN2at6native27unrolled_elementwise_kernelIZZZNS0_15binary_internal21div_trunc_kernel_cudaERNS_18TensorIteratorBaseEENKUlvE0_clEvENKUlvE1_clEvEUlN3c104HalfEE_St5arrayIPcLm2EELi4E23TrivialOffsetCalculatorILi1EjESE_NS0_6memory15LoadWithoutCastENSF_16StoreWithoutCastEEEviT_T0_T2_T3_T4_T5_)
        /*0d34*/ 	.word	0x00000000


	//----- nvinfo : EIATTR_REGCOUNT
	.align		4
.L_611:
        /*0d38*/ 	.byte	0x04, 0x2f
        /*0d3a*/ 	.short	(.L_613 - .L_612)
	.align		4
.L_612:
        /*0d3c*/ 	.word	index@(_ZN2at6native18elementwise_kernelILi128ELi4EZNS0_22gpu_kernel_impl_nocastIZZZNS0_15binary_internal21div_trunc_kernel_cudaERNS_18TensorIteratorBaseEENKUlvE0_clEvENKUlvE1_clEvEUlN3c104HalfEE_EEvS5_RKT_EUliE_EEviT1_)
        /*0d40*/ 	.word	0x0000000c


	//----- nvinfo : EIATTR_FRAME_SIZE
	.align		4
.L_613:
        /*0d44*/ 	.byte	0x04, 0x11
        /*0d46*/ 	.short	(.L_615 - .L_614)
	.align		4
.L_614:
        /*0d48*/ 	.word	index@(_ZN2at6native18elementwise_kernelILi128ELi4EZNS0_22gpu_kernel_impl_nocastIZZZNS0_15binary_internal21div_trunc_kernel_cudaERNS_18TensorIteratorBaseEENKUlvE0_clEvENKUlvE1_clEvEUlN3c104HalfEE_EEvS5_RKT_EUliE_EEviT1_)
        /*0d4c*/ 	.word	0x00000000


	//----- nvinfo : EIATTR_REGCOUNT
	.align		4
.L_615:
        /*0d50*/ 	.byte	0x04, 0x2f
        /*0d52*/ 	.short	(.L_617 - .L_616)
	.align		4
.L_616:
        /*0d54*/ 	.word	index@(_ZN2at6native27unrolled_elementwise_kernelIZZZNS0_15binary_internal21div_trunc_kernel_cudaERNS_18TensorIteratorBaseEENKUlvE0_clEvENKUlvE1_clEvEUlN3c104HalfEE_St5arrayIPcLm2EELi4E23TrivialOffsetCalculatorILi1EjESE_NS0_6memory12LoadWithCastILi1EEENSF_13StoreWithCastILi1EEEEEviT_T0_T2_T3_T4_T5_)
        /*0d58*/ 	.word	0x0000001c


	//----- nvinfo : EIATTR_FRAME_SIZE
	.align		4
.L_617:
        /*0d5c*/ 	.byte	0x04, 0x11
        /*0d5e*/ 	.short	(.L_619 - .L_618)
	.align		4
.L_618:
        /*0d60*/ 	.word	index@(_ZN2at6native27unrolled_elementwise_kernelIZZZNS0_15binary_internal21div_trunc_kernel_cudaERNS_18TensorIteratorBaseEENKUlvE0_clEvENKUlvE1_clEvEUlN3c104HalfEE_St5arrayIPcLm2EELi4E23TrivialOffsetCalculatorILi1EjESE_NS0_6memory12LoadWithCastILi1EEENSF_13StoreWithCastILi1EEEEEviT_T0_T2_T3_T4_T5_)
        /*0d64*/ 	.word	0x00000000


	//----- nvinfo : EIATTR_REGCOUNT
	.align		4
.L_619:
        /*0d68*/ 	.byte	0x04, 0x2f
        /*0d6a*/ 	.short	(.L_621 - .L_620)
	.align		4
.L_620:
        /*0d6c*/ 	.word	index@(_ZN2at6native18elementwise_kernelILi128ELi4EZNS0_15gpu_kernel_implIZZZNS0_15binary_internal21div_trunc_kernel_cudaERNS_18TensorIteratorBaseEENKUlvE0_clEvENKUlvE1_clEvEUlN3c104HalfEE_EEvS5_RKT_EUliE_EEviT1_)
        /*0d70*/ 	.word	0x0000001a


	//----- nvinfo : EIATTR_FRAME_SIZE
	.align		4
.L_621:
        /*0d74*/ 	.byte	0x04, 0x11
        /*0d76*/ 	.short	(.L_623 - .L_622)
	.align		4
.L_622:
        /*0d78*/ 	.word	index@(_ZN2at6native18elementwise_kernelILi128ELi4EZNS0_15gpu_kernel_implIZZZNS0_15binary_internal21div_trunc_kernel_cudaERNS_18TensorIteratorBaseEENKUlvE0_clEvENKUlvE1_clEvEUlN3c104HalfEE_EEvS5_RKT_EUliE_EEviT1_)
        /*0d7c*/ 	.word	0x00000000


	//----- nvinfo : EIATTR_REGCOUNT
	.align		4
.L_623:
        /*0d80*/ 	.byte	0x04, 0x2f
        /*0d82*/ 	.short	(.L_625 - .L_624)
	.align		4
.L_624:
        /*0d84*/ 	.word	index@(_ZN2at6native29vectorized_elementwise_kernelILi8EZZZNS0_15binary_internal21div_trunc_kernel_cudaERNS_18TensorIteratorBaseEENKUlvE0_clEvENKUlvE2_clEvEUlN3c108BFloat16EE_St5arrayIPcLm2EEEEviT0_T1_)
        /*0d88*/ 	.word	0x00000004


	//----- nvinfo : EIATTR_FRAME_SIZE
	.align		4
.L_625:
        /*0d8c*/ 	.byte	0x04, 0x11
        /*0d8e*/ 	.short	(.L_627 - .L_626)
	.align		4
.L_626:
        /*0d90*/ 	.word	index@(_ZN2at6native29vectorized_elementwise_kernelILi8EZZZNS0_15binary_internal21div_trunc_kernel_cudaERNS_18TensorIteratorBaseEENKUlvE0_clEvENKUlvE2_clEvEUlN3c108BFloat16EE_St5arrayIPcLm2EEEEviT0_T1_)
        /*0d94*/ 	.word	0x00000000


	//----- nvinfo : EIATTR_REGCOUNT
	.align		4
.L_627:
        /*0d98*/ 	.byte	0x04, 0x2f
        /*0d9a*/ 	.short	(.L_629 - .L_628)
	.align		4
.L_628:
        /*0d9c*/ 	.word	index@(_ZN2at6native29vectorized_elementwise_kernelILi4EZZZNS0_15binary_internal21div_trunc_kernel_cudaERNS_18TensorIteratorBaseEENKUlvE0_clEvENKUlvE2_clEvEUlN3c108BFloat16EE_St5arrayIPcLm2EEEEviT0_T1_)
        /*0da0*/ 	.word	0x00000017


	//----- nvinfo : EIATTR_FRAME_SIZE
	.align		4
.L_629:
        /*0da4*/ 	.byte	0x04, 0x11
        /*0da6*/ 	.short	(.L_631 - .L_630)
	.align		4
.L_630:
        /*0da8*/ 	.word	index@(_ZN2at6native29vectorized_elementwise_kernelILi4EZZZNS0_15binary_internal21div_trunc_kernel_cudaERNS_18TensorIteratorBaseEENKUlvE0_clEvENKUlvE2_clEvEUlN3c108BFloat16EE_St5arrayIPcLm2EEEEviT0_T1_)
        /*0dac*/ 	.word	0x00000000


	//----- nvinfo : EIATTR_REGCOUNT
	.align		4
.L_631:
        /*0db0*/ 	.byte	0x04, 0x2f
        /*0db2*/ 	.short	(.L_633 - .L_632)
	.align		4
.L_632:
        /*0db4*/ 	.word	index@(_ZN2at6native29vectorized_elementwise_kernelILi2EZZZNS0_15binary_internal21div_trunc_kernel_cudaERNS_18TensorIteratorBaseEENKUlvE0_clEvENKUlvE2_clEvEUlN3c108BFloat16EE_St5arrayIPcLm2EEEEviT0_T1_)
        /*0db8*/ 	.word	0x00000017


	//----- nvinfo : EIATTR_FRAME_SIZE
	.align		4
.L_633:
        /*0dbc*/ 	.byte	0x04, 0x11
        /*0dbe*/ 	.short	(.L_635 - .L_634)
	.align		4
.L_634:
        /*0dc0*/ 	.word	index@(_ZN2at6native29vectorized_elementwise_kernelILi2EZZZNS0_15binary_internal21div_trunc_kernel_cudaERNS_18TensorIteratorBaseEENKUlvE0_clEvENKUlvE2_clEvEUlN3c108BFloat16EE_St5arrayIPcLm2EEEEviT0_T1_)
        /*0dc4*/ 	.word	0x00000000


	//----- nvinfo : EIATTR_REGCOUNT
	.align		4
.L_635:
        /*0dc8*/ 	.byte	0x04, 0x2f
        /*0dca*/ 	.short	(.L_637 - .L_636)
	.align		4
.L_636:
        /*0dcc*/ 	.word	index@(_ZN2at6native27unrolled_elementwise_kernelIZZZNS0_15binary_internal21div_trunc_kernel_cudaERNS_18TensorIteratorBaseEENKUlvE0_clEvENKUlvE2_clEvEUlN3c108BFloat16EE_St5arrayIPcLm2EELi4E23TrivialOffsetCalculatorILi1EjESE_NS0_6memory15LoadWithoutCastENSF_16StoreWithoutCastEEEviT_T0_T2_T3_T4_T5_)
        /*0dd0*/ 	.word	0x00000012


	//----- nvinfo : EIATTR_FRAME_SIZE
	.align		4
.L_637:
        /*0dd4*/ 	.byte	0x04, 0x11
        /*0dd6*/ 	.short	(.L_639 - .L_638)
	.align		4
.L_638:
        /*0dd8*/ 	.word	index@(_ZN2at6native27unrolled_elementwise_kernelIZZZNS0_15binary_internal21div_trunc_kernel_cudaERNS_18TensorIteratorBaseEENKUlvE0_clEvENKUlvE2_clEvEUlN3c108BFloat16EE_St5arrayIPcLm2EELi4E23TrivialOffsetCalculatorILi1EjESE_NS0_6memory15LoadWithoutCastENSF_16StoreWithoutCastEEEviT_T0_T2_T3_T4_T5_)
        /*0ddc*/ 	.word	0x00000000


	//----- nvinfo : EIATTR_REGCOUNT
	.align		4
.L_639:
        /*0de0*/ 	.byte	0x04, 0x2f
        /*0de2*/ 	.short	(.L_641 - .L_640)
	.align		4
.L_640:
        /*0de4*/ 	.word	index@(_ZN2at6native18elementwise_kernelILi128ELi4EZNS0_22gpu_kernel_impl_nocastIZZZNS0_15binary_internal21div_trunc_kernel_cudaERNS_18TensorIteratorBaseEENKUlvE0_clEvENKUlvE2_clEvEUlN3c108BFloat16EE_EEvS5_RKT_EUliE_EEviT1_)
        /*0de8*/ 	.word	0x0000000c


	//----- nvinfo : EIATTR_FRAME_SIZE
	.align		4
.L_641:
        /*0dec*/ 	.byte	0x04, 0x11
        /*0dee*/ 	.short	(.L_643 - .L_642)
	.align		4
.L_642:
        /*0df0*/ 	.word	index@(_ZN2at6native18elementwise_kernelILi128ELi4EZNS0_22gpu_kernel_impl_nocastIZZZNS0_15binary_internal21div_trunc_kernel_cudaERNS_18TensorIteratorBaseEENKUlvE0_clEvENKUlvE2_clEvEUlN3c108BFloat16EE_EEvS5_RKT_EUliE_EEviT1_)
        /*0df4*/ 	.word	0x00000000


	//----- nvinfo : EIATTR_REGCOUNT
	.align		4
.L_643:
        /*0df8*/ 	.byte	0x04, 0x2f
        /*0dfa*/ 	.short	(.L_645 - .L_644)
	.align		4
.L_644:
        /*0dfc*/ 	.word	index@(_ZN2at6native27unrolled_elementwise_kernelIZZZNS0_15binary_internal21div_trunc_kernel_cudaERNS_18TensorIteratorBaseEENKUlvE0_clEvENKUlvE2_clEvEUlN3c108BFloat16EE_St5arrayIPcLm2EELi4E23TrivialOffsetCalculatorILi1EjESE_NS0_6memory12LoadWithCastILi1EEENSF_13StoreWithCastILi1EEEEEviT_T0_T2_T3_T4_T5_)
        /*0e00*/ 	.word	0x0000001c


	//----- nvinfo : EIATTR_FRAME_SIZE
	.align		4
.L_645:
        /*0e04*/ 	.byte	0x04, 0x11
        /*0e06*/ 	.short	(.L_647 - .L_646)
	.align		4
.L_646:
        /*0e08*/ 	.word	index@(_ZN2at6native27unrolled_elementwise_kernelIZZZNS0_15binary_internal21div_trunc_kernel_cudaERNS_18TensorIteratorBaseEENKUlvE0_clEvENKUlvE2_clEvEUlN3c108BFloat16EE_St5arrayIPcLm2EELi4E23TrivialOffsetCalculatorILi1EjESE_NS0_6memory12LoadWithCastILi1EEENSF_13StoreWithCastILi1EEEEEviT_T0_T2_T3_T4_T5_)
        /*0e0c*/ 	.word	0x00000000


	//----- nvinfo : EIATTR_REGCOUNT
	.align		4
.L_647:
        /*0e10*/ 	.byte	0x04, 0x2f
        /*0e12*/ 	.short	(.L_649 - .L_648)
	.align		4
.L_648:
        /*0e14*/ 	.word	index@(_ZN2at6native18elementwise_kernelILi128ELi4EZNS0_15gpu_kernel_implIZZZNS0_15binary_internal21div_trunc_kernel_cudaERNS_18TensorIteratorBaseEENKUlvE0_clEvENKUlvE2_clEvEUlN3c108BFloat16EE_EEvS5_RKT_EUliE_EEviT1_)
        /*0e18*/ 	.word	0x0000001a


	//----- nvinfo : EIATTR_FRAME_SIZE
	.align		4
.L_649:
        /*0e1c*/ 	.byte	0x04, 0x11
        /*0e1e*/ 	.short	(.L_651 - .L_650)
	.align		4
.L_650:
        /*0e20*/ 	.word	index@(_ZN2at6native18elementwise_kernelILi128ELi4EZNS0_15gpu_kernel_implIZZZNS0_15binary_internal21div_trunc_kernel_cudaERNS_18TensorIteratorBaseEENKUlvE0_clEvENKUlvE2_clEvEUlN3c108BFloat16EE_EEvS5_RKT_EUliE_EEviT1_)
        /*0e24*/ 	.word	0x00000000


	//----- nvinfo : EIATTR_REGCOUNT
	.align		4
.L_651:
        /*0e28*/ 	.byte	0x04, 0x2f
        /*0e2a*/ 	.short	(.L_653 - .L_652)
	.align		4
.L_652:
        /*0e2c*/ 	.word	index@(_ZN2at6native29vectorized_elementwise_kernelILi8ENS0_13AUnaryFunctorIdddZZZNS0_15binary_internal21div_trunc_kernel_cudaERNS_18TensorIteratorBaseEENKUlvE1_clEvENKUlvE_clEvEUlddE_EESt5arrayIPcLm2EEEEviT0_T1_)
        /*0e30*/ 	.word	0x00000004


	//----- nvinfo : EIATTR_FRAME_SIZE
	.align		4
.L_653:
        /*0e34*/ 	.byte	0x04, 0x11
        /*0e36*/ 	.short	(.L_655 - .L_654)
	.align		4
.L_654:
        /*0e38*/ 	.word	index@(_ZN2at6native29vectorized_elementwise_kernelILi8ENS0_13AUnaryFunctorIdddZZZNS0_15binary_internal21div_trunc_kernel_cudaERNS_18TensorIteratorBaseEENKUlvE1_clEvENKUlvE_clEvEUlddE_EESt5arrayIPcLm2EEEEviT0_T1_)
        /*0e3c*/ 	.word	0x00000000


	//----- nvinfo : EIATTR_REGCOUNT
	.align		4
.L_655:
        /*0e40*/ 	.byte	0x04, 0x2f
        /*0e42*/ 	.short	(.L_657 - .L_656)
	.align		4
.L_656:
        /*0e44*/ 	.word	index@(_ZN2at6native29vectorized_elementwise_kernelILi4ENS0_13AUnaryFunctorIdddZZZNS0_15binary_internal21div_trunc_kernel_cudaERNS_18TensorIteratorBaseEENKUlvE1_clEvENKUlvE_clEvEUlddE_EESt5arrayIPcLm2EEEEviT0_T1_)
        /*0e48*/ 	.word	0x00000030


	//----- nvinfo : EIATTR_FRAME_SIZE
	.align		4
.L_657:
        /*0e4c*/ 	.byte	0x04, 0x11
        /*0e4e*/ 	.short	(.L_659 - .L_658)
	.align		4
.L_658:
        /*0e50*/ 	.word	index@($__internal_17_$__cuda_sm20_div_rn_f64_full)
        /*0e54*/ 	.word	0x00000000


	//----- nvinfo : EIATTR_FRAME_SIZE
	.align		4
.L_659:
        /*0e58*/ 	.byte	0x04, 0x11
        /*0e5a*/ 	.short	(.L_661 - .L_660)
	.align		4
.L_660:
        /*0e5c*/ 	.word	index@(_ZN2at6native29vectorized_elementwise_kernelILi4ENS0_13AUnaryFunctorIdddZZZNS0_15binary_internal21div_trunc_kernel_cudaERNS_18TensorIteratorBaseEENKUlvE1_clEvENKUlvE_clEvEUlddE_EESt5arrayIPcLm2EEEEviT0_T1_)
        /*0e60*/ 	.word	0x00000000


	//----- nvinfo : EIATTR_REGCOUNT
	.align		4
.L_661:
        /*0e64*/ 	.byte	0x04, 0x2f
        /*0e66*/ 	.short	(.L_663 - .L_662)
	.align		4
.L_662:
        /*0e68*/ 	.word	index@(_ZN2at6native29vectorized_elementwise_kernelILi2ENS0_13AUnaryFunctorIdddZZZNS0_15binary_internal21div_trunc_kernel_cudaERNS_18TensorIteratorBaseEENKUlvE1_clEvENKUlvE_clEvEUlddE_EESt5arrayIPcLm2EEEEviT0_T1_)
        /*0e6c*/ 	.word	0x00000030


	//----- nvinfo : EIATTR_FRAME_SIZE
	.align		4
.L_663:
        /*0e70*/ 	.byte	0x04, 0x11
        /*0e72*/ 	.short	(.L_665 - .L_664)
	.align		4
.L_664:
        /*0e74*/ 	.word	index@($__internal_16_$__cuda_sm20_div_rn_f64_full)
        /*0e78*/ 	.word	0x00000000


	//----- nvinfo : EIATTR_FRAME_SIZE
	.align		4
.L_665:
        /*0e7c*/ 	.byte	0x04, 0x11
        /*0e7e*/ 	.short	(.L_667 - .L_666)
	.align		4
.L_666:
        /*0e80*/ 	.word	index@(_ZN2at6native29vectorized_elementwise_kernelILi2ENS0_13AUnaryFunctorIdddZZZNS0_15binary_internal21div_trunc_kernel_cudaERNS_18TensorIteratorBaseEENKUlvE1_clEvENKUlvE_clEvEUlddE_EESt5arrayIPcLm2EEEEviT0_T1_)
        /*0e84*/ 	.word	0x00000000


	//----- nvinfo : EIATTR_REGCOUNT
	.align		4
.L_667:
        /*0e88*/ 	.byte	0x04, 0x2f
        /*0e8a*/ 	.short	(.L_669 - .L_668)
	.align		4
.L_668:
        /*0e8c*/ 	.word	index@(_ZN2at6native27unrolled_elementwise_kernelINS0_13AUnaryFunctorIdddZZZNS0_15binary_internal21div_trunc_kernel_cudaERNS_18TensorIteratorBaseEENKUlvE1_clEvENKUlvE_clEvEUlddE_EESt5arrayIPcLm2EELi4E23TrivialOffsetCalculatorILi1EjESE_NS0_6memory15LoadWithoutCastENSF_16StoreWithoutCastEEEviT_T0_T2_T3_T4_T5_)
        /*0e90*/ 	.word	0x00000022


	//----- nvinfo : EIATTR_FRAME_SIZE
	.align		4
.L_669:
        /*0e94*/ 	.byte	0x04, 0x11
        /*0e96*/ 	.short	(.L_671 - .L_670)
	.align		4
.L_670:
        /*0e98*/ 	.word	index@($__internal_15_$__cuda_sm20_div_rn_f64_full)
        /*0e9c*/ 	.word	0x00000000


	//----- nvinfo : EIATTR_FRAME_SIZE
	.align		4
.L_671:
        /*0ea0*/ 	.byte	0x04, 0x11
        /*0ea2*/ 	.short	(.L_673 - .L_672)
	.align		4
.L_672:
        /*0ea4*/ 	.word	index@(_ZN2at6native27unrolled_elementwise_kernelINS0_13AUnaryFunctorIdddZZZNS0_15binary_internal21div_trunc_kernel_cudaERNS_18TensorIteratorBaseEENKUlvE1_clEvENKUlvE_clEvEUlddE_EESt5arrayIPcLm2EELi4E23TrivialOffsetCalculatorILi1EjESE_NS0_6memory15LoadWithoutCastENSF_16StoreWithoutCastEEEviT_T0_T2_T3_T4_T5_)
        /*0ea8*/ 	.word	0x00000000


	//----- nvinfo : EIATTR_REGCOUNT
	.align		4
.L_673:
        /*0eac*/ 	.byte	0x04, 0x2f
        /*0eae*/ 	.short	(.L_675 - .L_674)
	.align		4
.L_674:
        /*0eb0*/ 	.word	index@(_ZN2at6native18elementwise_kernelILi128ELi2EZNS0_22gpu_kernel_impl_nocastINS0_13AUnaryFunctorIdddZZZNS0_15binary_internal21div_trunc_kernel_cudaERNS_18TensorIteratorBaseEENKUlvE1_clEvENKUlvE_clEvEUlddE_EEEEvS6_RKT_EUliE_EEviT1_)
        /*0eb4*/ 	.word	0x0000001b


	//----- nvinfo : EIATTR_FRAME_SIZE
	.align		4
.L_675:
        /*0eb8*/ 	.byte	0x04, 0x11
        /*0eba*/ 	.short	(.L_677 - .L_676)
	.align		4
.L_676:
        /*0ebc*/ 	.word	index@($__internal_14_$__cuda_sm20_div_rn_f64_full)
        /*0ec0*/ 	.word	0x00000000


	//----- nvinfo : EIATTR_FRAME_SIZE
	.align		4
.L_677:
        /*0ec4*/ 	.byte	0x04, 0x11
        /*0ec6*/ 	.short	(.L_679 - .L_678)
	.align		4
.L_678:
        /*0ec8*/ 	.word	index@(_ZN2at6native18elementwise_kernelILi128ELi2EZNS0_22gpu_kernel_impl_nocastINS0_13AUnaryFunctorIdddZZZNS0_15binary_internal21div_trunc_kernel_cudaERNS_18TensorIteratorBaseEENKUlvE1_clEvENKUlvE_clEvEUlddE_EEEEvS6_RKT_EUliE_EEviT1_)
        /*0ecc*/ 	.word	0x00000000


	//----- nvinfo : EIATTR_REGCOUNT
	.align		4
.L_679:
        /*0ed0*/ 	.byte	0x04, 0x2f
        /*0ed2*/ 	.short	(.L_681 - .L_680)
	.align		4
.L_680:
        /*0ed4*/ 	.word	index@(_ZN2at6native27unrolled_elementwise_kernelINS0_13AUnaryFunctorIdddZZZNS0_15binary_internal21div_trunc_kernel_cudaERNS_18TensorIteratorBaseEENKUlvE1_clEvENKUlvE_clEvEUlddE_EESt5arrayIPcLm2EELi4E23TrivialOffsetCalculatorILi1EjESE_NS0_6memory12LoadWithCastILi1EEENSF_13StoreWithCastILi1EEEEEviT_T0_T2_T3_T4_T5_)
        /*0ed8*/ 	.word	0x00000028


	//----- nvinfo : EIATTR_FRAME_SIZE
	.align		4
.L_681:
        /*0edc*/ 	.byte	0x04, 0x11
        /*0ede*/ 	.short	(.L_683 - .L_682)
	.align		4
.L_682:
        /*0ee0*/ 	.word	index@($__internal_13_$__cuda_sm20_div_rn_f64_full)
        /*0ee4*/ 	.word	0x00000000


	//----- nvinfo : EIATTR_FRAME_SIZE
	.align		4
.L_683:
        /*0ee8*/ 	.byte	0x04, 0x11
        /*0eea*/ 	.short	(.L_685 - .L_684)
	.align		4
.L_684:
        /*0eec*/ 	.word	index@(_ZN2at6native27unrolled_elementwise_kernelINS0_13AUnaryFunctorIdddZZZNS0_15binary_internal21div_trunc_kernel_cudaERNS_18TensorIteratorBaseEENKUlvE1_clEvENKUlvE_clEvEUlddE_EESt5arrayIPcLm2EELi4E23TrivialOffsetCalculatorILi1EjESE_NS0_6memory12LoadWithCastILi1EEENSF_13StoreWithCastILi1EEEEEviT_T0_T2_T3_T4_T5_)
        /*0ef0*/ 	.word	0x00000000


	//----- nvinfo : EIATTR_REGCOUNT
	.align		4
.L_685:
        /*0ef4*/ 	.byte	0x04, 0x2f
        /*0ef6*/ 	.short	(.L_687 - .L_686)
	.align		4
.L_686:
        /*0ef8*/ 	.word	index@(_ZN2at6native18elementwise_kernelILi128ELi4EZNS0_15gpu_kernel_implINS0_13AUnaryFunctorIdddZZZNS0_15binary_internal21div_trunc_kernel_cudaERNS_18TensorIteratorBaseEENKUlvE1_clEvENKUlvE_clEvEUlddE_EEEEvS6_RKT_EUliE_EEviT1_)
        /*0efc*/ 	.word	0x0000001e


	//----- nvinfo : EIATTR_FRAME_SIZE
	.align		4
.L_687:
        /*0f00*/ 	.byte	0x04, 0x11
        /*0f02*/ 	.short	(.L_689 - .L_688)
	.align		4
.L_688:
        /*0f04*/ 	.word	index@($__internal_12_$__cuda_sm20_div_rn_f64_full)
        /*0f08*/ 	.word	0x00000000


	//----- nvinfo : EIATTR_FRAME_SIZE
	.align		4
.L_689:
        /*0f0c*/ 	.byte	0x04, 0x11
        /*0f0e*/ 	.short	(.L_691 - .L_690)
	.align		4
.L_690:
        /*0f10*/ 	.word	index@(_ZN2at6native18elementwise_kernelILi128ELi4EZNS0_15gpu_kernel_implINS0_13AUnaryFunctorIdddZZZNS0_15binary_internal21div_trunc_kernel_cudaERNS_18TensorIteratorBaseEENKUlvE1_clEvENKUlvE_clEvEUlddE_EEEEvS6_RKT_EUliE_EEviT1_)
        /*0f14*/ 	.word	0x00000000


	//----- nvinfo : EIATTR_REGCOUNT
	.align		4
.L_691:
        /*0f18*/ 	.byte	0x04, 0x2f
        /*0f1a*/ 	.short	(.L_693 - .L_692)
	.align		4
.L_692:
        /*0f1c*/ 	.word	index@(_ZN2at6native29vectorized_elementwise_kernelILi8ENS0_13BUnaryFunctorIdddZZZNS0_15binary_internal21div_trunc_kernel_cudaERNS_18TensorIteratorBaseEENKUlvE1_clEvENKUlvE_clEvEUlddE_EESt5arrayIPcLm2EEEEviT0_T1_)
        /*0f20*/ 	.word	0x00000004


	//----- nvinfo : EIATTR_FRAME_SIZE
	.align		4
.L_693:
        /*0f24*/ 	.byte	0x04, 0x11
        /*0f26*/ 	.short	(.L_695 - .L_694)
	.align		4
.L_694:
        /*0f28*/ 	.word	index@(_ZN2at6native29vectorized_elementwise_kernelILi8ENS0_13BUnaryFunctorIdddZZZNS0_15binary_internal21div_trunc_kernel_cudaERNS_18TensorIteratorBaseEENKUlvE1_clEvENKUlvE_clEvEUlddE_EESt5arrayIPcLm2EEEEviT0_T1_)
        /*0f2c*/ 	.word	0x00000000


	//----- nvinfo : EIATTR_REGCOUNT
	.align		4
.L_695:
        /*0f30*/ 	.byte	0x04, 0x2f
        /*0f32*/ 	.short	(.L_697 - .L_696)
	.align		4
.L_696:
        /*0f34*/ 	.word	index@(_ZN2at6native29vectorized_elementwise_kernelILi4ENS0_13BUnaryFunctorIdddZZZNS0_15binary_internal21div_trunc_kernel_cudaERNS_18TensorIteratorBaseEENKUlvE1_clEvENKUlvE_clEvEUlddE_EESt5arrayIPcLm2EEEEviT0_T1_)
        /*0f38*/ 	.word	0x00000030


	//----- nvinfo : EIATTR_FRAME_SIZE
	.align		4
.L_697:
        /*0f3c*/ 	.byte	0x04, 0x11
        /*0f3e*/ 	.short	(.L_699 - .L_698)
	.align		4
.L_698:
        /*0f40*/ 	.word	index@($__internal_11_$__cuda_sm20_div_rn_f64_full)
        /*0f44*/ 	.word	0x00000000


	//----- nvinfo : EIATTR_FRAME_SIZE
	.align		4
.L_699:
        /*0f48*/ 	.byte	0x04, 0x11
        /*0f4a*/ 	.short	(.L_701 - .L_700)
	.align		4
.L_700:
        /*0f4c*/ 	.word	index@(_ZN2at6native29vectorized_elementwise_kernelILi4ENS0_13BUnaryFunctorIdddZZZNS0_15binary_internal21div_trunc_kernel_cudaERNS_18TensorIteratorBaseEENKUlvE1_clEvENKUlvE_clEvEUlddE_EESt5arrayIPcLm2EEEEviT0_T1_)
        /*0f50*/ 	.word	0x00000000


	//----- nvinfo : EIATTR_REGCOUNT
	.align		4
.L_701:
        /*0f54*/ 	.byte	0x04, 0x2f
        /*0f56*/ 	.short	(.L_703 - .L_702)
	.align		4
.L_702:
        /*0f58*/ 	.word	index@(_ZN2at6native29vectorized_elementwise_kernelILi2ENS0_13BUnaryFunctorIdddZZZNS0_15binary_internal21div_trunc_kernel_cudaERNS_18TensorIteratorBaseEENKUlvE1_clEvENKUlvE_clEvEUlddE_EESt5arrayIPcLm2EEEEviT0_T1_)
        /*0f5c*/ 	.word	0x00000030


	//----- nvinfo : EIATTR_FRAME_SIZE
	.align		4
.L_703:
        /*0f60*/ 	.byte	0x04, 0x11
        /*0f62*/ 	.short	(.L_705 - .L_704)
	.align		4
.L_704:
        /*0f64*/ 	.word	index@($__internal_10_$__cuda_sm20_div_rn_f64_full)
        /*0f68*/ 	.word	0x00000000


	//----- nvinfo : EIATTR_FRAME_SIZE
	.align		4
.L_705:
        /*0f6c*/ 	.byte	0x04, 0x11
        /*0f6e*/ 	.short	(.L_707 - .L_706)
	.align		4
.L_706:
        /*0f70*/ 	.word	index@(_ZN2at6native29vectorized_elementwise_kernelILi2ENS0_13BUnaryFunctorIdddZZZNS0_15binary_internal21div_trunc_kernel_cudaERNS_18TensorIteratorBaseEENKUlvE1_clEvENKUlvE_clEvEUlddE_EESt5arrayIPcLm2EEEEviT0_T1_)
        /*0f74*/ 	.word	0x00000000


	//----- nvinfo : EIATTR_REGCOUNT
	.align		4
.L_707:
        /*0f78*/ 	.byte	0x04, 0x2f
        /*0f7a*/ 	.short	(.L_709 - .L_708)
	.align		4
.L_708:
        /*0f7c*/ 	.word	index@(_ZN2at6native27unrolled_elementwise_kernelINS0_13BUnaryFunctorIdddZZZNS0_15binary_internal21div_trunc_kernel_cudaERNS_18TensorIteratorBaseEENKUlvE1_clEvENKUlvE_clEvEUlddE_EESt5arrayIPcLm2EELi4E23TrivialOffsetCalculatorILi1EjESE_NS0_6memory15LoadWithoutCastENSF_16StoreWithoutCastEEEviT_T0_T2_T3_T4_T5_)
        /*0f80*/ 	.word	0x00000022


	//----- nvinfo : EIATTR_FRAME_SIZE
	.align		4
.L_709:
        /*0f84*/ 	.byte	0x04, 0x11
        /*0f86*/ 	.short	(.L_711 - .L_710)
	.align		4
.L_710:
        /*0f88*/ 	.word	index@($__internal_9_$__cuda_sm20_div_rn_f64_full)
        /*0f8c*/ 	.word	0x00000000


	//----- nvinfo : EIATTR_FRAME_SIZE
	.align		4
.L_711:
        /*0f90*/ 	.byte	0x04, 0x11
        /*0f92*/ 	.short	(.L_713 - .L_712)
	.align		4
.L_712:
        /*0f94*/ 	.word	index@(_ZN2at6native27unrolled_elementwise_kernelINS0_13BUnaryFunctorIdddZZZNS0_15binary_internal21div_trunc_kernel_cudaERNS_18TensorIteratorBaseEENKUlvE1_clEvENKUlvE_clEvEUlddE_EESt5arrayIPcLm2EELi4E23TrivialOffsetCalculatorILi1EjESE_NS0_6memory15LoadWithoutCastENSF_16StoreWithoutCastEEEviT_T0_T2_T3_T4_T5_)
        /*0f98*/ 	.word	0x00000000


	//----- nvinfo : EIATTR_REGCOUNT
	.align		4
.L_713:
        /*0f9c*/ 	.byte	0x04, 0x2f
        /*0f9e*/ 	.short	(.L_715 - .L_714)
	.align		4
.L_714:
        /*0fa0*/ 	.word	index@(_ZN2at6native18elementwise_kernelILi128ELi2EZNS0_22gpu_kernel_impl_nocastINS0_13BUnaryFunctorIdddZZZNS0_15binary_internal21div_trunc_kernel_cudaERNS_18TensorIteratorBaseEENKUlvE1_clEvENKUlvE_clEvEUlddE_EEEEvS6_RKT_EUliE_EEviT1_)
        /*0fa4*/ 	.word	0x0000001b


	//----- nvinfo : EIATTR_FRAME_SIZE
	.align		4
.L_715:
        /*0fa8*/ 	.byte	0x04, 0x11
        /*0faa*/ 	.short	(.L_717 - .L_716)
	.align		4
.L_716:
        /*0fac*/ 	.word	index@($__internal_8_$__cuda_sm20_div_rn_f64_full)
        /*0fb0*/ 	.word	0x00000000


	//----- nvinfo : EIATTR_FRAME_SIZE
	.align		4
.L_717:
        /*0fb4*/ 	.byte	0x04, 0x11
        /*0fb6*/ 	.short	(.L_719 - .L_718)
	.align		4
.L_718:
        /*0fb8*/ 	.word	index@(_ZN2at6native18elementwise_kernelILi128ELi2EZNS0_22gpu_kernel_impl_nocastINS0_13BUnaryFunctorIdddZZZNS0_15binary_internal21div_trunc_kernel_cudaERNS_18TensorIteratorBaseEENKUlvE1_clEvENKUlvE_clEvEUlddE_EEEEvS6_RKT_EUliE_EEviT1_)
        /*0fbc*/ 	.word	0x00000000


	//----- nvinfo : EIATTR_REGCOUNT
	.align		4
.L_719:
        /*0fc0*/ 	.byte	0x04, 0x2f
        /*0fc2*/ 	.short	(.L_721 - .L_720)
	.align		4
.L_720:
        /*0fc4*/ 	.word	index@(_ZN2at6native27unrolled_elementwise_kernelINS0_13BUnaryFunctorIdddZZZNS0_15binary_internal21div_trunc_kernel_cudaERNS_18TensorIteratorBaseEENKUlvE1_clEvENKUlvE_clEvEUlddE_EESt5arrayIPcLm2EELi4E23TrivialOffsetCalculatorILi1EjESE_NS0_6memory12LoadWithCastILi1EEENSF_13StoreWithCastILi1EEEEEviT_T0_T2_T3_T4_T5_)
        /*0fc8*/ 	.word	0x0000002c


	//----- nvinfo : EIATTR_FRAME_SIZE
	.align		4
.L_721:
        /*0fcc*/ 	.byte	0x04, 0x11
        /*0fce*/ 	.short	(.L_723 - .L_722)
	.align		4
.L_722:
        /*0fd0*/ 	.word	index@($__internal_7_$__cuda_sm20_div_rn_f64_full)
        /*0fd4*/ 	.word	0x00000000


	//----- nvinfo : EIATTR_FRAME_SIZE
	.align		4
.L_723:
        /*0fd8*/ 	.byte	0x04, 0x11
        /*0fda*/ 	.short	(.L_725 - .L_724)
	.align		4
.L_724:
        /*0fdc*/ 	.word	index@(_ZN2at6native27unrolled_elementwise_kernelINS0_13BUnaryFunctorIdddZZZNS0_15binary_internal21div_trunc_kernel_cudaERNS_18TensorIteratorBaseEENKUlvE1_clEvENKUlvE_clEvEUlddE_EESt5arrayIPcLm2EELi4E23TrivialOffsetCalculatorILi1EjESE_NS0_6memory12LoadWithCastILi1EEENSF_13StoreWithCastILi1EEEEEviT_T0_T2_T3_T4_T5_)
        /*0fe0*/ 	.word	0x00000000


	//----- nvinfo : EIATTR_REGCOUNT
	.align		4
.L_725:
        /*0fe4*/ 	.byte	0x04, 0x2f
        /*0fe6*/ 	.short	(.L_727 - .L_726)
	.align		4
.L_726:
        /*0fe8*/ 	.word	index@(_ZN2at6native18elementwise_kernelILi128ELi4EZNS0_15gpu_kernel_implINS0_13BUnaryFunctorIdddZZZNS0_15binary_internal21div_trunc_kernel_cudaERNS_18TensorIteratorBaseEENKUlvE1_clEvENKUlvE_clEvEUlddE_EEEEvS6_RKT_EUliE_EEviT1_)
        /*0fec*/ 	.word	0x0000001e


	//----- nvinfo : EIATTR_FRAME_SIZE
	.align		4
.L_727:
        /*0ff0*/ 	.byte	0x04, 0x11
        /*0ff2*/ 	.short	(.L_729 - .L_728)
	.align		4
.L_728:
        /*0ff4*/ 	.word	index@($__internal_6_$__cuda_sm20_div_rn_f64_full)
        /*0ff8*/ 	.word	0x00000000


	//----- nvinfo : EIATTR_FRAME_SIZE
	.align		4
.L_729:
        /*0ffc*/ 	.byte	0x04, 0x11
        /*0ffe*/ 	.short	(.L_731 - .L_730)
	.align		4
.L_730:
        /*1000*/ 	.word	index@(_ZN2at6native18elementwise_kernelILi128ELi4EZNS0_15gpu_kernel_implINS0_13BUnaryFunctorIdddZZZNS0_15binary_internal21div_trunc_kernel_cudaERNS_18TensorIteratorBaseEENKUlvE1_clEvENKUlvE_clEvEUlddE_EEEEvS6_RKT_EUliE_EEviT1_)
        /*1004*/ 	.word	0x00000000


	//----- nvinfo : EIATTR_REGCOUNT
	.align		4
.L_731:
        /*1008*/ 	.byte	0x04, 0x2f
        /*100a*/ 	.short	(.L_733 - .L_732)
	.align		4
.L_732:
        /*100c*/ 	.word	index@(_ZN2at6native29vectorized_elementwise_kernelILi8ENS0_13BinaryFunctorIdddZZZNS0_15binary_internal21div_trunc_kernel_cudaERNS_18TensorIteratorBaseEENKUlvE1_clEvENKUlvE_clEvEUlddE_EESt5arrayIPcLm3EEEEviT0_T1_)
        /*1010*/ 	.word	0x00000004


	//----- nvinfo : EIATTR_FRAME_SIZE
	.align		4
.L_733:
        /*1014*/ 	.byte	0x04, 0x11
        /*1016*/ 	.short	(.L_735 - .L_734)
	.align		4
.L_734:
        /*1018*/ 	.word	index@(_ZN2at6native29vectorized_elementwise_kernelILi8ENS0_13BinaryFunctorIdddZZZNS0_15binary_internal21div_trunc_kernel_cudaERNS_18TensorIteratorBaseEENKUlvE1_clEvENKUlvE_clEvEUlddE_EESt5arrayIPcLm3EEEEviT0_T1_)
        /*101c*/ 	.word	0x00000000


	//----- nvinfo : EIATTR_REGCOUNT
	.align		4
.L_735:
        /*1020*/ 	.byte	0x04, 0x2f
        /*1022*/ 	.short	(.L_737 - .L_736)
	.align		4
.L_736:
        /*1024*/ 	.word	index@(_ZN2at6native29vectorized_elementwise_kernelILi4ENS0_13BinaryFunctorIdddZZZNS0_15binary_internal21div_trunc_kernel_cudaERNS_18TensorIteratorBaseEENKUlvE1_clEvENKUlvE_clEvEUlddE_EESt5arrayIPcLm3EEEEviT0_T1_)
        /*1028*/ 	.word	0x0000003a


	//----- nvinfo : EIATTR_FRAME_SIZE
	.align		4
.L_737:
        /*102c*/ 	.byte	0x04, 0x11
        /*102e*/ 	.short	(.L_739 - .L_738)
	.align		4
.L_738:
        /*1030*/ 	.word	index@($__internal_5_$__cuda_sm20_div_rn_f64_full)
        /*1034*/ 	.word	0x00000000


	//----- nvinfo : EIATTR_FRAME_SIZE
	.align		4
.L_739:
        /*1038*/ 	.byte	0x04, 0x11
        /*103a*/ 	.short	(.L_741 - .L_740)
	.align		4
.L_740:
        /*103c*/ 	.word	index@(_ZN2at6native29vectorized_elementwise_kernelILi4ENS0_13BinaryFunctorIdddZZZNS0_15binary_internal21div_trunc_kernel_cudaERNS_18TensorIteratorBaseEENKUlvE1_clEvENKUlvE_clEvEUlddE_EESt5arrayIPcLm3EEEEviT0_T1_)
        /*1040*/ 	.word	0x00000000


	//----- nvinfo : EIATTR_REGCOUNT
	.align		4
.L_741:
        /*1044*/ 	.byte	0x04, 0x2f
        /*1046*/ 	.short	(.L_743 - .L_742)
	.align		4
.L_742:
        /*1048*/ 	.word	index@(_ZN2at6native29vectorized_elementwise_kernelILi2ENS0_13BinaryFunctorIdddZZZNS0_15binary_internal21div_trunc_kernel_cudaERNS_18TensorIteratorBaseEENKUlvE1_clEvENKUlvE_clEvEUlddE_EESt5arrayIPcLm3EEEEviT0_T1_)
        /*104c*/ 	.word	0x0000003a


	//----- nvinfo : EIATTR_FRAME_SIZE
	.align		4
.L_743:
        /*1050*/ 	.byte	0x04, 0x11
        /*1052*/ 	.short	(.L_745 - .L_744)
	.align		4
.L_744:
        /*1054*/ 	.word	index@($__internal_4_$__cuda_sm20_div_rn_f64_full)
        /*1058*/ 	.word	0x00000000


	//----- nvinfo : EIATTR_FRAME_SIZE
	.align		4
.L_745:
        /*105c*/ 	.byte	0x04, 0x11
        /*105e*/ 	.short	(.L_747 - .L_746)
	.align		4
.L_746:
        /*1060*/ 	.word	index@(_ZN2at6native29vectorized_elementwise_kernelILi2ENS0_13BinaryFunctorIdddZZZNS0_15binary_internal21div_trunc_kernel_cudaERNS_18TensorIteratorBaseEENKUlvE1_clEvENKUlvE_clEvEUlddE_EESt5arrayIPcLm3EEEEviT0_T1_)
        /*1064*/ 	.word	0x00000000


	//----- nvinfo : EIATTR_REGCOUNT
	.align		4
.L_747:
        /*1068*/ 	.byte	0x04, 0x2f
        /*106a*/ 	.short	(.L_749 - .L_748)
	.align		4
.L_748:
        /*106c*/ 	.word	index@(_ZN2at6native27unrolled_elementwise_kernelINS0_13BinaryFunctorIdddZZZNS0_15binary_internal21div_trunc_kernel_cudaERNS_18TensorIteratorBaseEENKUlvE1_clEvENKUlvE_clEvEUlddE_EESt5arrayIPcLm3EELi4E23TrivialOffsetCalculatorILi2EjESD_ILi1EjENS0_6memory15LoadWithoutCastENSG_16StoreWithoutCastEEEviT_T0_T2_T3_T4_T5_)
        /*1070*/ 	.word	0x00000028


	//----- nvinfo : EIATTR_FRAME_SIZE
	.align		4
.L_749:
        /*1074*/ 	.byte	0x04, 0x11
        /*1076*/ 	.short	(.L_751 - .L_750)
	.align		4
.L_750:
        /*1078*/ 	.word	index@($__internal_3_$__cuda_sm20_div_rn_f64_full)
        /*107c*/ 	.word	0x00000000


	//----- nvinfo : EIATTR_FRAME_SIZE
	.align		4
.L_751:
        /*1080*/ 	.byte	0x04, 0x11
        /*1082*/ 	.short	(.L_753 - .L_752)
	.align		4
.L_752:
        /*1084*/ 	.word	index@(_ZN2at6native27unrolled_elementwise_kernelINS0_13BinaryFunctorIdddZZZNS0_15binary_internal21div_trunc_kernel_cudaERNS_18TensorIteratorBaseEENKUlvE1_clEvENKUlvE_clEvEUlddE_EESt5arrayIPcLm3EELi4E23TrivialOffsetCalculatorILi2EjESD_ILi1EjENS0_6memory15LoadWithoutCastENSG_16StoreWithoutCastEEEviT_T0_T2_T3_T4_T5_)
        /*1088*/ 	.word	0x00000000


	//----- nvinfo : EIATTR_REGCOUNT
	.align		4
.L_753:
        /*108c*/ 	.byte	0x04, 0x2f
        /*108e*/ 	.short	(.L_755 - .L_754)
	.align		4
.L_754:
        /*1090*/ 	.word	index@(_ZN2at6native18elementwise_kernelILi128ELi2EZNS0_22gpu_kernel_impl_nocastINS0_13BinaryFunctorIdddZZZNS0_15binary_internal21div_trunc_kernel_cudaERNS_18TensorIteratorBaseEENKUlvE1_clEvENKUlvE_clEvEUlddE_EEEEvS6_RKT_EUliE_EEviT1_)
        /*1094*/ 	.word	0x0000001b


	//----- nvinfo : EIATTR_FRAME_SIZE
	.align		4
.L_755:
        /*1098*/ 	.byte	0x04, 0x11
        /*109a*/ 	.short	(.L_757 - .L_756)
	.align		4
.L_756:
        /*109c*/ 	.word	index@($__internal_2_$__cuda_sm20_div_rn_f64_full)
        /*10a0*/ 	.word	0x00000000


	//----- nvinfo : EIATTR_FRAME_SIZE
	.align		4
.L_757:
        /*10a4*/ 	.byte	0x04, 0x11
        /*10a6*/ 	.short	(.L_759 - .L_758)
	.align		4
.L_758:
        /*10a8*/ 	.word	index@(_ZN2at6native18elementwise_kernelILi128ELi2EZNS0_22gpu_kernel_impl_nocastINS0_13BinaryFunctorIdddZZZNS0_15binary_internal21div_trunc_kernel_cudaERNS_18TensorIteratorBaseEENKUlvE1_clEvENKUlvE_clEvEUlddE_EEEEvS6_RKT_EUliE_EEviT1_)
        /*10ac*/ 	.word	0x00000000


	//----- nvinfo : EIATTR_REGCOUNT
	.align		4
.L_759:
        /*10b0*/ 	.byte	0x04, 0x2f
        /*10b2*/ 	.short	(.L_761 - .L_760)
	.align		4
.L_760:
        /*10b4*/ 	.word	index@(_ZN2at6native27unrolled_elementwise_kernelINS0_13BinaryFunctorIdddZZZNS0_15binary_internal21div_trunc_kernel_cudaERNS_18TensorIteratorBaseEENKUlvE1_clEvENKUlvE_clEvEUlddE_EESt5arrayIPcLm3EELi4E23TrivialOffsetCalculatorILi2EjESD_ILi1EjENS0_6memory12LoadWithCastILi2EEENSG_13StoreWithCastILi1EEEEEviT_T0_T2_T3_T4_T5_)
        /*10b8*/ 	.word	0x0000002e


	//----- nvinfo : EIATTR_FRAME_SIZE
	.align		4
.L_761:
        /*10bc*/ 	.byte	0x04, 0x11
        /*10be*/ 	.short	(.L_763 - .L_762)
	.align		4
.L_762:
        /*10c0*/ 	.word	index@($__internal_1_$__cuda_sm20_div_rn_f64_full)
        /*10c4*/ 	.word	0x00000000


	//----- nvinfo : EIATTR_FRAME_SIZE
	.align		4
.L_763:
        /*10c8*/ 	.byte	0x04, 0x11
        /*10ca*/ 	.short	(.L_765 - .L_764)
	.align		4
.L_764:
        /*10cc*/ 	.word	index@(_ZN2at6native27unrolled_elementwise_kernelINS0_13BinaryFunctorIdddZZZNS0_15binary_internal21div_trunc_kernel_cudaERNS_18TensorIteratorBaseEENKUlvE1_clEvENKUlvE_clEvEUlddE_EESt5arrayIPcLm3EELi4E23TrivialOffsetCalculatorILi2EjESD_ILi1EjENS0_6memory12LoadWithCastILi2EEENSG_13StoreWithCastILi1EEEEEviT_T0_T2_T3_T4_T5_)
        /*10d0*/ 	.word	0x00000000


	//----- nvinfo : EIATTR_REGCOUNT
	.align		4
.L_765:
        /*10d4*/ 	.byte	0x04, 0x2f
        /*10d6*/ 	.short	(.L_767 - .L_766)
	.align		4
.L_766:
        /*10d8*/ 	.word	index@(_ZN2at6native18elementwise_kernelILi128ELi4EZNS0_15gpu_kernel_implINS0_13BinaryFunctorIdddZZZNS0_15binary_internal21div_trunc_kernel_cudaERNS_18TensorIteratorBaseEENKUlvE1_clEvENKUlvE_clEvEUlddE_EEEEvS6_RKT_EUliE_EEviT1_)
        /*10dc*/ 	.word	0x0000001e


	//----- nvinfo : EIATTR_FRAME_SIZE
	.align		4
.L_767:
        /*10e0*/ 	.byte	0x04, 0x11
        /*10e2*/ 	.short	(.L_769 - .L_768)
	.align		4
.L_768:
        /*10e4*/ 	.word	index@($__internal_0_$__cuda_sm20_div_rn_f64_full)
        /*10e8*/ 	.word	0x00000000


	//----- nvinfo : EIATTR_FRAME_SIZE
	.align		4
.L_769:
        /*10ec*/ 	.byte	0x04, 0x11
        /*10ee*/ 	.short	(.L_771 - .L_770)
	.align		4
.L_770:
        /*10f0*/ 	.word	index@(_ZN2at6native18elementwise_kernelILi128ELi4EZNS0_15gpu_kernel_implINS0_13BinaryFunctorIdddZZZNS0_15binary_internal21div_trunc_kernel_cudaERNS_18TensorIteratorBaseEENKUlvE1_clEvENKUlvE_clEvEUlddE_EEEEvS6_RKT_EUliE_EEviT1_)
        /*10f4*/ 	.word	0x00000000


	//----- nvinfo : EIATTR_REGCOUNT
	.align		4
.L_771:
        /*10f8*/ 	.byte	0x04, 0x2f
        /*10fa*/ 	.short	(.L_773 - .L_772)
	.align		4
.L_772:
        /*10fc*/ 	.word	index@(_ZN2at6native29vectorized_elementwise_kernelILi8ENS0_13AUnaryFunctorIfffZZZNS0_15binary_internal21div_trunc_kernel_cudaERNS_18TensorIteratorBaseEENKUlvE1_clEvENKUlvE0_clEvEUlffE_EESt5arrayIPcLm2EEEEviT0_T1_)
        /*1100*/ 	.word	0x00000004


	//----- nvinfo : EIATTR_FRAME_SIZE
	.align		4
.L_773:
        /*1104*/ 	.byte	0x04, 0x11
        /*1106*/ 	.short	(.L_775 - .L_774)
	.align		4
.L_774:
        /*1108*/ 	.word	index@(_ZN2at6native29vectorized_elementwise_kernelILi8ENS0_13AUnaryFunctorIfffZZZNS0_15binary_internal21div_trunc_kernel_cudaERNS_18TensorIteratorBaseEENKUlvE1_clEvENKUlvE0_clEvEUlffE_EESt5arrayIPcLm2EEEEviT0_T1_)
        /*110c*/ 	.word	0x00000000


	//----- nvinfo : EIATTR_REGCOUNT
	.align		4
.L_775:
        /*1110*/ 	.byte	0x04, 0x2f
        /*1112*/ 	.short	(.L_777 - .L_776)
	.align		4
.L_776:
        /*1114*/ 	.word	index@(_ZN2at6native29vectorized_elementwise_kernelILi4ENS0_13AUnaryFunctorIfffZZZNS0_15binary_internal21div_trunc_kernel_cudaERNS_18TensorIteratorBaseEENKUlvE1_clEvENKUlvE0_clEvEUlffE_EESt5arrayIPcLm2EEEEviT0_T1_)
        /*1118*/ 	.word	0x00000018


	//----- nvinfo : EIATTR_FRAME_SIZE
	.align		4
.L_777:
        /*111c*/ 	.byte	0x04, 0x11
        /*111e*/ 	.short	(.L_779 - .L_778)
	.align		4
.L_778:
        /*1120*/ 	.word	index@(_ZN2at6native29vectorized_elementwise_kernelILi4ENS0_13AUnaryFunctorIfffZZZNS0_15binary_internal21div_trunc_kernel_cudaERNS_18TensorIteratorBaseEENKUlvE1_clEvENKUlvE0_clEvEUlffE_EESt5arrayIPcLm2EEEEviT0_T1_)
        /*1124*/ 	.word	0x00000000


	//----- nvinfo : EIATTR_REGCOUNT
	.align		4
.L_779:
        /*1128*/ 	.byte	0x04, 0x2f
        /*112a*/ 	.short	(.L_781 - .L_780)
	.align		4
.L_780:
        /*112c*/ 	.word	index@(_ZN2at6native29vectorized_elementwise_kernelILi2ENS0_13AUnaryFunctorIfffZZZNS0_15binary_internal21div_trunc_kernel_cudaERNS_18TensorIteratorBaseEENKUlvE1_clEvENKUlvE0_clEvEUlffE_EESt5arrayIPcLm2EEEEviT0_T1_)
        /*1130*/ 	.word	0x00000018


	//----- nvinfo : EIATTR_FRAME_SIZE
	.align		4
.L_781:
        /*1134*/ 	.byte	0x04, 0x11
        /*1136*/ 	.short	(.L_783 - .L_782)
	.align		4
.L_782:
        /*1138*/ 	.word	index@(_ZN2at6native29vectorized_elementwise_kernelILi2ENS0_13AUnaryFunctorIfffZZZNS0_15binary_internal21div_trunc_kernel_cudaERNS_18TensorIteratorBaseEENKUlvE1_clEvENKUlvE0_clEvEUlffE_EESt5arrayIPcLm2EEEEviT0_T1_)
        /*113c*/ 	.word	0x00000000


	//----- nvinfo : EIATTR_REGCOUNT
	.align		4
.L_783:
        /*1140*/ 	.byte	0x04, 0x2f
        /*1142*/ 	.short	(.L_785 - .L_784)
	.align		4
.L_784:
        /*1144*/ 	.word	index@(_ZN2at6native27unrolled_elementwise_kernelINS0_13AUnaryFunctorIfffZZZNS0_15binary_internal21div_trunc_kernel_cudaERNS_18TensorIteratorBaseEENKUlvE1_clEvENKUlvE0_clEvEUlffE_EESt5arrayIPcLm2EELi4E23TrivialOffsetCalculatorILi1EjESE_NS0_6memory15LoadWithoutCastENSF_16StoreWithoutCastEEEviT_T0_T2_T3_T4_T5_)
        /*1148*/ 	.word	0x00000012


	//----- nvinfo : EIATTR_FRAME_SIZE
	.align		4
.L_785:
        /*114c*/ 	.byte	0x04, 0x11
        /*114e*/ 	.short	(.L_787 - .L_786)
	.align		4
.L_786:
        /*1150*/ 	.word	index@(_ZN2at6native27unrolled_elementwise_kernelINS0_13AUnaryFunctorIfffZZZNS0_15binary_internal21div_trunc_kernel_cudaERNS_18TensorIteratorBaseEENKUlvE1_clEvENKUlvE0_clEvEUlffE_EESt5arrayIPcLm2EELi4E23TrivialOffsetCalculatorILi1EjESE_NS0_6memory15LoadWithoutCastENSF_16StoreWithoutCastEEEviT_T0_T2_T3_T4_T5_)
        /*1154*/ 	.word	0x00000000


	//----- nvinfo : EIATTR_REGCOUNT
	.align		4
.L_787:
        /*1158*/ 	.byte	0x04, 0x2f
        /*115a*/ 	.short	(.L_789 - .L_788)
	.align		4
.L_788:
        /*115c*/ 	.word	index@(_ZN2at6native18elementwise_kernelILi128ELi2EZNS0_22gpu_kernel_impl_nocastINS0_13AUnaryFunctorIfffZZZNS0_15binary_internal21div_trunc_kernel_cudaERNS_18TensorIteratorBaseEENKUlvE1_clEvENKUlvE0_clEvEUlffE_EEEEvS6_RKT_EUliE_EEviT1_)
        /*1160*/ 	.word	0x0000000c


	//----- nvinfo : EIATTR_FRAME_SIZE
	.align		4
.L_789:
        /*1164*/ 	.byte	0x04, 0x11
        /*1166*/ 	.short	(.L_791 - .L_790)
	.align		4
.L_790:
        /*1168*/ 	.word	index@(_ZN2at6native18elementwise_kernelILi128ELi2EZNS0_22gpu_kernel_impl_nocastINS0_13AUnaryFunctorIfffZZZNS0_15binary_internal21div_trunc_kernel_cudaERNS_18TensorIteratorBaseEENKUlvE1_clEvENKUlvE0_clEvEUlffE_EEEEvS6_RKT_EUliE_EEviT1_)
        /*116c*/ 	.word	0x00000000


	//----- nvinfo : EIATTR_REGCOUNT
	.align		4
.L_791:
        /*1170*/ 	.byte	0x04, 0x2f
        /*1172*/ 	.short	(.L_793 - .L_792)
	.align		4
.L_792:
        /*1174*/ 	.word	index@(_ZN2at6native27unrolled_elementwise_kernelINS0_13AUnaryFunctorIfffZZZNS0_15binary_internal21div_trunc_kernel_cudaERNS_18TensorIteratorBaseEENKUlvE1_clEvENKUlvE0_clEvEUlffE_EESt5arrayIPcLm2EELi4E23TrivialOffsetCalculatorILi1EjESE_NS0_6memory12LoadWithCastILi1EEENSF_13StoreWithCastILi1EEEEEviT_T0_T2_T3_T4_T5_)
        /*1178*/ 	.word	0x00000020


	//----- nvinfo : EIATTR_FRAME_SIZE
	.align		4
.L_793:
        /*117c*/ 	.byte	0x04, 0x11
        /*117e*/ 	.short	(.L_795 - .L_794)
	.align		4
.L_794:
        /*1180*/ 	.word	index@(_ZN2at6native27unrolled_elementwise_kernelINS0_13AUnaryFunctorIfffZZZNS0_15binary_internal21div_trunc_kernel_cudaERNS_18TensorIteratorBaseEENKUlvE1_clEvENKUlvE0_clEvEUlffE_EESt5arrayIPcLm2EELi4E23TrivialOffsetCalculatorILi1EjESE_NS0_6memory12LoadWithCastILi1EEENSF_13StoreWithCastILi1EEEEEviT_T0_T2_T3_T4_T5_)
        /*1184*/ 	.word	0x00000000


	//----- nvinfo : EIATTR_REGCOUNT
	.align		4
.L_795:
        /*1188*/ 	.byte	0x04, 0x2f
        /*118a*/ 	.short	(.L_797 - .L_796)
	.align		4
.L_796:
        /*118c*/ 	.word	index@(_ZN2at6native18elementwise_kernelILi128ELi4EZNS0_15gpu_kernel_implINS0_13AUnaryFunctorIfffZZZNS0_15binary_internal21div_trunc_kernel_cudaERNS_18TensorIteratorBaseEENKUlvE1_clEvENKUlvE0_clEvEUlffE_EEEEvS6_RKT_EUliE_EEviT1_)
        /*1190*/ 	.word	0x0000001a


	//----- nvinfo : EIATTR_FRAME_SIZE
	.align		4
.L_797:
        /*1194*/ 	.byte	0x04, 0x11
        /*1196*/ 	.short	(.L_799 - .L_798)
	.align		4
.L_798:
        /*1198*/ 	.word	index@(_ZN2at6native18elementwise_kernelILi128ELi4EZNS0_15gpu_kernel_implINS0_13AUnaryFunctorIfffZZZNS0_15binary_internal21div_trunc_kernel_cudaERNS_18TensorIteratorBaseEENKUlvE1_clEvENKUlvE0_clEvEUlffE_EEEEvS6_RKT_EUliE_EEviT1_)
        /*119c*/ 	.word	0x00000000


	//----- nvinfo : EIATTR_REGCOUNT
	.align		4
.L_799:
        /*11a0*/ 	.byte	0x04, 0x2f
        /*11a2*/ 	.short	(.L_801 - .L_800)
	.align		4
.L_800:
        /*11a4*/ 	.word	index@(_ZN2at6native29vectorized_elementwise_kernelILi8ENS0_13BUnaryFunctorIfffZZZNS0_15binary_internal21div_trunc_kernel_cudaERNS_18TensorIteratorBaseEENKUlvE1_clEvENKUlvE0_clEvEUlffE_EESt5arrayIPcLm2EEEEviT0_T1_)
        /*11a8*/ 	.word	0x00000004


	//----- nvinfo : EIATTR_FRAME_SIZE
	.align		4
.L_801:
        /*11ac*/ 	.byte	0x04, 0x11
        /*11ae*/ 	.short	(.L_803 - .L_802)
	.align		4
.L_802:
        /*11b0*/ 	.word	index@(_ZN2at6native29vectorized_elementwise_kernelILi8ENS0_13BUnaryFunctorIfffZZZNS0_15binary_internal21div_trunc_kernel_cudaERNS_18TensorIteratorBaseEENKUlvE1_clEvENKUlvE0_clEvEUlffE_EESt5arrayIPcLm2EEEEviT0_T1_)
        /*11b4*/ 	.word	0x00000000


	//----- nvinfo : EIATTR_REGCOUNT
	.align		4
.L_803:
        /*11b8*/ 	.byte	0x04, 0x2f
        /*11ba*/ 	.short	(.L_805 - .L_804)
	.align		4
.L_804:
        /*11bc*/ 	.word	index@(_ZN2at6native29vectorized_elementwise_kernelILi4ENS0_13BUnaryFunctorIfffZZZNS0_15binary_internal21div_trunc_kernel_cudaERNS_18TensorIteratorBaseEENKUlvE1_clEvENKUlvE0_clEvEUlffE_EESt5arrayIPcLm2EEEEviT0_T1_)
        /*11c0*/ 	.word	0x00000018


	//----- nvinfo : EIATTR_FRAME_SIZE
	.align		4
.L_805:
        /*11c4*/ 	.byte	0x04, 0x11
        /*11c6*/ 	.short	(.L_807 - .L_806)
	.align		4
.L_806:
        /*11c8*/ 	.word	index@(_ZN2at6native29vectorized_elementwise_kernelILi4ENS0_13BUnaryFunctorIfffZZZNS0_15binary_internal21div_trunc_kernel_cudaERNS_18TensorIteratorBaseEENKUlvE1_clEvENKUlvE0_clEvEUlffE_EESt5arrayIPcLm2EEEEviT0_T1_)
        /*11cc*/ 	.word	0x00000000


	//----- nvinfo : EIATTR_REGCOUNT
	.align		4
.L_807:
        /*11d0*/ 	.byte	0x04, 0x2f
        /*11d2*/ 	.short	(.L_809 - .L_808)
	.align		4
.L_808:
        /*11d4*/ 	.word	index@(_ZN2at6native29vectorized_elementwise_kernelILi2ENS0_13BUnaryFunctorIfffZZZNS0_15binary_internal21div_trunc_kernel_cudaERNS_18TensorIteratorBaseEENKUlvE1_clEvENKUlvE0_clEvEUlffE_EESt5arrayIPcLm2EEEEviT0_T1_)
        /*11d8*/ 	.word	0x00000018


	//----- nvinfo : EIATTR_FRAME_SIZE
	.align		4
.L_809:
        /*11dc*/ 	.byte	0x04, 0x11
        /*11de*/ 	.short	(.L_811 - .L_810)
	.align		4
.L_810:
        /*11e0*/ 	.word	index@(_ZN2at6native29vectorized_elementwise_kernelILi2ENS0_13BUnaryFunctorIfffZZZNS0_15binary_internal21div_trunc_kernel_cudaERNS_18TensorIteratorBaseEENKUlvE1_clEvENKUlvE0_clEvEUlffE_EESt5arrayIPcLm2EEEEviT0_T1_)
        /*11e4*/ 	.word	0x00000000


	//----- nvinfo : EIATTR_REGCOUNT
	.align		4
.L_811:
        /*11e8*/ 	.byte	0x04, 0x2f
        /*11ea*/ 	.short	(.L_813 - .L_812)
	.align		4
.L_812:
        /*11ec*/ 	.word	index@(_ZN2at6native27unrolled_elementwise_kernelINS0_13BUnaryFunctorIfffZZZNS0_15binary_internal21div_trunc_kernel_cudaERNS_18TensorIteratorBaseEENKUlvE1_clEvENKUlvE0_clEvEUlffE_EESt5arrayIPcLm2EELi4E23TrivialOffsetCalculatorILi1EjESE_NS0_6memory15LoadWithoutCastENSF_16StoreWithoutCastEEEviT_T0_T2_T3_T4_T5_)
        /*11f0*/ 	.word	0x00000014


	//----- nvinfo : EIATTR_FRAME_SIZE
	.align		4
.L_813:
        /*11f4*/ 	.byte	0x04, 0x11
        /*11f6*/ 	.short	(.L_815 - .L_814)
	.align		4
.L_814:
        /*11f8*/ 	.word	index@(_ZN2at6native27unrolled_elementwise_kernelINS0_13BUnaryFunctorIfffZZZNS0_15binary_internal21div_trunc_kernel_cudaERNS_18TensorIteratorBaseEENKUlvE1_clEvENKUlvE0_clEvEUlffE_EESt5arrayIPcLm2EELi4E23TrivialOffsetCalculatorILi1EjESE_NS0_6memory15LoadWithoutCastENSF_16StoreWithoutCastEEEviT_T0_T2_T3_T4_T5_)
        /*11fc*/ 	.word	0x00000000


	//----- nvinfo : EIATTR_REGCOUNT
	.align		4
.L_815:
        /*1200*/ 	.byte	0x04, 0x2f
        /*1202*/ 	.short	(.L_817 - .L_816)
	.align		4
.L_816:
        /*1204*/ 	.word	index@(_ZN2at6native18elementwise_kernelILi128ELi2EZNS0_22gpu_kernel_impl_nocastINS0_13BUnaryFunctorIfffZZZNS0_15binary_internal21div_trunc_kernel_cudaERNS_18TensorIteratorBaseEENKUlvE1_clEvENKUlvE0_clEvEUlffE_EEEEvS6_RKT_EUliE_EEviT1_)
        /*1208*/ 	.word	0x0000000c


	//----- nvinfo : EIATTR_FRAME_SIZE
	.align		4
.L_817:
        /*120c*/ 	.byte	0x04, 0x11
        /*120e*/ 	.short	(.L_819 - .L_818)
	.align		4
.L_818:
        /*1210*/ 	.word	index@(_ZN2at6native18elementwise_kernelILi128ELi2EZNS0_22gpu_kernel_impl_nocastINS0_13BUnaryFunctorIfffZZZNS0_15binary_internal21div_trunc_kernel_cudaERNS_18TensorIteratorBaseEENKUlvE1_clEvENKUlvE0_clEvEUlffE_EEEEvS6_RKT_EUliE_EEviT1_)
        /*1214*/ 	.word	0x00000000


	//----- nvinfo : EIATTR_REGCOUNT
	.align		4
.L_819:
        /*1218*/ 	.byte	0x04, 0x2f
        /*121a*/ 	.short	(.L_821 - .L_820)
	.align		4
.L_820:
        /*121c*/ 	.word	index@(_ZN2at6native27unrolled_elementwise_kernelINS0_13BUnaryFunctorIfffZZZNS0_15binary_internal21div_trunc_kernel_cudaERNS_18TensorIteratorBaseEENKUlvE1_clEvENKUlvE0_clEvEUlffE_EESt5arrayIPcLm2EELi4E23TrivialOffsetCalculatorILi1EjESE_NS0_6memory12LoadWithCastILi1EEENSF_13StoreWithCastILi1EEEEEviT_T0_T2_T3_T4_T5_)
        /*1220*/ 	.word	0x0000001f


	//----- nvinfo : EIATTR_FRAME_SIZE
	.align		4
.L_821:
        /*1224*/ 	.byte	0x04, 0x11
        /*1226*/ 	.short	(.L_823 - .L_822)
	.align		4
.L_822:
        /*1228*/ 	.word	index@(_ZN2at6native27unrolled_elementwise_kernelINS0_13BUnaryFunctorIfffZZZNS0_15binary_internal21div_trunc_kernel_cudaERNS_18TensorIteratorBaseEENKUlvE1_clEvENKUlvE0_clEvEUlffE_EESt5arrayIPcLm2EELi4E23TrivialOffsetCalculatorILi1EjESE_NS0_6memory12LoadWithCastILi1EEENSF_13StoreWithCastILi1EEEEEviT_T0_T2_T3_T4_T5_)
        /*122c*/ 	.word	0x00000000


	//----- nvinfo : EIATTR_REGCOUNT
	.align		4
.L_823:
        /*1230*/ 	.byte	0x04, 0x2f
        /*1232*/ 	.short	(.L_825 - .L_824)
	.align		4
.L_824:
        /*1234*/ 	.word	index@(_ZN2at6native18elementwise_kernelILi128ELi4EZNS0_15gpu_kernel_implINS0_13BUnaryFunctorIfffZZZNS0_15binary_internal21div_trunc_kernel_cudaERNS_18TensorIteratorBaseEENKUlvE1_clEvENKUlvE0_clEvEUlffE_EEEEvS6_RKT_EUliE_EEviT1_)
        /*1238*/ 	.word	0x0000001a


	//----- nvinfo : EIATTR_FRAME_SIZE
	.align		4
.L_825:
        /*123c*/ 	.byte	0x04, 0x11
        /*123e*/ 	.short	(.L_827 - .L_826)
	.align		4
.L_826:
        /*1240*/ 	.word	index@(_ZN2at6native18elementwise_kernelILi128ELi4EZNS0_15gpu_kernel_implINS0_13BUnaryFunctorIfffZZZNS0_15binary_internal21div_trunc_kernel_cudaERNS_18TensorIteratorBaseEENKUlvE1_clEvENKUlvE0_clEvEUlffE_EEEEvS6_RKT_EUliE_EEviT1_)
        /*1244*/ 	.word	0x00000000


	//----- nvinfo : EIATTR_REGCOUNT
	.align		4
.L_827:
        /*1248*/ 	.byte	0x04, 0x2f
        /*124a*/ 	.short	(.L_829 - .L_828)
	.align		4
.L_828:
        /*124c*/ 	.word	index@(_ZN2at6native29vectorized_elementwise_kernelILi8ENS0_13BinaryFunctorIfffZZZNS0_15binary_internal21div_trunc_kernel_cudaERNS_18TensorIteratorBaseEENKUlvE1_clEvENKUlvE0_clEvEUlffE_EESt5arrayIPcLm3EEEEviT0_T1_)
        /*1250*/ 	.word	0x00000004


	//----- nvinfo : EIATTR_FRAME_SIZE
	.align		4
.L_829:
        /*1254*/ 	.byte	0x04, 0x11
        /*1256*/ 	.short	(.L_831 - .L_830)
	.align		4
.L_830:
        /*1258*/ 	.word	index@(_ZN2at6native29vectorized_elementwise_kernelILi8ENS0_13BinaryFunctorIfffZZZNS0_15binary_internal21div_trunc_kernel_cudaERNS_18TensorIteratorBaseEENKUlvE1_clEvENKUlvE0_clEvEUlffE_EESt5arrayIPcLm3EEEEviT0_T1_)
        /*125c*/ 	.word	0x00000000


	//----- nvinfo : EIATTR_REGCOUNT
	.align		4
.L_831:
        /*1260*/ 	.byte	0x04, 0x2f
        /*1262*/ 	.short	(.L_833 - .L_832)
	.align		4
.L_832:
        /*1264*/ 	.word	index@(_ZN2at6native29vectorized_elementwise_kernelILi4ENS0_13BinaryFunctorIfffZZZNS0_15binary_internal21div_trunc_kernel_cudaERNS_18TensorIteratorBaseEENKUlvE1_clEvENKUlvE0_clEvEUlffE_EESt5arrayIPcLm3EEEEviT0_T1_)
        /*1268*/ 	.word	0x00000020


	//----- nvinfo : EIATTR_FRAME_SIZE
	.align		4
.L_833:
        /*126c*/ 	.byte	0x04, 0x11
        /*126e*/ 	.short	(.L_835 - .L_834)
	.align		4
.L_834:
        /*1270*/ 	.word	index@(_ZN2at6native29vectorized_elementwise_kernelILi4ENS0_13BinaryFunctorIfffZZZNS0_15binary_internal21div_trunc_kernel_cudaERNS_18TensorIteratorBaseEENKUlvE1_clEvENKUlvE0_clEvEUlffE_EESt5arrayIPcLm3EEEEviT0_T1_)
        /*1274*/ 	.word	0x00000000


	//----- nvinfo : EIATTR_REGCOUNT
	.align		4
.L_835:
        /*1278*/ 	.byte	0x04, 0x2f
        /*127a*/ 	.short	(.L_837 - .L_836)
	.align		4
.L_836:
        /*127c*/ 	.word	index@(_ZN2at6native29vectorized_elementwise_kernelILi2ENS0_13BinaryFunctorIfffZZZNS0_15binary_internal21div_trunc_kernel_cudaERNS_18TensorIteratorBaseEENKUlvE1_clEvENKUlvE0_clEvEUlffE_EESt5arrayIPcLm3EEEEviT0_T1_)
        /*1280*/ 	.word	0x00000020


	//----- nvinfo : EIATTR_FRAME_SIZE
	.align		4
.L_837:
        /*1284*/ 	.byte	0x04, 0x11
        /*1286*/ 	.short	(.L_839 - .L_838)
	.align		4
.L_838:
        /*1288*/ 	.word	index@(_ZN2at6native29vectorized_elementwise_kernelILi2ENS0_13BinaryFunctorIfffZZZNS0_15binary_internal21div_trunc_kernel_cudaERNS_18TensorIteratorBaseEENKUlvE1_clEvENKUlvE0_clEvEUlffE_EESt5arrayIPcLm3EEEEviT0_T1_)
        /*128c*/ 	.word	0x00000000


	//----- nvinfo : EIATTR_REGCOUNT
	.align		4
.L_839:
        /*1290*/ 	.byte	0x04, 0x2f
        /*1292*/ 	.short	(.L_841 - .L_840)
	.align		4
.L_840:
        /*1294*/ 	.word	index@(_ZN2at6native27unrolled_elementwise_kernelINS0_13BinaryFunctorIfffZZZNS0_15binary_internal21div_trunc_kernel_cudaERNS_18TensorIteratorBaseEENKUlvE1_clEvENKUlvE0_clEvEUlffE_EESt5arrayIPcLm3EELi4E23TrivialOffsetCalculatorILi2EjESD_ILi1EjENS0_6memory15LoadWithoutCastENSG_16StoreWithoutCastEEEviT_T0_T2_T3_T4_T5_)
        /*1298*/ 	.word	0x0000001d


	//----- nvinfo : EIATTR_FRAME_SIZE
	.align		4
.L_841:
        /*129c*/ 	.byte	0x04, 0x11
        /*129e*/ 	.short	(.L_843 - .L_842)
	.align		4
.L_842:
        /*12a0*/ 	.word	index@(_ZN2at6native27unrolled_elementwise_kernelINS0_13BinaryFunctorIfffZZZNS0_15binary_internal21div_trunc_kernel_cudaERNS_18TensorIteratorBaseEENKUlvE1_clEvENKUlvE0_clEvEUlffE_EESt5arrayIPcLm3EELi4E23TrivialOffsetCalculatorILi2EjESD_ILi1EjENS0_6memory15LoadWithoutCastENSG_16StoreWithoutCastEEEviT_T0_T2_T3_T4_T5_)
        /*12a4*/ 	.word	0x00000000


	//----- nvinfo : EIATTR_REGCOUNT
	.align		4
.L_843:
        /*12a8*/ 	.byte	0x04, 0x2f
        /*12aa*/ 	.short	(.L_845 - .L_844)
	.align		4
.L_844:
        /*12ac*/ 	.word	index@(_ZN2at6native18elementwise_kernelILi128ELi2EZNS0_22gpu_kernel_impl_nocastINS0_13BinaryFunctorIfffZZZNS0_15binary_internal21div_trunc_kernel_cudaERNS_18TensorIteratorBaseEENKUlvE1_clEvENKUlvE0_clEvEUlffE_EEEEvS6_RKT_EUliE_EEviT1_)
        /*12b0*/ 	.word	0x0000000e


	//----- nvinfo : EIATTR_FRAME_SIZE
	.align		4
.L_845:
        /*12b4*/ 	.byte	0x04, 0x11
        /*12b6*/ 	.short	(.L_847 - .L_846)
	.align		4
.L_846:
        /*12b8*/ 	.word	index@(_ZN2at6native18elementwise_kernelILi128ELi2EZNS0_22gpu_kernel_impl_nocastINS0_13BinaryFunctorIfffZZZNS0_15binary_internal21div_trunc_kernel_cudaERNS_18TensorIteratorBaseEENKUlvE1_clEvENKUlvE0_clEvEUlffE_EEEEvS6_RKT_EUliE_EEviT1_)
        /*12bc*/ 	.word	0x00000000


	//----- nvinfo : EIATTR_REGCOUNT
	.align		4
.L_847:
        /*12c0*/ 	.byte	0x04, 0x2f
        /*12c2*/ 	.short	(.L_849 - .L_848)
	.align		4
.L_848:
        /*12c4*/ 	.word	index@(_ZN2at6native27unrolled_elementwise_kernelINS0_13BinaryFunctorIfffZZZNS0_15binary_internal21div_trunc_kernel_cudaERNS_18TensorIteratorBaseEENKUlvE1_clEvENKUlvE0_clEvEUlffE_EESt5arrayIPcLm3EELi4E23TrivialOffsetCalculatorILi2EjESD_ILi1EjENS0_6memory12LoadWithCastILi2EEENSG_13StoreWithCastILi1EEEEEviT_T0_T2_T3_T4_T5_)
        /*12c8*/ 	.word	0x00000020


	//----- nvinfo : EIATTR_FRAME_SIZE
	.align		4
.L_849:
        /*12cc*/ 	.byte	0x04, 0x11
        /*12ce*/ 	.short	(.L_851 - .L_850)
	.align		4
.L_850:
        /*12d0*/ 	.word	index@(_ZN2at6native27unrolled_elementwise_kernelINS0_13BinaryFunctorIfffZZZNS0_15binary_internal21div_trunc_kernel_cudaERNS_18TensorIteratorBaseEENKUlvE1_clEvENKUlvE0_clEvEUlffE_EESt5arrayIPcLm3EELi4E23TrivialOffsetCalculatorILi2EjESD_ILi1EjENS0_6memory12LoadWithCastILi2EEENSG_13StoreWithCastILi1EEEEEviT_T0_T2_T3_T4_T5_)
        /*12d4*/ 	.word	0x00000000


	//----- nvinfo : EIATTR_REGCOUNT
	.align		4
.L_851:
        /*12d8*/ 	.byte	0x04, 0x2f
        /*12da*/ 	.short	(.L_853 - .L_852)
	.align		4
.L_852:
        /*12dc*/ 	.word	index@(_ZN2at6native18elementwise_kernelILi128ELi4EZNS0_15gpu_kernel_implINS0_13BinaryFunctorIfffZZZNS0_15binary_internal21div_trunc_kernel_cudaERNS_18TensorIteratorBaseEENKUlvE1_clEvENKUlvE0_clEvEUlffE_EEEEvS6_RKT_EUliE_EEviT1_)
        /*12e0*/ 	.word	0x0000001a


	//----- nvinfo : EIATTR_FRAME_SIZE
	.align		4
.L_853:
        /*12e4*/ 	.byte	0x04, 0x11
        /*12e6*/ 	.short	(.L_855 - .L_854)
	.align		4
.L_854:
        /*12e8*/ 	.word	index@(_ZN2at6native18elementwise_kernelILi128ELi4EZNS0_15gpu_kernel_implINS0_13BinaryFunctorIfffZZZNS0_15binary_internal21div_trunc_kernel_cudaERNS_18TensorIteratorBaseEENKUlvE1_clEvENKUlvE0_clEvEUlffE_EEEEvS6_RKT_EUliE_EEviT1_)
        /*12ec*/ 	.word	0x00000000


	//----- nvinfo : EIATTR_REGCOUNT
	.align		4
.L_855:
        /*12f0*/ 	.byte	0x04, 0x2f
        /*12f2*/ 	.short	(.L_857 - .L_856)
	.align		4
.L_856:
        /*12f4*/ 	.word	index@(_ZN2at6native29vectorized_elementwise_kernelILi8ENS0_13AUnaryFunctorIN3c104HalfES4_S4_ZZZNS0_15binary_internal21div_trunc_kernel_cudaERNS_18TensorIteratorBaseEENKUlvE1_clEvENKUlvE1_clEvEUlS4_S4_E_EESt5arrayIPcLm2EEEEviT0_T1_)
        /*12f8*/ 	.word	0x00000004


	//----- nvinfo : EIATTR_FRAME_SIZE
	.align		4
.L_857:
        /*12fc*/ 	.byte	0x04, 0x11
        /*12fe*/ 	.short	(.L_859 - .L_858)
	.align		4
.L_858:
        /*1300*/ 	.word	index@(_ZN2at6native29vectorized_elementwise_kernelILi8ENS0_13AUnaryFunctorIN3c104HalfES4_S4_ZZZNS0_15binary_internal21div_trunc_kernel_cudaERNS_18TensorIteratorBaseEENKUlvE1_clEvENKUlvE1_clEvEUlS4_S4_E_EESt5arrayIPcLm2EEEEviT0_T1_)
        /*1304*/ 	.word	0x00000000


	//----- nvinfo : EIATTR_REGCOUNT
	.align		4
.L_859:
        /*1308*/ 	.byte	0x04, 0x2f
        /*130a*/ 	.short	(.L_861 - .L_860)
	.align		4
.L_860:
        /*130c*/ 	.word	index@(_ZN2at6native29vectorized_elementwise_kernelILi4ENS0_13AUnaryFunctorIN3c104HalfES4_S4_ZZZNS0_15binary_internal21div_trunc_kernel_cudaERNS_18TensorIteratorBaseEENKUlvE1_clEvENKUlvE1_clEvEUlS4_S4_E_EESt5arrayIPcLm2EEEEviT0_T1_)
        /*1310*/ 	.word	0x0000001d


	//----- nvinfo : EIATTR_FRAME_SIZE
	.align		4
.L_861:
        /*1314*/ 	.byte	0x04, 0x11
        /*1316*/ 	.short	(.L_863 - .L_862)
	.align		4
.L_862:
        /*1318*/ 	.word	index@(_ZN2at6native29vectorized_elementwise_kernelILi4ENS0_13AUnaryFunctorIN3c104HalfES4_S4_ZZZNS0_15binary_internal21div_trunc_kernel_cudaERNS_18TensorIteratorBaseEENKUlvE1_clEvENKUlvE1_clEvEUlS4_S4_E_EESt5arrayIPcLm2EEEEviT0_T1_)
        /*131c*/ 	.word	0x00000000


	//----- nvinfo : EIATTR_REGCOUNT
	.align		4
.L_863:
        /*1320*/ 	.byte	0x04, 0x2f
        /*1322*/ 	.short	(.L_865 - .L_864)
	.align		4
.L_864:
        /*1324*/ 	.word	index@(_ZN2at6native29vectorized_elementwise_kernelILi2ENS0_13AUnaryFunctorIN3c104HalfES4_S4_ZZZNS0_15binary_internal21div_trunc_kernel_cudaERNS_18TensorIteratorBaseEENKUlvE1_clEvENKUlvE1_clEvEUlS4_S4_E_EESt5arrayIPcLm2EEEEviT0_T1_)
        /*1328*/ 	.word	0x0000001d


	//----- nvinfo : EIATTR_FRAME_SIZE
	.align		4
.L_865:
        /*132c*/ 	.byte	0x04, 0x11
        /*132e*/ 	.short	(.L_867 - .L_866)
	.align		4
.L_866:
        /*1330*/ 	.word	index@(_ZN2at6native29vectorized_elementwise_kernelILi2ENS0_13AUnaryFunctorIN3c104HalfES4_S4_ZZZNS0_15binary_internal21div_trunc_kernel_cudaERNS_18TensorIteratorBaseEENKUlvE1_clEvENKUlvE1_clEvEUlS4_S4_E_EESt5arrayIPcLm2EEEEviT0_T1_)
        /*1334*/ 	.word	0x00000000


	//----- nvinfo : EIATTR_REGCOUNT
	.align		4
.L_867:
        /*1338*/ 	.byte	0x04, 0x2f
        /*133a*/ 	.short	(.L_869 - .L_868)
	.align		4
.L_868:
        /*133c*/ 	.word	index@(_ZN2at6native27unrolled_elementwise_kernelINS0_13AUnaryFunctorIN3c104HalfES4_S4_ZZZNS0_15binary_internal21div_trunc_kernel_cudaERNS_18TensorIteratorBaseEENKUlvE1_clEvENKUlvE1_clEvEUlS4_S4_E_EESt5arrayIPcLm2EELi4E23TrivialOffsetCalculatorILi1EjESG_NS0_6memory15LoadWithoutCastENSH_16StoreWithoutCastEEEviT_T0_T2_T3_T4_T5_)
        /*1340*/ 	.word	0x0000001a


	//----- nvinfo : EIATTR_FRAME_SIZE
	.align		4
.L_869:
        /*1344*/ 	.byte	0x04, 0x11
        /*1346*/ 	.short	(.L_871 - .L_870)
	.align		4
.L_870:
        /*1348*/ 	.word	index@(_ZN2at6native27unrolled_elementwise_kernelINS0_13AUnaryFunctorIN3c104HalfES4_S4_ZZZNS0_15binary_internal21div_trunc_kernel_cudaERNS_18TensorIteratorBaseEENKUlvE1_clEvENKUlvE1_clEvEUlS4_S4_E_EESt5arrayIPcLm2EELi4E23TrivialOffsetCalculatorILi1EjESG_NS0_6memory15LoadWithoutCastENSH_16StoreWithoutCastEEEviT_T0_T2_T3_T4_T5_)
        /*134c*/ 	.word	0x00000000


	//----- nvinfo : EIATTR_REGCOUNT
	.align		4
.L_871:
        /*1350*/ 	.byte	0x04, 0x2f
        /*1352*/ 	.short	(.L_873 - .L_872)
	.align		4
.L_872:
        /*1354*/ 	.word	index@(_ZN2at6native18elementwise_kernelILi128ELi4EZNS0_22gpu_kernel_impl_nocastINS0_13AUnaryFunctorIN3c104HalfES5_S5_ZZZNS0_15binary_internal21div_trunc_kernel_cudaERNS_18TensorIteratorBaseEENKUlvE1_clEvENKUlvE1_clEvEUlS5_S5_E_EEEEvS8_RKT_EUliE_EEviT1_)
        /*1358*/ 	.word	0x0000000c


	//----- nvinfo : EIATTR_FRAME_SIZE
	.align		4
.L_873:
        /*135c*/ 	.byte	0x04, 0x11
        /*135e*/ 	.short	(.L_875 - .L_874)
	.align		4
.L_874:
        /*1360*/ 	.word	index@(_ZN2at6native18elementwise_kernelILi128ELi4EZNS0_22gpu_kernel_impl_nocastINS0_13AUnaryFunctorIN3c104HalfES5_S5_ZZZNS0_15binary_internal21div_trunc_kernel_cudaERNS_18TensorIteratorBaseEENKUlvE1_clEvENKUlvE1_clEvEUlS5_S5_E_EEEEvS8_RKT_EUliE_EEviT1_)
        /*1364*/ 	.word	0x00000000


	//----- nvinfo : EIATTR_REGCOUNT
	.align		4
.L_875:
        /*1368*/ 	.byte	0x04, 0x2f
        /*136a*/ 	.short	(.L_877 - .L_876)
	.align		4
.L_876:
        /*136c*/ 	.word	index@(_ZN2at6native27unrolled_elementwise_kernelINS0_13AUnaryFunctorIN3c104HalfES4_S4_ZZZNS0_15binary_internal21div_trunc_kernel_cudaERNS_18TensorIteratorBaseEENKUlvE1_clEvENKUlvE1_clEvEUlS4_S4_E_EESt5arrayIPcLm2EELi4E23TrivialOffsetCalculatorILi1EjESG_NS0_6memory12LoadWithCastILi1EEENSH_13StoreWithCastILi1EEEEEviT_T0_T2_T3_T4_T5_)
        /*1370*/ 	.word	0x0000001d


	//----- nvinfo : EIATTR_FRAME_SIZE
	.align		4
.L_877:
        /*1374*/ 	.byte	0x04, 0x11
        /*1376*/ 	.short	(.L_879 - .L_878)
	.align		4
.L_878:
        /*1378*/ 	.word	index@(_ZN2at6native27unrolled_elementwise_kernelINS0_13AUnaryFunctorIN3c104HalfES4_S4_ZZZNS0_15binary_internal21div_trunc_kernel_cudaERNS_18TensorIteratorBaseEENKUlvE1_clEvENKUlvE1_clEvEUlS4_S4_E_EESt5arrayIPcLm2EELi4E23TrivialOffsetCalculatorILi1EjESG_NS0_6memory12LoadWithCastILi1EEENSH_13StoreWithCastILi1EEEEEviT_T0_T2_T3_T4_T5_)
        /*137c*/ 	.word	0x00000000


	//----- nvinfo : EIATTR_REGCOUNT
	.align		4
.L_879:
        /*1380*/ 	.byte	0x04, 0x2f
        /*1382*/ 	.short	(.L_881 - .L_880)
	.align		4
.L_880:
        /*1384*/ 	.word	index@(_ZN2at6native18elementwise_kernelILi128ELi4EZNS0_15gpu_kernel_implINS0_13AUnaryFunctorIN3c104HalfES5_S5_ZZZNS0_15binary_internal21div_trunc_kernel_cudaERNS_18TensorIteratorBaseEENKUlvE1_clEvENKUlvE1_clEvEUlS5_S5_E_EEEEvS8_RKT_EUliE_EEviT1_)
        /*1388*/ 	.word	0x0000001a


	//----- nvinfo : EIATTR_FRAME_SIZE
	.align		4
.L_881:
        /*138c*/ 	.byte	0x04, 0x11
        /*138e*/ 	.short	(.L_883 - .L_882)
	.align		4
.L_882:
        /*1390*/ 	.word	index@(_ZN2at6native18elementwise_kernelILi128ELi4EZNS0_15gpu_kernel_implINS0_13AUnaryFunctorIN3c104HalfES5_S5_ZZZNS0_15binary_internal21div_trunc_kernel_cudaERNS_18TensorIteratorBaseEENKUlvE1_clEvENKUlvE1_clEvEUlS5_S5_E_EEEEvS8_RKT_EUliE_EEviT1_)
        /*1394*/ 	.word	0x00000000


	//----- nvinfo : EIATTR_REGCOUNT
	.align		4
.L_883:
        /*1398*/ 	.byte	0x04, 0x2f
        /*139a*/ 	.short	(.L_885 - .L_884)
	.align		4
.L_884:
        /*139c*/ 	.word	index@(_ZN2at6native29vectorized_elementwise_kernelILi8ENS0_13BUnaryFunctorIN3c104HalfES4_S4_ZZZNS0_15binary_internal21div_trunc_kernel_cudaERNS_18TensorIteratorBaseEENKUlvE1_clEvENKUlvE1_clEvEUlS4_S4_E_EESt5arrayIPcLm2EEEEviT0_T1_)
        /*13a0*/ 	.word	0x00000004


	//----- nvinfo : EIATTR_FRAME_SIZE
	.align		4
.L_885:
        /*13a4*/ 	.byte	0x04, 0x11
        /*13a6*/ 	.short	(.L_887 - .L_886)
	.align		4
.L_886:
        /*13a8*/ 	.word	index@(_ZN2at6native29vectorized_elementwise_kernelILi8ENS0_13BUnaryFunctorIN3c104HalfES4_S4_ZZZNS0_15binary_internal21div_trunc_kernel_cudaERNS_18TensorIteratorBaseEENKUlvE1_clEvENKUlvE1_clEvEUlS4_S4_E_EESt5arrayIPcLm2EEEEviT0_T1_)
        /*13ac*/ 	.word	0x00000000


	//----- nvinfo : EIATTR_REGCOUNT
	.align		4
.L_887:
        /*13b0*/ 	.byte	0x04, 0x2f
        /*13b2*/ 	.short	(.L_889 - .L_888)
	.align		4
.L_888:
        /*13b4*/ 	.word	index@(_ZN2at6native29vectorized_elementwise_kernelILi4ENS0_13BUnaryFunctorIN3c104HalfES4_S4_ZZZNS0_15binary_internal21div_trunc_kernel_cudaERNS_18TensorIteratorBaseEENKUlvE1_clEvENKUlvE1_clEvEUlS4_S4_E_EESt5arrayIPcLm2EEEEviT0_T1_)
        /*13b8*/ 	.word	0x0000001d


	//----- nvinfo : EIATTR_FRAME_SIZE
	.align		4
.L_889:
        /*13bc*/ 	.byte	0x04, 0x11
        /*13be*/ 	.short	(.L_891 - .L_890)
	.align		4
.L_890:
        /*13c0*/ 	.word	index@(_ZN2at6native29vectorized_elementwise_kernelILi4ENS0_13BUnaryFunctorIN3c104HalfES4_S4_ZZZNS0_15binary_internal21div_trunc_kernel_cudaERNS_18TensorIteratorBaseEENKUlvE1_clEvENKUlvE1_clEvEUlS4_S4_E_EESt5arrayIPcLm2EEEEviT0_T1_)
        /*13c4*/ 	.word	0x00000000


	//----- nvinfo : EIATTR_REGCOUNT
	.align		4
.L_891:
        /*13c8*/ 	.byte	0x04, 0x2f
        /*13ca*/ 	.short	(.L_893 - .L_892)
	.align		4
.L_892:
        /*13cc*/ 	.word	index@(_ZN2at6native29vectorized_elementwise_kernelILi2ENS0_13BUnaryFunctorIN3c104HalfES4_S4_ZZZNS0_15binary_internal21div_trunc_kernel_cudaERNS_18TensorIteratorBaseEENKUlvE1_clEvENKUlvE1_clEvEUlS4_S4_E_EESt5arrayIPcLm2EEEEviT0_T1_)
        /*13d0*/ 	.word	0x0000001d


	//----- nvinfo : EIATTR_FRAME_SIZE
	.align		4
.L_893:
        /*13d4*/ 	.byte	0x04, 0x11
        /*13d6*/ 	.short	(.L_895 - .L_894)
	.align		4
.L_894:
        /*13d8*/ 	.word	index@(_ZN2at6native29vectorized_elementwise_kernelILi2ENS0_13BUnaryFunctorIN3c104HalfES4_S4_ZZZNS0_15binary_internal21div_trunc_kernel_cudaERNS_18TensorIteratorBaseEENKUlvE1_clEvENKUlvE1_clEvEUlS4_S4_E_EESt5arrayIPcLm2EEEEviT0_T1_)
        /*13dc*/ 	.word	0x00000000


	//----- nvinfo : EIATTR_REGCOUNT
	.align		4
.L_895:
        /*13e0*/ 	.byte	0x04, 0x2f
        /*13e2*/ 	.short	(.L_897 - .L_896)
	.align		4
.L_896:
        /*13e4*/ 	.word	index@(_ZN2at6native27unrolled_elementwise_kernelINS0_13BUnaryFunctorIN3c104HalfES4_S4_ZZZNS0_15binary_internal21div_trunc_kernel_cudaERNS_18TensorIteratorBaseEENKUlvE1_clEvENKUlvE1_clEvEUlS4_S4_E_EESt5arrayIPcLm2EELi4E23TrivialOffsetCalculatorILi1EjESG_NS0_6memory15LoadWithoutCastENSH_16StoreWithoutCastEEEviT_T0_T2_T3_T4_T5_)
        /*13e8*/ 	.word	0x0000001a


	//----- nvinfo : EIATTR_FRAME_SIZE
	.align		4
.L_897:
        /*13ec*/ 	.byte	0x04, 0x11
        /*13ee*/ 	.short	(.L_899 - .L_898)
	.align		4
.L_898:
        /*13f0*/ 	.word	index@(_ZN2at6native27unrolled_elementwise_kernelINS0_13BUnaryFunctorIN3c104HalfES4_S4_ZZZNS0_15binary_internal21div_trunc_kernel_cudaERNS_18TensorIteratorBaseEENKUlvE1_clEvENKUlvE1_clEvEUlS4_S4_E_EESt5arrayIPcLm2EELi4E23TrivialOffsetCalculatorILi1EjESG_NS0_6memory15LoadWithoutCastENSH_16StoreWithoutCastEEEviT_T0_T2_T3_T4_T5_)
        /*13f4*/ 	.word	0x00000000


	//----- nvinfo : EIATTR_REGCOUNT
	.align		4
.L_899:
        /*13f8*/ 	.byte	0x04, 0x2f
        /*13fa*/ 	.short	(.L_901 - .L_900)
	.align		4
.L_900:
        /*13fc*/ 	.word	index@(_ZN2at6native18elementwise_kernelILi128ELi4EZNS0_22gpu_kernel_impl_nocastINS0_13BUnaryFunctorIN3c104HalfES5_S5_ZZZNS0_15binary_internal21div_trunc_kernel_cudaERNS_18TensorIteratorBaseEENKUlvE1_clEvENKUlvE1_clEvEUlS5_S5_E_EEEEvS8_RKT_EUliE_EEviT1_)
        /*1400*/ 	.word	0x0000000c


	//----- nvinfo : EIATTR_FRAME_SIZE
	.align		4
.L_901:
        /*1404*/ 	.byte	0x04, 0x11
        /*1406*/ 	.short	(.L_903 - .L_902)
	.align		4
.L_902:
        /*1408*/ 	.word	index@(_ZN2at6native18elementwise_kernelILi128ELi4EZNS0_22gpu_kernel_impl_nocastINS0_13BUnaryFunctorIN3c104HalfES5_S5_ZZZNS0_15binary_internal21div_trunc_kernel_cudaERNS_18TensorIteratorBaseEENKUlvE1_clEvENKUlvE1_clEvEUlS5_S5_E_EEEEvS8_RKT_EUliE_EEviT1_)
        /*140c*/ 	.word	0x00000000


	//----- nvinfo : EIATTR_REGCOUNT
	.align		4
.L_903:
        /*1410*/ 	.byte	0x04, 0x2f
        /*1412*/ 	.short	(.L_905 - .L_904)
	.align		4
.L_904:
        /*1414*/ 	.word	index@(_ZN2at6native27unrolled_elementwise_kernelINS0_13BUnaryFunctorIN3c104HalfES4_S4_ZZZNS0_15binary_internal21div_trunc_kernel_cudaERNS_18TensorIteratorBaseEENKUlvE1_clEvENKUlvE1_clEvEUlS4_S4_E_EESt5arrayIPcLm2EELi4E23TrivialOffsetCalculatorILi1EjESG_NS0_6memory12LoadWithCastILi1EEENSH_13StoreWithCastILi1EEEEEviT_T0_T2_T3_T4_T5_)
        /*1418*/ 	.word	0x0000001d


	//----- nvinfo : EIATTR_FRAME_SIZE
	.align		4
.L_905:
        /*141c*/ 	.byte	0x04, 0x11
        /*141e*/ 	.short	(.L_907 - .L_906)
	.align		4
.L_906:
        /*1420*/ 	.word	index@(_ZN2at6native27unrolled_elementwise_kernelINS0_13BUnaryFunctorIN3c104HalfES4_S4_ZZZNS0_15binary_internal21div_trunc_kernel_cudaERNS_18TensorIteratorBaseEENKUlvE1_clEvENKUlvE1_clEvEUlS4_S4_E_EESt5arrayIPcLm2EELi4E23TrivialOffsetCalculatorILi1EjESG_NS0_6memory12LoadWithCastILi1EEENSH_13StoreWithCastILi1EEEEEviT_T0_T2_T3_T4_T5_)
        /*1424*/ 	.word	0x00000000


	//----- nvinfo : EIATTR_REGCOUNT
	.align		4
.L_907:
        /*1428*/ 	.byte	0x04, 0x2f
        /*142a*/ 	.short	(.L_909 - .L_908)
	.align		4
.L_908:
        /*142c*/ 	.word	index@(_ZN2at6native18elementwise_kernelILi128ELi4EZNS0_15gpu_kernel_implINS0_13BUnaryFunctorIN3c104HalfES5_S5_ZZZNS0_15binary_internal21div_trunc_kernel_cudaERNS_18TensorIteratorBaseEENKUlvE1_clEvENKUlvE1_clEvEUlS5_S5_E_EEEEvS8_RKT_EUliE_EEviT1_)
        /*1430*/ 	.word	0x0000001a


	//----- nvinfo : EIATTR_FRAME_SIZE
	.align		4
.L_909:
        /*1434*/ 	.byte	0x04, 0x11
        /*1436*/ 	.short	(.L_911 - .L_910)
	.align		4
.L_910:
        /*1438*/ 	.word	index@(_ZN2at6native18elementwise_kernelILi128ELi4EZNS0_15gpu_kernel_implINS0_13BUnaryFunctorIN3c104HalfES5_S5_ZZZNS0_15binary_internal21div_trunc_kernel_cudaERNS_18TensorIteratorBaseEENKUlvE1_clEvENKUlvE1_clEvEUlS5_S5_E_EEEEvS8_RKT_EUliE_EEviT1_)
        /*143c*/ 	.word	0x00000000


	//----- nvinfo : EIATTR_REGCOUNT
	.align		4
.L_911:
        /*1440*/ 	.byte	0x04, 0x2f
        /*1442*/ 	.short	(.L_913 - .L_912)
	.align		4
.L_912:
        /*1444*/ 	.word	index@(_ZN2at6native29vectorized_elementwise_kernelILi8ENS0_13BinaryFunctorIN3c104HalfES4_S4_ZZZNS0_15binary_internal21div_trunc_kernel_cudaERNS_18TensorIteratorBaseEENKUlvE1_clEvENKUlvE1_clEvEUlS4_S4_E_EESt5arrayIPcLm3EEEEviT0_T1_)
        /*1448*/ 	.word	0x00000004


	//----- nvinfo : EIATTR_FRAME_SIZE
	.align		4
.L_913:
        /*144c*/ 	.byte	0x04, 0x11
        /*144e*/ 	.short	(.L_915 - .L_914)
	.align		4
.L_914:
        /*1450*/ 	.word	index@(_ZN2at6native29vectorized_elementwise_kernelILi8ENS0_13BinaryFunctorIN3c104HalfES4_S4_ZZZNS0_15binary_internal21div_trunc_kernel_cudaERNS_18TensorIteratorBaseEENKUlvE1_clEvENKUlvE1_clEvEUlS4_S4_E_EESt5arrayIPcLm3EEEEviT0_T1_)
        /*1454*/ 	.word	0x00000000


	//----- nvinfo : EIATTR_REGCOUNT
	.align		4
.L_915:
        /*1458*/ 	.byte	0x04, 0x2f
        /*145a*/ 	.short	(.L_917 - .L_916)
	.align		4
.L_916:
        /*145c*/ 	.word	index@(_ZN2at6native29vectorized_elementwise_kernelILi4ENS0_13BinaryFunctorIN3c104HalfES4_S4_ZZZNS0_15binary_internal21div_trunc_kernel_cudaERNS_18TensorIteratorBaseEENKUlvE1_clEvENKUlvE1_clEvEUlS4_S4_E_EESt5arrayIPcLm3EEEEviT0_T1_)
        /*1460*/ 	.word	0x00000020


	//----- nvinfo : EIATTR_FRAME_SIZE
	.align		4
.L_917:
        /*1464*/ 	.byte	0x04, 0x11
        /*1466*/ 	.short	(.L_919 - .L_918)
	.align		4
.L_918:
        /*1468*/ 	.word	index@(_ZN2at6native29vectorized_elementwise_kernelILi4ENS0_13BinaryFunctorIN3c104HalfES4_S4_ZZZNS0_15binary_internal21div_trunc_kernel_cudaERNS_18TensorIteratorBaseEENKUlvE1_clEvENKUlvE1_clEvEUlS4_S4_E_EESt5arrayIPcLm3EEEEviT0_T1_)
        /*146c*/ 	.word	0x00000000


	//----- nvinfo : EIATTR_REGCOUNT
	.align		4
.L_919:
        /*1470*/ 	.byte	0x04, 0x2f
        /*1472*/ 	.short	(.L_921 - .L_920)
	.align		4
.L_920:
        /*1474*/ 	.word	index@(_ZN2at6native29vectorized_elementwise_kernelILi2ENS0_13BinaryFunctorIN3c104HalfES4_S4_ZZZNS0_15binary_internal21div_trunc_kernel_cudaERNS_18TensorIteratorBaseEENKUlvE1_clEvENKUlvE1_clEvEUlS4_S4_E_EESt5arrayIPcLm3EEEEviT0_T1_)
        /*1478*/ 	.word	0x00000020


	//----- nvinfo : EIATTR_FRAME_SIZE
	.align		4
.L_921:
        /*147c*/ 	.byte	0x04, 0x11
        /*147e*/ 	.short	(.L_923 - .L_922)
	.align		4
.L_922:
        /*1480*/ 	.word	index@(_ZN2at6native29vectorized_elementwise_kernelILi2ENS0_13BinaryFunctorIN3c104HalfES4_S4_ZZZNS0_15binary_internal21div_trunc_kernel_cudaERNS_18TensorIteratorBaseEENKUlvE1_clEvENKUlvE1_clEvEUlS4_S4_E_EESt5arrayIPcLm3EEEEviT0_T1_)
        /*1484*/ 	.word	0x00000000


	//----- nvinfo : EIATTR_REGCOUNT
	.align		4
.L_923:
        /*1488*/ 	.byte	0x04, 0x2f
        /*148a*/ 	.short	(.L_925 - .L_924)
	.align		4
.L_924:
        /*148c*/ 	.word	index@(_ZN2at6native27unrolled_elementwise_kernelINS0_13BinaryFunctorIN3c104HalfES4_S4_ZZZNS0_15binary_internal21div_trunc_kernel_cudaERNS_18TensorIteratorBaseEENKUlvE1_clEvENKUlvE1_clEvEUlS4_S4_E_EESt5arrayIPcLm3EELi4E23TrivialOffsetCalculatorILi2EjESF_ILi1EjENS0_6memory15LoadWithoutCastENSI_16StoreWithoutCastEEEviT_T0_T2_T3_T4_T5_)
        /*1490*/ 	.word	0x0000001c


	//----- nvinfo : EIATTR_FRAME_SIZE
	.align		4
.L_925:
        /*1494*/ 	.byte	0x04, 0x11
        /*1496*/ 	.short	(.L_927 - .L_926)
	.align		4
.L_926:
        /*1498*/ 	.word	index@(_ZN2at6native27unrolled_elementwise_kernelINS0_13BinaryFunctorIN3c104HalfES4_S4_ZZZNS0_15binary_internal21div_trunc_kernel_cudaERNS_18TensorIteratorBaseEENKUlvE1_clEvENKUlvE1_clEvEUlS4_S4_E_EESt5arrayIPcLm3EELi4E23TrivialOffsetCalculatorILi2EjESF_ILi1EjENS0_6memory15LoadWithoutCastENSI_16StoreWithoutCastEEEviT_T0_T2_T3_T4_T5_)
        /*149c*/ 	.word	0x00000000


	//----- nvinfo : EIATTR_REGCOUNT
	.align		4
.L_927:
        /*14a0*/ 	.byte	0x04, 0x2f
        /*14a2*/ 	.short	(.L_929 - .L_928)
	.align		4
.L_928:
        /*14a4*/ 	.word	index@(_ZN2at6native18elementwise_kernelILi128ELi4EZNS0_22gpu_kernel_impl_nocastINS0_13BinaryFunctorIN3c104HalfES5_S5_ZZZNS0_15binary_internal21div_trunc_kernel_cudaERNS_18TensorIteratorBaseEENKUlvE1_clEvENKUlvE1_clEvEUlS5_S5_E_EEEEvS8_RKT_EUliE_EEviT1_)
        /*14a8*/ 	.word	0x0000000c


	//----- nvinfo : EIATTR_FRAME_SIZE
	.align		4
.L_929:
        /*14ac*/ 	.byte	0x04, 0x11
        /*14ae*/ 	.short	(.L_931 - .L_930)
	.align		4
.L_930:
        /*14b0*/ 	.word	index@(_ZN2at6native18elementwise_kernelILi128ELi4EZNS0_22gpu_kernel_impl_nocastINS0_13BinaryFunctorIN3c104HalfES5_S5_ZZZNS0_15binary_internal21div_trunc_kernel_cudaERNS_18TensorIteratorBaseEENKUlvE1_clEvENKUlvE1_clEvEUlS5_S5_E_EEEEvS8_RKT_EUliE_EEviT1_)
        /*14b4*/ 	.word	0x00000000


	//----- nvinfo : EIATTR_REGCOUNT
	.align		4
.L_931:
        /*14b8*/ 	.byte	0x04, 0x2f
        /*14ba*/ 	.short	(.L_933 - .L_932)
	.align		4
.L_932:
        /*14bc*/ 	.word	index@(_ZN2at6native27unrolled_elementwise_kernelINS0_13BinaryFunctorIN3c104HalfES4_S4_ZZZNS0_15binary_internal21div_trunc_kernel_cudaERNS_18TensorIteratorBaseEENKUlvE1_clEvENKUlvE1_clEvEUlS4_S4_E_EESt5arrayIPcLm3EELi4E23TrivialOffsetCalculatorILi2EjESF_ILi1EjENS0_6memory12LoadWithCastILi2EEENSI_13StoreWithCastILi1EEEEEviT_T0_T2_T3_T4_T5_)
        /*14c0*/ 	.word	0x0000001f


	//----- nvinfo : EIATTR_FRAME_SIZE
	.align		4
.L_933:
        /*14c4*/ 	.byte	0x04, 0x11
        /*14c6*/ 	.short	(.L_935 - .L_934)
	.align		4
.L_934:
        /*14c8*/ 	.word	index@(_ZN2at6native27unrolled_elementwise_kernelINS0_13BinaryFunctorIN3c104HalfES4_S4_ZZZNS0_15binary_internal21div_trunc_kernel_cudaERNS_18TensorIteratorBaseEENKUlvE1_clEvENKUlvE1_clEvEUlS4_S4_E_EESt5arrayIPcLm3EELi4E23TrivialOffsetCalculatorILi2EjESF_ILi1EjENS0_6memory12LoadWithCastILi2EEENSI_13StoreWithCastILi1EEEEEviT_T0_T2_T3_T4_T5_)
        /*14cc*/ 	.word	0x00000000


	//----- nvinfo : EIATTR_REGCOUNT
	.align		4
.L_935:
        /*14d0*/ 	.byte	0x04, 0x2f
        /*14d2*/ 	.short	(.L_937 - .L_936)
	.align		4
.L_936:
        /*14d4*/ 	.word	index@(_ZN2at6native18elementwise_kernelILi128ELi4EZNS0_15gpu_kernel_implINS0_13BinaryFunctorIN3c104HalfES5_S5_ZZZNS0_15binary_internal21div_trunc_kernel_cudaERNS_18TensorIteratorBaseEENKUlvE1_clEvENKUlvE1_clEvEUlS5_S5_E_EEEEvS8_RKT_EUliE_EEviT1_)
        /*14d8*/ 	.word	0x0000001a


	//----- nvinfo : EIATTR_FRAME_SIZE
	.align		4
.L_937:
        /*14dc*/ 	.byte	0x04, 0x11
        /*14de*/ 	.short	(.L_939 - .L_938)
	.align		4
.L_938:
        /*14e0*/ 	.word	index@(_ZN2at6native18elementwise_kernelILi128ELi4EZNS0_15gpu_kernel_implINS0_13BinaryFunctorIN3c104HalfES5_S5_ZZZNS0_15binary_internal21div_trunc_kernel_cudaERNS_18TensorIteratorBaseEENKUlvE1_clEvENKUlvE1_clEvEUlS5_S5_E_EEEEvS8_RKT_EUliE_EEviT1_)
        /*14e4*/ 	.word	0x00000000


	//----- nvinfo : EIATTR_REGCOUNT
	.align		4
.L_939:
        /*14e8*/ 	.byte	0x04, 0x2f
        /*14ea*/ 	.short	(.L_941 - .L_940)
	.align		4
.L_940:
        /*14ec*/ 	.word	index@(_ZN2at6native29vectorized_elementwise_kernelILi8ENS0_13AUnaryFunctorIN3c108BFloat16ES4_S4_ZZZNS0_15binary_internal21div_trunc_kernel_cudaERNS_18TensorIteratorBaseEENKUlvE1_clEvENKUlvE2_clEvEUlS4_S4_E_EESt5arrayIPcLm2EEEEviT0_T1_)
        /*14f0*/ 	.word	0x00000004


	//----- nvinfo : EIATTR_FRAME_SIZE
	.align		4
.L_941:
        /*14f4*/ 	.byte	0x04, 0x11
        /*14f6*/ 	.short	(.L_943 - .L_942)
	.align		4
.L_942:
        /*14f8*/ 	.word	index@(_ZN2at6native29vectorized_elementwise_kernelILi8ENS0_13AUnaryFunctorIN3c108BFloat16ES4_S4_ZZZNS0_15binary_internal21div_trunc_kernel_cudaERNS_18TensorIteratorBaseEENKUlvE1_clEvENKUlvE2_clEvEUlS4_S4_E_EESt5arrayIPcLm2EEEEviT0_T1_)
        /*14fc*/ 	.word	0x00000000


	//----- nvinfo : EIATTR_REGCOUNT
	.align		4
.L_943:
        /*1500*/ 	.byte	0x04, 0x2f
        /*1502*/ 	.short	(.L_945 - .L_944)
	.align		4
.L_944:
        /*1504*/ 	.word	index@(_ZN2at6native29vectorized_elementwise_kernelILi4ENS0_13AUnaryFunctorIN3c108BFloat16ES4_S4_ZZZNS0_15binary_internal21div_trunc_kernel_cudaERNS_18TensorIteratorBaseEENKUlvE1_clEvENKUlvE2_clEvEUlS4_S4_E_EESt5arrayIPcLm2EEEEviT0_T1_)
        /*1508*/ 	.word	0x0000001d


	//----- nvinfo : EIATTR_FRAME_SIZE
	.align		4
.L_945:
        /*150c*/ 	.byte	0x04, 0x11
        /*150e*/ 	.short	(.L_947 - .L_946)
	.align		4
.L_946:
        /*1510*/ 	.word	index@(_ZN2at6native29vectorized_elementwise_kernelILi4ENS0_13AUnaryFunctorIN3c108BFloat16ES4_S4_ZZZNS0_15binary_internal21div_trunc_kernel_cudaERNS_18TensorIteratorBaseEENKUlvE1_clEvENKUlvE2_clEvEUlS4_S4_E_EESt5arrayIPcLm2EEEEviT0_T1_)
        /*1514*/ 	.word	0x00000000


	//----- nvinfo : EIATTR_REGCOUNT
	.align		4
.L_947:
        /*1518*/ 	.byte	0x04, 0x2f
        /*151a*/ 	.short	(.L_949 - .L_948)
	.align		4
.L_948:
        /*151c*/ 	.word	index@(_ZN2at6native29vectorized_elementwise_kernelILi2ENS0_13AUnaryFunctorIN3c108BFloat16ES4_S4_ZZZNS0_15binary_internal21div_trunc_kernel_cudaERNS_18TensorIteratorBaseEENKUlvE1_clEvENKUlvE2_clEvEUlS4_S4_E_EESt5arrayIPcLm2EEEEviT0_T1_)
        /*1520*/ 	.word	0x0000001d


	//----- nvinfo : EIATTR_FRAME_SIZE
	.align		4
.L_949:
        /*1524*/ 	.byte	0x04, 0x11
        /*1526*/ 	.short	(.L_951 - .L_950)
	.align		4
.L_950:
        /*1528*/ 	.word	index@(_ZN2at6native29vectorized_elementwise_kernelILi2ENS0_13AUnaryFunctorIN3c108BFloat16ES4_S4_ZZZNS0_15binary_internal21div_trunc_kernel_cudaERNS_18TensorIteratorBaseEENKUlvE1_clEvENKUlvE2_clEvEUlS4_S4_E_EESt5arrayIPcLm2EEEEviT0_T1_)
        /*152c*/ 	.word	0x00000000


	//----- nvinfo : EIATTR_REGCOUNT
	.align		4
.L_951:
        /*1530*/ 	.byte	0x04, 0x2f
        /*1532*/ 	.short	(.L_953 - .L_952)
	.align		4
.L_952:
        /*1534*/ 	.word	index@(_ZN2at6native27unrolled_elementwise_kernelINS0_13AUnaryFunctorIN3c108BFloat16ES4_S4_ZZZNS0_15binary_internal21div_trunc_kernel_cudaERNS_18TensorIteratorBaseEENKUlvE1_clEvENKUlvE2_clEvEUlS4_S4_E_EESt5arrayIPcLm2EELi4E23TrivialOffsetCalculatorILi1EjESG_NS0_6memory15LoadWithoutCastENSH_16StoreWithoutCastEEEviT_T0_T2_T3_T4_T5_)
        /*1538*/ 	.word	0x0000001a


	//----- nvinfo : EIATTR_FRAME_SIZE
	.align		4
.L_953:
        /*153c*/ 	.byte	0x04, 0x11
        /*153e*/ 	.short	(.L_955 - .L_954)
	.align		4
.L_954:
        /*1540*/ 	.word	index@(_ZN2at6native27unrolled_elementwise_kernelINS0_13AUnaryFunctorIN3c108BFloat16ES4_S4_ZZZNS0_15binary_internal21div_trunc_kernel_cudaERNS_18TensorIteratorBaseEENKUlvE1_clEvENKUlvE2_clEvEUlS4_S4_E_EESt5arrayIPcLm2EELi4E23TrivialOffsetCalculatorILi1EjESG_NS0_6memory15LoadWithoutCastENSH_16StoreWithoutCastEEEviT_T0_T2_T3_T4_T5_)
        /*1544*/ 	.word	0x00000000


	//----- nvinfo : EIATTR_REGCOUNT
	.align		4
.L_955:
        /*1548*/ 	.byte	0x04, 0x2f
        /*154a*/ 	.short	(.L_957 - .L_956)
	.align		4
.L_956:
        /*154c*/ 	.word	index@(_ZN2at6native18elementwise_kernelILi128ELi4EZNS0_22gpu_kernel_impl_nocastINS0_13AUnaryFunctorIN3c108BFloat16ES5_S5_ZZZNS0_15binary_internal21div_trunc_kernel_cudaERNS_18TensorIteratorBaseEENKUlvE1_clEvENKUlvE2_clEvEUlS5_S5_E_EEEEvS8_RKT_EUliE_EEviT1_)
        /*1550*/ 	.word	0x0000000c


	//----- nvinfo : EIATTR_FRAME_SIZE
	.align		4
.L_957:
        /*1554*/ 	.byte	0x04, 0x11
        /*1556*/ 	.short	(.L_959 - .L_958)
	.align		4
.L_958:
        /*1558*/ 	.word	index@(_ZN2at6native18elementwise_kernelILi128ELi4EZNS0_22gpu_kernel_impl_nocastINS0_13AUnaryFunctorIN3c108BFloat16ES5_S5_ZZZNS0_15binary_internal21div_trunc_kernel_cudaERNS_18TensorIteratorBaseEENKUlvE1_clEvENKUlvE2_clEvEUlS5_S5_E_EEEEvS8_RKT_EUliE_EEviT1_)
        /*155c*/ 	.word	0x00000000


	//----- nvinfo : EIATTR_REGCOUNT
	.align		4
.L_959:
        /*1560*/ 	.byte	0x04, 0x2f
        /*1562*/ 	.short	(.L_961 - .L_960)
	.align		4
.L_960:
        /*1564*/ 	.word	index@(_ZN2at6native27unrolled_elementwise_kernelINS0_13AUnaryFunctorIN3c108BFloat16ES4_S4_ZZZNS0_15binary_internal21div_trunc_kernel_cudaERNS_18TensorIteratorBaseEENKUlvE1_clEvENKUlvE2_clEvEUlS4_S4_E_EESt5arrayIPcLm2EELi4E23TrivialOffsetCalculatorILi1EjESG_NS0_6memory12LoadWithCastILi1EEENSH_13StoreWithCastILi1EEEEEviT_T0_T2_T3_T4_T5_)
        /*1568*/ 	.word	0x0000001d


	//----- nvinfo : EIATTR_FRAME_SIZE
	.align		4
.L_961:
        /*156c*/ 	.byte	0x04, 0x11
        /*156e*/ 	.short	(.L_963 - .L_962)
	.align		4
.L_962:
        /*1570*/ 	.word	index@(_ZN2at6native27unrolled_elementwise_kernelINS0_13AUnaryFunctorIN3c108BFloat16ES4_S4_ZZZNS0_15binary_internal21div_trunc_kernel_cudaERNS_18TensorIteratorBaseEENKUlvE1_clEvENKUlvE2_clEvEUlS4_S4_E_EESt5arrayIPcLm2EELi4E23TrivialOffsetCalculatorILi1EjESG_NS0_6memory12LoadWithCastILi1EEENSH_13StoreWithCastILi1EEEEEviT_T0_T2_T3_T4_T5_)
        /*1574*/ 	.word	0x00000000


	//----- nvinfo : EIATTR_REGCOUNT
	.align		4
.L_963:
        /*1578*/ 	.byte	0x04, 0x2f
        /*157a*/ 	.short	(.L_965 - .L_964)
	.align		4
.L_964:
        /*157c*/ 	.word	index@(_ZN2at6native18elementwise_kernelILi128ELi4EZNS0_15gpu_kernel_implINS0_13AUnaryFunctorIN3c108BFloat16ES5_S5_ZZZNS0_15binary_internal21div_trunc_kernel_cudaERNS_18TensorIteratorBaseEENKUlvE1_clEvENKUlvE2_clEvEUlS5_S5_E_EEEEvS8_RKT_EUliE_EEviT1_)
        /*1580*/ 	.word	0x0000001a


	//----- nvinfo : EIATTR_FRAME_SIZE
	.align		4
.L_965:
        /*1584*/ 	.byte	0x04, 0x11
        /*1586*/ 	.short	(.L_967 - .L_966)
	.align		4
.L_966:
        /*1588*/ 	.word	index@(_ZN2at6native18elementwise_kernelILi128ELi4EZNS0_15gpu_kernel_implINS0_13AUnaryFunctorIN3c108BFloat16ES5_S5_ZZZNS0_15binary_internal21div_trunc_kernel_cudaERNS_18TensorIteratorBaseEENKUlvE1_clEvENKUlvE2_clEvEUlS5_S5_E_EEEEvS8_RKT_EUliE_EEviT1_)
        /*158c*/ 	.word	0x00000000


	//----- nvinfo : EIATTR_REGCOUNT
	.align		4
.L_967:
        /*1590*/ 	.byte	0x04, 0x2f
        /*1592*/ 	.short	(.L_969 - .L_968)
	.align		4
.L_968:
        /*1594*/ 	.word	index@(_ZN2at6native29vectorized_elementwise_kernelILi8ENS0_13BUnaryFunctorIN3c108BFloat16ES4_S4_ZZZNS0_15binary_internal21div_trunc_kernel_cudaERNS_18TensorIteratorBaseEENKUlvE1_clEvENKUlvE2_clEvEUlS4_S4_E_EESt5arrayIPcLm2EEEEviT0_T1_)
        /*1598*/ 	.word	0x00000004


	//----- nvinfo : EIATTR_FRAME_SIZE
	.align		4
.L_969:
        /*159c*/ 	.byte	0x04, 0x11
        /*159e*/ 	.short	(.L_971 - .L_970)
	.align		4
.L_970:
        /*15a0*/ 	.word	index@(_ZN2at6native29vectorized_elementwise_kernelILi8ENS0_13BUnaryFunctorIN3c108BFloat16ES4_S4_ZZZNS0_15binary_internal21div_trunc_kernel_cudaERNS_18TensorIteratorBaseEENKUlvE1_clEvENKUlvE2_clEvEUlS4_S4_E_EESt5arrayIPcLm2EEEEviT0_T1_)
        /*15a4*/ 	.word	0x00000000


	//----- nvinfo : EIATTR_REGCOUNT
	.align		4
.L_971:
        /*15a8*/ 	.byte	0x04, 0x2f
        /*15aa*/ 	.short	(.L_973 - .L_972)
	.align		4
.L_972:
        /*15ac*/ 	.word	index@(_ZN2at6native29vectorized_elementwise_kernelILi4ENS0_13BUnaryFunctorIN3c108BFloat16ES4_S4_ZZZNS0_15binary_internal21div_trunc_kernel_cudaERNS_18TensorIteratorBaseEENKUlvE1_clEvENKUlvE2_clEvEUlS4_S4_E_EESt5arrayIPcLm2EEEEviT0_T1_)
        /*15b0*/ 	.word	0x0000001d


	//----- nvinfo : EIATTR_FRAME_SIZE
	.align		4
.L_973:
        /*15b4*/ 	.byte	0x04, 0x11
        /*15b6*/ 	.short	(.L_975 - .L_974)
	.align		4
.L_974:
        /*15b8*/ 	.word	index@(_ZN2at6native29vectorized_elementwise_kernelILi4ENS0_13BUnaryFunctorIN3c108BFloat16ES4_S4_ZZZNS0_15binary_internal21div_trunc_kernel_cudaERNS_18TensorIteratorBaseEENKUlvE1_clEvENKUlvE2_clEvEUlS4_S4_E_EESt5arrayIPcLm2EEEEviT0_T1_)
        /*15bc*/ 	.word	0x00000000


	//----- nvinfo : EIATTR_REGCOUNT
	.align		4
.L_975:
        /*15c0*/ 	.byte	0x04, 0x2f
        /*15c2*/ 	.short	(.L_977 - .L_976)
	.align		4
.L_976:
        /*15c4*/ 	.word	index@(_ZN2at6native29vectorized_elementwise_kernelILi2ENS0_13BUnaryFunctorIN3c108BFloat16ES4_S4_ZZZNS0_15binary_internal21div_trunc_kernel_cudaERNS_18TensorIteratorBaseEENKUlvE1_clEvENKUlvE2_clEvEUlS4_S4_E_EESt5arrayIPcLm2EEEEviT0_T1_)
        /*15c8*/ 	.word	0x0000001d


	//----- nvinfo : EIATTR_FRAME_SIZE
	.align		4
.L_977:
        /*15cc*/ 	.byte	0x04, 0x11
        /*15ce*/ 	.short	(.L_979 - .L_978)
	.align		4
.L_978:
        /*15d0*/ 	.word	index@(_ZN2at6native29vectorized_elementwise_kernelILi2ENS0_13BUnaryFunctorIN3c108BFloat16ES4_S4_ZZZNS0_15binary_internal21div_trunc_kernel_cudaERNS_18TensorIteratorBaseEENKUlvE1_clEvENKUlvE2_clEvEUlS4_S4_E_EESt5arrayIPcLm2EEEEviT0_T1_)
        /*15d4*/ 	.word	0x00000000


	//----- nvinfo : EIATTR_REGCOUNT
	.align		4
.L_979:
        /*15d8*/ 	.byte	0x04, 0x2f
        /*15da*/ 	.short	(.L_981 - .L_980)
	.align		4
.L_980:
        /*15dc*/ 	.word	index@(_ZN2at6native27unrolled_elementwise_kernelINS0_13BUnaryFunctorIN3c108BFloat16ES4_S4_ZZZNS0_15binary_internal21div_trunc_kernel_cudaERNS_18TensorIteratorBaseEENKUlvE1_clEvENKUlvE2_clEvEUlS4_S4_E_EESt5arrayIPcLm2EELi4E23TrivialOffsetCalculatorILi1EjESG_NS0_6memory15LoadWithoutCastENSH_16StoreWithoutCastEEEviT_T0_T2_T3_T4_T5_)
        /*15e0*/ 	.word	0x0000001a


	//----- nvinfo : EIATTR_FRAME_SIZE
	.align		4
.L_981:
        /*15e4*/ 	.byte	0x04, 0x11
        /*15e6*/ 	.short	(.L_983 - .L_982)
	.align		4
.L_982:
        /*15e8*/ 	.word	index@(_ZN2at6native27unrolled_elementwise_kernelINS0_13BUnaryFunctorIN3c108BFloat16ES4_S4_ZZZNS0_15binary_internal21div_trunc_kernel_cudaERNS_18TensorIteratorBaseEENKUlvE1_clEvENKUlvE2_clEvEUlS4_S4_E_EESt5arrayIPcLm2EELi4E23TrivialOffsetCalculatorILi1EjESG_NS0_6memory15LoadWithoutCastENSH_16StoreWithoutCastEEEviT_T0_T2_T3_T4_T5_)
        /*15ec*/ 	.word	0x00000000


	//----- nvinfo : EIATTR_REGCOUNT
	.align		4
.L_983:
        /*15f0*/ 	.byte	0x04, 0x2f
        /*15f2*/ 	.short	(.L_985 - .L_984)
	.align		4
.L_984:
        /*15f4*/ 	.word	index@(_ZN2at6native18elementwise_kernelILi128ELi4EZNS0_22gpu_kernel_impl_nocastINS0_13BUnaryFunctorIN3c108BFloat16ES5_S5_ZZZNS0_15binary_internal21div_trunc_kernel_cudaERNS_18TensorIteratorBaseEENKUlvE1_clEvENKUlvE2_clEvEUlS5_S5_E_EEEEvS8_RKT_EUliE_EEviT1_)
        /*15f8*/ 	.word	0x0000000c


	//----- nvinfo : EIATTR_FRAME_SIZE
	.align		4
.L_985:
        /*15fc*/ 	.byte	0x04, 0x11
        /*15fe*/ 	.short	(.L_987 - .L_986)
	.align		4
.L_986:
        /*1600*/ 	.word	index@(_ZN2at6native18elementwise_kernelILi128ELi4EZNS0_22gpu_kernel_impl_nocastINS0_13BUnaryFunctorIN3c108BFloat16ES5_S5_ZZZNS0_15binary_internal21div_trunc_kernel_cudaERNS_18TensorIteratorBaseEENKUlvE1_clEvENKUlvE2_clEvEUlS5_S5_E_EEEEvS8_RKT_EUliE_EEviT1_)
        /*1604*/ 	.word	0x00000000


	//----- nvinfo : EIATTR_REGCOUNT
	.align		4
.L_987:
        /*1608*/ 	.byte	0x04, 0x2f
        /*160a*/ 	.short	(.L_989 - .L_988)
	.align		4
.L_988:
        /*160c*/ 	.word	index@(_ZN2at6native27unrolled_elementwise_kernelINS0_13BUnaryFunctorIN3c108BFloat16ES4_S4_ZZZNS0_15binary_internal21div_trunc_kernel_cudaERNS_18TensorIteratorBaseEENKUlvE1_clEvENKUlvE2_clEvEUlS4_S4_E_EESt5arrayIPcLm2EELi4E23TrivialOffsetCalculatorILi1EjESG_NS0_6memory12LoadWithCastILi1EEENSH_13StoreWithCastILi1EEEEEviT_T0_T2_T3_T4_T5_)
        /*1610*/ 	.word	0x0000001d


	//----- nvinfo : EIATTR_FRAME_SIZE
	.align		4
.L_989:
        /*1614*/ 	.byte	0x04, 0x11
        /*1616*/ 	.short	(.L_991 - .L_990)
	.align		4
.L_990:
        /*1618*/ 	.word	index@(_ZN2at6native27unrolled_elementwise_kernelINS0_13BUnaryFunctorIN3c108BFloat16ES4_S4_ZZZNS0_15binary_internal21div_trunc_kernel_cudaERNS_18TensorIteratorBaseEENKUlvE1_clEvENKUlvE2_clEvEUlS4_S4_E_EESt5arrayIPcLm2EELi4E23TrivialOffsetCalculatorILi1EjESG_NS0_6memory12LoadWithCastILi1EEENSH_13StoreWithCastILi1EEEEEviT_T0_T2_T3_T4_T5_)
        /*161c*/ 	.word	0x00000000


	//----- nvinfo : EIATTR_REGCOUNT
	.align		4
.L_991:
        /*1620*/ 	.byte	0x04, 0x2f
        /*1622*/ 	.short	(.L_993 - .L_992)
	.align		4
.L_992:
        /*1624*/ 	.word	index@(_ZN2at6native18elementwise_kernelILi128ELi4EZNS0_15gpu_kernel_implINS0_13BUnaryFunctorIN3c108BFloat16ES5_S5_ZZZNS0_15binary_internal21div_trunc_kernel_cudaERNS_18TensorIteratorBaseEENKUlvE1_clEvENKUlvE2_clEvEUlS5_S5_E_EEEEvS8_RKT_EUliE_EEviT1_)
        /*1628*/ 	.word	0x0000001a


	//----- nvinfo : EIATTR_FRAME_SIZE
	.align		4
.L_993:
        /*162c*/ 	.byte	0x04, 0x11
        /*162e*/ 	.short	(.L_995 - .L_994)
	.align		4
.L_994:
        /*1630*/ 	.word	index@(_ZN2at6native18elementwise_kernelILi128ELi4EZNS0_15gpu_kernel_implINS0_13BUnaryFunctorIN3c108BFloat16ES5_S5_ZZZNS0_15binary_internal21div_trunc_kernel_cudaERNS_18TensorIteratorBaseEENKUlvE1_clEvENKUlvE2_clEvEUlS5_S5_E_EEEEvS8_RKT_EUliE_EEviT1_)
        /*1634*/ 	.word	0x00000000


	//----- nvinfo : EIATTR_REGCOUNT
	.align		4
.L_995:
        /*1638*/ 	.byte	0x04, 0x2f
        /*163a*/ 	.short	(.L_997 - .L_996)
	.align		4
.L_996:
        /*163c*/ 	.word	index@(_ZN2at6native29vectorized_elementwise_kernelILi8ENS0_13BinaryFunctorIN3c108BFloat16ES4_S4_ZZZNS0_15binary_internal21div_trunc_kernel_cudaERNS_18TensorIteratorBaseEENKUlvE1_clEvENKUlvE2_clEvEUlS4_S4_E_EESt5arrayIPcLm3EEEEviT0_T1_)
        /*1640*/ 	.word	0x00000004


	//----- nvinfo : EIATTR_FRAME_SIZE
	.align		4
.L_997:
        /*1644*/ 	.byte	0x04, 0x11
        /*1646*/ 	.short	(.L_999 - .L_998)
	.align		4
.L_998:
        /*1648*/ 	.word	index@(_ZN2at6native29vectorized_elementwise_kernelILi8ENS0_13BinaryFunctorIN3c108BFloat16ES4_S4_ZZZNS0_15binary_internal21div_trunc_kernel_cudaERNS_18TensorIteratorBaseEENKUlvE1_clEvENKUlvE2_clEvEUlS4_S4_E_EESt5arrayIPcLm3EEEEviT0_T1_)
        /*164c*/ 	.word	0x00000000


	//----- nvinfo : EIATTR_REGCOUNT
	.align		4
.L_999:
        /*1650*/ 	.byte	0x04, 0x2f
        /*1652*/ 	.short	(.L_1001 - .L_1000)
	.align		4
.L_1000:
        /*1654*/ 	.word	index@(_ZN2at6native29vectorized_elementwise_kernelILi4ENS0_13BinaryFunctorIN3c108BFloat16ES4_S4_ZZZNS0_15binary_internal21div_trunc_kernel_cudaERNS_18TensorIteratorBaseEENKUlvE1_clEvENKUlvE2_clEvEUlS4_S4_E_EESt5arrayIPcLm3EEEEviT0_T1_)
        /*1658*/ 	.word	0x00000020


	//----- nvinfo : EIATTR_FRAME_SIZE
	.align		4
.L_1001:
        /*165c*/ 	.byte	0x04, 0x11
        /*165e*/ 	.short	(.L_1003 - .L_1002)
	.align		4
.L_1002:
        /*1660*/ 	.word	index@(_ZN2at6native29vectorized_elementwise_kernelILi4ENS0_13BinaryFunctorIN3c108BFloat16ES4_S4_ZZZNS0_15binary_internal21div_trunc_kernel_cudaERNS_18TensorIteratorBaseEENKUlvE1_clEvENKUlvE2_clEvEUlS4_S4_E_EESt5arrayIPcLm3EEEEviT0_T1_)
        /*1664*/ 	.word	0x00000000


	//----- nvinfo : EIATTR_REGCOUNT
	.align		4
.L_1003:
        /*1668*/ 	.byte	0x04, 0x2f
        /*166a*/ 	.short	(.L_1005 - .L_1004)
	.align		4
.L_1004:
        /*166c*/ 	.word	index@(_ZN2at6native29vectorized_elementwise_kernelILi2ENS0_13BinaryFunctorIN3c108BFloat16ES4_S4_ZZZNS0_15binary_internal21div_trunc_kernel_cudaERNS_18TensorIteratorBaseEENKUlvE1_clEvENKUlvE2_clEvEUlS4_S4_E_EESt5arrayIPcLm3EEEEviT0_T1_)
        /*1670*/ 	.word	0x00000020


	//----- nvinfo : EIATTR_FRAME_SIZE
	.align		4
.L_1005:
        /*1674*/ 	.byte	0x04, 0x11
        /*1676*/ 	.short	(.L_1007 - .L_1006)
	.align		4
.L_1006:
        /*1678*/ 	.word	index@(_ZN2at6native29vectorized_elementwise_kernelILi2ENS0_13BinaryFunctorIN3c108BFloat16ES4_S4_ZZZNS0_15binary_internal21div_trunc_kernel_cudaERNS_18TensorIteratorBaseEENKUlvE1_clEvENKUlvE2_clEvEUlS4_S4_E_EESt5arrayIPcLm3EEEEviT0_T1_)
        /*167c*/ 	.word	0x00000000


	//----- nvinfo : EIATTR_REGCOUNT
	.align		4
.L_1007:
        /*1680*/ 	.byte	0x04, 0x2f
        /*1682*/ 	.short	(.L_1009 - .L_1008)
	.align		4
.L_1008:
        /*1684*/ 	.word	index@(_ZN2at6native27unrolled_elementwise_kernelINS0_13BinaryFunctorIN3c108BFloat16ES4_S4_ZZZNS0_15binary_internal21div_trunc_kernel_cudaERNS_18TensorIteratorBaseEENKUlvE1_clEvENKUlvE2_clEvEUlS4_S4_E_EESt5arrayIPcLm3EELi4E23TrivialOffsetCalculatorILi2EjESF_ILi1EjENS0_6memory15LoadWithoutCastENSI_16StoreWithoutCastEEEviT_T0_T2_T3_T4_T5_)
        /*1688*/ 	.word	0x0000001c


	//----- nvinfo : EIATTR_FRAME_SIZE
	.align		4
.L_1009:
        /*168c*/ 	.byte	0x04, 0x11
        /*168e*/ 	.short	(.L_1011 - .L_1010)
	.align		4
.L_1010:
        /*1690*/ 	.word	index@(_ZN2at6native27unrolled_elementwise_kernelINS0_13BinaryFunctorIN3c108BFloat16ES4_S4_ZZZNS0_15binary_internal21div_trunc_kernel_cudaERNS_18TensorIteratorBaseEENKUlvE1_clEvENKUlvE2_clEvEUlS4_S4_E_EESt5arrayIPcLm3EELi4E23TrivialOffsetCalculatorILi2EjESF_ILi1EjENS0_6memory15LoadWithoutCastENSI_16StoreWithoutCastEEEviT_T0_T2_T3_T4_T5_)
        /*1694*/ 	.word	0x00000000


	//----- nvinfo : EIATTR_REGCOUNT
	.align		4
.L_1011:
        /*1698*/ 	.byte	0x04, 0x2f
        /*169a*/ 	.short	(.L_1013 - .L_1012)
	.align		4
.L_1012:
        /*169c*/ 	.word	index@(_ZN2at6native18elementwise_kernelILi128ELi4EZNS0_22gpu_kernel_impl_nocastINS0_13BinaryFunctorIN3c108BFloat16ES5_S5_ZZZNS0_15binary_internal21div_trunc_kernel_cudaERNS_18TensorIteratorBaseEENKUlvE1_clEvENKUlvE2_clEvEUlS5_S5_E_EEEEvS8_RKT_EUliE_EEviT1_)
        /*16a0*/ 	.word	0x0000000c


	//----- nvinfo : EIATTR_FRAME_SIZE
	.align		4
.L_1013:
        /*16a4*/ 	.byte	0x04, 0x11
        /*16a6*/ 	.short	(.L_1015 - .L_1014)
	.align		4
.L_1014:
        /*16a8*/ 	.word	index@(_ZN2at6native18elementwise_kernelILi128ELi4EZNS0_22gpu_kernel_impl_nocastINS0_13BinaryFunctorIN3c108BFloat16ES5_S5_ZZZNS0_15binary_internal21div_trunc_kernel_cudaERNS_18TensorIteratorBaseEENKUlvE1_clEvENKUlvE2_clEvEUlS5_S5_E_EEEEvS8_RKT_EUliE_EEviT1_)
        /*16ac*/ 	.word	0x00000000


	//----- nvinfo : EIATTR_REGCOUNT
	.align		4
.L_1015:
        /*16b0*/ 	.byte	0x04, 0x2f
        /*16b2*/ 	.short	(.L_1017 - .L_1016)
	.align		4
.L_1016:
        /*16b4*/ 	.word	index@(_ZN2at6native27unrolled_elementwise_kernelINS0_13BinaryFunctorIN3c108BFloat16ES4_S4_ZZZNS0_15binary_internal21div_trunc_kernel_cudaERNS_18TensorIteratorBaseEENKUlvE1_clEvENKUlvE2_clEvEUlS4_S4_E_EESt5arrayIPcLm3EELi4E23TrivialOffsetCalculatorILi2EjESF_ILi1EjENS0_6memory12LoadWithCastILi2EEENSI_13StoreWithCastILi1EEEEEviT_T0_T2_T3_T4_T5_)
        /*16b8*/ 	.word	0x0000001f


	//----- nvinfo : EIATTR_FRAME_SIZE
	.align		4
.L_1017:
        /*16bc*/ 	.byte	0x04, 0x11
        /*16be*/ 	.short	(.L_1019 - .L_1018)
	.align		4
.L_1018:
        /*16c0*/ 	.word	index@(_ZN2at6native27unrolled_elementwise_kernelINS0_13BinaryFunctorIN3c108BFloat16ES4_S4_ZZZNS0_15binary_internal21div_trunc_kernel_cudaERNS_18TensorIteratorBaseEENKUlvE1_clEvENKUlvE2_clEvEUlS4_S4_E_EESt5arrayIPcLm3EELi4E23TrivialOffsetCalculatorILi2EjESF_ILi1EjENS0_6memory12LoadWithCastILi2EEENSI_13StoreWithCastILi1EEEEEviT_T0_T2_T3_T4_T5_)
        /*16c4*/ 	.word	0x00000000


	//----- nvinfo : EIATTR_REGCOUNT
	.align		4
.L_1019:
        /*16c8*/ 	.byte	0x04, 0x2f
        /*16ca*/ 	.short	(.L_1021 - .L_1020)
	.align		4
.L_1020:
        /*16cc*/ 	.word	index@(_ZN2at6native18elementwise_kernelILi128ELi4EZNS0_15gpu_kernel_implINS0_13BinaryFunctorIN3c108BFloat16ES5_S5_ZZZNS0_15binary_internal21div_trunc_kernel_cudaERNS_18TensorIteratorBaseEENKUlvE1_clEvENKUlvE2_clEvEUlS5_S5_E_EEEEvS8_RKT_EUliE_EEviT1_)
        /*16d0*/ 	.word	0x0000001a


	//----- nvinfo : EIATTR_FRAME_SIZE
	.align		4
.L_1021:
        /*16d4*/ 	.byte	0x04, 0x11
        /*16d6*/ 	.short	(.L_1023 - .L_1022)
	.align		4
.L_1022:
        /*16d8*/ 	.word	index@(_ZN2at6native18elementwise_kernelILi128ELi4EZNS0_15gpu_kernel_implINS0_13BinaryFunctorIN3c108BFloat16ES5_S5_ZZZNS0_15binary_internal21div_trunc_kernel_cudaERNS_18TensorIteratorBaseEENKUlvE1_clEvENKUlvE2_clEvEUlS5_S5_E_EEEEvS8_RKT_EUliE_EEviT1_)
        /*16dc*/ 	.word	0x00000000


	//----- nvinfo : EIATTR_MIN_STACK_SIZE
	.align		4
.L_1023:
        /*16e0*/ 	.byte	0x04, 0x12
        /*16e2*/ 	.short	(.L_1025 - .L_1024)
	.align		4
.L_1024:
        /*16e4*/ 	.word	index@(_ZN2at6native18elementwise_kernelILi128ELi4EZNS0_15gpu_kernel_implINS0_13BinaryFunctorIN3c108BFloat16ES5_S5_ZZZNS0_15binary_internal21div_trunc_kernel_cudaERNS_18TensorIteratorBaseEENKUlvE1_clEvENKUlvE2_clEvEUlS5_S5_E_EEEEvS8_RKT_EUliE_EEviT1_)
        /*16e8*/ 	.word	0x00000000


	//----- nvinfo : EIATTR_MIN_STACK_SIZE
	.align		4
.L_1025:
        /*16ec*/ 	.byte	0x04, 0x12
        /*16ee*/ 	.short	(.L_1027 - .L_1026)
	.align		4
.L_1026:
        /*16f0*/ 	.word	index@(_ZN2at6native27unrolled_elementwise_kernelINS0_13BinaryFunctorIN3c108BFloat16ES4_S4_ZZZNS0_15binary_internal21div_trunc_kernel_cudaERNS_18TensorIteratorBaseEENKUlvE1_clEvENKUlvE2_clEvEUlS4_S4_E_EESt5arrayIPcLm3EELi4E23TrivialOffsetCalculatorILi2EjESF_ILi1EjENS0_6memory12LoadWithCastILi2EEENSI_13StoreWithCastILi1EEEEEviT_T0_T2_T3_T4_T5_)
        /*16f4*/ 	.word	0x00000000


	//----- nvinfo : EIATTR_MIN_STACK_SIZE
	.align		4
.L_1027:
        /*16f8*/ 	.byte	0x04, 0x12
        /*16fa*/ 	.short	(.L_1029 - .L_1028)
	.align		4
.L_1028:
        /*16fc*/ 	.word	index@(_ZN2at6native18elementwise_kernelILi128ELi4EZNS0_22gpu_kernel_impl_nocastINS0_13BinaryFunctorIN3c108BFloat16ES5_S5_ZZZNS0_15binary_internal21div_trunc_kernel_cudaERNS_18TensorIteratorBaseEENKUlvE1_clEvENKUlvE2_clEvEUlS5_S5_E_EEEEvS8_RKT_EUliE_EEviT1_)
        /*1700*/ 	.word	0x00000000


	//----- nvinfo : EIATTR_MIN_STACK_SIZE
	.align		4
.L_1029:
        /*1704*/ 	.byte	0x04, 0x12
        /*1706*/ 	.short	(.L_1031 - .L_1030)
	.align		4
.L_1030:
        /*1708*/ 	.word	index@(_ZN2at6native27unrolled_elementwise_kernelINS0_13BinaryFunctorIN3c108BFloat16ES4_S4_ZZZNS0_15binary_internal21div_trunc_kernel_cudaERNS_18TensorIteratorBaseEENKUlvE1_clEvENKUlvE2_clEvEUlS4_S4_E_EESt5arrayIPcLm3EELi4E23TrivialOffsetCalculatorILi2EjESF_ILi1EjENS0_6memory15LoadWithoutCastENSI_16StoreWithoutCastEEEviT_T0_T2_T3_T4_T5_)
        /*170c*/ 	.word	0x00000000


	//----- nvinfo : EIATTR_MIN_STACK_SIZE
	.align		4
.L_1031:
        /*1710*/ 	.byte	0x04, 0x12
        /*1712*/ 	.short	(.L_1033 - .L_1032)
	.align		4
.L_1032:
        /*1714*/ 	.word	index@(_ZN2at6native29vectorized_elementwise_kernelILi2ENS0_13BinaryFunctorIN3c108BFloat16ES4_S4_ZZZNS0_15binary_internal21div_trunc_kernel_cudaERNS_18TensorIteratorBaseEENKUlvE1_clEvENKUlvE2_clEvEUlS4_S4_E_EESt5arrayIPcLm3EEEEviT0_T1_)
        /*1718*/ 	.word	0x00000000


	//----- nvinfo : EIATTR_MIN_STACK_SIZE
	.align		4
.L_1033:
        /*171c*/ 	.byte	0x04, 0x12
        /*171e*/ 	.short	(.L_1035 - .L_1034)
	.align		4
.L_1034:
        /*1720*/ 	.word	index@(_ZN2at6native29vectorized_elementwise_kernelILi4ENS0_13BinaryFunctorIN3c108BFloat16ES4_S4_ZZZNS0_15binary_internal21div_trunc_kernel_cudaERNS_18TensorIteratorBaseEENKUlvE1_clEvENKUlvE2_clEvEUlS4_S4_E_EESt5arrayIPcLm3EEEEviT0_T1_)
        /*1724*/ 	.word	0x00000000


	//----- nvinfo : EIATTR_MIN_STACK_SIZE
	.align		4
.L_1035:
        /*1728*/ 	.byte	0x04, 0x12
        /*172a*/ 	.short	(.L_1037 - .L_1036)
	.align		4
.L_1036:
        /*172c*/ 	.word	index@(_ZN2at6native29vectorized_elementwise_kernelILi8ENS0_13BinaryFunctorIN3c108BFloat16ES4_S4_ZZZNS0_15binary_internal21div_trunc_kernel_cudaERNS_18TensorIteratorBaseEENKUlvE1_clEvENKUlvE2_clEvEUlS4_S4_E_EESt5arrayIPcLm3EEEEviT0_T1_)
        /*1730*/ 	.word	0x00000000


	//----- nvinfo : EIATTR_MIN_STACK_SIZE
	.align		4
.L_1037:
        /*1734*/ 	.byte	0x04, 0x12
        /*1736*/ 	.short	(.L_1039 - .L_1038)
	.align		4
.L_1038:
        /*1738*/ 	.word	index@(_ZN2at6native18elementwise_kernelILi128ELi4EZNS0_15gpu_kernel_implINS0_13BUnaryFunctorIN3c108BFloat16ES5_S5_ZZZNS0_15binary_internal21div_trunc_kernel_cudaERNS_18TensorIteratorBaseEENKUlvE1_clEvENKUlvE2_clEvEUlS5_S5_E_EEEEvS8_RKT_EUliE_EEviT1_)
        /*173c*/ 	.word	0x00000000


	//----- nvinfo : EIATTR_MIN_STACK_SIZE
	.align		4
.L_1039:
        /*1740*/ 	.byte	0x04, 0x12
        /*1742*/ 	.short	(.L_1041 - .L_1040)
	.align		4
.L_1040:
        /*1744*/ 	.word	index@(_ZN2at6native27unrolled_elementwise_kernelINS0_13BUnaryFunctorIN3c108BFloat16ES4_S4_ZZZNS0_15binary_internal21div_trunc_kernel_cudaERNS_18TensorIteratorBaseEENKUlvE1_clEvENKUlvE2_clEvEUlS4_S4_E_EESt5arrayIPcLm2EELi4E23TrivialOffsetCalculatorILi1EjESG_NS0_6memory12LoadWithCastILi1EEENSH_13StoreWithCastILi1EEEEEviT_T0_T2_T3_T4_T5_)
        /*1748*/ 	.word	0x00000000


	//----- nvinfo : EIATTR_MIN_STACK_SIZE
	.align		4
.L_1041:
        /*174c*/ 	.byte	0x04, 0x12
        /*174e*/ 	.short	(.L_1043 - .L_1042)
	.align		4
.L_1042:
        /*1750*/ 	.word	index@(_ZN2at6native18elementwise_kernelILi128ELi4EZNS0_22gpu_kernel_impl_nocastINS0_13BUnaryFunctorIN3c108BFloat16ES5_S5_ZZZNS0_15binary_internal21div_trunc_kernel_cudaERNS_18TensorIteratorBaseEENKUlvE1_clEvENKUlvE2_clEvEUlS5_S5_E_EEEEvS8_RKT_EUliE_EEviT1_)
        /*1754*/ 	.word	0x00000000


	//----- nvinfo : EIATTR_MIN_STACK_SIZE
	.align		4
.L_1043:
        /*1758*/ 	.byte	0x04, 0x12
        /*175a*/ 	.short	(.L_1045 - .L_1044)
	.align		4
.L_1044:
        /*175c*/ 	.word	index@(_ZN2at6native27unrolled_elementwise_kernelINS0_13BUnaryFunctorIN3c108BFloat16ES4_S4_ZZZNS0_15binary_internal21div_trunc_kernel_cudaERNS_18TensorIteratorBaseEENKUlvE1_clEvENKUlvE2_clEvEUlS4_S4_E_EESt5arrayIPcLm2EELi4E23TrivialOffsetCalculatorILi1EjESG_NS0_6memory15LoadWithoutCastENSH_16StoreWithoutCastEEEviT_T0_T2_T3_T4_T5_)
        /*1760*/ 	.word	0x00000000


	//----- nvinfo : EIATTR_MIN_STACK_SIZE
	.align		4
.L_1045:
        /*1764*/ 	.byte	0x04, 0x12
        /*1766*/ 	.short	(.L_1047 - .L_1046)
	.align		4
.L_1046:
        /*1768*/ 	.word	index@(_ZN2at6native29vectorized_elementwise_kernelILi2ENS0_13BUnaryFunctorIN3c108BFloat16ES4_S4_ZZZNS0_15binary_internal21div_trunc_kernel_cudaERNS_18TensorIteratorBaseEENKUlvE1_clEvENKUlvE2_clEvEUlS4_S4_E_EESt5arrayIPcLm2EEEEviT0_T1_)
        /*176c*/ 	.word	0x00000000


	//----- nvinfo : EIATTR_MIN_STACK_SIZE
	.align		4
.L_1047:
        /*1770*/ 	.byte	0x04, 0x12
        /*1772*/ 	.short	(.L_1049 - .L_1048)
	.align		4
.L_1048:
        /*1774*/ 	.word	index@(_ZN2at6native29vectorized_elementwise_kernelILi4ENS0_13BUnaryFunctorIN3c108BFloat16ES4_S4_ZZZNS0_15binary_internal21div_trunc_kernel_cudaERNS_18TensorIteratorBaseEENKUlvE1_clEvENKUlvE2_clEvEUlS4_S4_E_EESt5arrayIPcLm2EEEEviT0_T1_)
        /*1778*/ 	.word	0x00000000


	//----- nvinfo : EIATTR_MIN_STACK_SIZE
	.align		4
.L_1049:
        /*177c*/ 	.byte	0x04, 0x12
        /*177e*/ 	.short	(.L_1051 - .L_1050)
	.align		4
.L_1050:
        /*1780*/ 	.word	index@(_ZN2at6native29vectorized_elementwise_kernelILi8ENS0_13BUnaryFunctorIN3c108BFloat16ES4_S4_ZZZNS0_15binary_internal21div_trunc_kernel_cudaERNS_18TensorIteratorBaseEENKUlvE1_clEvENKUlvE2_clEvEUlS4_S4_E_EESt5arrayIPcLm2EEEEviT0_T1_)
        /*1784*/ 	.word	0x00000000


	//----- nvinfo : EIATTR_MIN_STACK_SIZE
	.align		4
.L_1051:
        /*1788*/ 	.byte	0x04, 0x12
        /*178a*/ 	.short	(.L_1053 - .L_1052)
	.align		4
.L_1052:
        /*178c*/ 	.word	index@(_ZN2at6native18elementwise_kernelILi128ELi4EZNS0_15gpu_kernel_implINS0_13AUnaryFunctorIN3c108BFloat16ES5_S5_ZZZNS0_15binary_internal21div_trunc_kernel_cudaERNS_18TensorIteratorBaseEENKUlvE1_clEvENKUlvE2_clEvEUlS5_S5_E_EEEEvS8_RKT_EUliE_EEviT1_)
        /*1790*/ 	.word	0x00000000


	//----- nvinfo : EIATTR_MIN_STACK_SIZE
	.align		4
.L_1053:
        /*1794*/ 	.byte	0x04, 0x12
        /*1796*/ 	.short	(.L_1055 - .L_1054)
	.align		4
.L_1054:
        /*1798*/ 	.word	index@(_ZN2at6native27unrolled_elementwise_kernelINS0_13AUnaryFunctorIN3c108BFloat16ES4_S4_ZZZNS0_15binary_internal21div_trunc_kernel_cudaERNS_18TensorIteratorBaseEENKUlvE1_clEvENKUlvE2_clEvEUlS4_S4_E_EESt5arrayIPcLm2EELi4E23TrivialOffsetCalculatorILi1EjESG_NS0_6memory12LoadWithCastILi1EEENSH_13StoreWithCastILi1EEEEEviT_T0_T2_T3_T4_T5_)
        /*179c*/ 	.word	0x00000000


	//----- nvinfo : EIATTR_MIN_STACK_SIZE
	.align		4
.L_1055:
        /*17a0*/ 	.byte	0x04, 0x12
        /*17a2*/ 	.short	(.L_1057 - .L_1056)
	.align		4
.L_1056:
        /*17a4*/ 	.word	index@(_ZN2at6native18elementwise_kernelILi128ELi4EZNS0_22gpu_kernel_impl_nocastINS0_13AUnaryFunctorIN3c108BFloat16ES5_S5_ZZZNS0_15binary_internal21div_trunc_kernel_cudaERNS_18TensorIteratorBaseEENKUlvE1_clEvENKUlvE2_clEvEUlS5_S5_E_EEEEvS8_RKT_EUliE_EEviT1_)
        /*17a8*/ 	.word	0x00000000


	//----- nvinfo : EIATTR_MIN_STACK_SIZE
	.align		4
.L_1057:
        /*17ac*/ 	.byte	0x04, 0x12
        /*17ae*/ 	.short	(.L_1059 - .L_1058)
	.align		4
.L_1058:
        /*17b0*/ 	.word	index@(_ZN2at6native27unrolled_elementwise_kernelINS0_13AUnaryFunctorIN3c108BFloat16ES4_S4_ZZZNS0_15binary_internal21div_trunc_kernel_cudaERNS_18TensorIteratorBaseEENKUlvE1_clEvENKUlvE2_clEvEUlS4_S4_E_EESt5arrayIPcLm2EELi4E23TrivialOffsetCalculatorILi1EjESG_NS0_6memory15LoadWithoutCastENSH_16StoreWithoutCastEEEviT_T0_T2_T3_T4_T5_)
        /*17b4*/ 	.word	0x00000000


	//----- nvinfo : EIATTR_MIN_STACK_SIZE
	.align		4
.L_1059:
        /*17b8*/ 	.byte	0x04, 0x12
        /*17ba*/ 	.short	(.L_1061 - .L_1060)
	.align		4
.L_1060:
        /*17bc*/ 	.word	index@(_ZN2at6native29vectorized_elementwise_kernelILi2ENS0_13AUnaryFunctorIN3c108BFloat16ES4_S4_ZZZNS0_15binary_internal21div_trunc_kernel_cudaERNS_18TensorIteratorBaseEENKUlvE1_clEvENKUlvE2_clEvEUlS4_S4_E_EESt5arrayIPcLm2EEEEviT0_T1_)
        /*17c0*/ 	.word	0x00000000


	//----- nvinfo : EIATTR_MIN_STACK_SIZE
	.align		4
.L_1061:
        /*17c4*/ 	.byte	0x04, 0x12
        /*17c6*/ 	.short	(.L_1063 - .L_1062)
	.align		4
.L_1062:
        /*17c8*/ 	.word	index@(_ZN2at6native29vectorized_elementwise_kernelILi4ENS0_13AUnaryFunctorIN3c108BFloat16ES4_S4_ZZZNS0_15binary_internal21div_trunc_kernel_cudaERNS_18TensorIteratorBaseEENKUlvE1_clEvENKUlvE2_clEvEUlS4_S4_E_EESt5arrayIPcLm2EEEEviT0_T1_)
        /*17cc*/ 	.word	0x00000000


	//----- nvinfo : EIATTR_MIN_STACK_SIZE
	.align		4
.L_1063:
        /*17d0*/ 	.byte	0x04, 0x12
        /*17d2*/ 	.short	(.L_1065 - .L_1064)
	.align		4
.L_1064:
        /*17d4*/ 	.word	index@(_ZN2at6native29vectorized_elementwise_kernelILi8ENS0_13AUnaryFunctorIN3c108BFloat16ES4_S4_ZZZNS0_15binary_internal21div_trunc_kernel_cudaERNS_18TensorIteratorBaseEENKUlvE1_clEvENKUlvE2_clEvEUlS4_S4_E_EESt5arrayIPcLm2EEEEviT0_T1_)
        /*17d8*/ 	.word	0x00000000


	//----- nvinfo : EIATTR_MIN_STACK_SIZE
	.align		4
.L_1065:
        /*17dc*/ 	.byte	0x04, 0x12
        /*17de*/ 	.short	(.L_1067 - .L_1066)
	.align		4
.L_1066:
        /*17e0*/ 	.word	index@(_ZN2at6native18elementwise_kernelILi128ELi4EZNS0_15gpu_kernel_implINS0_13BinaryFunctorIN3c104HalfES5_S5_ZZZNS0_15binary_internal21div_trunc_kernel_cudaERNS_18TensorIteratorBaseEENKUlvE1_clEvENKUlvE1_clEvEUlS5_S5_E_EEEEvS8_RKT_EUliE_EEviT1_)
        /*17e4*/ 	.word	0x00000000


	//----- nvinfo : EIATTR_MIN_STACK_SIZE
	.align		4
.L_1067:
        /*17e8*/ 	.byte	0x04, 0x12
        /*17ea*/ 	.short	(.L_1069 - .L_1068)
	.align		4
.L_1068:
        /*17ec*/ 	.word	index@(_ZN2at6native27unrolled_elementwise_kernelINS0_13BinaryFunctorIN3c104HalfES4_S4_ZZZNS0_15binary_internal21div_trunc_kernel_cudaERNS_18TensorIteratorBaseEENKUlvE1_clEvENKUlvE1_clEvEUlS4_S4_E_EESt5arrayIPcLm3EELi4E23TrivialOffsetCalculatorILi2EjESF_ILi1EjENS0_6memory12LoadWithCastILi2EEENSI_13StoreWithCastILi1EEEEEviT_T0_T2_T3_T4_T5_)
        /*17f0*/ 	.word	0x00000000


	//----- nvinfo : EIATTR_MIN_STACK_SIZE
	.align		4
.L_1069:
        /*17f4*/ 	.byte	0x04, 0x12
        /*17f6*/ 	.short	(.L_1071 - .L_1070)
	.align		4
.L_1070:
        /*17f8*/ 	.word	index@(_ZN2at6native18elementwise_kernelILi128ELi4EZNS0_22gpu_kernel_impl_nocastINS0_13BinaryFunctorIN3c104HalfES5_S5_ZZZNS0_15binary_internal21div_trunc_kernel_cudaERNS_18TensorIteratorBaseEENKUlvE1_clEvENKUlvE1_clEvEUlS5_S5_E_EEEEvS8_RKT_EUliE_EEviT1_)
        /*17fc*/ 	.word	0x00000000


	//----- nvinfo : EIATTR_MIN_STACK_SIZE
	.align		4
.L_1071:
        /*1800*/ 	.byte	0x04, 0x12
        /*1802*/ 	.short	(.L_1073 - .L_1072)
	.align		4
.L_1072:
        /*1804*/ 	.word	index@(_ZN2at6native27unrolled_elementwise_kernelINS0_13BinaryFunctorIN3c104HalfES4_S4_ZZZNS0_15binary_internal21div_trunc_kernel_cudaERNS_18TensorIteratorBaseEENKUlvE1_clEvENKUlvE1_clEvEUlS4_S4_E_EESt5arrayIPcLm3EELi4E23TrivialOffsetCalculatorILi2EjESF_ILi1EjENS0_6memory15LoadWithoutCastENSI_16StoreWithoutCastEEEviT_T0_T2_T3_T4_T5_)
        /*1808*/ 	.word	0x00000000


	//----- nvinfo : EIATTR_MIN_STACK_SIZE
	.align		4
.L_1073:
        /*180c*/ 	.byte	0x04, 0x12
        /*180e*/ 	.short	(.L_1075 - .L_1074)
	.align		4
.L_1074:
        /*1810*/ 	.word	index@(_ZN2at6native29vectorized_elementwise_kernelILi2ENS0_13BinaryFunctorIN3c104HalfES4_S4_ZZZNS0_15binary_internal21div_trunc_kernel_cudaERNS_18TensorIteratorBaseEENKUlvE1_clEvENKUlvE1_clEvEUlS4_S4_E_EESt5arrayIPcLm3EEEEviT0_T1_)
        /*1814*/ 	.word	0x00000000


	//----- nvinfo : EIATTR_MIN_STACK_SIZE
	.align		4
.L_1075:
        /*1818*/ 	.byte	0x04, 0x12
        /*181a*/ 	.short	(.L_1077 - .L_1076)
	.align		4
.L_1076:
        /*181c*/ 	.word	index@(_ZN2at6native29vectorized_elementwise_kernelILi4ENS0_13BinaryFunctorIN3c104HalfES4_S4_ZZZNS0_15binary_internal21div_trunc_kernel_cudaERNS_18TensorIteratorBaseEENKUlvE1_clEvENKUlvE1_clEvEUlS4_S4_E_EESt5arrayIPcLm3EEEEviT0_T1_)
        /*1820*/ 	.word	0x00000000


	//----- nvinfo : EIATTR_MIN_STACK_SIZE
	.align		4
.L_1077:
        /*1824*/ 	.byte	0x04, 0x12
        /*1826*/ 	.short	(.L_1079 - .L_1078)
	.align		4
.L_1078:
        /*1828*/ 	.word	index@(_ZN2at6native29vectorized_elementwise_kernelILi8ENS0_13BinaryFunctorIN3c104HalfES4_S4_ZZZNS0_15binary_internal21div_trunc_kernel_cudaERNS_18TensorIteratorBaseEENKUlvE1_clEvENKUlvE1_clEvEUlS4_S4_E_EESt5arrayIPcLm3EEEEviT0_T1_)
        /*182c*/ 	.word	0x00000000


	//----- nvinfo : EIATTR_MIN_STACK_SIZE
	.align		4
.L_1079:
        /*1830*/ 	.byte	0x04, 0x12
        /*1832*/ 	.short	(.L_1081 - .L_1080)
	.align		4
.L_1080:
        /*1834*/ 	.word	index@(_ZN2at6native18elementwise_kernelILi128ELi4EZNS0_15gpu_kernel_implINS0_13BUnaryFunctorIN3c104HalfES5_S5_ZZZNS0_15binary_internal21div_trunc_kernel_cudaERNS_18TensorIteratorBaseEENKUlvE1_clEvENKUlvE1_clEvEUlS5_S5_E_EEEEvS8_RKT_EUliE_EEviT1_)
        /*1838*/ 	.word	0x00000000


	//----- nvinfo : EIATTR_MIN_STACK_SIZE
	.align		4
.L_1081:
        /*183c*/ 	.byte	0x04, 0x12
        /*183e*/ 	.short	(.L_1083 - .L_1082)
	.align		4
.L_1082:
        /*1840*/ 	.word	index@(_ZN2at6native27unrolled_elementwise_kernelINS0_13BUnaryFunctorIN3c104HalfES4_S4_ZZZNS0_15binary_internal21div_trunc_kernel_cudaERNS_18TensorIteratorBaseEENKUlvE1_clEvENKUlvE1_clEvEUlS4_S4_E_EESt5arrayIPcLm2EELi4E23TrivialOffsetCalculatorILi1EjESG_NS0_6memory12LoadWithCastILi1EEENSH_13StoreWithCastILi1EEEEEviT_T0_T2_T3_T4_T5_)
        /*1844*/ 	.word	0x00000000


	//----- nvinfo : EIATTR_MIN_STACK_SIZE
	.align		4
.L_1083:
        /*1848*/ 	.byte	0x04, 0x12
        /*184a*/ 	.short	(.L_1085 - .L_1084)
	.align		4
.L_1084:
        /*184c*/ 	.word	index@(_ZN2at6native18elementwise_kernelILi128ELi4EZNS0_22gpu_kernel_impl_nocastINS0_13BUnaryFunctorIN3c104HalfES5_S5_ZZZNS0_15binary_internal21div_trunc_kernel_cudaERNS_18TensorIteratorBaseEENKUlvE1_clEvENKUlvE1_clEvEUlS5_S5_E_EEEEvS8_RKT_EUliE_EEviT1_)
        /*1850*/ 	.word	0x00000000


	//----- nvinfo : EIATTR_MIN_STACK_SIZE
	.align		4
.L_1085:
        /*1854*/ 	.byte	0x04, 0x12
        /*1856*/ 	.short	(.L_1087 - .L_1086)
	.align		4
.L_1086:
        /*1858*/ 	.word	index@(_ZN2at6native27unrolled_elementwise_kernelINS0_13BUnaryFunctorIN3c104HalfES4_S4_ZZZNS0_15binary_internal21div_trunc_kernel_cudaERNS_18TensorIteratorBaseEENKUlvE1_clEvENKUlvE1_clEvEUlS4_S4_E_EESt5arrayIPcLm2EELi4E23TrivialOffsetCalculatorILi1EjESG_NS0_6memory15LoadWithoutCastENSH_16StoreWithoutCastEEEviT_T0_T2_T3_T4_T5_)
        /*185c*/ 	.word	0x00000000


	//----- nvinfo : EIATTR_MIN_STACK_SIZE
	.align		4
.L_1087:
        /*1860*/ 	.byte	0x04, 0x12
        /*1862*/ 	.short	(.L_1089 - .L_1088)
	.align		4
.L_1088:
        /*1864*/ 	.word	index@(_ZN2at6native29vectorized_elementwise_kernelILi2ENS0_13BUnaryFunctorIN3c104HalfES4_S4_ZZZNS0_15binary_internal21div_trunc_kernel_cudaERNS_18TensorIteratorBaseEENKUlvE1_clEvENKUlvE1_clEvEUlS4_S4_E_EESt5arrayIPcLm2EEEEviT0_T1_)
        /*1868*/ 	.word	0x00000000


	//----- nvinfo : EIATTR_MIN_STACK_SIZE
	.align		4
.L_1089:
        /*186c*/ 	.byte	0x04, 0x12
        /*186e*/ 	.short	(.L_1091 - .L_1090)
	.align		4
.L_1090:
        /*1870*/ 	.word	index@(_ZN2at6native29vectorized_elementwise_kernelILi4ENS0_13BUnaryFunctorIN3c104HalfES4_S4_ZZZNS0_15binary_internal21div_trunc_kernel_cudaERNS_18TensorIteratorBaseEENKUlvE1_clEvENKUlvE1_clEvEUlS4_S4_E_EESt5arrayIPcLm2EEEEviT0_T1_)
        /*1874*/ 	.word	0x00000000


	//----- nvinfo : EIATTR_MIN_STACK_SIZE
	.align		4
.L_1091:
        /*1878*/ 	.byte	0x04, 0x12
        /*187a*/ 	.short	(.L_1093 - .L_1092)
	.align		4
.L_1092:
        /*187c*/ 	.word	index@(_ZN2at6native29vectorized_elementwise_kernelILi8ENS0_13BUnaryFunctorIN3c104HalfES4_S4_ZZZNS0_15binary_internal21div_trunc_kernel_cudaERNS_18TensorIteratorBaseEENKUlvE1_clEvENKUlvE1_clEvEUlS4_S4_E_EESt5arrayIPcLm2EEEEviT0_T1_)
        /*1880*/ 	.word	0x00000000


	//----- nvinfo : EIATTR_MIN_STACK_SIZE
	.align		4
.L_1093:
        /*1884*/ 	.byte	0x04, 0x12
        /*1886*/ 	.short	(.L_1095 - .L_1094)
	.align		4
.L_1094:
        /*1888*/ 	.word	index@(_ZN2at6native18elementwise_kernelILi128ELi4EZNS0_15gpu_kernel_implINS0_13AUnaryFunctorIN3c104HalfES5_S5_ZZZNS0_15binary_internal21div_trunc_kernel_cudaERNS_18TensorIteratorBaseEENKUlvE1_clEvENKUlvE1_clEvEUlS5_S5_E_EEEEvS8_RKT_EUliE_EEviT1_)
        /*188c*/ 	.word	0x00000000


	//----- nvinfo : EIATTR_MIN_STACK_SIZE
	.align		4
.L_1095:
        /*1890*/ 	.byte	0x04, 0x12
        /*1892*/ 	.short	(.L_1097 - .L_1096)
	.align		4
.L_1096:
        /*1894*/ 	.word	index@(_ZN2at6native27unrolled_elementwise_kernelINS0_13AUnaryFunctorIN3c104HalfES4_S4_ZZZNS0_15binary_internal21div_trunc_kernel_cudaERNS_18TensorIteratorBaseEENKUlvE1_clEvENKUlvE1_clEvEUlS4_S4_E_EESt5arrayIPcLm2EELi4E23TrivialOffsetCalculatorILi1EjESG_NS0_6memory12LoadWithCastILi1EEENSH_13StoreWithCastILi1EEEEEviT_T0_T2_T3_T4_T5_)
        /*1898*/ 	.word	0x00000000


	//----- nvinfo : EIATTR_MIN_STACK_SIZE
	.align		4
.L_1097:
        /*189c*/ 	.byte	0x04, 0x12
        /*189e*/ 	.short	(.L_1099 - .L_1098)
	.align		4
.L_1098:
        /*18a0*/ 	.word	index@(_ZN2at6native18elementwise_kernelILi128ELi4EZNS0_22gpu_kernel_impl_nocastINS0_13AUnaryFunctorIN3c104HalfES5_S5_ZZZNS0_15binary_internal21div_trunc_kernel_cudaERNS_18TensorIteratorBaseEENKUlvE1_clEvENKUlvE1_clEvEUlS5_S5_E_EEEEvS8_RKT_EUliE_EEviT1_)
        /*18a4*/ 	.word	0x00000000


	//----- nvinfo : EIATTR_MIN_STACK_SIZE
	.align		4
.L_1099:
        /*18a8*/ 	.byte	0x04, 0x12
        /*18aa*/ 	.short	(.L_1101 - .L_1100)
	.align		4
.L_1100:
        /*18ac*/ 	.word	index@(_ZN2at6native27unrolled_elementwise_kernelINS0_13AUnaryFunctorIN3c104HalfES4_S4_ZZZNS0_15binary_internal21div_trunc_kernel_cudaERNS_18TensorIteratorBaseEENKUlvE1_clEvENKUlvE1_clEvEUlS4_S4_E_EESt5arrayIPcLm2EELi4E23TrivialOffsetCalculatorILi1EjESG_NS0_6memory15LoadWithoutCastENSH_16StoreWithoutCastEEEviT_T0_T2_T3_T4_T5_)
        /*18b0*/ 	.word	0x00000000


	//----- nvinfo : EIATTR_MIN_STACK_SIZE
	.align		4
.L_1101:
        /*18b4*/ 	.byte	0x04, 0x12
        /*18b6*/ 	.short	(.L_1103 - .L_1102)
	.align		4
.L_1102:
        /*18b8*/ 	.word	index@(_ZN2at6native29vectorized_elementwise_kernelILi2ENS0_13AUnaryFunctorIN3c104HalfES4_S4_ZZZNS0_15binary_internal21div_trunc_kernel_cudaERNS_18TensorIteratorBaseEENKUlvE1_clEvENKUlvE1_clEvEUlS4_S4_E_EESt5arrayIPcLm2EEEEviT0_T1_)
        /*18bc*/ 	.word	0x00000000


	//----- nvinfo : EIATTR_MIN_STACK_SIZE
	.align		4
.L_1103:
        /*18c0*/ 	.byte	0x04, 0x12
        /*18c2*/ 	.short	(.L_1105 - .L_1104)
	.align		4
.L_1104:
        /*18c4*/ 	.word	index@(_ZN2at6native29vectorized_elementwise_kernelILi4ENS0_13AUnaryFunctorIN3c104HalfES4_S4_ZZZNS0_15binary_internal21div_trunc_kernel_cudaERNS_18TensorIteratorBaseEENKUlvE1_clEvENKUlvE1_clEvEUlS4_S4_E_EESt5arrayIPcLm2EEEEviT0_T1_)
        /*18c8*/ 	.word	0x00000000


	//----- nvinfo : EIATTR_MIN_STACK_SIZE
	.align		4
.L_1105:
        /*18cc*/ 	.byte	0x04, 0x12
        /*18ce*/ 	.short	(.L_1107 - .L_1106)
	.align		4
.L_1106:
        /*18d0*/ 	.word	index@(_ZN2at6native29vectorized_elementwise_kernelILi8ENS0_13AUnaryFunctorIN3c104HalfES4_S4_ZZZNS0_15binary_internal21div_trunc_kernel_cudaERNS_18TensorIteratorBaseEENKUlvE1_clEvENKUlvE1_clEvEUlS4_S4_E_EESt5arrayIPcLm2EEEEviT0_T1_)
        /*18d4*/ 	.word	0x00000000


	//----- nvinfo : EIATTR_MIN_STACK_SIZE
	.align		4
.L_1107:
        /*18d8*/ 	.byte	0x04, 0x12
        /*18da*/ 	.short	(.L_1109 - .L_1108)
	.align		4
.L_1108:
        /*18dc*/ 	.word	index@(_ZN2at6native18elementwise_kernelILi128ELi4EZNS0_15gpu_kernel_implINS0_13BinaryFunctorIfffZZZNS0_15binary_internal21div_trunc_kernel_cudaERNS_18TensorIteratorBaseEENKUlvE1_clEvENKUlvE0_clEvEUlffE_EEEEvS6_RKT_EUliE_EEviT1_)
        /*18e0*/ 	.word	0x00000000


	//----- nvinfo : EIATTR_MIN_STACK_SIZE
	.align		4
.L_1109:
        /*18e4*/ 	.byte	0x04, 0x12
        /*18e6*/ 	.short	(.L_1111 - .L_1110)
	.align		4
.L_1110:
        /*18e8*/ 	.word	index@(_ZN2at6native27unrolled_elementwise_kernelINS0_13BinaryFunctorIfffZZZNS0_15binary_internal21div_trunc_kernel_cudaERNS_18TensorIteratorBaseEENKUlvE1_clEvENKUlvE0_clEvEUlffE_EESt5arrayIPcLm3EELi4E23TrivialOffsetCalculatorILi2EjESD_ILi1EjENS0_6memory12LoadWithCastILi2EEENSG_13StoreWithCastILi1EEEEEviT_T0_T2_T3_T4_T5_)
        /*18ec*/ 	.word	0x00000000


	//----- nvinfo : EIATTR_MIN_STACK_SIZE
	.align		4
.L_1111:
        /*18f0*/ 	.byte	0x04, 0x12
        /*18f2*/ 	.short	(.L_1113 - .L_1112)
	.align		4
.L_1112:
        /*18f4*/ 	.word	index@(_ZN2at6native18elementwise_kernelILi128ELi2EZNS0_22gpu_kernel_impl_nocastINS0_13BinaryFunctorIfffZZZNS0_15binary_internal21div_trunc_kernel_cudaERNS_18TensorIteratorBaseEENKUlvE1_clEvENKUlvE0_clEvEUlffE_EEEEvS6_RKT_EUliE_EEviT1_)
        /*18f8*/ 	.word	0x00000000


	//----- nvinfo : EIATTR_MIN_STACK_SIZE
	.align		4
.L_1113:
        /*18fc*/ 	.byte	0x04, 0x12
        /*18fe*/ 	.short	(.L_1115 - .L_1114)
	.align		4
.L_1114:
        /*1900*/ 	.word	index@(_ZN2at6native27unrolled_elementwise_kernelINS0_13BinaryFunctorIfffZZZNS0_15binary_internal21div_trunc_kernel_cudaERNS_18TensorIteratorBaseEENKUlvE1_clEvENKUlvE0_clEvEUlffE_EESt5arrayIPcLm3EELi4E23TrivialOffsetCalculatorILi2EjESD_ILi1EjENS0_6memory15LoadWithoutCastENSG_16StoreWithoutCastEEEviT_T0_T2_T3_T4_T5_)
        /*1904*/ 	.word	0x00000000


	//----- nvinfo : EIATTR_MIN_STACK_SIZE
	.align		4
.L_1115:
        /*1908*/ 	.byte	0x04, 0x12
        /*190a*/ 	.short	(.L_1117 - .L_1116)
	.align		4
.L_1116:
        /*190c*/ 	.word	index@(_ZN2at6native29vectorized_elementwise_kernelILi2ENS0_13BinaryFunctorIfffZZZNS0_15binary_internal21div_trunc_kernel_cudaERNS_18TensorIteratorBaseEENKUlvE1_clEvENKUlvE0_clEvEUlffE_EESt5arrayIPcLm3EEEEviT0_T1_)
        /*1910*/ 	.word	0x00000000


	//----- nvinfo : EIATTR_MIN_STACK_SIZE
	.align		4
.L_1117:
        /*1914*/ 	.byte	0x04, 0x12
        /*1916*/ 	.short	(.L_1119 - .L_1118)
	.align		4
.L_1118:
        /*1918*/ 	.word	index@(_ZN2at6native29vectorized_elementwise_kernelILi4ENS0_13BinaryFunctorIfffZZZNS0_15binary_internal21div_trunc_kernel_cudaERNS_18TensorIteratorBaseEENKUlvE1_clEvENKUlvE0_clEvEUlffE_EESt5arrayIPcLm3EEEEviT0_T1_)
        /*191c*/ 	.word	0x00000000


	//----- nvinfo : EIATTR_MIN_STACK_SIZE
	.align		4
.L_1119:
        /*1920*/ 	.byte	0x04, 0x12
        /*1922*/ 	.short	(.L_1121 - .L_1120)
	.align		4
.L_1120:
        /*1924*/ 	.word	index@(_ZN2at6native29vectorized_elementwise_kernelILi8ENS0_13BinaryFunctorIfffZZZNS0_15binary_internal21div_trunc_kernel_cudaERNS_18TensorIteratorBaseEENKUlvE1_clEvENKUlvE0_clEvEUlffE_EESt5arrayIPcLm3EEEEviT0_T1_)
        /*1928*/ 	.word	0x00000000


	//----- nvinfo : EIATTR_MIN_STACK_SIZE
	.align		4
.L_1121:
        /*192c*/ 	.byte	0x04, 0x12
        /*192e*/ 	.short	(.L_1123 - .L_1122)
	.align		4
.L_1122:
        /*1930*/ 	.word	index@(_ZN2at6native18elementwise_kernelILi128ELi4EZNS0_15gpu_kernel_implINS0_13BUnaryFunctorIfffZZZNS0_15binary_internal21div_trunc_kernel_cudaERNS_18TensorIteratorBaseEENKUlvE1_clEvENKUlvE0_clEvEUlffE_EEEEvS6_RKT_EUliE_EEviT1_)
        /*1934*/ 	.word	0x00000000


	//----- nvinfo : EIATTR_MIN_STACK_SIZE
	.align		4
.L_1123:
        /*1938*/ 	.byte	0x04, 0x12
        /*193a*/ 	.short	(.L_1125 - .L_1124)
	.align		4
.L_1124:
        /*193c*/ 	.word	index@(_ZN2at6native27unrolled_elementwise_kernelINS0_13BUnaryFunctorIfffZZZNS0_15binary_internal21div_trunc_kernel_cudaERNS_18TensorIteratorBaseEENKUlvE1_clEvENKUlvE0_clEvEUlffE_EESt5arrayIPcLm2EELi4E23TrivialOffsetCalculatorILi1EjESE_NS0_6memory12LoadWithCastILi1EEENSF_13StoreWithCastILi1EEEEEviT_T0_T2_T3_T4_T5_)
        /*1940*/ 	.word	0x00000000


	//----- nvinfo : EIATTR_MIN_STACK_SIZE
	.align		4
.L_1125:
        /*1944*/ 	.byte	0x04, 0x12
        /*1946*/ 	.short	(.L_1127 - .L_1126)
	.align		4
.L_1126:
        /*1948*/ 	.word	index@(_ZN2at6native18elementwise_kernelILi128ELi2EZNS0_22gpu_kernel_impl_nocastINS0_13BUnaryFunctorIfffZZZNS0_15binary_internal21div_trunc_kernel_cudaERNS_18TensorIteratorBaseEENKUlvE1_clEvENKUlvE0_clEvEUlffE_EEEEvS6_RKT_EUliE_EEviT1_)
        /*194c*/ 	.word	0x00000000


	//----- nvinfo : EIATTR_MIN_STACK_SIZE
	.align		4
.L_1127:
        /*1950*/ 	.byte	0x04, 0x12
        /*1952*/ 	.short	(.L_1129 - .L_1128)
	.align		4
.L_1128:
        /*1954*/ 	.word	index@(_ZN2at6native27unrolled_elementwise_kernelINS0_13BUnaryFunctorIfffZZZNS0_15binary_internal21div_trunc_kernel_cudaERNS_18TensorIteratorBaseEENKUlvE1_clEvENKUlvE0_clEvEUlffE_EESt5arrayIPcLm2EELi4E23TrivialOffsetCalculatorILi1EjESE_NS0_6memory15LoadWithoutCastENSF_16StoreWithoutCastEEEviT_T0_T2_T3_T4_T5_)
        /*1958*/ 	.word	0x00000000


	//----- nvinfo : EIATTR_MIN_STACK_SIZE
	.align		4
.L_1129:
        /*195c*/ 	.byte	0x04, 0x12
        /*195e*/ 	.short	(.L_1131 - .L_1130)
	.align		4
.L_1130:
        /*1960*/ 	.word	index@(_ZN2at6native29vectorized_elementwise_kernelILi2ENS0_13BUnaryFunctorIfffZZZNS0_15binary_internal21div_trunc_kernel_cudaERNS_18TensorIteratorBaseEENKUlvE1_clEvENKUlvE0_clEvEUlffE_EESt5arrayIPcLm2EEEEviT0_T1_)
        /*1964*/ 	.word	0x00000000


	//----- nvinfo : EIATTR_MIN_STACK_SIZE
	.align		4
.L_1131:
        /*1968*/ 	.byte	0x04, 0x12
        /*196a*/ 	.short	(.L_1133 - .L_1132)
	.align		4
.L_1132:
        /*196c*/ 	.word	index@(_ZN2at6native29vectorized_elementwise_kernelILi4ENS0_13BUnaryFunctorIfffZZZNS0_15binary_internal21div_trunc_kernel_cudaERNS_18TensorIteratorBaseEENKUlvE1_clEvENKUlvE0_clEvEUlffE_EESt5arrayIPcLm2EEEEviT0_T1_)
        /*1970*/ 	.word	0x00000000


	//----- nvinfo : EIATTR_MIN_STACK_SIZE
	.align		4
.L_1133:
        /*1974*/ 	.byte	0x04, 0x12
        /*1976*/ 	.short	(.L_1135 - .L_1134)
	.align		4
.L_1134:
        /*1978*/ 	.word	index@(_ZN2at6native29vectorized_elementwise_kernelILi8ENS0_13BUnaryFunctorIfffZZZNS0_15binary_internal21div_trunc_kernel_cudaERNS_18TensorIteratorBaseEENKUlvE1_clEvENKUlvE0_clEvEUlffE_EESt5arrayIPcLm2EEEEviT0_T1_)
        /*197c*/ 	.word	0x00000000


	//----- nvinfo : EIATTR_MIN_STACK_SIZE
	.align		4
.L_1135:
        /*1980*/ 	.byte	0x04, 0x12
        /*1982*/ 	.short	(.L_1137 - .L_1136)
	.align		4
.L_1136:
        /*1984*/ 	.word	index@(_ZN2at6native18elementwise_kernelILi128ELi4EZNS0_15gpu_kernel_implINS0_13AUnaryFunctorIfffZZZNS0_15binary_internal21div_trunc_kernel_cudaERNS_18TensorIteratorBaseEENKUlvE1_clEvENKUlvE0_clEvEUlffE_EEEEvS6_RKT_EUliE_EEviT1_)
        /*1988*/ 	.word	0x00000000


	//----- nvinfo : EIATTR_MIN_STACK_SIZE
	.align		4
.L_1137:
        /*198c*/ 	.byte	0x04, 0x12
        /*198e*/ 	.short	(.L_1139 - .L_1138)
	.align		4
.L_1138:
        /*1990*/ 	.word	index@(_ZN2at6native27unrolled_elementwise_kernelINS0_13AUnaryFunctorIfffZZZNS0_15binary_internal21div_trunc_kernel_cudaERNS_18TensorIteratorBaseEENKUlvE1_clEvENKUlvE0_clEvEUlffE_EESt5arrayIPcLm2EELi4E23TrivialOffsetCalculatorILi1EjESE_NS0_6memory12LoadWithCastILi1EEENSF_13StoreWithCastILi1EEEEEviT_T0_T2_T3_T4_T5_)
        /*1994*/ 	.word	0x00000000


	//----- nvinfo : EIATTR_MIN_STACK_SIZE
	.align		4
.L_1139:
        /*1998*/ 	.byte	0x04, 0x12
        /*199a*/ 	.short	(.L_1141 - .L_1140)
	.align		4
.L_1140:
        /*199c*/ 	.word	index@(_ZN2at6native18elementwise_kernelILi128ELi2EZNS0_22gpu_kernel_impl_nocastINS0_13AUnaryFunctorIfffZZZNS0_15binary_internal21div_trunc_kernel_cudaERNS_18TensorIteratorBaseEENKUlvE1_clEvENKUlvE0_clEvEUlffE_EEEEvS6_RKT_EUliE_EEviT1_)
        /*19a0*/ 	.word	0x00000000


	//----- nvinfo : EIATTR_MIN_STACK_SIZE
	.align		4
.L_1141:
        /*19a4*/ 	.byte	0x04, 0x12
        /*19a6*/ 	.short	(.L_1143 - .L_1142)
	.align		4
.L_1142:
        /*19a8*/ 	.word	index@(_ZN2at6native27unrolled_elementwise_kernelINS0_13AUnaryFunctorIfffZZZNS0_15binary_internal21div_trunc_kernel_cudaERNS_18TensorIteratorBaseEENKUlvE1_clEvENKUlvE0_clEvEUlffE_EESt5arrayIPcLm2EELi4E23TrivialOffsetCalculatorILi1EjESE_NS0_6memory15LoadWithoutCastENSF_16StoreWithoutCastEEEviT_T0_T2_T3_T4_T5_)
        /*19ac*/ 	.word	0x00000000


	//----- nvinfo : EIATTR_MIN_STACK_SIZE
	.align		4
.L_1143:
        /*19b0*/ 	.byte	0x04, 0x12
        /*19b2*/ 	.short	(.L_1145 - .L_1144)
	.align		4
.L_1144:
        /*19b4*/ 	.word	index@(_ZN2at6native29vectorized_elementwise_kernelILi2ENS0_13AUnaryFunctorIfffZZZNS0_15binary_internal21div_trunc_kernel_cudaERNS_18TensorIteratorBaseEENKUlvE1_clEvENKUlvE0_clEvEUlffE_EESt5arrayIPcLm2EEEEviT0_T1_)
        /*19b8*/ 	.word	0x00000000


	//----- nvinfo : EIATTR_MIN_STACK_SIZE
	.align		4
.L_1145:
        /*19bc*/ 	.byte	0x04, 0x12
        /*19be*/ 	.short	(.L_1147 - .L_1146)
	.align		4
.L_1146:
        /*19c0*/ 	.word	index@(_ZN2at6native29vectorized_elementwise_kernelILi4ENS0_13AUnaryFunctorIfffZZZNS0_15binary_internal21div_trunc_kernel_cudaERNS_18TensorIteratorBaseEENKUlvE1_clEvENKUlvE0_clEvEUlffE_EESt5arrayIPcLm2EEEEviT0_T1_)
        /*19c4*/ 	.word	0x00000000


	//----- nvinfo : EIATTR_MIN_STACK_SIZE
	.align		4
.L_1147:
        /*19c8*/ 	.byte	0x04, 0x12
        /*19ca*/ 	.short	(.L_1149 - .L_1148)
	.align		4
.L_1148:
        /*19cc*/ 	.word	index@(_ZN2at6native29vectorized_elementwise_kernelILi8ENS0_13AUnaryFunctorIfffZZZNS0_15binary_internal21div_trunc_kernel_cudaERNS_18TensorIteratorBaseEENKUlvE1_clEvENKUlvE0_clEvEUlffE_EESt5arrayIPcLm2EEEEviT0_T1_)
        /*19d0*/ 	.word	0x00000000


	//----- nvinfo : EIATTR_MIN_STACK_SIZE
	.align		4
.L_1149:
        /*19d4*/ 	.byte	0x04, 0x12
        /*19d6*/ 	.short	(.L_1151 - .L_1150)
	.align		4
.L_1150:
        /*19d8*/ 	.word	index@(_ZN2at6native18elementwise_kernelILi128ELi4EZNS0_15gpu_kernel_implINS0_13BinaryFunctorIdddZZZNS0_15binary_internal21div_trunc_kernel_cudaERNS_18TensorIteratorBaseEENKUlvE1_clEvENKUlvE_clEvEUlddE_EEEEvS6_RKT_EUliE_EEviT1_)
        /*19dc*/ 	.word	0x00000000


	//----- nvinfo : EIATTR_MIN_STACK_SIZE
	.align		4
.L_1151:
        /*19e0*/ 	.byte	0x04, 0x12
        /*19e2*/ 	.short	(.L_1153 - .L_1152)
	.align		4
.L_1152:
        /*19e4*/ 	.word	index@(_ZN2at6native27unrolled_elementwise_kernelINS0_13BinaryFunctorIdddZZZNS0_15binary_internal21div_trunc_kernel_cudaERNS_18TensorIteratorBaseEENKUlvE1_clEvENKUlvE_clEvEUlddE_EESt5arrayIPcLm3EELi4E23TrivialOffsetCalculatorILi2EjESD_ILi1EjENS0_6memory12LoadWithCastILi2EEENSG_13StoreWithCastILi1EEEEEviT_T0_T2_T3_T4_T5_)
        /*19e8*/ 	.word	0x00000000


	//----- nvinfo : EIATTR_MIN_STACK_SIZE
	.align		4
.L_1153:
        /*19ec*/ 	.byte	0x04, 0x12
        /*19ee*/ 	.short	(.L_1155 - .L_1154)
	.align		4
.L_1154:
        /*19f0*/ 	.word	index@(_ZN2at6native18elementwise_kernelILi128ELi2EZNS0_22gpu_kernel_impl_nocastINS0_13BinaryFunctorIdddZZZNS0_15binary_internal21div_trunc_kernel_cudaERNS_18TensorIteratorBaseEENKUlvE1_clEvENKUlvE_clEvEUlddE_EEEEvS6_RKT_EUliE_EEviT1_)
        /*19f4*/ 	.word	0x00000000


	//----- nvinfo : EIATTR_MIN_STACK_SIZE
	.align		4
.L_1155:
        /*19f8*/ 	.byte	0x04, 0x12
        /*19fa*/ 	.short	(.L_1157 - .L_1156)
	.align		4
.L_1156:
        /*19fc*/ 	.word	index@(_ZN2at6native27unrolled_elementwise_kernelINS0_13BinaryFunctorIdddZZZNS0_15binary_internal21div_trunc_kernel_cudaERNS_18TensorIteratorBaseEENKUlvE1_clEvENKUlvE_clEvEUlddE_EESt5arrayIPcLm3EELi4E23TrivialOffsetCalculatorILi2EjESD_ILi1EjENS0_6memory15LoadWithoutCastENSG_16StoreWithoutCastEEEviT_T0_T2_T3_T4_T5_)
        /*1a00*/ 	.word	0x00000000


	//----- nvinfo : EIATTR_MIN_STACK_SIZE
	.align		4
.L_1157:
        /*1a04*/ 	.byte	0x04, 0x12
        /*1a06*/ 	.short	(.L_1159 - .L_1158)
	.align		4
.L_1158:
        /*1a08*/ 	.word	index@(_ZN2at6native29vectorized_elementwise_kernelILi2ENS0_13BinaryFunctorIdddZZZNS0_15binary_internal21div_trunc_kernel_cudaERNS_18TensorIteratorBaseEENKUlvE1_clEvENKUlvE_clEvEUlddE_EESt5arrayIPcLm3EEEEviT0_T1_)
        /*1a0c*/ 	.word	0x00000000


	//----- nvinfo : EIATTR_MIN_STACK_SIZE
	.align		4
.L_1159:
        /*1a10*/ 	.byte	0x04, 0x12
        /*1a12*/ 	.short	(.L_1161 - .L_1160)
	.align		4
.L_1160:
        /*1a14*/ 	.word	index@(_ZN2at6native29vectorized_elementwise_kernelILi4ENS0_13BinaryFunctorIdddZZZNS0_15binary_internal21div_trunc_kernel_cudaERNS_18TensorIteratorBaseEENKUlvE1_clEvENKUlvE_clEvEUlddE_EESt5arrayIPcLm3EEEEviT0_T1_)
        /*1a18*/ 	.word	0x00000000


	//----- nvinfo : EIATTR_MIN_STACK_SIZE
	.align		4
.L_1161:
        /*1a1c*/ 	.byte	0x04, 0x12
        /*1a1e*/ 	.short	(.L_1163 - .L_1162)
	.align		4
.L_1162:
        /*1a20*/ 	.word	index@(_ZN2at6native29vectorized_elementwise_kernelILi8ENS0_13BinaryFunctorIdddZZZNS0_15binary_internal21div_trunc_kernel_cudaERNS_18TensorIteratorBaseEENKUlvE1_clEvENKUlvE_clEvEUlddE_EESt5arrayIPcLm3EEEEviT0_T1_)
        /*1a24*/ 	.word	0x00000000


	//----- nvinfo : EIATTR_MIN_STACK_SIZE
	.align		4
.L_1163:
        /*1a28*/ 	.byte	0x04, 0x12
        /*1a2a*/ 	.short	(.L_1165 - .L_1164)
	.align		4
.L_1164:
        /*1a2c*/ 	.word	index@(_ZN2at6native18elementwise_kernelILi128ELi4EZNS0_15gpu_kernel_implINS0_13BUnaryFunctorIdddZZZNS0_15binary_internal21div_trunc_kernel_cudaERNS_18TensorIteratorBaseEENKUlvE1_clEvENKUlvE_clEvEUlddE_EEEEvS6_RKT_EUliE_EEviT1_)
        /*1a30*/ 	.word	0x00000000


	//----- nvinfo : EIATTR_MIN_STACK_SIZE
	.align		4
.L_1165:
        /*1a34*/ 	.byte	0x04, 0x12
        /*1a36*/ 	.short	(.L_1167 - .L_1166)
	.align		4
.L_1166:
        /*1a38*/ 	.word	index@(_ZN2at6native27unrolled_elementwise_kernelINS0_13BUnaryFunctorIdddZZZNS0_15binary_internal21div_trunc_kernel_cudaERNS_18TensorIteratorBaseEENKUlvE1_clEvENKUlvE_clEvEUlddE_EESt5arrayIPcLm2EELi4E23TrivialOffsetCalculatorILi1EjESE_NS0_6memory12LoadWithCastILi1EEENSF_13StoreWithCastILi1EEEEEviT_T0_T2_T3_T4_T5_)
        /*1a3c*/ 	.word	0x00000000


	//----- nvinfo : EIATTR_MIN_STACK_SIZE
	.align		4
.L_1167:
        /*1a40*/ 	.byte	0x04, 0x12
        /*1a42*/ 	.short	(.L_1169 - .L_1168)
	.align		4
.L_1168:
        /*1a44*/ 	.word	index@(_ZN2at6native18elementwise_kernelILi128ELi2EZNS0_22gpu_kernel_impl_nocastINS0_13BUnaryFunctorIdddZZZNS0_15binary_internal21div_trunc_kernel_cudaERNS_18TensorIteratorBaseEENKUlvE1_clEvENKUlvE_clEvEUlddE_EEEEvS6_RKT_EUliE_EEviT1_)
        /*1a48*/ 	.word	0x00000000


	//----- nvinfo : EIATTR_MIN_STACK_SIZE
	.align		4
.L_1169:
        /*1a4c*/ 	.byte	0x04, 0x12
        /*1a4e*/ 	.short	(.L_1171 - .L_1170)
	.align		4
.L_1170:
        /*1a50*/ 	.word	index@(_ZN2at6native27unrolled_elementwise_kernelINS0_13BUnaryFunctorIdddZZZNS0_15binary_internal21div_trunc_kernel_cudaERNS_18TensorIteratorBaseEENKUlvE1_clEvENKUlvE_clEvEUlddE_EESt5arrayIPcLm2EELi4E23TrivialOffsetCalculatorILi1EjESE_NS0_6memory15LoadWithoutCastENSF_16StoreWithoutCastEEEviT_T0_T2_T3_T4_T5_)
        /*1a54*/ 	.word	0x00000000


	//----- nvinfo : EIATTR_MIN_STACK_SIZE
	.align		4
.L_1171:
        /*1a58*/ 	.byte	0x04, 0x12
        /*1a5a*/ 	.short	(.L_1173 - .L_1172)
	.align		4
.L_1172:
        /*1a5c*/ 	.word	index@(_ZN2at6native29vectorized_elementwise_kernelILi2ENS0_13BUnaryFunctorIdddZZZNS0_15binary_internal21div_trunc_kernel_cudaERNS_18TensorIteratorBaseEENKUlvE1_clEvENKUlvE_clEvEUlddE_EESt5arrayIPcLm2EEEEviT0_T1_)
        /*1a60*/ 	.word	0x00000000


	//----- nvinfo : EIATTR_MIN_STACK_SIZE
	.align		4
.L_1173:
        /*1a64*/ 	.byte	0x04, 0x12
        /*1a66*/ 	.short	(.L_1175 - .L_1174)
	.align		4
.L_1174:
        /*1a68*/ 	.word	index@(_ZN2at6native29vectorized_elementwise_kernelILi4ENS0_13BUnaryFunctorIdddZZZNS0_15binary_internal21div_trunc_kernel_cudaERNS_18TensorIteratorBaseEENKUlvE1_clEvENKUlvE_clEvEUlddE_EESt5arrayIPcLm2EEEEviT0_T1_)
        /*1a6c*/ 	.word	0x00000000


	//----- nvinfo : EIATTR_MIN_STACK_SIZE
	.align		4
.L_1175:
        /*1a70*/ 	.byte	0x04, 0x12
        /*1a72*/ 	.short	(.L_1177 - .L_1176)
	.align		4
.L_1176:
        /*1a74*/ 	.word	index@(_ZN2at6native29vectorized_elementwise_kernelILi8ENS0_13BUnaryFunctorIdddZZZNS0_15binary_internal21div_trunc_kernel_cudaERNS_18TensorIteratorBaseEENKUlvE1_clEvENKUlvE_clEvEUlddE_EESt5arrayIPcLm2EEEEviT0_T1_)
        /*1a78*/ 	.word	0x00000000


	//----- nvinfo : EIATTR_MIN_STACK_SIZE
	.align		4
.L_1177:
        /*1a7c*/ 	.byte	0x04, 0x12
        /*1a7e*/ 	.short	(.L_1179 - .L_1178)
	.align		4
.L_1178:
        /*1a80*/ 	.word	index@(_ZN2at6native18elementwise_kernelILi128ELi4EZNS0_15gpu_kernel_implINS0_13AUnaryFunctorIdddZZZNS0_15binary_internal21div_trunc_kernel_cudaERNS_18TensorIteratorBaseEENKUlvE1_clEvENKUlvE_clEvEUlddE_EEEEvS6_RKT_EUliE_EEviT1_)
        /*1a84*/ 	.word	0x00000000


	//----- nvinfo : EIATTR_MIN_STACK_SIZE
	.align		4
.L_1179:
        /*1a88*/ 	.byte	0x04, 0x12
        /*1a8a*/ 	.short	(.L_1181 - .L_1180)
	.align		4
.L_1180:
        /*1a8c*/ 	.word	index@(_ZN2at6native27unrolled_elementwise_kernelINS0_13AUnaryFunctorIdddZZZNS0_15binary_internal21div_trunc_kernel_cudaERNS_18TensorIteratorBaseEENKUlvE1_clEvENKUlvE_clEvEUlddE_EESt5arrayIPcLm2EELi4E23TrivialOffsetCalculatorILi1EjESE_NS0_6memory12LoadWithCastILi1EEENSF_13StoreWithCastILi1EEEEEviT_T0_T2_T3_T4_T5_)
        /*1a90*/ 	.word	0x00000000


	//----- nvinfo : EIATTR_MIN_STACK_SIZE
	.align		4
.L_1181:
        /*1a94*/ 	.byte	0x04, 0x12
        /*1a96*/ 	.short	(.L_1183 - .L_1182)
	.align		4
.L_1182:
        /*1a98*/ 	.word	index@(_ZN2at6native18elementwise_kernelILi128ELi2EZNS0_22gpu_kernel_impl_nocastINS0_13AUnaryFunctorIdddZZZNS0_15binary_internal21div_trunc_kernel_cudaERNS_18TensorIteratorBaseEENKUlvE1_clEvENKUlvE_clEvEUlddE_EEEEvS6_RKT_EUliE_EEviT1_)
        /*1a9c*/ 	.word	0x00000000


	//----- nvinfo : EIATTR_MIN_STACK_SIZE
	.align		4
.L_1183:
        /*1aa0*/ 	.byte	0x04, 0x12
        /*1aa2*/ 	.short	(.L_1185 - .L_1184)
	.align		4
.L_1184:
        /*1aa4*/ 	.word	index@(_ZN2at6native27unrolled_elementwise_kernelINS0_13AUnaryFunctorIdddZZZNS0_15binary_internal21div_trunc_kernel_cudaERNS_18TensorIteratorBaseEENKUlvE1_clEvENKUlvE_clEvEUlddE_EESt5arrayIPcLm2EELi4E23TrivialOffsetCalculatorILi1EjESE_NS0_6memory15LoadWithoutCastENSF_16StoreWithoutCastEEEviT_T0_T2_T3_T4_T5_)
        /*1aa8*/ 	.word	0x00000000


	//----- nvinfo : EIATTR_MIN_STACK_SIZE
	.align		4
.L_1185:
        /*1aac*/ 	.byte	0x04, 0x12
        /*1aae*/ 	.short	(.L_1187 - .L_1186)
	.align		4
.L_1186:
        /*1ab0*/ 	.word	index@(_ZN2at6native29vectorized_elementwise_kernelILi2ENS0_13AUnaryFunctorIdddZZZNS0_15binary_internal21div_trunc_kernel_cudaERNS_18TensorIteratorBaseEENKUlvE1_clEvENKUlvE_clEvEUlddE_EESt5arrayIPcLm2EEEEviT0_T1_)
        /*1ab4*/ 	.word	0x00000000


	//----- nvinfo : EIATTR_MIN_STACK_SIZE
	.align		4
.L_1187:
        /*1ab8*/ 	.byte	0x04, 0x12
        /*1aba*/ 	.short	(.L_1189 - .L_1188)
	.align		4
.L_1188:
        /*1abc*/ 	.word	index@(_ZN2at6native29vectorized_elementwise_kernelILi4ENS0_13AUnaryFunctorIdddZZZNS0_15binary_internal21div_trunc_kernel_cudaERNS_18TensorIteratorBaseEENKUlvE1_clEvENKUlvE_clEvEUlddE_EESt5arrayIPcLm2EEEEviT0_T1_)
        /*1ac0*/ 	.word	0x00000000


	//----- nvinfo : EIATTR_MIN_STACK_SIZE
	.align		4
.L_1189:
        /*1ac4*/ 	.byte	0x04, 0x12
        /*1ac6*/ 	.short	(.L_1191 - .L_1190)
	.align		4
.L_1190:
        /*1ac8*/ 	.word	index@(_ZN2at6native29vectorized_elementwise_kernelILi8ENS0_13AUnaryFunctorIdddZZZNS0_15binary_internal21div_trunc_kernel_cudaERNS_18TensorIteratorBaseEENKUlvE1_clEvENKUlvE_clEvEUlddE_EESt5arrayIPcLm2EEEEviT0_T1_)
        /*1acc*/ 	.word	0x00000000


	//----- nvinfo : EIATTR_MIN_STACK_SIZE
	.align		4
.L_1191:
        /*1ad0*/ 	.byte	0x04, 0x12
        /*1ad2*/ 	.short	(.L_1193 - .L_1192)
	.align		4
.L_1192:
        /*1ad4*/ 	.word	index@(_ZN2at6native18elementwise_kernelILi128ELi4EZNS0_15gpu_kernel_implIZZZNS0_15binary_internal21div_trunc_kernel_cudaERNS_18TensorIteratorBaseEENKUlvE0_clEvENKUlvE2_clEvEUlN3c108BFloat16EE_EEvS5_RKT_EUliE_EEviT1_)
        /*1ad8*/ 	.word	0x00000000


	//----- nvinfo : EIATTR_MIN_STACK_SIZE
	.align		4
.L_1193:
        /*1adc*/ 	.byte	0x04, 0x12
        /*1ade*/ 	.short	(.L_1195 - .L_1194)
	.align		4
.L_1194:
        /*1ae0*/ 	.word	index@(_ZN2at6native27unrolled_elementwise_kernelIZZZNS0_15binary_internal21div_trunc_kernel_cudaERNS_18TensorIteratorBaseEENKUlvE0_clEvENKUlvE2_clEvEUlN3c108BFloat16EE_St5arrayIPcLm2EELi4E23TrivialOffsetCalculatorILi1EjESE_NS0_6memory12LoadWithCastILi1EEENSF_13StoreWithCastILi1EEEEEviT_T0_T2_T3_T4_T5_)
        /*1ae4*/ 	.word	0x00000000


	//----- nvinfo : EIATTR_MIN_STACK_SIZE
	.align		4
.L_1195:
        /*1ae8*/ 	.byte	0x04, 0x12
        /*1aea*/ 	.short	(.L_1197 - .L_1196)
	.align		4
.L_1196:
        /*1aec*/ 	.word	index@(_ZN2at6native18elementwise_kernelILi128ELi4EZNS0_22gpu_kernel_impl_nocastIZZZNS0_15binary_internal21div_trunc_kernel_cudaERNS_18TensorIteratorBaseEENKUlvE0_clEvENKUlvE2_clEvEUlN3c108BFloat16EE_EEvS5_RKT_EUliE_EEviT1_)
        /*1af0*/ 	.word	0x00000000


	//----- nvinfo : EIATTR_MIN_STACK_SIZE
	.align		4
.L_1197:
        /*1af4*/ 	.byte	0x04, 0x12
        /*1af6*/ 	.short	(.L_1199 - .L_1198)
	.align		4
.L_1198:
        /*1af8*/ 	.word	index@(_ZN2at6native27unrolled_elementwise_kernelIZZZNS0_15binary_internal21div_trunc_kernel_cudaERNS_18TensorIteratorBaseEENKUlvE0_clEvENKUlvE2_clEvEUlN3c108BFloat16EE_St5arrayIPcLm2EELi4E23TrivialOffsetCalculatorILi1EjESE_NS0_6memory15LoadWithoutCastENSF_16StoreWithoutCastEEEviT_T0_T2_T3_T4_T5_)
        /*1afc*/ 	.word	0x00000000


	//----- nvinfo : EIATTR_MIN_STACK_SIZE
	.align		4
.L_1199:
        /*1b00*/ 	.byte	0x04, 0x12
        /*1b02*/ 	.short	(.L_1201 - .L_1200)
	.align		4
.L_1200:
        /*1b04*/ 	.word	index@(_ZN2at6native29vectorized_elementwise_kernelILi2EZZZNS0_15binary_internal21div_trunc_kernel_cudaERNS_18TensorIteratorBaseEENKUlvE0_clEvENKUlvE2_clEvEUlN3c108BFloat16EE_St5arrayIPcLm2EEEEviT0_T1_)
        /*1b08*/ 	.word	0x00000000


	//----- nvinfo : EIATTR_MIN_STACK_SIZE
	.align		4
.L_1201:
        /*1b0c*/ 	.byte	0x04, 0x12
        /*1b0e*/ 	.short	(.L_1203 - .L_1202)
	.align		4
.L_1202:
        /*1b10*/ 	.word	index@(_ZN2at6native29vectorized_elementwise_kernelILi4EZZZNS0_15binary_internal21div_trunc_kernel_cudaERNS_18TensorIteratorBaseEENKUlvE0_clEvENKUlvE2_clEvEUlN3c108BFloat16EE_St5arrayIPcLm2EEEEviT0_T1_)
        /*1b14*/ 	.word	0x00000000


	//----- nvinfo : EIATTR_MIN_STACK_SIZE
	.align		4
.L_1203:
        /*1b18*/ 	.byte	0x04, 0x12
        /*1b1a*/ 	.short	(.L_1205 - .L_1204)
	.align		4
.L_1204:
        /*1b1c*/ 	.word	index@(_ZN2at6native29vectorized_elementwise_kernelILi8EZZZNS0_15binary_internal21div_trunc_kernel_cudaERNS_18TensorIteratorBaseEENKUlvE0_clEvENKUlvE2_clEvEUlN3c108BFloat16EE_St5arrayIPcLm2EEEEviT0_T1_)
        /*1b20*/ 	.word	0x00000000


	//----- nvinfo : EIATTR_MIN_STACK_SIZE
	.align		4
.L_1205:
        /*1b24*/ 	.byte	0x04, 0x12
        /*1b26*/ 	.short	(.L_1207 - .L_1206)
	.align		4
.L_1206:
        /*1b28*/ 	.word	index@(_ZN2at6native18elementwise_kernelILi128ELi4EZNS0_15gpu_kernel_implIZZZNS0_15binary_internal21div_trunc_kernel_cudaERNS_18TensorIteratorBaseEENKUlvE0_clEvENKUlvE1_clEvEUlN3c104HalfEE_EEvS5_RKT_EUliE_EEviT1_)
        /*1b2c*/ 	.word	0x00000000


	//----- nvinfo : EIATTR_MIN_STACK_SIZE
	.align		4
.L_1207:
        /*1b30*/ 	.byte	0x04, 0x12
        /*1b32*/ 	.short	(.L_1209 - .L_1208)
	.align		4
.L_1208:
        /*1b34*/ 	.word	index@(_ZN2at6native27unrolled_elementwise_kernelIZZZNS0_15binary_internal21div_trunc_kernel_cudaERNS_18TensorIteratorBaseEENKUlvE0_clEvENKUlvE1_clEvEUlN3c104HalfEE_St5arrayIPcLm2EELi4E23TrivialOffsetCalculatorILi1EjESE_NS0_6memory12LoadWithCastILi1EEENSF_13StoreWithCastILi1EEEEEviT_T0_T2_T3_T4_T5_)
        /*1b38*/ 	.word	0x00000000


	//----- nvinfo : EIATTR_MIN_STACK_SIZE
	.align		4
.L_1209:
        /*1b3c*/ 	.byte	0x04, 0x12
        /*1b3e*/ 	.short	(.L_1211 - .L_1210)
	.align		4
.L_1210:
        /*1b40*/ 	.word	index@(_ZN2at6native18elementwise_kernelILi128ELi4EZNS0_22gpu_kernel_impl_nocastIZZZNS0_15binary_internal21div_trunc_kernel_cudaERNS_18TensorIteratorBaseEENKUlvE0_clEvENKUlvE1_clEvEUlN3c104HalfEE_EEvS5_RKT_EUliE_EEviT1_)
        /*1b44*/ 	.word	0x00000000


	//----- nvinfo : EIATTR_MIN_STACK_SIZE
	.align		4
.L_1211:
        /*1b48*/ 	.byte	0x04, 0x12
        /*1b4a*/ 	.short	(.L_1213 - .L_1212)
	.align		4
.L_1212:
        /*1b4c*/ 	.word	index@(_ZN2at6native27unrolled_elementwise_kernelIZZZNS0_15binary_internal21div_trunc_kernel_cudaERNS_18TensorIteratorBaseEENKUlvE0_clEvENKUlvE1_clEvEUlN3c104HalfEE_St5arrayIPcLm2EELi4E23TrivialOffsetCalculatorILi1EjESE_NS0_6memory15LoadWithoutCastENSF_16StoreWithoutCastEEEviT_T0_T2_T3_T4_T5_)
        /*1b50*/ 	.word	0x00000000


	//----- nvinfo : EIATTR_MIN_STACK_SIZE
	.align		4
.L_1213:
        /*1b54*/ 	.byte	0x04, 0x12
        /*1b56*/ 	.short	(.L_1215 - .L_1214)
	.align		4
.L_1214:
        /*1b58*/ 	.word	index@(_ZN2at6native29vectorized_elementwise_kernelILi2EZZZNS0_15binary_internal21div_trunc_kernel_cudaERNS_18TensorIteratorBaseEENKUlvE0_clEvENKUlvE1_clEvEUlN3c104HalfEE_St5arrayIPcLm2EEEEviT0_T1_)
        /*1b5c*/ 	.word	0x00000000


	//----- nvinfo : EIATTR_MIN_STACK_SIZE
	.align		4
.L_1215:
        /*1b60*/ 	.byte	0x04, 0x12
        /*1b62*/ 	.short	(.L_1217 - .L_1216)
	.align		4
.L_1216:
        /*1b64*/ 	.word	index@(_ZN2at6native29vectorized_elementwise_kernelILi4EZZZNS0_15binary_internal21div_trunc_kernel_cudaERNS_18TensorIteratorBaseEENKUlvE0_clEvENKUlvE1_clEvEUlN3c104HalfEE_St5arrayIPcLm2EEEEviT0_T1_)
        /*1b68*/ 	.word	0x00000000


	//----- nvinfo : EIATTR_MIN_STACK_SIZE
	.align		4
.L_1217:
        /*1b6c*/ 	.byte	0x04, 0x12
        /*1b6e*/ 	.short	(.L_1219 - .L_1218)
	.align		4
.L_1218:
        /*1b70*/ 	.word	index@(_ZN2at6native29vectorized_elementwise_kernelILi8EZZZNS0_15binary_internal21div_trunc_kernel_cudaERNS_18TensorIteratorBaseEENKUlvE0_clEvENKUlvE1_clEvEUlN3c104HalfEE_St5arrayIPcLm2EEEEviT0_T1_)
        /*1b74*/ 	.word	0x00000000


	//----- nvinfo : EIATTR_MIN_STACK_SIZE
	.align		4
.L_1219:
        /*1b78*/ 	.byte	0x04, 0x12
        /*1b7a*/ 	.short	(.L_1221 - .L_1220)
	.align		4
.L_1220:
        /*1b7c*/ 	.word	index@(_ZN2at6native18elementwise_kernelILi128ELi4EZNS0_15gpu_kernel_implIZZZNS0_15binary_internal21div_trunc_kernel_cudaERNS_18TensorIteratorBaseEENKUlvE0_clEvENKUlvE0_clEvEUlfE_EEvS5_RKT_EUliE_EEviT1_)
        /*1b80*/ 	.word	0x00000000


	//----- nvinfo : EIATTR_MIN_STACK_SIZE
	.align		4
.L_1221:
        /*1b84*/ 	.byte	0x04, 0x12
        /*1b86*/ 	.short	(.L_1223 - .L_1222)
	.align		4
.L_1222:
        /*1b88*/ 	.word	index@(_ZN2at6native27unrolled_elementwise_kernelIZZZNS0_15binary_internal21div_trunc_kernel_cudaERNS_18TensorIteratorBaseEENKUlvE0_clEvENKUlvE0_clEvEUlfE_St5arrayIPcLm2EELi4E23TrivialOffsetCalculatorILi1EjESC_NS0_6memory12LoadWithCastILi1EEENSD_13StoreWithCastILi1EEEEEviT_T0_T2_T3_T4_T5_)
        /*1b8c*/ 	.word	0x00000000


	//----- nvinfo : EIATTR_MIN_STACK_SIZE
	.align		4
.L_1223:
        /*1b90*/ 	.byte	0x04, 0x12
        /*1b92*/ 	.short	(.L_1225 - .L_1224)
	.align		4
.L_1224:
        /*1b94*/ 	.word	index@(_ZN2at6native18elementwise_kernelILi128ELi2EZNS0_22gpu_kernel_impl_nocastIZZZNS0_15binary_internal21div_trunc_kernel_cudaERNS_18TensorIteratorBaseEENKUlvE0_clEvENKUlvE0_clEvEUlfE_EEvS5_RKT_EUliE_EEviT1_)
        /*1b98*/ 	.word	0x00000000


	//----- nvinfo : EIATTR_MIN_STACK_SIZE
	.align		4
.L_1225:
        /*1b9c*/ 	.byte	0x04, 0x12
        /*1b9e*/ 	.short	(.L_1227 - .L_1226)
	.align		4
.L_1226:
        /*1ba0*/ 	.word	index@(_ZN2at6native27unrolled_elementwise_kernelIZZZNS0_15binary_internal21div_trunc_kernel_cudaERNS_18TensorIteratorBaseEENKUlvE0_clEvENKUlvE0_clEvEUlfE_St5arrayIPcLm2EELi4E23TrivialOffsetCalculatorILi1EjESC_NS0_6memory15LoadWithoutCastENSD_16StoreWithoutCastEEEviT_T0_T2_T3_T4_T5_)
        /*1ba4*/ 	.word	0x00000000


	//----- nvinfo : EIATTR_MIN_STACK_SIZE
	.align		4
.L_1227:
        /*1ba8*/ 	.byte	0x04, 0x12
        /*1baa*/ 	.short	(.L_1229 - .L_1228)
	.align		4
.L_1228:
        /*1bac*/ 	.word	index@(_ZN2at6native29vectorized_elementwise_kernelILi2EZZZNS0_15binary_internal21div_trunc_kernel_cudaERNS_18TensorIteratorBaseEENKUlvE0_clEvENKUlvE0_clEvEUlfE_St5arrayIPcLm2EEEEviT0_T1_)
        /*1bb0*/ 	.word	0x00000000


	//----- nvinfo : EIATTR_MIN_STACK_SIZE
	.align		4
.L_1229:
        /*1bb4*/ 	.byte	0x04, 0x12
        /*1bb6*/ 	.short	(.L_1231 - .L_1230)
	.align		4
.L_1230:
        /*1bb8*/ 	.word	index@(_ZN2at6native29vectorized_elementwise_kernelILi4EZZZNS0_15binary_internal21div_trunc_kernel_cudaERNS_18TensorIteratorBaseEENKUlvE0_clEvENKUlvE0_clEvEUlfE_St5arrayIPcLm2EEEEviT0_T1_)
        /*1bbc*/ 	.word	0x00000000


	//----- nvinfo : EIATTR_MIN_STACK_SIZE
	.align		4
.L_1231:
        /*1bc0*/ 	.byte	0x04, 0x12
        /*1bc2*/ 	.short	(.L_1233 - .L_1232)
	.align		4
.L_1232:
        /*1bc4*/ 	.word	index@(_ZN2at6native29vectorized_elementwise_kernelILi8EZZZNS0_15binary_internal21div_trunc_kernel_cudaERNS_18TensorIteratorBaseEENKUlvE0_clEvENKUlvE0_clEvEUlfE_St5arrayIPcLm2EEEEviT0_T1_)
        /*1bc8*/ 	.word	0x00000000


	//----- nvinfo : EIATTR_MIN_STACK_SIZE
	.align		4
.L_1233:
        /*1bcc*/ 	.byte	0x04, 0x12
        /*1bce*/ 	.short	(.L_1235 - .L_1234)
	.align		4
.L_1234:
        /*1bd0*/ 	.word	index@(_ZN2at6native18elementwise_kernelILi128ELi4EZNS0_15gpu_kernel_implIZZZNS0_15binary_internal21div_trunc_kernel_cudaERNS_18TensorIteratorBaseEENKUlvE0_clEvENKUlvE_clEvEUldE_EEvS5_RKT_EUliE_EEviT1_)
        /*1bd4*/ 	.word	0x00000000


	//----- nvinfo : EIATTR_MIN_STACK_SIZE
	.align		4
.L_1235:
        /*1bd8*/ 	.byte	0x04, 0x12
        /*1bda*/ 	.short	(.L_1237 - .L_1236)
	.align		4
.L_1236:
        /*1bdc*/ 	.word	index@(_ZN2at6native27unrolled_elementwise_kernelIZZZNS0_15binary_internal21div_trunc_kernel_cudaERNS_18TensorIteratorBaseEENKUlvE0_clEvENKUlvE_clEvEUldE_St5arrayIPcLm2EELi4E23TrivialOffsetCalculatorILi1EjESC_NS0_6memory12LoadWithCastILi1EEENSD_13StoreWithCastILi1EEEEEviT_T0_T2_T3_T4_T5_)
        /*1be0*/ 	.word	0x00000000


	//----- nvinfo : EIATTR_MIN_STACK_SIZE
	.align		4
.L_1237:
        /*1be4*/ 	.byte	0x04, 0x12
        /*1be6*/ 	.short	(.L_1239 - .L_1238)
	.align		4
.L_1238:
        /*1be8*/ 	.word	index@(_ZN2at6native18elementwise_kernelILi128ELi2EZNS0_22gpu_kernel_impl_nocastIZZZNS0_15binary_internal21div_trunc_kernel_cudaERNS_18TensorIteratorBaseEENKUlvE0_clEvENKUlvE_clEvEUldE_EEvS5_RKT_EUliE_EEviT1_)
        /*1bec*/ 	.word	0x00000000


	//----- nvinfo : EIATTR_MIN_STACK_SIZE
	.align		4
.L_1239:
        /*1bf0*/ 	.byte	0x04, 0x12
        /*1bf2*/ 	.short	(.L_1241 - .L_1240)
	.align		4
.L_1240:
        /*1bf4*/ 	.word	index@(_ZN2at6native27unrolled_elementwise_kernelIZZZNS0_15binary_internal21div_trunc_kernel_cudaERNS_18TensorIteratorBaseEENKUlvE0_clEvENKUlvE_clEvEUldE_St5arrayIPcLm2EELi4E23TrivialOffsetCalculatorILi1EjESC_NS0_6memory15LoadWithoutCastENSD_16StoreWithoutCastEEEviT_T0_T2_T3_T4_T5_)
        /*1bf8*/ 	.word	0x00000000


	//----- nvinfo : EIATTR_MIN_STACK_SIZE
	.align		4
.L_1241:
        /*1bfc*/ 	.byte	0x04, 0x12
        /*1bfe*/ 	.short	(.L_1243 - .L_1242)
	.align		4
.L_1242:
        /*1c00*/ 	.word	index@(_ZN2at6native29vectorized_elementwise_kernelILi2EZZZNS0_15binary_internal21div_trunc_kernel_cudaERNS_18TensorIteratorBaseEENKUlvE0_clEvENKUlvE_clEvEUldE_St5arrayIPcLm2EEEEviT0_T1_)
        /*1c04*/ 	.word	0x00000000


	//----- nvinfo : EIATTR_MIN_STACK_SIZE
	.align		4
.L_1243:
        /*1c08*/ 	.byte	0x04, 0x12
        /*1c0a*/ 	.short	(.L_1245 - .L_1244)
	.align		4
.L_1244:
        /*1c0c*/ 	.word	index@(_ZN2at6native29vectorized_elementwise_kernelILi4EZZZNS0_15binary_internal21div_trunc_kernel_cudaERNS_18TensorIteratorBaseEENKUlvE0_clEvENKUlvE_clEvEUldE_St5arrayIPcLm2EEEEviT0_T1_)
        /*1c10*/ 	.word	0x00000000


	//----- nvinfo : EIATTR_MIN_STACK_SIZE
	.align		4
.L_1245:
        /*1c14*/ 	.byte	0x04, 0x12
        /*1c16*/ 	.short	(.L_1247 - .L_1246)
	.align		4
.L_1246:
        /*1c18*/ 	.word	index@(_ZN2at6native29vectorized_elementwise_kernelILi8EZZZNS0_15binary_internal21div_trunc_kernel_cudaERNS_18TensorIteratorBaseEENKUlvE0_clEvENKUlvE_clEvEUldE_St5arrayIPcLm2EEEEviT0_T1_)
        /*1c1c*/ 	.word	0x00000000


	//----- nvinfo : EIATTR_MIN_STACK_SIZE
	.align		4
.L_1247:
        /*1c20*/ 	.byte	0x04, 0x12
        /*1c22*/ 	.short	(.L_1249 - .L_1248)
	.align		4
.L_1248:
        /*1c24*/ 	.word	index@(_ZN2at6native18elementwise_kernelILi128ELi4EZNS0_15gpu_kernel_implINS0_13BinaryFunctorIsssZZZNS0_15binary_internal21div_trunc_kernel_cudaERNS_18TensorIteratorBaseEENKUlvE_clEvENKUlvE3_clEvEUlssE_EEEEvS6_RKT_EUliE_EEviT1_)
        /*1c28*/ 	.word	0x00000000


	//----- nvinfo : EIATTR_MIN_STACK_SIZE
	.align		4
.L_1249:
        /*1c2c*/ 	.byte	0x04, 0x12
        /*1c2e*/ 	.short	(.L_1251 - .L_1250)
	.align		4
.L_1250:
        /*1c30*/ 	.word	index@(_ZN2at6native27unrolled_elementwise_kernelINS0_13BinaryFunctorIsssZZZNS0_15binary_internal21div_trunc_kernel_cudaERNS_18TensorIteratorBaseEENKUlvE_clEvENKUlvE3_clEvEUlssE_EESt5arrayIPcLm3EELi4E23TrivialOffsetCalculatorILi2EjESD_ILi1EjENS0_6memory12LoadWithCastILi2EEENSG_13StoreWithCastILi1EEEEEviT_T0_T2_T3_T4_T5_)
        /*1c34*/ 	.word	0x00000000


	//----- nvinfo : EIATTR_MIN_STACK_SIZE
	.align		4
.L_1251:
        /*1c38*/ 	.byte	0x04, 0x12
        /*1c3a*/ 	.short	(.L_1253 - .L_1252)
	.align		4
.L_1252:
        /*1c3c*/ 	.word	index@(_ZN2at6native18elementwise_kernelILi128ELi4EZNS0_22gpu_kernel_impl_nocastINS0_13BinaryFunctorIsssZZZNS0_15binary_internal21div_trunc_kernel_cudaERNS_18TensorIteratorBaseEENKUlvE_clEvENKUlvE3_clEvEUlssE_EEEEvS6_RKT_EUliE_EEviT1_)
        /*1c40*/ 	.word	0x00000000


	//----- nvinfo : EIATTR_MIN_STACK_SIZE
	.align		4
.L_1253:
        /*1c44*/ 	.byte	0x04, 0x12
        /*1c46*/ 	.short	(.L_1255 - .L_1254)
	.align		4
.L_1254:
        /*1c48*/ 	.word	index@(_ZN2at6native27unrolled_elementwise_kernelINS0_13BinaryFunctorIsssZZZNS0_15binary_internal21div_trunc_kernel_cudaERNS_18TensorIteratorBaseEENKUlvE_clEvENKUlvE3_clEvEUlssE_EESt5arrayIPcLm3EELi4E23TrivialOffsetCalculatorILi2EjESD_ILi1EjENS0_6memory15LoadWithoutCastENSG_16StoreWithoutCastEEEviT_T0_T2_T3_T4_T5_)
        /*1c4c*/ 	.word	0x00000000


	//----- nvinfo : EIATTR_MIN_STACK_SIZE
	.align		4
.L_1255:
        /*1c50*/ 	.byte	0x04, 0x12
        /*1c52*/ 	.short	(.L_1257 - .L_1256)
	.align		4
.L_1256:
        /*1c54*/ 	.word	index@(_ZN2at6native29vectorized_elementwise_kernelILi2ENS0_13BinaryFunctorIsssZZZNS0_15binary_internal21div_trunc_kernel_cudaERNS_18TensorIteratorBaseEENKUlvE_clEvENKUlvE3_clEvEUlssE_EESt5arrayIPcLm3EEEEviT0_T1_)
        /*1c58*/ 	.word	0x00000000


	//----- nvinfo : EIATTR_MIN_STACK_SIZE
	.align		4
.L_1257:
        /*1c5c*/ 	.byte	0x04, 0x12
        /*1c5e*/ 	.short	(.L_1259 - .L_1258)
	.align		4
.L_1258:
        /*1c60*/ 	.word	index@(_ZN2at6native29vectorized_elementwise_kernelILi4ENS0_13BinaryFunctorIsssZZZNS0_15binary_internal21div_trunc_kernel_cudaERNS_18TensorIteratorBaseEENKUlvE_clEvENKUlvE3_clEvEUlssE_EESt5arrayIPcLm3EEEEviT0_T1_)
        /*1c64*/ 	.word	0x00000000


	//----- nvinfo : EIATTR_MIN_STACK_SIZE
	.align		4
.L_1259:
        /*1c68*/ 	.byte	0x04, 0x12
        /*1c6a*/ 	.short	(.L_1261 - .L_1260)
	.align		4
.L_1260:
        /*1c6c*/ 	.word	index@(_ZN2at6native29vectorized_elementwise_kernelILi8ENS0_13BinaryFunctorIsssZZZNS0_15binary_internal21div_trunc_kernel_cudaERNS_18TensorIteratorBaseEENKUlvE_clEvENKUlvE3_clEvEUlssE_EESt5arrayIPcLm3EEEEviT0_T1_)
        /*1c70*/ 	.word	0x00000000


	//----- nvinfo : EIATTR_MIN_STACK_SIZE
	.align		4
.L_1261:
        /*1c74*/ 	.byte	0x04, 0x12
        /*1c76*/ 	.short	(.L_1263 - .L_1262)
	.align		4
.L_1262:
        /*1c78*/ 	.word	index@(_ZN2at6native18elementwise_kernelILi128ELi4EZNS0_15gpu_kernel_implINS0_13BUnaryFunctorIsssZZZNS0_15binary_internal21div_trunc_kernel_cudaERNS_18TensorIteratorBaseEENKUlvE_clEvENKUlvE3_clEvEUlssE_EEEEvS6_RKT_EUliE_EEviT1_)
        /*1c7c*/ 	.word	0x00000000


	//----- nvinfo : EIATTR_MIN_STACK_SIZE
	.align		4
.L_1263:
        /*1c80*/ 	.byte	0x04, 0x12
        /*1c82*/ 	.short	(.L_1265 - .L_1264)
	.align		4
.L_1264:
        /*1c84*/ 	.word	index@(_ZN2at6native27unrolled_elementwise_kernelINS0_13BUnaryFunctorIsssZZZNS0_15binary_internal21div_trunc_kernel_cudaERNS_18TensorIteratorBaseEENKUlvE_clEvENKUlvE3_clEvEUlssE_EESt5arrayIPcLm2EELi4E23TrivialOffsetCalculatorILi1EjESE_NS0_6memory12LoadWithCastILi1EEENSF_13StoreWithCastILi1EEEEEviT_T0_T2_T3_T4_T5_)
        /*1c88*/ 	.word	0x00000000


	//----- nvinfo : EIATTR_MIN_STACK_SIZE
	.align		4
.L_1265:
        /*1c8c*/ 	.byte	0x04, 0x12
        /*1c8e*/ 	.short	(.L_1267 - .L_1266)
	.align		4
.L_1266:
        /*1c90*/ 	.word	index@(_ZN2at6native18elementwise_kernelILi128ELi4EZNS0_22gpu_kernel_impl_nocastINS0_13BUnaryFunctorIsssZZZNS0_15binary_internal21div_trunc_kernel_cudaERNS_18TensorIteratorBaseEENKUlvE_clEvENKUlvE3_clEvEUlssE_EEEEvS6_RKT_EUliE_EEviT1_)
        /*1c94*/ 	.word	0x00000000


	//----- nvinfo : EIATTR_MIN_STACK_SIZE
	.align		4
.L_1267:
        /*1c98*/ 	.byte	0x04, 0x12
        /*1c9a*/ 	.short	(.L_1269 - .L_1268)
	.align		4
.L_1268:
        /*1c9c*/ 	.word	index@(_ZN2at6native27unrolled_elementwise_kernelINS0_13BUnaryFunctorIsssZZZNS0_15binary_internal21div_trunc_kernel_cudaERNS_18TensorIteratorBaseEENKUlvE_clEvENKUlvE3_clEvEUlssE_EESt5arrayIPcLm2EELi4E23TrivialOffsetCalculatorILi1EjESE_NS0_6memory15LoadWithoutCastENSF_16StoreWithoutCastEEEviT_T0_T2_T3_T4_T5_)
        /*1ca0*/ 	.word	0x00000000


	//----- nvinfo : EIATTR_MIN_STACK_SIZE
	.align		4
.L_1269:
        /*1ca4*/ 	.byte	0x04, 0x12
        /*1ca6*/ 	.short	(.L_1271 - .L_1270)
	.align		4
.L_1270:
        /*1ca8*/ 	.word	index@(_ZN2at6native29vectorized_elementwise_kernelILi2ENS0_13BUnaryFunctorIsssZZZNS0_15binary_internal21div_trunc_kernel_cudaERNS_18TensorIteratorBaseEENKUlvE_clEvENKUlvE3_clEvEUlssE_EESt5arrayIPcLm2EEEEviT0_T1_)
        /*1cac*/ 	.word	0x00000000


	//----- nvinfo : EIATTR_MIN_STACK_SIZE
	.align		4
.L_1271:
        /*1cb0*/ 	.byte	0x04, 0x12
        /*1cb2*/ 	.short	(.L_1273 - .L_1272)
	.align		4
.L_1272:
        /*1cb4*/ 	.word	index@(_ZN2at6native29vectorized_elementwise_kernelILi4ENS0_13BUnaryFunctorIsssZZZNS0_15binary_internal21div_trunc_kernel_cudaERNS_18TensorIteratorBaseEENKUlvE_clEvENKUlvE3_clEvEUlssE_EESt5arrayIPcLm2EEEEviT0_T1_)
        /*1cb8*/ 	.word	0x00000000


	//----- nvinfo : EIATTR_MIN_STACK_SIZE
	.align		4
.L_1273:
        /*1cbc*/ 	.byte	0x04, 0x12
        /*1cbe*/ 	.short	(.L_1275 - .L_1274)
	.align		4
.L_1274:
        /*1cc0*/ 	.word	index@(_ZN2at6native29vectorized_elementwise_kernelILi8ENS0_13BUnaryFunctorIsssZZZNS0_15binary_internal21div_trunc_kernel_cudaERNS_18TensorIteratorBaseEENKUlvE_clEvENKUlvE3_clEvEUlssE_EESt5arrayIPcLm2EEEEviT0_T1_)
        /*1cc4*/ 	.word	0x00000000


	//----- nvinfo : EIATTR_MIN_STACK_SIZE
	.align		4
.L_1275:
        /*1cc8*/ 	.byte	0x04, 0x12
        /*1cca*/ 	.short	(.L_1277 - .L_1276)
	.align		4
.L_1276:
        /*1ccc*/ 	.word	index@(_ZN2at6native18elementwise_kernelILi128ELi4EZNS0_15gpu_kernel_implINS0_13AUnaryFunctorIsssZZZNS0_15binary_internal21div_trunc_kernel_cudaERNS_18TensorIteratorBaseEENKUlvE_clEvENKUlvE3_clEvEUlssE_EEEEvS6_RKT_EUliE_EEviT1_)
        /*1cd0*/ 	.word	0x00000000


	//----- nvinfo : EIATTR_MIN_STACK_SIZE
	.align		4
.L_1277:
        /*1cd4*/ 	.byte	0x04, 0x12
        /*1cd6*/ 	.short	(.L_1279 - .L_1278)
	.align		4
.L_1278:
        /*1cd8*/ 	.word	index@(_ZN2at6native27unrolled_elementwise_kernelINS0_13AUnaryFunctorIsssZZZNS0_15binary_internal21div_trunc_kernel_cudaERNS_18TensorIteratorBaseEENKUlvE_clEvENKUlvE3_clEvEUlssE_EESt5arrayIPcLm2EELi4E23TrivialOffsetCalculatorILi1EjESE_NS0_6memory12LoadWithCastILi1EEENSF_13StoreWithCastILi1EEEEEviT_T0_T2_T3_T4_T5_)
        /*1cdc*/ 	.word	0x00000000


	//----- nvinfo : EIATTR_MIN_STACK_SIZE
	.align		4
.L_1279:
        /*1ce0*/ 	.byte	0x04, 0x12
        /*1ce2*/ 	.short	(.L_1281 - .L_1280)
	.align		4
.L_1280:
        /*1ce4*/ 	.word	index@(_ZN2at6native18elementwise_kernelILi128ELi4EZNS0_22gpu_kernel_impl_nocastINS0_13AUnaryFunctorIsssZZZNS0_15binary_internal21div_trunc_kernel_cudaERNS_18TensorIteratorBaseEENKUlvE_clEvENKUlvE3_clEvEUlssE_EEEEvS6_RKT_EUliE_EEviT1_)
        /*1ce8*/ 	.word	0x00000000


	//----- nvinfo : EIATTR_MIN_STACK_SIZE
	.align		4
.L_1281:
        /*1cec*/ 	.byte	0x04, 0x12
        /*1cee*/ 	.short	(.L_1283 - .L_1282)
	.align		4
.L_1282:
        /*1cf0*/ 	.word	index@(_ZN2at6native27unrolled_elementwise_kernelINS0_13AUnaryFunctorIsssZZZNS0_15binary_internal21div_trunc_kernel_cudaERNS_18TensorIteratorBaseEENKUlvE_clEvENKUlvE3_clEvEUlssE_EESt5arrayIPcLm2EELi4E23TrivialOffsetCalculatorILi1EjESE_NS0_6memory15LoadWithoutCastENSF_16StoreWithoutCastEEEviT_T0_T2_T3_T4_T5_)
        /*1cf4*/ 	.word	0x00000000


	//----- nvinfo : EIATTR_MIN_STACK_SIZE
	.align		4
.L_1283:
        /*1cf8*/ 	.byte	0x04, 0x12
        /*1cfa*/ 	.short	(.L_1285 - .L_1284)
	.align		4
.L_1284:
        /*1cfc*/ 	.word	index@(_ZN2at6native29vectorized_elementwise_kernelILi2ENS0_13AUnaryFunctorIsssZZZNS0_15binary_internal21div_trunc_kernel_cudaERNS_18TensorIteratorBaseEENKUlvE_clEvENKUlvE3_clEvEUlssE_EESt5arrayIPcLm2EEEEviT0_T1_)
        /*1d00*/ 	.word	0x00000000


	//----- nvinfo : EIATTR_MIN_STACK_SIZE
	.align		4
.L_1285:
        /*1d04*/ 	.byte	0x04, 0x12
        /*1d06*/ 	.short	(.L_1287 - .L_1286)
	.align		4
.L_1286:
        /*1d08*/ 	.word	index@(_ZN2at6native29vectorized_elementwise_kernelILi4ENS0_13AUnaryFunctorIsssZZZNS0_15binary_internal21div_trunc_kernel_cudaERNS_18TensorIteratorBaseEENKUlvE_clEvENKUlvE3_clEvEUlssE_EESt5arrayIPcLm2EEEEviT0_T1_)
        /*1d0c*/ 	.word	0x00000000


	//----- nvinfo : EIATTR_MIN_STACK_SIZE
	.align		4
.L_1287:
        /*1d10*/ 	.byte	0x04, 0x12
        /*1d12*/ 	.short	(.L_1289 - .L_1288)
	.align		4
.L_1288:
        /*1d14*/ 	.word	index@(_ZN2at6native29vectorized_elementwise_kernelILi8ENS0_13AUnaryFunctorIsssZZZNS0_15binary_internal21div_trunc_kernel_cudaERNS_18TensorIteratorBaseEENKUlvE_clEvENKUlvE3_clEvEUlssE_EESt5arrayIPcLm2EEEEviT0_T1_)
        /*1d18*/ 	.word	0x00000000


	//----- nvinfo : EIATTR_MIN_STACK_SIZE
	.align		4
.L_1289:
        /*1d1c*/ 	.byte	0x04, 0x12
        /*1d1e*/ 	.short	(.L_1291 - .L_1290)
	.align		4
.L_1290:
        /*1d20*/ 	.word	index@(_ZN2at6native18elementwise_kernelILi128ELi4EZNS0_15gpu_kernel_implINS0_13BinaryFunctorIlllZZZNS0_15binary_internal21div_trunc_kernel_cudaERNS_18TensorIteratorBaseEENKUlvE_clEvENKUlvE2_clEvEUlllE_EEEEvS6_RKT_EUliE_EEviT1_)
        /*1d24*/ 	.word	0x00000000


	//----- nvinfo : EIATTR_MIN_STACK_SIZE
	.align		4
.L_1291:
        /*1d28*/ 	.byte	0x04, 0x12
        /*1d2a*/ 	.short	(.L_1293 - .L_1292)
	.align		4
.L_1292:
        /*1d2c*/ 	.word	index@(_ZN2at6native27unrolled_elementwise_kernelINS0_13BinaryFunctorIlllZZZNS0_15binary_internal21div_trunc_kernel_cudaERNS_18TensorIteratorBaseEENKUlvE_clEvENKUlvE2_clEvEUlllE_EESt5arrayIPcLm3EELi4E23TrivialOffsetCalculatorILi2EjESD_ILi1EjENS0_6memory12LoadWithCastILi2EEENSG_13StoreWithCastILi1EEEEEviT_T0_T2_T3_T4_T5_)
        /*1d30*/ 	.word	0x00000000


	//----- nvinfo : EIATTR_MIN_STACK_SIZE
	.align		4
.L_1293:
        /*1d34*/ 	.byte	0x04, 0x12
        /*1d36*/ 	.short	(.L_1295 - .L_1294)
	.align		4
.L_1294:
        /*1d38*/ 	.word	index@(_ZN2at6native18elementwise_kernelILi128ELi2EZNS0_22gpu_kernel_impl_nocastINS0_13BinaryFunctorIlllZZZNS0_15binary_internal21div_trunc_kernel_cudaERNS_18TensorIteratorBaseEENKUlvE_clEvENKUlvE2_clEvEUlllE_EEEEvS6_RKT_EUliE_EEviT1_)
        /*1d3c*/ 	.word	0x00000000


	//----- nvinfo : EIATTR_MIN_STACK_SIZE
	.align		4
.L_1295:
        /*1d40*/ 	.byte	0x04, 0x12
        /*1d42*/ 	.short	(.L_1297 - .L_1296)
	.align		4
.L_1296:
        /*1d44*/ 	.word	index@(_ZN2at6native27unrolled_elementwise_kernelINS0_13BinaryFunctorIlllZZZNS0_15binary_internal21div_trunc_kernel_cudaERNS_18TensorIteratorBaseEENKUlvE_clEvENKUlvE2_clEvEUlllE_EESt5arrayIPcLm3EELi4E23TrivialOffsetCalculatorILi2EjESD_ILi1EjENS0_6memory15LoadWithoutCastENSG_16StoreWithoutCastEEEviT_T0_T2_T3_T4_T5_)
        /*1d48*/ 	.word	0x00000000


	//----- nvinfo : EIATTR_MIN_STACK_SIZE
	.align		4
.L_1297:
        /*1d4c*/ 	.byte	0x04, 0x12
        /*1d4e*/ 	.short	(.L_1299 - .L_1298)
	.align		4
.L_1298:
        /*1d50*/ 	.word	index@(_ZN2at6native29vectorized_elementwise_kernelILi2ENS0_13BinaryFunctorIlllZZZNS0_15binary_internal21div_trunc_kernel_cudaERNS_18TensorIteratorBaseEENKUlvE_clEvENKUlvE2_clEvEUlllE_EESt5arrayIPcLm3EEEEviT0_T1_)
        /*1d54*/ 	.word	0x00000000


	//----- nvinfo : EIATTR_MIN_STACK_SIZE
	.align		4
.L_1299:
        /*1d58*/ 	.byte	0x04, 0x12
        /*1d5a*/ 	.short	(.L_1301 - .L_1300)
	.align		4
.L_1300:
        /*1d5c*/ 	.word	index@(_ZN2at6native29vectorized_elementwise_kernelILi4ENS0_13BinaryFunctorIlllZZZNS0_15binary_internal21div_trunc_kernel_cudaERNS_18TensorIteratorBaseEENKUlvE_clEvENKUlvE2_clEvEUlllE_EESt5arrayIPcLm3EEEEviT0_T1_)
        /*1d60*/ 	.word	0x00000000


	//----- nvinfo : EIATTR_MIN_STACK_SIZE
	.align		4
.L_1301:
        /*1d64*/ 	.byte	0x04, 0x12
        /*1d66*/ 	.short	(.L_1303 - .L_1302)
	.align		4
.L_1302:
        /*1d68*/ 	.word	index@(_ZN2at6native29vectorized_elementwise_kernelILi8ENS0_13BinaryFunctorIlllZZZNS0_15binary_internal21div_trunc_kernel_cudaERNS_18TensorIteratorBaseEENKUlvE_clEvENKUlvE2_clEvEUlllE_EESt5arrayIPcLm3EEEEviT0_T1_)
        /*1d6c*/ 	.word	0x00000000


	//----- nvinfo : EIATTR_MIN_STACK_SIZE
	.align		4
.L_1303:
        /*1d70*/ 	.byte	0x04, 0x12
        /*1d72*/ 	.short	(.L_1305 - .L_1304)
	.align		4
.L_1304:
        /*1d74*/ 	.word	index@(_ZN2at6native18elementwise_kernelILi128ELi4EZNS0_15gpu_kernel_implINS0_13BUnaryFunctorIlllZZZNS0_15binary_internal21div_trunc_kernel_cudaERNS_18TensorIteratorBaseEENKUlvE_clEvENKUlvE2_clEvEUlllE_EEEEvS6_RKT_EUliE_EEviT1_)
        /*1d78*/ 	.word	0x00000000


	//----- nvinfo : EIATTR_MIN_STACK_SIZE
	.align		4
.L_1305:
        /*1d7c*/ 	.byte	0x04, 0x12
        /*1d7e*/ 	.short	(.L_1307 - .L_1306)
	.align		4
.L_1306:
        /*1d80*/ 	.word	index@(_ZN2at6native27unrolled_elementwise_kernelINS0_13BUnaryFunctorIlllZZZNS0_15binary_internal21div_trunc_kernel_cudaERNS_18TensorIteratorBaseEENKUlvE_clEvENKUlvE2_clEvEUlllE_EESt5arrayIPcLm2EELi4E23TrivialOffsetCalculatorILi1EjESE_NS0_6memory12LoadWithCastILi1EEENSF_13StoreWithCastILi1EEEEEviT_T0_T2_T3_T4_T5_)
        /*1d84*/ 	.word	0x00000000


	//----- nvinfo : EIATTR_MIN_STACK_SIZE
	.align		4
.L_1307:
        /*1d88*/ 	.byte	0x04, 0x12
        /*1d8a*/ 	.short	(.L_1309 - .L_1308)
	.align		4
.L_1308:
        /*1d8c*/ 	.word	index@(_ZN2at6native18elementwise_kernelILi128ELi2EZNS0_22gpu_kernel_impl_nocastINS0_13BUnaryFunctorIlllZZZNS0_15binary_internal21div_trunc_kernel_cudaERNS_18TensorIteratorBaseEENKUlvE_clEvENKUlvE2_clEvEUlllE_EEEEvS6_RKT_EUliE_EEviT1_)
        /*1d90*/ 	.word	0x00000000


	//----- nvinfo : EIATTR_MIN_STACK_SIZE
	.align		4
.L_1309:
        /*1d94*/ 	.byte	0x04, 0x12
        /*1d96*/ 	.short	(.L_1311 - .L_1310)
	.align		4
.L_1310:
        /*1d98*/ 	.word	index@(_ZN2at6native27unrolled_elementwise_kernelINS0_13BUnaryFunctorIlllZZZNS0_15binary_internal21div_trunc_kernel_cudaERNS_18TensorIteratorBaseEENKUlvE_clEvENKUlvE2_clEvEUlllE_EESt5arrayIPcLm2EELi4E23TrivialOffsetCalculatorILi1EjESE_NS0_6memory15LoadWithoutCastENSF_16StoreWithoutCastEEEviT_T0_T2_T3_T4_T5_)
        /*1d9c*/ 	.word	0x00000000


	//----- nvinfo : EIATTR_MIN_STACK_SIZE
	.align		4
.L_1311:
        /*1da0*/ 	.byte	0x04, 0x12
        /*1da2*/ 	.short	(.L_1313 - .L_1312)
	.align		4
.L_1312:
        /*1da4*/ 	.word	index@(_ZN2at6native29vectorized_elementwise_kernelILi2ENS0_13BUnaryFunctorIlllZZZNS0_15binary_internal21div_trunc_kernel_cudaERNS_18TensorIteratorBaseEENKUlvE_clEvENKUlvE2_clEvEUlllE_EESt5arrayIPcLm2EEEEviT0_T1_)
        /*1da8*/ 	.word	0x00000000


	//----- nvinfo : EIATTR_MIN_STACK_SIZE
	.align		4
.L_1313:
        /*1dac*/ 	.byte	0x04, 0x12
        /*1dae*/ 	.short	(.L_1315 - .L_1314)
	.align		4
.L_1314:
        /*1db0*/ 	.word	index@(_ZN2at6native29vectorized_elementwise_kernelILi4ENS0_13BUnaryFunctorIlllZZZNS0_15binary_internal21div_trunc_kernel_cudaERNS_18TensorIteratorBaseEENKUlvE_clEvENKUlvE2_clEvEUlllE_EESt5arrayIPcLm2EEEEviT0_T1_)
        /*1db4*/ 	.word	0x00000000


	//----- nvinfo : EIATTR_MIN_STACK_SIZE
	.align		4
.L_1315:
        /*1db8*/ 	.byte	0x04, 0x12
        /*1dba*/ 	.short	(.L_1317 - .L_1316)
	.align		4
.L_1316:
        /*1dbc*/ 	.word	index@(_ZN2at6native29vectorized_elementwise_kernelILi8ENS0_13BUnaryFunctorIlllZZZNS0_15binary_internal21div_trunc_kernel_cudaERNS_18TensorIteratorBaseEENKUlvE_clEvENKUlvE2_clEvEUlllE_EESt5arrayIPcLm2EEEEviT0_T1_)
        /*1dc0*/ 	.word	0x00000000


	//----- nvinfo : EIATTR_MIN_STACK_SIZE
	.align		4
.L_1317:
        /*1dc4*/ 	.byte	0x04, 0x12
        /*1dc6*/ 	.short	(.L_1319 - .L_1318)
	.align		4
.L_1318:
        /*1dc8*/ 	.word	index@(_ZN2at6native18elementwise_kernelILi128ELi4EZNS0_15gpu_kernel_implINS0_13AUnaryFunctorIlllZZZNS0_15binary_internal21div_trunc_kernel_cudaERNS_18TensorIteratorBaseEENKUlvE_clEvENKUlvE2_clEvEUlllE_EEEEvS6_RKT_EUliE_EEviT1_)
        /*1dcc*/ 	.word	0x00000000


	//----- nvinfo : EIATTR_MIN_STACK_SIZE
	.align		4
.L_1319:
        /*1dd0*/ 	.byte	0x04, 0x12
        /*1dd2*/ 	.short	(.L_1321 - .L_1320)
	.align		4
.L_1320:
        /*1dd4*/ 	.word	index@(_ZN2at6native27unrolled_elementwise_kernelINS0_13AUnaryFunctorIlllZZZNS0_15binary_internal21div_trunc_kernel_cudaERNS_18TensorIteratorBaseEENKUlvE_clEvENKUlvE2_clEvEUlllE_EESt5arrayIPcLm2EELi4E23TrivialOffsetCalculatorILi1EjESE_NS0_6memory12LoadWithCastILi1EEENSF_13StoreWithCastILi1EEEEEviT_T0_T2_T3_T4_T5_)
        /*1dd8*/ 	.word	0x00000000


	//----- nvinfo : EIATTR_MIN_STACK_SIZE
	.align		4
.L_1321:
        /*1ddc*/ 	.byte	0x04, 0x12
        /*1dde*/ 	.short	(.L_1323 - .L_1322)
	.align		4
.L_1322:
        /*1de0*/ 	.word	index@(_ZN2at6native18elementwise_kernelILi128ELi2EZNS0_22gpu_kernel_impl_nocastINS0_13AUnaryFunctorIlllZZZNS0_15binary_internal21div_trunc_kernel_cudaERNS_18TensorIteratorBaseEENKUlvE_clEvENKUlvE2_clEvEUlllE_EEEEvS6_RKT_EUliE_EEviT1_)
        /*1de4*/ 	.word	0x00000000


	//----- nvinfo : EIATTR_MIN_STACK_SIZE
	.align		4
.L_1323:
        /*1de8*/ 	.byte	0x04, 0x12
        /*1dea*/ 	.short	(.L_1325 - .L_1324)
	.align		4
.L_1324:
        /*1dec*/ 	.word	index@(_ZN2at6native27unrolled_elementwise_kernelINS0_13AUnaryFunctorIlllZZZNS0_15binary_internal21div_trunc_kernel_cudaERNS_18TensorIteratorBaseEENKUlvE_clEvENKUlvE2_clEvEUlllE_EESt5arrayIPcLm2EELi4E23TrivialOffsetCalculatorILi1EjESE_NS0_6memory15LoadWithoutCastENSF_16StoreWithoutCastEEEviT_T0_T2_T3_T4_T5_)
        /*1df0*/ 	.word	0x00000000


	//----- nvinfo : EIATTR_MIN_STACK_SIZE
	.align		4
.L_1325:
        /*1df4*/ 	.byte	0x04, 0x12
        /*1df6*/ 	.short	(.L_1327 - .L_1326)
	.align		4
.L_1326:
        /*1df8*/ 	.word	index@(_ZN2at6native29vectorized_elementwise_kernelILi2ENS0_13AUnaryFunctorIlllZZZNS0_15binary_internal21div_trunc_kernel_cudaERNS_18TensorIteratorBaseEENKUlvE_clEvENKUlvE2_clEvEUlllE_EESt5arrayIPcLm2EEEEviT0_T1_)
        /*1dfc*/ 	.word	0x00000000


	//----- nvinfo : EIATTR_MIN_STACK_SIZE
	.align		4
.L_1327:
        /*1e00*/ 	.byte	0x04, 0x12
        /*1e02*/ 	.short	(.L_1329 - .L_1328)
	.align		4
.L_1328:
        /*1e04*/ 	.word	index@(_ZN2at6native29vectorized_elementwise_kernelILi4ENS0_13AUnaryFunctorIlllZZZNS0_15binary_internal21div_trunc_kernel_cudaERNS_18TensorIteratorBaseEENKUlvE_clEvENKUlvE2_clEvEUlllE_EESt5arrayIPcLm2EEEEviT0_T1_)
        /*1e08*/ 	.word	0x00000000


	//----- nvinfo : EIATTR_MIN_STACK_SIZE
	.align		4
.L_1329:
        /*1e0c*/ 	.byte	0x04, 0x12
        /*1e0e*/ 	.short	(.L_1331 - .L_1330)
	.align		4
.L_1330:
        /*1e10*/ 	.word	index@(_ZN2at6native29vectorized_elementwise_kernelILi8ENS0_13AUnaryFunctorIlllZZZNS0_15binary_internal21div_trunc_kernel_cudaERNS_18TensorIteratorBaseEENKUlvE_clEvENKUlvE2_clEvEUlllE_EESt5arrayIPcLm2EEEEviT0_T1_)
        /*1e14*/ 	.word	0x00000000


	//----- nvinfo : EIATTR_MIN_STACK_SIZE
	.align		4
.L_1331:
        /*1e18*/ 	.byte	0x04, 0x12
        /*1e1a*/ 	.short	(.L_1333 - .L_1332)
	.align		4
.L_1332:
        /*1e1c*/ 	.word	index@(_ZN2at6native18elementwise_kernelILi128ELi4EZNS0_15gpu_kernel_implINS0_13BinaryFunctorIiiiZZZNS0_15binary_internal21div_trunc_kernel_cudaERNS_18TensorIteratorBaseEENKUlvE_clEvENKUlvE1_clEvEUliiE_EEEEvS6_RKT_EUliE_EEviT1_)
        /*1e20*/ 	.word	0x00000000


	//----- nvinfo : EIATTR_MIN_STACK_SIZE
	.align		4
.L_1333:
        /*1e24*/ 	.byte	0x04, 0x12
        /*1e26*/ 	.short	(.L_1335 - .L_1334)
	.align		4
.L_1334:
        /*1e28*/ 	.word	index@(_ZN2at6native27unrolled_elementwise_kernelINS0_13BinaryFunctorIiiiZZZNS0_15binary_internal21div_trunc_kernel_cudaERNS_18TensorIteratorBaseEENKUlvE_clEvENKUlvE1_clEvEUliiE_EESt5arrayIPcLm3EELi4E23TrivialOffsetCalculatorILi2EjESD_ILi1EjENS0_6memory12LoadWithCastILi2EEENSG_13StoreWithCastILi1EEEEEviT_T0_T2_T3_T4_T5_)
        /*1e2c*/ 	.word	0x00000000


	//----- nvinfo : EIATTR_MIN_STACK_SIZE
	.align		4
.L_1335:
        /*1e30*/ 	.byte	0x04, 0x12
        /*1e32*/ 	.short	(.L_1337 - .L_1336)
	.align		4
.L_1336:
        /*1e34*/ 	.word	index@(_ZN2at6native18elementwise_kernelILi128ELi2EZNS0_22gpu_kernel_impl_nocastINS0_13BinaryFunctorIiiiZZZNS0_15binary_internal21div_trunc_kernel_cudaERNS_18TensorIteratorBaseEENKUlvE_clEvENKUlvE1_clEvEUliiE_EEEEvS6_RKT_EUliE_EEviT1_)
        /*1e38*/ 	.word	0x00000000


	//----- nvinfo : EIATTR_MIN_STACK_SIZE
	.align		4
.L_1337:
        /*1e3c*/ 	.byte	0x04, 0x12
        /*1e3e*/ 	.short	(.L_1339 - .L_1338)
	.align		4
.L_1338:
        /*1e40*/ 	.word	index@(_ZN2at6native27unrolled_elementwise_kernelINS0_13BinaryFunctorIiiiZZZNS0_15binary_internal21div_trunc_kernel_cudaERNS_18TensorIteratorBaseEENKUlvE_clEvENKUlvE1_clEvEUliiE_EESt5arrayIPcLm3EELi4E23TrivialOffsetCalculatorILi2EjESD_ILi1EjENS0_6memory15LoadWithoutCastENSG_16StoreWithoutCastEEEviT_T0_T2_T3_T4_T5_)
        /*1e44*/ 	.word	0x00000000


	//----- nvinfo : EIATTR_MIN_STACK_SIZE
	.align		4
.L_1339:
        /*1e48*/ 	.byte	0x04, 0x12
        /*1e4a*/ 	.short	(.L_1341 - .L_1340)
	.align		4
.L_1340:
        /*1e4c*/ 	.word	index@(_ZN2at6native29vectorized_elementwise_kernelILi2ENS0_13BinaryFunctorIiiiZZZNS0_15binary_internal21div_trunc_kernel_cudaERNS_18TensorIteratorBaseEENKUlvE_clEvENKUlvE1_clEvEUliiE_EESt5arrayIPcLm3EEEEviT0_T1_)
        /*1e50*/ 	.word	0x00000000


	//----- nvinfo : EIATTR_MIN_STACK_SIZE
	.align		4
.L_1341:
        /*1e54*/ 	.byte	0x04, 0x12
        /*1e56*/ 	.short	(.L_1343 - .L_1342)
	.align		4
.L_1342:
        /*1e58*/ 	.word	index@(_ZN2at6native29vectorized_elementwise_kernelILi4ENS0_13BinaryFunctorIiiiZZZNS0_15binary_internal21div_trunc_kernel_cudaERNS_18TensorIteratorBaseEENKUlvE_clEvENKUlvE1_clEvEUliiE_EESt5arrayIPcLm3EEEEviT0_T1_)
        /*1e5c*/ 	.word	0x00000000


	//----- nvinfo : EIATTR_MIN_STACK_SIZE
	.align		4
.L_1343:
        /*1e60*/ 	.byte	0x04, 0x12
        /*1e62*/ 	.short	(.L_1345 - .L_1344)
	.align		4
.L_1344:
        /*1e64*/ 	.word	index@(_ZN2at6native29vectorized_elementwise_kernelILi8ENS0_13BinaryFunctorIiiiZZZNS0_15binary_internal21div_trunc_kernel_cudaERNS_18TensorIteratorBaseEENKUlvE_clEvENKUlvE1_clEvEUliiE_EESt5arrayIPcLm3EEEEviT0_T1_)
        /*1e68*/ 	.word	0x00000000


	//----- nvinfo : EIATTR_MIN_STACK_SIZE
	.align		4
.L_1345:
        /*1e6c*/ 	.byte	0x04, 0x12
        /*1e6e*/ 	.short	(.L_1347 - .L_1346)
	.align		4
.L_1346:
        /*1e70*/ 	.word	index@(_ZN2at6native18elementwise_kernelILi128ELi4EZNS0_15gpu_kernel_implINS0_13BUnaryFunctorIiiiZZZNS0_15binary_internal21div_trunc_kernel_cudaERNS_18TensorIteratorBaseEENKUlvE_clEvENKUlvE1_clEvEUliiE_EEEEvS6_RKT_EUliE_EEviT1_)
        /*1e74*/ 	.word	0x00000000


	//----- nvinfo : EIATTR_MIN_STACK_SIZE
	.align		4
.L_1347:
        /*1e78*/ 	.byte	0x04, 0x12
        /*1e7a*/ 	.short	(.L_1349 - .L_1348)
	.align		4
.L_1348:
        /*1e7c*/ 	.word	index@(_ZN2at6native27unrolled_elementwise_kernelINS0_13BUnaryFunctorIiiiZZZNS0_15binary_internal21div_trunc_kernel_cudaERNS_18TensorIteratorBaseEENKUlvE_clEvENKUlvE1_clEvEUliiE_EESt5arrayIPcLm2EELi4E23TrivialOffsetCalculatorILi1EjESE_NS0_6memory12LoadWithCastILi1EEENSF_13StoreWithCastILi1EEEEEviT_T0_T2_T3_T4_T5_)
        /*1e80*/ 	.word	0x00000000


	//----- nvinfo : EIATTR_MIN_STACK_SIZE
	.align		4
.L_1349:
        /*1e84*/ 	.byte	0x04, 0x12
        /*1e86*/ 	.short	(.L_1351 - .L_1350)
	.align		4
.L_1350:
        /*1e88*/ 	.word	index@(_ZN2at6native18elementwise_kernelILi128ELi2EZNS0_22gpu_kernel_impl_nocastINS0_13BUnaryFunctorIiiiZZZNS0_15binary_internal21div_trunc_kernel_cudaERNS_18TensorIteratorBaseEENKUlvE_clEvENKUlvE1_clEvEUliiE_EEEEvS6_RKT_EUliE_EEviT1_)
        /*1e8c*/ 	.word	0x00000000


	//----- nvinfo : EIATTR_MIN_STACK_SIZE
	.align		4
.L_1351:
        /*1e90*/ 	.byte	0x04, 0x12
        /*1e92*/ 	.short	(.L_1353 - .L_1352)
	.align		4
.L_1352:
        /*1e94*/ 	.word	index@(_ZN2at6native27unrolled_elementwise_kernelINS0_13BUnaryFunctorIiiiZZZNS0_15binary_internal21div_trunc_kernel_cudaERNS_18TensorIteratorBaseEENKUlvE_clEvENKUlvE1_clEvEUliiE_EESt5arrayIPcLm2EELi4E23TrivialOffsetCalculatorILi1EjESE_NS0_6memory15LoadWithoutCastENSF_16StoreWithoutCastEEEviT_T0_T2_T3_T4_T5_)
        /*1e98*/ 	.word	0x00000000


	//----- nvinfo : EIATTR_MIN_STACK_SIZE
	.align		4
.L_1353:
        /*1e9c*/ 	.byte	0x04, 0x12
        /*1e9e*/ 	.short	(.L_1355 - .L_1354)
	.align		4
.L_1354:
        /*1ea0*/ 	.word	index@(_ZN2at6native29vectorized_elementwise_kernelILi2ENS0_13BUnaryFunctorIiiiZZZNS0_15binary_internal21div_trunc_kernel_cudaERNS_18TensorIteratorBaseEENKUlvE_clEvENKUlvE1_clEvEUliiE_EESt5arrayIPcLm2EEEEviT0_T1_)
        /*1ea4*/ 	.word	0x00000000


	//----- nvinfo : EIATTR_MIN_STACK_SIZE
	.align		4
.L_1355:
        /*1ea8*/ 	.byte	0x04, 0x12
        /*1eaa*/ 	.short	(.L_1357 - .L_1356)
	.align		4
.L_1356:
        /*1eac*/ 	.word	index@(_ZN2at6native29vectorized_elementwise_kernelILi4ENS0_13BUnaryFunctorIiiiZZZNS0_15binary_internal21div_trunc_kernel_cudaERNS_18TensorIteratorBaseEENKUlvE_clEvENKUlvE1_clEvEUliiE_EESt5arrayIPcLm2EEEEviT0_T1_)
        /*1eb0*/ 	.word	0x00000000


	//----- nvinfo : EIATTR_MIN_STACK_SIZE
	.align		4
.L_1357:
        /*1eb4*/ 	.byte	0x04, 0x12
        /*1eb6*/ 	.short	(.L_1359 - .L_1358)
	.align		4
.L_1358:
        /*1eb8*/ 	.word	index@(_ZN2at6native29vectorized_elementwise_kernelILi8ENS0_13BUnaryFunctorIiiiZZZNS0_15binary_internal21div_trunc_kernel_cudaERNS_18TensorIteratorBaseEENKUlvE_clEvENKUlvE1_clEvEUliiE_EESt5arrayIPcLm2EEEEviT0_T1_)
        /*1ebc*/ 	.word	0x00000000


	//----- nvinfo : EIATTR_MIN_STACK_SIZE
	.align		4
.L_1359:
        /*1ec0*/ 	.byte	0x04, 0x12
        /*1ec2*/ 	.short	(.L_1361 - .L_1360)
	.align		4
.L_1360:
        /*1ec4*/ 	.word	index@(_ZN2at6native18elementwise_kernelILi128ELi4EZNS0_15gpu_kernel_implINS0_13AUnaryFunctorIiiiZZZNS0_15binary_internal21div_trunc_kernel_cudaERNS_18TensorIteratorBaseEENKUlvE_clEvENKUlvE1_clEvEUliiE_EEEEvS6_RKT_EUliE_EEviT1_)
        /*1ec8*/ 	.word	0x00000000


	//----- nvinfo : EIATTR_MIN_STACK_SIZE
	.align		4
.L_1361:
        /*1ecc*/ 	.byte	0x04, 0x12
        /*1ece*/ 	.short	(.L_1363 - .L_1362)
	.align		4
.L_1362:
        /*1ed0*/ 	.word	index@(_ZN2at6native27unrolled_elementwise_kernelINS0_13AUnaryFunctorIiiiZZZNS0_15binary_internal21div_trunc_kernel_cudaERNS_18TensorIteratorBaseEENKUlvE_clEvENKUlvE1_clEvEUliiE_EESt5arrayIPcLm2EELi4E23TrivialOffsetCalculatorILi1EjESE_NS0_6memory12LoadWithCastILi1EEENSF_13StoreWithCastILi1EEEEEviT_T0_T2_T3_T4_T5_)
        /*1ed4*/ 	.word	0x00000000


	//----- nvinfo : EIATTR_MIN_STACK_SIZE
	.align		4
.L_1363:
        /*1ed8*/ 	.byte	0x04, 0x12
        /*1eda*/ 	.short	(.L_1365 - .L_1364)
	.align		4
.L_1364:
        /*1edc*/ 	.word	index@(_ZN2at6native18elementwise_kernelILi128ELi2EZNS0_22gpu_kernel_impl_nocastINS0_13AUnaryFunctorIiiiZZZNS0_15binary_internal21div_trunc_kernel_cudaERNS_18TensorIteratorBaseEENKUlvE_clEvENKUlvE1_clEvEUliiE_EEEEvS6_RKT_EUliE_EEviT1_)
        /*1ee0*/ 	.word	0x00000000


	//----- nvinfo : EIATTR_MIN_STACK_SIZE
	.align		4
.L_1365:
        /*1ee4*/ 	.byte	0x04, 0x12
        /*1ee6*/ 	.short	(.L_1367 - .L_1366)
	.align		4
.L_1366:
        /*1ee8*/ 	.word	index@(_ZN2at6native27unrolled_elementwise_kernelINS0_13AUnaryFunctorIiiiZZZNS0_15binary_internal21div_trunc_kernel_cudaERNS_18TensorIteratorBaseEENKUlvE_clEvENKUlvE1_clEvEUliiE_EESt5arrayIPcLm2EELi4E23TrivialOffsetCalculatorILi1EjESE_NS0_6memory15LoadWithoutCastENSF_16StoreWithoutCastEEEviT_T0_T2_T3_T4_T5_)
        /*1eec*/ 	.word	0x00000000


	//----- nvinfo : EIATTR_MIN_STACK_SIZE
	.align		4
.L_1367:
        /*1ef0*/ 	.byte	0x04, 0x12
        /*1ef2*/ 	.short	(.L_1369 - .L_1368)
	.align		4
.L_1368:
        /*1ef4*/ 	.word	index@(_ZN2at6native29vectorized_elementwise_kernelILi2ENS0_13AUnaryFunctorIiiiZZZNS0_15binary_internal21div_trunc_kernel_cudaERNS_18TensorIteratorBaseEENKUlvE_clEvENKUlvE1_clEvEUliiE_EESt5arrayIPcLm2EEEEviT0_T1_)
        /*1ef8*/ 	.word	0x00000000


	//----- nvinfo : EIATTR_MIN_STACK_SIZE
	.align		4
.L_1369:
        /*1efc*/ 	.byte	0x04, 0x12
        /*1efe*/ 	.short	(.L_1371 - .L_1370)
	.align		4
.L_1370:
        /*1f00*/ 	.word	index@(_ZN2at6native29vectorized_elementwise_kernelILi4ENS0_13AUnaryFunctorIiiiZZZNS0_15binary_internal21div_trunc_kernel_cudaERNS_18TensorIteratorBaseEENKUlvE_clEvENKUlvE1_clEvEUliiE_EESt5arrayIPcLm2EEEEviT0_T1_)
        /*1f04*/ 	.word	0x00000000


	//----- nvinfo : EIATTR_MIN_STACK_SIZE
	.align		4
.L_1371:
        /*1f08*/ 	.byte	0x04, 0x12
        /*1f0a*/ 	.short	(.L_1373 - .L_1372)
	.align		4
.L_1372:
        /*1f0c*/ 	.word	index@(_ZN2at6native29vectorized_elementwise_kernelILi8ENS0_13AUnaryFunctorIiiiZZZNS0_15binary_internal21div_trunc_kernel_cudaERNS_18TensorIteratorBaseEENKUlvE_clEvENKUlvE1_clEvEUliiE_EESt5arrayIPcLm2EEEEviT0_T1_)
        /*1f10*/ 	.word	0x00000000


	//----- nvinfo : EIATTR_MIN_STACK_SIZE
	.align		4
.L_1373:
        /*1f14*/ 	.byte	0x04, 0x12
        /*1f16*/ 	.short	(.L_1375 - .L_1374)
	.align		4
.L_1374:
        /*1f18*/ 	.word	index@(_ZN2at6native18elementwise_kernelILi128ELi4EZNS0_15gpu_kernel_implINS0_13BinaryFunctorIaaaZZZNS0_15binary_internal21div_trunc_kernel_cudaERNS_18TensorIteratorBaseEENKUlvE_clEvENKUlvE0_clEvEUlaaE_EEEEvS6_RKT_EUliE_EEviT1_)
        /*1f1c*/ 	.word	0x00000000


	//----- nvinfo : EIATTR_MIN_STACK_SIZE
	.align		4
.L_1375:
        /*1f20*/ 	.byte	0x04, 0x12
        /*1f22*/ 	.short	(.L_1377 - .L_1376)
	.align		4
.L_1376:
        /*1f24*/ 	.word	index@(_ZN2at6native27unrolled_elementwise_kernelINS0_13BinaryFunctorIaaaZZZNS0_15binary_internal21div_trunc_kernel_cudaERNS_18TensorIteratorBaseEENKUlvE_clEvENKUlvE0_clEvEUlaaE_EESt5arrayIPcLm3EELi4E23TrivialOffsetCalculatorILi2EjESD_ILi1EjENS0_6memory12LoadWithCastILi2EEENSG_13StoreWithCastILi1EEEEEviT_T0_T2_T3_T4_T5_)
        /*1f28*/ 	.word	0x00000000


	//----- nvinfo : EIATTR_MIN_STACK_SIZE
	.align		4
.L_1377:
        /*1f2c*/ 	.byte	0x04, 0x12
        /*1f2e*/ 	.short	(.L_1379 - .L_1378)
	.align		4
.L_1378:
        /*1f30*/ 	.word	index@(_ZN2at6native18elementwise_kernelILi128ELi4EZNS0_22gpu_kernel_impl_nocastINS0_13BinaryFunctorIaaaZZZNS0_15binary_internal21div_trunc_kernel_cudaERNS_18TensorIteratorBaseEENKUlvE_clEvENKUlvE0_clEvEUlaaE_EEEEvS6_RKT_EUliE_EEviT1_)
        /*1f34*/ 	.word	0x00000000


	//----- nvinfo : EIATTR_MIN_STACK_SIZE
	.align		4
.L_1379:
        /*1f38*/ 	.byte	0x04, 0x12
        /*1f3a*/ 	.short	(.L_1381 - .L_1380)
	.align		4
.L_1380:
        /*1f3c*/ 	.word	index@(_ZN2at6native27unrolled_elementwise_kernelINS0_13BinaryFunctorIaaaZZZNS0_15binary_internal21div_trunc_kernel_cudaERNS_18TensorIteratorBaseEENKUlvE_clEvENKUlvE0_clEvEUlaaE_EESt5arrayIPcLm3EELi4E23TrivialOffsetCalculatorILi2EjESD_ILi1EjENS0_6memory15LoadWithoutCastENSG_16StoreWithoutCastEEEviT_T0_T2_T3_T4_T5_)
        /*1f40*/ 	.word	0x00000000


	//----- nvinfo : EIATTR_MIN_STACK_SIZE
	.align		4
.L_1381:
        /*1f44*/ 	.byte	0x04, 0x12
        /*1f46*/ 	.short	(.L_1383 - .L_1382)
	.align		4
.L_1382:
        /*1f48*/ 	.word	index@(_ZN2at6native29vectorized_elementwise_kernelILi2ENS0_13BinaryFunctorIaaaZZZNS0_15binary_internal21div_trunc_kernel_cudaERNS_18TensorIteratorBaseEENKUlvE_clEvENKUlvE0_clEvEUlaaE_EESt5arrayIPcLm3EEEEviT0_T1_)
        /*1f4c*/ 	.word	0x00000000


	//----- nvinfo : EIATTR_MIN_STACK_SIZE
	.align		4
.L_1383:
        /*1f50*/ 	.byte	0x04, 0x12
        /*1f52*/ 	.short	(.L_1385 - .L_1384)
	.align		4
.L_1384:
        /*1f54*/ 	.word	index@(_ZN2at6native29vectorized_elementwise_kernelILi4ENS0_13BinaryFunctorIaaaZZZNS0_15binary_internal21div_trunc_kernel_cudaERNS_18TensorIteratorBaseEENKUlvE_clEvENKUlvE0_clEvEUlaaE_EESt5arrayIPcLm3EEEEviT0_T1_)
        /*1f58*/ 	.word	0x00000000


	//----- nvinfo : EIATTR_MIN_STACK_SIZE
	.align		4
.L_1385:
        /*1f5c*/ 	.byte	0x04, 0x12
        /*1f5e*/ 	.short	(.L_1387 - .L_1386)
	.align		4
.L_1386:
        /*1f60*/ 	.word	index@(_ZN2at6native29vectorized_elementwise_kernelILi8ENS0_13BinaryFunctorIaaaZZZNS0_15binary_internal21div_trunc_kernel_cudaERNS_18TensorIteratorBaseEENKUlvE_clEvENKUlvE0_clEvEUlaaE_EESt5arrayIPcLm3EEEEviT0_T1_)
        /*1f64*/ 	.word	0x00000000


	//----- nvinfo : EIATTR_MIN_STACK_SIZE
	.align		4
.L_1387:
        /*1f68*/ 	.byte	0x04, 0x12
        /*1f6a*/ 	.short	(.L_1389 - .L_1388)
	.align		4
.L_1388:
        /*1f6c*/ 	.word	index@(_ZN2at6native18elementwise_kernelILi128ELi4EZNS0_15gpu_kernel_implINS0_13BUnaryFunctorIaaaZZZNS0_15binary_internal21div_trunc_kernel_cudaERNS_18TensorIteratorBaseEENKUlvE_clEvENKUlvE0_clEvEUlaaE_EEEEvS6_RKT_EUliE_EEviT1_)
        /*1f70*/ 	.word	0x00000000


	//----- nvinfo : EIATTR_MIN_STACK_SIZE
	.align		4
.L_1389:
        /*1f74*/ 	.byte	0x04, 0x12
        /*1f76*/ 	.short	(.L_1391 - .L_1390)
	.align		4
.L_1390:
        /*1f78*/ 	.word	index@(_ZN2at6native27unrolled_elementwise_kernelINS0_13BUnaryFunctorIaaaZZZNS0_15binary_internal21div_trunc_kernel_cudaERNS_18TensorIteratorBaseEENKUlvE_clEvENKUlvE0_clEvEUlaaE_EESt5arrayIPcLm2EELi4E23TrivialOffsetCalculatorILi1EjESE_NS0_6memory12LoadWithCastILi1EEENSF_13StoreWithCastILi1EEEEEviT_T0_T2_T3_T4_T5_)
        /*1f7c*/ 	.word	0x00000000


	//----- nvinfo : EIATTR_MIN_STACK_SIZE
	.align		4
.L_1391:
        /*1f80*/ 	.byte	0x04, 0x12
        /*1f82*/ 	.short	(.L_1393 - .L_1392)
	.align		4
.L_1392:
        /*1f84*/ 	.word	index@(_ZN2at6native18elementwise_kernelILi128ELi4EZNS0_22gpu_kernel_impl_nocastINS0_13BUnaryFunctorIaaaZZZNS0_15binary_internal21div_trunc_kernel_cudaERNS_18TensorIteratorBaseEENKUlvE_clEvENKUlvE0_clEvEUlaaE_EEEEvS6_RKT_EUliE_EEviT1_)
        /*1f88*/ 	.word	0x00000000


	//----- nvinfo : EIATTR_MIN_STACK_SIZE
	.align		4
.L_1393:
        /*1f8c*/ 	.byte	0x04, 0x12
        /*1f8e*/ 	.short	(.L_1395 - .L_1394)
	.align		4
.L_1394:
        /*1f90*/ 	.word	index@(_ZN2at6native27unrolled_elementwise_kernelINS0_13BUnaryFunctorIaaaZZZNS0_15binary_internal21div_trunc_kernel_cudaERNS_18TensorIteratorBaseEENKUlvE_clEvENKUlvE0_clEvEUlaaE_EESt5arrayIPcLm2EELi4E23TrivialOffsetCalculatorILi1EjESE_NS0_6memory15LoadWithoutCastENSF_16StoreWithoutCastEEEviT_T0_T2_T3_T4_T5_)
        /*1f94*/ 	.word	0x00000000


	//----- nvinfo : EIATTR_MIN_STACK_SIZE
	.align		4
.L_1395:
        /*1f98*/ 	.byte	0x04, 0x12
        /*1f9a*/ 	.short	(.L_1397 - .L_1396)
	.align		4
.L_1396:
        /*1f9c*/ 	.word	index@(_ZN2at6native29vectorized_elementwise_kernelILi2ENS0_13BUnaryFunctorIaaaZZZNS0_15binary_internal21div_trunc_kernel_cudaERNS_18TensorIteratorBaseEENKUlvE_clEvENKUlvE0_clEvEUlaaE_EESt5arrayIPcLm2EEEEviT0_T1_)
        /*1fa0*/ 	.word	0x00000000


	//----- nvinfo : EIATTR_MIN_STACK_SIZE
	.align		4
.L_1397:
        /*1fa4*/ 	.byte	0x04, 0x12
        /*1fa6*/ 	.short	(.L_1399 - .L_1398)
	.align		4
.L_1398:
        /*1fa8*/ 	.word	index@(_ZN2at6native29vectorized_elementwise_kernelILi4ENS0_13BUnaryFunctorIaaaZZZNS0_15binary_internal21div_trunc_kernel_cudaERNS_18TensorIteratorBaseEENKUlvE_clEvENKUlvE0_clEvEUlaaE_EESt5arrayIPcLm2EEEEviT0_T1_)
        /*1fac*/ 	.word	0x00000000


	//----- nvinfo : EIATTR_MIN_STACK_SIZE
	.align		4
.L_1399:
        /*1fb0*/ 	.byte	0x04, 0x12
        /*1fb2*/ 	.short	(.L_1401 - .L_1400)
	.align		4
.L_1400:
        /*1fb4*/ 	.word	index@(_ZN2at6native29vectorized_elementwise_kernelILi8ENS0_13BUnaryFunctorIaaaZZZNS0_15binary_internal21div_trunc_kernel_cudaERNS_18TensorIteratorBaseEENKUlvE_clEvENKUlvE0_clEvEUlaaE_EESt5arrayIPcLm2EEEEviT0_T1_)
        /*1fb8*/ 	.word	0x00000000


	//----- nvinfo : EIATTR_MIN_STACK_SIZE
	.align		4
.L_1401:
        /*1fbc*/ 	.byte	0x04, 0x12
        /*1fbe*/ 	.short	(.L_1403 - .L_1402)
	.align		4
.L_1402:
        /*1fc0*/ 	.word	index@(_ZN2at6native18elementwise_kernelILi128ELi4EZNS0_15gpu_kernel_implINS0_13AUnaryFunctorIaaaZZZNS0_15binary_internal21div_trunc_kernel_cudaERNS_18TensorIteratorBaseEENKUlvE_clEvENKUlvE0_clEvEUlaaE_EEEEvS6_RKT_EUliE_EEviT1_)
        /*1fc4*/ 	.word	0x00000000


	//----- nvinfo : EIATTR_MIN_STACK_SIZE
	.align		4
.L_1403:
        /*1fc8*/ 	.byte	0x04, 0x12
        /*1fca*/ 	.short	(.L_1405 - .L_1404)
	.align		4
.L_1404:
        /*1fcc*/ 	.word	index@(_ZN2at6native27unrolled_elementwise_kernelINS0_13AUnaryFunctorIaaaZZZNS0_15binary_internal21div_trunc_kernel_cudaERNS_18TensorIteratorBaseEENKUlvE_clEvENKUlvE0_clEvEUlaaE_EESt5arrayIPcLm2EELi4E23TrivialOffsetCalculatorILi1EjESE_NS0_6memory12LoadWithCastILi1EEENSF_13StoreWithCastILi1EEEEEviT_T0_T2_T3_T4_T5_)
        /*1fd0*/ 	.word	0x00000000


	//----- nvinfo : EIATTR_MIN_STACK_SIZE
	.align		4
.L_1405:
        /*1fd4*/ 	.byte	0x04, 0x12
        /*1fd6*/ 	.short	(.L_1407 - .L_1406)
	.align		4
.L_1406:
        /*1fd8*/ 	.word	index@(_ZN2at6native18elementwise_kernelILi128ELi4EZNS0_22gpu_kernel_impl_nocastINS0_13AUnaryFunctorIaaaZZZNS0_15binary_internal21div_trunc_kernel_cudaERNS_18TensorIteratorBaseEENKUlvE_clEvENKUlvE0_clEvEUlaaE_EEEEvS6_RKT_EUliE_EEviT1_)
        /*1fdc*/ 	.word	0x00000000


	//----- nvinfo : EIATTR_MIN_STACK_SIZE
	.align		4
.L_1407:
        /*1fe0*/ 	.byte	0x04, 0x12
        /*1fe2*/ 	.short	(.L_1409 - .L_1408)
	.align		4
.L_1408:
        /*1fe4*/ 	.word	index@(_ZN2at6native27unrolled_elementwise_kernelINS0_13AUnaryFunctorIaaaZZZNS0_15binary_internal21div_trunc_kernel_cudaERNS_18TensorIteratorBaseEENKUlvE_clEvENKUlvE0_clEvEUlaaE_EESt5arrayIPcLm2EELi4E23TrivialOffsetCalculatorILi1EjESE_NS0_6memory15LoadWithoutCastENSF_16StoreWithoutCastEEEviT_T0_T2_T3_T4_T5_)
        /*1fe8*/ 	.word	0x00000000


	//----- nvinfo : EIATTR_MIN_STACK_SIZE
	.align		4
.L_1409:
        /*1fec*/ 	.byte	0x04, 0x12
        /*1fee*/ 	.short	(.L_1411 - .L_1410)
	.align		4
.L_1410:
        /*1ff0*/ 	.word	index@(_ZN2at6native29vectorized_elementwise_kernelILi2ENS0_13AUnaryFunctorIaaaZZZNS0_15binary_internal21div_trunc_kernel_cudaERNS_18TensorIteratorBaseEENKUlvE_clEvENKUlvE0_clEvEUlaaE_EESt5arrayIPcLm2EEEEviT0_T1_)
        /*1ff4*/ 	.word	0x00000000


	//----- nvinfo : EIATTR_MIN_STACK_SIZE
	.align		4
.L_1411:
        /*1ff8*/ 	.byte	0x04, 0x12
        /*1ffa*/ 	.short	(.L_1413 - .L_1412)
	.align		4
.L_1412:
        /*1ffc*/ 	.word	index@(_ZN2at6native29vectorized_elementwise_kernelILi4ENS0_13AUnaryFunctorIaaaZZZNS0_15binary_internal21div_trunc_kernel_cudaERNS_18TensorIteratorBaseEENKUlvE_clEvENKUlvE0_clEvEUlaaE_EESt5arrayIPcLm2EEEEviT0_T1_)
        /*2000*/ 	.word	0x00000000


	//----- nvinfo : EIATTR_MIN_STACK_SIZE
	.align		4
.L_1413:
        /*2004*/ 	.byte	0x04, 0x12
        /*2006*/ 	.short	(.L_1415 - .L_1414)
	.align		4
.L_1414:
        /*2008*/ 	.word	index@(_ZN2at6native29vectorized_elementwise_kernelILi8ENS0_13AUnaryFunctorIaaaZZZNS0_15binary_internal21div_trunc_kernel_cudaERNS_18TensorIteratorBaseEENKUlvE_clEvENKUlvE0_clEvEUlaaE_EESt5arrayIPcLm2EEEEviT0_T1_)
        /*200c*/ 	.word	0x00000000


	//----- nvinfo : EIATTR_MIN_STACK_SIZE
	.align		4
.L_1415:
        /*2010*/ 	.byte	0x04, 0x12
        /*2012*/ 	.short	(.L_1417 - .L_1416)
	.align		4
.L_1416:
        /*2014*/ 	.word	index@(_ZN2at6native18elementwise_kernelILi128ELi4EZNS0_15gpu_kernel_implINS0_13BinaryFunctorIhhhZZZNS0_15binary_internal21div_trunc_kernel_cudaERNS_18TensorIteratorBaseEENKUlvE_clEvENKUlvE_clEvEUlhhE_EEEEvS6_RKT_EUliE_EEviT1_)
        /*2018*/ 	.word	0x00000000


	//----- nvinfo : EIATTR_MIN_STACK_SIZE
	.align		4
.L_1417:
        /*201c*/ 	.byte	0x04, 0x12
        /*201e*/ 	.short	(.L_1419 - .L_1418)
	.align		4
.L_1418:
        /*2020*/ 	.word	index@(_ZN2at6native27unrolled_elementwise_kernelINS0_13BinaryFunctorIhhhZZZNS0_15binary_internal21div_trunc_kernel_cudaERNS_18TensorIteratorBaseEENKUlvE_clEvENKUlvE_clEvEUlhhE_EESt5arrayIPcLm3EELi4E23TrivialOffsetCalculatorILi2EjESD_ILi1EjENS0_6memory12LoadWithCastILi2EEENSG_13StoreWithCastILi1EEEEEviT_T0_T2_T3_T4_T5_)
        /*2024*/ 	.word	0x00000000


	//----- nvinfo : EIATTR_MIN_STACK_SIZE
	.align		4
.L_1419:
        /*2028*/ 	.byte	0x04, 0x12
        /*202a*/ 	.short	(.L_1421 - .L_1420)
	.align		4
.L_1420:
        /*202c*/ 	.word	index@(_ZN2at6native18elementwise_kernelILi128ELi4EZNS0_22gpu_kernel_impl_nocastINS0_13BinaryFunctorIhhhZZZNS0_15binary_internal21div_trunc_kernel_cudaERNS_18TensorIteratorBaseEENKUlvE_clEvENKUlvE_clEvEUlhhE_EEEEvS6_RKT_EUliE_EEviT1_)
        /*2030*/ 	.word	0x00000000


	//----- nvinfo : EIATTR_MIN_STACK_SIZE
	.align		4
.L_1421:
        /*2034*/ 	.byte	0x04, 0x12
        /*2036*/ 	.short	(.L_1423 - .L_1422)
	.align		4
.L_1422:
        /*2038*/ 	.word	index@(_ZN2at6native27unrolled_elementwise_kernelINS0_13BinaryFunctorIhhhZZZNS0_15binary_internal21div_trunc_kernel_cudaERNS_18TensorIteratorBaseEENKUlvE_clEvENKUlvE_clEvEUlhhE_EESt5arrayIPcLm3EELi4E23TrivialOffsetCalculatorILi2EjESD_ILi1EjENS0_6memory15LoadWithoutCastENSG_16StoreWithoutCastEEEviT_T0_T2_T3_T4_T5_)
        /*203c*/ 	.word	0x00000000


	//----- nvinfo : EIATTR_MIN_STACK_SIZE
	.align		4
.L_1423:
        /*2040*/ 	.byte	0x04, 0x12
        /*2042*/ 	.short	(.L_1425 - .L_1424)
	.align		4
.L_1424:
        /*2044*/ 	.word	index@(_ZN2at6native29vectorized_elementwise_kernelILi2ENS0_13BinaryFunctorIhhhZZZNS0_15binary_internal21div_trunc_kernel_cudaERNS_18TensorIteratorBaseEENKUlvE_clEvENKUlvE_clEvEUlhhE_EESt5arrayIPcLm3EEEEviT0_T1_)
        /*2048*/ 	.word	0x00000000


	//----- nvinfo : EIATTR_MIN_STACK_SIZE
	.align		4
.L_1425:
        /*204c*/ 	.byte	0x04, 0x12
        /*204e*/ 	.short	(.L_1427 - .L_1426)
	.align		4
.L_1426:
        /*2050*/ 	.word	index@(_ZN2at6native29vectorized_elementwise_kernelILi4ENS0_13BinaryFunctorIhhhZZZNS0_15binary_internal21div_trunc_kernel_cudaERNS_18TensorIteratorBaseEENKUlvE_clEvENKUlvE_clEvEUlhhE_EESt5arrayIPcLm3EEEEviT0_T1_)
        /*2054*/ 	.word	0x00000000


	//----- nvinfo : EIATTR_MIN_STACK_SIZE
	.align		4
.L_1427:
        /*2058*/ 	.byte	0x04, 0x12
        /*205a*/ 	.short	(.L_1429 - .L_1428)
	.align		4
.L_1428:
        /*205c*/ 	.word	index@(_ZN2at6native29vectorized_elementwise_kernelILi8ENS0_13BinaryFunctorIhhhZZZNS0_15binary_internal21div_trunc_kernel_cudaERNS_18TensorIteratorBaseEENKUlvE_clEvENKUlvE_clEvEUlhhE_EESt5arrayIPcLm3EEEEviT0_T1_)
        /*2060*/ 	.word	0x00000000


	//----- nvinfo : EIATTR_MIN_STACK_SIZE
	.align		4
.L_1429:
        /*2064*/ 	.byte	0x04, 0x12
        /*2066*/ 	.short	(.L_1431 - .L_1430)
	.align		4
.L_1430:
        /*2068*/ 	.word	index@(_ZN2at6native18elementwise_kernelILi128ELi4EZNS0_15gpu_kernel_implINS0_13BUnaryFunctorIhhhZZZNS0_15binary_internal21div_trunc_kernel_cudaERNS_18TensorIteratorBaseEENKUlvE_clEvENKUlvE_clEvEUlhhE_EEEEvS6_RKT_EUliE_EEviT1_)
        /*206c*/ 	.word	0x00000000


	//----- nvinfo : EIATTR_MIN_STACK_SIZE
	.align		4
.L_1431:
        /*2070*/ 	.byte	0x04, 0x12
        /*2072*/ 	.short	(.L_1433 - .L_1432)
	.align		4
.L_1432:
        /*2074*/ 	.word	index@(_ZN2at6native27unrolled_elementwise_kernelINS0_13BUnaryFunctorIhhhZZZNS0_15binary_internal21div_trunc_kernel_cudaERNS_18TensorIteratorBaseEENKUlvE_clEvENKUlvE_clEvEUlhhE_EESt5arrayIPcLm2EELi4E23TrivialOffsetCalculatorILi1EjESE_NS0_6memory12LoadWithCastILi1EEENSF_13StoreWithCastILi1EEEEEviT_T0_T2_T3_T4_T5_)
        /*2078*/ 	.word	0x00000000


	//----- nvinfo : EIATTR_MIN_STACK_SIZE
	.align		4
.L_1433:
        /*207c*/ 	.byte	0x04, 0x12
        /*207e*/ 	.short	(.L_1435 - .L_1434)
	.align		4
.L_1434:
        /*2080*/ 	.word	index@(_ZN2at6native18elementwise_kernelILi128ELi4EZNS0_22gpu_kernel_impl_nocastINS0_13BUnaryFunctorIhhhZZZNS0_15binary_internal21div_trunc_kernel_cudaERNS_18TensorIteratorBaseEENKUlvE_clEvENKUlvE_clEvEUlhhE_EEEEvS6_RKT_EUliE_EEviT1_)
        /*2084*/ 	.word	0x00000000


	//----- nvinfo : EIATTR_MIN_STACK_SIZE
	.align		4
.L_1435:
        /*2088*/ 	.byte	0x04, 0x12
        /*208a*/ 	.short	(.L_1437 - .L_1436)
	.align		4
.L_1436:
        /*208c*/ 	.word	index@(_ZN2at6native27unrolled_elementwise_kernelINS0_13BUnaryFunctorIhhhZZZNS0_15binary_internal21div_trunc_kernel_cudaERNS_18TensorIteratorBaseEENKUlvE_clEvENKUlvE_clEvEUlhhE_EESt5arrayIPcLm2EELi4E23TrivialOffsetCalculatorILi1EjESE_NS0_6memory15LoadWithoutCastENSF_16StoreWithoutCastEEEviT_T0_T2_T3_T4_T5_)
        /*2090*/ 	.word	0x00000000


	//----- nvinfo : EIATTR_MIN_STACK_SIZE
	.align		4
.L_1437:
        /*2094*/ 	.byte	0x04, 0x12
        /*2096*/ 	.short	(.L_1439 - .L_1438)
	.align		4
.L_1438:
        /*2098*/ 	.word	index@(_ZN2at6native29vectorized_elementwise_kernelILi2ENS0_13BUnaryFunctorIhhhZZZNS0_15binary_internal21div_trunc_kernel_cudaERNS_18TensorIteratorBaseEENKUlvE_clEvENKUlvE_clEvEUlhhE_EESt5arrayIPcLm2EEEEviT0_T1_)
        /*209c*/ 	.word	0x00000000


	//----- nvinfo : EIATTR_MIN_STACK_SIZE
	.align		4
.L_1439:
        /*20a0*/ 	.byte	0x04, 0x12
        /*20a2*/ 	.short	(.L_1441 - .L_1440)
	.align		4
.L_1440:
        /*20a4*/ 	.word	index@(_ZN2at6native29vectorized_elementwise_kernelILi4ENS0_13BUnaryFunctorIhhhZZZNS0_15binary_internal21div_trunc_kernel_cudaERNS_18TensorIteratorBaseEENKUlvE_clEvENKUlvE_clEvEUlhhE_EESt5arrayIPcLm2EEEEviT0_T1_)
        /*20a8*/ 	.word	0x00000000


	//----- nvinfo : EIATTR_MIN_STACK_SIZE
	.align		4
.L_1441:
        /*20ac*/ 	.byte	0x04, 0x12
        /*20ae*/ 	.short	(.L_1443 - .L_1442)
	.align		4
.L_1442:
        /*20b0*/ 	.word	index@(_ZN2at6native29vectorized_elementwise_kernelILi8ENS0_13BUnaryFunctorIhhhZZZNS0_15binary_internal21div_trunc_kernel_cudaERNS_18TensorIteratorBaseEENKUlvE_clEvENKUlvE_clEvEUlhhE_EESt5arrayIPcLm2EEEEviT0_T1_)
        /*20b4*/ 	.word	0x00000000


	//----- nvinfo : EIATTR_MIN_STACK_SIZE
	.align		4
.L_1443:
        /*20b8*/ 	.byte	0x04, 0x12
        /*20ba*/ 	.short	(.L_1445 - .L_1444)
	.align		4
.L_1444:
        /*20bc*/ 	.word	index@(_ZN2at6native18elementwise_kernelILi128ELi4EZNS0_15gpu_kernel_implINS0_13AUnaryFunctorIhhhZZZNS0_15binary_internal21div_trunc_kernel_cudaERNS_18TensorIteratorBaseEENKUlvE_clEvENKUlvE_clEvEUlhhE_EEEEvS6_RKT_EUliE_EEviT1_)
        /*20c0*/ 	.word	0x00000000


	//----- nvinfo : EIATTR_MIN_STACK_SIZE
	.align		4
.L_1445:
        /*20c4*/ 	.byte	0x04, 0x12
        /*20c6*/ 	.short	(.L_1447 - .L_1446)
	.align		4
.L_1446:
        /*20c8*/ 	.word	index@(_ZN2at6native27unrolled_elementwise_kernelINS0_13AUnaryFunctorIhhhZZZNS0_15binary_internal21div_trunc_kernel_cudaERNS_18TensorIteratorBaseEENKUlvE_clEvENKUlvE_clEvEUlhhE_EESt5arrayIPcLm2EELi4E23TrivialOffsetCalculatorILi1EjESE_NS0_6memory12LoadWithCastILi1EEENSF_13StoreWithCastILi1EEEEEviT_T0_T2_T3_T4_T5_)
        /*20cc*/ 	.word	0x00000000


	//----- nvinfo : EIATTR_MIN_STACK_SIZE
	.align		4
.L_1447:
        /*20d0*/ 	.byte	0x04, 0x12
        /*20d2*/ 	.short	(.L_1449 - .L_1448)
	.align		4
.L_1448:
        /*20d4*/ 	.word	index@(_ZN2at6native18elementwise_kernelILi128ELi4EZNS0_22gpu_kernel_impl_nocastINS0_13AUnaryFunctorIhhhZZZNS0_15binary_internal21div_trunc_kernel_cudaERNS_18TensorIteratorBaseEENKUlvE_clEvENKUlvE_clEvEUlhhE_EEEEvS6_RKT_EUliE_EEviT1_)
        /*20d8*/ 	.word	0x00000000


	//----- nvinfo : EIATTR_MIN_STACK_SIZE
	.align		4
.L_1449:
        /*20dc*/ 	.byte	0x04, 0x12
        /*20de*/ 	.short	(.L_1451 - .L_1450)
	.align		4
.L_1450:
        /*20e0*/ 	.word	index@(_ZN2at6native27unrolled_elementwise_kernelINS0_13AUnaryFunctorIhhhZZZNS0_15binary_internal21div_trunc_kernel_cudaERNS_18TensorIteratorBaseEENKUlvE_clEvENKUlvE_clEvEUlhhE_EESt5arrayIPcLm2EELi4E23TrivialOffsetCalculatorILi1EjESE_NS0_6memory15LoadWithoutCastENSF_16StoreWithoutCastEEEviT_T0_T2_T3_T4_T5_)
        /*20e4*/ 	.word	0x00000000


	//----- nvinfo : EIATTR_MIN_STACK_SIZE
	.align		4
.L_1451:
        /*20e8*/ 	.byte	0x04, 0x12
        /*20ea*/ 	.short	(.L_1453 - .L_1452)
	.align		4
.L_1452:
        /*20ec*/ 	.word	index@(_ZN2at6native29vectorized_elementwise_kernelILi2ENS0_13AUnaryFunctorIhhhZZZNS0_15binary_internal21div_trunc_kernel_cudaERNS_18TensorIteratorBaseEENKUlvE_clEvENKUlvE_clEvEUlhhE_EESt5arrayIPcLm2EEEEviT0_T1_)
        /*20f0*/ 	.word	0x00000000


	//----- nvinfo : EIATTR_MIN_STACK_SIZE
	.align		4
.L_1453:
        /*20f4*/ 	.byte	0x04, 0x12
        /*20f6*/ 	.short	(.L_1455 - .L_1454)
	.align		4
.L_1454:
        /*20f8*/ 	.word	index@(_ZN2at6native29vectorized_elementwise_kernelILi4ENS0_13AUnaryFunctorIhhhZZZNS0_15binary_internal21div_trunc_kernel_cudaERNS_18TensorIteratorBaseEENKUlvE_clEvENKUlvE_clEvEUlhhE_EESt5arrayIPcLm2EEEEviT0_T1_)
        /*20fc*/ 	.word	0x00000000


	//----- nvinfo : EIATTR_MIN_STACK_SIZE
	.align		4
.L_1455:
        /*2100*/ 	.byte	0x04, 0x12
        /*2102*/ 	.short	(.L_1457 - .L_1456)
	.align		4
.L_1456:
        /*2104*/ 	.word	index@(_ZN2at6native29vectorized_elementwise_kernelILi8ENS0_13AUnaryFunctorIhhhZZZNS0_15binary_internal21div_trunc_kernel_cudaERNS_18TensorIteratorBaseEENKUlvE_clEvENKUlvE_clEvEUlhhE_EESt5arrayIPcLm2EEEEviT0_T1_)
        /*2108*/ 	.word	0x00000000
.L_1457:


//--------------------- .nv.info._ZN2at6native18elementwise_kernelILi128ELi4EZNS0_15gpu_kernel_implINS0_13BinaryFunctorIN3c108BFloat16ES5_S5_ZZZNS0_15binary_internal21div_trunc_kernel_cudaERNS_18TensorIteratorBaseEENKUlvE1_clEvENKUlvE2_clEvEUlS5_S5_E_EEEEvS8_RKT_EUliE_EEviT1_ --------------------------
	.section	.nv.info._ZN2at6native18elementwise_kernelILi128ELi4EZNS0_15gpu_kernel_implINS0_13BinaryFunctorIN3c108BFloat16ES5_S5_ZZZNS0_15binary_internal21div_trunc_kernel_cudaERNS_18TensorIteratorBaseEENKUlvE1_clEvENKUlvE2_clEvEUlS5_S5_E_EEEEvS8_RKT_EUliE_EEviT1_,"",@"SHT_CUDA_INFO"
	.sectionflags	@""
	.align	4


	//----- nvinfo : EIATTR_CUDA_API_VERSION
	.align		4
        /*0000*/ 	.byte	0x04, 0x37
        /*0002*/ 	.short	(.L_1459 - .L_1458)
.L_1458:
        /*0004*/ 	.word	0x00000082


	//----- nvinfo : EIATTR_SW2861232_WAR
	.align		4
.L_1459:
        /*0008*/ 	.byte	0x01, 0x35
	.zero		2


	//----- nvinfo : EIATTR_PARAM_CBANK
	.align		4
        /*000c*/ 	.byte	0x04, 0x0a
        /*000e*/ 	.short	(.L_1461 - .L_1460)
	.align		4
.L_1460:
        /*0010*/ 	.word	index@(.nv.constant0._ZN2at6native18elementwise_kernelILi128ELi4EZNS0_15gpu_kernel_implINS0_13BinaryFunctorIN3c108BFloat16ES5_S5_ZZZNS0_15binary_internal21div_trunc_kernel_cudaERNS_18TensorIteratorBaseEENKUlvE1_clEvENKUlvE2_clEvEUlS5_S5_E_EEEEvS8_RKT_EUliE_EEviT1_)
        /*0014*/ 	.short	0x0160
        /*0016*/ 	.short	0x0290


	//----- nvinfo : EIATTR_CBANK_PARAM_SIZE
	.align		4
.L_1461:
        /*0018*/ 	.byte	0x03, 0x19
        /*001a*/ 	.short	0x0290


	//----- nvinfo : EIATTR_KPARAM_INFO
	.align		4
        /*001c*/ 	.byte	0x04, 0x17
        /*001e*/ 	.short	(.L_1463 - .L_1462)
.L_1462:
        /*0020*/ 	.word	0x00000000
        /*0024*/ 	.short	0x0001
        /*0026*/ 	.short	0x0008
        /*0028*/ 	.byte	0x00, 0xf0, 0x21, 0x0a


	//----- nvinfo : EIATTR_KPARAM_INFO
	.align		4
.L_1463:
        /*002c*/ 	.byte	0x04, 0x17
        /*002e*/ 	.short	(.L_1465 - .L_1464)
.L_1464:
        /*0030*/ 	.word	0x00000000
        /*0034*/ 	.short	0x0000
        /*0036*/ 	.short	0x0000
        /*0038*/ 	.byte	0x00, 0xf0, 0x11, 0x00


	//----- nvinfo : EIATTR_MAXREG_COUNT
	.align		4
.L_1465:
        /*003c*/ 	.byte	0x03, 0x1b
        /*003e*/ 	.short	0x0080


	//----- nvinfo : EIATTR_EXTERNS
	.align		4
        /*0040*/ 	.byte	0x04, 0x0f
        /*0042*/ 	.short	(.L_1467 - .L_1466)


	//   ....[0]....
	.align		4
.L_1466:
        /*0044*/ 	.word	index@(__assertfail)


	//----- nvinfo : EIATTR_MERCURY_ISA_VERSION
	.align		4
.L_1467:
        /*0048*/ 	.byte	0x03, 0x5f
        /*004a*/ 	.short	0x0000


	//----- nvinfo : EIATTR_SYSCALL_OFFSETS
	.align		4
        /*004c*/ 	.byte	0x04, 0x46
        /*004e*/ 	.short	(.L_1469 - .L_1468)


	//   ....[0]....
.L_1468:
        /*0050*/ 	.word	0x00002050


	//   ....[1]....
        /*0054*/ 	.word	0x00003000


	//   ....[2]....
        /*0058*/ 	.word	0x00004010


	//   ....[3]....
        /*005c*/ 	.word	0x000060d0


	//   ....[4]....
        /*0060*/ 	.word	0x00007080


	//   ....[5]....
        /*0064*/ 	.word	0x00008090


	//   ....[6]....
        /*0068*/ 	.word	0x0000a120


	//   ....[7]....
        /*006c*/ 	.word	0x0000b0d0


	//   ....[8]....
        /*0070*/ 	.word	0x0000c0e0


	//   ....[9]....
        /*0074*/ 	.word	0x0000e180


	//   ....[10]....
        /*0078*/ 	.word	0x0000f130


	//   ....[11]....
        /*007c*/ 	.word	0x00010140


	//----- nvinfo : EIATTR_EXIT_INSTR_OFFSETS
	.align		4
.L_1469:
        /*0080*/ 	.byte	0x04, 0x1c
        /*0082*/ 	.short	(.L_1471 - .L_1470)


	//   ....[0]....
.L_1470:
        /*0084*/ 	.word	0x0000c1a0


	//   ....[1]....
        /*0088*/ 	.word	0x0000f340


	//   ....[2]....
        /*008c*/ 	.word	0x0000f380


	//   ....[3]....
        /*0090*/ 	.word	0x0000f420


	//   ....[4]....
        /*0094*/ 	.word	0x0000f460


	//   ....[5]....
        /*0098*/ 	.word	0x0000f4a0


	//   ....[6]....
        /*009c*/ 	.word	0x0000f530


	//   ....[7]....
        /*00a0*/ 	.word	0x0000f570


	//   ....[8]....
        /*00a4*/ 	.word	0x0000f610


	//   ....[9]....
        /*00a8*/ 	.word	0x0000f660


	//   ....[10]....
        /*00ac*/ 	.word	0x0000f6b0


	//   ....[11]....
        /*00b0*/ 	.word	0x0000f780


	//   ....[12]....
        /*00b4*/ 	.word	0x0000f7e0


	//   ....[13]....
        /*00b8*/ 	.word	0x0000f970


	//   ....[14]....
        /*00bc*/ 	.word	0x0000fad0


	//   ....[15]....
        /*00c0*/ 	.word	0x0000faf0


	//   ....[16]....
        /*00c4*/ 	.word	0x0000fbb0


	//   ....[17]....
        /*00c8*/ 	.word	0x0000fd30


	//   ....[18]....
        /*00cc*/ 	.word	0x0000feb0


	//   ....[19]....
        /*00d0*/ 	.word	0x00010010


	//   ....[20]....
        /*00d4*/ 	.word	0x00010150


	//   ....[21]....
        /*00d8*/ 	.word	0x00010190


	//   ....[22]....
        /*00dc*/ 	.word	0x000101d0


	//----- nvinfo : EIATTR_MAX_THREADS
	.align		4
.L_1471:
        /*00e0*/ 	.byte	0x04, 0x05
        /*00e2*/ 	.short	(.L_1473 - .L_1472)
.L_1472:
        /*00e4*/ 	.word	0x00000080
        /*00e8*/ 	.word	0x00000001
        /*00ec*/ 	.word	0x00000001


	//----- nvinfo : EIATTR_CRS_STACK_SIZE
	.align		4
.L_1473:
        /*00f0*/ 	.byte	0x04, 0x1e
        /*00f2*/ 	.short	(.L_1475 - .L_1474)
.L_1474:
        /*00f4*/ 	.word	0x00000000
.L_1475:


//--------------------- .nv.info._ZN2at6native27unrolled_elementwise_kernelINS0_13BinaryFunctorIN3c108BFloat16ES4_S4_ZZZNS0_15binary_internal21div_trunc_kernel_cudaERNS_18TensorIteratorBaseEENKUlvE1_clEvENKUlvE2_clEvEUlS4_S4_E_EESt5arrayIPcLm3EELi4E23TrivialOffsetCalculatorILi2EjESF_ILi1EjENS0_6memory12LoadWithCastILi2EEENSI_13StoreWithCastILi1EEEEEviT_T0_T2_T3_T4_T5_ --------------------------
	.section	.nv.info._ZN2at6native27unrolled_elementwise_kernelINS0_13BinaryFunctorIN3c108BFloat16ES4_S4_ZZZNS0_15binary_internal21div_trunc_kernel_cudaERNS_18TensorIteratorBaseEENKUlvE1_clEvENKUlvE2_clEvEUlS4_S4_E_EESt5arrayIPcLm3EELi4E23TrivialOffsetCalculatorILi2EjESF_ILi1EjENS0_6memory12LoadWithCastILi2EEENSI_13StoreWithCastILi1EEEEEviT_T0_T2_T3_T4_T5_,"",@"SHT_CUDA_INFO"
	.sectionflags	@""
	.align	4


	//----- nvinfo : EIATTR_CUDA_API_VERSION
	.align		4
        /*0000*/ 	.byte	0x04, 0x37
        /*0002*/ 	.short	(.L_1477 - .L_1476)
.L_1476:
        /*0004*/ 	.word	0x00000082


	//----- nvinfo : EIATTR_SW2861232_WAR
	.align		4
.L_1477:
        /*0008*/ 	.byte	0x01, 0x35
	.zero		2


	//----- nvinfo : EIATTR_PARAM_CBANK
	.align		4
        /*000c*/ 	.byte	0x04, 0x0a
        /*000e*/ 	.short	(.L_1479 - .L_1478)
	.align		4
.L_1478:
        /*0010*/ 	.word	index@(.nv.constant0._ZN2at6native27unrolled_elementwise_kernelINS0_13BinaryFunctorIN3c108BFloat16ES4_S4_ZZZNS0_15binary_internal21div_trunc_kernel_cudaERNS_18TensorIteratorBaseEENKUlvE1_clEvENKUlvE2_clEvEUlS4_S4_E_EESt5arrayIPcLm3EELi4E23TrivialOffsetCalculatorILi2EjESF_ILi1EjENS0_6memory12LoadWithCastILi2EEENSI_13StoreWithCastILi1EEEEEviT_T0_T2_T3_T4_T5_)
        /*0014*/ 	.short	0x0160
        /*0016*/ 	.short	0x0038


	//----- nvinfo : EIATTR_CBANK_PARAM_SIZE
	.align		4
.L_1479:
        /*0018*/ 	.byte	0x03, 0x19
        /*001a*/ 	.short	0x0038


	//----- nvinfo : EIATTR_KPARAM_INFO
	.align		4
        /*001c*/ 	.byte	0x04, 0x17
        /*001e*/ 	.short	(.L_1481 - .L_1480)
.L_1480:
        /*0020*/ 	.word	0x00000000
        /*0024*/ 	.short	0x0006
        /*0026*/ 	.short	0x0030
        /*0028*/ 	.byte	0x00, 0xf0, 0x21, 0x00


	//----- nvinfo : EIATTR_KPARAM_INFO
	.align		4
.L_1481:
        /*002c*/ 	.byte	0x04, 0x17
        /*002e*/ 	.short	(.L_1483 - .L_1482)
.L_1482:
        /*0030*/ 	.word	0x00000000
        /*0034*/ 	.short	0x0005
        /*0036*/ 	.short	0x0024
        /*0038*/ 	.byte	0x00, 0xf0, 0x31, 0x00


	//----- nvinfo : EIATTR_KPARAM_INFO
	.align		4
.L_1483:
        /*003c*/ 	.byte	0x04, 0x17
        /*003e*/ 	.short	(.L_1485 - .L_1484)
.L_1484:
        /*0040*/ 	.word	0x00000000
        /*0044*/ 	.short	0x0004
        /*0046*/ 	.short	0x0021
        /*0048*/ 	.byte	0x00, 0xf0, 0x05, 0x00


	//----- nvinfo : EIATTR_KPARAM_INFO
	.align		4
.L_1485:
        /*004c*/ 	.byte	0x04, 0x17
        /*004e*/ 	.short	(.L_1487 - .L_1486)
.L_1486:
        /*0050*/ 	.word	0x00000000
        /*0054*/ 	.short	0x0003
        /*0056*/ 	.short	0x0020
        /*0058*/ 	.byte	0x00, 0xf0, 0x05, 0x00


	//----- nvinfo : EIATTR_KPARAM_INFO
	.align		4
.L_1487:
        /*005c*/ 	.byte	0x04, 0x17
        /*005e*/ 	.short	(.L_1489 - .L_1488)
.L_1488:
        /*0060*/ 	.word	0x00000000
        /*0064*/ 	.short	0x0002
        /*0066*/ 	.short	0x0008
        /*0068*/ 	.byte	0x00, 0xf0, 0x61, 0x00


	//----- nvinfo : EIATTR_KPARAM_INFO
	.align		4
.L_1489:
        /*006c*/ 	.byte	0x04, 0x17
        /*006e*/ 	.short	(.L_1491 - .L_1490)
.L_1490:
        /*0070*/ 	.word	0x00000000
        /*0074*/ 	.short	0x0001
        /*0076*/ 	.short	0x0004
        /*0078*/ 	.byte	0x00, 0xf0, 0x05, 0x00


	//----- nvinfo : EIATTR_KPARAM_INFO
	.align		4
.L_1491:
        /*007c*/ 	.byte	0x04, 0x17
        /*007e*/ 	.short	(.L_1493 - .L_1492)
.L_1492:
        /*0080*/ 	.word	0x00000000
        /*0084*/ 	.short	0x0000
        /*0086*/ 	.short	0x0000
        /*0088*/ 	.byte	0x00, 0xf0, 0x11, 0x00


	//----- nvinfo : EIATTR_MAXREG_COUNT
	.align		4
.L_1493:
        /*008c*/ 	.byte	0x03, 0x1b
        /*008e*/ 	.short	0x00ff


	//----- nvinfo : EIATTR_EXTERNS
	.align		4
        /*0090*/ 	.byte	0x04, 0x0f
        /*0092*/ 	.short	(.L_1495 - .L_1494)


	//   ....[0]....
	.align		4
.L_1494:
        /*0094*/ 	.word	index@(__assertfail)


	//----- nvinfo : EIATTR_MERCURY_ISA_VERSION
	.align		4
.L_1495:
        /*0098*/ 	.byte	0x03, 0x5f
        /*009a*/ 	.short	0x0000


	//----- nvinfo : EIATTR_SYSCALL_OFFSETS
	.align		4
        /*009c*/ 	.byte	0x04, 0x46
        /*009e*/ 	.short	(.L_1497 - .L_1496)


	//   ....[0]....
.L_1496:
        /*00a0*/ 	.word	0x000010b0


	//   ....[1]....
        /*00a4*/ 	.word	0x00002130


	//   ....[2]....
        /*00a8*/ 	.word	0x00003230


	//   ....[3]....
        /*00ac*/ 	.word	0x000042b0


	//   ....[4]....
        /*00b0*/ 	.word	0x000053c0


	//   ....[5]....
        /*00b4*/ 	.word	0x00006430


	//   ....[6]....
        /*00b8*/ 	.word	0x00007520


	//   ....[7]....
        /*00bc*/ 	.word	0x000084c0


	//   ....[8]....
        /*00c0*/ 	.word	0x00009870


	//   ....[9]....
        /*00c4*/ 	.word	0x0000a8a0


	//   ....[10]....
        /*00c8*/ 	.word	0x0000b890


	//   ....[11]....
        /*00cc*/ 	.word	0x0000c880


	//----- nvinfo : EIATTR_EXIT_INSTR_OFFSETS
	.align		4
.L_1497:
        /*00d0*/ 	.byte	0x04, 0x1c
        /*00d2*/ 	.short	(.L_1499 - .L_1498)


	//   ....[0]....
.L_1498:
        /*00d4*/ 	.word	0x0000b950


	//   ....[1]....
        /*00d8*/ 	.word	0x0000ba80


	//   ....[2]....
        /*00dc*/ 	.word	0x0000bac0


	//   ....[3]....
        /*00e0*/ 	.word	0x0000bb60


	//   ....[4]....
        /*00e4*/ 	.word	0x0000bba0


	//   ....[5]....
        /*00e8*/ 	.word	0x0000bbe0


	//   ....[6]....
        /*00ec*/ 	.word	0x0000bc70


	//   ....[7]....
        /*00f0*/ 	.word	0x0000bcb0


	//   ....[8]....
        /*00f4*/ 	.word	0x0000bd50


	//   ....[9]....
        /*00f8*/ 	.word	0x0000bda0


	//   ....[10]....
        /*00fc*/ 	.word	0x0000bdf0


	//   ....[11]....
        /*0100*/ 	.word	0x0000bec0


	//   ....[12]....
        /*0104*/ 	.word	0x0000bf20


	//   ....[13]....
        /*0108*/ 	.word	0x0000c0b0


	//   ....[14]....
        /*010c*/ 	.word	0x0000c210


	//   ....[15]....
        /*0110*/ 	.word	0x0000c230


	//   ....[16]....
        /*0114*/ 	.word	0x0000c2f0


	//   ....[17]....
        /*0118*/ 	.word	0x0000c470


	//   ....[18]....
        /*011c*/ 	.word	0x0000c5f0


	//   ....[19]....
        /*0120*/ 	.word	0x0000c750


	//   ....[20]....
        /*0124*/ 	.word	0x0000c890


	//   ....[21]....
        /*0128*/ 	.word	0x0000c8d0


	//   ....[22]....
        /*012c*/ 	.word	0x0000c910


	//----- nvinfo : EIATTR_MAX_THREADS
	.align		4
.L_1499:
        /*0130*/ 	.byte	0x04, 0x05
        /*0132*/ 	.short	(.L_1501 - .L_1500)
.L_1500:
        /*0134*/ 	.word	0x00000080
        /*0138*/ 	.word	0x00000001
        /*013c*/ 	.word	0x00000001


	//----- nvinfo : EIATTR_CRS_STACK_SIZE
	.align		4
.L_1501:
        /*0140*/ 	.byte	0x04, 0x1e
        /*0142*/ 	.short	(.L_1503 - .L_1502)
.L_1502:
        /*0144*/ 	.word	0x00000000
.L_1503:


//--------------------- .nv.info._ZN2at6native18elementwise_kernelILi128ELi4EZNS0_22gpu_kernel_impl_nocastINS0_13BinaryFunctorIN3c108BFloat16ES5_S5_ZZZNS0_15binary_internal21div_trunc_kernel_cudaERNS_18TensorIteratorBaseEENKUlvE1_clEvENKUlvE2_clEvEUlS5_S5_E_EEEEvS8_RKT_EUliE_EEviT1_ --------------------------
	.section	.nv.info._ZN2at6native18elementwise_kernelILi128ELi4EZNS0_22gpu_kernel_impl_nocastINS0_13BinaryFunctorIN3c108BFloat16ES5_S5_ZZZNS0_15binary_internal21div_trunc_kernel_cudaERNS_18TensorIteratorBaseEENKUlvE1_clEvENKUlvE2_clEvEUlS5_S5_E_EEEEvS8_RKT_EUliE_EEviT1_,"",@"SHT_CUDA_INFO"
	.sectionflags	@""
	.align	4


	//----- nvinfo : EIATTR_CUDA_API_VERSION
	.align		4
        /*0000*/ 	.byte	0x04, 0x37
        /*0002*/ 	.short	(.L_1505 - .L_1504)
.L_1504:
        /*0004*/ 	.word	0x00000082


	//----- nvinfo : EIATTR_SW2861232_WAR
	.align		4
.L_1505:
        /*0008*/ 	.byte	0x01, 0x35
	.zero		2


	//----- nvinfo : EIATTR_PARAM_CBANK
	.align		4
        /*000c*/ 	.byte	0x04, 0x0a
        /*000e*/ 	.short	(.L_1507 - .L_1506)
	.align		4
.L_1506:
        /*0010*/ 	.word	index@(.nv.constant0._ZN2at6native18elementwise_kernelILi128ELi4EZNS0_22gpu_kernel_impl_nocastINS0_13BinaryFunctorIN3c108BFloat16ES5_S5_ZZZNS0_15binary_internal21div_trunc_kernel_cudaERNS_18TensorIteratorBaseEENKUlvE1_clEvENKUlvE2_clEvEUlS5_S5_E_EEEEvS8_RKT_EUliE_EEviT1_)
        /*0014*/ 	.short	0x0160
        /*0016*/ 	.short	0x0290


	//----- nvinfo : EIATTR_CBANK_PARAM_SIZE
	.align		4
.L_1507:
        /*0018*/ 	.byte	0x03, 0x19
        /*001a*/ 	.short	0x0290


	//----- nvinfo : EIATTR_KPARAM_INFO
	.align		4
        /*001c*/ 	.byte	0x04, 0x17
        /*001e*/ 	.short	(.L_1509 - .L_1508)
.L_1508:
        /*0020*/ 	.word	0x00000000
        /*0024*/ 	.short	0x0001
        /*0026*/ 	.short	0x0008
        /*0028*/ 	.byte	0x00, 0xf0, 0x21, 0x0a


	//----- nvinfo : EIATTR_KPARAM_INFO
	.align		4
.L_1509:
        /*002c*/ 	.byte	0x04, 0x17
        /*002e*/ 	.short	(.L_1511 - .L_1510)
.L_1510:
        /*0030*/ 	.word	0x00000000
        /*0034*/ 	.short	0x0000
        /*0036*/ 	.short	0x0000
        /*0038*/ 	.byte	0x00, 0xf0, 0x11, 0x00


	//----- nvinfo : EIATTR_MAXREG_COUNT
	.align		4
.L_1511:
        /*003c*/ 	.byte	0x03, 0x1b
        /*003e*/ 	.short	0x0080


	//----- nvinfo : EIATTR_MERCURY_ISA_VERSION
	.align		4
        /*0040*/ 	.byte	0x03, 0x5f
        /*0042*/ 	.short	0x0000


	//----- nvinfo : EIATTR_EXIT_INSTR_OFFSETS
	.align		4
        /*0044*/ 	.byte	0x04, 0x1c
        /*0046*/ 	.short	(.L_1513 - .L_1512)


	//   ....[0]....
.L_1512:
        /*0048*/ 	.word	0x000033d0


	//   ....[1]....
        /*004c*/ 	.word	0x000044c0


	//----- nvinfo : EIATTR_MAX_THREADS
	.align		4
.L_1513:
        /*0050*/ 	.byte	0x04, 0x05
        /*0052*/ 	.short	(.L_1515 - .L_1514)
.L_1514:
        /*0054*/ 	.word	0x00000080
        /*0058*/ 	.word	0x00000001
        /*005c*/ 	.word	0x00000001


	//----- nvinfo : EIATTR_CRS_STACK_SIZE
	.align		4
.L_1515:
        /*0060*/ 	.byte	0x04, 0x1e
        /*0062*/ 	.short	(.L_1517 - .L_1516)
.L_1516:
        /*0064*/ 	.word	0x00000000
.L_1517:


//--------------------- .nv.info._ZN2at6native27unrolled_elementwise_kernelINS0_13BinaryFunctorIN3c108BFloat16ES4_S4_ZZZNS0_15binary_internal21div_trunc_kernel_cudaERNS_18TensorIteratorBaseEENKUlvE1_clEvENKUlvE2_clEvEUlS4_S4_E_EESt5arrayIPcLm3EELi4E23TrivialOffsetCalculatorILi2EjESF_ILi1EjENS0_6memory15LoadWithoutCastENSI_16StoreWithoutCastEEEviT_T0_T2_T3_T4_T5_ --------------------------
	.section	.nv.info._ZN2at6native27unrolled_elementwise_kernelINS0_13BinaryFunctorIN3c108BFloat16ES4_S4_ZZZNS0_15binary_internal21div_trunc_kernel_cudaERNS_18TensorIteratorBaseEENKUlvE1_clEvENKUlvE2_clEvEUlS4_S4_E_EESt5arrayIPcLm3EELi4E23TrivialOffsetCalculatorILi2EjESF_ILi1EjENS0_6memory15LoadWithoutCastENSI_16StoreWithoutCastEEEviT_T0_T2_T3_T4_T5_,"",@"SHT_CUDA_INFO"
	.sectionflags	@""
	.align	4


	//----- nvinfo : EIATTR_CUDA_API_VERSION
	.align		4
        /*0000*/ 	.byte	0x04, 0x37
        /*0002*/ 	.short	(.L_1519 - .L_1518)
.L_1518:
        /*0004*/ 	.word	0x00000082


	//----- nvinfo : EIATTR_SW2861232_WAR
	.align		4
.L_1519:
        /*0008*/ 	.byte	0x01, 0x35
	.zero		2


	//----- nvinfo : EIATTR_PARAM_CBANK
	.align		4
        /*000c*/ 	.byte	0x04, 0x0a
        /*000e*/ 	.short	(.L_1521 - .L_1520)
	.align		4
.L_1520:
        /*0010*/ 	.word	index@(.nv.constant0._ZN2at6native27unrolled_elementwise_kernelINS0_13BinaryFunctorIN3c108BFloat16ES4_S4_ZZZNS0_15binary_internal21div_trunc_kernel_cudaERNS_18TensorIteratorBaseEENKUlvE1_clEvENKUlvE2_clEvEUlS4_S4_E_EESt5arrayIPcLm3EELi4E23TrivialOffsetCalculatorILi2EjESF_ILi1EjENS0_6memory15LoadWithoutCastENSI_16StoreWithoutCastEEEviT_T0_T2_T3_T4_T5_)
        /*0014*/ 	.short	0x0160
        /*0016*/ 	.short	0x0024


	//----- nvinfo : EIATTR_CBANK_PARAM_SIZE
	.align		4
.L_1521:
        /*0018*/ 	.byte	0x03, 0x19
        /*001a*/ 	.short	0x0024


	//----- nvinfo : EIATTR_KPARAM_INFO
	.align		4
        /*001c*/ 	.byte	0x04, 0x17
        /*001e*/ 	.short	(.L_1523 - .L_1522)
.L_1522:
        /*0020*/ 	.word	0x00000000
        /*0024*/ 	.short	0x0006
        /*0026*/ 	.short	0x0023
        /*0028*/ 	.byte	0x00, 0xf0, 0x05, 0x00


	//----- nvinfo : EIATTR_KPARAM_INFO
	.align		4
.L_1523:
        /*002c*/ 	.byte	0x04, 0x17
        /*002e*/ 	.short	(.L_1525 - .L_1524)
.L_1524:
        /*0030*/ 	.word	0x00000000
        /*0034*/ 	.short	0x0005
        /*0036*/ 	.short	0x0022
        /*0038*/ 	.byte	0x00, 0xf0, 0x05, 0x00


	//----- nvinfo : EIATTR_KPARAM_INFO
	.align		4
.L_1525:
        /*003c*/ 	.byte	0x04, 0x17
        /*003e*/ 	.short	(.L_1527 - .L_1526)
.L_1526:
        /*0040*/ 	.word	0x00000000
        /*0044*/ 	.short	0x0004
        /*0046*/ 	.short	0x0021
        /*0048*/ 	.byte	0x00, 0xf0, 0x05, 0x00


	//----- nvinfo : EIATTR_KPARAM_INFO
	.align		4
.L_1527:
        /*004c*/ 	.byte	0x04, 0x17
        /*004e*/ 	.short	(.L_1529 - .L_1528)
.L_1528:
        /*0050*/ 	.word	0x00000000
        /*0054*/ 	.short	0x0003
        /*0056*/ 	.short	0x0020
        /*0058*/ 	.byte	0x00, 0xf0, 0x05, 0x00


	//----- nvinfo : EIATTR_KPARAM_INFO
	.align		4
.L_1529:
        /*005c*/ 	.byte	0x04, 0x17
        /*005e*/ 	.short	(.L_1531 - .L_1530)
.L_1530:
        /*0060*/ 	.word	0x00000000
        /*0064*/ 	.short	0x0002
        /*0066*/ 	.short	0x0008
        /*0068*/ 	.byte	0x00, 0xf0, 0x61, 0x00


	//----- nvinfo : EIATTR_KPARAM_INFO
	.align		4
.L_1531:
        /*006c*/ 	.byte	0x04, 0x17
        /*006e*/ 	.short	(.L_1533 - .L_1532)
.L_1532:
        /*0070*/ 	.word	0x00000000
        /*0074*/ 	.short	0x0001
        /*0076*/ 	.short	0x0004
        /*0078*/ 	.byte	0x00, 0xf0, 0x05, 0x00


	//----- nvinfo : EIATTR_KPARAM_INFO
	.align		4
.L_1533:
        /*007c*/ 	.byte	0x04, 0x17
        /*007e*/ 	.short	(.L_1535 - .L_1534)
.L_1534:
        /*0080*/ 	.word	0x00000000
        /*0084*/ 	.short	0x0000
        /*0086*/ 	.short	0x0000
        /*0088*/ 	.byte	0x00, 0xf0, 0x11, 0x00


	//----- nvinfo : EIATTR_MAXREG_COUNT
	.align		4
.L_1535:
        /*008c*/ 	.byte	0x03, 0x1b
        /*008e*/ 	.short	0x00ff


	//----- nvinfo : EIATTR_MERCURY_ISA_VERSION
	.align		4
        /*0090*/ 	.byte	0x03, 0x5f
        /*0092*/ 	.short	0x0000


	//----- nvinfo : EIATTR_EXIT_INSTR_OFFSETS
	.align		4
        /*0094*/ 	.byte	0x04, 0x1c
        /*0096*/ 	.short	(.L_1537 - .L_1536)


	//   ....[0]....
.L_1536:
        /*0098*/ 	.word	0x00000690


	//   ....[1]....
        /*009c*/ 	.word	0x000006e0


	//----- nvinfo : EIATTR_MAX_THREADS
	.align		4
.L_1537:
        /*00a0*/ 	.byte	0x04, 0x05
        /*00a2*/ 	.short	(.L_1539 - .L_1538)
.L_1538:
        /*00a4*/ 	.word	0x00000080
        /*00a8*/ 	.word	0x00000001
        /*00ac*/ 	.word	0x00000001


	//----- nvinfo : EIATTR_CRS_STACK_SIZE
	.align		4
.L_1539:
        /*00b0*/ 	.byte	0x04, 0x1e
        /*00b2*/ 	.short	(.L_1541 - .L_1540)
.L_1540:
        /*00b4*/ 	.word	0x00000000
.L_1541:


//--------------------- .nv.info._ZN2at6native29vectorized_elementwise_kernelILi2ENS0_13BinaryFunctorIN3c108BFloat16ES4_S4_ZZZNS0_15binary_internal21div_trunc_kernel_cudaERNS_18TensorIteratorBaseEENKUlvE1_clEvENKUlvE2_clEvEUlS4_S4_E_EESt5arrayIPcLm3EEEEviT0_T1_ --------------------------
	.section	.nv.info._ZN2at6native29vectorized_elementwise_kernelILi2ENS0_13BinaryFunctorIN3c108BFloat16ES4_S4_ZZZNS0_15binary_internal21div_trunc_kernel_cudaERNS_18TensorIteratorBaseEENKUlvE1_clEvENKUlvE2_clEvEUlS4_S4_E_EESt5arrayIPcLm3EEEEviT0_T1_,"",@"SHT_CUDA_INFO"
	.sectionflags	@""
	.align	4


	//----- nvinfo : EIATTR_CUDA_API_VERSION
	.align		4
        /*0000*/ 	.byte	0x04, 0x37
        /*0002*/ 	.short	(.L_1543 - .L_1542)
.L_1542:
        /*0004*/ 	.word	0x00000082


	//----- nvinfo : EIATTR_SW2861232_WAR
	.align		4
.L_1543:
        /*0008*/ 	.byte	0x01, 0x35
	.zero		2


	//----- nvinfo : EIATTR_PARAM_CBANK
	.align		4
        /*000c*/ 	.byte	0x04, 0x0a
        /*000e*/ 	.short	(.L_1545 - .L_1544)
	.align		4
.L_1544:
        /*0010*/ 	.word	index@(.nv.constant0._ZN2at6native29vectorized_elementwise_kernelILi2ENS0_13BinaryFunctorIN3c108BFloat16ES4_S4_ZZZNS0_15binary_internal21div_trunc_kernel_cudaERNS_18TensorIteratorBaseEENKUlvE1_clEvENKUlvE2_clEvEUlS4_S4_E_EESt5arrayIPcLm3EEEEviT0_T1_)
        /*0014*/ 	.short	0x0160
        /*0016*/ 	.short	0x0020


	//----- nvinfo : EIATTR_CBANK_PARAM_SIZE
	.align		4
.L_1545:
        /*0018*/ 	.byte	0x03, 0x19
        /*001a*/ 	.short	0x0020


	//----- nvinfo : EIATTR_KPARAM_INFO
	.align		4
        /*001c*/ 	.byte	0x04, 0x17
        /*001e*/ 	.short	(.L_1547 - .L_1546)
.L_1546:
        /*0020*/ 	.word	0x00000000
        /*0024*/ 	.short	0x0002
        /*0026*/ 	.short	0x0008
        /*0028*/ 	.byte	0x00, 0xf0, 0x61, 0x00


	//----- nvinfo : EIATTR_KPARAM_INFO
	.align		4
.L_1547:
        /*002c*/ 	.byte	0x04, 0x17
        /*002e*/ 	.short	(.L_1549 - .L_1548)
.L_1548:
        /*0030*/ 	.word	0x00000000
        /*0034*/ 	.short	0x0001
        /*0036*/ 	.short	0x0004
        /*0038*/ 	.byte	0x00, 0xf0, 0x05, 0x00


	//----- nvinfo : EIATTR_KPARAM_INFO
	.align		4
.L_1549:
        /*003c*/ 	.byte	0x04, 0x17
        /*003e*/ 	.short	(.L_1551 - .L_1550)
.L_1550:
        /*0040*/ 	.word	0x00000000
        /*0044*/ 	.short	0x0000
        /*0046*/ 	.short	0x0000
        /*0048*/ 	.byte	0x00, 0xf0, 0x11, 0x00


	//----- nvinfo : EIATTR_MAXREG_COUNT
	.align		4
.L_1551:
        /*004c*/ 	.byte	0x03, 0x1b
        /*004e*/ 	.short	0x00ff


	//----- nvinfo : EIATTR_MERCURY_ISA_VERSION
	.align		4
        /*0050*/ 	.byte	0x03, 0x5f
        /*0052*/ 	.short	0x0000


	//----- nvinfo : EIATTR_EXIT_INSTR_OFFSETS
	.align		4
        /*0054*/ 	.byte	0x04, 0x1c
        /*0056*/ 	.short	(.L_1553 - .L_1552)


	//   ....[0]....
.L_1552:
        /*0058*/ 	.word	0x00000570


	//   ....[1]....
        /*005c*/ 	.word	0x000012f0


	//   ....[2]....
        /*0060*/ 	.word	0x00001350


	//----- nvinfo : EIATTR_MAX_THREADS
	.align		4
.L_1553:
        /*0064*/ 	.byte	0x04, 0x05
        /*0066*/ 	.short	(.L_1555 - .L_1554)
.L_1554:
        /*0068*/ 	.word	0x00000080
        /*006c*/ 	.word	0x00000001
        /*0070*/ 	.word	0x00000001


	//----- nvinfo : EIATTR_CRS_STACK_SIZE
	.align		4
.L_1555:
        /*0074*/ 	.byte	0x04, 0x1e
        /*0076*/ 	.short	(.L_1557 - .L_1556)
.L_1556:
        /*0078*/ 	.word	0x00000000
.L_1557:


//--------------------- .nv.info._ZN2at6native29vectorized_elementwise_kernelILi4ENS0_13BinaryFunctorIN3c108BFloat16ES4_S4_ZZZNS0_15binary_internal21div_trunc_kernel_cudaERNS_18TensorIteratorBaseEENKUlvE1_clEvENKUlvE2_clEvEUlS4_S4_E_EESt5arrayIPcLm3EEEEviT0_T1_ --------------------------
	.section	.nv.info._ZN2at6native29vectorized_elementwise_kernelILi4ENS0_13BinaryFunctorIN3c108BFloat16ES4_S4_ZZZNS0_15binary_internal21div_trunc_kernel_cudaERNS_18TensorIteratorBaseEENKUlvE1_clEvENKUlvE2_clEvEUlS4_S4_E_EESt5arrayIPcLm3EEEEviT0_T1_,"",@"SHT_CUDA_INFO"
	.sectionflags	@""
	.align	4


	//----- nvinfo : EIATTR_CUDA_API_VERSION
	.align		4
        /*0000*/ 	.byte	0x04, 0x37
        /*0002*/ 	.short	(.L_1559 - .L_1558)
.L_1558:
        /*0004*/ 	.word	0x00000082


	//----- nvinfo : EIATTR_SW2861232_WAR
	.align		4
.L_1559:
        /*0008*/ 	.byte	0x01, 0x35
	.zero		2


	//----- nvinfo : EIATTR_PARAM_CBANK
	.align		4
        /*000c*/ 	.byte	0x04, 0x0a
        /*000e*/ 	.short	(.L_1561 - .L_1560)
	.align		4
.L_1560:
        /*0010*/ 	.word	index@(.nv.constant0._ZN2at6native29vectorized_elementwise_kernelILi4ENS0_13BinaryFunctorIN3c108BFloat16ES4_S4_ZZZNS0_15binary_internal21div_trunc_kernel_cudaERNS_18TensorIteratorBaseEENKUlvE1_clEvENKUlvE2_clEvEUlS4_S4_E_EESt5arrayIPcLm3EEEEviT0_T1_)
        /*0014*/ 	.short	0x0160
        /*0016*/ 	.short	0x0020


	//----- nvinfo : EIATTR_CBANK_PARAM_SIZE
	.align		4
.L_1561:
        /*0018*/ 	.byte	0x03, 0x19
        /*001a*/ 	.short	0x0020


	//----- nvinfo : EIATTR_KPARAM_INFO
	.align		4
        /*001c*/ 	.byte	0x04, 0x17
        /*001e*/ 	.short	(.L_1563 - .L_1562)
.L_1562:
        /*0020*/ 	.word	0x00000000
        /*0024*/ 	.short	0x0002
        /*0026*/ 	.short	0x0008
        /*0028*/ 	.byte	0x00, 0xf0, 0x61, 0x00


	//----- nvinfo : EIATTR_KPARAM_INFO
	.align		4
.L_1563:
        /*002c*/ 	.byte	0x04, 0x17
        /*002e*/ 	.short	(.L_1565 - .L_1564)
.L_1564:
        /*0030*/ 	.word	0x00000000
        /*0034*/ 	.short	0x0001
        /*0036*/ 	.short	0x0004
        /*0038*/ 	.byte	0x00, 0xf0, 0x05, 0x00


	//----- nvinfo : EIATTR_KPARAM_INFO
	.align		4
.L_1565:
        /*003c*/ 	.byte	0x04, 0x17
        /*003e*/ 	.short	(.L_1567 - .L_1566)
.L_1566:
        /*0040*/ 	.word	0x00000000
        /*0044*/ 	.short	0x0000
        /*0046*/ 	.short	0x0000
        /*0048*/ 	.byte	0x00, 0xf0, 0x11, 0x00


	//----- nvinfo : EIATTR_MAXREG_COUNT
	.align		4
.L_1567:
        /*004c*/ 	.byte	0x03, 0x1b
        /*004e*/ 	.short	0x00ff


	//----- nvinfo : EIATTR_MERCURY_ISA_VERSION
	.align		4
        /*0050*/ 	.byte	0x03, 0x5f
        /*0052*/ 	.short	0x0000


	//----- nvinfo : EIATTR_EXIT_INSTR_OFFSETS
	.align		4
        /*0054*/ 	.byte	0x04, 0x1c
        /*0056*/ 	.short	(.L_1569 - .L_1568)


	//   ....[0]....
.L_1568:
        /*0058*/ 	.word	0x00000510


	//   ....[1]....
        /*005c*/ 	.word	0x00001290


	//   ....[2]....
        /*0060*/ 	.word	0x000012f0


	//----- nvinfo : EIATTR_MAX_THREADS
	.align		4
.L_1569:
        /*0064*/ 	.byte	0x04, 0x05
        /*0066*/ 	.short	(.L_1571 - .L_1570)
.L_1570:
        /*0068*/ 	.word	0x00000080
        /*006c*/ 	.word	0x00000001
        /*0070*/ 	.word	0x00000001


	//----- nvinfo : EIATTR_CRS_STACK_SIZE
	.align		4
.L_1571:
        /*0074*/ 	.byte	0x04, 0x1e
        /*0076*/ 	.short	(.L_1573 - .L_1572)
.L_1572:
        /*0078*/ 	.word	0x00000000
.L_1573:


//--------------------- .nv.info._ZN2at6native29vectorized_elementwise_kernelILi8ENS0_13BinaryFunctorIN3c108BFloat16ES4_S4_ZZZNS0_15binary_internal21div_trunc_kernel_cudaERNS_18TensorIteratorBaseEENKUlvE1_clEvENKUlvE2_clEvEUlS4_S4_E_EESt5arrayIPcLm3EEEEviT0_T1_ --------------------------
	.section	.nv.info._ZN2at6native29vectorized_elementwise_kernelILi8ENS0_13BinaryFunctorIN3c108BFloat16ES4_S4_ZZZNS0_15binary_internal21div_trunc_kernel_cudaERNS_18TensorIteratorBaseEENKUlvE1_clEvENKUlvE2_clEvEUlS4_S4_E_EESt5arrayIPcLm3EEEEviT0_T1_,"",@"SHT_CUDA_INFO"
	.sectionflags	@""
	.align	4


	//----- nvinfo : EIATTR_CUDA_API_VERSION
	.align		4
        /*0000*/ 	.byte	0x04, 0x37
        /*0002*/ 	.short	(.L_1575 - .L_1574)
.L_1574:
        /*0004*/ 	.word	0x00000082


	//----- nvinfo : EIATTR_SW2861232_WAR
	.align		4
.L_1575:
        /*0008*/ 	.byte	0x01, 0x35
	.zero		2


	//----- nvinfo : EIATTR_PARAM_CBANK
	.align		4
        /*000c*/ 	.byte	0x04, 0x0a
        /*000e*/ 	.short	(.L_1577 - .L_1576)
	.align		4
.L_1576:
        /*0010*/ 	.word	index@(.nv.constant0._ZN2at6native29vectorized_elementwise_kernelILi8ENS0_13BinaryFunctorIN3c108BFloat16ES4_S4_ZZZNS0_15binary_internal21div_trunc_kernel_cudaERNS_18TensorIteratorBaseEENKUlvE1_clEvENKUlvE2_clEvEUlS4_S4_E_EESt5arrayIPcLm3EEEEviT0_T1_)
        /*0014*/ 	.short	0x0160
        /*0016*/ 	.short	0x0020


	//----- nvinfo : EIATTR_CBANK_PARAM_SIZE
	.align		4
.L_1577:
        /*0018*/ 	.byte	0x03, 0x19
        /*001a*/ 	.short	0x0020


	//----- nvinfo : EIATTR_KPARAM_INFO
	.align		4
        /*001c*/ 	.byte	0x04, 0x17
        /*001e*/ 	.short	(.L_1579 - .L_1578)
.L_1578:
        /*0020*/ 	.word	0x00000000
        /*0024*/ 	.short	0x0002
        /*0026*/ 	.short	0x0008
        /*0028*/ 	.byte	0x00, 0xf0, 0x61, 0x00


	//----- nvinfo : EIATTR_KPARAM_INFO
	.align		4
.L_1579:
        /*002c*/ 	.byte	0x04, 0x17
        /*002e*/ 	.short	(.L_1581 - .L_1580)
.L_1580:
        /*0030*/ 	.word	0x00000000
        /*0034*/ 	.short	0x0001
        /*0036*/ 	.short	0x0004
        /*0038*/ 	.byte	0x00, 0xf0, 0x05, 0x00


	//----- nvinfo : EIATTR_KPARAM_INFO
	.align		4
.L_1581:
        /*003c*/ 	.byte	0x04, 0x17
        /*003e*/ 	.short	(.L_1583 - .L_1582)
.L_1582:
        /*0040*/ 	.word	0x00000000
        /*0044*/ 	.short	0x0000
        /*0046*/ 	.short	0x0000
        /*0048*/ 	.byte	0x00, 0xf0, 0x11, 0x00


	//----- nvinfo : EIATTR_MAXREG_COUNT
	.align		4
.L_1583:
        /*004c*/ 	.byte	0x03, 0x1b
        /*004e*/ 	.short	0x00ff


	//----- nvinfo : EIATTR_MERCURY_ISA_VERSION
	.align		4
        /*0050*/ 	.byte	0x03, 0x5f
        /*0052*/ 	.short	0x0000


	//----- nvinfo : EIATTR_EXIT_INSTR_OFFSETS
	.align		4
        /*0054*/ 	.byte	0x04, 0x1c
        /*0056*/ 	.short	(.L_1585 - .L_1584)


	//   ....[0]....
.L_1584:
        /*0058*/ 	.word	0x00000010


	//----- nvinfo : EIATTR_MAX_THREADS
	.align		4
.L_1585:
        /*005c*/ 	.byte	0x04, 0x05
        /*005e*/ 	.short	(.L_1587 - .L_1586)
.L_1586:
        /*0060*/ 	.word	0x00000080
        /*0064*/ 	.word	0x00000001
        /*0068*/ 	.word	0x00000001
.L_1587:


//--------------------- .nv.info._ZN2at6native18elementwise_kernelILi128ELi4EZNS0_15gpu_kernel_implINS0_13BUnaryFunctorIN3c108BFloat16ES5_S5_ZZZNS0_15binary_internal21div_trunc_kernel_cudaERNS_18TensorIteratorBaseEENKUlvE1_clEvENKUlvE2_clEvEUlS5_S5_E_EEEEvS8_RKT_EUliE_EEviT1_ --------------------------
	.section	.nv.info._ZN2at6native18elementwise_kernelILi128ELi4EZNS0_15gpu_kernel_implINS0_13BUnaryFunctorIN3c108BFloat16ES5_S5_ZZZNS0_15binary_internal21div_trunc_kernel_cudaERNS_18TensorIteratorBaseEENKUlvE1_clEvENKUlvE2_clEvEUlS5_S5_E_EEEEvS8_RKT_EUliE_EEviT1_,"",@"SHT_CUDA_INFO"
	.sectionflags	@""
	.align	4


	//----- nvinfo : EIATTR_CUDA_API_VERSION
	.align		4
        /*0000*/ 	.byte	0x04, 0x37
        /*0002*/ 	.short	(.L_1589 - .L_1588)
.L_1588:
        /*0004*/ 	.word	0x00000082


	//----- nvinfo : EIATTR_SW2861232_WAR
	.align		4
.L_1589:
        /*0008*/ 	.byte	0x01, 0x35
	.zero		2


	//----- nvinfo : EIATTR_PARAM_CBANK
	.align		4
        /*000c*/ 	.byte	0x04, 0x0a
        /*000e*/ 	.short	(.L_1591 - .L_1590)
	.align		4
.L_1590:
        /*0010*/ 	.word	index@(.nv.constant0._ZN2at6native18elementwise_kernelILi128ELi4EZNS0_15gpu_kernel_implINS0_13BUnaryFunctorIN3c108BFloat16ES5_S5_ZZZNS0_15binary_internal21div_trunc_kernel_cudaERNS_18TensorIteratorBaseEENKUlvE1_clEvENKUlvE2_clEvEUlS5_S5_E_EEEEvS8_RKT_EUliE_EEviT1_)
        /*0014*/ 	.short	0x0160
        /*0016*/ 	.short	0x0220


	//----- nvinfo : EIATTR_CBANK_PARAM_SIZE
	.align		4
.L_1591:
        /*0018*/ 	.byte	0x03, 0x19
        /*001a*/ 	.short	0x0220


	//----- nvinfo : EIATTR_KPARAM_INFO
	.align		4
        /*001c*/ 	.byte	0x04, 0x17
        /*001e*/ 	.short	(.L_1593 - .L_1592)
.L_1592:
        /*0020*/ 	.word	0x00000000
        /*0024*/ 	.short	0x0001
        /*0026*/ 	.short	0x0008
        /*0028*/ 	.byte	0x00, 0xf0, 0x61, 0x08


	//----- nvinfo : EIATTR_KPARAM_INFO
	.align		4
.L_1593:
        /*002c*/ 	.byte	0x04, 0x17
        /*002e*/ 	.short	(.L_1595 - .L_1594)
.L_1594:
        /*0030*/ 	.word	0x00000000
        /*0034*/ 	.short	0x0000
        /*0036*/ 	.short	0x0000
        /*0038*/ 	.byte	0x00, 0xf0, 0x11, 0x00


	//----- nvinfo : EIATTR_MAXREG_COUNT
	.align		4
.L_1595:
        /*003c*/ 	.byte	0x03, 0x1b
        /*003e*/ 	.short	0x0080


	//----- nvinfo : EIATTR_EXTERNS
	.align		4
        /*0040*/ 	.byte	0x04, 0x0f
        /*0042*/ 	.short	(.L_1597 - .L_1596)


	//   ....[0]....
	.align		4
.L_1596:
        /*0044*/ 	.word	index@(__assertfail)


	//----- nvinfo : EIATTR_MERCURY_ISA_VERSION
	.align		4
.L_1597:
        /*0048*/ 	.byte	0x03, 0x5f
        /*004a*/ 	.short	0x0000


	//----- nvinfo : EIATTR_SYSCALL_OFFSETS
	.align		4
        /*004c*/ 	.byte	0x04, 0x46
        /*004e*/ 	.short	(.L_1599 - .L_1598)


	//   ....[0]....
.L_1598:
        /*0050*/ 	.word	0x00001de0


	//   ....[1]....
        /*0054*/ 	.word	0x00002e00


	//   ....[2]....
        /*0058*/ 	.word	0x00004c40


	//   ....[3]....
        /*005c*/ 	.word	0x00005c60


	//   ....[4]....
        /*0060*/ 	.word	0x00007a70


	//   ....[5]....
        /*0064*/ 	.word	0x00008a90


	//   ....[6]....
        /*0068*/ 	.word	0x0000a8b0


	//   ....[7]....
        /*006c*/ 	.word	0x0000b8d0


	//----- nvinfo : EIATTR_EXIT_INSTR_OFFSETS
	.align		4
.L_1599:
        /*0070*/ 	.byte	0x04, 0x1c
        /*0072*/ 	.short	(.L_1601 - .L_1600)


	//   ....[0]....
.L_1600:
        /*0074*/ 	.word	0x00008b50


	//   ....[1]....
        /*0078*/ 	.word	0x0000aad0


	//   ....[2]....
        /*007c*/ 	.word	0x0000ab10


	//   ....[3]....
        /*0080*/ 	.word	0x0000abb0


	//   ....[4]....
        /*0084*/ 	.word	0x0000abf0


	//   ....[5]....
        /*0088*/ 	.word	0x0000ac30


	//   ....[6]....
        /*008c*/ 	.word	0x0000acc0


	//   ....[7]....
        /*0090*/ 	.word	0x0000ad00


	//   ....[8]....
        /*0094*/ 	.word	0x0000ada0


	//   ....[9]....
        /*0098*/ 	.word	0x0000adf0


	//   ....[10]....
        /*009c*/ 	.word	0x0000ae40


	//   ....[11]....
        /*00a0*/ 	.word	0x0000af10


	//   ....[12]....
        /*00a4*/ 	.word	0x0000af70


	//   ....[13]....
        /*00a8*/ 	.word	0x0000b100


	//   ....[14]....
        /*00ac*/ 	.word	0x0000b260


	//   ....[15]....
        /*00b0*/ 	.word	0x0000b280


	//   ....[16]....
        /*00b4*/ 	.word	0x0000b340


	//   ....[17]....
        /*00b8*/ 	.word	0x0000b4c0


	//   ....[18]....
        /*00bc*/ 	.word	0x0000b640


	//   ....[19]....
        /*00c0*/ 	.word	0x0000b7a0


	//   ....[20]....
        /*00c4*/ 	.word	0x0000b8e0


	//   ....[21]....
        /*00c8*/ 	.word	0x0000b920


	//   ....[22]....
        /*00cc*/ 	.word	0x0000b960


	//----- nvinfo : EIATTR_MAX_THREADS
	.align		4
.L_1601:
        /*00d0*/ 	.byte	0x04, 0x05
        /*00d2*/ 	.short	(.L_1603 - .L_1602)
.L_1602:
        /*00d4*/ 	.word	0x00000080
        /*00d8*/ 	.word	0x00000001
        /*00dc*/ 	.word	0x00000001


	//----- nvinfo : EIATTR_CRS_STACK_SIZE
	.align		4
.L_1603:
        /*00e0*/ 	.byte	0x04, 0x1e
        /*00e2*/ 	.short	(.L_1605 - .L_1604)
.L_1604:
        /*00e4*/ 	.word	0x00000000
.L_1605:


//--------------------- .nv.info._ZN2at6native27unrolled_elementwise_kernelINS0_13BUnaryFunctorIN3c108BFloat16ES4_S4_ZZZNS0_15binary_internal21div_trunc_kernel_cudaERNS_18TensorIteratorBaseEENKUlvE1_clEvENKUlvE2_clEvEUlS4_S4_E_EESt5arrayIPcLm2EELi4E23TrivialOffsetCalculatorILi1EjESG_NS0_6memory12LoadWithCastILi1EEENSH_13StoreWithCastILi1EEEEEviT_T0_T2_T3_T4_T5_ --------------------------
	.section	.nv.info._ZN2at6native27unrolled_elementwise_kernelINS0_13BUnaryFunctorIN3c108BFloat16ES4_S4_ZZZNS0_15binary_internal21div_trunc_kernel_cudaERNS_18TensorIteratorBaseEENKUlvE1_clEvENKUlvE2_clEvEUlS4_S4_E_EESt5arrayIPcLm2EELi4E23TrivialOffsetCalculatorILi1EjESG_NS0_6memory12LoadWithCastILi1EEENSH_13StoreWithCastILi1EEEEEviT_T0_T2_T3_T4_T5_,"",@"SHT_CUDA_INFO"
	.sectionflags	@""
	.align	4


	//----- nvinfo : EIATTR_CUDA_API_VERSION
	.align		4
        /*0000*/ 	.byte	0x04, 0x37
        /*0002*/ 	.short	(.L_1607 - .L_1606)
.L_1606:
        /*0004*/ 	.word	0x00000082


	//----- nvinfo : EIATTR_SW2861232_WAR
	.align		4
.L_1607:
        /*0008*/ 	.byte	0x01, 0x35
	.zero		2


	//----- nvinfo : EIATTR_PARAM_CBANK
	.align		4
        /*000c*/ 	.byte	0x04, 0x0a
        /*000e*/ 	.short	(.L_1609 - .L_1608)
	.align		4
.L_1608:
        /*0010*/ 	.word	index@(.nv.constant0._ZN2at6native27unrolled_elementwise_kernelINS0_13BUnaryFunctorIN3c108BFloat16ES4_S4_ZZZNS0_15binary_internal21div_trunc_kernel_cudaERNS_18TensorIteratorBaseEENKUlvE1_clEvENKUlvE2_clEvEUlS4_S4_E_EESt5arrayIPcLm2EELi4E23TrivialOffsetCalculatorILi1EjESG_NS0_6memory12LoadWithCastILi1EEENSH_13StoreWithCastILi1EEEEEviT_T0_T2_T3_T4_T5_)
        /*0014*/ 	.short	0x0160
        /*0016*/ 	.short	0x002c


	//----- nvinfo : EIATTR_CBANK_PARAM_SIZE
	.align		4
.L_1609:
        /*0018*/ 	.byte	0x03, 0x19
        /*001a*/ 	.short	0x002c


	//----- nvinfo : EIATTR_KPARAM_INFO
	.align		4
        /*001c*/ 	.byte	0x04, 0x17
        /*001e*/ 	.short	(.L_1611 - .L_1610)
.L_1610:
        /*0020*/ 	.word	0x00000000
        /*0024*/ 	.short	0x0006
        /*0026*/ 	.short	0x0024
        /*0028*/ 	.byte	0x00, 0xf0, 0x21, 0x00


	//----- nvinfo : EIATTR_KPARAM_INFO
	.align		4
.L_1611:
        /*002c*/ 	.byte	0x04, 0x17
        /*002e*/ 	.short	(.L_1613 - .L_1612)
.L_1612:
        /*0030*/ 	.word	0x00000000
        /*0034*/ 	.short	0x0005
        /*0036*/ 	.short	0x001c
        /*0038*/ 	.byte	0x00, 0xf0, 0x21, 0x00


	//----- nvinfo : EIATTR_KPARAM_INFO
	.align		4
.L_1613:
        /*003c*/ 	.byte	0x04, 0x17
        /*003e*/ 	.short	(.L_1615 - .L_1614)
.L_1614:
        /*0040*/ 	.word	0x00000000
        /*0044*/ 	.short	0x0004
        /*0046*/ 	.short	0x0019
        /*0048*/ 	.byte	0x00, 0xf0, 0x05, 0x00


	//----- nvinfo : EIATTR_KPARAM_INFO
	.align		4
.L_1615:
        /*004c*/ 	.byte	0x04, 0x17
        /*004e*/ 	.short	(.L_1617 - .L_1616)
.L_1616:
        /*0050*/ 	.word	0x00000000
        /*0054*/ 	.short	0x0003
        /*0056*/ 	.short	0x0018
        /*0058*/ 	.byte	0x00, 0xf0, 0x05, 0x00


	//----- nvinfo : EIATTR_KPARAM_INFO
	.align		4
.L_1617:
        /*005c*/ 	.byte	0x04, 0x17
        /*005e*/ 	.short	(.L_1619 - .L_1618)
.L_1618:
        /*0060*/ 	.word	0x00000000
        /*0064*/ 	.short	0x0002
        /*0066*/ 	.short	0x0008
        /*0068*/ 	.byte	0x00, 0xf0, 0x41, 0x00


	//----- nvinfo : EIATTR_KPARAM_INFO
	.align		4
.L_1619:
        /*006c*/ 	.byte	0x04, 0x17
        /*006e*/ 	.short	(.L_1621 - .L_1620)
.L_1620:
        /*0070*/ 	.word	0x00000000
        /*0074*/ 	.short	0x0001
        /*0076*/ 	.short	0x0004
        /*0078*/ 	.byte	0x00, 0xf0, 0x11, 0x00


	//----- nvinfo : EIATTR_KPARAM_INFO
	.align		4
.L_1621:
        /*007c*/ 	.byte	0x04, 0x17
        /*007e*/ 	.short	(.L_1623 - .L_1622)
.L_1622:
        /*0080*/ 	.word	0x00000000
        /*0084*/ 	.short	0x0000
        /*0086*/ 	.short	0x0000
        /*0088*/ 	.byte	0x00, 0xf0, 0x11, 0x00


	//----- nvinfo : EIATTR_MAXREG_COUNT
	.align		4
.L_1623:
        /*008c*/ 	.byte	0x03, 0x1b
        /*008e*/ 	.short	0x00ff


	//----- nvinfo : EIATTR_EXTERNS
	.align		4
        /*0090*/ 	.byte	0x04, 0x0f
        /*0092*/ 	.short	(.L_1625 - .L_1624)


	//   ....[0]....
	.align		4
.L_1624:
        /*0094*/ 	.word	index@(__assertfail)


	//----- nvinfo : EIATTR_MERCURY_ISA_VERSION
	.align		4
.L_1625:
        /*0098*/ 	.byte	0x03, 0x5f
        /*009a*/ 	.short	0x0000


	//----- nvinfo : EIATTR_SYSCALL_OFFSETS
	.align		4
        /*009c*/ 	.byte	0x04, 0x46
        /*009e*/ 	.short	(.L_1627 - .L_1626)


	//   ....[0]....
.L_1626:
        /*00a0*/ 	.word	0x000010a0


	//   ....[1]....
        /*00a4*/ 	.word	0x000021a0


	//   ....[2]....
        /*00a8*/ 	.word	0x000032b0


	//   ....[3]....
        /*00ac*/ 	.word	0x00004390


	//   ....[4]....
        /*00b0*/ 	.word	0x00005860


	//   ....[5]....
        /*00b4*/ 	.word	0x00006890


	//   ....[6]....
        /*00b8*/ 	.word	0x00007880


	//   ....[7]....
        /*00bc*/ 	.word	0x00008870


	//----- nvinfo : EIATTR_EXIT_INSTR_OFFSETS
	.align		4
.L_1627:
        /*00c0*/ 	.byte	0x04, 0x1c
        /*00c2*/ 	.short	(.L_1629 - .L_1628)


	//   ....[0]....
.L_1628:
        /*00c4*/ 	.word	0x00007940


	//   ....[1]....
        /*00c8*/ 	.word	0x00007a70


	//   ....[2]....
        /*00cc*/ 	.word	0x00007ab0


	//   ....[3]....
        /*00d0*/ 	.word	0x00007b50


	//   ....[4]....
        /*00d4*/ 	.word	0x00007b90


	//   ....[5]....
        /*00d8*/ 	.word	0x00007bd0


	//   ....[6]....
        /*00dc*/ 	.word	0x00007c60


	//   ....[7]....
        /*00e0*/ 	.word	0x00007ca0


	//   ....[8]....
        /*00e4*/ 	.word	0x00007d40


	//   ....[9]....
        /*00e8*/ 	.word	0x00007d90


	//   ....[10]....
        /*00ec*/ 	.word	0x00007de0


	//   ....[11]....
        /*00f0*/ 	.word	0x00007eb0


	//   ....[12]....
        /*00f4*/ 	.word	0x00007f10


	//   ....[13]....
        /*00f8*/ 	.word	0x000080a0


	//   ....[14]....
        /*00fc*/ 	.word	0x00008200


	//   ....[15]....
        /*0100*/ 	.word	0x00008220


	//   ....[16]....
        /*0104*/ 	.word	0x000082e0


	//   ....[17]....
        /*0108*/ 	.word	0x00008460


	//   ....[18]....
        /*010c*/ 	.word	0x000085e0


	//   ....[19]....
        /*0110*/ 	.word	0x00008740


	//   ....[20]....
        /*0114*/ 	.word	0x00008880


	//   ....[21]....
        /*0118*/ 	.word	0x000088c0


	//   ....[22]....
        /*011c*/ 	.word	0x00008900


	//----- nvinfo : EIATTR_MAX_THREADS
	.align		4
.L_1629:
        /*0120*/ 	.byte	0x04, 0x05
        /*0122*/ 	.short	(.L_1631 - .L_1630)
.L_1630:
        /*0124*/ 	.word	0x00000080
        /*0128*/ 	.word	0x00000001
        /*012c*/ 	.word	0x00000001


	//----- nvinfo : EIATTR_CRS_STACK_SIZE
	.align		4
.L_1631:
        /*0130*/ 	.byte	0x04, 0x1e
        /*0132*/ 	.short	(.L_1633 - .L_1632)
.L_1632:
        /*0134*/ 	.word	0x00000000
.L_1633:


//--------------------- .nv.info._ZN2at6native18elementwise_kernelILi128ELi4EZNS0_22gpu_kernel_impl_nocastINS0_13BUnaryFunctorIN3c108BFloat16ES5_S5_ZZZNS0_15binary_internal21div_trunc_kernel_cudaERNS_18TensorIteratorBaseEENKUlvE1_clEvENKUlvE2_clEvEUlS5_S5_E_EEEEvS8_RKT_EUliE_EEviT1_ --------------------------
	.section	.nv.info._ZN2at6native18elementwise_kernelILi128ELi4EZNS0_22gpu_kernel_impl_nocastINS0_13BUnaryFunctorIN3c108BFloat16ES5_S5_ZZZNS0_15binary_internal21div_trunc_kernel_cudaERNS_18TensorIteratorBaseEENKUlvE1_clEvENKUlvE2_clEvEUlS5_S5_E_EEEEvS8_RKT_EUliE_EEviT1_,"",@"SHT_CUDA_INFO"
	.sectionflags	@""
	.align	4


	//----- nvinfo : EIATTR_CUDA_API_VERSION
	.align		4
        /*0000*/ 	.byte	0x04, 0x37
        /*0002*/ 	.short	(.L_1635 - .L_1634)
.L_1634:
        /*0004*/ 	.word	0x00000082


	//----- nvinfo : EIATTR_SW2861232_WAR
	.align		4
.L_1635:
        /*0008*/ 	.byte	0x01, 0x35
	.zero		2


	//----- nvinfo : EIATTR_PARAM_CBANK
	.align		4
        /*000c*/ 	.byte	0x04, 0x0a
        /*000e*/ 	.short	(.L_1637 - .L_1636)
	.align		4
.L_1636:
        /*0010*/ 	.word	index@(.nv.constant0._ZN2at6native18elementwise_kernelILi128ELi4EZNS0_22gpu_kernel_impl_nocastINS0_13BUnaryFunctorIN3c108BFloat16ES5_S5_ZZZNS0_15binary_internal21div_trunc_kernel_cudaERNS_18TensorIteratorBaseEENKUlvE1_clEvENKUlvE2_clEvEUlS5_S5_E_EEEEvS8_RKT_EUliE_EEviT1_)
        /*0014*/ 	.short	0x0160
        /*0016*/ 	.short	0x0220


	//----- nvinfo : EIATTR_CBANK_PARAM_SIZE
	.align		4
.L_1637:
        /*0018*/ 	.byte	0x03, 0x19
        /*001a*/ 	.short	0x0220


	//----- nvinfo : EIATTR_KPARAM_INFO
	.align		4
        /*001c*/ 	.byte	0x04, 0x17
        /*001e*/ 	.short	(.L_1639 - .L_1638)
.L_1638:
        /*0020*/ 	.word	0x00000000
        /*0024*/ 	.short	0x0001
        /*0026*/ 	.short	0x0008
        /*0028*/ 	.byte	0x00, 0xf0, 0x61, 0x08


	//----- nvinfo : EIATTR_KPARAM_INFO
	.align		4
.L_1639:
        /*002c*/ 	.byte	0x04, 0x17
        /*002e*/ 	.short	(.L_1641 - .L_1640)
.L_1640:
        /*0030*/ 	.word	0x00000000
        /*0034*/ 	.short	0x0000
        /*0036*/ 	.short	0x0000
        /*0038*/ 	.byte	0x00, 0xf0, 0x11, 0x00


	//----- nvinfo : EIATTR_MAXREG_COUNT
	.align		4
.L_1641:
        /*003c*/ 	.byte	0x03, 0x1b
        /*003e*/ 	.short	0x0080


	//----- nvinfo : EIATTR_MERCURY_ISA_VERSION
	.align		4
        /*0040*/ 	.byte	0x03, 0x5f
        /*0042*/ 	.short	0x0000


	//----- nvinfo : EIATTR_EXIT_INSTR_OFFSETS
	.align		4
        /*0044*/ 	.byte	0x04, 0x1c
        /*0046*/ 	.short	(.L_1643 - .L_1642)


	//   ....[0]....
.L_1642:
        /*0048*/ 	.word	0x00002e90


	//   ....[1]....
        /*004c*/ 	.word	0x00003dc0


	//----- nvinfo : EIATTR_MAX_THREADS
	.align		4
.L_1643:
        /*0050*/ 	.byte	0x04, 0x05
        /*0052*/ 	.short	(.L_1645 - .L_1644)
.L_1644:
        /*0054*/ 	.word	0x00000080
        /*0058*/ 	.word	0x00000001
        /*005c*/ 	.word	0x00000001


	//----- nvinfo : EIATTR_CRS_STACK_SIZE
	.align		4
.L_1645:
        /*0060*/ 	.byte	0x04, 0x1e
        /*0062*/ 	.short	(.L_1647 - .L_1646)
.L_1646:
        /*0064*/ 	.word	0x00000000
.L_1647:


//--------------------- .nv.info._ZN2at6native27unrolled_elementwise_kernelINS0_13BUnaryFunctorIN3c108BFloat16ES4_S4_ZZZNS0_15binary_internal21div_trunc_kernel_cudaERNS_18TensorIteratorBaseEENKUlvE1_clEvENKUlvE2_clEvEUlS4_S4_E_EESt5arrayIPcLm2EELi4E23TrivialOffsetCalculatorILi1EjESG_NS0_6memory15LoadWithoutCastENSH_16StoreWithoutCastEEEviT_T0_T2_T3_T4_T5_ --------------------------
	.section	.nv.info._ZN2at6native27unrolled_elementwise_kernelINS0_13BUnaryFunctorIN3c108BFloat16ES4_S4_ZZZNS0_15binary_internal21div_trunc_kernel_cudaERNS_18TensorIteratorBaseEENKUlvE1_clEvENKUlvE2_clEvEUlS4_S4_E_EESt5arrayIPcLm2EELi4E23TrivialOffsetCalculatorILi1EjESG_NS0_6memory15LoadWithoutCastENSH_16StoreWithoutCastEEEviT_T0_T2_T3_T4_T5_,"",@"SHT_CUDA_INFO"
	.sectionflags	@""
	.align	4


	//----- nvinfo : EIATTR_CUDA_API_VERSION
	.align		4
        /*0000*/ 	.byte	0x04, 0x37
        /*0002*/ 	.short	(.L_1649 - .L_1648)
.L_1648:
        /*0004*/ 	.word	0x00000082


	//----- nvinfo : EIATTR_SW2861232_WAR
	.align		4
.L_1649:
        /*0008*/ 	.byte	0x01, 0x35
	.zero		2


	//----- nvinfo : EIATTR_PARAM_CBANK
	.align		4
        /*000c*/ 	.byte	0x04, 0x0a
        /*000e*/ 	.short	(.L_1651 - .L_1650)
	.align		4
.L_1650:
        /*0010*/ 	.word	index@(.nv.constant0._ZN2at6native27unrolled_elementwise_kernelINS0_13BUnaryFunctorIN3c108BFloat16ES4_S4_ZZZNS0_15binary_internal21div_trunc_kernel_cudaERNS_18TensorIteratorBaseEENKUlvE1_clEvENKUlvE2_clEvEUlS4_S4_E_EESt5arrayIPcLm2EELi4E23TrivialOffsetCalculatorILi1EjESG_NS0_6memory15LoadWithoutCastENSH_16StoreWithoutCastEEEviT_T0_T2_T3_T4_T5_)
        /*0014*/ 	.short	0x0160
        /*0016*/ 	.short	0x001c


	//----- nvinfo : EIATTR_CBANK_PARAM_SIZE
	.align		4
.L_1651:
        /*0018*/ 	.byte	0x03, 0x19
        /*001a*/ 	.short	0x001c


	//----- nvinfo : EIATTR_KPARAM_INFO
	.align		4
        /*001c*/ 	.byte	0x04, 0x17
        /*001e*/ 	.short	(.L_1653 - .L_1652)
.L_1652:
        /*0020*/ 	.word	0x00000000
        /*0024*/ 	.short	0x0006
        /*0026*/ 	.short	0x001b
        /*0028*/ 	.byte	0x00, 0xf0, 0x05, 0x00


	//----- nvinfo : EIATTR_KPARAM_INFO
	.align		4
.L_1653:
        /*002c*/ 	.byte	0x04, 0x17
        /*002e*/ 	.short	(.L_1655 - .L_1654)
.L_1654:
        /*0030*/ 	.word	0x00000000
        /*0034*/ 	.short	0x0005
        /*0036*/ 	.short	0x001a
        /*0038*/ 	.byte	0x00, 0xf0, 0x05, 0x00


	//----- nvinfo : EIATTR_KPARAM_INFO
	.align		4
.L_1655:
        /*003c*/ 	.byte	0x04, 0x17
        /*003e*/ 	.short	(.L_1657 - .L_1656)
.L_1656:
        /*0040*/ 	.word	0x00000000
        /*0044*/ 	.short	0x0004
        /*0046*/ 	.short	0x0019
        /*0048*/ 	.byte	0x00, 0xf0, 0x05, 0x00


	//----- nvinfo : EIATTR_KPARAM_INFO
	.align		4
.L_1657:
        /*004c*/ 	.byte	0x04, 0x17
        /*004e*/ 	.short	(.L_1659 - .L_1658)
.L_1658:
        /*0050*/ 	.word	0x00000000
        /*0054*/ 	.short	0x0003
        /*0056*/ 	.short	0x0018
        /*0058*/ 	.byte	0x00, 0xf0, 0x05, 0x00


	//----- nvinfo : EIATTR_KPARAM_INFO
	.align		4
.L_1659:
        /*005c*/ 	.byte	0x04, 0x17
        /*005e*/ 	.short	(.L_1661 - .L_1660)
.L_1660:
        /*0060*/ 	.word	0x00000000
        /*0064*/ 	.short	0x0002
        /*0066*/ 	.short	0x0008
        /*0068*/ 	.byte	0x00, 0xf0, 0x41, 0x00


	//----- nvinfo : EIATTR_KPARAM_INFO
	.align		4
.L_1661:
        /*006c*/ 	.byte	0x04, 0x17
        /*006e*/ 	.short	(.L_1663 - .L_1662)
.L_1662:
        /*0070*/ 	.word	0x00000000
        /*0074*/ 	.short	0x0001
        /*0076*/ 	.short	0x0004
        /*0078*/ 	.byte	0x00, 0xf0, 0x11, 0x00


	//----- nvinfo : EIATTR_KPARAM_INFO
	.align		4
.L_1663:
        /*007c*/ 	.byte	0x04, 0x17
        /*007e*/ 	.short	(.L_1665 - .L_1664)
.L_1664:
        /*0080*/ 	.word	0x00000000
        /*0084*/ 	.short	0x0000
        /*0086*/ 	.short	0x0000
        /*0088*/ 	.byte	0x00, 0xf0, 0x11, 0x00


	//----- nvinfo : EIATTR_MAXREG_COUNT
	.align		4
.L_1665:
        /*008c*/ 	.byte	0x03, 0x1b
        /*008e*/ 	.short	0x00ff


	//----- nvinfo : EIATTR_MERCURY_ISA_VERSION
	.align		4
        /*0090*/ 	.byte	0x03, 0x5f
        /*0092*/ 	.short	0x0000


	//----- nvinfo : EIATTR_EXIT_INSTR_OFFSETS
	.align		4
        /*0094*/ 	.byte	0x04, 0x1c
        /*0096*/ 	.short	(.L_1667 - .L_1666)


	//   ....[0]....
.L_1666:
        /*0098*/ 	.word	0x000006e0


	//   ....[1]....
        /*009c*/ 	.word	0x00000740


	//----- nvinfo : EIATTR_MAX_THREADS
	.align		4
.L_1667:
        /*00a0*/ 	.byte	0x04, 0x05
        /*00a2*/ 	.short	(.L_1669 - .L_1668)
.L_1668:
        /*00a4*/ 	.word	0x00000080
        /*00a8*/ 	.word	0x00000001
        /*00ac*/ 	.word	0x00000001


	//----- nvinfo : EIATTR_CRS_STACK_SIZE
	.align		4
.L_1669:
        /*00b0*/ 	.byte	0x04, 0x1e
        /*00b2*/ 	.short	(.L_1671 - .L_1670)
.L_1670:
        /*00b4*/ 	.word	0x00000000
.L_1671:


//--------------------- .nv.info._ZN2at6native29vectorized_elementwise_kernelILi2ENS0_13BUnaryFunctorIN3c108BFloat16ES4_S4_ZZZNS0_15binary_internal21div_trunc_kernel_cudaERNS_18TensorIteratorBaseEENKUlvE1_clEvENKUlvE2_clEvEUlS4_S4_E_EESt5arrayIPcLm2EEEEviT0_T1_ --------------------------
	.section	.nv.info._ZN2at6native29vectorized_elementwise_kernelILi2ENS0_13BUnaryFunctorIN3c108BFloat16ES4_S4_ZZZNS0_15binary_internal21div_trunc_kernel_cudaERNS_18TensorIteratorBaseEENKUlvE1_clEvENKUlvE2_clEvEUlS4_S4_E_EESt5arrayIPcLm2EEEEviT0_T1_,"",@"SHT_CUDA_INFO"
	.sectionflags	@""
	.align	4


	//----- nvinfo : EIATTR_CUDA_API_VERSION
	.align		4
        /*0000*/ 	.byte	0x04, 0x37
        /*0002*/ 	.short	(.L_1673 - .L_1672)
.L_1672:
        /*0004*/ 	.word	0x00000082


	//----- nvinfo : EIATTR_SW2861232_WAR
	.align		4
.L_1673:
        /*0008*/ 	.byte	0x01, 0x35
	.zero		2


	//----- nvinfo : EIATTR_PARAM_CBANK
	.align		4
        /*000c*/ 	.byte	0x04, 0x0a
        /*000e*/ 	.short	(.L_1675 - .L_1674)
	.align		4
.L_1674:
        /*0010*/ 	.word	index@(.nv.constant0._ZN2at6native29vectorized_elementwise_kernelILi2ENS0_13BUnaryFunctorIN3c108BFloat16ES4_S4_ZZZNS0_15binary_internal21div_trunc_kernel_cudaERNS_18TensorIteratorBaseEENKUlvE1_clEvENKUlvE2_clEvEUlS4_S4_E_EESt5arrayIPcLm2EEEEviT0_T1_)
        /*0014*/ 	.short	0x0160
        /*0016*/ 	.short	0x0018


	//----- nvinfo : EIATTR_CBANK_PARAM_SIZE
	.align		4
.L_1675:
        /*0018*/ 	.byte	0x03, 0x19
        /*001a*/ 	.short	0x0018


	//----- nvinfo : EIATTR_KPARAM_INFO
	.align		4
        /*001c*/ 	.byte	0x04, 0x17
        /*001e*/ 	.short	(.L_1677 - .L_1676)
.L_1676:
        /*0020*/ 	.word	0x00000000
        /*0024*/ 	.short	0x0002
        /*0026*/ 	.short	0x0008
        /*0028*/ 	.byte	0x00, 0xf0, 0x41, 0x00


	//----- nvinfo : EIATTR_KPARAM_INFO
	.align		4
.L_1677:
        /*002c*/ 	.byte	0x04, 0x17
        /*002e*/ 	.short	(.L_1679 - .L_1678)
.L_1678:
        /*0030*/ 	.word	0x00000000
        /*0034*/ 	.short	0x0001
        /*0036*/ 	.short	0x0004
        /*0038*/ 	.byte	0x00, 0xf0, 0x11, 0x00


	//----- nvinfo : EIATTR_KPARAM_INFO
	.align		4
.L_1679:
        /*003c*/ 	.byte	0x04, 0x17
        /*003e*/ 	.short	(.L_1681 - .L_1680)
.L_1680:
        /*0040*/ 	.word	0x00000000
        /*0044*/ 	.short	0x0000
        /*0046*/ 	.short	0x0000
        /*0048*/ 	.byte	0x00, 0xf0, 0x11, 0x00


	//----- nvinfo : EIATTR_MAXREG_COUNT
	.align		4
.L_1681:
        /*004c*/ 	.byte	0x03, 0x1b
        /*004e*/ 	.short	0x00ff


	//----- nvinfo : EIATTR_MERCURY_ISA_VERSION
	.align		4
        /*0050*/ 	.byte	0x03, 0x5f
        /*0052*/ 	.short	0x0000


	//----- nvinfo : EIATTR_EXIT_INSTR_OFFSETS
	.align		4
        /*0054*/ 	.byte	0x04, 0x1c
        /*0056*/ 	.short	(.L_1683 - .L_1682)


	//   ....[0]....
.L_1682:
        /*0058*/ 	.word	0x00000440


	//   ....[1]....
        /*005c*/ 	.word	0x00001230


	//   ....[2]....
        /*0060*/ 	.word	0x00001280


	//----- nvinfo : EIATTR_MAX_THREADS
	.align		4
.L_1683:
        /*0064*/ 	.byte	0x04, 0x05
        /*0066*/ 	.short	(.L_1685 - .L_1684)
.L_1684:
        /*0068*/ 	.word	0x00000080
        /*006c*/ 	.word	0x00000001
        /*0070*/ 	.word	0x00000001


	//----- nvinfo : EIATTR_CRS_STACK_SIZE
	.align		4
.L_1685:
        /*0074*/ 	.byte	0x04, 0x1e
        /*0076*/ 	.short	(.L_1687 - .L_1686)
.L_1686:
        /*0078*/ 	.word	0x00000000
.L_1687:


//--------------------- .nv.info._ZN2at6native29vectorized_elementwise_kernelILi4ENS0_13BUnaryFunctorIN3c108BFloat16ES4_S4_ZZZNS0_15binary_internal21div_trunc_kernel_cudaERNS_18TensorIteratorBaseEENKUlvE1_clEvENKUlvE2_clEvEUlS4_S4_E_EESt5arrayIPcLm2EEEEviT0_T1_ --------------------------
	.section	.nv.info._ZN2at6native29vectorized_elementwise_kernelILi4ENS0_13BUnaryFunctorIN3c108BFloat16ES4_S4_ZZZNS0_15binary_internal21div_trunc_kernel_cudaERNS_18TensorIteratorBaseEENKUlvE1_clEvENKUlvE2_clEvEUlS4_S4_E_EESt5arrayIPcLm2EEEEviT0_T1_,"",@"SHT_CUDA_INFO"
	.sectionflags	@""
	.align	4


	//----- nvinfo : EIATTR_CUDA_API_VERSION
	.align		4
        /*0000*/ 	.byte	0x04, 0x37
        /*0002*/ 	.short	(.L_1689 - .L_1688)
.L_1688:
        /*0004*/ 	.word	0x00000082


	//----- nvinfo : EIATTR_SW2861232_WAR
	.align		4
.L_1689:
        /*0008*/ 	.byte	0x01, 0x35
	.zero		2


	//----- nvinfo : EIATTR_PARAM_CBANK
	.align		4
        /*000c*/ 	.byte	0x04, 0x0a
        /*000e*/ 	.short	(.L_1691 - .L_1690)
	.align		4
.L_1690:
        /*0010*/ 	.word	index@(.nv.constant0._ZN2at6native29vectorized_elementwise_kernelILi4ENS0_13BUnaryFunctorIN3c108BFloat16ES4_S4_ZZZNS0_15binary_internal21div_trunc_kernel_cudaERNS_18TensorIteratorBaseEENKUlvE1_clEvENKUlvE2_clEvEUlS4_S4_E_EESt5arrayIPcLm2EEEEviT0_T1_)
        /*0014*/ 	.short	0x0160
        /*0016*/ 	.short	0x0018


	//----- nvinfo : EIATTR_CBANK_PARAM_SIZE
	.align		4
.L_1691:
        /*0018*/ 	.byte	0x03, 0x19
        /*001a*/ 	.short	0x0018


	//----- nvinfo : EIATTR_KPARAM_INFO
	.align		4
        /*001c*/ 	.byte	0x04, 0x17
        /*001e*/ 	.short	(.L_1693 - .L_1692)
.L_1692:
        /*0020*/ 	.word	0x00000000
        /*0024*/ 	.short	0x0002
        /*0026*/ 	.short	0x0008
        /*0028*/ 	.byte	0x00, 0xf0, 0x41, 0x00


	//----- nvinfo : EIATTR_KPARAM_INFO
	.align		4
.L_1693:
        /*002c*/ 	.byte	0x04, 0x17
        /*002e*/ 	.short	(.L_1695 - .L_1694)
.L_1694:
        /*0030*/ 	.word	0x00000000
        /*0034*/ 	.short	0x0001
        /*0036*/ 	.short	0x0004
        /*0038*/ 	.byte	0x00, 0xf0, 0x11, 0x00


	//----- nvinfo : EIATTR_KPARAM_INFO
	.align		4
.L_1695:
        /*003c*/ 	.byte	0x04, 0x17
        /*003e*/ 	.short	(.L_1697 - .L_1696)
.L_1696:
        /*0040*/ 	.word	0x00000000
        /*0044*/ 	.short	0x0000
        /*0046*/ 	.short	0x0000
        /*0048*/ 	.byte	0x00, 0xf0, 0x11, 0x00


	//----- nvinfo : EIATTR_MAXREG_COUNT
	.align		4
.L_1697:
        /*004c*/ 	.byte	0x03, 0x1b
        /*004e*/ 	.short	0x00ff


	//----- nvinfo : EIATTR_MERCURY_ISA_VERSION
	.align		4
        /*0050*/ 	.byte	0x03, 0x5f
        /*0052*/ 	.short	0x0000


	//----- nvinfo : EIATTR_EXIT_INSTR_OFFSETS
	.align		4
        /*0054*/ 	.byte	0x04, 0x1c
        /*0056*/ 	.short	(.L_1699 - .L_1698)


	//   ....[0]....
.L_1698:
        /*0058*/ 	.word	0x00000400


	//   ....[1]....
        /*005c*/ 	.word	0x000011f0


	//   ....[2]....
        /*0060*/ 	.word	0x00001240


	//----- nvinfo : EIATTR_MAX_THREADS
	.align		4
.L_1699:
        /*0064*/ 	.byte	0x04, 0x05
        /*0066*/ 	.short	(.L_1701 - .L_1700)
.L_1700:
        /*0068*/ 	.word	0x00000080
        /*006c*/ 	.word	0x00000001
        /*0070*/ 	.word	0x00000001


	//----- nvinfo : EIATTR_CRS_STACK_SIZE
	.align		4
.L_1701:
        /*0074*/ 	.byte	0x04, 0x1e
        /*0076*/ 	.short	(.L_1703 - .L_1702)
.L_1702:
        /*0078*/ 	.word	0x00000000
.L_1703:


//--------------------- .nv.info._ZN2at6native29vectorized_elementwise_kernelILi8ENS0_13BUnaryFunctorIN3c108BFloat16ES4_S4_ZZZNS0_15binary_internal21div_trunc_kernel_cudaERNS_18TensorIteratorBaseEENKUlvE1_clEvENKUlvE2_clEvEUlS4_S4_E_EESt5arrayIPcLm2EEEEviT0_T1_ --------------------------
	.section	.nv.info._ZN2at6native29vectorized_elementwise_kernelILi8ENS0_13BUnaryFunctorIN3c108BFloat16ES4_S4_ZZZNS0_15binary_internal21div_trunc_kernel_cudaERNS_18TensorIteratorBaseEENKUlvE1_clEvENKUlvE2_clEvEUlS4_S4_E_EESt5arrayIPcLm2EEEEviT0_T1_,"",@"SHT_CUDA_INFO"
	.sectionflags	@""
	.align	4


	//----- nvinfo : EIATTR_CUDA_API_VERSION
	.align		4
        /*0000*/ 	.byte	0x04, 0x37
        /*0002*/ 	.short	(.L_1705 - .L_1704)
.L_1704:
        /*0004*/ 	.word	0x00000082


	//----- nvinfo : EIATTR_SW2861232_WAR
	.align		4
.L_1705:
        /*0008*/ 	.byte	0x01, 0x35
	.zero		2


	//----- nvinfo : EIATTR_PARAM_CBANK
	.align		4
        /*000c*/ 	.byte	0x04, 0x0a
        /*000e*/ 	.short	(.L_1707 - .L_1706)
	.align		4
.L_1706:
        /*0010*/ 	.word	index@(.nv.constant0._ZN2at6native29vectorized_elementwise_kernelILi8ENS0_13BUnaryFunctorIN3c108BFloat16ES4_S4_ZZZNS0_15binary_internal21div_trunc_kernel_cudaERNS_18TensorIteratorBaseEENKUlvE1_clEvENKUlvE2_clEvEUlS4_S4_E_EESt5arrayIPcLm2EEEEviT0_T1_)
        /*0014*/ 	.short	0x0160
        /*0016*/ 	.short	0x0018


	//----- nvinfo : EIATTR_CBANK_PARAM_SIZE
	.align		4
.L_1707:
        /*0018*/ 	.byte	0x03, 0x19
        /*001a*/ 	.short	0x0018


	//----- nvinfo : EIATTR_KPARAM_INFO
	.align		4
        /*001c*/ 	.byte	0x04, 0x17
        /*001e*/ 	.short	(.L_1709 - .L_1708)
.L_1708:
        /*0020*/ 	.word	0x00000000
        /*0024*/ 	.short	0x0002
        /*0026*/ 	.short	0x0008
        /*0028*/ 	.byte	0x00, 0xf0, 0x41, 0x00


	//----- nvinfo : EIATTR_KPARAM_INFO
	.align		4
.L_1709:
        /*002c*/ 	.byte	0x04, 0x17
        /*002e*/ 	.short	(.L_1711 - .L_1710)
.L_1710:
        /*0030*/ 	.word	0x00000000
        /*0034*/ 	.short	0x0001
        /*0036*/ 	.short	0x0004
        /*0038*/ 	.byte	0x00, 0xf0, 0x11, 0x00


	//----- nvinfo : EIATTR_KPARAM_INFO
	.align		4
.L_1711:
        /*003c*/ 	.byte	0x04, 0x17
        /*003e*/ 	.short	(.L_1713 - .L_1712)
.L_1712:
        /*0040*/ 	.word	0x00000000
        /*0044*/ 	.short	0x0000
        /*0046*/ 	.short	0x0000
        /*0048*/ 	.byte	0x00, 0xf0, 0x11, 0x00


	//----- nvinfo : EIATTR_MAXREG_COUNT
	.align		4
.L_1713:
        /*004c*/ 	.byte	0x03, 0x1b
        /*004e*/ 	.short	0x00ff


	//----- nvinfo : EIATTR_MERCURY_ISA_VERSION
	.align		4
        /*0050*/ 	.byte	0x03, 0x5f
        /*0052*/ 	.short	0x0000


	//----- nvinfo : EIATTR_EXIT_INSTR_OFFSETS
	.align		4
        /*0054*/ 	.byte	0x04, 0x1c
        /*0056*/ 	.short	(.L_1715 - .L_1714)


	//   ....[0]....
.L_1714:
        /*0058*/ 	.word	0x00000010


	//----- nvinfo : EIATTR_MAX_THREADS
	.align		4
.L_1715:
        /*005c*/ 	.byte	0x04, 0x05
        /*005e*/ 	.short	(.L_1717 - .L_1716)
.L_1716:
        /*0060*/ 	.word	0x00000080
        /*0064*/ 	.word	0x00000001
        /*0068*/ 	.word	0x00000001
.L_1717:


//--------------------- .nv.info._ZN2at6native18elementwise_kernelILi128ELi4EZNS0_15gpu_kernel_implINS0_13AUnaryFunctorIN3c108BFloat16ES5_S5_ZZZNS0_15binary_internal21div_trunc_kernel_cudaERNS_18TensorIteratorBaseEENKUlvE1_clEvENKUlvE2_clEvEUlS5_S5_E_EEEEvS8_RKT_EUliE_EEviT1_ --------------------------
	.section	.nv.info._ZN2at6native18elementwise_kernelILi128ELi4EZNS0_15gpu_kernel_implINS0_13AUnaryFunctorIN3c108BFloat16ES5_S5_ZZZNS0_15binary_internal21div_trunc_kernel_cudaERNS_18TensorIteratorBaseEENKUlvE1_clEvENKUlvE2_clEvEUlS5_S5_E_EEEEvS8_RKT_EUliE_EEviT1_,"",@"SHT_CUDA_INFO"
	.sectionflags	@""
	.align	4


	//----- nvinfo : EIATTR_CUDA_API_VERSION
	.align		4
        /*0000*/ 	.byte	0x04, 0x37
        /*0002*/ 	.short	(.L_1719 - .L_1718)
.L_1718:
        /*0004*/ 	.word	0x00000082


	//----- nvinfo : EIATTR_SW2861232_WAR
	.align		4
.L_1719:
        /*0008*/ 	.byte	0x01, 0x35
	.zero		2


	//----- nvinfo : EIATTR_PARAM_CBANK
	.align		4
        /*000c*/ 	.byte	0x04, 0x0a
        /*000e*/ 	.short	(.L_1721 - .L_1720)
	.align		4
.L_1720:
        /*0010*/ 	.word	index@(.nv.constant0._ZN2at6native18elementwise_kernelILi128ELi4EZNS0_15gpu_kernel_implINS0_13AUnaryFunctorIN3c108BFloat16ES5_S5_ZZZNS0_15binary_internal21div_trunc_kernel_cudaERNS_18TensorIteratorBaseEENKUlvE1_clEvENKUlvE2_clEvEUlS5_S5_E_EEEEvS8_RKT_EUliE_EEviT1_)
        /*0014*/ 	.short	0x0160
        /*0016*/ 	.short	0x0220


	//----- nvinfo : EIATTR_CBANK_PARAM_SIZE
	.align		4
.L_1721:
        /*0018*/ 	.byte	0x03, 0x19
        /*001a*/ 	.short	0x0220


	//----- nvinfo : EIATTR_KPARAM_INFO
	.align		4
        /*001c*/ 	.byte	0x04, 0x17
        /*001e*/ 	.short	(.L_1723 - .L_1722)
.L_1722:
        /*0020*/ 	.word	0x00000000
        /*0024*/ 	.short	0x0001
        /*0026*/ 	.short	0x0008
        /*0028*/ 	.byte	0x00, 0xf0, 0x61, 0x08


	//----- nvinfo : EIATTR_KPARAM_INFO
	.align		4
.L_1723:
        /*002c*/ 	.byte	0x04, 0x17
        /*002e*/ 	.short	(.L_1725 - .L_1724)
.L_1724:
        /*0030*/ 	.word	0x00000000
        /*0034*/ 	.short	0x0000
        /*0036*/ 	.short	0x0000
        /*0038*/ 	.byte	0x00, 0xf0, 0x11, 0x00


	//----- nvinfo : EIATTR_MAXREG_COUNT
	.align		4
.L_1725:
        /*003c*/ 	.byte	0x03, 0x1b
        /*003e*/ 	.short	0x0080


	//----- nvinfo : EIATTR_EXTERNS
	.align		4
        /*0040*/ 	.byte	0x04, 0x0f
        /*0042*/ 	.short	(.L_1727 - .L_1726)


	//   ....[0]....
	.align		4
.L_1726:
        /*0044*/ 	.word	index@(__assertfail)


	//----- nvinfo : EIATTR_MERCURY_ISA_VERSION
	.align		4
.L_1727:
        /*0048*/ 	.byte	0x03, 0x5f
        /*004a*/ 	.short	0x0000


	//----- nvinfo : EIATTR_SYSCALL_OFFSETS
	.align		4
        /*004c*/ 	.byte	0x04, 0x46
        /*004e*/ 	.short	(.L_1729 - .L_1728)


	//   ....[0]....
.L_1728:
        /*0050*/ 	.word	0x00001de0


	//   ....[1]....
        /*0054*/ 	.word	0x00002e00


	//   ....[2]....
        /*0058*/ 	.word	0x00004c40


	//   ....[3]....
        /*005c*/ 	.word	0x00005c60


	//   ....[4]....
        /*0060*/ 	.word	0x00007a70


	//   ....[5]....
        /*0064*/ 	.word	0x00008a90


	//   ....[6]....
        /*0068*/ 	.word	0x0000a8b0


	//   ....[7]....
        /*006c*/ 	.word	0x0000b8d0


	//----- nvinfo : EIATTR_EXIT_INSTR_OFFSETS
	.align		4
.L_1729:
        /*0070*/ 	.byte	0x04, 0x1c
        /*0072*/ 	.short	(.L_1731 - .L_1730)


	//   ....[0]....
.L_1730:
        /*0074*/ 	.word	0x00008b50


	//   ....[1]....
        /*0078*/ 	.word	0x0000aad0


	//   ....[2]....
        /*007c*/ 	.word	0x0000ab10


	//   ....[3]....
        /*0080*/ 	.word	0x0000abb0


	//   ....[4]....
        /*0084*/ 	.word	0x0000abf0


	//   ....[5]....
        /*0088*/ 	.word	0x0000ac30


	//   ....[6]....
        /*008c*/ 	.word	0x0000acc0


	//   ....[7]....
        /*0090*/ 	.word	0x0000ad00


	//   ....[8]....
        /*0094*/ 	.word	0x0000ada0


	//   ....[9]....
        /*0098*/ 	.word	0x0000adf0


	//   ....[10]....
        /*009c*/ 	.word	0x0000ae40


	//   ....[11]....
        /*00a0*/ 	.word	0x0000af10


	//   ....[12]....
        /*00a4*/ 	.word	0x0000af70


	//   ....[13]....
        /*00a8*/ 	.word	0x0000b100


	//   ....[14]....
        /*00ac*/ 	.word	0x0000b260


	//   ....[15]....
        /*00b0*/ 	.word	0x0000b280


	//   ....[16]....
        /*00b4*/ 	.word	0x0000b340


	//   ....[17]....
        /*00b8*/ 	.word	0x0000b4c0


	//   ....[18]....
        /*00bc*/ 	.word	0x0000b640


	//   ....[19]....
        /*00c0*/ 	.word	0x0000b7a0


	//   ....[20]....
        /*00c4*/ 	.word	0x0000b8e0


	//   ....[21]....
        /*00c8*/ 	.word	0x0000b920


	//   ....[22]....
        /*00cc*/ 	.word	0x0000b960


	//----- nvinfo : EIATTR_MAX_THREADS
	.align		4
.L_1731:
        /*00d0*/ 	.byte	0x04, 0x05
        /*00d2*/ 	.short	(.L_1733 - .L_1732)
.L_1732:
        /*00d4*/ 	.word	0x00000080
        /*00d8*/ 	.word	0x00000001
        /*00dc*/ 	.word	0x00000001


	//----- nvinfo : EIATTR_CRS_STACK_SIZE
	.align		4
.L_1733:
        /*00e0*/ 	.byte	0x04, 0x1e
        /*00e2*/ 	.short	(.L_1735 - .L_1734)
.L_1734:
        /*00e4*/ 	.word	0x00000000
.L_1735:


//--------------------- .nv.info._ZN2at6native27unrolled_elementwise_kernelINS0_13AUnaryFunctorIN3c108BFloat16ES4_S4_ZZZNS0_15binary_internal21div_trunc_kernel_cudaERNS_18TensorIteratorBaseEENKUlvE1_clEvENKUlvE2_clEvEUlS4_S4_E_EESt5arrayIPcLm2EELi4E23TrivialOffsetCalculatorILi1EjESG_NS0_6memory12LoadWithCastILi1EEENSH_13StoreWithCastILi1EEEEEviT_T0_T2_T3_T4_T5_ --------------------------
	.section	.nv.info._ZN2at6native27unrolled_elementwise_kernelINS0_13AUnaryFunctorIN3c108BFloat16ES4_S4_ZZZNS0_15binary_internal21div_trunc_kernel_cudaERNS_18TensorIteratorBaseEENKUlvE1_clEvENKUlvE2_clEvEUlS4_S4_E_EESt5arrayIPcLm2EELi4E23TrivialOffsetCalculatorILi1EjESG_NS0_6memory12LoadWithCastILi1EEENSH_13StoreWithCastILi1EEEEEviT_T0_T2_T3_T4_T5_,"",@"SHT_CUDA_INFO"
	.sectionflags	@""
	.align	4


	//----- nvinfo : EIATTR_CUDA_API_VERSION
	.align		4
        /*0000*/ 	.byte	0x04, 0x37
        /*0002*/ 	.short	(.L_1737 - .L_1736)
.L_1736:
        /*0004*/ 	.word	0x00000082


	//----- nvinfo : EIATTR_SW2861232_WAR
	.align		4
.L_1737:
        /*0008*/ 	.byte	0x01, 0x35
	.zero		2


	//----- nvinfo : EIATTR_PARAM_CBANK
	.align		4
        /*000c*/ 	.byte	0x04, 0x0a
        /*000e*/ 	.short	(.L_1739 - .L_1738)
	.align		4
.L_1738:
        /*0010*/ 	.word	index@(.nv.constant0._ZN2at6native27unrolled_elementwise_kernelINS0_13AUnaryFunctorIN3c108BFloat16ES4_S4_ZZZNS0_15binary_internal21div_trunc_kernel_cudaERNS_18TensorIteratorBaseEENKUlvE1_clEvENKUlvE2_clEvEUlS4_S4_E_EESt5arrayIPcLm2EELi4E23TrivialOffsetCalculatorILi1EjESG_NS0_6memory12LoadWithCastILi1EEENSH_13StoreWithCastILi1EEEEEviT_T0_T2_T3_T4_T5_)
        /*0014*/ 	.short	0x0160
        /*0016*/ 	.short	0x002c


	//----- nvinfo : EIATTR_CBANK_PARAM_SIZE
	.align		4
.L_1739:
        /*0018*/ 	.byte	0x03, 0x19
        /*001a*/ 	.short	0x002c


	//----- nvinfo : EIATTR_KPARAM_INFO
	.align		4
        /*001c*/ 	.byte	0x04, 0x17
        /*001e*/ 	.short	(.L_1741 - .L_1740)
.L_1740:
        /*0020*/ 	.word	0x00000000
        /*0024*/ 	.short	0x0006
        /*0026*/ 	.short	0x0024
        /*0028*/ 	.byte	0x00, 0xf0, 0x21, 0x00


	//----- nvinfo : EIATTR_KPARAM_INFO
	.align		4
.L_1741:
        /*002c*/ 	.byte	0x04, 0x17
        /*002e*/ 	.short	(.L_1743 - .L_1742)
.L_1742:
        /*0030*/ 	.word	0x00000000
        /*0034*/ 	.short	0x0005
        /*0036*/ 	.short	0x001c
        /*0038*/ 	.byte	0x00, 0xf0, 0x21, 0x00


	//----- nvinfo : EIATTR_KPARAM_INFO
	.align		4
.L_1743:
        /*003c*/ 	.byte	0x04, 0x17
        /*003e*/ 	.short	(.L_1745 - .L_1744)
.L_1744:
        /*0040*/ 	.word	0x00000000
        /*0044*/ 	.short	0x0004
        /*0046*/ 	.short	0x0019
        /*0048*/ 	.byte	0x00, 0xf0, 0x05, 0x00


	//----- nvinfo : EIATTR_KPARAM_INFO
	.align		4
.L_1745:
        /*004c*/ 	.byte	0x04, 0x17
        /*004e*/ 	.short	(.L_1747 - .L_1746)
.L_1746:
        /*0050*/ 	.word	0x00000000
        /*0054*/ 	.short	0x0003
        /*0056*/ 	.short	0x0018
        /*0058*/ 	.byte	0x00, 0xf0, 0x05, 0x00


	//----- nvinfo : EIATTR_KPARAM_INFO
	.align		4
.L_1747:
        /*005c*/ 	.byte	0x04, 0x17
        /*005e*/ 	.short	(.L_1749 - .L_1748)
.L_1748:
        /*0060*/ 	.word	0x00000000
        /*0064*/ 	.short	0x0002
        /*0066*/ 	.short	0x0008
        /*0068*/ 	.byte	0x00, 0xf0, 0x41, 0x00


	//----- nvinfo : EIATTR_KPARAM_INFO
	.align		4
.L_1749:
        /*006c*/ 	.byte	0x04, 0x17
        /*006e*/ 	.short	(.L_1751 - .L_1750)
.L_1750:
        /*0070*/ 	.word	0x00000000
        /*0074*/ 	.short	0x0001
        /*0076*/ 	.short	0x0004
        /*0078*/ 	.byte	0x00, 0xf0, 0x11, 0x00


	//----- nvinfo : EIATTR_KPARAM_INFO
	.align		4
.L_1751:
        /*007c*/ 	.byte	0x04, 0x17
        /*007e*/ 	.short	(.L_1753 - .L_1752)
.L_1752:
        /*0080*/ 	.word	0x00000000
        /*0084*/ 	.short	0x0000
        /*0086*/ 	.short	0x0000
        /*0088*/ 	.byte	0x00, 0xf0, 0x11, 0x00


	//----- nvinfo : EIATTR_MAXREG_COUNT
	.align		4
.L_1753:
        /*008c*/ 	.byte	0x03, 0x1b
        /*008e*/ 	.short	0x00ff


	//----- nvinfo : EIATTR_EXTERNS
	.align		4
        /*0090*/ 	.byte	0x04, 0x0f
        /*0092*/ 	.short	(.L_1755 - .L_1754)


	//   ....[0]....
	.align		4
.L_1754:
        /*0094*/ 	.word	index@(__assertfail)


	//----- nvinfo : EIATTR_MERCURY_ISA_VERSION
	.align		4
.L_1755:
        /*0098*/ 	.byte	0x03, 0x5f
        /*009a*/ 	.short	0x0000


	//----- nvinfo : EIATTR_SYSCALL_OFFSETS
	.align		4
        /*009c*/ 	.byte	0x04, 0x46
        /*009e*/ 	.short	(.L_1757 - .L_1756)


	//   ....[0]....
.L_1756:
        /*00a0*/ 	.word	0x000010a0


	//   ....[1]....
        /*00a4*/ 	.word	0x000021a0


	//   ....[2]....
        /*00a8*/ 	.word	0x000032b0


	//   ....[3]....
        /*00ac*/ 	.word	0x00004390


	//   ....[4]....
        /*00b0*/ 	.word	0x00005860


	//   ....[5]....
        /*00b4*/ 	.word	0x00006890


	//   ....[6]....
        /*00b8*/ 	.word	0x00007880


	//   ....[7]....
        /*00bc*/ 	.word	0x00008870


	//----- nvinfo : EIATTR_EXIT_INSTR_OFFSETS
	.align		4
.L_1757:
        /*00c0*/ 	.byte	0x04, 0x1c
        /*00c2*/ 	.short	(.L_1759 - .L_1758)


	//   ....[0]....
.L_1758:
        /*00c4*/ 	.word	0x00007940


	//   ....[1]....
        /*00c8*/ 	.word	0x00007a70


	//   ....[2]....
        /*00cc*/ 	.word	0x00007ab0


	//   ....[3]....
        /*00d0*/ 	.word	0x00007b50


	//   ....[4]....
        /*00d4*/ 	.word	0x00007b90


	//   ....[5]....
        /*00d8*/ 	.word	0x00007bd0


	//   ....[6]....
        /*00dc*/ 	.word	0x00007c60


	//   ....[7]....
        /*00e0*/ 	.word	0x00007ca0


	//   ....[8]....
        /*00e4*/ 	.word	0x00007d40


	//   ....[9]....
        /*00e8*/ 	.word	0x00007d90


	//   ....[10]....
        /*00ec*/ 	.word	0x00007de0


	//   ....[11]....
        /*00f0*/ 	.word	0x00007eb0


	//   ....[12]....
        /*00f4*/ 	.word	0x00007f10


	//   ....[13]....
        /*00f8*/ 	.word	0x000080a0


	//   ....[14]....
        /*00fc*/ 	.word	0x00008200


	//   ....[15]....
        /*0100*/ 	.word	0x00008220


	//   ....[16]....
        /*0104*/ 	.word	0x000082e0


	//   ....[17]....
        /*0108*/ 	.word	0x00008460


	//   ....[18]....
        /*010c*/ 	.word	0x000085e0


	//   ....[19]....
        /*0110*/ 	.word	0x00008740


	//   ....[20]....
        /*0114*/ 	.word	0x00008880


	//   ....[21]....
        /*0118*/ 	.word	0x000088c0


	//   ....[22]....
        /*011c*/ 	.word	0x00008900


	//----- nvinfo : EIATTR_MAX_THREADS
	.align		4
.L_1759:
        /*0120*/ 	.byte	0x04, 0x05
        /*0122*/ 	.short	(.L_1761 - .L_1760)
.L_1760:
        /*0124*/ 	.word	0x00000080
        /*0128*/ 	.word	0x00000001
        /*012c*/ 	.word	0x00000001


	//----- nvinfo : EIATTR_CRS_STACK_SIZE
	.align		4
.L_1761:
        /*0130*/ 	.byte	0x04, 0x1e
        /*0132*/ 	.short	(.L_1763 - .L_1762)
.L_1762:
        /*0134*/ 	.word	0x00000000
.L_1763:


//--------------------- .nv.info._ZN2at6native18elementwise_kernelILi128ELi4EZNS0_22gpu_kernel_impl_nocastINS0_13AUnaryFunctorIN3c108BFloat16ES5_S5_ZZZNS0_15binary_internal21div_trunc_kernel_cudaERNS_18TensorIteratorBaseEENKUlvE1_clEvENKUlvE2_clEvEUlS5_S5_E_EEEEvS8_RKT_EUliE_EEviT1_ --------------------------
	.section	.nv.info._ZN2at6native18elementwise_kernelILi128ELi4EZNS0_22gpu_kernel_impl_nocastINS0_13AUnaryFunctorIN3c108BFloat16ES5_S5_ZZZNS0_15binary_internal21div_trunc_kernel_cudaERNS_18TensorIteratorBaseEENKUlvE1_clEvENKUlvE2_clEvEUlS5_S5_E_EEEEvS8_RKT_EUliE_EEviT1_,"",@"SHT_CUDA_INFO"
	.sectionflags	@""
	.align	4


	//----- nvinfo : EIATTR_CUDA_API_VERSION
	.align		4
        /*0000*/ 	.byte	0x04, 0x37
        /*0002*/ 	.short	(.L_1765 - .L_1764)
.L_1764:
        /*0004*/ 	.word	0x00000082


	//----- nvinfo : EIATTR_SW2861232_WAR
	.align		4
.L_1765:
        /*0008*/ 	.byte	0x01, 0x35
	.zero		2


	//----- nvinfo : EIATTR_PARAM_CBANK
	.align		4
        /*000c*/ 	.byte	0x04, 0x0a
        /*000e*/ 	.short	(.L_1767 - .L_1766)
	.align		4
.L_1766:
        /*0010*/ 	.word	index@(.nv.constant0._ZN2at6native18elementwise_kernelILi128ELi4EZNS0_22gpu_kernel_impl_nocastINS0_13AUnaryFunctorIN3c108BFloat16ES5_S5_ZZZNS0_15binary_internal21div_trunc_kernel_cudaERNS_18TensorIteratorBaseEENKUlvE1_clEvENKUlvE2_clEvEUlS5_S5_E_EEEEvS8_RKT_EUliE_EEviT1_)
        /*0014*/ 	.short	0x0160
        /*0016*/ 	.short	0x0220


	//----- nvinfo : EIATTR_CBANK_PARAM_SIZE
	.align		4
.L_1767:
        /*0018*/ 	.byte	0x03, 0x19
        /*001a*/ 	.short	0x0220


	//----- nvinfo : EIATTR_KPARAM_INFO
	.align		4
        /*001c*/ 	.byte	0x04, 0x17
        /*001e*/ 	.short	(.L_1769 - .L_1768)
.L_1768:
        /*0020*/ 	.word	0x00000000
        /*0024*/ 	.short	0x0001
        /*0026*/ 	.short	0x0008
        /*0028*/ 	.byte	0x00, 0xf0, 0x61, 0x08


	//----- nvinfo : EIATTR_KPARAM_INFO
	.align		4
.L_1769:
        /*002c*/ 	.byte	0x04, 0x17
        /*002e*/ 	.short	(.L_1771 - .L_1770)
.L_1770:
        /*0030*/ 	.word	0x00000000
        /*0034*/ 	.short	0x0000
        /*0036*/ 	.short	0x0000
        /*0038*/ 	.byte	0x00, 0xf0, 0x11, 0x00


	//----- nvinfo : EIATTR_MAXREG_COUNT
	.align		4
.L_1771:
        /*003c*/ 	.byte	0x03, 0x1b
        /*003e*/ 	.short	0x0080


	//----- nvinfo : EIATTR_MERCURY_ISA_VERSION
	.align		4
        /*0040*/ 	.byte	0x03, 0x5f
        /*0042*/ 	.short	0x0000


	//----- nvinfo : EIATTR_EXIT_INSTR_OFFSETS
	.align		4
        /*0044*/ 	.byte	0x04, 0x1c
        /*0046*/ 	.short	(.L_1773 - .L_1772)


	//   ....[0]....
.L_1772:
        /*0048*/ 	.word	0x00002e90


	//   ....[1]....
        /*004c*/ 	.word	0x00003dc0


	//----- nvinfo : EIATTR_MAX_THREADS
	.align		4
.L_1773:
        /*0050*/ 	.byte	0x04, 0x05
        /*0052*/ 	.short	(.L_1775 - .L_1774)
.L_1774:
        /*0054*/ 	.word	0x00000080
        /*0058*/ 	.word	0x00000001
        /*005c*/ 	.word	0x00000001


	//----- nvinfo : EIATTR_CRS_STACK_SIZE
	.align		4
.L_1775:
        /*0060*/ 	.byte	0x04, 0x1e
        /*0062*/ 	.short	(.L_1777 - .L_1776)
.L_1776:
        /*0064*/ 	.word	0x00000000
.L_1777:


//--------------------- .nv.info._ZN2at6native27unrolled_elementwise_kernelINS0_13AUnaryFunctorIN3c108BFloat16ES4_S4_ZZZNS0_15binary_internal21div_trunc_kernel_cudaERNS_18TensorIteratorBaseEENKUlvE1_clEvENKUlvE2_clEvEUlS4_S4_E_EESt5arrayIPcLm2EELi4E23TrivialOffsetCalculatorILi1EjESG_NS0_6memory15LoadWithoutCastENSH_16StoreWithoutCastEEEviT_T0_T2_T3_T4_T5_ --------------------------
	.section	.nv.info._ZN2at6native27unrolled_elementwise_kernelINS0_13AUnaryFunctorIN3c108BFloat16ES4_S4_ZZZNS0_15binary_internal21div_trunc_kernel_cudaERNS_18TensorIteratorBaseEENKUlvE1_clEvENKUlvE2_clEvEUlS4_S4_E_EESt5arrayIPcLm2EELi4E23TrivialOffsetCalculatorILi1EjESG_NS0_6memory15LoadWithoutCastENSH_16StoreWithoutCastEEEviT_T0_T2_T3_T4_T5_,"",@"SHT_CUDA_INFO"
	.sectionflags	@""
	.align	4


	//----- nvinfo : EIATTR_CUDA_API_VERSION
	.align		4
        /*0000*/ 	.byte	0x04, 0x37
        /*0002*/ 	.short	(.L_1779 - .L_1778)
.L_1778:
        /*0004*/ 	.word	0x00000082


	//----- nvinfo : EIATTR_SW2861232_WAR
	.align		4
.L_1779:
        /*0008*/ 	.byte	0x01, 0x35
	.zero		2


	//----- nvinfo : EIATTR_PARAM_CBANK
	.align		4
        /*000c*/ 	.byte	0x04, 0x0a
        /*000e*/ 	.short	(.L_1781 - .L_1780)
	.align		4
.L_1780:
        /*0010*/ 	.word	index@(.nv.constant0._ZN2at6native27unrolled_elementwise_kernelINS0_13AUnaryFunctorIN3c108BFloat16ES4_S4_ZZZNS0_15binary_internal21div_trunc_kernel_cudaERNS_18TensorIteratorBaseEENKUlvE1_clEvENKUlvE2_clEvEUlS4_S4_E_EESt5arrayIPcLm2EELi4E23TrivialOffsetCalculatorILi1EjESG_NS0_6memory15LoadWithoutCastENSH_16StoreWithoutCastEEEviT_T0_T2_T3_T4_T5_)
        /*0014*/ 	.short	0x0160
        /*0016*/ 	.short	0x001c


	//----- nvinfo : EIATTR_CBANK_PARAM_SIZE
	.align		4
.L_1781:
        /*0018*/ 	.byte	0x03, 0x19
        /*001a*/ 	.short	0x001c


	//----- nvinfo : EIATTR_KPARAM_INFO
	.align		4
        /*001c*/ 	.byte	0x04, 0x17
        /*001e*/ 	.short	(.L_1783 - .L_1782)
.L_1782:
        /*0020*/ 	.word	0x00000000
        /*0024*/ 	.short	0x0006
        /*0026*/ 	.short	0x001b
        /*0028*/ 	.byte	0x00, 0xf0, 0x05, 0x00


	//----- nvinfo : EIATTR_KPARAM_INFO
	.align		4
.L_1783:
        /*002c*/ 	.byte	0x04, 0x17
        /*002e*/ 	.short	(.L_1785 - .L_1784)
.L_1784:
        /*0030*/ 	.word	0x00000000
        /*0034*/ 	.short	0x0005
        /*0036*/ 	.short	0x001a
        /*0038*/ 	.byte	0x00, 0xf0, 0x05, 0x00


	//----- nvinfo : EIATTR_KPARAM_INFO
	.align		4
.L_1785:
        /*003c*/ 	.byte	0x04, 0x17
        /*003e*/ 	.short	(.L_1787 - .L_1786)
.L_1786:
        /*0040*/ 	.word	0x00000000
        /*0044*/ 	.short	0x0004
        /*0046*/ 	.short	0x0019
        /*0048*/ 	.byte	0x00, 0xf0, 0x05, 0x00


	//----- nvinfo : EIATTR_KPARAM_INFO
	.align		4
.L_1787:
        /*004c*/ 	.byte	0x04, 0x17
        /*004e*/ 	.short	(.L_1789 - .L_1788)
.L_1788:
        /*0050*/ 	.word	0x00000000
        /*0054*/ 	.short	0x0003
        /*0056*/ 	.short	0x0018
        /*0058*/ 	.byte	0x00, 0xf0, 0x05, 0x00


	//----- nvinfo : EIATTR_KPARAM_INFO
	.align		4
.L_1789:
        /*005c*/ 	.byte	0x04, 0x17
        /*005e*/ 	.short	(.L_1791 - .L_1790)
.L_1790:
        /*0060*/ 	.word	0x00000000
        /*0064*/ 	.short	0x0002
        /*0066*/ 	.short	0x0008
        /*0068*/ 	.byte	0x00, 0xf0, 0x41, 0x00


	//----- nvinfo : EIATTR_KPARAM_INFO
	.align		4
.L_1791:
        /*006c*/ 	.byte	0x04, 0x17
        /*006e*/ 	.short	(.L_1793 - .L_1792)
.L_1792:
        /*0070*/ 	.word	0x00000000
        /*0074*/ 	.short	0x0001
        /*0076*/ 	.short	0x0004
        /*0078*/ 	.byte	0x00, 0xf0, 0x11, 0x00


	//----- nvinfo : EIATTR_KPARAM_INFO
	.align		4
.L_1793:
        /*007c*/ 	.byte	0x04, 0x17
        /*007e*/ 	.short	(.L_1795 - .L_1794)
.L_1794:
        /*0080*/ 	.word	0x00000000
        /*0084*/ 	.short	0x0000
        /*0086*/ 	.short	0x0000
        /*0088*/ 	.byte	0x00, 0xf0, 0x11, 0x00


	//----- nvinfo : EIATTR_MAXREG_COUNT
	.align		4
.L_1795:
        /*008c*/ 	.byte	0x03, 0x1b
        /*008e*/ 	.short	0x00ff


	//----- nvinfo : EIATTR_MERCURY_ISA_VERSION
	.align		4
        /*0090*/ 	.byte	0x03, 0x5f
        /*0092*/ 	.short	0x0000


	//----- nvinfo : EIATTR_EXIT_INSTR_OFFSETS
	.align		4
        /*0094*/ 	.byte	0x04, 0x1c
        /*0096*/ 	.short	(.L_1797 - .L_1796)


	//   ....[0]....
.L_1796:
        /*0098*/ 	.word	0x000006d0


	//   ....[1]....
        /*009c*/ 	.word	0x00000720


	//----- nvinfo : EIATTR_MAX_THREADS
	.align		4
.L_1797:
        /*00a0*/ 	.byte	0x04, 0x05
        /*00a2*/ 	.short	(.L_1799 - .L_1798)
.L_1798:
        /*00a4*/ 	.word	0x00000080
        /*00a8*/ 	.word	0x00000001
        /*00ac*/ 	.word	0x00000001


	//----- nvinfo : EIATTR_CRS_STACK_SIZE
	.align		4
.L_1799:
        /*00b0*/ 	.byte	0x04, 0x1e
        /*00b2*/ 	.short	(.L_1801 - .L_1800)
.L_1800:
        /*00b4*/ 	.word	0x00000000
.L_1801:


//--------------------- .nv.info._ZN2at6native29vectorized_elementwise_kernelILi2ENS0_13AUnaryFunctorIN3c108BFloat16ES4_S4_ZZZNS0_15binary_internal21div_trunc_kernel_cudaERNS_18TensorIteratorBaseEENKUlvE1_clEvENKUlvE2_clEvEUlS4_S4_E_EESt5arrayIPcLm2EEEEviT0_T1_ --------------------------
	.section	.nv.info._ZN2at6native29vectorized_elementwise_kernelILi2ENS0_13AUnaryFunctorIN3c108BFloat16ES4_S4_ZZZNS0_15binary_internal21div_trunc_kernel_cudaERNS_18TensorIteratorBaseEENKUlvE1_clEvENKUlvE2_clEvEUlS4_S4_E_EESt5arrayIPcLm2EEEEviT0_T1_,"",@"SHT_CUDA_INFO"
	.sectionflags	@""
	.align	4


	//----- nvinfo : EIATTR_CUDA_API_VERSION
	.align		4
        /*0000*/ 	.byte	0x04, 0x37
        /*0002*/ 	.short	(.L_1803 - .L_1802)
.L_1802:
        /*0004*/ 	.word	0x00000082


	//----- nvinfo : EIATTR_SW2861232_WAR
	.align		4
.L_1803:
        /*0008*/ 	.byte	0x01, 0x35
	.zero		2


	//----- nvinfo : EIATTR_PARAM_CBANK
	.align		4
        /*000c*/ 	.byte	0x04, 0x0a
        /*000e*/ 	.short	(.L_1805 - .L_1804)
	.align		4
.L_1804:
        /*0010*/ 	.word	index@(.nv.constant0._ZN2at6native29vectorized_elementwise_kernelILi2ENS0_13AUnaryFunctorIN3c108BFloat16ES4_S4_ZZZNS0_15binary_internal21div_trunc_kernel_cudaERNS_18TensorIteratorBaseEENKUlvE1_clEvENKUlvE2_clEvEUlS4_S4_E_EESt5arrayIPcLm2EEEEviT0_T1_)
        /*0014*/ 	.short	0x0160
        /*0016*/ 	.short	0x0018


	//----- nvinfo : EIATTR_CBANK_PARAM_SIZE
	.align		4
.L_1805:
        /*0018*/ 	.byte	0x03, 0x19
        /*001a*/ 	.short	0x0018


	//----- nvinfo : EIATTR_KPARAM_INFO
	.align		4
        /*001c*/ 	.byte	0x04, 0x17
        /*001e*/ 	.short	(.L_1807 - .L_1806)
.L_1806:
        /*0020*/ 	.word	0x00000000
        /*0024*/ 	.short	0x0002
        /*0026*/ 	.short	0x0008
        /*0028*/ 	.byte	0x00, 0xf0, 0x41, 0x00


	//----- nvinfo : EIATTR_KPARAM_INFO
	.align		4
.L_1807:
        /*002c*/ 	.byte	0x04, 0x17
        /*002e*/ 	.short	(.L_1809 - .L_1808)
.L_1808:
        /*0030*/ 	.word	0x00000000
        /*0034*/ 	.short	0x0001
        /*0036*/ 	.short	0x0004
        /*0038*/ 	.byte	0x00, 0xf0, 0x11, 0x00


	//----- nvinfo : EIATTR_KPARAM_INFO
	.align		4
.L_1809:
        /*003c*/ 	.byte	0x04, 0x17
        /*003e*/ 	.short	(.L_1811 - .L_1810)
.L_1810:
        /*0040*/ 	.word	0x00000000
        /*0044*/ 	.short	0x0000
        /*0046*/ 	.short	0x0000
        /*0048*/ 	.byte	0x00, 0xf0, 0x11, 0x00


	//----- nvinfo : EIATTR_MAXREG_COUNT
	.align		4
.L_1811:
        /*004c*/ 	.byte	0x03, 0x1b
        /*004e*/ 	.short	0x00ff


	//----- nvinfo : EIATTR_MERCURY_ISA_VERSION
	.align		4
        /*0050*/ 	.byte	0x03, 0x5f
        /*0052*/ 	.short	0x0000


	//----- nvinfo : EIATTR_EXIT_INSTR_OFFSETS
	.align		4
        /*0054*/ 	.byte	0x04, 0x1c
        /*0056*/ 	.short	(.L_1813 - .L_1812)


	//   ....[0]....
.L_1812:
        /*0058*/ 	.word	0x000004b0


	//   ....[1]....
        /*005c*/ 	.word	0x000012a0


	//   ....[2]....
        /*0060*/ 	.word	0x000012f0


	//----- nvinfo : EIATTR_MAX_THREADS
	.align		4
.L_1813:
        /*0064*/ 	.byte	0x04, 0x05
        /*0066*/ 	.short	(.L_1815 - .L_1814)
.L_1814:
        /*0068*/ 	.word	0x00000080
        /*006c*/ 	.word	0x00000001
        /*0070*/ 	.word	0x00000001


	//----- nvinfo : EIATTR_CRS_STACK_SIZE
	.align		4
.L_1815:
        /*0074*/ 	.byte	0x04, 0x1e
        /*0076*/ 	.short	(.L_1817 - .L_1816)
.L_1816:
        /*0078*/ 	.word	0x00000000
.L_1817:


//--------------------- .nv.info._ZN2at6native29vectorized_elementwise_kernelILi4ENS0_13AUnaryFunctorIN3c108BFloat16ES4_S4_ZZZNS0_15binary_internal21div_trunc_kernel_cudaERNS_18TensorIteratorBaseEENKUlvE1_clEvENKUlvE2_clEvEUlS4_S4_E_EESt5arrayIPcLm2EEEEviT0_T1_ --------------------------
	.section	.nv.info._ZN2at6native29vectorized_elementwise_kernelILi4ENS0_13AUnaryFunctorIN3c108BFloat16ES4_S4_ZZZNS0_15binary_internal21div_trunc_kernel_cudaERNS_18TensorIteratorBaseEENKUlvE1_clEvENKUlvE2_clEvEUlS4_S4_E_EESt5arrayIPcLm2EEEEviT0_T1_,"",@"SHT_CUDA_INFO"
	.sectionflags	@""
	.align	4


	//----- nvinfo : EIATTR_CUDA_API_VERSION
	.align		4
        /*0000*/ 	.byte	0x04, 0x37
        /*0002*/ 	.short	(.L_1819 - .L_1818)
.L_1818:
        /*0004*/ 	.word	0x00000082


	//----- nvinfo : EIATTR_SW2861232_WAR
	.align		4
.L_1819:
        /*0008*/ 	.byte	0x01, 0x35
	.zero		2


	//----- nvinfo : EIATTR_PARAM_CBANK
	.align		4
        /*000c*/ 	.byte	0x04, 0x0a
        /*000e*/ 	.short	(.L_1821 - .L_1820)
	.align		4
.L_1820:
        /*0010*/ 	.word	index@(.nv.constant0._ZN2at6native29vectorized_elementwise_kernelILi4ENS0_13AUnaryFunctorIN3c108BFloat16ES4_S4_ZZZNS0_15binary_internal21div_trunc_kernel_cudaERNS_18TensorIteratorBaseEENKUlvE1_clEvENKUlvE2_clEvEUlS4_S4_E_EESt5arrayIPcLm2EEEEviT0_T1_)
        /*0014*/ 	.short	0x0160
        /*0016*/ 	.short	0x0018


	//----- nvinfo : EIATTR_CBANK_PARAM_SIZE
	.align		4
.L_1821:
        /*0018*/ 	.byte	0x03, 0x19
        /*001a*/ 	.short	0x0018


	//----- nvinfo : EIATTR_KPARAM_INFO
	.align		4
        /*001c*/ 	.byte	0x04, 0x17
        /*001e*/ 	.short	(.L_1823 - .L_1822)
.L_1822:
        /*0020*/ 	.word	0x00000000
        /*0024*/ 	.short	0x0002
        /*0026*/ 	.short	0x0008
        /*0028*/ 	.byte	0x00, 0xf0, 0x41, 0x00


	//----- nvinfo : EIATTR_KPARAM_INFO
	.align		4
.L_1823:
        /*002c*/ 	.byte	0x04, 0x17
        /*002e*/ 	.short	(.L_1825 - .L_1824)
.L_1824:
        /*0030*/ 	.word	0x00000000
        /*0034*/ 	.short	0x0001
        /*0036*/ 	.short	0x0004
        /*0038*/ 	.byte	0x00, 0xf0, 0x11, 0x00


	//----- nvinfo : EIATTR_KPARAM_INFO
	.align		4
.L_1825:
        /*003c*/ 	.byte	0x04, 0x17
        /*003e*/ 	.short	(.L_1827 - .L_1826)
.L_1826:
        /*0040*/ 	.word	0x00000000
        /*0044*/ 	.short	0x0000
        /*0046*/ 	.short	0x0000
        /*0048*/ 	.byte	0x00, 0xf0, 0x11, 0x00


	//----- nvinfo : EIATTR_MAXREG_COUNT
	.align		4
.L_1827:
        /*004c*/ 	.byte	0x03, 0x1b
        /*004e*/ 	.short	0x00ff


	//----- nvinfo : EIATTR_MERCURY_ISA_VERSION
	.align		4
        /*0050*/ 	.byte	0x03, 0x5f
        /*0052*/ 	.short	0x0000


	//----- nvinfo : EIATTR_EXIT_INSTR_OFFSETS
	.align		4
        /*0054*/ 	.byte	0x04, 0x1c
        /*0056*/ 	.short	(.L_1829 - .L_1828)


	//   ....[0]....
.L_1828:
        /*0058*/ 	.word	0x00000470


	//   ....[1]....
        /*005c*/ 	.word	0x00001260


	//   ....[2]....
        /*0060*/ 	.word	0x000012b0


	//----- nvinfo : EIATTR_MAX_THREADS
	.align		4
.L_1829:
        /*0064*/ 	.byte	0x04, 0x05
        /*0066*/ 	.short	(.L_1831 - .L_1830)
.L_1830:
        /*0068*/ 	.word	0x00000080
        /*006c*/ 	.word	0x00000001
        /*0070*/ 	.word	0x00000001


	//----- nvinfo : EIATTR_CRS_STACK_SIZE
	.align		4
.L_1831:
        /*0074*/ 	.byte	0x04, 0x1e
        /*0076*/ 	.short	(.L_1833 - .L_1832)
.L_1832:
        /*0078*/ 	.word	0x00000000
.L_1833:


//--------------------- .nv.info._ZN2at6native29vectorized_elementwise_kernelILi8ENS0_13AUnaryFunctorIN3c108BFloat16ES4_S4_ZZZNS0_15binary_internal21div_trunc_kernel_cudaERNS_18TensorIteratorBaseEENKUlvE1_clEvENKUlvE2_clEvEUlS4_S4_E_EESt5arrayIPcLm2EEEEviT0_T1_ --------------------------
	.section	.nv.info._ZN2at6native29vectorized_elementwise_kernelILi8ENS0_13AUnaryFunctorIN3c108BFloat16ES4_S4_ZZZNS0_15binary_internal21div_trunc_kernel_cudaERNS_18TensorIteratorBaseEENKUlvE1_clEvENKUlvE2_clEvEUlS4_S4_E_EESt5arrayIPcLm2EEEEviT0_T1_,"",@"SHT_CUDA_INFO"
	.sectionflags	@""
	.align	4


	//----- nvinfo : EIATTR_CUDA_API_VERSION
	.align		4
        /*0000*/ 	.byte	0x04, 0x37
        /*0002*/ 	.short	(.L_1835 - .L_1834)
.L_1834:
        /*0004*/ 	.word	0x00000082


	//----- nvinfo : EIATTR_SW2861232_WAR
	.align		4
.L_1835:
        /*0008*/ 	.byte	0x01, 0x35
	.zero		2


	//----- nvinfo : EIATTR_PARAM_CBANK
	.align		4
        /*000c*/ 	.byte	0x04, 0x0a
        /*000e*/ 	.short	(.L_1837 - .L_1836)
	.align		4
.L_1836:
        /*0010*/ 	.word	index@(.nv.constant0._ZN2at6native29vectorized_elementwise_kernelILi8ENS0_13AUnaryFunctorIN3c108BFloat16ES4_S4_ZZZNS0_15binary_internal21div_trunc_kernel_cudaERNS_18TensorIteratorBaseEENKUlvE1_clEvENKUlvE2_clEvEUlS4_S4_E_EESt5arrayIPcLm2EEEEviT0_T1_)
        /*0014*/ 	.short	0x0160
        /*0016*/ 	.short	0x0018


	//----- nvinfo : EIATTR_CBANK_PARAM_SIZE
	.align		4
.L_1837:
        /*0018*/ 	.byte	0x03, 0x19
        /*001a*/ 	.short	0x0018


	//----- nvinfo : EIATTR_KPARAM_INFO
	.align		4
        /*001c*/ 	.byte	0x04, 0x17
        /*001e*/ 	.short	(.L_1839 - .L_1838)
.L_1838:
        /*0020*/ 	.word	0x00000000
        /*0024*/ 	.short	0x0002
        /*0026*/ 	.short	0x0008
        /*0028*/ 	.byte	0x00, 0xf0, 0x41, 0x00


	//----- nvinfo : EIATTR_KPARAM_INFO
	.align		4
.L_1839:
        /*002c*/ 	.byte	0x04, 0x17
        /*002e*/ 	.short	(.L_1841 - .L_1840)
.L_1840:
        /*0030*/ 	.word	0x00000000
        /*0034*/ 	.short	0x0001
        /*0036*/ 	.short	0x0004
        /*0038*/ 	.byte	0x00, 0xf0, 0x11, 0x00


	//----- nvinfo : EIATTR_KPARAM_INFO
	.align		4
.L_1841:
        /*003c*/ 	.byte	0x04, 0x17
        /*003e*/ 	.short	(.L_1843 - .L_1842)
.L_1842:
        /*0040*/ 	.word	0x00000000
        /*0044*/ 	.short	0x0000
        /*0046*/ 	.short	0x0000
        /*0048*/ 	.byte	0x00, 0xf0, 0x11, 0x00


	//----- nvinfo : EIATTR_MAXREG_COUNT
	.align		4
.L_1843:
        /*004c*/ 	.byte	0x03, 0x1b
        /*004e*/ 	.short	0x00ff


	//----- nvinfo : EIATTR_MERCURY_ISA_VERSION
	.align		4
        /*0050*/ 	.byte	0x03, 0x5f
        /*0052*/ 	.short	0x0000


	//----- nvinfo : EIATTR_EXIT_INSTR_OFFSETS
	.align		4
        /*0054*/ 	.byte	0x04, 0x1c
        /*0056*/ 	.short	(.L_1845 - .L_1844)


	//   ....[0]....
.L_1844:
        /*0058*/ 	.word	0x00000010


	//----- nvinfo : EIATTR_MAX_THREADS
	.align		4
.L_1845:
        /*005c*/ 	.byte	0x04, 0x05
        /*005e*/ 	.short	(.L_1847 - .L_1846)
.L_1846:
        /*0060*/ 	.word	0x00000080
        /*0064*/ 	.word	0x00000001
        /*0068*/ 	.word	0x00000001
.L_1847:


//--------------------- .nv.info._ZN2at6native18elementwise_kernelILi128ELi4EZNS0_15gpu_kernel_implINS0_13BinaryFunctorIN3c104HalfES5_S5_ZZZNS0_15binary_internal21div_trunc_kernel_cudaERNS_18TensorIteratorBaseEENKUlvE1_clEvENKUlvE1_clEvEUlS5_S5_E_EEEEvS8_RKT_EUliE_EEviT1_ --------------------------
	.section	.nv.info._ZN2at6native18elementwise_kernelILi128ELi4EZNS0_15gpu_kernel_implINS0_13BinaryFunctorIN3c104HalfES5_S5_ZZZNS0_15binary_internal21div_trunc_kernel_cudaERNS_18TensorIteratorBaseEENKUlvE1_clEvENKUlvE1_clEvEUlS5_S5_E_EEEEvS8_RKT_EUliE_EEviT1_,"",@"SHT_CUDA_INFO"
	.sectionflags	@""
	.align	4


	//----- nvinfo : EIATTR_CUDA_API_VERSION
	.align		4
        /*0000*/ 	.byte	0x04, 0x37
        /*0002*/ 	.short	(.L_1849 - .L_1848)
.L_1848:
        /*0004*/ 	.word	0x00000082


	//----- nvinfo : EIATTR_SW2861232_WAR
	.align		4
.L_1849:
        /*0008*/ 	.byte	0x01, 0x35
	.zero		2


	//----- nvinfo : EIATTR_PARAM_CBANK
	.align		4
        /*000c*/ 	.byte	0x04, 0x0a
        /*000e*/ 	.short	(.L_1851 - .L_1850)
	.align		4
.L_1850:
        /*0010*/ 	.word	index@(.nv.constant0._ZN2at6native18elementwise_kernelILi128ELi4EZNS0_15gpu_kernel_implINS0_13BinaryFunctorIN3c104HalfES5_S5_ZZZNS0_15binary_internal21div_trunc_kernel_cudaERNS_18TensorIteratorBaseEENKUlvE1_clEvENKUlvE1_clEvEUlS5_S5_E_EEEEvS8_RKT_EUliE_EEviT1_)
        /*0014*/ 	.short	0x0160
        /*0016*/ 	.short	0x0290


	//----- nvinfo : EIATTR_CBANK_PARAM_SIZE
	.align		4
.L_1851:
        /*0018*/ 	.byte	0x03, 0x19
        /*001a*/ 	.short	0x0290


	//----- nvinfo : EIATTR_KPARAM_INFO
	.align		4
        /*001c*/ 	.byte	0x04, 0x17
        /*001e*/ 	.short	(.L_1853 - .L_1852)
.L_1852:
        /*0020*/ 	.word	0x00000000
        /*0024*/ 	.short	0x0001
        /*0026*/ 	.short	0x0008
        /*0028*/ 	.byte	0x00, 0xf0, 0x21, 0x0a


	//----- nvinfo : EIATTR_KPARAM_INFO
	.align		4
.L_1853:
        /*002c*/ 	.byte	0x04, 0x17
        /*002e*/ 	.short	(.L_1855 - .L_1854)
.L_1854:
        /*0030*/ 	.word	0x00000000
        /*0034*/ 	.short	0x0000
        /*0036*/ 	.short	0x0000
        /*0038*/ 	.byte	0x00, 0xf0, 0x11, 0x00


	//----- nvinfo : EIATTR_MAXREG_COUNT
	.align		4
.L_1855:
        /*003c*/ 	.byte	0x03, 0x1b
        /*003e*/ 	.short	0x0080


	//----- nvinfo : EIATTR_EXTERNS
	.align		4
        /*0040*/ 	.byte	0x04, 0x0f
        /*0042*/ 	.short	(.L_1857 - .L_1856)


	//   ....[0]....
	.align		4
.L_1856:
        /*0044*/ 	.word	index@(__assertfail)


	//----- nvinfo : EIATTR_MERCURY_ISA_VERSION
	.align		4
.L_1857:
        /*0048*/ 	.byte	0x03, 0x5f
        /*004a*/ 	.short	0x0000


	//----- nvinfo : EIATTR_SYSCALL_OFFSETS
	.align		4
        /*004c*/ 	.byte	0x04, 0x46
        /*004e*/ 	.short	(.L_1859 - .L_1858)


	//   ....[0]....
.L_1858:
        /*0050*/ 	.word	0x00002020


	//   ....[1]....
        /*0054*/ 	.word	0x00002fb0


	//   ....[2]....
        /*0058*/ 	.word	0x00003fc0


	//   ....[3]....
        /*005c*/ 	.word	0x00006050


	//   ....[4]....
        /*0060*/ 	.word	0x00006fe0


	//   ....[5]....
        /*0064*/ 	.word	0x00007ff0


	//   ....[6]....
        /*0068*/ 	.word	0x0000a050


	//   ....[7]....
        /*006c*/ 	.word	0x0000afe0


	//   ....[8]....
        /*0070*/ 	.word	0x0000bff0


	//   ....[9]....
        /*0074*/ 	.word	0x0000e060


	//   ....[10]....
        /*0078*/ 	.word	0x0000eff0


	//   ....[11]....
        /*007c*/ 	.word	0x00010000


	//----- nvinfo : EIATTR_EXIT_INSTR_OFFSETS
	.align		4
.L_1859:
        /*0080*/ 	.byte	0x04, 0x1c
        /*0082*/ 	.short	(.L_1861 - .L_1860)


	//   ....[0]....
.L_1860:
        /*0084*/ 	.word	0x0000c0b0


	//   ....[1]....
        /*0088*/ 	.word	0x0000f200


	//   ....[2]....
        /*008c*/ 	.word	0x0000f240


	//   ....[3]....
        /*0090*/ 	.word	0x0000f2e0


	//   ....[4]....
        /*0094*/ 	.word	0x0000f320


	//   ....[5]....
        /*0098*/ 	.word	0x0000f360


	//   ....[6]....
        /*009c*/ 	.word	0x0000f3f0


	//   ....[7]....
        /*00a0*/ 	.word	0x0000f410


	//   ....[8]....
        /*00a4*/ 	.word	0x0000f4b0


	//   ....[9]....
        /*00a8*/ 	.word	0x0000f500


	//   ....[10]....
        /*00ac*/ 	.word	0x0000f550


	//   ....[11]....
        /*00b0*/ 	.word	0x0000f620


	//   ....[12]....
        /*00b4*/ 	.word	0x0000f680


	//   ....[13]....
        /*00b8*/ 	.word	0x0000f810


	//   ....[14]....
        /*00bc*/ 	.word	0x0000f970


	//   ....[15]....
        /*00c0*/ 	.word	0x0000f9b0


	//   ....[16]....
        /*00c4*/ 	.word	0x0000fa70


	//   ....[17]....
        /*00c8*/ 	.word	0x0000fbf0


	//   ....[18]....
        /*00cc*/ 	.word	0x0000fd70


	//   ....[19]....
        /*00d0*/ 	.word	0x0000fed0


	//   ....[20]....
        /*00d4*/ 	.word	0x00010010


	//   ....[21]....
        /*00d8*/ 	.word	0x00010050


	//   ....[22]....
        /*00dc*/ 	.word	0x00010090


	//----- nvinfo : EIATTR_MAX_THREADS
	.align		4
.L_1861:
        /*00e0*/ 	.byte	0x04, 0x05
        /*00e2*/ 	.short	(.L_1863 - .L_1862)
.L_1862:
        /*00e4*/ 	.word	0x00000080
        /*00e8*/ 	.word	0x00000001
        /*00ec*/ 	.word	0x00000001


	//----- nvinfo : EIATTR_CRS_STACK_SIZE
	.align		4
.L_1863:
        /*00f0*/ 	.byte	0x04, 0x1e
        /*00f2*/ 	.short	(.L_1865 - .L_1864)
.L_1864:
        /*00f4*/ 	.word	0x00000000
.L_1865:


//--------------------- .nv.info._ZN2at6native27unrolled_elementwise_kernelINS0_13BinaryFunctorIN3c104HalfES4_S4_ZZZNS0_15binary_internal21div_trunc_kernel_cudaERNS_18TensorIteratorBaseEENKUlvE1_clEvENKUlvE1_clEvEUlS4_S4_E_EESt5arrayIPcLm3EELi4E23TrivialOffsetCalculatorILi2EjESF_ILi1EjENS0_6memory12LoadWithCastILi2EEENSI_13StoreWithCastILi1EEEEEviT_T0_T2_T3_T4_T5_ --------------------------
	.section	.nv.info._ZN2at6native27unrolled_elementwise_kernelINS0_13BinaryFunctorIN3c104HalfES4_S4_ZZZNS0_15binary_internal21div_trunc_kernel_cudaERNS_18TensorIteratorBaseEENKUlvE1_clEvENKUlvE1_clEvEUlS4_S4_E_EESt5arrayIPcLm3EELi4E23TrivialOffsetCalculatorILi2EjESF_ILi1EjENS0_6memory12LoadWithCastILi2EEENSI_13StoreWithCastILi1EEEEEviT_T0_T2_T3_T4_T5_,"",@"SHT_CUDA_INFO"
	.sectionflags	@""
	.align	4


	//----- nvinfo : EIATTR_CUDA_API_VERSION
	.align		4
        /*0000*/ 	.byte	0x04, 0x37
        /*0002*/ 	.short	(.L_1867 - .L_1866)
.L_1866:
        /*0004*/ 	.word	0x00000082


	//----- nvinfo : EIATTR_SW2861232_WAR
	.align		4
.L_1867:
        /*0008*/ 	.byte	0x01, 0x35
	.zero		2


	//----- nvinfo : EIATTR_PARAM_CBANK
	.align		4
        /*000c*/ 	.byte	0x04, 0x0a
        /*000e*/ 	.short	(.L_1869 - .L_1868)
	.align		4
.L_1868:
        /*0010*/ 	.word	index@(.nv.constant0._ZN2at6native27unrolled_elementwise_kernelINS0_13BinaryFunctorIN3c104HalfES4_S4_ZZZNS0_15binary_internal21div_trunc_kernel_cudaERNS_18TensorIteratorBaseEENKUlvE1_clEvENKUlvE1_clEvEUlS4_S4_E_EESt5arrayIPcLm3EELi4E23TrivialOffsetCalculatorILi2EjESF_ILi1EjENS0_6memory12LoadWithCastILi2EEENSI_13StoreWithCastILi1EEEEEviT_T0_T2_T3_T4_T5_)
        /*0014*/ 	.short	0x0160
        /*0016*/ 	.short	0x0038


	//----- nvinfo : EIATTR_CBANK_PARAM_SIZE
	.align		4
.L_1869:
        /*0018*/ 	.byte	0x03, 0x19
        /*001a*/ 	.short	0x0038


	//----- nvinfo : EIATTR_KPARAM_INFO
	.align		4
        /*001c*/ 	.byte	0x04, 0x17
        /*001e*/ 	.short	(.L_1871 - .L_1870)
.L_1870:
        /*0020*/ 	.word	0x00000000
        /*0024*/ 	.short	0x0006
        /*0026*/ 	.short	0x0030
        /*0028*/ 	.byte	0x00, 0xf0, 0x21, 0x00


	//----- nvinfo : EIATTR_KPARAM_INFO
	.align		4
.L_1871:
        /*002c*/ 	.byte	0x04, 0x17
        /*002e*/ 	.short	(.L_1873 - .L_1872)
.L_1872:
        /*0030*/ 	.word	0x00000000
        /*0034*/ 	.short	0x0005
        /*0036*/ 	.short	0x0024
        /*0038*/ 	.byte	0x00, 0xf0, 0x31, 0x00


	//----- nvinfo : EIATTR_KPARAM_INFO
	.align		4
.L_1873:
        /*003c*/ 	.byte	0x04, 0x17
        /*003e*/ 	.short	(.L_1875 - .L_1874)
.L_1874:
        /*0040*/ 	.word	0x00000000
        /*0044*/ 	.short	0x0004
        /*0046*/ 	.short	0x0021
        /*0048*/ 	.byte	0x00, 0xf0, 0x05, 0x00


	//----- nvinfo : EIATTR_KPARAM_INFO
	.align		4
.L_1875:
        /*004c*/ 	.byte	0x04, 0x17
        /*004e*/ 	.short	(.L_1877 - .L_1876)
.L_1876:
        /*0050*/ 	.word	0x00000000
        /*0054*/ 	.short	0x0003
        /*0056*/ 	.short	0x0020
        /*0058*/ 	.byte	0x00, 0xf0, 0x05, 0x00


	//----- nvinfo : EIATTR_KPARAM_INFO
	.align		4
.L_1877:
        /*005c*/ 	.byte	0x04, 0x17
        /*005e*/ 	.short	(.L_1879 - .L_1878)
.L_1878:
        /*0060*/ 	.word	0x00000000
        /*0064*/ 	.short	0x0002
        /*0066*/ 	.short	0x0008
        /*0068*/ 	.byte	0x00, 0xf0, 0x61, 0x00


	//----- nvinfo : EIATTR_KPARAM_INFO
	.align		4
.L_1879:
        /*006c*/ 	.byte	0x04, 0x17
        /*006e*/ 	.short	(.L_1881 - .L_1880)
.L_1880:
        /*0070*/ 	.word	0x00000000
        /*0074*/ 	.short	0x0001
        /*0076*/ 	.short	0x0004
        /*0078*/ 	.byte	0x00, 0xf0, 0x05, 0x00


	//----- nvinfo : EIATTR_KPARAM_INFO
	.align		4
.L_1881:
        /*007c*/ 	.byte	0x04, 0x17
        /*007e*/ 	.short	(.L_1883 - .L_1882)
.L_1882:
        /*0080*/ 	.word	0x00000000
        /*0084*/ 	.short	0x0000
        /*0086*/ 	.short	0x0000
        /*0088*/ 	.byte	0x00, 0xf0, 0x11, 0x00


	//----- nvinfo : EIATTR_MAXREG_COUNT
	.align		4
.L_1883:
        /*008c*/ 	.byte	0x03, 0x1b
        /*008e*/ 	.short	0x00ff


	//----- nvinfo : EIATTR_EXTERNS
	.align		4
        /*0090*/ 	.byte	0x04, 0x0f
        /*0092*/ 	.short	(.L_1885 - .L_1884)


	//   ....[0]....
	.align		4
.L_1884:
        /*0094*/ 	.word	index@(__assertfail)


	//----- nvinfo : EIATTR_MERCURY_ISA_VERSION
	.align		4
.L_1885:
        /*0098*/ 	.byte	0x03, 0x5f
        /*009a*/ 	.short	0x0000


	//----- nvinfo : EIATTR_SYSCALL_OFFSETS
	.align		4
        /*009c*/ 	.byte	0x04, 0x46
        /*009e*/ 	.short	(.L_1887 - .L_1886)


	//   ....[0]....
.L_1886:
        /*00a0*/ 	.word	0x00001080


	//   ....[1]....
        /*00a4*/ 	.word	0x000020d0


	//   ....[2]....
        /*00a8*/ 	.word	0x000031a0


	//   ....[3]....
        /*00ac*/ 	.word	0x000041f0


	//   ....[4]....
        /*00b0*/ 	.word	0x000052d0


	//   ....[5]....
        /*00b4*/ 	.word	0x00006310


	//   ....[6]....
        /*00b8*/ 	.word	0x000073d0


	//   ....[7]....
        /*00bc*/ 	.word	0x00008350


	//   ....[8]....
        /*00c0*/ 	.word	0x00009700


	//   ....[9]....
        /*00c4*/ 	.word	0x0000a730


	//   ....[10]....
        /*00c8*/ 	.word	0x0000b720


	//   ....[11]....
        /*00cc*/ 	.word	0x0000c710


	//----- nvinfo : EIATTR_EXIT_INSTR_OFFSETS
	.align		4
.L_1887:
        /*00d0*/ 	.byte	0x04, 0x1c
        /*00d2*/ 	.short	(.L_1889 - .L_1888)


	//   ....[0]....
.L_1888:
        /*00d4*/ 	.word	0x0000b7e0


	//   ....[1]....
        /*00d8*/ 	.word	0x0000b910


	//   ....[2]....
        /*00dc*/ 	.word	0x0000b950


	//   ....[3]....
        /*00e0*/ 	.word	0x0000b9f0


	//   ....[4]....
        /*00e4*/ 	.word	0x0000ba30


	//   ....[5]....
        /*00e8*/ 	.word	0x0000ba70


	//   ....[6]....
        /*00ec*/ 	.word	0x0000bb00


	//   ....[7]....
        /*00f0*/ 	.word	0x0000bb20


	//   ....[8]....
        /*00f4*/ 	.word	0x0000bbc0


	//   ....[9]....
        /*00f8*/ 	.word	0x0000bc10


	//   ....[10]....
        /*00fc*/ 	.word	0x0000bc60


	//   ....[11]....
        /*0100*/ 	.word	0x0000bd30


	//   ....[12]....
        /*0104*/ 	.word	0x0000bd90


	//   ....[13]....
        /*0108*/ 	.word	0x0000bf20


	//   ....[14]....
        /*010c*/ 	.word	0x0000c080


	//   ....[15]....
        /*0110*/ 	.word	0x0000c0c0


	//   ....[16]....
        /*0114*/ 	.word	0x0000c180


	//   ....[17]....
        /*0118*/ 	.word	0x0000c300


	//   ....[18]....
        /*011c*/ 	.word	0x0000c480


	//   ....[19]....
        /*0120*/ 	.word	0x0000c5e0


	//   ....[20]....
        /*0124*/ 	.word	0x0000c720


	//   ....[21]....
        /*0128*/ 	.word	0x0000c760


	//   ....[22]....
        /*012c*/ 	.word	0x0000c7a0


	//----- nvinfo : EIATTR_MAX_THREADS
	.align		4
.L_1889:
        /*0130*/ 	.byte	0x04, 0x05
        /*0132*/ 	.short	(.L_1891 - .L_1890)
.L_1890:
        /*0134*/ 	.word	0x00000080
        /*0138*/ 	.word	0x00000001
        /*013c*/ 	.word	0x00000001


	//----- nvinfo : EIATTR_CRS_STACK_SIZE
	.align		4
.L_1891:
        /*0140*/ 	.byte	0x04, 0x1e
        /*0142*/ 	.short	(.L_1893 - .L_1892)
.L_1892:
        /*0144*/ 	.word	0x00000000
.L_1893:


//--------------------- .nv.info._ZN2at6native18elementwise_kernelILi128ELi4EZNS0_22gpu_kernel_impl_nocastINS0_13BinaryFunctorIN3c104HalfES5_S5_ZZZNS0_15binary_internal21div_trunc_kernel_cudaERNS_18TensorIteratorBaseEENKUlvE1_clEvENKUlvE1_clEvEUlS5_S5_E_EEEEvS8_RKT_EUliE_EEviT1_ --------------------------
	.section	.nv.info._ZN2at6native18elementwise_kernelILi128ELi4EZNS0_22gpu_kernel_impl_nocastINS0_13BinaryFunctorIN3c104HalfES5_S5_ZZZNS0_15binary_internal21div_trunc_kernel_cudaERNS_18TensorIteratorBaseEENKUlvE1_clEvENKUlvE1_clEvEUlS5_S5_E_EEEEvS8_RKT_EUliE_EEviT1_,"",@"SHT_CUDA_INFO"
	.sectionflags	@""
	.align	4


	//----- nvinfo : EIATTR_CUDA_API_VERSION
	.align		4
        /*0000*/ 	.byte	0x04, 0x37
        /*0002*/ 	.short	(.L_1895 - .L_1894)
.L_1894:
        /*0004*/ 	.word	0x00000082


	//----- nvinfo : EIATTR_SW2861232_WAR
	.align		4
.L_1895:
        /*0008*/ 	.byte	0x01, 0x35
	.zero		2


	//----- nvinfo : EIATTR_PARAM_CBANK
	.align		4
        /*000c*/ 	.byte	0x04, 0x0a
        /*000e*/ 	.short	(.L_1897 - .L_1896)
	.align		4
.L_1896:
        /*0010*/ 	.word	index@(.nv.constant0._ZN2at6native18elementwise_kernelILi128ELi4EZNS0_22gpu_kernel_impl_nocastINS0_13BinaryFunctorIN3c104HalfES5_S5_ZZZNS0_15binary_internal21div_trunc_kernel_cudaERNS_18TensorIteratorBaseEENKUlvE1_clEvENKUlvE1_clEvEUlS5_S5_E_EEEEvS8_RKT_EUliE_EEviT1_)
        /*0014*/ 	.short	0x0160
        /*0016*/ 	.short	0x0290


	//----- nvinfo : EIATTR_CBANK_PARAM_SIZE
	.align		4
.L_1897:
        /*0018*/ 	.byte	0x03, 0x19
        /*001a*/ 	.short	0x0290


	//----- nvinfo : EIATTR_KPARAM_INFO
	.align		4
        /*001c*/ 	.byte	0x04, 0x17
        /*001e*/ 	.short	(.L_1899 - .L_1898)
.L_1898:
        /*0020*/ 	.word	0x00000000
        /*0024*/ 	.short	0x0001
        /*0026*/ 	.short	0x0008
        /*0028*/ 	.byte	0x00, 0xf0, 0x21, 0x0a


	//----- nvinfo : EIATTR_KPARAM_INFO
	.align		4
.L_1899:
        /*002c*/ 	.byte	0x04, 0x17
        /*002e*/ 	.short	(.L_1901 - .L_1900)
.L_1900:
        /*0030*/ 	.word	0x00000000
        /*0034*/ 	.short	0x0000
        /*0036*/ 	.short	0x0000
        /*0038*/ 	.byte	0x00, 0xf0, 0x11, 0x00


	//----- nvinfo : EIATTR_MAXREG_COUNT
	.align		4
.L_1901:
        /*003c*/ 	.byte	0x03, 0x1b
        /*003e*/ 	.short	0x0080


	//----- nvinfo : EIATTR_MERCURY_ISA_VERSION
	.align		4
        /*0040*/ 	.byte	0x03, 0x5f
        /*0042*/ 	.short	0x0000


	//----- nvinfo : EIATTR_EXIT_INSTR_OFFSETS
	.align		4
        /*0044*/ 	.byte	0x04, 0x1c
        /*0046*/ 	.short	(.L_1903 - .L_1902)


	//   ....[0]....
.L_1902:
        /*0048*/ 	.word	0x000033d0


	//   ....[1]....
        /*004c*/ 	.word	0x000044c0


	//----- nvinfo : EIATTR_MAX_THREADS
	.align		4
.L_1903:
        /*0050*/ 	.byte	0x04, 0x05
        /*0052*/ 	.short	(.L_1905 - .L_1904)
.L_1904:
        /*0054*/ 	.word	0x00000080
        /*0058*/ 	.word	0x00000001
        /*005c*/ 	.word	0x00000001


	//----- nvinfo : EIATTR_CRS_STACK_SIZE
	.align		4
.L_1905:
        /*0060*/ 	.byte	0x04, 0x1e
        /*0062*/ 	.short	(.L_1907 - .L_1906)
.L_1906:
        /*0064*/ 	.word	0x00000000
.L_1907:


//--------------------- .nv.info._ZN2at6native27unrolled_elementwise_kernelINS0_13BinaryFunctorIN3c104HalfES4_S4_ZZZNS0_15binary_internal21div_trunc_kernel_cudaERNS_18TensorIteratorBaseEENKUlvE1_clEvENKUlvE1_clEvEUlS4_S4_E_EESt5arrayIPcLm3EELi4E23TrivialOffsetCalculatorILi2EjESF_ILi1EjENS0_6memory15LoadWithoutCastENSI_16StoreWithoutCastEEEviT_T0_T2_T3_T4_T5_ --------------------------
	.section	.nv.info._ZN2at6native27unrolled_elementwise_kernelINS0_13BinaryFunctorIN3c104HalfES4_S4_ZZZNS0_15binary_internal21div_trunc_kernel_cudaERNS_18TensorIteratorBaseEENKUlvE1_clEvENKUlvE1_clEvEUlS4_S4_E_EESt5arrayIPcLm3EELi4E23TrivialOffsetCalculatorILi2EjESF_ILi1EjENS0_6memory15LoadWithoutCastENSI_16StoreWithoutCastEEEviT_T0_T2_T3_T4_T5_,"",@"SHT_CUDA_INFO"
	.sectionflags	@""
	.align	4


	//----- nvinfo : EIATTR_CUDA_API_VERSION
	.align		4
        /*0000*/ 	.byte	0x04, 0x37
        /*0002*/ 	.short	(.L_1909 - .L_1908)
.L_1908:
        /*0004*/ 	.word	0x00000082


	//----- nvinfo : EIATTR_SW2861232_WAR
	.align		4
.L_1909:
        /*0008*/ 	.byte	0x01, 0x35
	.zero		2


	//----- nvinfo : EIATTR_PARAM_CBANK
	.align		4
        /*000c*/ 	.byte	0x04, 0x0a
        /*000e*/ 	.short	(.L_1911 - .L_1910)
	.align		4
.L_1910:
        /*0010*/ 	.word	index@(.nv.constant0._ZN2at6native27unrolled_elementwise_kernelINS0_13BinaryFunctorIN3c104HalfES4_S4_ZZZNS0_15binary_internal21div_trunc_kernel_cudaERNS_18TensorIteratorBaseEENKUlvE1_clEvENKUlvE1_clEvEUlS4_S4_E_EESt5arrayIPcLm3EELi4E23TrivialOffsetCalculatorILi2EjESF_ILi1EjENS0_6memory15LoadWithoutCastENSI_16StoreWithoutCastEEEviT_T0_T2_T3_T4_T5_)
        /*0014*/ 	.short	0x0160
        /*0016*/ 	.short	0x0024


	//----- nvinfo : EIATTR_CBANK_PARAM_SIZE
	.align		4
.L_1911:
        /*0018*/ 	.byte	0x03, 0x19
        /*001a*/ 	.short	0x0024


	//----- nvinfo : EIATTR_KPARAM_INFO
	.align		4
        /*001c*/ 	.byte	0x04, 0x17
        /*001e*/ 	.short	(.L_1913 - .L_1912)
.L_1912:
        /*0020*/ 	.word	0x00000000
        /*0024*/ 	.short	0x0006
        /*0026*/ 	.short	0x0023
        /*0028*/ 	.byte	0x00, 0xf0, 0x05, 0x00


	//----- nvinfo : EIATTR_KPARAM_INFO
	.align		4
.L_1913:
        /*002c*/ 	.byte	0x04, 0x17
        /*002e*/ 	.short	(.L_1915 - .L_1914)
.L_1914:
        /*0030*/ 	.word	0x00000000
        /*0034*/ 	.short	0x0005
        /*0036*/ 	.short	0x0022
        /*0038*/ 	.byte	0x00, 0xf0, 0x05, 0x00


	//----- nvinfo : EIATTR_KPARAM_INFO
	.align		4
.L_1915:
        /*003c*/ 	.byte	0x04, 0x17
        /*003e*/ 	.short	(.L_1917 - .L_1916)
.L_1916:
        /*0040*/ 	.word	0x00000000
        /*0044*/ 	.short	0x0004
        /*0046*/ 	.short	0x0021
        /*0048*/ 	.byte	0x00, 0xf0, 0x05, 0x00


	//----- nvinfo : EIATTR_KPARAM_INFO
	.align		4
.L_1917:
        /*004c*/ 	.byte	0x04, 0x17
        /*004e*/ 	.short	(.L_1919 - .L_1918)
.L_1918:
        /*0050*/ 	.word	0x00000000
        /*0054*/ 	.short	0x0003
        /*0056*/ 	.short	0x0020
        /*0058*/ 	.byte	0x00, 0xf0, 0x05, 0x00


	//----- nvinfo : EIATTR_KPARAM_INFO
	.align		4
.L_1919:
        /*005c*/ 	.byte	0x04, 0x17
        /*005e*/ 	.short	(.L_1921 - .L_1920)
.L_1920:
        /*0060*/ 	.word	0x00000000
        /*0064*/ 	.short	0x0002
        /*0066*/ 	.short	0x0008
        /*0068*/ 	.byte	0x00, 0xf0, 0x61, 0x00


	//----- nvinfo : EIATTR_KPARAM_INFO
	.align		4
.L_1921:
        /*006c*/ 	.byte	0x04, 0x17
        /*006e*/ 	.short	(.L_1923 - .L_1922)
.L_1922:
        /*0070*/ 	.word	0x00000000
        /*0074*/ 	.short	0x0001
        /*0076*/ 	.short	0x0004
        /*0078*/ 	.byte	0x00, 0xf0, 0x05, 0x00


	//----- nvinfo : EIATTR_KPARAM_INFO
	.align		4
.L_1923:
        /*007c*/ 	.byte	0x04, 0x17
        /*007e*/ 	.short	(.L_1925 - .L_1924)
.L_1924:
        /*0080*/ 	.word	0x00000000
        /*0084*/ 	.short	0x0000
        /*0086*/ 	.short	0x0000
        /*0088*/ 	.byte	0x00, 0xf0, 0x11, 0x00


	//----- nvinfo : EIATTR_MAXREG_COUNT
	.align		4
.L_1925:
        /*008c*/ 	.byte	0x03, 0x1b
        /*008e*/ 	.short	0x00ff


	//----- nvinfo : EIATTR_MERCURY_ISA_VERSION
	.align		4
        /*0090*/ 	.byte	0x03, 0x5f
        /*0092*/ 	.short	0x0000


	//----- nvinfo : EIATTR_EXIT_INSTR_OFFSETS
	.align		4
        /*0094*/ 	.byte	0x04, 0x1c
        /*0096*/ 	.short	(.L_1927 - .L_1926)


	//   ....[0]....
.L_1926:
        /*0098*/ 	.word	0x00000680


	//   ....[1]....
        /*009c*/ 	.word	0x000006d0


	//----- nvinfo : EIATTR_MAX_THREADS
	.align		4
.L_1927:
        /*00a0*/ 	.byte	0x04, 0x05
        /*00a2*/ 	.short	(.L_1929 - .L_1928)
.L_1928:
        /*00a4*/ 	.word	0x00000080
        /*00a8*/ 	.word	0x00000001
        /*00ac*/ 	.word	0x00000001


	//----- nvinfo : EIATTR_CRS_STACK_SIZE
	.align		4
.L_1929:
        /*00b0*/ 	.byte	0x04, 0x1e
        /*00b2*/ 	.short	(.L_1931 - .L_1930)
.L_1930:
        /*00b4*/ 	.word	0x00000000
.L_1931:


//--------------------- .nv.info._ZN2at6native29vectorized_elementwise_kernelILi2ENS0_13BinaryFunctorIN3c104HalfES4_S4_ZZZNS0_15binary_internal21div_trunc_kernel_cudaERNS_18TensorIteratorBaseEENKUlvE1_clEvENKUlvE1_clEvEUlS4_S4_E_EESt5arrayIPcLm3EEEEviT0_T1_ --------------------------
	.section	.nv.info._ZN2at6native29vectorized_elementwise_kernelILi2ENS0_13BinaryFunctorIN3c104HalfES4_S4_ZZZNS0_15binary_internal21div_trunc_kernel_cudaERNS_18TensorIteratorBaseEENKUlvE1_clEvENKUlvE1_clEvEUlS4_S4_E_EESt5arrayIPcLm3EEEEviT0_T1_,"",@"SHT_CUDA_INFO"
	.sectionflags	@""
	.align	4


	//----- nvinfo : EIATTR_CUDA_API_VERSION
	.align		4
        /*0000*/ 	.byte	0x04, 0x37
        /*0002*/ 	.short	(.L_1933 - .L_1932)
.L_1932:
        /*0004*/ 	.word	0x00000082


	//----- nvinfo : EIATTR_SW2861232_WAR
	.align		4
.L_1933:
        /*0008*/ 	.byte	0x01, 0x35
	.zero		2


	//----- nvinfo : EIATTR_PARAM_CBANK
	.align		4
        /*000c*/ 	.byte	0x04, 0x0a
        /*000e*/ 	.short	(.L_1935 - .L_1934)
	.align		4
.L_1934:
        /*0010*/ 	.word	index@(.nv.constant0._ZN2at6native29vectorized_elementwise_kernelILi2ENS0_13BinaryFunctorIN3c104HalfES4_S4_ZZZNS0_15binary_internal21div_trunc_kernel_cudaERNS_18TensorIteratorBaseEENKUlvE1_clEvENKUlvE1_clEvEUlS4_S4_E_EESt5arrayIPcLm3EEEEviT0_T1_)
        /*0014*/ 	.short	0x0160
        /*0016*/ 	.short	0x0020


	//----- nvinfo : EIATTR_CBANK_PARAM_SIZE
	.align		4
.L_1935:
        /*0018*/ 	.byte	0x03, 0x19
        /*001a*/ 	.short	0x0020


	//----- nvinfo : EIATTR_KPARAM_INFO
	.align		4
        /*001c*/ 	.byte	0x04, 0x17
        /*001e*/ 	.short	(.L_1937 - .L_1936)
.L_1936:
        /*0020*/ 	.word	0x00000000
        /*0024*/ 	.short	0x0002
        /*0026*/ 	.short	0x0008
        /*0028*/ 	.byte	0x00, 0xf0, 0x61, 0x00


	//----- nvinfo : EIATTR_KPARAM_INFO
	.align		4
.L_1937:
        /*002c*/ 	.byte	0x04, 0x17
        /*002e*/ 	.short	(.L_1939 - .L_1938)
.L_1938:
        /*0030*/ 	.word	0x00000000
        /*0034*/ 	.short	0x0001
        /*0036*/ 	.short	0x0004
        /*0038*/ 	.byte	0x00, 0xf0, 0x05, 0x00


	//----- nvinfo : EIATTR_KPARAM_INFO
	.align		4
.L_1939:
        /*003c*/ 	.byte	0x04, 0x17
        /*003e*/ 	.short	(.L_1941 - .L_1940)
.L_1940:
        /*0040*/ 	.word	0x00000000
        /*0044*/ 	.short	0x0000
        /*0046*/ 	.short	0x0000
        /*0048*/ 	.byte	0x00, 0xf0, 0x11, 0x00


	//----- nvinfo : EIATTR_MAXREG_COUNT
	.align		4
.L_1941:
        /*004c*/ 	.byte	0x03, 0x1b
        /*004e*/ 	.short	0x00ff


	//----- nvinfo : EIATTR_MERCURY_ISA_VERSION
	.align		4
        /*0050*/ 	.byte	0x03, 0x5f
        /*0052*/ 	.short	0x0000


	//----- nvinfo : EIATTR_EXIT_INSTR_OFFSETS
	.align		4
        /*0054*/ 	.byte	0x04, 0x1c
        /*0056*/ 	.short	(.L_1943 - .L_1942)


	//   ....[0]....
.L_1942:
        /*0058*/ 	.word	0x00000570


	//   ....[1]....
        /*005c*/ 	.word	0x000012e0


	//   ....[2]....
        /*0060*/ 	.word	0x00001330


	//----- nvinfo : EIATTR_MAX_THREADS
	.align		4
.L_1943:
        /*0064*/ 	.byte	0x04, 0x05
        /*0066*/ 	.short	(.L_1945 - .L_1944)
.L_1944:
        /*0068*/ 	.word	0x00000080
        /*006c*/ 	.word	0x00000001
        /*0070*/ 	.word	0x00000001


	//----- nvinfo : EIATTR_CRS_STACK_SIZE
	.align		4
.L_1945:
        /*0074*/ 	.byte	0x04, 0x1e
        /*0076*/ 	.short	(.L_1947 - .L_1946)
.L_1946:
        /*0078*/ 	.word	0x00000000
.L_1947:


//--------------------- .nv.info._ZN2at6native29vectorized_elementwise_kernelILi4ENS0_13BinaryFunctorIN3c104HalfES4_S4_ZZZNS0_15binary_internal21div_trunc_kernel_cudaERNS_18TensorIteratorBaseEENKUlvE1_clEvENKUlvE1_clEvEUlS4_S4_E_EESt5arrayIPcLm3EEEEviT0_T1_ --------------------------
	.section	.nv.info._ZN2at6native29vectorized_elementwise_kernelILi4ENS0_13BinaryFunctorIN3c104HalfES4_S4_ZZZNS0_15binary_internal21div_trunc_kernel_cudaERNS_18TensorIteratorBaseEENKUlvE1_clEvENKUlvE1_clEvEUlS4_S4_E_EESt5arrayIPcLm3EEEEviT0_T1_,"",@"SHT_CUDA_INFO"
	.sectionflags	@""
	.align	4


	//----- nvinfo : EIATTR_CUDA_API_VERSION
	.align		4
        /*0000*/ 	.byte	0x04, 0x37
        /*0002*/ 	.short	(.L_1949 - .L_1948)
.L_1948:
        /*0004*/ 	.word	0x00000082


	//----- nvinfo : EIATTR_SW2861232_WAR
	.align		4
.L_1949:
        /*0008*/ 	.byte	0x01, 0x35
	.zero		2


	//----- nvinfo : EIATTR_PARAM_CBANK
	.align		4
        /*000c*/ 	.byte	0x04, 0x0a
        /*000e*/ 	.short	(.L_1951 - .L_1950)
	.align		4
.L_1950:
        /*0010*/ 	.word	index@(.nv.constant0._ZN2at6native29vectorized_elementwise_kernelILi4ENS0_13BinaryFunctorIN3c104HalfES4_S4_ZZZNS0_15binary_internal21div_trunc_kernel_cudaERNS_18TensorIteratorBaseEENKUlvE1_clEvENKUlvE1_clEvEUlS4_S4_E_EESt5arrayIPcLm3EEEEviT0_T1_)
        /*0014*/ 	.short	0x0160
        /*0016*/ 	.short	0x0020


	//----- nvinfo : EIATTR_CBANK_PARAM_SIZE
	.align		4
.L_1951:
        /*0018*/ 	.byte	0x03, 0x19
        /*001a*/ 	.short	0x0020


	//----- nvinfo : EIATTR_KPARAM_INFO
	.align		4
        /*001c*/ 	.byte	0x04, 0x17
        /*001e*/ 	.short	(.L_1953 - .L_1952)
.L_1952:
        /*0020*/ 	.word	0x00000000
        /*0024*/ 	.short	0x0002
        /*0026*/ 	.short	0x0008
        /*0028*/ 	.byte	0x00, 0xf0, 0x61, 0x00


	//----- nvinfo : EIATTR_KPARAM_INFO
	.align		4
.L_1953:
        /*002c*/ 	.byte	0x04, 0x17
        /*002e*/ 	.short	(.L_1955 - .L_1954)
.L_1954:
        /*0030*/ 	.word	0x00000000
        /*0034*/ 	.short	0x0001
        /*0036*/ 	.short	0x0004
        /*0038*/ 	.byte	0x00, 0xf0, 0x05, 0x00


	//----- nvinfo : EIATTR_KPARAM_INFO
	.align		4
.L_1955:
        /*003c*/ 	.byte	0x04, 0x17
        /*003e*/ 	.short	(.L_1957 - .L_1956)
.L_1956:
        /*0040*/ 	.word	0x00000000
        /*0044*/ 	.short	0x0000
        /*0046*/ 	.short	0x0000
        /*0048*/ 	.byte	0x00, 0xf0, 0x11, 0x00


	//----- nvinfo : EIATTR_MAXREG_COUNT
	.align		4
.L_1957:
        /*004c*/ 	.byte	0x03, 0x1b
        /*004e*/ 	.short	0x00ff


	//----- nvinfo : EIATTR_MERCURY_ISA_VERSION
	.align		4
        /*0050*/ 	.byte	0x03, 0x5f
        /*0052*/ 	.short	0x0000


	//----- nvinfo : EIATTR_EXIT_INSTR_OFFSETS
	.align		4
        /*0054*/ 	.byte	0x04, 0x1c
        /*0056*/ 	.short	(.L_1959 - .L_1958)


	//   ....[0]....
.L_1958:
        /*0058*/ 	.word	0x00000510


	//   ....[1]....
        /*005c*/ 	.word	0x00001280


	//   ....[2]....
        /*0060*/ 	.word	0x000012d0


	//----- nvinfo : EIATTR_MAX_THREADS
	.align		4
.L_1959:
        /*0064*/ 	.byte	0x04, 0x05
        /*0066*/ 	.short	(.L_1961 - .L_1960)
.L_1960:
        /*0068*/ 	.word	0x00000080
        /*006c*/ 	.word	0x00000001
        /*0070*/ 	.word	0x00000001


	//----- nvinfo : EIATTR_CRS_STACK_SIZE
	.align		4
.L_1961:
        /*0074*/ 	.byte	0x04, 0x1e
        /*0076*/ 	.short	(.L_1963 - .L_1962)
.L_1962:
        /*0078*/ 	.word	0x00000000
.L_1963:


//--------------------- .nv.info._ZN2at6native29vectorized_elementwise_kernelILi8ENS0_13BinaryFunctorIN3c104HalfES4_S4_ZZZNS0_15binary_internal21div_trunc_kernel_cudaERNS_18TensorIteratorBaseEENKUlvE1_clEvENKUlvE1_clEvEUlS4_S4_E_EESt5arrayIPcLm3EEEEviT0_T1_ --------------------------
	.section	.nv.info._ZN2at6native29vectorized_elementwise_kernelILi8ENS0_13BinaryFunctorIN3c104HalfES4_S4_ZZZNS0_15binary_internal21div_trunc_kernel_cudaERNS_18TensorIteratorBaseEENKUlvE1_clEvENKUlvE1_clEvEUlS4_S4_E_EESt5arrayIPcLm3EEEEviT0_T1_,"",@"SHT_CUDA_INFO"
	.sectionflags	@""
	.align	4


	//----- nvinfo : EIATTR_CUDA_API_VERSION
	.align		4
        /*0000*/ 	.byte	0x04, 0x37
        /*0002*/ 	.short	(.L_1965 - .L_1964)
.L_1964:
        /*0004*/ 	.word	0x00000082


	//----- nvinfo : EIATTR_SW2861232_WAR
	.align		4
.L_1965:
        /*0008*/ 	.byte	0x01, 0x35
	.zero		2


	//----- nvinfo : EIATTR_PARAM_CBANK
	.align		4
        /*000c*/ 	.byte	0x04, 0x0a
        /*000e*/ 	.short	(.L_1967 - .L_1966)
	.align		4
.L_1966:
        /*0010*/ 	.word	index@(.nv.constant0._ZN2at6native29vectorized_elementwise_kernelILi8ENS0_13BinaryFunctorIN3c104HalfES4_S4_ZZZNS0_15binary_internal21div_trunc_kernel_cudaERNS_18TensorIteratorBaseEENKUlvE1_clEvENKUlvE1_clEvEUlS4_S4_E_EESt5arrayIPcLm3EEEEviT0_T1_)
        /*0014*/ 	.short	0x0160
        /*0016*/ 	.short	0x0020


	//----- nvinfo : EIATTR_CBANK_PARAM_SIZE
	.align		4
.L_1967:
        /*0018*/ 	.byte	0x03, 0x19
        /*001a*/ 	.short	0x0020


	//----- nvinfo : EIATTR_KPARAM_INFO
	.align		4
        /*001c*/ 	.byte	0x04, 0x17
        /*001e*/ 	.short	(.L_1969 - .L_1968)
.L_1968:
        /*0020*/ 	.word	0x00000000
        /*0024*/ 	.short	0x0002
        /*0026*/ 	.short	0x0008
        /*0028*/ 	.byte	0x00, 0xf0, 0x61, 0x00


	//----- nvinfo : EIATTR_KPARAM_INFO
	.align		4
.L_1969:
        /*002c*/ 	.byte	0x04, 0x17
        /*002e*/ 	.short	(.L_1971 - .L_1970)
.L_1970:
        /*0030*/ 	.word	0x00000000
        /*0034*/ 	.short	0x0001
        /*0036*/ 	.short	0x0004
        /*0038*/ 	.byte	0x00, 0xf0, 0x05, 0x00


	//----- nvinfo : EIATTR_KPARAM_INFO
	.align		4
.L_1971:
        /*003c*/ 	.byte	0x04, 0x17
        /*003e*/ 	.short	(.L_1973 - .L_1972)
.L_1972:
        /*0040*/ 	.word	0x00000000
        /*0044*/ 	.short	0x0000
        /*0046*/ 	.short	0x0000
        /*0048*/ 	.byte	0x00, 0xf0, 0x11, 0x00


	//----- nvinfo : EIATTR_MAXREG_COUNT
	.align		4
.L_1973:
        /*004c*/ 	.byte	0x03, 0x1b
        /*004e*/ 	.short	0x00ff


	//----- nvinfo : EIATTR_MERCURY_ISA_VERSION
	.align		4
        /*0050*/ 	.byte	0x03, 0x5f
        /*0052*/ 	.short	0x0000


	//----- nvinfo : EIATTR_EXIT_INSTR_OFFSETS
	.align		4
        /*0054*/ 	.byte	0x04, 0x1c
        /*0056*/ 	.short	(.L_1975 - .L_1974)


	//   ....[0]....
.L_1974:
        /*0058*/ 	.word	0x00000010


	//----- nvinfo : EIATTR_MAX_THREADS
	.align		4
.L_1975:
        /*005c*/ 	.byte	0x04, 0x05
        /*005e*/ 	.short	(.L_1977 - .L_1976)
.L_1976:
        /*0060*/ 	.word	0x00000080
        /*0064*/ 	.word	0x00000001
        /*0068*/ 	.word	0x00000001
.L_1977:


//--------------------- .nv.info._ZN2at6native18elementwise_kernelILi128ELi4EZNS0_15gpu_kernel_implINS0_13BUnaryFunctorIN3c104HalfES5_S5_ZZZNS0_15binary_internal21div_trunc_kernel_cudaERNS_18TensorIteratorBaseEENKUlvE1_clEvENKUlvE1_clEvEUlS5_S5_E_EEEEvS8_RKT_EUliE_EEviT1_ --------------------------
	.section	.nv.info._ZN2at6native18elementwise_kernelILi128ELi4EZNS0_15gpu_kernel_implINS0_13BUnaryFunctorIN3c104HalfES5_S5_ZZZNS0_15binary_internal21div_trunc_kernel_cudaERNS_18TensorIteratorBaseEENKUlvE1_clEvENKUlvE1_clEvEUlS5_S5_E_EEEEvS8_RKT_EUliE_EEviT1_,"",@"SHT_CUDA_INFO"
	.sectionflags	@""
	.align	4


	//----- nvinfo : EIATTR_CUDA_API_VERSION
	.align		4
        /*0000*/ 	.byte	0x04, 0x37
        /*0002*/ 	.short	(.L_1979 - .L_1978)
.L_1978:
        /*0004*/ 	.word	0x00000082


	//----- nvinfo : EIATTR_SW2861232_WAR
	.align		4
.L_1979:
        /*0008*/ 	.byte	0x01, 0x35
	.zero		2


	//----- nvinfo : EIATTR_PARAM_CBANK
	.align		4
        /*000c*/ 	.byte	0x04, 0x0a
        /*000e*/ 	.short	(.L_1981 - .L_1980)
	.align		4
.L_1980:
        /*0010*/ 	.word	index@(.nv.constant0._ZN2at6native18elementwise_kernelILi128ELi4EZNS0_15gpu_kernel_implINS0_13BUnaryFunctorIN3c104HalfES5_S5_ZZZNS0_15binary_internal21div_trunc_kernel_cudaERNS_18TensorIteratorBaseEENKUlvE1_clEvENKUlvE1_clEvEUlS5_S5_E_EEEEvS8_RKT_EUliE_EEviT1_)
        /*0014*/ 	.short	0x0160
        /*0016*/ 	.short	0x0220


	//----- nvinfo : EIATTR_CBANK_PARAM_SIZE
	.align		4
.L_1981:
        /*0018*/ 	.byte	0x03, 0x19
        /*001a*/ 	.short	0x0220


	//----- nvinfo : EIATTR_KPARAM_INFO
	.align		4
        /*001c*/ 	.byte	0x04, 0x17
        /*001e*/ 	.short	(.L_1983 - .L_1982)
.L_1982:
        /*0020*/ 	.word	0x00000000
        /*0024*/ 	.short	0x0001
        /*0026*/ 	.short	0x0008
        /*0028*/ 	.byte	0x00, 0xf0, 0x61, 0x08


	//----- nvinfo : EIATTR_KPARAM_INFO
	.align		4
.L_1983:
        /*002c*/ 	.byte	0x04, 0x17
        /*002e*/ 	.short	(.L_1985 - .L_1984)
.L_1984:
        /*0030*/ 	.word	0x00000000
        /*0034*/ 	.short	0x0000
        /*0036*/ 	.short	0x0000
        /*0038*/ 	.byte	0x00, 0xf0, 0x11, 0x00


	//----- nvinfo : EIATTR_MAXREG_COUNT
	.align		4
.L_1985:
        /*003c*/ 	.byte	0x03, 0x1b
        /*003e*/ 	.short	0x0080


	//----- nvinfo : EIATTR_EXTERNS
	.align		4
        /*0040*/ 	.byte	0x04, 0x0f
        /*0042*/ 	.short	(.L_1987 - .L_1986)


	//   ....[0]....
	.align		4
.L_1986:
        /*0044*/ 	.word	index@(__assertfail)


	//----- nvinfo : EIATTR_MERCURY_ISA_VERSION
	.align		4
.L_1987:
        /*0048*/ 	.byte	0x03, 0x5f
        /*004a*/ 	.short	0x0000


	//----- nvinfo : EIATTR_SYSCALL_OFFSETS
	.align		4
        /*004c*/ 	.byte	0x04, 0x46
        /*004e*/ 	.short	(.L_1989 - .L_1988)


	//   ....[0]....
.L_1988:
        /*0050*/ 	.word	0x00001dc0


	//   ....[1]....
        /*0054*/ 	.word	0x00002de0


	//   ....[2]....
        /*0058*/ 	.word	0x00004c00


	//   ....[3]....
        /*005c*/ 	.word	0x00005c20


	//   ....[4]....
        /*0060*/ 	.word	0x00007a10


	//   ....[5]....
        /*0064*/ 	.word	0x00008a30


	//   ....[6]....
        /*0068*/ 	.word	0x0000a830


	//   ....[7]....
        /*006c*/ 	.word	0x0000b850


	//----- nvinfo : EIATTR_EXIT_INSTR_OFFSETS
	.align		4
.L_1989:
        /*0070*/ 	.byte	0x04, 0x1c
        /*0072*/ 	.short	(.L_1991 - .L_1990)


	//   ....[0]....
.L_1990:
        /*0074*/ 	.word	0x00008af0


	//   ....[1]....
        /*0078*/ 	.word	0x0000aa50


	//   ....[2]....
        /*007c*/ 	.word	0x0000aa90


	//   ....[3]....
        /*0080*/ 	.word	0x0000ab30


	//   ....[4]....
        /*0084*/ 	.word	0x0000ab70


	//   ....[5]....
        /*0088*/ 	.word	0x0000abb0


	//   ....[6]....
        /*008c*/ 	.word	0x0000ac40


	//   ....[7]....
        /*0090*/ 	.word	0x0000ac60


	//   ....[8]....
        /*0094*/ 	.word	0x0000ad00


	//   ....[9]....
        /*0098*/ 	.word	0x0000ad50


	//   ....[10]....
        /*009c*/ 	.word	0x0000ada0


	//   ....[11]....
        /*00a0*/ 	.word	0x0000ae70


	//   ....[12]....
        /*00a4*/ 	.word	0x0000aed0


	//   ....[13]....
        /*00a8*/ 	.word	0x0000b060


	//   ....[14]....
        /*00ac*/ 	.word	0x0000b1c0


	//   ....[15]....
        /*00b0*/ 	.word	0x0000b200


	//   ....[16]....
        /*00b4*/ 	.word	0x0000b2c0


	//   ....[17]....
        /*00b8*/ 	.word	0x0000b440


	//   ....[18]....
        /*00bc*/ 	.word	0x0000b5c0


	//   ....[19]....
        /*00c0*/ 	.word	0x0000b720


	//   ....[20]....
        /*00c4*/ 	.word	0x0000b860


	//   ....[21]....
        /*00c8*/ 	.word	0x0000b8a0


	//   ....[22]....
        /*00cc*/ 	.word	0x0000b8e0


	//----- nvinfo : EIATTR_MAX_THREADS
	.align		4
.L_1991:
        /*00d0*/ 	.byte	0x04, 0x05
        /*00d2*/ 	.short	(.L_1993 - .L_1992)
.L_1992:
        /*00d4*/ 	.word	0x00000080
        /*00d8*/ 	.word	0x00000001
        /*00dc*/ 	.word	0x00000001


	//----- nvinfo : EIATTR_CRS_STACK_SIZE
	.align		4
.L_1993:
        /*00e0*/ 	.byte	0x04, 0x1e
        /*00e2*/ 	.short	(.L_1995 - .L_1994)
.L_1994:
        /*00e4*/ 	.word	0x00000000
.L_1995:


//--------------------- .nv.info._ZN2at6native27unrolled_elementwise_kernelINS0_13BUnaryFunctorIN3c104HalfES4_S4_ZZZNS0_15binary_internal21div_trunc_kernel_cudaERNS_18TensorIteratorBaseEENKUlvE1_clEvENKUlvE1_clEvEUlS4_S4_E_EESt5arrayIPcLm2EELi4E23TrivialOffsetCalculatorILi1EjESG_NS0_6memory12LoadWithCastILi1EEENSH_13StoreWithCastILi1EEEEEviT_T0_T2_T3_T4_T5_ --------------------------
	.section	.nv.info._ZN2at6native27unrolled_elementwise_kernelINS0_13BUnaryFunctorIN3c104HalfES4_S4_ZZZNS0_15binary_internal21div_trunc_kernel_cudaERNS_18TensorIteratorBaseEENKUlvE1_clEvENKUlvE1_clEvEUlS4_S4_E_EESt5arrayIPcLm2EELi4E23TrivialOffsetCalculatorILi1EjESG_NS0_6memory12LoadWithCastILi1EEENSH_13StoreWithCastILi1EEEEEviT_T0_T2_T3_T4_T5_,"",@"SHT_CUDA_INFO"
	.sectionflags	@""
	.align	4


	//----- nvinfo : EIATTR_CUDA_API_VERSION
	.align		4
        /*0000*/ 	.byte	0x04, 0x37
        /*0002*/ 	.short	(.L_1997 - .L_1996)
.L_1996:
        /*0004*/ 	.word	0x00000082


	//----- nvinfo : EIATTR_SW2861232_WAR
	.align		4
.L_1997:
        /*0008*/ 	.byte	0x01, 0x35
	.zero		2


	//----- nvinfo : EIATTR_PARAM_CBANK
	.align		4
        /*000c*/ 	.byte	0x04, 0x0a
        /*000e*/ 	.short	(.L_1999 - .L_1998)
	.align		4
.L_1998:
        /*0010*/ 	.word	index@(.nv.constant0._ZN2at6native27unrolled_elementwise_kernelINS0_13BUnaryFunctorIN3c104HalfES4_S4_ZZZNS0_15binary_internal21div_trunc_kernel_cudaERNS_18TensorIteratorBaseEENKUlvE1_clEvENKUlvE1_clEvEUlS4_S4_E_EESt5arrayIPcLm2EELi4E23TrivialOffsetCalculatorILi1EjESG_NS0_6memory12LoadWithCastILi1EEENSH_13StoreWithCastILi1EEEEEviT_T0_T2_T3_T4_T5_)
        /*0014*/ 	.short	0x0160
        /*0016*/ 	.short	0x002c


	//----- nvinfo : EIATTR_CBANK_PARAM_SIZE
	.align		4
.L_1999:
        /*0018*/ 	.byte	0x03, 0x19
        /*001a*/ 	.short	0x002c


	//----- nvinfo : EIATTR_KPARAM_INFO
	.align		4
        /*001c*/ 	.byte	0x04, 0x17
        /*001e*/ 	.short	(.L_2001 - .L_2000)
.L_2000:
        /*0020*/ 	.word	0x00000000
        /*0024*/ 	.short	0x0006
        /*0026*/ 	.short	0x0024
        /*0028*/ 	.byte	0x00, 0xf0, 0x21, 0x00


	//----- nvinfo : EIATTR_KPARAM_INFO
	.align		4
.L_2001:
        /*002c*/ 	.byte	0x04, 0x17
        /*002e*/ 	.short	(.L_2003 - .L_2002)
.L_2002:
        /*0030*/ 	.word	0x00000000
        /*0034*/ 	.short	0x0005
        /*0036*/ 	.short	0x001c
        /*0038*/ 	.byte	0x00, 0xf0, 0x21, 0x00


	//----- nvinfo : EIATTR_KPARAM_INFO
	.align		4
.L_2003:
        /*003c*/ 	.byte	0x04, 0x17
        /*003e*/ 	.short	(.L_2005 - .L_2004)
.L_2004:
        /*0040*/ 	.word	0x00000000
        /*0044*/ 	.short	0x0004
        /*0046*/ 	.short	0x0019
        /*0048*/ 	.byte	0x00, 0xf0, 0x05, 0x00


	//----- nvinfo : EIATTR_KPARAM_INFO
	.align		4
.L_2005:
        /*004c*/ 	.byte	0x04, 0x17
        /*004e*/ 	.short	(.L_2007 - .L_2006)
.L_2006:
        /*0050*/ 	.word	0x00000000
        /*0054*/ 	.short	0x0003
        /*0056*/ 	.short	0x0018
        /*0058*/ 	.byte	0x00, 0xf0, 0x05, 0x00


	//----- nvinfo : EIATTR_KPARAM_INFO
	.align		4
.L_2007:
        /*005c*/ 	.byte	0x04, 0x17
        /*005e*/ 	.short	(.L_2009 - .L_2008)
.L_2008:
        /*0060*/ 	.word	0x00000000
        /*0064*/ 	.short	0x0002
        /*0066*/ 	.short	0x0008
        /*0068*/ 	.byte	0x00, 0xf0, 0x41, 0x00


	//----- nvinfo : EIATTR_KPARAM_INFO
	.align		4
.L_2009:
        /*006c*/ 	.byte	0x04, 0x17
        /*006e*/ 	.short	(.L_2011 - .L_2010)
.L_2010:
        /*0070*/ 	.word	0x00000000
        /*0074*/ 	.short	0x0001
        /*0076*/ 	.short	0x0004
        /*0078*/ 	.byte	0x00, 0xf0, 0x11, 0x00


	//----- nvinfo : EIATTR_KPARAM_INFO
	.align		4
.L_2011:
        /*007c*/ 	.byte	0x04, 0x17
        /*007e*/ 	.short	(.L_2013 - .L_2012)
.L_2012:
        /*0080*/ 	.word	0x00000000
        /*0084*/ 	.short	0x0000
        /*0086*/ 	.short	0x0000
        /*0088*/ 	.byte	0x00, 0xf0, 0x11, 0x00


	//----- nvinfo : EIATTR_MAXREG_COUNT
	.align		4
.L_2013:
        /*008c*/ 	.byte	0x03, 0x1b
        /*008e*/ 	.short	0x00ff


	//----- nvinfo : EIATTR_EXTERNS
	.align		4
        /*0090*/ 	.byte	0x04, 0x0f
        /*0092*/ 	.short	(.L_2015 - .L_2014)


	//   ....[0]....
	.align		4
.L_2014:
        /*0094*/ 	.word	index@(__assertfail)


	//----- nvinfo : EIATTR_MERCURY_ISA_VERSION
	.align		4
.L_2015:
        /*0098*/ 	.byte	0x03, 0x5f
        /*009a*/ 	.short	0x0000


	//----- nvinfo : EIATTR_SYSCALL_OFFSETS
	.align		4
        /*009c*/ 	.byte	0x04, 0x46
        /*009e*/ 	.short	(.L_2017 - .L_2016)


	//   ....[0]....
.L_2016:
        /*00a0*/ 	.word	0x00001070


	//   ....[1]....
        /*00a4*/ 	.word	0x00002140


	//   ....[2]....
        /*00a8*/ 	.word	0x00003220


	//   ....[3]....
        /*00ac*/ 	.word	0x000042d0


	//   ....[4]....
        /*00b0*/ 	.word	0x000057a0


	//   ....[5]....
        /*00b4*/ 	.word	0x000067d0


	//   ....[6]....
        /*00b8*/ 	.word	0x000077c0


	//   ....[7]....
        /*00bc*/ 	.word	0x000087b0


	//----- nvinfo : EIATTR_EXIT_INSTR_OFFSETS
	.align		4
.L_2017:
        /*00c0*/ 	.byte	0x04, 0x1c
        /*00c2*/ 	.short	(.L_2019 - .L_2018)


	//   ....[0]....
.L_2018:
        /*00c4*/ 	.word	0x00007880


	//   ....[1]....
        /*00c8*/ 	.word	0x000079b0


	//   ....[2]....
        /*00cc*/ 	.word	0x000079f0


	//   ....[3]....
        /*00d0*/ 	.word	0x00007a90


	//   ....[4]....
        /*00d4*/ 	.word	0x00007ad0


	//   ....[5]....
        /*00d8*/ 	.word	0x00007b10


	//   ....[6]....
        /*00dc*/ 	.word	0x00007ba0


	//   ....[7]....
        /*00e0*/ 	.word	0x00007bc0


	//   ....[8]....
        /*00e4*/ 	.word	0x00007c60


	//   ....[9]....
        /*00e8*/ 	.word	0x00007cb0


	//   ....[10]....
        /*00ec*/ 	.word	0x00007d00


	//   ....[11]....
        /*00f0*/ 	.word	0x00007dd0


	//   ....[12]....
        /*00f4*/ 	.word	0x00007e30


	//   ....[13]....
        /*00f8*/ 	.word	0x00007fc0


	//   ....[14]....
        /*00fc*/ 	.word	0x00008120


	//   ....[15]....
        /*0100*/ 	.word	0x00008160


	//   ....[16]....
        /*0104*/ 	.word	0x00008220


	//   ....[17]....
        /*0108*/ 	.word	0x000083a0


	//   ....[18]....
        /*010c*/ 	.word	0x00008520


	//   ....[19]....
        /*0110*/ 	.word	0x00008680


	//   ....[20]....
        /*0114*/ 	.word	0x000087c0


	//   ....[21]....
        /*0118*/ 	.word	0x00008800


	//   ....[22]....
        /*011c*/ 	.word	0x00008840


	//----- nvinfo : EIATTR_MAX_THREADS
	.align		4
.L_2019:
        /*0120*/ 	.byte	0x04, 0x05
        /*0122*/ 	.short	(.L_2021 - .L_2020)
.L_2020:
        /*0124*/ 	.word	0x00000080
        /*0128*/ 	.word	0x00000001
        /*012c*/ 	.word	0x00000001


	//----- nvinfo : EIATTR_CRS_STACK_SIZE
	.align		4
.L_2021:
        /*0130*/ 	.byte	0x04, 0x1e
        /*0132*/ 	.short	(.L_2023 - .L_2022)
.L_2022:
        /*0134*/ 	.word	0x00000000
.L_2023:


//--------------------- .nv.info._ZN2at6native18elementwise_kernelILi128ELi4EZNS0_22gpu_kernel_impl_nocastINS0_13BUnaryFunctorIN3c104HalfES5_S5_ZZZNS0_15binary_internal21div_trunc_kernel_cudaERNS_18TensorIteratorBaseEENKUlvE1_clEvENKUlvE1_clEvEUlS5_S5_E_EEEEvS8_RKT_EUliE_EEviT1_ --------------------------
	.section	.nv.info._ZN2at6native18elementwise_kernelILi128ELi4EZNS0_22gpu_kernel_impl_nocastINS0_13BUnaryFunctorIN3c104HalfES5_S5_ZZZNS0_15binary_internal21div_trunc_kernel_cudaERNS_18TensorIteratorBaseEENKUlvE1_clEvENKUlvE1_clEvEUlS5_S5_E_EEEEvS8_RKT_EUliE_EEviT1_,"",@"SHT_CUDA_INFO"
	.sectionflags	@""
	.align	4


	//----- nvinfo : EIATTR_CUDA_API_VERSION
	.align		4
        /*0000*/ 	.byte	0x04, 0x37
        /*0002*/ 	.short	(.L_2025 - .L_2024)
.L_2024:
        /*0004*/ 	.word	0x00000082


	//----- nvinfo : EIATTR_SW2861232_WAR
	.align		4
.L_2025:
        /*0008*/ 	.byte	0x01, 0x35
	.zero		2


	//----- nvinfo : EIATTR_PARAM_CBANK
	.align		4
        /*000c*/ 	.byte	0x04, 0x0a
        /*000e*/ 	.short	(.L_2027 - .L_2026)
	.align		4
.L_2026:
        /*0010*/ 	.word	index@(.nv.constant0._ZN2at6native18elementwise_kernelILi128ELi4EZNS0_22gpu_kernel_impl_nocastINS0_13BUnaryFunctorIN3c104HalfES5_S5_ZZZNS0_15binary_internal21div_trunc_kernel_cudaERNS_18TensorIteratorBaseEENKUlvE1_clEvENKUlvE1_clEvEUlS5_S5_E_EEEEvS8_RKT_EUliE_EEviT1_)
        /*0014*/ 	.short	0x0160
        /*0016*/ 	.short	0x0220


	//----- nvinfo : EIATTR_CBANK_PARAM_SIZE
	.align		4
.L_2027:
        /*0018*/ 	.byte	0x03, 0x19
        /*001a*/ 	.short	0x0220


	//----- nvinfo : EIATTR_KPARAM_INFO
	.align		4
        /*001c*/ 	.byte	0x04, 0x17
        /*001e*/ 	.short	(.L_2029 - .L_2028)
.L_2028:
        /*0020*/ 	.word	0x00000000
        /*0024*/ 	.short	0x0001
        /*0026*/ 	.short	0x0008
        /*0028*/ 	.byte	0x00, 0xf0, 0x61, 0x08


	//----- nvinfo : EIATTR_KPARAM_INFO
	.align		4
.L_2029:
        /*002c*/ 	.byte	0x04, 0x17
        /*002e*/ 	.short	(.L_2031 - .L_2030)
.L_2030:
        /*0030*/ 	.word	0x00000000
        /*0034*/ 	.short	0x0000
        /*0036*/ 	.short	0x0000
        /*0038*/ 	.byte	0x00, 0xf0, 0x11, 0x00


	//----- nvinfo : EIATTR_MAXREG_COUNT
	.align		4
.L_2031:
        /*003c*/ 	.byte	0x03, 0x1b
        /*003e*/ 	.short	0x0080


	//----- nvinfo : EIATTR_MERCURY_ISA_VERSION
	.align		4
        /*0040*/ 	.byte	0x03, 0x5f
        /*0042*/ 	.short	0x0000


	//----- nvinfo : EIATTR_EXIT_INSTR_OFFSETS
	.align		4
        /*0044*/ 	.byte	0x04, 0x1c
        /*0046*/ 	.short	(.L_2033 - .L_2032)


	//   ....[0]....
.L_2032:
        /*0048*/ 	.word	0x00002e90


	//   ....[1]....
        /*004c*/ 	.word	0x00003dc0


	//----- nvinfo : EIATTR_MAX_THREADS
	.align		4
.L_2033:
        /*0050*/ 	.byte	0x04, 0x05
        /*0052*/ 	.short	(.L_2035 - .L_2034)
.L_2034:
        /*0054*/ 	.word	0x00000080
        /*0058*/ 	.word	0x00000001
        /*005c*/ 	.word	0x00000001


	//----- nvinfo : EIATTR_CRS_STACK_SIZE
	.align		4
.L_2035:
        /*0060*/ 	.byte	0x04, 0x1e
        /*0062*/ 	.short	(.L_2037 - .L_2036)
.L_2036:
        /*0064*/ 	.word	0x00000000
.L_2037:


//--------------------- .nv.info._ZN2at6native27unrolled_elementwise_kernelINS0_13BUnaryFunctorIN3c104HalfES4_S4_ZZZNS0_15binary_internal21div_trunc_kernel_cudaERNS_18TensorIteratorBaseEENKUlvE1_clEvENKUlvE1_clEvEUlS4_S4_E_EESt5arrayIPcLm2EELi4E23TrivialOffsetCalculatorILi1EjESG_NS0_6memory15LoadWithoutCastENSH_16StoreWithoutCastEEEviT_T0_T2_T3_T4_T5_ --------------------------
	.section	.nv.info._ZN2at6native27unrolled_elementwise_kernelINS0_13BUnaryFunctorIN3c104HalfES4_S4_ZZZNS0_15binary_internal21div_trunc_kernel_cudaERNS_18TensorIteratorBaseEENKUlvE1_clEvENKUlvE1_clEvEUlS4_S4_E_EESt5arrayIPcLm2EELi4E23TrivialOffsetCalculatorILi1EjESG_NS0_6memory15LoadWithoutCastENSH_16StoreWithoutCastEEEviT_T0_T2_T3_T4_T5_,"",@"SHT_CUDA_INFO"
	.sectionflags	@""
	.align	4


	//----- nvinfo : EIATTR_CUDA_API_VERSION
	.align		4
        /*0000*/ 	.byte	0x04, 0x37
        /*0002*/ 	.short	(.L_2039 - .L_2038)
.L_2038:
        /*0004*/ 	.word	0x00000082


	//----- nvinfo : EIATTR_SW2861232_WAR
	.align		4
.L_2039:
        /*0008*/ 	.byte	0x01, 0x35
	.zero		2


	//----- nvinfo : EIATTR_PARAM_CBANK
	.align		4
        /*000c*/ 	.byte	0x04, 0x0a
        /*000e*/ 	.short	(.L_2041 - .L_2040)
	.align		4
.L_2040:
        /*0010*/ 	.word	index@(.nv.constant0._ZN2at6native27unrolled_elementwise_kernelINS0_13BUnaryFunctorIN3c104HalfES4_S4_ZZZNS0_15binary_internal21div_trunc_kernel_cudaERNS_18TensorIteratorBaseEENKUlvE1_clEvENKUlvE1_clEvEUlS4_S4_E_EESt5arrayIPcLm2EELi4E23TrivialOffsetCalculatorILi1EjESG_NS0_6memory15LoadWithoutCastENSH_16StoreWithoutCastEEEviT_T0_T2_T3_T4_T5_)
        /*0014*/ 	.short	0x0160
        /*0016*/ 	.short	0x001c


	//----- nvinfo : EIATTR_CBANK_PARAM_SIZE
	.align		4
.L_2041:
        /*0018*/ 	.byte	0x03, 0x19
        /*001a*/ 	.short	0x001c


	//----- nvinfo : EIATTR_KPARAM_INFO
	.align		4
        /*001c*/ 	.byte	0x04, 0x17
        /*001e*/ 	.short	(.L_2043 - .L_2042)
.L_2042:
        /*0020*/ 	.word	0x00000000
        /*0024*/ 	.short	0x0006
        /*0026*/ 	.short	0x001b
        /*0028*/ 	.byte	0x00, 0xf0, 0x05, 0x00


	//----- nvinfo : EIATTR_KPARAM_INFO
	.align		4
.L_2043:
        /*002c*/ 	.byte	0x04, 0x17
        /*002e*/ 	.short	(.L_2045 - .L_2044)
.L_2044:
        /*0030*/ 	.word	0x00000000
        /*0034*/ 	.short	0x0005
        /*0036*/ 	.short	0x001a
        /*0038*/ 	.byte	0x00, 0xf0, 0x05, 0x00


	//----- nvinfo : EIATTR_KPARAM_INFO
	.align		4
.L_2045:
        /*003c*/ 	.byte	0x04, 0x17
        /*003e*/ 	.short	(.L_2047 - .L_2046)
.L_2046:
        /*0040*/ 	.word	0x00000000
        /*0044*/ 	.short	0x0004
        /*0046*/ 	.short	0x0019
        /*0048*/ 	.byte	0x00, 0xf0, 0x05, 0x00


	//----- nvinfo : EIATTR_KPARAM_INFO
	.align		4
.L_2047:
        /*004c*/ 	.byte	0x04, 0x17
        /*004e*/ 	.short	(.L_2049 - .L_2048)
.L_2048:
        /*0050*/ 	.word	0x00000000
        /*0054*/ 	.short	0x0003
        /*0056*/ 	.short	0x0018
        /*0058*/ 	.byte	0x00, 0xf0, 0x05, 0x00


	//----- nvinfo : EIATTR_KPARAM_INFO
	.align		4
.L_2049:
        /*005c*/ 	.byte	0x04, 0x17
        /*005e*/ 	.short	(.L_2051 - .L_2050)
.L_2050:
        /*0060*/ 	.word	0x00000000
        /*0064*/ 	.short	0x0002
        /*0066*/ 	.short	0x0008
        /*0068*/ 	.byte	0x00, 0xf0, 0x41, 0x00


	//----- nvinfo : EIATTR_KPARAM_INFO
	.align		4
.L_2051:
        /*006c*/ 	.byte	0x04, 0x17
        /*006e*/ 	.short	(.L_2053 - .L_2052)
.L_2052:
        /*0070*/ 	.word	0x00000000
        /*0074*/ 	.short	0x0001
        /*0076*/ 	.short	0x0004
        /*0078*/ 	.byte	0x00, 0xf0, 0x11, 0x00


	//----- nvinfo : EIATTR_KPARAM_INFO
	.align		4
.L_2053:
        /*007c*/ 	.byte	0x04, 0x17
        /*007e*/ 	.short	(.L_2055 - .L_2054)
.L_2054:
        /*0080*/ 	.word	0x00000000
        /*0084*/ 	.short	0x0000
        /*0086*/ 	.short	0x0000
        /*0088*/ 	.byte	0x00, 0xf0, 0x11, 0x00


	//----- nvinfo : EIATTR_MAXREG_COUNT
	.align		4
.L_2055:
        /*008c*/ 	.byte	0x03, 0x1b
        /*008e*/ 	.short	0x00ff


	//----- nvinfo : EIATTR_MERCURY_ISA_VERSION
	.align		4
        /*0090*/ 	.byte	0x03, 0x5f
        /*0092*/ 	.short	0x0000


	//----- nvinfo : EIATTR_EXIT_INSTR_OFFSETS
	.align		4
        /*0094*/ 	.byte	0x04, 0x1c
        /*0096*/ 	.short	(.L_2057 - .L_2056)


	//   ....[0]....
.L_2056:
        /*0098*/ 	.word	0x000006e0


	//   ....[1]....
        /*009c*/ 	.word	0x00000740


	//----- nvinfo : EIATTR_MAX_THREADS
	.align		4
.L_2057:
        /*00a0*/ 	.byte	0x04, 0x05
        /*00a2*/ 	.short	(.L_2059 - .L_2058)
.L_2058:
        /*00a4*/ 	.word	0x00000080
        /*00a8*/ 	.word	0x00000001
        /*00ac*/ 	.word	0x00000001


	//----- nvinfo : EIATTR_CRS_STACK_SIZE
	.align		4
.L_2059:
        /*00b0*/ 	.byte	0x04, 0x1e
        /*00b2*/ 	.short	(.L_2061 - .L_2060)
.L_2060:
        /*00b4*/ 	.word	0x00000000
.L_2061:


//--------------------- .nv.info._ZN2at6native29vectorized_elementwise_kernelILi2ENS0_13BUnaryFunctorIN3c104HalfES4_S4_ZZZNS0_15binary_internal21div_trunc_kernel_cudaERNS_18TensorIteratorBaseEENKUlvE1_clEvENKUlvE1_clEvEUlS4_S4_E_EESt5arrayIPcLm2EEEEviT0_T1_ --------------------------
	.section	.nv.info._ZN2at6native29vectorized_elementwise_kernelILi2ENS0_13BUnaryFunctorIN3c104HalfES4_S4_ZZZNS0_15binary_internal21div_trunc_kernel_cudaERNS_18TensorIteratorBaseEENKUlvE1_clEvENKUlvE1_clEvEUlS4_S4_E_EESt5arrayIPcLm2EEEEviT0_T1_,"",@"SHT_CUDA_INFO"
	.sectionflags	@""
	.align	4


	//----- nvinfo : EIATTR_CUDA_API_VERSION
	.align		4
        /*0000*/ 	.byte	0x04, 0x37
        /*0002*/ 	.short	(.L_2063 - .L_2062)
.L_2062:
        /*0004*/ 	.word	0x00000082


	//----- nvinfo : EIATTR_SW2861232_WAR
	.align		4
.L_2063:
        /*0008*/ 	.byte	0x01, 0x35
	.zero		2


	//----- nvinfo : EIATTR_PARAM_CBANK
	.align		4
        /*000c*/ 	.byte	0x04, 0x0a
        /*000e*/ 	.short	(.L_2065 - .L_2064)
	.align		4
.L_2064:
        /*0010*/ 	.word	index@(.nv.constant0._ZN2at6native29vectorized_elementwise_kernelILi2ENS0_13BUnaryFunctorIN3c104HalfES4_S4_ZZZNS0_15binary_internal21div_trunc_kernel_cudaERNS_18TensorIteratorBaseEENKUlvE1_clEvENKUlvE1_clEvEUlS4_S4_E_EESt5arrayIPcLm2EEEEviT0_T1_)
        /*0014*/ 	.short	0x0160
        /*0016*/ 	.short	0x0018


	//----- nvinfo : EIATTR_CBANK_PARAM_SIZE
	.align		4
.L_2065:
        /*0018*/ 	.byte	0x03, 0x19
        /*001a*/ 	.short	0x0018


	//----- nvinfo : EIATTR_KPARAM_INFO
	.align		4
        /*001c*/ 	.byte	0x04, 0x17
        /*001e*/ 	.short	(.L_2067 - .L_2066)
.L_2066:
        /*0020*/ 	.word	0x00000000
        /*0024*/ 	.short	0x0002
        /*0026*/ 	.short	0x0008
        /*0028*/ 	.byte	0x00, 0xf0, 0x41, 0x00


	//----- nvinfo : EIATTR_KPARAM_INFO
	.align		4
.L_2067:
        /*002c*/ 	.byte	0x04, 0x17
        /*002e*/ 	.short	(.L_2069 - .L_2068)
.L_2068:
        /*0030*/ 	.word	0x00000000
        /*0034*/ 	.short	0x0001
        /*0036*/ 	.short	0x0004
        /*0038*/ 	.byte	0x00, 0xf0, 0x11, 0x00


	//----- nvinfo : EIATTR_KPARAM_INFO
	.align		4
.L_2069:
        /*003c*/ 	.byte	0x04, 0x17
        /*003e*/ 	.short	(.L_2071 - .L_2070)
.L_2070:
        /*0040*/ 	.word	0x00000000
        /*0044*/ 	.short	0x0000
        /*0046*/ 	.short	0x0000
        /*0048*/ 	.byte	0x00, 0xf0, 0x11, 0x00


	//----- nvinfo : EIATTR_MAXREG_COUNT
	.align		4
.L_2071:
        /*004c*/ 	.byte	0x03, 0x1b
        /*004e*/ 	.short	0x00ff


	//----- nvinfo : EIATTR_MERCURY_ISA_VERSION
	.align		4
        /*0050*/ 	.byte	0x03, 0x5f
        /*0052*/ 	.short	0x0000


	//----- nvinfo : EIATTR_EXIT_INSTR_OFFSETS
	.align		4
        /*0054*/ 	.byte	0x04, 0x1c
        /*0056*/ 	.short	(.L_2073 - .L_2072)


	//   ....[0]....
.L_2072:
        /*0058*/ 	.word	0x00000440


	//   ....[1]....
        /*005c*/ 	.word	0x00001230


	//   ....[2]....
        /*0060*/ 	.word	0x00001280


	//----- nvinfo : EIATTR_MAX_THREADS
	.align		4
.L_2073:
        /*0064*/ 	.byte	0x04, 0x05
        /*0066*/ 	.short	(.L_2075 - .L_2074)
.L_2074:
        /*0068*/ 	.word	0x00000080
        /*006c*/ 	.word	0x00000001
        /*0070*/ 	.word	0x00000001


	//----- nvinfo : EIATTR_CRS_STACK_SIZE
	.align		4
.L_2075:
        /*0074*/ 	.byte	0x04, 0x1e
        /*0076*/ 	.short	(.L_2077 - .L_2076)
.L_2076:
        /*0078*/ 	.word	0x00000000
.L_2077:


//--------------------- .nv.info._ZN2at6native29vectorized_elementwise_kernelILi4ENS0_13BUnaryFunctorIN3c104HalfES4_S4_ZZZNS0_15binary_internal21div_trunc_kernel_cudaERNS_18TensorIteratorBaseEENKUlvE1_clEvENKUlvE1_clEvEUlS4_S4_E_EESt5arrayIPcLm2EEEEviT0_T1_ --------------------------
	.section	.nv.info._ZN2at6native29vectorized_elementwise_kernelILi4ENS0_13BUnaryFunctorIN3c104HalfES4_S4_ZZZNS0_15binary_internal21div_trunc_kernel_cudaERNS_18TensorIteratorBaseEENKUlvE1_clEvENKUlvE1_clEvEUlS4_S4_E_EESt5arrayIPcLm2EEEEviT0_T1_,"",@"SHT_CUDA_INFO"
	.sectionflags	@""
	.align	4


	//----- nvinfo : EIATTR_CUDA_API_VERSION
	.align		4
        /*0000*/ 	.byte	0x04, 0x37
        /*0002*/ 	.short	(.L_2079 - .L_2078)
.L_2078:
        /*0004*/ 	.word	0x00000082


	//----- nvinfo : EIATTR_SW2861232_WAR
	.align		4
.L_2079:
        /*0008*/ 	.byte	0x01, 0x35
	.zero		2


	//----- nvinfo : EIATTR_PARAM_CBANK
	.align		4
        /*000c*/ 	.byte	0x04, 0x0a
        /*000e*/ 	.short	(.L_2081 - .L_2080)
	.align		4
.L_2080:
        /*0010*/ 	.word	index@(.nv.constant0._ZN2at6native29vectorized_elementwise_kernelILi4ENS0_13BUnaryFunctorIN3c104HalfES4_S4_ZZZNS0_15binary_internal21div_trunc_kernel_cudaERNS_18TensorIteratorBaseEENKUlvE1_clEvENKUlvE1_clEvEUlS4_S4_E_EESt5arrayIPcLm2EEEEviT0_T1_)
        /*0014*/ 	.short	0x0160
        /*0016*/ 	.short	0x0018


	//----- nvinfo : EIATTR_CBANK_PARAM_SIZE
	.align		4
.L_2081:
        /*0018*/ 	.byte	0x03, 0x19
        /*001a*/ 	.short	0x0018


	//----- nvinfo : EIATTR_KPARAM_INFO
	.align		4
        /*001c*/ 	.byte	0x04, 0x17
        /*001e*/ 	.short	(.L_2083 - .L_2082)
.L_2082:
        /*0020*/ 	.word	0x00000000
        /*0024*/ 	.short	0x0002
        /*0026*/ 	.short	0x0008
        /*0028*/ 	.byte	0x00, 0xf0, 0x41, 0x00


	//----- nvinfo : EIATTR_KPARAM_INFO
	.align		4
.L_2083:
        /*002c*/ 	.byte	0x04, 0x17
        /*002e*/ 	.short	(.L_2085 - .L_2084)
.L_2084:
        /*0030*/ 	.word	0x00000000
        /*0034*/ 	.short	0x0001
        /*0036*/ 	.short	0x0004
        /*0038*/ 	.byte	0x00, 0xf0, 0x11, 0x00


	//----- nvinfo : EIATTR_KPARAM_INFO
	.align		4
.L_2085:
        /*003c*/ 	.byte	0x04, 0x17
        /*003e*/ 	.short	(.L_2087 - .L_2086)
.L_2086:
        /*0040*/ 	.word	0x00000000
        /*0044*/ 	.short	0x0000
        /*0046*/ 	.short	0x0000
        /*0048*/ 	.byte	0x00, 0xf0, 0x11, 0x00


	//----- nvinfo : EIATTR_MAXREG_COUNT
	.align		4
.L_2087:
        /*004c*/ 	.byte	0x03, 0x1b
        /*004e*/ 	.short	0x00ff


	//----- nvinfo : EIATTR_MERCURY_ISA_VERSION
	.align		4
        /*0050*/ 	.byte	0x03, 0x5f
        /*0052*/ 	.short	0x0000


	//----- nvinfo : EIATTR_EXIT_INSTR_OFFSETS
	.align		4
        /*0054*/ 	.byte	0x04, 0x1c
        /*0056*/ 	.short	(.L_2089 - .L_2088)


	//   ....[0]....
.L_2088:
        /*0058*/ 	.word	0x00000400


	//   ....[1]....
        /*005c*/ 	.word	0x000011f0


	//   ....[2]....
        /*0060*/ 	.word	0x00001240


	//----- nvinfo : EIATTR_MAX_THREADS
	.align		4
.L_2089:
        /*0064*/ 	.byte	0x04, 0x05
        /*0066*/ 	.short	(.L_2091 - .L_2090)
.L_2090:
        /*0068*/ 	.word	0x00000080
        /*006c*/ 	.word	0x00000001
        /*0070*/ 	.word	0x00000001


	//----- nvinfo : EIATTR_CRS_STACK_SIZE
	.align		4
.L_2091:
        /*0074*/ 	.byte	0x04, 0x1e
        /*0076*/ 	.short	(.L_2093 - .L_2092)
.L_2092:
        /*0078*/ 	.word	0x00000000
.L_2093:


//--------------------- .nv.info._ZN2at6native29vectorized_elementwise_kernelILi8ENS0_13BUnaryFunctorIN3c104HalfES4_S4_ZZZNS0_15binary_internal21div_trunc_kernel_cudaERNS_18TensorIteratorBaseEENKUlvE1_clEvENKUlvE1_clEvEUlS4_S4_E_EESt5arrayIPcLm2EEEEviT0_T1_ --------------------------
	.section	.nv.info._ZN2at6native29vectorized_elementwise_kernelILi8ENS0_13BUnaryFunctorIN3c104HalfES4_S4_ZZZNS0_15binary_internal21div_trunc_kernel_cudaERNS_18TensorIteratorBaseEENKUlvE1_clEvENKUlvE1_clEvEUlS4_S4_E_EESt5arrayIPcLm2EEEEviT0_T1_,"",@"SHT_CUDA_INFO"
	.sectionflags	@""
	.align	4


	//----- nvinfo : EIATTR_CUDA_API_VERSION
	.align		4
        /*0000*/ 	.byte	0x04, 0x37
        /*0002*/ 	.short	(.L_2095 - .L_2094)
.L_2094:
        /*0004*/ 	.word	0x00000082


	//----- nvinfo : EIATTR_SW2861232_WAR
	.align		4
.L_2095:
        /*0008*/ 	.byte	0x01, 0x35
	.zero		2


	//----- nvinfo : EIATTR_PARAM_CBANK
	.align		4
        /*000c*/ 	.byte	0x04, 0x0a
        /*000e*/ 	.short	(.L_2097 - .L_2096)
	.align		4
.L_2096:
        /*0010*/ 	.word	index@(.nv.constant0._ZN2at6native29vectorized_elementwise_kernelILi8ENS0_13BUnaryFunctorIN3c104HalfES4_S4_ZZZNS0_15binary_internal21div_trunc_kernel_cudaERNS_18TensorIteratorBaseEENKUlvE1_clEvENKUlvE1_clEvEUlS4_S4_E_EESt5arrayIPcLm2EEEEviT0_T1_)
        /*0014*/ 	.short	0x0160
        /*0016*/ 	.short	0x0018


	//----- nvinfo : EIATTR_CBANK_PARAM_SIZE
	.align		4
.L_2097:
        /*0018*/ 	.byte	0x03, 0x19
        /*001a*/ 	.short	0x0018


	//----- nvinfo : EIATTR_KPARAM_INFO
	.align		4
        /*001c*/ 	.byte	0x04, 0x17
        /*001e*/ 	.short	(.L_2099 - .L_2098)
.L_2098:
        /*0020*/ 	.word	0x00000000
        /*0024*/ 	.short	0x0002
        /*0026*/ 	.short	0x0008
        /*0028*/ 	.byte	0x00, 0xf0, 0x41, 0x00


	//----- nvinfo : EIATTR_KPARAM_INFO
	.align		4
.L_2099:
        /*002c*/ 	.byte	0x04, 0x17
        /*002e*/ 	.short	(.L_2101 - .L_2100)
.L_2100:
        /*0030*/ 	.word	0x00000000
        /*0034*/ 	.short	0x0001
        /*0036*/ 	.short	0x0004
        /*0038*/ 	.byte	0x00, 0xf0, 0x11, 0x00


	//----- nvinfo : EIATTR_KPARAM_INFO
	.align		4
.L_2101:
        /*003c*/ 	.byte	0x04, 0x17
        /*003e*/ 	.short	(.L_2103 - .L_2102)
.L_2102:
        /*0040*/ 	.word	0x00000000
        /*0044*/ 	.short	0x0000
        /*0046*/ 	.short	0x0000
        /*0048*/ 	.byte	0x00, 0xf0, 0x11, 0x00


	//----- nvinfo : EIATTR_MAXREG_COUNT
	.align		4
.L_2103:
        /*004c*/ 	.byte	0x03, 0x1b
        /*004e*/ 	.short	0x00ff


	//----- nvinfo : EIATTR_MERCURY_ISA_VERSION
	.align		4
        /*0050*/ 	.byte	0x03, 0x5f
        /*0052*/ 	.short	0x0000


	//----- nvinfo : EIATTR_EXIT_INSTR_OFFSETS
	.align		4
        /*0054*/ 	.byte	0x04, 0x1c
        /*0056*/ 	.short	(.L_2105 - .L_2104)


	//   ....[0]....
.L_2104:
        /*0058*/ 	.word	0x00000010


	//----- nvinfo : EIATTR_MAX_THREADS
	.align		4
.L_2105:
        /*005c*/ 	.byte	0x04, 0x05
        /*005e*/ 	.short	(.L_2107 - .L_2106)
.L_2106:
        /*0060*/ 	.word	0x00000080
        /*0064*/ 	.word	0x00000001
        /*0068*/ 	.word	0x00000001
.L_2107:


//--------------------- .nv.info._ZN2at6native18elementwise_kernelILi128ELi4EZNS0_15gpu_kernel_implINS0_13AUnaryFunctorIN3c104HalfES5_S5_ZZZNS0_15binary_internal21div_trunc_kernel_cudaERNS_18TensorIteratorBaseEENKUlvE1_clEvENKUlvE1_clEvEUlS5_S5_E_EEEEvS8_RKT_EUliE_EEviT1_ --------------------------
	.section	.nv.info._ZN2at6native18elementwise_kernelILi128ELi4EZNS0_15gpu_kernel_implINS0_13AUnaryFunctorIN3c104HalfES5_S5_ZZZNS0_15binary_internal21div_trunc_kernel_cudaERNS_18TensorIteratorBaseEENKUlvE1_clEvENKUlvE1_clEvEUlS5_S5_E_EEEEvS8_RKT_EUliE_EEviT1_,"",@"SHT_CUDA_INFO"
	.sectionflags	@""
	.align	4


	//----- nvinfo : EIATTR_CUDA_API_VERSION
	.align		4
        /*0000*/ 	.byte	0x04, 0x37
        /*0002*/ 	.short	(.L_2109 - .L_2108)
.L_2108:
        /*0004*/ 	.word	0x00000082


	//----- nvinfo : EIATTR_SW2861232_WAR
	.align		4
.L_2109:
        /*0008*/ 	.byte	0x01, 0x35
	.zero		2


	//----- nvinfo : EIATTR_PARAM_CBANK
	.align		4
        /*000c*/ 	.byte	0x04, 0x0a
        /*000e*/ 	.short	(.L_2111 - .L_2110)
	.align		4
.L_2110:
        /*0010*/ 	.word	index@(.nv.constant0._ZN2at6native18elementwise_kernelILi128ELi4EZNS0_15gpu_kernel_implINS0_13AUnaryFunctorIN3c104HalfES5_S5_ZZZNS0_15binary_internal21div_trunc_kernel_cudaERNS_18TensorIteratorBaseEENKUlvE1_clEvENKUlvE1_clEvEUlS5_S5_E_EEEEvS8_RKT_EUliE_EEviT1_)
        /*0014*/ 	.short	0x0160
        /*0016*/ 	.short	0x0220


	//----- nvinfo : EIATTR_CBANK_PARAM_SIZE
	.align		4
.L_2111:
        /*0018*/ 	.byte	0x03, 0x19
        /*001a*/ 	.short	0x0220


	//----- nvinfo : EIATTR_KPARAM_INFO
	.align		4
        /*001c*/ 	.byte	0x04, 0x17
        /*001e*/ 	.short	(.L_2113 - .L_2112)
.L_2112:
        /*0020*/ 	.word	0x00000000
        /*0024*/ 	.short	0x0001
        /*0026*/ 	.short	0x0008
        /*0028*/ 	.byte	0x00, 0xf0, 0x61, 0x08


	//----- nvinfo : EIATTR_KPARAM_INFO
	.align		4
.L_2113:
        /*002c*/ 	.byte	0x04, 0x17
        /*002e*/ 	.short	(.L_2115 - .L_2114)
.L_2114:
        /*0030*/ 	.word	0x00000000
        /*0034*/ 	.short	0x0000
        /*0036*/ 	.short	0x0000
        /*0038*/ 	.byte	0x00, 0xf0, 0x11, 0x00


	//----- nvinfo : EIATTR_MAXREG_COUNT
	.align		4
.L_2115:
        /*003c*/ 	.byte	0x03, 0x1b
        /*003e*/ 	.short	0x0080


	//----- nvinfo : EIATTR_EXTERNS
	.align		4
        /*0040*/ 	.byte	0x04, 0x0f
        /*0042*/ 	.short	(.L_2117 - .L_2116)


	//   ....[0]....
	.align		4
.L_2116:
        /*0044*/ 	.word	index@(__assertfail)


	//----- nvinfo : EIATTR_MERCURY_ISA_VERSION
	.align		4
.L_2117:
        /*0048*/ 	.byte	0x03, 0x5f
        /*004a*/ 	.short	0x0000


	//----- nvinfo : EIATTR_SYSCALL_OFFSETS
	.align		4
        /*004c*/ 	.byte	0x04, 0x46
        /*004e*/ 	.short	(.L_2119 - .L_2118)


	//   ....[0]....
.L_2118:
        /*0050*/ 	.word	0x00001dc0


	//   ....[1]....
        /*0054*/ 	.word	0x00002de0


	//   ....[2]....
        /*0058*/ 	.word	0x00004c00


	//   ....[3]....
        /*005c*/ 	.word	0x00005c20


	//   ....[4]....
        /*0060*/ 	.word	0x00007a10


	//   ....[5]....
        /*0064*/ 	.word	0x00008a30


	//   ....[6]....
        /*0068*/ 	.word	0x0000a830


	//   ....[7]....
        /*006c*/ 	.word	0x0000b850


	//----- nvinfo : EIATTR_EXIT_INSTR_OFFSETS
	.align		4
.L_2119:
        /*0070*/ 	.byte	0x04, 0x1c
        /*0072*/ 	.short	(.L_2121 - .L_2120)


	//   ....[0]....
.L_2120:
        /*0074*/ 	.word	0x00008af0


	//   ....[1]....
        /*0078*/ 	.word	0x0000aa50


	//   ....[2]....
        /*007c*/ 	.word	0x0000aa90


	//   ....[3]....
        /*0080*/ 	.word	0x0000ab30


	//   ....[4]....
        /*0084*/ 	.word	0x0000ab70


	//   ....[5]....
        /*0088*/ 	.word	0x0000abb0


	//   ....[6]....
        /*008c*/ 	.word	0x0000ac40


	//   ....[7]....
        /*0090*/ 	.word	0x0000ac60


	//   ....[8]....
        /*0094*/ 	.word	0x0000ad00


	//   ....[9]....
        /*0098*/ 	.word	0x0000ad50


	//   ....[10]....
        /*009c*/ 	.word	0x0000ada0


	//   ....[11]....
        /*00a0*/ 	.word	0x0000ae70


	//   ....[12]....
        /*00a4*/ 	.word	0x0000aed0


	//   ....[13]....
        /*00a8*/ 	.word	0x0000b060


	//   ....[14]....
        /*00ac*/ 	.word	0x0000b1c0


	//   ....[15]....
        /*00b0*/ 	.word	0x0000b200


	//   ....[16]....
        /*00b4*/ 	.word	0x0000b2c0


	//   ....[17]....
        /*00b8*/ 	.word	0x0000b440


	//   ....[18]....
        /*00bc*/ 	.word	0x0000b5c0


	//   ....[19]....
        /*00c0*/ 	.word	0x0000b720


	//   ....[20]....
        /*00c4*/ 	.word	0x0000b860


	//   ....[21]....
        /*00c8*/ 	.word	0x0000b8a0


	//   ....[22]....
        /*00cc*/ 	.word	0x0000b8e0


	//----- nvinfo : EIATTR_MAX_THREADS
	.align		4
.L_2121:
        /*00d0*/ 	.byte	0x04, 0x05
        /*00d2*/ 	.short	(.L_2123 - .L_2122)
.L_2122:
        /*00d4*/ 	.word	0x00000080
        /*00d8*/ 	.word	0x00000001
        /*00dc*/ 	.word	0x00000001


	//----- nvinfo : EIATTR_CRS_STACK_SIZE
	.align		4
.L_2123:
        /*00e0*/ 	.byte	0x04, 0x1e
        /*00e2*/ 	.short	(.L_2125 - .L_2124)
.L_2124:
        /*00e4*/ 	.word	0x00000000
.L_2125:


//--------------------- .nv.info._ZN2at6native27unrolled_elementwise_kernelINS0_13AUnaryFunctorIN3c104HalfES4_S4_ZZZNS0_15binary_internal21div_trunc_kernel_cudaERNS_18TensorIteratorBaseEENKUlvE1_clEvENKUlvE1_clEvEUlS4_S4_E_EESt5arrayIPcLm2EELi4E23TrivialOffsetCalculatorILi1EjESG_NS0_6memory12LoadWithCastILi1EEENSH_13StoreWithCastILi1EEEEEviT_T0_T2_T3_T4_T5_ --------------------------
	.section	.nv.info._ZN2at6native27unrolled_elementwise_kernelINS0_13AUnaryFunctorIN3c104HalfES4_S4_ZZZNS0_15binary_internal21div_trunc_kernel_cudaERNS_18TensorIteratorBaseEENKUlvE1_clEvENKUlvE1_clEvEUlS4_S4_E_EESt5arrayIPcLm2EELi4E23TrivialOffsetCalculatorILi1EjESG_NS0_6memory12LoadWithCastILi1EEENSH_13StoreWithCastILi1EEEEEviT_T0_T2_T3_T4_T5_,"",@"SHT_CUDA_INFO"
	.sectionflags	@""
	.align	4


	//----- nvinfo : EIATTR_CUDA_API_VERSION
	.align		4
        /*0000*/ 	.byte	0x04, 0x37
        /*0002*/ 	.short	(.L_2127 - .L_2126)
.L_2126:
        /*0004*/ 	.word	0x00000082


	//----- nvinfo : EIATTR_SW2861232_WAR
	.align		4
.L_2127:
        /*0008*/ 	.byte	0x01, 0x35
	.zero		2


	//----- nvinfo : EIATTR_PARAM_CBANK
	.align		4
        /*000c*/ 	.byte	0x04, 0x0a
        /*000e*/ 	.short	(.L_2129 - .L_2128)
	.align		4
.L_2128:
        /*0010*/ 	.word	index@(.nv.constant0._ZN2at6native27unrolled_elementwise_kernelINS0_13AUnaryFunctorIN3c104HalfES4_S4_ZZZNS0_15binary_internal21div_trunc_kernel_cudaERNS_18TensorIteratorBaseEENKUlvE1_clEvENKUlvE1_clEvEUlS4_S4_E_EESt5arrayIPcLm2EELi4E23TrivialOffsetCalculatorILi1EjESG_NS0_6memory12LoadWithCastILi1EEENSH_13StoreWithCastILi1EEEEEviT_T0_T2_T3_T4_T5_)
        /*0014*/ 	.short	0x0160
        /*0016*/ 	.short	0x002c


	//----- nvinfo : EIATTR_CBANK_PARAM_SIZE
	.align		4
.L_2129:
        /*0018*/ 	.byte	0x03, 0x19
        /*001a*/ 	.short	0x002c


	//----- nvinfo : EIATTR_KPARAM_INFO
	.align		4
        /*001c*/ 	.byte	0x04, 0x17
        /*001e*/ 	.short	(.L_2131 - .L_2130)
.L_2130:
        /*0020*/ 	.word	0x00000000
        /*0024*/ 	.short	0x0006
        /*0026*/ 	.short	0x0024
        /*0028*/ 	.byte	0x00, 0xf0, 0x21, 0x00


	//----- nvinfo : EIATTR_KPARAM_INFO
	.align		4
.L_2131:
        /*002c*/ 	.byte	0x04, 0x17
        /*002e*/ 	.short	(.L_2133 - .L_2132)
.L_2132:
        /*0030*/ 	.word	0x00000000
        /*0034*/ 	.short	0x0005
        /*0036*/ 	.short	0x001c
        /*0038*/ 	.byte	0x00, 0xf0, 0x21, 0x00


	//----- nvinfo : EIATTR_KPARAM_INFO
	.align		4
.L_2133:
        /*003c*/ 	.byte	0x04, 0x17
        /*003e*/ 	.short	(.L_2135 - .L_2134)
.L_2134:
        /*0040*/ 	.word	0x00000000
        /*0044*/ 	.short	0x0004
        /*0046*/ 	.short	0x0019
        /*0048*/ 	.byte	0x00, 0xf0, 0x05, 0x00


	//----- nvinfo : EIATTR_KPARAM_INFO
	.align		4
.L_2135:
        /*004c*/ 	.byte	0x04, 0x17
        /*004e*/ 	.short	(.L_2137 - .L_2136)
.L_2136:
        /*0050*/ 	.word	0x00000000
        /*0054*/ 	.short	0x0003
        /*0056*/ 	.short	0x0018
        /*0058*/ 	.byte	0x00, 0xf0, 0x05, 0x00


	//----- nvinfo : EIATTR_KPARAM_INFO
	.align		4
.L_2137:
        /*005c*/ 	.byte	0x04, 0x17
        /*005e*/ 	.short	(.L_2139 - .L_2138)
.L_2138:
        /*0060*/ 	.word	0x00000000
        /*0064*/ 	.short	0x0002
        /*0066*/ 	.short	0x0008
        /*0068*/ 	.byte	0x00, 0xf0, 0x41, 0x00


	//----- nvinfo : EIATTR_KPARAM_INFO
	.align		4
.L_2139:
        /*006c*/ 	.byte	0x04, 0x17
        /*006e*/ 	.short	(.L_2141 - .L_2140)
.L_2140:
        /*0070*/ 	.word	0x00000000
        /*0074*/ 	.short	0x0001
        /*0076*/ 	.short	0x0004
        /*0078*/ 	.byte	0x00, 0xf0, 0x11, 0x00


	//----- nvinfo : EIATTR_KPARAM_INFO
	.align		4
.L_2141:
        /*007c*/ 	.byte	0x04, 0x17
        /*007e*/ 	.short	(.L_2143 - .L_2142)
.L_2142:
        /*0080*/ 	.word	0x00000000
        /*0084*/ 	.short	0x0000
        /*0086*/ 	.short	0x0000
        /*0088*/ 	.byte	0x00, 0xf0, 0x11, 0x00


	//----- nvinfo : EIATTR_MAXREG_COUNT
	.align		4
.L_2143:
        /*008c*/ 	.byte	0x03, 0x1b
        /*008e*/ 	.short	0x00ff


	//----- nvinfo : EIATTR_EXTERNS
	.align		4
        /*0090*/ 	.byte	0x04, 0x0f
        /*0092*/ 	.short	(.L_2145 - .L_2144)


	//   ....[0]....
	.align		4
.L_2144:
        /*0094*/ 	.word	index@(__assertfail)


	//----- nvinfo : EIATTR_MERCURY_ISA_VERSION
	.align		4
.L_2145:
        /*0098*/ 	.byte	0x03, 0x5f
        /*009a*/ 	.short	0x0000


	//----- nvinfo : EIATTR_SYSCALL_OFFSETS
	.align		4
        /*009c*/ 	.byte	0x04, 0x46
        /*009e*/ 	.short	(.L_2147 - .L_2146)


	//   ....[0]....
.L_2146:
        /*00a0*/ 	.word	0x00001070


	//   ....[1]....
        /*00a4*/ 	.word	0x00002140


	//   ....[2]....
        /*00a8*/ 	.word	0x00003220


	//   ....[3]....
        /*00ac*/ 	.word	0x000042d0


	//   ....[4]....
        /*00b0*/ 	.word	0x000057a0


	//   ....[5]....
        /*00b4*/ 	.word	0x000067d0


	//   ....[6]....
        /*00b8*/ 	.word	0x000077c0


	//   ....[7]....
        /*00bc*/ 	.word	0x000087b0


	//----- nvinfo : EIATTR_EXIT_INSTR_OFFSETS
	.align		4
.L_2147:
        /*00c0*/ 	.byte	0x04, 0x1c
        /*00c2*/ 	.short	(.L_2149 - .L_2148)


	//   ....[0]....
.L_2148:
        /*00c4*/ 	.word	0x00007880


	//   ....[1]....
        /*00c8*/ 	.word	0x000079b0


	//   ....[2]....
        /*00cc*/ 	.word	0x000079f0


	//   ....[3]....
        /*00d0*/ 	.word	0x00007a90


	//   ....[4]....
        /*00d4*/ 	.word	0x00007ad0


	//   ....[5]....
        /*00d8*/ 	.word	0x00007b10


	//   ....[6]....
        /*00dc*/ 	.word	0x00007ba0


	//   ....[7]....
        /*00e0*/ 	.word	0x00007bc0


	//   ....[8]....
        /*00e4*/ 	.word	0x00007c60


	//   ....[9]....
        /*00e8*/ 	.word	0x00007cb0


	//   ....[10]....
        /*00ec*/ 	.word	0x00007d00


	//   ....[11]....
        /*00f0*/ 	.word	0x00007dd0


	//   ....[12]....
        /*00f4*/ 	.word	0x00007e30


	//   ....[13]....
        /*00f8*/ 	.word	0x00007fc0


	//   ....[14]....
        /*00fc*/ 	.word	0x00008120


	//   ....[15]....
        /*0100*/ 	.word	0x00008160


	//   ....[16]....
        /*0104*/ 	.word	0x00008220


	//   ....[17]....
        /*0108*/ 	.word	0x000083a0


	//   ....[18]....
        /*010c*/ 	.word	0x00008520


	//   ....[19]....
        /*0110*/ 	.word	0x00008680


	//   ....[20]....
        /*0114*/ 	.word	0x000087c0


	//   ....[21]....
        /*0118*/ 	.word	0x00008800


	//   ....[22]....
        /*011c*/ 	.word	0x00008840


	//----- nvinfo : EIATTR_MAX_THREADS
	.align		4
.L_2149:
        /*0120*/ 	.byte	0x04, 0x05
        /*0122*/ 	.short	(.L_2151 - .L_2150)
.L_2150:
        /*0124*/ 	.word	0x00000080
        /*0128*/ 	.word	0x00000001
        /*012c*/ 	.word	0x00000001


	//----- nvinfo : EIATTR_CRS_STACK_SIZE
	.align		4
.L_2151:
        /*0130*/ 	.byte	0x04, 0x1e
        /*0132*/ 	.short	(.L_2153 - .L_2152)
.L_2152:
        /*0134*/ 	.word	0x00000000
.L_2153:


//--------------------- .nv.info._ZN2at6native18elementwise_kernelILi128ELi4EZNS0_22gpu_kernel_impl_nocastINS0_13AUnaryFunctorIN3c104HalfES5_S5_ZZZNS0_15binary_internal21div_trunc_kernel_cudaERNS_18TensorIteratorBaseEENKUlvE1_clEvENKUlvE1_clEvEUlS5_S5_E_EEEEvS8_RKT_EUliE_EEviT1_ --------------------------
	.section	.nv.info._ZN2at6native18elementwise_kernelILi128ELi4EZNS0_22gpu_kernel_impl_nocastINS0_13AUnaryFunctorIN3c104HalfES5_S5_ZZZNS0_15binary_internal21div_trunc_kernel_cudaERNS_18TensorIteratorBaseEENKUlvE1_clEvENKUlvE1_clEvEUlS5_S5_E_EEEEvS8_RKT_EUliE_EEviT1_,"",@"SHT_CUDA_INFO"
	.sectionflags	@""
	.align	4


	//----- nvinfo : EIATTR_CUDA_API_VERSION
	.align		4
        /*0000*/ 	.byte	0x04, 0x37
        /*0002*/ 	.short	(.L_2155 - .L_2154)
.L_2154:
        /*0004*/ 	.word	0x00000082


	//----- nvinfo : EIATTR_SW2861232_WAR
	.align		4
.L_2155:
        /*0008*/ 	.byte	0x01, 0x35
	.zero		2


	//----- nvinfo : EIATTR_PARAM_CBANK
	.align		4
        /*000c*/ 	.byte	0x04, 0x0a
        /*000e*/ 	.short	(.L_2157 - .L_2156)
	.align		4
.L_2156:
        /*0010*/ 	.word	index@(.nv.constant0._ZN2at6native18elementwise_kernelILi128ELi4EZNS0_22gpu_kernel_impl_nocastINS0_13AUnaryFunctorIN3c104HalfES5_S5_ZZZNS0_15binary_internal21div_trunc_kernel_cudaERNS_18TensorIteratorBaseEENKUlvE1_clEvENKUlvE1_clEvEUlS5_S5_E_EEEEvS8_RKT_EUliE_EEviT1_)
        /*0014*/ 	.short	0x0160
        /*0016*/ 	.short	0x0220


	//----- nvinfo : EIATTR_CBANK_PARAM_SIZE
	.align		4
.L_2157:
        /*0018*/ 	.byte	0x03, 0x19
        /*001a*/ 	.short	0x0220


	//----- nvinfo : EIATTR_KPARAM_INFO
	.align		4
        /*001c*/ 	.byte	0x04, 0x17
        /*001e*/ 	.short	(.L_2159 - .L_2158)
.L_2158:
        /*0020*/ 	.word	0x00000000
        /*0024*/ 	.short	0x0001
        /*0026*/ 	.short	0x0008
        /*0028*/ 	.byte	0x00, 0xf0, 0x61, 0x08


	//----- nvinfo : EIATTR_KPARAM_INFO
	.align		4
.L_2159:
        /*002c*/ 	.byte	0x04, 0x17
        /*002e*/ 	.short	(.L_2161 - .L_2160)
.L_2160:
        /*0030*/ 	.word	0x00000000
        /*0034*/ 	.short	0x0000
        /*0036*/ 	.short	0x0000
        /*0038*/ 	.byte	0x00, 0xf0, 0x11, 0x00


	//----- nvinfo : EIATTR_MAXREG_COUNT
	.align		4
.L_2161:
        /*003c*/ 	.byte	0x03, 0x1b
        /*003e*/ 	.short	0x0080


	//----- nvinfo : EIATTR_MERCURY_ISA_VERSION
	.align		4
        /*0040*/ 	.byte	0x03, 0x5f
        /*0042*/ 	.short	0x0000


	//----- nvinfo : EIATTR_EXIT_INSTR_OFFSETS
	.align		4
        /*0044*/ 	.byte	0x04, 0x1c
        /*0046*/ 	.short	(.L_2163 - .L_2162)


	//   ....[0]....
.L_2162:
        /*0048*/ 	.word	0x00002e90


	//   ....[1]....
        /*004c*/ 	.word	0x00003dc0


	//----- nvinfo : EIATTR_MAX_THREADS
	.align		4
.L_2163:
        /*0050*/ 	.byte	0x04, 0x05
        /*0052*/ 	.short	(.L_2165 - .L_2164)
.L_2164:
        /*0054*/ 	.word	0x00000080
        /*0058*/ 	.word	0x00000001
        /*005c*/ 	.word	0x00000001


	//----- nvinfo : EIATTR_CRS_STACK_SIZE
	.align		4
.L_2165:
        /*0060*/ 	.byte	0x04, 0x1e
        /*0062*/ 	.short	(.L_2167 - .L_2166)
.L_2166:
        /*0064*/ 	.word	0x00000000
.L_2167:


//--------------------- .nv.info._ZN2at6native27unrolled_elementwise_kernelINS0_13AUnaryFunctorIN3c104HalfES4_S4_ZZZNS0_15binary_internal21div_trunc_kernel_cudaERNS_18TensorIteratorBaseEENKUlvE1_clEvENKUlvE1_clEvEUlS4_S4_E_EESt5arrayIPcLm2EELi4E23TrivialOffsetCalculatorILi1EjESG_NS0_6memory15LoadWithoutCastENSH_16StoreWithoutCastEEEviT_T0_T2_T3_T4_T5_ --------------------------
	.section	.nv.info._ZN2at6native27unrolled_elementwise_kernelINS0_13AUnaryFunctorIN3c104HalfES4_S4_ZZZNS0_15binary_internal21div_trunc_kernel_cudaERNS_18TensorIteratorBaseEENKUlvE1_clEvENKUlvE1_clEvEUlS4_S4_E_EESt5arrayIPcLm2EELi4E23TrivialOffsetCalculatorILi1EjESG_NS0_6memory15LoadWithoutCastENSH_16StoreWithoutCastEEEviT_T0_T2_T3_T4_T5_,"",@"SHT_CUDA_INFO"
	.sectionflags	@""
	.align	4


	//----- nvinfo : EIATTR_CUDA_API_VERSION
	.align		4
        /*0000*/ 	.byte	0x04, 0x37
        /*0002*/ 	.short	(.L_2169 - .L_2168)
.L_2168:
        /*0004*/ 	.word	0x00000082


	//----- nvinfo : EIATTR_SW2861232_WAR
	.align		4
.L_2169:
        /*0008*/ 	.byte	0x01, 0x35
	.zero		2


	//----- nvinfo : EIATTR_PARAM_CBANK
	.align		4
        /*000c*/ 	.byte	0x04, 0x0a
        /*000e*/ 	.short	(.L_2171 - .L_2170)
	.align		4
.L_2170:
        /*0010*/ 	.word	index@(.nv.constant0._ZN2at6native27unrolled_elementwise_kernelINS0_13AUnaryFunctorIN3c104HalfES4_S4_ZZZNS0_15binary_internal21div_trunc_kernel_cudaERNS_18TensorIteratorBaseEENKUlvE1_clEvENKUlvE1_clEvEUlS4_S4_E_EESt5arrayIPcLm2EELi4E23TrivialOffsetCalculatorILi1EjESG_NS0_6memory15LoadWithoutCastENSH_16StoreWithoutCastEEEviT_T0_T2_T3_T4_T5_)
        /*0014*/ 	.short	0x0160
        /*0016*/ 	.short	0x001c


	//----- nvinfo : EIATTR_CBANK_PARAM_SIZE
	.align		4
.L_2171:
        /*0018*/ 	.byte	0x03, 0x19
        /*001a*/ 	.short	0x001c


	//----- nvinfo : EIATTR_KPARAM_INFO
	.align		4
        /*001c*/ 	.byte	0x04, 0x17
        /*001e*/ 	.short	(.L_2173 - .L_2172)
.L_2172:
        /*0020*/ 	.word	0x00000000
        /*0024*/ 	.short	0x0006
        /*0026*/ 	.short	0x001b
        /*0028*/ 	.byte	0x00, 0xf0, 0x05, 0x00


	//----- nvinfo : EIATTR_KPARAM_INFO
	.align		4
.L_2173:
        /*002c*/ 	.byte	0x04, 0x17
        /*002e*/ 	.short	(.L_2175 - .L_2174)
.L_2174:
        /*0030*/ 	.word	0x00000000
        /*0034*/ 	.short	0x0005
        /*0036*/ 	.short	0x001a
        /*0038*/ 	.byte	0x00, 0xf0, 0x05, 0x00


	//----- nvinfo : EIATTR_KPARAM_INFO
	.align		4
.L_2175:
        /*003c*/ 	.byte	0x04, 0x17
        /*003e*/ 	.short	(.L_2177 - .L_2176)
.L_2176:
        /*0040*/ 	.word	0x00000000
        /*0044*/ 	.short	0x0004
        /*0046*/ 	.short	0x0019
        /*0048*/ 	.byte	0x00, 0xf0, 0x05, 0x00


	//----- nvinfo : EIATTR_KPARAM_INFO
	.align		4
.L_2177:
        /*004c*/ 	.byte	0x04, 0x17
        /*004e*/ 	.short	(.L_2179 - .L_2178)
.L_2178:
        /*0050*/ 	.word	0x00000000
        /*0054*/ 	.short	0x0003
        /*0056*/ 	.short	0x0018
        /*0058*/ 	.byte	0x00, 0xf0, 0x05, 0x00


	//----- nvinfo : EIATTR_KPARAM_INFO
	.align		4
.L_2179:
        /*005c*/ 	.byte	0x04, 0x17
        /*005e*/ 	.short	(.L_2181 - .L_2180)
.L_2180:
        /*0060*/ 	.word	0x00000000
        /*0064*/ 	.short	0x0002
        /*0066*/ 	.short	0x0008
        /*0068*/ 	.byte	0x00, 0xf0, 0x41, 0x00


	//----- nvinfo : EIATTR_KPARAM_INFO
	.align		4
.L_2181:
        /*006c*/ 	.byte	0x04, 0x17
        /*006e*/ 	.short	(.L_2183 - .L_2182)
.L_2182:
        /*0070*/ 	.word	0x00000000
        /*0074*/ 	.short	0x0001
        /*0076*/ 	.short	0x0004
        /*0078*/ 	.byte	0x00, 0xf0, 0x11, 0x00


	//----- nvinfo : EIATTR_KPARAM_INFO
	.align		4
.L_2183:
        /*007c*/ 	.byte	0x04, 0x17
        /*007e*/ 	.short	(.L_2185 - .L_2184)
.L_2184:
        /*0080*/ 	.word	0x00000000
        /*0084*/ 	.short	0x0000
        /*0086*/ 	.short	0x0000
        /*0088*/ 	.byte	0x00, 0xf0, 0x11, 0x00


	//----- nvinfo : EIATTR_MAXREG_COUNT
	.align		4
.L_2185:
        /*008c*/ 	.byte	0x03, 0x1b
        /*008e*/ 	.short	0x00ff


	//----- nvinfo : EIATTR_MERCURY_ISA_VERSION
	.align		4
        /*0090*/ 	.byte	0x03, 0x5f
        /*0092*/ 	.short	0x0000


	//----- nvinfo : EIATTR_EXIT_INSTR_OFFSETS
	.align		4
        /*0094*/ 	.byte	0x04, 0x1c
        /*0096*/ 	.short	(.L_2187 - .L_2186)


	//   ....[0]....
.L_2186:
        /*0098*/ 	.word	0x000006e0


	//   ....[1]....
        /*009c*/ 	.word	0x00000730


	//----- nvinfo : EIATTR_MAX_THREADS
	.align		4
.L_2187:
        /*00a0*/ 	.byte	0x04, 0x05
        /*00a2*/ 	.short	(.L_2189 - .L_2188)
.L_2188:
        /*00a4*/ 	.word	0x00000080
        /*00a8*/ 	.word	0x00000001
        /*00ac*/ 	.word	0x00000001


	//----- nvinfo : EIATTR_CRS_STACK_SIZE
	.align		4
.L_2189:
        /*00b0*/ 	.byte	0x04, 0x1e
        /*00b2*/ 	.short	(.L_2191 - .L_2190)
.L_2190:
        /*00b4*/ 	.word	0x00000000
.L_2191:


//--------------------- .nv.info._ZN2at6native29vectorized_elementwise_kernelILi2ENS0_13AUnaryFunctorIN3c104HalfES4_S4_ZZZNS0_15binary_internal21div_trunc_kernel_cudaERNS_18TensorIteratorBaseEENKUlvE1_clEvENKUlvE1_clEvEUlS4_S4_E_EESt5arrayIPcLm2EEEEviT0_T1_ --------------------------
	.section	.nv.info._ZN2at6native29vectorized_elementwise_kernelILi2ENS0_13AUnaryFunctorIN3c104HalfES4_S4_ZZZNS0_15binary_internal21div_trunc_kernel_cudaERNS_18TensorIteratorBaseEENKUlvE1_clEvENKUlvE1_clEvEUlS4_S4_E_EESt5arrayIPcLm2EEEEviT0_T1_,"",@"SHT_CUDA_INFO"
	.sectionflags	@""
	.align	4


	//----- nvinfo : EIATTR_CUDA_API_VERSION
	.align		4
        /*0000*/ 	.byte	0x04, 0x37
        /*0002*/ 	.short	(.L_2193 - .L_2192)
.L_2192:
        /*0004*/ 	.word	0x00000082


	//----- nvinfo : EIATTR_SW2861232_WAR
	.align		4
.L_2193:
        /*0008*/ 	.byte	0x01, 0x35
	.zero		2


	//----- nvinfo : EIATTR_PARAM_CBANK
	.align		4
        /*000c*/ 	.byte	0x04, 0x0a
        /*000e*/ 	.short	(.L_2195 - .L_2194)
	.align		4
.L_2194:
        /*0010*/ 	.word	index@(.nv.constant0._ZN2at6native29vectorized_elementwise_kernelILi2ENS0_13AUnaryFunctorIN3c104HalfES4_S4_ZZZNS0_15binary_internal21div_trunc_kernel_cudaERNS_18TensorIteratorBaseEENKUlvE1_clEvENKUlvE1_clEvEUlS4_S4_E_EESt5arrayIPcLm2EEEEviT0_T1_)
        /*0014*/ 	.short	0x0160
        /*0016*/ 	.short	0x0018


	//----- nvinfo : EIATTR_CBANK_PARAM_SIZE
	.align		4
.L_2195:
        /*0018*/ 	.byte	0x03, 0x19
        /*001a*/ 	.short	0x0018


	//----- nvinfo : EIATTR_KPARAM_INFO
	.align		4
        /*001c*/ 	.byte	0x04, 0x17
        /*001e*/ 	.short	(.L_2197 - .L_2196)
.L_2196:
        /*0020*/ 	.word	0x00000000
        /*0024*/ 	.short	0x0002
        /*0026*/ 	.short	0x0008
        /*0028*/ 	.byte	0x00, 0xf0, 0x41, 0x00


	//----- nvinfo : EIATTR_KPARAM_INFO
	.align		4
.L_2197:
        /*002c*/ 	.byte	0x04, 0x17
        /*002e*/ 	.short	(.L_2199 - .L_2198)
.L_2198:
        /*0030*/ 	.word	0x00000000
        /*0034*/ 	.short	0x0001
        /*0036*/ 	.short	0x0004
        /*0038*/ 	.byte	0x00, 0xf0, 0x11, 0x00


	//----- nvinfo : EIATTR_KPARAM_INFO
	.align		4
.L_2199:
        /*003c*/ 	.byte	0x04, 0x17
        /*003e*/ 	.short	(.L_2201 - .L_2200)
.L_2200:
        /*0040*/ 	.word	0x00000000
        /*0044*/ 	.short	0x0000
        /*0046*/ 	.short	0x0000
        /*0048*/ 	.byte	0x00, 0xf0, 0x11, 0x00


	//----- nvinfo : EIATTR_MAXREG_COUNT
	.align		4
.L_2201:
        /*004c*/ 	.byte	0x03, 0x1b
        /*004e*/ 	.short	0x00ff


	//----- nvinfo : EIATTR_MERCURY_ISA_VERSION
	.align		4
        /*0050*/ 	.byte	0x03, 0x5f
        /*0052*/ 	.short	0x0000


	//----- nvinfo : EIATTR_EXIT_INSTR_OFFSETS
	.align		4
        /*0054*/ 	.byte	0x04, 0x1c
        /*0056*/ 	.short	(.L_2203 - .L_2202)


	//   ....[0]....
.L_2202:
        /*0058*/ 	.word	0x000004b0


	//   ....[1]....
        /*005c*/ 	.word	0x000012a0


	//   ....[2]....
        /*0060*/ 	.word	0x000012f0


	//----- nvinfo : EIATTR_MAX_THREADS
	.align		4
.L_2203:
        /*0064*/ 	.byte	0x04, 0x05
        /*0066*/ 	.short	(.L_2205 - .L_2204)
.L_2204:
        /*0068*/ 	.word	0x00000080
        /*006c*/ 	.word	0x00000001
        /*0070*/ 	.word	0x00000001


	//----- nvinfo : EIATTR_CRS_STACK_SIZE
	.align		4
.L_2205:
        /*0074*/ 	.byte	0x04, 0x1e
        /*0076*/ 	.short	(.L_2207 - .L_2206)
.L_2206:
        /*0078*/ 	.word	0x00000000
.L_2207:


//--------------------- .nv.info._ZN2at6native29vectorized_elementwise_kernelILi4ENS0_13AUnaryFunctorIN3c104HalfES4_S4_ZZZNS0_15binary_internal21div_trunc_kernel_cudaERNS_18TensorIteratorBaseEENKUlvE1_clEvENKUlvE1_clEvEUlS4_S4_E_EESt5arrayIPcLm2EEEEviT0_T1_ --------------------------
	.section	.nv.info._ZN2at6native29vectorized_elementwise_kernelILi4ENS0_13AUnaryFunctorIN3c104HalfES4_S4_ZZZNS0_15binary_internal21div_trunc_kernel_cudaERNS_18TensorIteratorBaseEENKUlvE1_clEvENKUlvE1_clEvEUlS4_S4_E_EESt5arrayIPcLm2EEEEviT0_T1_,"",@"SHT_CUDA_INFO"
	.sectionflags	@""
	.align	4


	//----- nvinfo : EIATTR_CUDA_API_VERSION
	.align		4
        /*0000*/ 	.byte	0x04, 0x37
        /*0002*/ 	.short	(.L_2209 - .L_2208)
.L_2208:
        /*0004*/ 	.word	0x00000082


	//----- nvinfo : EIATTR_SW2861232_WAR
	.align		4
.L_2209:
        /*0008*/ 	.byte	0x01, 0x35
	.zero		2


	//----- nvinfo : EIATTR_PARAM_CBANK
	.align		4
        /*000c*/ 	.byte	0x04, 0x0a
        /*000e*/ 	.short	(.L_2211 - .L_2210)
	.align		4
.L_2210:
        /*0010*/ 	.word	index@(.nv.constant0._ZN2at6native29vectorized_elementwise_kernelILi4ENS0_13AUnaryFunctorIN3c104HalfES4_S4_ZZZNS0_15binary_internal21div_trunc_kernel_cudaERNS_18TensorIteratorBaseEENKUlvE1_clEvENKUlvE1_clEvEUlS4_S4_E_EESt5arrayIPcLm2EEEEviT0_T1_)
        /*0014*/ 	.short	0x0160
        /*0016*/ 	.short	0x0018


	//----- nvinfo : EIATTR_CBANK_PARAM_SIZE
	.align		4
.L_2211:
        /*0018*/ 	.byte	0x03, 0x19
        /*001a*/ 	.short	0x0018


	//----- nvinfo : EIATTR_KPARAM_INFO
	.align		4
        /*001c*/ 	.byte	0x04, 0x17
        /*001e*/ 	.short	(.L_2213 - .L_2212)
.L_2212:
        /*0020*/ 	.word	0x00000000
        /*0024*/ 	.short	0x0002
        /*0026*/ 	.short	0x0008
        /*0028*/ 	.byte	0x00, 0xf0, 0x41, 0x00


	//----- nvinfo : EIATTR_KPARAM_INFO
	.align		4
.L_2213:
        /*002c*/ 	.byte	0x04, 0x17
        /*002e*/ 	.short	(.L_2215 - .L_2214)
.L_2214:
        /*0030*/ 	.word	0x00000000
        /*0034*/ 	.short	0x0001
        /*0036*/ 	.short	0x0004
        /*0038*/ 	.byte	0x00, 0xf0, 0x11, 0x00


	//----- nvinfo : EIATTR_KPARAM_INFO
	.align		4
.L_2215:
        /*003c*/ 	.byte	0x04, 0x17
        /*003e*/ 	.short	(.L_2217 - .L_2216)
.L_2216:
        /*0040*/ 	.word	0x00000000
        /*0044*/ 	.short	0x0000
        /*0046*/ 	.short	0x0000
        /*0048*/ 	.byte	0x00, 0xf0, 0x11, 0x00


	//----- nvinfo : EIATTR_MAXREG_COUNT
	.align		4
.L_2217:
        /*004c*/ 	.byte	0x03, 0x1b
        /*004e*/ 	.short	0x00ff


	//----- nvinfo : EIATTR_MERCURY_ISA_VERSION
	.align		4
        /*0050*/ 	.byte	0x03, 0x5f
        /*0052*/ 	.short	0x0000


	//----- nvinfo : EIATTR_EXIT_INSTR_OFFSETS
	.align		4
        /*0054*/ 	.byte	0x04, 0x1c
        /*0056*/ 	.short	(.L_2219 - .L_2218)


	//   ....[0]....
.L_2218:
        /*0058*/ 	.word	0x00000470


	//   ....[1]....
        /*005c*/ 	.word	0x00001260


	//   ....[2]....
        /*0060*/ 	.word	0x000012b0


	//----- nvinfo : EIATTR_MAX_THREADS
	.align		4
.L_2219:
        /*0064*/ 	.byte	0x04, 0x05
        /*0066*/ 	.short	(.L_2221 - .L_2220)
.L_2220:
        /*0068*/ 	.word	0x00000080
        /*006c*/ 	.word	0x00000001
        /*0070*/ 	.word	0x00000001


	//----- nvinfo : EIATTR_CRS_STACK_SIZE
	.align		4
.L_2221:
        /*0074*/ 	.byte	0x04, 0x1e
        /*0076*/ 	.short	(.L_2223 - .L_2222)
.L_2222:
        /*0078*/ 	.word	0x00000000
.L_2223:


//--------------------- .nv.info._ZN2at6native29vectorized_elementwise_kernelILi8ENS0_13AUnaryFunctorIN3c104HalfES4_S4_ZZZNS0_15binary_internal21div_trunc_kernel_cudaERNS_18TensorIteratorBaseEENKUlvE1_clEvENKUlvE1_clEvEUlS4_S4_E_EESt5arrayIPcLm2EEEEviT0_T1_ --------------------------
	.section	.nv.info._ZN2at6native29vectorized_elementwise_kernelILi8ENS0_13AUnaryFunctorIN3c104HalfES4_S4_ZZZNS0_15binary_internal21div_trunc_kernel_cudaERNS_18TensorIteratorBaseEENKUlvE1_clEvENKUlvE1_clEvEUlS4_S4_E_EESt5arrayIPcLm2EEEEviT0_T1_,"",@"SHT_CUDA_INFO"
	.sectionflags	@""
	.align	4


	//----- nvinfo : EIATTR_CUDA_API_VERSION
	.align		4
        /*0000*/ 	.byte	0x04, 0x37
        /*0002*/ 	.short	(.L_2225 - .L_2224)
.L_2224:
        /*0004*/ 	.word	0x00000082


	//----- nvinfo : EIATTR_SW2861232_WAR
	.align		4
.L_2225:
        /*0008*/ 	.byte	0x01, 0x35
	.zero		2


	//----- nvinfo : EIATTR_PARAM_CBANK
	.align		4
        /*000c*/ 	.byte	0x04, 0x0a
        /*000e*/ 	.short	(.L_2227 - .L_2226)
	.align		4
.L_2226:
        /*0010*/ 	.word	index@(.nv.constant0._ZN2at6native29vectorized_elementwise_kernelILi8ENS0_13AUnaryFunctorIN3c104HalfES4_S4_ZZZNS0_15binary_internal21div_trunc_kernel_cudaERNS_18TensorIteratorBaseEENKUlvE1_clEvENKUlvE1_clEvEUlS4_S4_E_EESt5arrayIPcLm2EEEEviT0_T1_)
        /*0014*/ 	.short	0x0160
        /*0016*/ 	.short	0x0018


	//----- nvinfo : EIATTR_CBANK_PARAM_SIZE
	.align		4
.L_2227:
        /*0018*/ 	.byte	0x03, 0x19
        /*001a*/ 	.short	0x0018


	//----- nvinfo : EIATTR_KPARAM_INFO
	.align		4
        /*001c*/ 	.byte	0x04, 0x17
        /*001e*/ 	.short	(.L_2229 - .L_2228)
.L_2228:
        /*0020*/ 	.word	0x00000000
        /*0024*/ 	.short	0x0002
        /*0026*/ 	.short	0x0008
        /*0028*/ 	.byte	0x00, 0xf0, 0x41, 0x00


	//----- nvinfo : EIATTR_KPARAM_INFO
	.align		4
.L_2229:
        /*002c*/ 	.byte	0x04, 0x17
        /*002e*/ 	.short	(.L_2231 - .L_2230)
.L_2230:
        /*0030*/ 	.word	0x00000000
        /*0034*/ 	.short	0x0001
        /*0036*/ 	.short	0x0004
        /*0038*/ 	.byte	0x00, 0xf0, 0x11, 0x00


	//----- nvinfo : EIATTR_KPARAM_INFO
	.align		4
.L_2231:
        /*003c*/ 	.byte	0x04, 0x17
        /*003e*/ 	.short	(.L_2233 - .L_2232)
.L_2232:
        /*0040*/ 	.word	0x00000000
        /*0044*/ 	.short	0x0000
        /*0046*/ 	.short	0x0000
        /*0048*/ 	.byte	0x00, 0xf0, 0x11, 0x00


	//----- nvinfo : EIATTR_MAXREG_COUNT
	.align		4
.L_2233:
        /*004c*/ 	.byte	0x03, 0x1b
        /*004e*/ 	.short	0x00ff


	//----- nvinfo : EIATTR_MERCURY_ISA_VERSION
	.align		4
        /*0050*/ 	.byte	0x03, 0x5f
        /*0052*/ 	.short	0x0000


	//----- nvinfo : EIATTR_EXIT_INSTR_OFFSETS
	.align		4
        /*0054*/ 	.byte	0x04, 0x1c
        /*0056*/ 	.short	(.L_2235 - .L_2234)


	//   ....[0]....
.L_2234:
        /*0058*/ 	.word	0x00000010


	//----- nvinfo : EIATTR_MAX_THREADS
	.align		4
.L_2235:
        /*005c*/ 	.byte	0x04, 0x05
        /*005e*/ 	.short	(.L_2237 - .L_2236)
.L_2236:
        /*0060*/ 	.word	0x00000080
        /*0064*/ 	.word	0x00000001
        /*0068*/ 	.word	0x00000001
.L_2237:


//--------------------- .nv.info._ZN2at6native18elementwise_kernelILi128ELi4EZNS0_15gpu_kernel_implINS0_13BinaryFunctorIfffZZZNS0_15binary_internal21div_trunc_kernel_cudaERNS_18TensorIteratorBaseEENKUlvE1_clEvENKUlvE0_clEvEUlffE_EEEEvS6_RKT_EUliE_EEviT1_ --------------------------
	.section	.nv.info._ZN2at6native18elementwise_kernelILi128ELi4EZNS0_15gpu_kernel_implINS0_13BinaryFunctorIfffZZZNS0_15binary_internal21div_trunc_kernel_cudaERNS_18TensorIteratorBaseEENKUlvE1_clEvENKUlvE0_clEvEUlffE_EEEEvS6_RKT_EUliE_EEviT1_,"",@"SHT_CUDA_INFO"
	.sectionflags	@""
	.align	4


	//----- nvinfo : EIATTR_CUDA_API_VERSION
	.align		4
        /*0000*/ 	.byte	0x04, 0x37
        /*0002*/ 	.short	(.L_2239 - .L_2238)
.L_2238:
        /*0004*/ 	.word	0x00000082


	//----- nvinfo : EIATTR_SW2861232_WAR
	.align		4
.L_2239:
        /*0008*/ 	.byte	0x01, 0x35
	.zero		2


	//----- nvinfo : EIATTR_PARAM_CBANK
	.align		4
        /*000c*/ 	.byte	0x04, 0x0a
        /*000e*/ 	.short	(.L_2241 - .L_2240)
	.align		4
.L_2240:
        /*0010*/ 	.word	index@(.nv.constant0._ZN2at6native18elementwise_kernelILi128ELi4EZNS0_15gpu_kernel_implINS0_13BinaryFunctorIfffZZZNS0_15binary_internal21div_trunc_kernel_cudaERNS_18TensorIteratorBaseEENKUlvE1_clEvENKUlvE0_clEvEUlffE_EEEEvS6_RKT_EUliE_EEviT1_)
        /*0014*/ 	.short	0x0160
        /*0016*/ 	.short	0x0290


	//----- nvinfo : EIATTR_CBANK_PARAM_SIZE
	.align		4
.L_2241:
        /*0018*/ 	.byte	0x03, 0x19
        /*001a*/ 	.short	0x0290


	//----- nvinfo : EIATTR_KPARAM_INFO
	.align		4
        /*001c*/ 	.byte	0x04, 0x17
        /*001e*/ 	.short	(.L_2243 - .L_2242)
.L_2242:
        /*0020*/ 	.word	0x00000000
        /*0024*/ 	.short	0x0001
        /*0026*/ 	.short	0x0008
        /*0028*/ 	.byte	0x00, 0xf0, 0x21, 0x0a


	//----- nvinfo : EIATTR_KPARAM_INFO
	.align		4
.L_2243:
        /*002c*/ 	.byte	0x04, 0x17
        /*002e*/ 	.short	(.L_2245 - .L_2244)
.L_2244:
        /*0030*/ 	.word	0x00000000
        /*0034*/ 	.short	0x0000
        /*0036*/ 	.short	0x0000
        /*0038*/ 	.byte	0x00, 0xf0, 0x11, 0x00


	//----- nvinfo : EIATTR_MAXREG_COUNT
	.align		4
.L_2245:
        /*003c*/ 	.byte	0x03, 0x1b
        /*003e*/ 	.short	0x0080


	//----- nvinfo : EIATTR_EXTERNS
	.align		4
        /*0040*/ 	.byte	0x04, 0x0f
        /*0042*/ 	.short	(.L_2247 - .L_2246)


	//   ....[0]....
	.align		4
.L_2246:
        /*0044*/ 	.word	index@(__assertfail)


	//----- nvinfo : EIATTR_MERCURY_ISA_VERSION
	.align		4
.L_2247:
        /*0048*/ 	.byte	0x03, 0x5f
        /*004a*/ 	.short	0x0000


	//----- nvinfo : EIATTR_SYSCALL_OFFSETS
	.align		4
        /*004c*/ 	.byte	0x04, 0x46
        /*004e*/ 	.short	(.L_2249 - .L_2248)


	//   ....[0]....
.L_2248:
        /*0050*/ 	.word	0x00001e00


	//   ....[1]....
        /*0054*/ 	.word	0x00002c00


	//   ....[2]....
        /*0058*/ 	.word	0x00003aa0


	//   ....[3]....
        /*005c*/ 	.word	0x000058f0


	//   ....[4]....
        /*0060*/ 	.word	0x000066f0


	//   ....[5]....
        /*0064*/ 	.word	0x00007590


	//   ....[6]....
        /*0068*/ 	.word	0x000093b0


	//   ....[7]....
        /*006c*/ 	.word	0x0000a1b0


	//   ....[8]....
        /*0070*/ 	.word	0x0000b050


	//   ....[9]....
        /*0074*/ 	.word	0x0000ce80


	//   ....[10]....
        /*0078*/ 	.word	0x0000dc80


	//   ....[11]....
        /*007c*/ 	.word	0x0000eb20


	//----- nvinfo : EIATTR_EXIT_INSTR_OFFSETS
	.align		4
.L_2249:
        /*0080*/ 	.byte	0x04, 0x1c
        /*0082*/ 	.short	(.L_2251 - .L_2250)


	//   ....[0]....
.L_2250:
        /*0084*/ 	.word	0x0000b0f0


	//   ....[1]....
        /*0088*/ 	.word	0x0000de20


	//   ....[2]....
        /*008c*/ 	.word	0x0000de50


	//   ....[3]....
        /*0090*/ 	.word	0x0000dee0


	//   ....[4]....
        /*0094*/ 	.word	0x0000df10


	//   ....[5]....
        /*0098*/ 	.word	0x0000df40


	//   ....[6]....
        /*009c*/ 	.word	0x0000dfc0


	//   ....[7]....
        /*00a0*/ 	.word	0x0000dff0


	//   ....[8]....
        /*00a4*/ 	.word	0x0000e080


	//   ....[9]....
        /*00a8*/ 	.word	0x0000e0c0


	//   ....[10]....
        /*00ac*/ 	.word	0x0000e100


	//   ....[11]....
        /*00b0*/ 	.word	0x0000e1c0


	//   ....[12]....
        /*00b4*/ 	.word	0x0000e210


	//   ....[13]....
        /*00b8*/ 	.word	0x0000e390


	//   ....[14]....
        /*00bc*/ 	.word	0x0000e4e0


	//   ....[15]....
        /*00c0*/ 	.word	0x0000e510


	//   ....[16]....
        /*00c4*/ 	.word	0x0000e5c0


	//   ....[17]....
        /*00c8*/ 	.word	0x0000e730


	//   ....[18]....
        /*00cc*/ 	.word	0x0000e8a0


	//   ....[19]....
        /*00d0*/ 	.word	0x0000e9f0


	//   ....[20]....
        /*00d4*/ 	.word	0x0000eb30


	//   ....[21]....
        /*00d8*/ 	.word	0x0000eb60


	//   ....[22]....
        /*00dc*/ 	.word	0x0000eb90


	//----- nvinfo : EIATTR_MAX_THREADS
	.align		4
.L_2251:
        /*00e0*/ 	.byte	0x04, 0x05
        /*00e2*/ 	.short	(.L_2253 - .L_2252)
.L_2252:
        /*00e4*/ 	.word	0x00000080
        /*00e8*/ 	.word	0x00000001
        /*00ec*/ 	.word	0x00000001


	//----- nvinfo : EIATTR_CRS_STACK_SIZE
	.align		4
.L_2253:
        /*00f0*/ 	.byte	0x04, 0x1e
        /*00f2*/ 	.short	(.L_2255 - .L_2254)
.L_2254:
        /*00f4*/ 	.word	0x00000000
.L_2255:


//--------------------- .nv.info._ZN2at6native27unrolled_elementwise_kernelINS0_13BinaryFunctorIfffZZZNS0_15binary_internal21div_trunc_kernel_cudaERNS_18TensorIteratorBaseEENKUlvE1_clEvENKUlvE0_clEvEUlffE_EESt5arrayIPcLm3EELi4E23TrivialOffsetCalculatorILi2EjESD_ILi1EjENS0_6memory12LoadWithCastILi2EEENSG_13StoreWithCastILi1EEEEEviT_T0_T2_T3_T4_T5_ --------------------------
	.section	.nv.info._ZN2at6native27unrolled_elementwise_kernelINS0_13BinaryFunctorIfffZZZNS0_15binary_internal21div_trunc_kernel_cudaERNS_18TensorIteratorBaseEENKUlvE1_clEvENKUlvE0_clEvEUlffE_EESt5arrayIPcLm3EELi4E23TrivialOffsetCalculatorILi2EjESD_ILi1EjENS0_6memory12LoadWithCastILi2EEENSG_13StoreWithCastILi1EEEEEviT_T0_T2_T3_T4_T5_,"",@"SHT_CUDA_INFO"
	.sectionflags	@""
	.align	4


	//----- nvinfo : EIATTR_CUDA_API_VERSION
	.align		4
        /*0000*/ 	.byte	0x04, 0x37
        /*0002*/ 	.short	(.L_2257 - .L_2256)
.L_2256:
        /*0004*/ 	.word	0x00000082


	//----- nvinfo : EIATTR_SW2861232_WAR
	.align		4
.L_2257:
        /*0008*/ 	.byte	0x01, 0x35
	.zero		2


	//----- nvinfo : EIATTR_PARAM_CBANK
	.align		4
        /*000c*/ 	.byte	0x04, 0x0a
        /*000e*/ 	.short	(.L_2259 - .L_2258)
	.align		4
.L_2258:
        /*0010*/ 	.word	index@(.nv.constant0._ZN2at6native27unrolled_elementwise_kernelINS0_13BinaryFunctorIfffZZZNS0_15binary_internal21div_trunc_kernel_cudaERNS_18TensorIteratorBaseEENKUlvE1_clEvENKUlvE0_clEvEUlffE_EESt5arrayIPcLm3EELi4E23TrivialOffsetCalculatorILi2EjESD_ILi1EjENS0_6memory12LoadWithCastILi2EEENSG_13StoreWithCastILi1EEEEEviT_T0_T2_T3_T4_T5_)
        /*0014*/ 	.short	0x0160
        /*0016*/ 	.short	0x0038


	//----- nvinfo : EIATTR_CBANK_PARAM_SIZE
	.align		4
.L_2259:
        /*0018*/ 	.byte	0x03, 0x19
        /*001a*/ 	.short	0x0038


	//----- nvinfo : EIATTR_KPARAM_INFO
	.align		4
        /*001c*/ 	.byte	0x04, 0x17
        /*001e*/ 	.short	(.L_2261 - .L_2260)
.L_2260:
        /*0020*/ 	.word	0x00000000
        /*0024*/ 	.short	0x0006
        /*0026*/ 	.short	0x0030
        /*0028*/ 	.byte	0x00, 0xf0, 0x21, 0x00


	//----- nvinfo : EIATTR_KPARAM_INFO
	.align		4
.L_2261:
        /*002c*/ 	.byte	0x04, 0x17
        /*002e*/ 	.short	(.L_2263 - .L_2262)
.L_2262:
        /*0030*/ 	.word	0x00000000
        /*0034*/ 	.short	0x0005
        /*0036*/ 	.short	0x0024
        /*0038*/ 	.byte	0x00, 0xf0, 0x31, 0x00


	//----- nvinfo : EIATTR_KPARAM_INFO
	.align		4
.L_2263:
        /*003c*/ 	.byte	0x04, 0x17
        /*003e*/ 	.short	(.L_2265 - .L_2264)
.L_2264:
        /*0040*/ 	.word	0x00000000
        /*0044*/ 	.short	0x0004
        /*0046*/ 	.short	0x0021
        /*0048*/ 	.byte	0x00, 0xf0, 0x05, 0x00


	//----- nvinfo : EIATTR_KPARAM_INFO
	.align		4
.L_2265:
        /*004c*/ 	.byte	0x04, 0x17
        /*004e*/ 	.short	(.L_2267 - .L_2266)
.L_2266:
        /*0050*/ 	.word	0x00000000
        /*0054*/ 	.short	0x0003
        /*0056*/ 	.short	0x0020
        /*0058*/ 	.byte	0x00, 0xf0, 0x05, 0x00


	//----- nvinfo : EIATTR_KPARAM_INFO
	.align		4
.L_2267:
        /*005c*/ 	.byte	0x04, 0x17
        /*005e*/ 	.short	(.L_2269 - .L_2268)
.L_2268:
        /*0060*/ 	.word	0x00000000
        /*0064*/ 	.short	0x0002
        /*0066*/ 	.short	0x0008
        /*0068*/ 	.byte	0x00, 0xf0, 0x61, 0x00


	//----- nvinfo : EIATTR_KPARAM_INFO
	.align		4
.L_2269:
        /*006c*/ 	.byte	0x04, 0x17
        /*006e*/ 	.short	(.L_2271 - .L_2270)
.L_2270:
        /*0070*/ 	.word	0x00000000
        /*0074*/ 	.short	0x0001
        /*0076*/ 	.short	0x0004
        /*0078*/ 	.byte	0x00, 0xf0, 0x05, 0x00


	//----- nvinfo : EIATTR_KPARAM_INFO
	.align		4
.L_2271:
        /*007c*/ 	.byte	0x04, 0x17
        /*007e*/ 	.short	(.L_2273 - .L_2272)
.L_2272:
        /*0080*/ 	.word	0x00000000
        /*0084*/ 	.short	0x0000
        /*0086*/ 	.short	0x0000
        /*0088*/ 	.byte	0x00, 0xf0, 0x11, 0x00


	//----- nvinfo : EIATTR_MAXREG_COUNT
	.align		4
.L_2273:
        /*008c*/ 	.byte	0x03, 0x1b
        /*008e*/ 	.short	0x00ff


	//----- nvinfo : EIATTR_EXTERNS
	.align		4
        /*0090*/ 	.byte	0x04, 0x0f
        /*0092*/ 	.short	(.L_2275 - .L_2274)


	//   ....[0]....
	.align		4
.L_2274:
        /*0094*/ 	.word	index@(__assertfail)


	//----- nvinfo : EIATTR_MERCURY_ISA_VERSION
	.align		4
.L_2275:
        /*0098*/ 	.byte	0x03, 0x5f
        /*009a*/ 	.short	0x0000


	//----- nvinfo : EIATTR_SYSCALL_OFFSETS
	.align		4
        /*009c*/ 	.byte	0x04, 0x46
        /*009e*/ 	.short	(.L_2277 - .L_2276)


	//   ....[0]....
.L_2276:
        /*00a0*/ 	.word	0x00000e70


	//   ....[1]....
        /*00a4*/ 	.word	0x00001c70


	//   ....[2]....
        /*00a8*/ 	.word	0x00002af0


	//   ....[3]....
        /*00ac*/ 	.word	0x000038f0


	//   ....[4]....
        /*00b0*/ 	.word	0x00004780


	//   ....[5]....
        /*00b4*/ 	.word	0x00005580


	//   ....[6]....
        /*00b8*/ 	.word	0x000063f0


	//   ....[7]....
        /*00bc*/ 	.word	0x000071c0


	//   ....[8]....
        /*00c0*/ 	.word	0x00008300


	//   ....[9]....
        /*00c4*/ 	.word	0x00009200


	//   ....[10]....
        /*00c8*/ 	.word	0x0000a0c0


	//   ....[11]....
        /*00cc*/ 	.word	0x0000af80


	//----- nvinfo : EIATTR_EXIT_INSTR_OFFSETS
	.align		4
.L_2277:
        /*00d0*/ 	.byte	0x04, 0x1c
        /*00d2*/ 	.short	(.L_2279 - .L_2278)


	//   ....[0]....
.L_2278:
        /*00d4*/ 	.word	0x0000a160


	//   ....[1]....
        /*00d8*/ 	.word	0x0000a280


	//   ....[2]....
        /*00dc*/ 	.word	0x0000a2b0


	//   ....[3]....
        /*00e0*/ 	.word	0x0000a340


	//   ....[4]....
        /*00e4*/ 	.word	0x0000a370


	//   ....[5]....
        /*00e8*/ 	.word	0x0000a3a0


	//   ....[6]....
        /*00ec*/ 	.word	0x0000a420


	//   ....[7]....
        /*00f0*/ 	.word	0x0000a450


	//   ....[8]....
        /*00f4*/ 	.word	0x0000a4e0


	//   ....[9]....
        /*00f8*/ 	.word	0x0000a520


	//   ....[10]....
        /*00fc*/ 	.word	0x0000a560


	//   ....[11]....
        /*0100*/ 	.word	0x0000a620


	//   ....[12]....
        /*0104*/ 	.word	0x0000a670


	//   ....[13]....
        /*0108*/ 	.word	0x0000a7f0


	//   ....[14]....
        /*010c*/ 	.word	0x0000a940


	//   ....[15]....
        /*0110*/ 	.word	0x0000a970


	//   ....[16]....
        /*0114*/ 	.word	0x0000aa20


	//   ....[17]....
        /*0118*/ 	.word	0x0000ab90


	//   ....[18]....
        /*011c*/ 	.word	0x0000ad00


	//   ....[19]....
        /*0120*/ 	.word	0x0000ae50


	//   ....[20]....
        /*0124*/ 	.word	0x0000af90


	//   ....[21]....
        /*0128*/ 	.word	0x0000afc0


	//   ....[22]....
        /*012c*/ 	.word	0x0000aff0


	//----- nvinfo : EIATTR_MAX_THREADS
	.align		4
.L_2279:
        /*0130*/ 	.byte	0x04, 0x05
        /*0132*/ 	.short	(.L_2281 - .L_2280)
.L_2280:
        /*0134*/ 	.word	0x00000080
        /*0138*/ 	.word	0x00000001
        /*013c*/ 	.word	0x00000001


	//----- nvinfo : EIATTR_CRS_STACK_SIZE
	.align		4
.L_2281:
        /*0140*/ 	.byte	0x04, 0x1e
        /*0142*/ 	.short	(.L_2283 - .L_2282)
.L_2282:
        /*0144*/ 	.word	0x00000000
.L_2283:


//--------------------- .nv.info._ZN2at6native18elementwise_kernelILi128ELi2EZNS0_22gpu_kernel_impl_nocastINS0_13BinaryFunctorIfffZZZNS0_15binary_internal21div_trunc_kernel_cudaERNS_18TensorIteratorBaseEENKUlvE1_clEvENKUlvE0_clEvEUlffE_EEEEvS6_RKT_EUliE_EEviT1_ --------------------------
	.section	.nv.info._ZN2at6native18elementwise_kernelILi128ELi2EZNS0_22gpu_kernel_impl_nocastINS0_13BinaryFunctorIfffZZZNS0_15binary_internal21div_trunc_kernel_cudaERNS_18TensorIteratorBaseEENKUlvE1_clEvENKUlvE0_clEvEUlffE_EEEEvS6_RKT_EUliE_EEviT1_,"",@"SHT_CUDA_INFO"
	.sectionflags	@""
	.align	4


	//----- nvinfo : EIATTR_CUDA_API_VERSION
	.align		4
        /*0000*/ 	.byte	0x04, 0x37
        /*0002*/ 	.short	(.L_2285 - .L_2284)
.L_2284:
        /*0004*/ 	.word	0x00000082


	//----- nvinfo : EIATTR_SW2861232_WAR
	.align		4
.L_2285:
        /*0008*/ 	.byte	0x01, 0x35
	.zero		2


	//----- nvinfo : EIATTR_PARAM_CBANK
	.align		4
        /*000c*/ 	.byte	0x04, 0x0a
        /*000e*/ 	.short	(.L_2287 - .L_2286)
	.align		4
.L_2286:
        /*0010*/ 	.word	index@(.nv.constant0._ZN2at6native18elementwise_kernelILi128ELi2EZNS0_22gpu_kernel_impl_nocastINS0_13BinaryFunctorIfffZZZNS0_15binary_internal21div_trunc_kernel_cudaERNS_18TensorIteratorBaseEENKUlvE1_clEvENKUlvE0_clEvEUlffE_EEEEvS6_RKT_EUliE_EEviT1_)
        /*0014*/ 	.short	0x0160
        /*0016*/ 	.short	0x0290


	//----- nvinfo : EIATTR_CBANK_PARAM_SIZE
	.align		4
.L_2287:
        /*0018*/ 	.byte	0x03, 0x19
        /*001a*/ 	.short	0x0290


	//----- nvinfo : EIATTR_KPARAM_INFO
	.align		4
        /*001c*/ 	.byte	0x04, 0x17
        /*001e*/ 	.short	(.L_2289 - .L_2288)
.L_2288:
        /*0020*/ 	.word	0x00000000
        /*0024*/ 	.short	0x0001
        /*0026*/ 	.short	0x0008
        /*0028*/ 	.byte	0x00, 0xf0, 0x21, 0x0a


	//----- nvinfo : EIATTR_KPARAM_INFO
	.align		4
.L_2289:
        /*002c*/ 	.byte	0x04, 0x17
        /*002e*/ 	.short	(.L_2291 - .L_2290)
.L_2290:
        /*0030*/ 	.word	0x00000000
        /*0034*/ 	.short	0x0000
        /*0036*/ 	.short	0x0000
        /*0038*/ 	.byte	0x00, 0xf0, 0x11, 0x00


	//----- nvinfo : EIATTR_MAXREG_COUNT
	.align		4
.L_2291:
        /*003c*/ 	.byte	0x03, 0x1b
        /*003e*/ 	.short	0x0080


	//----- nvinfo : EIATTR_MERCURY_ISA_VERSION
	.align		4
        /*0040*/ 	.byte	0x03, 0x5f
        /*0042*/ 	.short	0x0000


	//----- nvinfo : EIATTR_EXIT_INSTR_OFFSETS
	.align		4
        /*0044*/ 	.byte	0x04, 0x1c
        /*0046*/ 	.short	(.L_2293 - .L_2292)


	//   ....[0]....
.L_2292:
        /*0048*/ 	.word	0x00001150


	//   ....[1]....
        /*004c*/ 	.word	0x000021f0


	//----- nvinfo : EIATTR_MAX_THREADS
	.align		4
.L_2293:
        /*0050*/ 	.byte	0x04, 0x05
        /*0052*/ 	.short	(.L_2295 - .L_2294)
.L_2294:
        /*0054*/ 	.word	0x00000080
        /*0058*/ 	.word	0x00000001
        /*005c*/ 	.word	0x00000001


	//----- nvinfo : EIATTR_CRS_STACK_SIZE
	.align		4
.L_2295:
        /*0060*/ 	.byte	0x04, 0x1e
        /*0062*/ 	.short	(.L_2297 - .L_2296)
.L_2296:
        /*0064*/ 	.word	0x00000000
.L_2297:


//--------------------- .nv.info._ZN2at6native27unrolled_elementwise_kernelINS0_13BinaryFunctorIfffZZZNS0_15binary_internal21div_trunc_kernel_cudaERNS_18TensorIteratorBaseEENKUlvE1_clEvENKUlvE0_clEvEUlffE_EESt5arrayIPcLm3EELi4E23TrivialOffsetCalculatorILi2EjESD_ILi1EjENS0_6memory15LoadWithoutCastENSG_16StoreWithoutCastEEEviT_T0_T2_T3_T4_T5_ --------------------------
	.section	.nv.info._ZN2at6native27unrolled_elementwise_kernelINS0_13BinaryFunctorIfffZZZNS0_15binary_internal21div_trunc_kernel_cudaERNS_18TensorIteratorBaseEENKUlvE1_clEvENKUlvE0_clEvEUlffE_EESt5arrayIPcLm3EELi4E23TrivialOffsetCalculatorILi2EjESD_ILi1EjENS0_6memory15LoadWithoutCastENSG_16StoreWithoutCastEEEviT_T0_T2_T3_T4_T5_,"",@"SHT_CUDA_INFO"
	.sectionflags	@""
	.align	4


	//----- nvinfo : EIATTR_CUDA_API_VERSION
	.align		4
        /*0000*/ 	.byte	0x04, 0x37
        /*0002*/ 	.short	(.L_2299 - .L_2298)
.L_2298:
        /*0004*/ 	.word	0x00000082


	//----- nvinfo : EIATTR_SW2861232_WAR
	.align		4
.L_2299:
        /*0008*/ 	.byte	0x01, 0x35
	.zero		2


	//----- nvinfo : EIATTR_PARAM_CBANK
	.align		4
        /*000c*/ 	.byte	0x04, 0x0a
        /*000e*/ 	.short	(.L_2301 - .L_2300)
	.align		4
.L_2300:
        /*0010*/ 	.word	index@(.nv.constant0._ZN2at6native27unrolled_elementwise_kernelINS0_13BinaryFunctorIfffZZZNS0_15binary_internal21div_trunc_kernel_cudaERNS_18TensorIteratorBaseEENKUlvE1_clEvENKUlvE0_clEvEUlffE_EESt5arrayIPcLm3EELi4E23TrivialOffsetCalculatorILi2EjESD_ILi1EjENS0_6memory15LoadWithoutCastENSG_16StoreWithoutCastEEEviT_T0_T2_T3_T4_T5_)
        /*0014*/ 	.short	0x0160
        /*0016*/ 	.short	0x0024


	//----- nvinfo : EIATTR_CBANK_PARAM_SIZE
	.align		4
.L_2301:
        /*0018*/ 	.byte	0x03, 0x19
        /*001a*/ 	.short	0x0024


	//----- nvinfo : EIATTR_KPARAM_INFO
	.align		4
        /*001c*/ 	.byte	0x04, 0x17
        /*001e*/ 	.short	(.L_2303 - .L_2302)
.L_2302:
        /*0020*/ 	.word	0x00000000
        /*0024*/ 	.short	0x0006
        /*0026*/ 	.short	0x0023
        /*0028*/ 	.byte	0x00, 0xf0, 0x05, 0x00


	//----- nvinfo : EIATTR_KPARAM_INFO
	.align		4
.L_2303:
        /*002c*/ 	.byte	0x04, 0x17
        /*002e*/ 	.short	(.L_2305 - .L_2304)
.L_2304:
        /*0030*/ 	.word	0x00000000
        /*0034*/ 	.short	0x0005
        /*0036*/ 	.short	0x0022
        /*0038*/ 	.byte	0x00, 0xf0, 0x05, 0x00


	//----- nvinfo : EIATTR_KPARAM_INFO
	.align		4
.L_2305:
        /*003c*/ 	.byte	0x04, 0x17
        /*003e*/ 	.short	(.L_2307 - .L_2306)
.L_2306:
        /*0040*/ 	.word	0x00000000
        /*0044*/ 	.short	0x0004
        /*0046*/ 	.short	0x0021
        /*0048*/ 	.byte	0x00, 0xf0, 0x05, 0x00


	//----- nvinfo : EIATTR_KPARAM_INFO
	.align		4
.L_2307:
        /*004c*/ 	.byte	0x04, 0x17
        /*004e*/ 	.short	(.L_2309 - .L_2308)
.L_2308:
        /*0050*/ 	.word	0x00000000
        /*0054*/ 	.short	0x0003
        /*0056*/ 	.short	0x0020
        /*0058*/ 	.byte	0x00, 0xf0, 0x05, 0x00


	//----- nvinfo : EIATTR_KPARAM_INFO
	.align		4
.L_2309:
        /*005c*/ 	.byte	0x04, 0x17
        /*005e*/ 	.short	(.L_2311 - .L_2310)
.L_2310:
        /*0060*/ 	.word	0x00000000
        /*0064*/ 	.short	0x0002
        /*0066*/ 	.short	0x0008
        /*0068*/ 	.byte	0x00, 0xf0, 0x61, 0x00


	//----- nvinfo : EIATTR_KPARAM_INFO
	.align		4
.L_2311:
        /*006c*/ 	.byte	0x04, 0x17
        /*006e*/ 	.short	(.L_2313 - .L_2312)
.L_2312:
        /*0070*/ 	.word	0x00000000
        /*0074*/ 	.short	0x0001
        /*0076*/ 	.short	0x0004
        /*0078*/ 	.byte	0x00, 0xf0, 0x05, 0x00


	//----- nvinfo : EIATTR_KPARAM_INFO
	.align		4
.L_2313:
        /*007c*/ 	.byte	0x04, 0x17
        /*007e*/ 	.short	(.L_2315 - .L_2314)
.L_2314:
        /*0080*/ 	.word	0x00000000
        /*0084*/ 	.short	0x0000
        /*0086*/ 	.short	0x0000
        /*0088*/ 	.byte	0x00, 0xf0, 0x11, 0x00


	//----- nvinfo : EIATTR_MAXREG_COUNT
	.align		4
.L_2315:
        /*008c*/ 	.byte	0x03, 0x1b
        /*008e*/ 	.short	0x00ff


	//----- nvinfo : EIATTR_MERCURY_ISA_VERSION
	.align		4
        /*0090*/ 	.byte	0x03, 0x5f
        /*0092*/ 	.short	0x0000


	//----- nvinfo : EIATTR_EXIT_INSTR_OFFSETS
	.align		4
        /*0094*/ 	.byte	0x04, 0x1c
        /*0096*/ 	.short	(.L_2317 - .L_2316)


	//   ....[0]....
.L_2316:
        /*0098*/ 	.word	0x00000530


	//   ....[1]....
        /*009c*/ 	.word	0x00000580


	//----- nvinfo : EIATTR_MAX_THREADS
	.align		4
.L_2317:
        /*00a0*/ 	.byte	0x04, 0x05
        /*00a2*/ 	.short	(.L_2319 - .L_2318)
.L_2318:
        /*00a4*/ 	.word	0x00000080
        /*00a8*/ 	.word	0x00000001
        /*00ac*/ 	.word	0x00000001


	//----- nvinfo : EIATTR_CRS_STACK_SIZE
	.align		4
.L_2319:
        /*00b0*/ 	.byte	0x04, 0x1e
        /*00b2*/ 	.short	(.L_2321 - .L_2320)
.L_2320:
        /*00b4*/ 	.word	0x00000000
.L_2321:


//--------------------- .nv.info._ZN2at6native29vectorized_elementwise_kernelILi2ENS0_13BinaryFunctorIfffZZZNS0_15binary_internal21div_trunc_kernel_cudaERNS_18TensorIteratorBaseEENKUlvE1_clEvENKUlvE0_clEvEUlffE_EESt5arrayIPcLm3EEEEviT0_T1_ --------------------------
	.section	.nv.info._ZN2at6native29vectorized_elementwise_kernelILi2ENS0_13BinaryFunctorIfffZZZNS0_15binary_internal21div_trunc_kernel_cudaERNS_18TensorIteratorBaseEENKUlvE1_clEvENKUlvE0_clEvEUlffE_EESt5arrayIPcLm3EEEEviT0_T1_,"",@"SHT_CUDA_INFO"
	.sectionflags	@""
	.align	4


	//----- nvinfo : EIATTR_CUDA_API_VERSION
	.align		4
        /*0000*/ 	.byte	0x04, 0x37
        /*0002*/ 	.short	(.L_2323 - .L_2322)
.L_2322:
        /*0004*/ 	.word	0x00000082


	//----- nvinfo : EIATTR_SW2861232_WAR
	.align		4
.L_2323:
        /*0008*/ 	.byte	0x01, 0x35
	.zero		2


	//----- nvinfo : EIATTR_PARAM_CBANK
	.align		4
        /*000c*/ 	.byte	0x04, 0x0a
        /*000e*/ 	.short	(.L_2325 - .L_2324)
	.align		4
.L_2324:
        /*0010*/ 	.word	index@(.nv.constant0._ZN2at6native29vectorized_elementwise_kernelILi2ENS0_13BinaryFunctorIfffZZZNS0_15binary_internal21div_trunc_kernel_cudaERNS_18TensorIteratorBaseEENKUlvE1_clEvENKUlvE0_clEvEUlffE_EESt5arrayIPcLm3EEEEviT0_T1_)
        /*0014*/ 	.short	0x0160
        /*0016*/ 	.short	0x0020


	//----- nvinfo : EIATTR_CBANK_PARAM_SIZE
	.align		4
.L_2325:
        /*0018*/ 	.byte	0x03, 0x19
        /*001a*/ 	.short	0x0020


	//----- nvinfo : EIATTR_KPARAM_INFO
	.align		4
        /*001c*/ 	.byte	0x04, 0x17
        /*001e*/ 	.short	(.L_2327 - .L_2326)
.L_2326:
        /*0020*/ 	.word	0x00000000
        /*0024*/ 	.short	0x0002
        /*0026*/ 	.short	0x0008
        /*0028*/ 	.byte	0x00, 0xf0, 0x61, 0x00


	//----- nvinfo : EIATTR_KPARAM_INFO
	.align		4
.L_2327:
        /*002c*/ 	.byte	0x04, 0x17
        /*002e*/ 	.short	(.L_2329 - .L_2328)
.L_2328:
        /*0030*/ 	.word	0x00000000
        /*0034*/ 	.short	0x0001
        /*0036*/ 	.short	0x0004
        /*0038*/ 	.byte	0x00, 0xf0, 0x05, 0x00


	//----- nvinfo : EIATTR_KPARAM_INFO
	.align		4
.L_2329:
        /*003c*/ 	.byte	0x04, 0x17
        /*003e*/ 	.short	(.L_2331 - .L_2330)
.L_2330:
        /*0040*/ 	.word	0x00000000
        /*0044*/ 	.short	0x0000
        /*0046*/ 	.short	0x0000
        /*0048*/ 	.byte	0x00, 0xf0, 0x11, 0x00


	//----- nvinfo : EIATTR_MAXREG_COUNT
	.align		4
.L_2331:
        /*004c*/ 	.byte	0x03, 0x1b
        /*004e*/ 	.short	0x00ff


	//----- nvinfo : EIATTR_MERCURY_ISA_VERSION
	.align		4
        /*0050*/ 	.byte	0x03, 0x5f
        /*0052*/ 	.short	0x0000


	//----- nvinfo : EIATTR_EXIT_INSTR_OFFSETS
	.align		4
        /*0054*/ 	.byte	0x04, 0x1c
        /*0056*/ 	.short	(.L_2333 - .L_2332)


	//   ....[0]....
.L_2332:
        /*0058*/ 	.word	0x00000330


	//   ....[1]....
        /*005c*/ 	.word	0x00000dd0


	//   ....[2]....
        /*0060*/ 	.word	0x00000e20


	//----- nvinfo : EIATTR_MAX_THREADS
	.align		4
.L_2333:
        /*0064*/ 	.byte	0x04, 0x05
        /*0066*/ 	.short	(.L_2335 - .L_2334)
.L_2334:
        /*0068*/ 	.word	0x00000080
        /*006c*/ 	.word	0x00000001
        /*0070*/ 	.word	0x00000001


	//----- nvinfo : EIATTR_CRS_STACK_SIZE
	.align		4
.L_2335:
        /*0074*/ 	.byte	0x04, 0x1e
        /*0076*/ 	.short	(.L_2337 - .L_2336)
.L_2336:
        /*0078*/ 	.word	0x00000000
.L_2337:


//--------------------- .nv.info._ZN2at6native29vectorized_elementwise_kernelILi4ENS0_13BinaryFunctorIfffZZZNS0_15binary_internal21div_trunc_kernel_cudaERNS_18TensorIteratorBaseEENKUlvE1_clEvENKUlvE0_clEvEUlffE_EESt5arrayIPcLm3EEEEviT0_T1_ --------------------------
	.section	.nv.info._ZN2at6native29vectorized_elementwise_kernelILi4ENS0_13BinaryFunctorIfffZZZNS0_15binary_internal21div_trunc_kernel_cudaERNS_18TensorIteratorBaseEENKUlvE1_clEvENKUlvE0_clEvEUlffE_EESt5arrayIPcLm3EEEEviT0_T1_,"",@"SHT_CUDA_INFO"
	.sectionflags	@""
	.align	4


	//----- nvinfo : EIATTR_CUDA_API_VERSION
	.align		4
        /*0000*/ 	.byte	0x04, 0x37
        /*0002*/ 	.short	(.L_2339 - .L_2338)
.L_2338:
        /*0004*/ 	.word	0x00000082


	//----- nvinfo : EIATTR_SW2861232_WAR
	.align		4
.L_2339:
        /*0008*/ 	.byte	0x01, 0x35
	.zero		2


	//----- nvinfo : EIATTR_PARAM_CBANK
	.align		4
        /*000c*/ 	.byte	0x04, 0x0a
        /*000e*/ 	.short	(.L_2341 - .L_2340)
	.align		4
.L_2340:
        /*0010*/ 	.word	index@(.nv.constant0._ZN2at6native29vectorized_elementwise_kernelILi4ENS0_13BinaryFunctorIfffZZZNS0_15binary_internal21div_trunc_kernel_cudaERNS_18TensorIteratorBaseEENKUlvE1_clEvENKUlvE0_clEvEUlffE_EESt5arrayIPcLm3EEEEviT0_T1_)
        /*0014*/ 	.short	0x0160
        /*0016*/ 	.short	0x0020


	//----- nvinfo : EIATTR_CBANK_PARAM_SIZE
	.align		4
.L_2341:
        /*0018*/ 	.byte	0x03, 0x19
        /*001a*/ 	.short	0x0020


	//----- nvinfo : EIATTR_KPARAM_INFO
	.align		4
        /*001c*/ 	.byte	0x04, 0x17
        /*001e*/ 	.short	(.L_2343 - .L_2342)
.L_2342:
        /*0020*/ 	.word	0x00000000
        /*0024*/ 	.short	0x0002
        /*0026*/ 	.short	0x0008
        /*0028*/ 	.byte	0x00, 0xf0, 0x61, 0x00


	//----- nvinfo : EIATTR_KPARAM_INFO
	.align		4
.L_2343:
        /*002c*/ 	.byte	0x04, 0x17
        /*002e*/ 	.short	(.L_2345 - .L_2344)
.L_2344:
        /*0030*/ 	.word	0x00000000
        /*0034*/ 	.short	0x0001
        /*0036*/ 	.short	0x0004
        /*0038*/ 	.byte	0x00, 0xf0, 0x05, 0x00


	//----- nvinfo : EIATTR_KPARAM_INFO
	.align		4
.L_2345:
        /*003c*/ 	.byte	0x04, 0x17
        /*003e*/ 	.short	(.L_2347 - .L_2346)
.L_2346:
        /*0040*/ 	.word	0x00000000
        /*0044*/ 	.short	0x0000
        /*0046*/ 	.short	0x0000
        /*0048*/ 	.byte	0x00, 0xf0, 0x11, 0x00


	//----- nvinfo : EIATTR_MAXREG_COUNT
	.align		4
.L_2347:
        /*004c*/ 	.byte	0x03, 0x1b
        /*004e*/ 	.short	0x00ff


	//----- nvinfo : EIATTR_MERCURY_ISA_VERSION
	.align		4
        /*0050*/ 	.byte	0x03, 0x5f
        /*0052*/ 	.short	0x0000


	//----- nvinfo : EIATTR_EXIT_INSTR_OFFSETS
	.align		4
        /*0054*/ 	.byte	0x04, 0x1c
        /*0056*/ 	.short	(.L_2349 - .L_2348)


	//   ....[0]....
.L_2348:
        /*0058*/ 	.word	0x000002d0


	//   ....[1]....
        /*005c*/ 	.word	0x00000d70


	//   ....[2]....
        /*0060*/ 	.word	0x00000dc0


	//----- nvinfo : EIATTR_MAX_THREADS
	.align		4
.L_2349:
        /*0064*/ 	.byte	0x04, 0x05
        /*0066*/ 	.short	(.L_2351 - .L_2350)
.L_2350:
        /*0068*/ 	.word	0x00000080
        /*006c*/ 	.word	0x00000001
        /*0070*/ 	.word	0x00000001


	//----- nvinfo : EIATTR_CRS_STACK_SIZE
	.align		4
.L_2351:
        /*0074*/ 	.byte	0x04, 0x1e
        /*0076*/ 	.short	(.L_2353 - .L_2352)
.L_2352:
        /*0078*/ 	.word	0x00000000
.L_2353:


//--------------------- .nv.info._ZN2at6native29vectorized_elementwise_kernelILi8ENS0_13BinaryFunctorIfffZZZNS0_15binary_internal21div_trunc_kernel_cudaERNS_18TensorIteratorBaseEENKUlvE1_clEvENKUlvE0_clEvEUlffE_EESt5arrayIPcLm3EEEEviT0_T1_ --------------------------
	.section	.nv.info._ZN2at6native29vectorized_elementwise_kernelILi8ENS0_13BinaryFunctorIfffZZZNS0_15binary_internal21div_trunc_kernel_cudaERNS_18TensorIteratorBaseEENKUlvE1_clEvENKUlvE0_clEvEUlffE_EESt5arrayIPcLm3EEEEviT0_T1_,"",@"SHT_CUDA_INFO"
	.sectionflags	@""
	.align	4


	//----- nvinfo : EIATTR_CUDA_API_VERSION
	.align		4
        /*0000*/ 	.byte	0x04, 0x37
        /*0002*/ 	.short	(.L_2355 - .L_2354)
.L_2354:
        /*0004*/ 	.word	0x00000082


	//----- nvinfo : EIATTR_SW2861232_WAR
	.align		4
.L_2355:
        /*0008*/ 	.byte	0x01, 0x35
	.zero		2


	//----- nvinfo : EIATTR_PARAM_CBANK
	.align		4
        /*000c*/ 	.byte	0x04, 0x0a
        /*000e*/ 	.short	(.L_2357 - .L_2356)
	.align		4
.L_2356:
        /*0010*/ 	.word	index@(.nv.constant0._ZN2at6native29vectorized_elementwise_kernelILi8ENS0_13BinaryFunctorIfffZZZNS0_15binary_internal21div_trunc_kernel_cudaERNS_18TensorIteratorBaseEENKUlvE1_clEvENKUlvE0_clEvEUlffE_EESt5arrayIPcLm3EEEEviT0_T1_)
        /*0014*/ 	.short	0x0160
        /*0016*/ 	.short	0x0020


	//----- nvinfo : EIATTR_CBANK_PARAM_SIZE
	.align		4
.L_2357:
        /*0018*/ 	.byte	0x03, 0x19
        /*001a*/ 	.short	0x0020


	//----- nvinfo : EIATTR_KPARAM_INFO
	.align		4
        /*001c*/ 	.byte	0x04, 0x17
        /*001e*/ 	.short	(.L_2359 - .L_2358)
.L_2358:
        /*0020*/ 	.word	0x00000000
        /*0024*/ 	.short	0x0002
        /*0026*/ 	.short	0x0008
        /*0028*/ 	.byte	0x00, 0xf0, 0x61, 0x00


	//----- nvinfo : EIATTR_KPARAM_INFO
	.align		4
.L_2359:
        /*002c*/ 	.byte	0x04, 0x17
        /*002e*/ 	.short	(.L_2361 - .L_2360)
.L_2360:
        /*0030*/ 	.word	0x00000000
        /*0034*/ 	.short	0x0001
        /*0036*/ 	.short	0x0004
        /*0038*/ 	.byte	0x00, 0xf0, 0x05, 0x00


	//----- nvinfo : EIATTR_KPARAM_INFO
	.align		4
.L_2361:
        /*003c*/ 	.byte	0x04, 0x17
        /*003e*/ 	.short	(.L_2363 - .L_2362)
.L_2362:
        /*0040*/ 	.word	0x00000000
        /*0044*/ 	.short	0x0000
        /*0046*/ 	.short	0x0000
        /*0048*/ 	.byte	0x00, 0xf0, 0x11, 0x00


	//----- nvinfo : EIATTR_MAXREG_COUNT
	.align		4
.L_2363:
        /*004c*/ 	.byte	0x03, 0x1b
        /*004e*/ 	.short	0x00ff


	//----- nvinfo : EIATTR_MERCURY_ISA_VERSION
	.align		4
        /*0050*/ 	.byte	0x03, 0x5f
        /*0052*/ 	.short	0x0000


	//----- nvinfo : EIATTR_EXIT_INSTR_OFFSETS
	.align		4
        /*0054*/ 	.byte	0x04, 0x1c
        /*0056*/ 	.short	(.L_2365 - .L_2364)


	//   ....[0]....
.L_2364:
        /*0058*/ 	.word	0x00000010


	//----- nvinfo : EIATTR_MAX_THREADS
	.align		4
.L_2365:
        /*005c*/ 	.byte	0x04, 0x05
        /*005e*/ 	.short	(.L_2367 - .L_2366)
.L_2366:
        /*0060*/ 	.word	0x00000080
        /*0064*/ 	.word	0x00000001
        /*0068*/ 	.word	0x00000001
.L_2367:


//--------------------- .nv.info._ZN2at6native18elementwise_kernelILi128ELi4EZNS0_15gpu_kernel_implINS0_13BUnaryFunctorIfffZZZNS0_15binary_internal21div_trunc_kernel_cudaERNS_18TensorIteratorBaseEENKUlvE1_clEvENKUlvE0_clEvEUlffE_EEEEvS6_RKT_EUliE_EEviT1_ --------------------------
	.section	.nv.info._ZN2at6native18elementwise_kernelILi128ELi4EZNS0_15gpu_kernel_implINS0_13BUnaryFunctorIfffZZZNS0_15binary_internal21div_trunc_kernel_cudaERNS_18TensorIteratorBaseEENKUlvE1_clEvENKUlvE0_clEvEUlffE_EEEEvS6_RKT_EUliE_EEviT1_,"",@"SHT_CUDA_INFO"
	.sectionflags	@""
	.align	4


	//----- nvinfo : EIATTR_CUDA_API_VERSION
	.align		4
        /*0000*/ 	.byte	0x04, 0x37
        /*0002*/ 	.short	(.L_2369 - .L_2368)
.L_2368:
        /*0004*/ 	.word	0x00000082


	//----- nvinfo : EIATTR_SW2861232_WAR
	.align		4
.L_2369:
        /*0008*/ 	.byte	0x01, 0x35
	.zero		2


	//----- nvinfo : EIATTR_PARAM_CBANK
	.align		4
        /*000c*/ 	.byte	0x04, 0x0a
        /*000e*/ 	.short	(.L_2371 - .L_2370)
	.align		4
.L_2370:
        /*0010*/ 	.word	index@(.nv.constant0._ZN2at6native18elementwise_kernelILi128ELi4EZNS0_15gpu_kernel_implINS0_13BUnaryFunctorIfffZZZNS0_15binary_internal21div_trunc_kernel_cudaERNS_18TensorIteratorBaseEENKUlvE1_clEvENKUlvE0_clEvEUlffE_EEEEvS6_RKT_EUliE_EEviT1_)
        /*0014*/ 	.short	0x0160
        /*0016*/ 	.short	0x0228


	//----- nvinfo : EIATTR_CBANK_PARAM_SIZE
	.align		4
.L_2371:
        /*0018*/ 	.byte	0x03, 0x19
        /*001a*/ 	.short	0x0228


	//----- nvinfo : EIATTR_KPARAM_INFO
	.align		4
        /*001c*/ 	.byte	0x04, 0x17
        /*001e*/ 	.short	(.L_2373 - .L_2372)
.L_2372:
        /*0020*/ 	.word	0x00000000
        /*0024*/ 	.short	0x0001
        /*0026*/ 	.short	0x0008
        /*0028*/ 	.byte	0x00, 0xf0, 0x81, 0x08


	//----- nvinfo : EIATTR_KPARAM_INFO
	.align		4
.L_2373:
        /*002c*/ 	.byte	0x04, 0x17
        /*002e*/ 	.short	(.L_2375 - .L_2374)
.L_2374:
        /*0030*/ 	.word	0x00000000
        /*0034*/ 	.short	0x0000
        /*0036*/ 	.short	0x0000
        /*0038*/ 	.byte	0x00, 0xf0, 0x11, 0x00


	//----- nvinfo : EIATTR_MAXREG_COUNT
	.align		4
.L_2375:
        /*003c*/ 	.byte	0x03, 0x1b
        /*003e*/ 	.short	0x0080


	//----- nvinfo : EIATTR_EXTERNS
	.align		4
        /*0040*/ 	.byte	0x04, 0x0f
        /*0042*/ 	.short	(.L_2377 - .L_2376)


	//   ....[0]....
	.align		4
.L_2376:
        /*0044*/ 	.word	index@(__assertfail)


	//----- nvinfo : EIATTR_MERCURY_ISA_VERSION
	.align		4
.L_2377:
        /*0048*/ 	.byte	0x03, 0x5f
        /*004a*/ 	.short	0x0000


	//----- nvinfo : EIATTR_SYSCALL_OFFSETS
	.align		4
        /*004c*/ 	.byte	0x04, 0x46
        /*004e*/ 	.short	(.L_2379 - .L_2378)


	//   ....[0]....
.L_2378:
        /*0050*/ 	.word	0x00001c60


	//   ....[1]....
        /*0054*/ 	.word	0x00002b10


	//   ....[2]....
        /*0058*/ 	.word	0x000047b0


	//   ....[3]....
        /*005c*/ 	.word	0x00005660


	//   ....[4]....
        /*0060*/ 	.word	0x000072d0


	//   ....[5]....
        /*0064*/ 	.word	0x00008180


	//   ....[6]....
        /*0068*/ 	.word	0x00009e00


	//   ....[7]....
        /*006c*/ 	.word	0x0000acb0


	//----- nvinfo : EIATTR_EXIT_INSTR_OFFSETS
	.align		4
.L_2379:
        /*0070*/ 	.byte	0x04, 0x1c
        /*0072*/ 	.short	(.L_2381 - .L_2380)


	//   ....[0]....
.L_2380:
        /*0074*/ 	.word	0x00008220


	//   ....[1]....
        /*0078*/ 	.word	0x00009fb0


	//   ....[2]....
        /*007c*/ 	.word	0x00009fe0


	//   ....[3]....
        /*0080*/ 	.word	0x0000a070


	//   ....[4]....
        /*0084*/ 	.word	0x0000a0a0


	//   ....[5]....
        /*0088*/ 	.word	0x0000a0d0


	//   ....[6]....
        /*008c*/ 	.word	0x0000a150


	//   ....[7]....
        /*0090*/ 	.word	0x0000a180


	//   ....[8]....
        /*0094*/ 	.word	0x0000a210


	//   ....[9]....
        /*0098*/ 	.word	0x0000a250


	//   ....[10]....
        /*009c*/ 	.word	0x0000a290


	//   ....[11]....
        /*00a0*/ 	.word	0x0000a350


	//   ....[12]....
        /*00a4*/ 	.word	0x0000a3a0


	//   ....[13]....
        /*00a8*/ 	.word	0x0000a520


	//   ....[14]....
        /*00ac*/ 	.word	0x0000a670


	//   ....[15]....
        /*00b0*/ 	.word	0x0000a6a0


	//   ....[16]....
        /*00b4*/ 	.word	0x0000a750


	//   ....[17]....
        /*00b8*/ 	.word	0x0000a8c0


	//   ....[18]....
        /*00bc*/ 	.word	0x0000aa30


	//   ....[19]....
        /*00c0*/ 	.word	0x0000ab80


	//   ....[20]....
        /*00c4*/ 	.word	0x0000acc0


	//   ....[21]....
        /*00c8*/ 	.word	0x0000acf0


	//   ....[22]....
        /*00cc*/ 	.word	0x0000ad20


	//----- nvinfo : EIATTR_MAX_THREADS
	.align		4
.L_2381:
        /*00d0*/ 	.byte	0x04, 0x05
        /*00d2*/ 	.short	(.L_2383 - .L_2382)
.L_2382:
        /*00d4*/ 	.word	0x00000080
        /*00d8*/ 	.word	0x00000001
        /*00dc*/ 	.word	0x00000001


	//----- nvinfo : EIATTR_CRS_STACK_SIZE
	.align		4
.L_2383:
        /*00e0*/ 	.byte	0x04, 0x1e
        /*00e2*/ 	.short	(.L_2385 - .L_2384)
.L_2384:
        /*00e4*/ 	.word	0x00000000
.L_2385:


//--------------------- .nv.info._ZN2at6native27unrolled_elementwise_kernelINS0_13BUnaryFunctorIfffZZZNS0_15binary_internal21div_trunc_kernel_cudaERNS_18TensorIteratorBaseEENKUlvE1_clEvENKUlvE0_clEvEUlffE_EESt5arrayIPcLm2EELi4E23TrivialOffsetCalculatorILi1EjESE_NS0_6memory12LoadWithCastILi1EEENSF_13StoreWithCastILi1EEEEEviT_T0_T2_T3_T4_T5_ --------------------------
	.section	.nv.info._ZN2at6native27unrolled_elementwise_kernelINS0_13BUnaryFunctorIfffZZZNS0_15binary_internal21div_trunc_kernel_cudaERNS_18TensorIteratorBaseEENKUlvE1_clEvENKUlvE0_clEvEUlffE_EESt5arrayIPcLm2EELi4E23TrivialOffsetCalculatorILi1EjESE_NS0_6memory12LoadWithCastILi1EEENSF_13StoreWithCastILi1EEEEEviT_T0_T2_T3_T4_T5_,"",@"SHT_CUDA_INFO"
	.sectionflags	@""
	.align	4


	//----- nvinfo : EIATTR_CUDA_API_VERSION
	.align		4
        /*0000*/ 	.byte	0x04, 0x37
        /*0002*/ 	.short	(.L_2387 - .L_2386)
.L_2386:
        /*0004*/ 	.word	0x00000082


	//----- nvinfo : EIATTR_SW2861232_WAR
	.align		4
.L_2387:
        /*0008*/ 	.byte	0x01, 0x35
	.zero		2


	//----- nvinfo : EIATTR_PARAM_CBANK
	.align		4
        /*000c*/ 	.byte	0x04, 0x0a
        /*000e*/ 	.short	(.L_2389 - .L_2388)
	.align		4
.L_2388:
        /*0010*/ 	.word	index@(.nv.constant0._ZN2at6native27unrolled_elementwise_kernelINS0_13BUnaryFunctorIfffZZZNS0_15binary_internal21div_trunc_kernel_cudaERNS_18TensorIteratorBaseEENKUlvE1_clEvENKUlvE0_clEvEUlffE_EESt5arrayIPcLm2EELi4E23TrivialOffsetCalculatorILi1EjESE_NS0_6memory12LoadWithCastILi1EEENSF_13StoreWithCastILi1EEEEEviT_T0_T2_T3_T4_T5_)
        /*0014*/ 	.short	0x0160
        /*0016*/ 	.short	0x0034


	//----- nvinfo : EIATTR_CBANK_PARAM_SIZE
	.align		4
.L_2389:
        /*0018*/ 	.byte	0x03, 0x19
        /*001a*/ 	.short	0x0034


	//----- nvinfo : EIATTR_KPARAM_INFO
	.align		4
        /*001c*/ 	.byte	0x04, 0x17
        /*001e*/ 	.short	(.L_2391 - .L_2390)
.L_2390:
        /*0020*/ 	.word	0x00000000
        /*0024*/ 	.short	0x0006
        /*0026*/ 	.short	0x002c
        /*0028*/ 	.byte	0x00, 0xf0, 0x21, 0x00


	//----- nvinfo : EIATTR_KPARAM_INFO
	.align		4
.L_2391:
        /*002c*/ 	.byte	0x04, 0x17
        /*002e*/ 	.short	(.L_2393 - .L_2392)
.L_2392:
        /*0030*/ 	.word	0x00000000
        /*0034*/ 	.short	0x0005
        /*0036*/ 	.short	0x0024
        /*0038*/ 	.byte	0x00, 0xf0, 0x21, 0x00


	//----- nvinfo : EIATTR_KPARAM_INFO
	.align		4
.L_2393:
        /*003c*/ 	.byte	0x04, 0x17
        /*003e*/ 	.short	(.L_2395 - .L_2394)
.L_2394:
        /*0040*/ 	.word	0x00000000
        /*0044*/ 	.short	0x0004
        /*0046*/ 	.short	0x0021
        /*0048*/ 	.byte	0x00, 0xf0, 0x05, 0x00


	//----- nvinfo : EIATTR_KPARAM_INFO
	.align		4
.L_2395:
        /*004c*/ 	.byte	0x04, 0x17
        /*004e*/ 	.short	(.L_2397 - .L_2396)
.L_2396:
        /*0050*/ 	.word	0x00000000
        /*0054*/ 	.short	0x0003
        /*0056*/ 	.short	0x0020
        /*0058*/ 	.byte	0x00, 0xf0, 0x05, 0x00


	//----- nvinfo : EIATTR_KPARAM_INFO
	.align		4
.L_2397:
        /*005c*/ 	.byte	0x04, 0x17
        /*005e*/ 	.short	(.L_2399 - .L_2398)
.L_2398:
        /*0060*/ 	.word	0x00000000
        /*0064*/ 	.short	0x0002
        /*0066*/ 	.short	0x0010
        /*0068*/ 	.byte	0x00, 0xf0, 0x41, 0x00


	//----- nvinfo : EIATTR_KPARAM_INFO
	.align		4
.L_2399:
        /*006c*/ 	.byte	0x04, 0x17
        /*006e*/ 	.short	(.L_2401 - .L_2400)
.L_2400:
        /*0070*/ 	.word	0x00000000
        /*0074*/ 	.short	0x0001
        /*0076*/ 	.short	0x0004
        /*0078*/ 	.byte	0x00, 0xf0, 0x21, 0x00


	//----- nvinfo : EIATTR_KPARAM_INFO
	.align		4
.L_2401:
        /*007c*/ 	.byte	0x04, 0x17
        /*007e*/ 	.short	(.L_2403 - .L_2402)
.L_2402:
        /*0080*/ 	.word	0x00000000
        /*0084*/ 	.short	0x0000
        /*0086*/ 	.short	0x0000
        /*0088*/ 	.byte	0x00, 0xf0, 0x11, 0x00


	//----- nvinfo : EIATTR_MAXREG_COUNT
	.align		4
.L_2403:
        /*008c*/ 	.byte	0x03, 0x1b
        /*008e*/ 	.short	0x00ff


	//----- nvinfo : EIATTR_EXTERNS
	.align		4
        /*0090*/ 	.byte	0x04, 0x0f
        /*0092*/ 	.short	(.L_2405 - .L_2404)


	//   ....[0]....
	.align		4
.L_2404:
        /*0094*/ 	.word	index@(__assertfail)


	//----- nvinfo : EIATTR_MERCURY_ISA_VERSION
	.align		4
.L_2405:
        /*0098*/ 	.byte	0x03, 0x5f
        /*009a*/ 	.short	0x0000


	//----- nvinfo : EIATTR_SYSCALL_OFFSETS
	.align		4
        /*009c*/ 	.byte	0x04, 0x46
        /*009e*/ 	.short	(.L_2407 - .L_2406)


	//   ....[0]....
.L_2406:
        /*00a0*/ 	.word	0x00000e50


	//   ....[1]....
        /*00a4*/ 	.word	0x00001cd0


	//   ....[2]....
        /*00a8*/ 	.word	0x00002b60


	//   ....[3]....
        /*00ac*/ 	.word	0x00003990


	//   ....[4]....
        /*00b0*/ 	.word	0x00004ad0


	//   ....[5]....
        /*00b4*/ 	.word	0x000059d0


	//   ....[6]....
        /*00b8*/ 	.word	0x00006890


	//   ....[7]....
        /*00bc*/ 	.word	0x00007750


	//----- nvinfo : EIATTR_EXIT_INSTR_OFFSETS
	.align		4
.L_2407:
        /*00c0*/ 	.byte	0x04, 0x1c
        /*00c2*/ 	.short	(.L_2409 - .L_2408)


	//   ....[0]....
.L_2408:
        /*00c4*/ 	.word	0x00006930


	//   ....[1]....
        /*00c8*/ 	.word	0x00006a50


	//   ....[2]....
        /*00cc*/ 	.word	0x00006a80


	//   ....[3]....
        /*00d0*/ 	.word	0x00006b10


	//   ....[4]....
        /*00d4*/ 	.word	0x00006b40


	//   ....[5]....
        /*00d8*/ 	.word	0x00006b70


	//   ....[6]....
        /*00dc*/ 	.word	0x00006bf0


	//   ....[7]....
        /*00e0*/ 	.word	0x00006c20


	//   ....[8]....
        /*00e4*/ 	.word	0x00006cb0


	//   ....[9]....
        /*00e8*/ 	.word	0x00006cf0


	//   ....[10]....
        /*00ec*/ 	.word	0x00006d30


	//   ....[11]....
        /*00f0*/ 	.word	0x00006df0


	//   ....[12]....
        /*00f4*/ 	.word	0x00006e40


	//   ....[13]....
        /*00f8*/ 	.word	0x00006fc0


	//   ....[14]....
        /*00fc*/ 	.word	0x00007110


	//   ....[15]....
        /*0100*/ 	.word	0x00007140


	//   ....[16]....
        /*0104*/ 	.word	0x000071f0


	//   ....[17]....
        /*0108*/ 	.word	0x00007360


	//   ....[18]....
        /*010c*/ 	.word	0x000074d0


	//   ....[19]....
        /*0110*/ 	.word	0x00007620


	//   ....[20]....
        /*0114*/ 	.word	0x00007760


	//   ....[21]....
        /*0118*/ 	.word	0x00007790


	//   ....[22]....
        /*011c*/ 	.word	0x000077c0


	//----- nvinfo : EIATTR_MAX_THREADS
	.align		4
.L_2409:
        /*0120*/ 	.byte	0x04, 0x05
        /*0122*/ 	.short	(.L_2411 - .L_2410)
.L_2410:
        /*0124*/ 	.word	0x00000080
        /*0128*/ 	.word	0x00000001
        /*012c*/ 	.word	0x00000001


	//----- nvinfo : EIATTR_CRS_STACK_SIZE
	.align		4
.L_2411:
        /*0130*/ 	.byte	0x04, 0x1e
        /*0132*/ 	.short	(.L_2413 - .L_2412)
.L_2412:
        /*0134*/ 	.word	0x00000000
.L_2413:


//--------------------- .nv.info._ZN2at6native18elementwise_kernelILi128ELi2EZNS0_22gpu_kernel_impl_nocastINS0_13BUnaryFunctorIfffZZZNS0_15binary_internal21div_trunc_kernel_cudaERNS_18TensorIteratorBaseEENKUlvE1_clEvENKUlvE0_clEvEUlffE_EEEEvS6_RKT_EUliE_EEviT1_ --------------------------
	.section	.nv.info._ZN2at6native18elementwise_kernelILi128ELi2EZNS0_22gpu_kernel_impl_nocastINS0_13BUnaryFunctorIfffZZZNS0_15binary_internal21div_trunc_kernel_cudaERNS_18TensorIteratorBaseEENKUlvE1_clEvENKUlvE0_clEvEUlffE_EEEEvS6_RKT_EUliE_EEviT1_,"",@"SHT_CUDA_INFO"
	.sectionflags	@""
	.align	4


	//----- nvinfo : EIATTR_CUDA_API_VERSION
	.align		4
        /*0000*/ 	.byte	0x04, 0x37
        /*0002*/ 	.short	(.L_2415 - .L_2414)
.L_2414:
        /*0004*/ 	.word	0x00000082


	//----- nvinfo : EIATTR_SW2861232_WAR
	.align		4
.L_2415:
        /*0008*/ 	.byte	0x01, 0x35
	.zero		2


	//----- nvinfo : EIATTR_PARAM_CBANK
	.align		4
        /*000c*/ 	.byte	0x04, 0x0a
        /*000e*/ 	.short	(.L_2417 - .L_2416)
	.align		4
.L_2416:
        /*0010*/ 	.word	index@(.nv.constant0._ZN2at6native18elementwise_kernelILi128ELi2EZNS0_22gpu_kernel_impl_nocastINS0_13BUnaryFunctorIfffZZZNS0_15binary_internal21div_trunc_kernel_cudaERNS_18TensorIteratorBaseEENKUlvE1_clEvENKUlvE0_clEvEUlffE_EEEEvS6_RKT_EUliE_EEviT1_)
        /*0014*/ 	.short	0x0160
        /*0016*/ 	.short	0x0220


	//----- nvinfo : EIATTR_CBANK_PARAM_SIZE
	.align		4
.L_2417:
        /*0018*/ 	.byte	0x03, 0x19
        /*001a*/ 	.short	0x0220


	//----- nvinfo : EIATTR_KPARAM_INFO
	.align		4
        /*001c*/ 	.byte	0x04, 0x17
        /*001e*/ 	.short	(.L_2419 - .L_2418)
.L_2418:
        /*0020*/ 	.word	0x00000000
        /*0024*/ 	.short	0x0001
        /*0026*/ 	.short	0x0008
        /*0028*/ 	.byte	0x00, 0xf0, 0x61, 0x08


	//----- nvinfo : EIATTR_KPARAM_INFO
	.align		4
.L_2419:
        /*002c*/ 	.byte	0x04, 0x17
        /*002e*/ 	.short	(.L_2421 - .L_2420)
.L_2420:
        /*0030*/ 	.word	0x00000000
        /*0034*/ 	.short	0x0000
        /*0036*/ 	.short	0x0000
        /*0038*/ 	.byte	0x00, 0xf0, 0x11, 0x00


	//----- nvinfo : EIATTR_MAXREG_COUNT
	.align		4
.L_2421:
        /*003c*/ 	.byte	0x03, 0x1b
        /*003e*/ 	.short	0x0080


	//----- nvinfo : EIATTR_MERCURY_ISA_VERSION
	.align		4
        /*0040*/ 	.byte	0x03, 0x5f
        /*0042*/ 	.short	0x0000


	//----- nvinfo : EIATTR_EXIT_INSTR_OFFSETS
	.align		4
        /*0044*/ 	.byte	0x04, 0x1c
        /*0046*/ 	.short	(.L_2423 - .L_2422)


	//   ....[0]....
.L_2422:
        /*0048*/ 	.word	0x00000f80


	//   ....[1]....
        /*004c*/ 	.word	0x00001e60


	//----- nvinfo : EIATTR_MAX_THREADS
	.align		4
.L_2423:
        /*0050*/ 	.byte	0x04, 0x05
        /*0052*/ 	.short	(.L_2425 - .L_2424)
.L_2424:
        /*0054*/ 	.word	0x00000080
        /*0058*/ 	.word	0x00000001
        /*005c*/ 	.word	0x00000001


	//----- nvinfo : EIATTR_CRS_STACK_SIZE
	.align		4
.L_2425:
        /*0060*/ 	.byte	0x04, 0x1e
        /*0062*/ 	.short	(.L_2427 - .L_2426)
.L_2426:
        /*0064*/ 	.word	0x00000000
.L_2427:


//--------------------- .nv.info._ZN2at6native27unrolled_elementwise_kernelINS0_13BUnaryFunctorIfffZZZNS0_15binary_internal21div_trunc_kernel_cudaERNS_18TensorIteratorBaseEENKUlvE1_clEvENKUlvE0_clEvEUlffE_EESt5arrayIPcLm2EELi4E23TrivialOffsetCalculatorILi1EjESE_NS0_6memory15LoadWithoutCastENSF_16StoreWithoutCastEEEviT_T0_T2_T3_T4_T5_ --------------------------
	.section	.nv.info._ZN2at6native27unrolled_elementwise_kernelINS0_13BUnaryFunctorIfffZZZNS0_15binary_internal21div_trunc_kernel_cudaERNS_18TensorIteratorBaseEENKUlvE1_clEvENKUlvE0_clEvEUlffE_EESt5arrayIPcLm2EELi4E23TrivialOffsetCalculatorILi1EjESE_NS0_6memory15LoadWithoutCastENSF_16StoreWithoutCastEEEviT_T0_T2_T3_T4_T5_,"",@"SHT_CUDA_INFO"
	.sectionflags	@""
	.align	4


	//----- nvinfo : EIATTR_CUDA_API_VERSION
	.align		4
        /*0000*/ 	.byte	0x04, 0x37
        /*0002*/ 	.short	(.L_2429 - .L_2428)
.L_2428:
        /*0004*/ 	.word	0x00000082


	//----- nvinfo : EIATTR_SW2861232_WAR
	.align		4
.L_2429:
        /*0008*/ 	.byte	0x01, 0x35
	.zero		2


	//----- nvinfo : EIATTR_PARAM_CBANK
	.align		4
        /*000c*/ 	.byte	0x04, 0x0a
        /*000e*/ 	.short	(.L_2431 - .L_2430)
	.align		4
.L_2430:
        /*0010*/ 	.word	index@(.nv.constant0._ZN2at6native27unrolled_elementwise_kernelINS0_13BUnaryFunctorIfffZZZNS0_15binary_internal21div_trunc_kernel_cudaERNS_18TensorIteratorBaseEENKUlvE1_clEvENKUlvE0_clEvEUlffE_EESt5arrayIPcLm2EELi4E23TrivialOffsetCalculatorILi1EjESE_NS0_6memory15LoadWithoutCastENSF_16StoreWithoutCastEEEviT_T0_T2_T3_T4_T5_)
        /*0014*/ 	.short	0x0160
        /*0016*/ 	.short	0x0024


	//----- nvinfo : EIATTR_CBANK_PARAM_SIZE
	.align		4
.L_2431:
        /*0018*/ 	.byte	0x03, 0x19
        /*001a*/ 	.short	0x0024


	//----- nvinfo : EIATTR_KPARAM_INFO
	.align		4
        /*001c*/ 	.byte	0x04, 0x17
        /*001e*/ 	.short	(.L_2433 - .L_2432)
.L_2432:
        /*0020*/ 	.word	0x00000000
        /*0024*/ 	.short	0x0006
        /*0026*/ 	.short	0x0023
        /*0028*/ 	.byte	0x00, 0xf0, 0x05, 0x00


	//----- nvinfo : EIATTR_KPARAM_INFO
	.align		4
.L_2433:
        /*002c*/ 	.byte	0x04, 0x17
        /*002e*/ 	.short	(.L_2435 - .L_2434)
.L_2434:
        /*0030*/ 	.word	0x00000000
        /*0034*/ 	.short	0x0005
        /*0036*/ 	.short	0x0022
        /*0038*/ 	.byte	0x00, 0xf0, 0x05, 0x00


	//----- nvinfo : EIATTR_KPARAM_INFO
	.align		4
.L_2435:
        /*003c*/ 	.byte	0x04, 0x17
        /*003e*/ 	.short	(.L_2437 - .L_2436)
.L_2436:
        /*0040*/ 	.word	0x00000000
        /*0044*/ 	.short	0x0004
        /*0046*/ 	.short	0x0021
        /*0048*/ 	.byte	0x00, 0xf0, 0x05, 0x00


	//----- nvinfo : EIATTR_KPARAM_INFO
	.align		4
.L_2437:
        /*004c*/ 	.byte	0x04, 0x17
        /*004e*/ 	.short	(.L_2439 - .L_2438)
.L_2438:
        /*0050*/ 	.word	0x00000000
        /*0054*/ 	.short	0x0003
        /*0056*/ 	.short	0x0020
        /*0058*/ 	.byte	0x00, 0xf0, 0x05, 0x00


	//----- nvinfo : EIATTR_KPARAM_INFO
	.align		4
.L_2439:
        /*005c*/ 	.byte	0x04, 0x17
        /*005e*/ 	.short	(.L_2441 - .L_2440)
.L_2440:
        /*0060*/ 	.word	0x00000000
        /*0064*/ 	.short	0x0002
        /*0066*/ 	.short	0x0010
        /*0068*/ 	.byte	0x00, 0xf0, 0x41, 0x00


	//----- nvinfo : EIATTR_KPARAM_INFO
	.align		4
.L_2441:
        /*006c*/ 	.byte	0x04, 0x17
        /*006e*/ 	.short	(.L_2443 - .L_2442)
.L_2442:
        /*0070*/ 	.word	0x00000000
        /*0074*/ 	.short	0x0001
        /*0076*/ 	.short	0x0004
        /*0078*/ 	.byte	0x00, 0xf0, 0x21, 0x00


	//----- nvinfo : EIATTR_KPARAM_INFO
	.align		4
.L_2443:
        /*007c*/ 	.byte	0x04, 0x17
        /*007e*/ 	.short	(.L_2445 - .L_2444)
.L_2444:
        /*0080*/ 	.word	0x00000000
        /*0084*/ 	.short	0x0000
        /*0086*/ 	.short	0x0000
        /*0088*/ 	.byte	0x00, 0xf0, 0x11, 0x00


	//----- nvinfo : EIATTR_MAXREG_COUNT
	.align		4
.L_2445:
        /*008c*/ 	.byte	0x03, 0x1b
        /*008e*/ 	.short	0x00ff


	//----- nvinfo : EIATTR_MERCURY_ISA_VERSION
	.align		4
        /*0090*/ 	.byte	0x03, 0x5f
        /*0092*/ 	.short	0x0000


	//----- nvinfo : EIATTR_EXIT_INSTR_OFFSETS
	.align		4
        /*0094*/ 	.byte	0x04, 0x1c
        /*0096*/ 	.short	(.L_2447 - .L_2446)


	//   ....[0]....
.L_2446:
        /*0098*/ 	.word	0x00000480


	//   ....[1]....
        /*009c*/ 	.word	0x000004d0


	//----- nvinfo : EIATTR_MAX_THREADS
	.align		4
.L_2447:
        /*00a0*/ 	.byte	0x04, 0x05
        /*00a2*/ 	.short	(.L_2449 - .L_2448)
.L_2448:
        /*00a4*/ 	.word	0x00000080
        /*00a8*/ 	.word	0x00000001
        /*00ac*/ 	.word	0x00000001


	//----- nvinfo : EIATTR_CRS_STACK_SIZE
	.align		4
.L_2449:
        /*00b0*/ 	.byte	0x04, 0x1e
        /*00b2*/ 	.short	(.L_2451 - .L_2450)
.L_2450:
        /*00b4*/ 	.word	0x00000000
.L_2451:


//--------------------- .nv.info._ZN2at6native29vectorized_elementwise_kernelILi2ENS0_13BUnaryFunctorIfffZZZNS0_15binary_internal21div_trunc_kernel_cudaERNS_18TensorIteratorBaseEENKUlvE1_clEvENKUlvE0_clEvEUlffE_EESt5arrayIPcLm2EEEEviT0_T1_ --------------------------
	.section	.nv.info._ZN2at6native29vectorized_elementwise_kernelILi2ENS0_13BUnaryFunctorIfffZZZNS0_15binary_internal21div_trunc_kernel_cudaERNS_18TensorIteratorBaseEENKUlvE1_clEvENKUlvE0_clEvEUlffE_EESt5arrayIPcLm2EEEEviT0_T1_,"",@"SHT_CUDA_INFO"
	.sectionflags	@""
	.align	4


	//----- nvinfo : EIATTR_CUDA_API_VERSION
	.align		4
        /*0000*/ 	.byte	0x04, 0x37
        /*0002*/ 	.short	(.L_2453 - .L_2452)
.L_2452:
        /*0004*/ 	.word	0x00000082


	//----- nvinfo : EIATTR_SW2861232_WAR
	.align		4
.L_2453:
        /*0008*/ 	.byte	0x01, 0x35
	.zero		2


	//----- nvinfo : EIATTR_PARAM_CBANK
	.align		4
        /*000c*/ 	.byte	0x04, 0x0a
        /*000e*/ 	.short	(.L_2455 - .L_2454)
	.align		4
.L_2454:
        /*0010*/ 	.word	index@(.nv.constant0._ZN2at6native29vectorized_elementwise_kernelILi2ENS0_13BUnaryFunctorIfffZZZNS0_15binary_internal21div_trunc_kernel_cudaERNS_18TensorIteratorBaseEENKUlvE1_clEvENKUlvE0_clEvEUlffE_EESt5arrayIPcLm2EEEEviT0_T1_)
        /*0014*/ 	.short	0x0160
        /*0016*/ 	.short	0x0020


	//----- nvinfo : EIATTR_CBANK_PARAM_SIZE
	.align		4
.L_2455:
        /*0018*/ 	.byte	0x03, 0x19
        /*001a*/ 	.short	0x0020


	//----- nvinfo : EIATTR_KPARAM_INFO
	.align		4
        /*001c*/ 	.byte	0x04, 0x17
        /*001e*/ 	.short	(.L_2457 - .L_2456)
.L_2456:
        /*0020*/ 	.word	0x00000000
        /*0024*/ 	.short	0x0002
        /*0026*/ 	.short	0x0010
        /*0028*/ 	.byte	0x00, 0xf0, 0x41, 0x00


	//----- nvinfo : EIATTR_KPARAM_INFO
	.align		4
.L_2457:
        /*002c*/ 	.byte	0x04, 0x17
        /*002e*/ 	.short	(.L_2459 - .L_2458)
.L_2458:
        /*0030*/ 	.word	0x00000000
        /*0034*/ 	.short	0x0001
        /*0036*/ 	.short	0x0004
        /*0038*/ 	.byte	0x00, 0xf0, 0x21, 0x00


	//----- nvinfo : EIATTR_KPARAM_INFO
	.align		4
.L_2459:
        /*003c*/ 	.byte	0x04, 0x17
        /*003e*/ 	.short	(.L_2461 - .L_2460)
.L_2460:
        /*0040*/ 	.word	0x00000000
        /*0044*/ 	.short	0x0000
        /*0046*/ 	.short	0x0000
        /*0048*/ 	.byte	0x00, 0xf0, 0x11, 0x00


	//----- nvinfo : EIATTR_MAXREG_COUNT
	.align		4
.L_2461:
        /*004c*/ 	.byte	0x03, 0x1b
        /*004e*/ 	.short	0x00ff


	//----- nvinfo : EIATTR_MERCURY_ISA_VERSION
	.align		4
        /*0050*/ 	.byte	0x03, 0x5f
        /*0052*/ 	.short	0x0000


	//----- nvinfo : EIATTR_EXIT_INSTR_OFFSETS
	.align		4
        /*0054*/ 	.byte	0x04, 0x1c
        /*0056*/ 	.short	(.L_2463 - .L_2462)


	//   ....[0]....
.L_2462:
        /*0058*/ 	.word	0x00000260


	//   ....[1]....
        /*005c*/ 	.word	0x00000b80


	//   ....[2]....
        /*0060*/ 	.word	0x00000bd0


	//----- nvinfo : EIATTR_MAX_THREADS
	.align		4
.L_2463:
        /*0064*/ 	.byte	0x04, 0x05
        /*0066*/ 	.short	(.L_2465 - .L_2464)
.L_2464:
        /*0068*/ 	.word	0x00000080
        /*006c*/ 	.word	0x00000001
        /*0070*/ 	.word	0x00000001


	//----- nvinfo : EIATTR_CRS_STACK_SIZE
	.align		4
.L_2465:
        /*0074*/ 	.byte	0x04, 0x1e
        /*0076*/ 	.short	(.L_2467 - .L_2466)
.L_2466:
        /*0078*/ 	.word	0x00000000
.L_2467:


//--------------------- .nv.info._ZN2at6native29vectorized_elementwise_kernelILi4ENS0_13BUnaryFunctorIfffZZZNS0_15binary_internal21div_trunc_kernel_cudaERNS_18TensorIteratorBaseEENKUlvE1_clEvENKUlvE0_clEvEUlffE_EESt5arrayIPcLm2EEEEviT0_T1_ --------------------------
	.section	.nv.info._ZN2at6native29vectorized_elementwise_kernelILi4ENS0_13BUnaryFunctorIfffZZZNS0_15binary_internal21div_trunc_kernel_cudaERNS_18TensorIteratorBaseEENKUlvE1_clEvENKUlvE0_clEvEUlffE_EESt5arrayIPcLm2EEEEviT0_T1_,"",@"SHT_CUDA_INFO"
	.sectionflags	@""
	.align	4


	//----- nvinfo : EIATTR_CUDA_API_VERSION
	.align		4
        /*0000*/ 	.byte	0x04, 0x37
        /*0002*/ 	.short	(.L_2469 - .L_2468)
.L_2468:
        /*0004*/ 	.word	0x00000082


	//----- nvinfo : EIATTR_SW2861232_WAR
	.align		4
.L_2469:
        /*0008*/ 	.byte	0x01, 0x35
	.zero		2


	//----- nvinfo : EIATTR_PARAM_CBANK
	.align		4
        /*000c*/ 	.byte	0x04, 0x0a
        /*000e*/ 	.short	(.L_2471 - .L_2470)
	.align		4
.L_2470:
        /*0010*/ 	.word	index@(.nv.constant0._ZN2at6native29vectorized_elementwise_kernelILi4ENS0_13BUnaryFunctorIfffZZZNS0_15binary_internal21div_trunc_kernel_cudaERNS_18TensorIteratorBaseEENKUlvE1_clEvENKUlvE0_clEvEUlffE_EESt5arrayIPcLm2EEEEviT0_T1_)
        /*0014*/ 	.short	0x0160
        /*0016*/ 	.short	0x0020


	//----- nvinfo : EIATTR_CBANK_PARAM_SIZE
	.align		4
.L_2471:
        /*0018*/ 	.byte	0x03, 0x19
        /*001a*/ 	.short	0x0020


	//----- nvinfo : EIATTR_KPARAM_INFO
	.align		4
        /*001c*/ 	.byte	0x04, 0x17
        /*001e*/ 	.short	(.L_2473 - .L_2472)
.L_2472:
        /*0020*/ 	.word	0x00000000
        /*0024*/ 	.short	0x0002
        /*0026*/ 	.short	0x0010
        /*0028*/ 	.byte	0x00, 0xf0, 0x41, 0x00


	//----- nvinfo : EIATTR_KPARAM_INFO
	.align		4
.L_2473:
        /*002c*/ 	.byte	0x04, 0x17
        /*002e*/ 	.short	(.L_2475 - .L_2474)
.L_2474:
        /*0030*/ 	.word	0x00000000
        /*0034*/ 	.short	0x0001
        /*0036*/ 	.short	0x0004
        /*0038*/ 	.byte	0x00, 0xf0, 0x21, 0x00


	//----- nvinfo : EIATTR_KPARAM_INFO
	.align		4
.L_2475:
        /*003c*/ 	.byte	0x04, 0x17
        /*003e*/ 	.short	(.L_2477 - .L_2476)
.L_2476:
        /*0040*/ 	.word	0x00000000
        /*0044*/ 	.short	0x0000
        /*0046*/ 	.short	0x0000
        /*0048*/ 	.byte	0x00, 0xf0, 0x11, 0x00


	//----- nvinfo : EIATTR_MAXREG_COUNT
	.align		4
.L_2477:
        /*004c*/ 	.byte	0x03, 0x1b
        /*004e*/ 	.short	0x00ff


	//----- nvinfo : EIATTR_MERCURY_ISA_VERSION
	.align		4
        /*0050*/ 	.byte	0x03, 0x5f
        /*0052*/ 	.short	0x0000


	//----- nvinfo : EIATTR_EXIT_INSTR_OFFSETS
	.align		4
        /*0054*/ 	.byte	0x04, 0x1c
        /*0056*/ 	.short	(.L_2479 - .L_2478)


	//   ....[0]....
.L_2478:
        /*0058*/ 	.word	0x00000220


	//   ....[1]....
        /*005c*/ 	.word	0x00000b40


	//   ....[2]....
        /*0060*/ 	.word	0x00000b90


	//----- nvinfo : EIATTR_MAX_THREADS
	.align		4
.L_2479:
        /*0064*/ 	.byte	0x04, 0x05
        /*0066*/ 	.short	(.L_2481 - .L_2480)
.L_2480:
        /*0068*/ 	.word	0x00000080
        /*006c*/ 	.word	0x00000001
        /*0070*/ 	.word	0x00000001


	//----- nvinfo : EIATTR_CRS_STACK_SIZE
	.align		4
.L_2481:
        /*0074*/ 	.byte	0x04, 0x1e
        /*0076*/ 	.short	(.L_2483 - .L_2482)
.L_2482:
        /*0078*/ 	.word	0x00000000
.L_2483:


//--------------------- .nv.info._ZN2at6native29vectorized_elementwise_kernelILi8ENS0_13BUnaryFunctorIfffZZZNS0_15binary_internal21div_trunc_kernel_cudaERNS_18TensorIteratorBaseEENKUlvE1_clEvENKUlvE0_clEvEUlffE_EESt5arrayIPcLm2EEEEviT0_T1_ --------------------------
	.section	.nv.info._ZN2at6native29vectorized_elementwise_kernelILi8ENS0_13BUnaryFunctorIfffZZZNS0_15binary_internal21div_trunc_kernel_cudaERNS_18TensorIteratorBaseEENKUlvE1_clEvENKUlvE0_clEvEUlffE_EESt5arrayIPcLm2EEEEviT0_T1_,"",@"SHT_CUDA_INFO"
	.sectionflags	@""
	.align	4


	//----- nvinfo : EIATTR_CUDA_API_VERSION
	.align		4
        /*0000*/ 	.byte	0x04, 0x37
        /*0002*/ 	.short	(.L_2485 - .L_2484)
.L_2484:
        /*0004*/ 	.word	0x00000082


	//----- nvinfo : EIATTR_SW2861232_WAR
	.align		4
.L_2485:
        /*0008*/ 	.byte	0x01, 0x35
	.zero		2


	//----- nvinfo : EIATTR_PARAM_CBANK
	.align		4
        /*000c*/ 	.byte	0x04, 0x0a
        /*000e*/ 	.short	(.L_2487 - .L_2486)
	.align		4
.L_2486:
        /*0010*/ 	.word	index@(.nv.constant0._ZN2at6native29vectorized_elementwise_kernelILi8ENS0_13BUnaryFunctorIfffZZZNS0_15binary_internal21div_trunc_kernel_cudaERNS_18TensorIteratorBaseEENKUlvE1_clEvENKUlvE0_clEvEUlffE_EESt5arrayIPcLm2EEEEviT0_T1_)
        /*0014*/ 	.short	0x0160
        /*0016*/ 	.short	0x0020


	//----- nvinfo : EIATTR_CBANK_PARAM_SIZE
	.align		4
.L_2487:
        /*0018*/ 	.byte	0x03, 0x19
        /*001a*/ 	.short	0x0020


	//----- nvinfo : EIATTR_KPARAM_INFO
	.align		4
        /*001c*/ 	.byte	0x04, 0x17
        /*001e*/ 	.short	(.L_2489 - .L_2488)
.L_2488:
        /*0020*/ 	.word	0x00000000
        /*0024*/ 	.short	0x0002
        /*0026*/ 	.short	0x0010
        /*0028*/ 	.byte	0x00, 0xf0, 0x41, 0x00


	//----- nvinfo : EIATTR_KPARAM_INFO
	.align		4
.L_2489:
        /*002c*/ 	.byte	0x04, 0x17
        /*002e*/ 	.short	(.L_2491 - .L_2490)
.L_2490:
        /*0030*/ 	.word	0x00000000
        /*0034*/ 	.short	0x0001
        /*0036*/ 	.short	0x0004
        /*0038*/ 	.byte	0x00, 0xf0, 0x21, 0x00


	//----- nvinfo : EIATTR_KPARAM_INFO
	.align		4
.L_2491:
        /*003c*/ 	.byte	0x04, 0x17
        /*003e*/ 	.short	(.L_2493 - .L_2492)
.L_2492:
        /*0040*/ 	.word	0x00000000
        /*0044*/ 	.short	0x0000
        /*0046*/ 	.short	0x0000
        /*0048*/ 	.byte	0x00, 0xf0, 0x11, 0x00


	//----- nvinfo : EIATTR_MAXREG_COUNT
	.align		4
.L_2493:
        /*004c*/ 	.byte	0x03, 0x1b
        /*004e*/ 	.short	0x00ff


	//----- nvinfo : EIATTR_MERCURY_ISA_VERSION
	.align		4
        /*0050*/ 	.byte	0x03, 0x5f
        /*0052*/ 	.short	0x0000


	//----- nvinfo : EIATTR_EXIT_INSTR_OFFSETS
	.align		4
        /*0054*/ 	.byte	0x04, 0x1c
        /*0056*/ 	.short	(.L_2495 - .L_2494)


	//   ....[0]....
.L_2494:
        /*0058*/ 	.word	0x00000010


	//----- nvinfo : EIATTR_MAX_THREADS
	.align		4
.L_2495:
        /*005c*/ 	.byte	0x04, 0x05
        /*005e*/ 	.short	(.L_2497 - .L_2496)
.L_2496:
        /*0060*/ 	.word	0x00000080
        /*0064*/ 	.word	0x00000001
        /*0068*/ 	.word	0x00000001
.L_2497:


//--------------------- .nv.info._ZN2at6native18elementwise_kernelILi128ELi4EZNS0_15gpu_kernel_implINS0_13AUnaryFunctorIfffZZZNS0_15binary_internal21div_trunc_kernel_cudaERNS_18TensorIteratorBaseEENKUlvE1_clEvENKUlvE0_clEvEUlffE_EEEEvS6_RKT_EUliE_EEviT1_ --------------------------
	.section	.nv.info._ZN2at6native18elementwise_kernelILi128ELi4EZNS0_15gpu_kernel_implINS0_13AUnaryFunctorIfffZZZNS0_15binary_internal21div_trunc_kernel_cudaERNS_18TensorIteratorBaseEENKUlvE1_clEvENKUlvE0_clEvEUlffE_EEEEvS6_RKT_EUliE_EEviT1_,"",@"SHT_CUDA_INFO"
	.sectionflags	@""
	.align	4


	//----- nvinfo : EIATTR_CUDA_API_VERSION
	.align		4
        /*0000*/ 	.byte	0x04, 0x37
        /*0002*/ 	.short	(.L_2499 - .L_2498)
.L_2498:
        /*0004*/ 	.word	0x00000082


	//----- nvinfo : EIATTR_SW2861232_WAR
	.align		4
.L_2499:
        /*0008*/ 	.byte	0x01, 0x35
	.zero		2


	//----- nvinfo : EIATTR_PARAM_CBANK
	.align		4
        /*000c*/ 	.byte	0x04, 0x0a
        /*000e*/ 	.short	(.L_2501 - .L_2500)
	.align		4
.L_2500:
        /*0010*/ 	.word	index@(.nv.constant0._ZN2at6native18elementwise_kernelILi128ELi4EZNS0_15gpu_kernel_implINS0_13AUnaryFunctorIfffZZZNS0_15binary_internal21div_trunc_kernel_cudaERNS_18TensorIteratorBaseEENKUlvE1_clEvENKUlvE0_clEvEUlffE_EEEEvS6_RKT_EUliE_EEviT1_)
        /*0014*/ 	.short	0x0160
        /*0016*/ 	.short	0x0228


	//----- nvinfo : EIATTR_CBANK_PARAM_SIZE
	.align		4
.L_2501:
        /*0018*/ 	.byte	0x03, 0x19
        /*001a*/ 	.short	0x0228


	//----- nvinfo : EIATTR_KPARAM_INFO
	.align		4
        /*001c*/ 	.byte	0x04, 0x17
        /*001e*/ 	.short	(.L_2503 - .L_2502)
.L_2502:
        /*0020*/ 	.word	0x00000000
        /*0024*/ 	.short	0x0001
        /*0026*/ 	.short	0x0008
        /*0028*/ 	.byte	0x00, 0xf0, 0x81, 0x08


	//----- nvinfo : EIATTR_KPARAM_INFO
	.align		4
.L_2503:
        /*002c*/ 	.byte	0x04, 0x17
        /*002e*/ 	.short	(.L_2505 - .L_2504)
.L_2504:
        /*0030*/ 	.word	0x00000000
        /*0034*/ 	.short	0x0000
        /*0036*/ 	.short	0x0000
        /*0038*/ 	.byte	0x00, 0xf0, 0x11, 0x00


	//----- nvinfo : EIATTR_MAXREG_COUNT
	.align		4
.L_2505:
        /*003c*/ 	.byte	0x03, 0x1b
        /*003e*/ 	.short	0x0080


	//----- nvinfo : EIATTR_EXTERNS
	.align		4
        /*0040*/ 	.byte	0x04, 0x0f
        /*0042*/ 	.short	(.L_2507 - .L_2506)


	//   ....[0]....
	.align		4
.L_2506:
        /*0044*/ 	.word	index@(__assertfail)


	//----- nvinfo : EIATTR_MERCURY_ISA_VERSION
	.align		4
.L_2507:
        /*0048*/ 	.byte	0x03, 0x5f
        /*004a*/ 	.short	0x0000


	//----- nvinfo : EIATTR_SYSCALL_OFFSETS
	.align		4
        /*004c*/ 	.byte	0x04, 0x46
        /*004e*/ 	.short	(.L_2509 - .L_2508)


	//   ....[0]....
.L_2508:
        /*0050*/ 	.word	0x00001c60


	//   ....[1]....
        /*0054*/ 	.word	0x00002b00


	//   ....[2]....
        /*0058*/ 	.word	0x000047a0


	//   ....[3]....
        /*005c*/ 	.word	0x00005640


	//   ....[4]....
        /*0060*/ 	.word	0x000072b0


	//   ....[5]....
        /*0064*/ 	.word	0x00008150


	//   ....[6]....
        /*0068*/ 	.word	0x00009dd0


	//   ....[7]....
        /*006c*/ 	.word	0x0000ac70


	//----- nvinfo : EIATTR_EXIT_INSTR_OFFSETS
	.align		4
.L_2509:
        /*0070*/ 	.byte	0x04, 0x1c
        /*0072*/ 	.short	(.L_2511 - .L_2510)


	//   ....[0]....
.L_2510:
        /*0074*/ 	.word	0x000081f0


	//   ....[1]....
        /*0078*/ 	.word	0x00009f70


	//   ....[2]....
        /*007c*/ 	.word	0x00009fa0


	//   ....[3]....
        /*0080*/ 	.word	0x0000a030


	//   ....[4]....
        /*0084*/ 	.word	0x0000a060


	//   ....[5]....
        /*0088*/ 	.word	0x0000a090


	//   ....[6]....
        /*008c*/ 	.word	0x0000a110


	//   ....[7]....
        /*0090*/ 	.word	0x0000a140


	//   ....[8]....
        /*0094*/ 	.word	0x0000a1d0


	//   ....[9]....
        /*0098*/ 	.word	0x0000a210


	//   ....[10]....
        /*009c*/ 	.word	0x0000a250


	//   ....[11]....
        /*00a0*/ 	.word	0x0000a310


	//   ....[12]....
        /*00a4*/ 	.word	0x0000a360


	//   ....[13]....
        /*00a8*/ 	.word	0x0000a4e0


	//   ....[14]....
        /*00ac*/ 	.word	0x0000a630


	//   ....[15]....
        /*00b0*/ 	.word	0x0000a660


	//   ....[16]....
        /*00b4*/ 	.word	0x0000a710


	//   ....[17]....
        /*00b8*/ 	.word	0x0000a880


	//   ....[18]....
        /*00bc*/ 	.word	0x0000a9f0


	//   ....[19]....
        /*00c0*/ 	.word	0x0000ab40


	//   ....[20]....
        /*00c4*/ 	.word	0x0000ac80


	//   ....[21]....
        /*00c8*/ 	.word	0x0000acb0


	//   ....[22]....
        /*00cc*/ 	.word	0x0000ace0


	//----- nvinfo : EIATTR_MAX_THREADS
	.align		4
.L_2511:
        /*00d0*/ 	.byte	0x04, 0x05
        /*00d2*/ 	.short	(.L_2513 - .L_2512)
.L_2512:
        /*00d4*/ 	.word	0x00000080
        /*00d8*/ 	.word	0x00000001
        /*00dc*/ 	.word	0x00000001


	//----- nvinfo : EIATTR_CRS_STACK_SIZE
	.align		4
.L_2513:
        /*00e0*/ 	.byte	0x04, 0x1e
        /*00e2*/ 	.short	(.L_2515 - .L_2514)
.L_2514:
        /*00e4*/ 	.word	0x00000000
.L_2515:


//--------------------- .nv.info._ZN2at6native27unrolled_elementwise_kernelINS0_13AUnaryFunctorIfffZZZNS0_15binary_internal21div_trunc_kernel_cudaERNS_18TensorIteratorBaseEENKUlvE1_clEvENKUlvE0_clEvEUlffE_EESt5arrayIPcLm2EELi4E23TrivialOffsetCalculatorILi1EjESE_NS0_6memory12LoadWithCastILi1EEENSF_13StoreWithCastILi1EEEEEviT_T0_T2_T3_T4_T5_ --------------------------
	.section	.nv.info._ZN2at6native27unrolled_elementwise_kernelINS0_13AUnaryFunctorIfffZZZNS0_15binary_internal21div_trunc_kernel_cudaERNS_18TensorIteratorBaseEENKUlvE1_clEvENKUlvE0_clEvEUlffE_EESt5arrayIPcLm2EELi4E23TrivialOffsetCalculatorILi1EjESE_NS0_6memory12LoadWithCastILi1EEENSF_13StoreWithCastILi1EEEEEviT_T0_T2_T3_T4_T5_,"",@"SHT_CUDA_INFO"
	.sectionflags	@""
	.align	4


	//----- nvinfo : EIATTR_CUDA_API_VERSION
	.align		4
        /*0000*/ 	.byte	0x04, 0x37
        /*0002*/ 	.short	(.L_2517 - .L_2516)
.L_2516:
        /*0004*/ 	.word	0x00000082


	//----- nvinfo : EIATTR_SW2861232_WAR
	.align		4
.L_2517:
        /*0008*/ 	.byte	0x01, 0x35
	.zero		2


	//----- nvinfo : EIATTR_PARAM_CBANK
	.align		4
        /*000c*/ 	.byte	0x04, 0x0a
        /*000e*/ 	.short	(.L_2519 - .L_2518)
	.align		4
.L_2518:
        /*0010*/ 	.word	index@(.nv.constant0._ZN2at6native27unrolled_elementwise_kernelINS0_13AUnaryFunctorIfffZZZNS0_15binary_internal21div_trunc_kernel_cudaERNS_18TensorIteratorBaseEENKUlvE1_clEvENKUlvE0_clEvEUlffE_EESt5arrayIPcLm2EELi4E23TrivialOffsetCalculatorILi1EjESE_NS0_6memory12LoadWithCastILi1EEENSF_13StoreWithCastILi1EEEEEviT_T0_T2_T3_T4_T5_)
        /*0014*/ 	.short	0x0160
        /*0016*/ 	.short	0x0034


	//----- nvinfo : EIATTR_CBANK_PARAM_SIZE
	.align		4
.L_2519:
        /*0018*/ 	.byte	0x03, 0x19
        /*001a*/ 	.short	0x0034


	//----- nvinfo : EIATTR_KPARAM_INFO
	.align		4
        /*001c*/ 	.byte	0x04, 0x17
        /*001e*/ 	.short	(.L_2521 - .L_2520)
.L_2520:
        /*0020*/ 	.word	0x00000000
        /*0024*/ 	.short	0x0006
        /*0026*/ 	.short	0x002c
        /*0028*/ 	.byte	0x00, 0xf0, 0x21, 0x00


	//----- nvinfo : EIATTR_KPARAM_INFO
	.align		4
.L_2521:
        /*002c*/ 	.byte	0x04, 0x17
        /*002e*/ 	.short	(.L_2523 - .L_2522)
.L_2522:
        /*0030*/ 	.word	0x00000000
        /*0034*/ 	.short	0x0005
        /*0036*/ 	.short	0x0024
        /*0038*/ 	.byte	0x00, 0xf0, 0x21, 0x00


	//----- nvinfo : EIATTR_KPARAM_INFO
	.align		4
.L_2523:
        /*003c*/ 	.byte	0x04, 0x17
        /*003e*/ 	.short	(.L_2525 - .L_2524)
.L_2524:
        /*0040*/ 	.word	0x00000000
        /*0044*/ 	.short	0x0004
        /*0046*/ 	.short	0x0021
        /*0048*/ 	.byte	0x00, 0xf0, 0x05, 0x00


	//----- nvinfo : EIATTR_KPARAM_INFO
	.align		4
.L_2525:
        /*004c*/ 	.byte	0x04, 0x17
        /*004e*/ 	.short	(.L_2527 - .L_2526)
.L_2526:
        /*0050*/ 	.word	0x00000000
        /*0054*/ 	.short	0x0003
        /*0056*/ 	.short	0x0020
        /*0058*/ 	.byte	0x00, 0xf0, 0x05, 0x00


	//----- nvinfo : EIATTR_KPARAM_INFO
	.align		4
.L_2527:
        /*005c*/ 	.byte	0x04, 0x17
        /*005e*/ 	.short	(.L_2529 - .L_2528)
.L_2528:
        /*0060*/ 	.word	0x00000000
        /*0064*/ 	.short	0x0002
        /*0066*/ 	.short	0x0010
        /*0068*/ 	.byte	0x00, 0xf0, 0x41, 0x00


	//----- nvinfo : EIATTR_KPARAM_INFO
	.align		4
.L_2529:
        /*006c*/ 	.byte	0x04, 0x17
        /*006e*/ 	.short	(.L_2531 - .L_2530)
.L_2530:
        /*0070*/ 	.word	0x00000000
        /*0074*/ 	.short	0x0001
        /*0076*/ 	.short	0x0004
        /*0078*/ 	.byte	0x00, 0xf0, 0x21, 0x00


	//----- nvinfo : EIATTR_KPARAM_INFO
	.align		4
.L_2531:
        /*007c*/ 	.byte	0x04, 0x17
        /*007e*/ 	.short	(.L_2533 - .L_2532)
.L_2532:
        /*0080*/ 	.word	0x00000000
        /*0084*/ 	.short	0x0000
        /*0086*/ 	.short	0x0000
        /*0088*/ 	.byte	0x00, 0xf0, 0x11, 0x00


	//----- nvinfo : EIATTR_MAXREG_COUNT
	.align		4
.L_2533:
        /*008c*/ 	.byte	0x03, 0x1b
        /*008e*/ 	.short	0x00ff


	//----- nvinfo : EIATTR_EXTERNS
	.align		4
        /*0090*/ 	.byte	0x04, 0x0f
        /*0092*/ 	.short	(.L_2535 - .L_2534)


	//   ....[0]....
	.align		4
.L_2534:
        /*0094*/ 	.word	index@(__assertfail)


	//----- nvinfo : EIATTR_MERCURY_ISA_VERSION
	.align		4
.L_2535:
        /*0098*/ 	.byte	0x03, 0x5f
        /*009a*/ 	.short	0x0000


	//----- nvinfo : EIATTR_SYSCALL_OFFSETS
	.align		4
        /*009c*/ 	.byte	0x04, 0x46
        /*009e*/ 	.short	(.L_2537 - .L_2536)


	//   ....[0]....
.L_2536:
        /*00a0*/ 	.word	0x00000e50


	//   ....[1]....
        /*00a4*/ 	.word	0x00001cd0


	//   ....[2]....
        /*00a8*/ 	.word	0x00002b60


	//   ....[3]....
        /*00ac*/ 	.word	0x00003990


	//   ....[4]....
        /*00b0*/ 	.word	0x00004ad0


	//   ....[5]....
        /*00b4*/ 	.word	0x000059d0


	//   ....[6]....
        /*00b8*/ 	.word	0x00006890


	//   ....[7]....
        /*00bc*/ 	.word	0x00007750


	//----- nvinfo : EIATTR_EXIT_INSTR_OFFSETS
	.align		4
.L_2537:
        /*00c0*/ 	.byte	0x04, 0x1c
        /*00c2*/ 	.short	(.L_2539 - .L_2538)


	//   ....[0]....
.L_2538:
        /*00c4*/ 	.word	0x00006930


	//   ....[1]....
        /*00c8*/ 	.word	0x00006a50


	//   ....[2]....
        /*00cc*/ 	.word	0x00006a80


	//   ....[3]....
        /*00d0*/ 	.word	0x00006b10


	//   ....[4]....
        /*00d4*/ 	.word	0x00006b40


	//   ....[5]....
        /*00d8*/ 	.word	0x00006b70


	//   ....[6]....
        /*00dc*/ 	.word	0x00006bf0


	//   ....[7]....
        /*00e0*/ 	.word	0x00006c20


	//   ....[8]....
        /*00e4*/ 	.word	0x00006cb0


	//   ....[9]....
        /*00e8*/ 	.word	0x00006cf0


	//   ....[10]....
        /*00ec*/ 	.word	0x00006d30


	//   ....[11]....
        /*00f0*/ 	.word	0x00006df0


	//   ....[12]....
        /*00f4*/ 	.word	0x00006e40


	//   ....[13]....
        /*00f8*/ 	.word	0x00006fc0


	//   ....[14]....
        /*00fc*/ 	.word	0x00007110


	//   ....[15]....
        /*0100*/ 	.word	0x00007140


	//   ....[16]....
        /*0104*/ 	.word	0x000071f0


	//   ....[17]....
        /*0108*/ 	.word	0x00007360


	//   ....[18]....
        /*010c*/ 	.word	0x000074d0


	//   ....[19]....
        /*0110*/ 	.word	0x00007620


	//   ....[20]....
        /*0114*/ 	.word	0x00007760


	//   ....[21]....
        /*0118*/ 	.word	0x00007790


	//   ....[22]....
        /*011c*/ 	.word	0x000077c0


	//----- nvinfo : EIATTR_MAX_THREADS
	.align		4
.L_2539:
        /*0120*/ 	.byte	0x04, 0x05
        /*0122*/ 	.short	(.L_2541 - .L_2540)
.L_2540:
        /*0124*/ 	.word	0x00000080
        /*0128*/ 	.word	0x00000001
        /*012c*/ 	.word	0x00000001


	//----- nvinfo : EIATTR_CRS_STACK_SIZE
	.align		4
.L_2541:
        /*0130*/ 	.byte	0x04, 0x1e
        /*0132*/ 	.short	(.L_2543 - .L_2542)
.L_2542:
        /*0134*/ 	.word	0x00000000
.L_2543:


//--------------------- .nv.info._ZN2at6native18elementwise_kernelILi128ELi2EZNS0_22gpu_kernel_impl_nocastINS0_13AUnaryFunctorIfffZZZNS0_15binary_internal21div_trunc_kernel_cudaERNS_18TensorIteratorBaseEENKUlvE1_clEvENKUlvE0_clEvEUlffE_EEEEvS6_RKT_EUliE_EEviT1_ --------------------------
	.section	.nv.info._ZN2at6native18elementwise_kernelILi128ELi2EZNS0_22gpu_kernel_impl_nocastINS0_13AUnaryFunctorIfffZZZNS0_15binary_internal21div_trunc_kernel_cudaERNS_18TensorIteratorBaseEENKUlvE1_clEvENKUlvE0_clEvEUlffE_EEEEvS6_RKT_EUliE_EEviT1_,"",@"SHT_CUDA_INFO"
	.sectionflags	@""
	.align	4


	//----- nvinfo : EIATTR_CUDA_API_VERSION
	.align		4
        /*0000*/ 	.byte	0x04, 0x37
        /*0002*/ 	.short	(.L_2545 - .L_2544)
.L_2544:
        /*0004*/ 	.word	0x00000082


	//----- nvinfo : EIATTR_SW2861232_WAR
	.align		4
.L_2545:
        /*0008*/ 	.byte	0x01, 0x35
	.zero		2


	//----- nvinfo : EIATTR_PARAM_CBANK
	.align		4
        /*000c*/ 	.byte	0x04, 0x0a
        /*000e*/ 	.short	(.L_2547 - .L_2546)
	.align		4
.L_2546:
        /*0010*/ 	.word	index@(.nv.constant0._ZN2at6native18elementwise_kernelILi128ELi2EZNS0_22gpu_kernel_impl_nocastINS0_13AUnaryFunctorIfffZZZNS0_15binary_internal21div_trunc_kernel_cudaERNS_18TensorIteratorBaseEENKUlvE1_clEvENKUlvE0_clEvEUlffE_EEEEvS6_RKT_EUliE_EEviT1_)
        /*0014*/ 	.short	0x0160
        /*0016*/ 	.short	0x0220


	//----- nvinfo : EIATTR_CBANK_PARAM_SIZE
	.align		4
.L_2547:
        /*0018*/ 	.byte	0x03, 0x19
        /*001a*/ 	.short	0x0220


	//----- nvinfo : EIATTR_KPARAM_INFO
	.align		4
        /*001c*/ 	.byte	0x04, 0x17
        /*001e*/ 	.short	(.L_2549 - .L_2548)
.L_2548:
        /*0020*/ 	.word	0x00000000
        /*0024*/ 	.short	0x0001
        /*0026*/ 	.short	0x0008
        /*0028*/ 	.byte	0x00, 0xf0, 0x61, 0x08


	//----- nvinfo : EIATTR_KPARAM_INFO
	.align		4
.L_2549:
        /*002c*/ 	.byte	0x04, 0x17
        /*002e*/ 	.short	(.L_2551 - .L_2550)
.L_2550:
        /*0030*/ 	.word	0x00000000
        /*0034*/ 	.short	0x0000
        /*0036*/ 	.short	0x0000
        /*0038*/ 	.byte	0x00, 0xf0, 0x11, 0x00


	//----- nvinfo : EIATTR_MAXREG_COUNT
	.align		4
.L_2551:
        /*003c*/ 	.byte	0x03, 0x1b
        /*003e*/ 	.short	0x0080


	//----- nvinfo : EIATTR_MERCURY_ISA_VERSION
	.align		4
        /*0040*/ 	.byte	0x03, 0x5f
        /*0042*/ 	.short	0x0000


	//----- nvinfo : EIATTR_EXIT_INSTR_OFFSETS
	.align		4
        /*0044*/ 	.byte	0x04, 0x1c
        /*0046*/ 	.short	(.L_2553 - .L_2552)


	//   ....[0]....
.L_2552:
        /*0048*/ 	.word	0x00000f80


	//   ....[1]....
        /*004c*/ 	.word	0x00001e60


	//----- nvinfo : EIATTR_MAX_THREADS
	.align		4
.L_2553:
        /*0050*/ 	.byte	0x04, 0x05
        /*0052*/ 	.short	(.L_2555 - .L_2554)
.L_2554:
        /*0054*/ 	.word	0x00000080
        /*0058*/ 	.word	0x00000001
        /*005c*/ 	.word	0x00000001


	//----- nvinfo : EIATTR_CRS_STACK_SIZE
	.align		4
.L_2555:
        /*0060*/ 	.byte	0x04, 0x1e
        /*0062*/ 	.short	(.L_2557 - .L_2556)
.L_2556:
        /*0064*/ 	.word	0x00000000
.L_2557:


//--------------------- .nv.info._ZN2at6native27unrolled_elementwise_kernelINS0_13AUnaryFunctorIfffZZZNS0_15binary_internal21div_trunc_kernel_cudaERNS_18TensorIteratorBaseEENKUlvE1_clEvENKUlvE0_clEvEUlffE_EESt5arrayIPcLm2EELi4E23TrivialOffsetCalculatorILi1EjESE_NS0_6memory15LoadWithoutCastENSF_16StoreWithoutCastEEEviT_T0_T2_T3_T4_T5_ --------------------------
	.section	.nv.info._ZN2at6native27unrolled_elementwise_kernelINS0_13AUnaryFunctorIfffZZZNS0_15binary_internal21div_trunc_kernel_cudaERNS_18TensorIteratorBaseEENKUlvE1_clEvENKUlvE0_clEvEUlffE_EESt5arrayIPcLm2EELi4E23TrivialOffsetCalculatorILi1EjESE_NS0_6memory15LoadWithoutCastENSF_16StoreWithoutCastEEEviT_T0_T2_T3_T4_T5_,"",@"SHT_CUDA_INFO"
	.sectionflags	@""
	.align	4


	//----- nvinfo : EIATTR_CUDA_API_VERSION
	.align		4
        /*0000*/ 	.byte	0x04, 0x37
        /*0002*/ 	.short	(.L_2559 - .L_2558)
.L_2558:
        /*0004*/ 	.word	0x00000082


	//----- nvinfo : EIATTR_SW2861232_WAR
	.align		4
.L_2559:
        /*0008*/ 	.byte	0x01, 0x35
	.zero		2


	//----- nvinfo : EIATTR_PARAM_CBANK
	.align		4
        /*000c*/ 	.byte	0x04, 0x0a
        /*000e*/ 	.short	(.L_2561 - .L_2560)
	.align		4
.L_2560:
        /*0010*/ 	.word	index@(.nv.constant0._ZN2at6native27unrolled_elementwise_kernelINS0_13AUnaryFunctorIfffZZZNS0_15binary_internal21div_trunc_kernel_cudaERNS_18TensorIteratorBaseEENKUlvE1_clEvENKUlvE0_clEvEUlffE_EESt5arrayIPcLm2EELi4E23TrivialOffsetCalculatorILi1EjESE_NS0_6memory15LoadWithoutCastENSF_16StoreWithoutCastEEEviT_T0_T2_T3_T4_T5_)
        /*0014*/ 	.short	0x0160
        /*0016*/ 	.short	0x0024


	//----- nvinfo : EIATTR_CBANK_PARAM_SIZE
	.align		4
.L_2561:
        /*0018*/ 	.byte	0x03, 0x19
        /*001a*/ 	.short	0x0024


	//----- nvinfo : EIATTR_KPARAM_INFO
	.align		4
        /*001c*/ 	.byte	0x04, 0x17
        /*001e*/ 	.short	(.L_2563 - .L_2562)
.L_2562:
        /*0020*/ 	.word	0x00000000
        /*0024*/ 	.short	0x0006
        /*0026*/ 	.short	0x0023
        /*0028*/ 	.byte	0x00, 0xf0, 0x05, 0x00


	//----- nvinfo : EIATTR_KPARAM_INFO
	.align		4
.L_2563:
        /*002c*/ 	.byte	0x04, 0x17
        /*002e*/ 	.short	(.L_2565 - .L_2564)
.L_2564:
        /*0030*/ 	.word	0x00000000
        /*0034*/ 	.short	0x0005
        /*0036*/ 	.short	0x0022
        /*0038*/ 	.byte	0x00, 0xf0, 0x05, 0x00


	//----- nvinfo : EIATTR_KPARAM_INFO
	.align		4
.L_2565:
        /*003c*/ 	.byte	0x04, 0x17
        /*003e*/ 	.short	(.L_2567 - .L_2566)
.L_2566:
        /*0040*/ 	.word	0x00000000
        /*0044*/ 	.short	0x0004
        /*0046*/ 	.short	0x0021
        /*0048*/ 	.byte	0x00, 0xf0, 0x05, 0x00


	//----- nvinfo : EIATTR_KPARAM_INFO
	.align		4
.L_2567:
        /*004c*/ 	.byte	0x04, 0x17
        /*004e*/ 	.short	(.L_2569 - .L_2568)
.L_2568:
        /*0050*/ 	.word	0x00000000
        /*0054*/ 	.short	0x0003
        /*0056*/ 	.short	0x0020
        /*0058*/ 	.byte	0x00, 0xf0, 0x05, 0x00


	//----- nvinfo : EIATTR_KPARAM_INFO
	.align		4
.L_2569:
        /*005c*/ 	.byte	0x04, 0x17
        /*005e*/ 	.short	(.L_2571 - .L_2570)
.L_2570:
        /*0060*/ 	.word	0x00000000
        /*0064*/ 	.short	0x0002
        /*0066*/ 	.short	0x0010
        /*0068*/ 	.byte	0x00, 0xf0, 0x41, 0x00


	//----- nvinfo : EIATTR_KPARAM_INFO
	.align		4
.L_2571:
        /*006c*/ 	.byte	0x04, 0x17
        /*006e*/ 	.short	(.L_2573 - .L_2572)
.L_2572:
        /*0070*/ 	.word	0x00000000
        /*0074*/ 	.short	0x0001
        /*0076*/ 	.short	0x0004
        /*0078*/ 	.byte	0x00, 0xf0, 0x21, 0x00


	//----- nvinfo : EIATTR_KPARAM_INFO
	.align		4
.L_2573:
        /*007c*/ 	.byte	0x04, 0x17
        /*007e*/ 	.short	(.L_2575 - .L_2574)
.L_2574:
        /*0080*/ 	.word	0x00000000
        /*0084*/ 	.short	0x0000
        /*0086*/ 	.short	0x0000
        /*0088*/ 	.byte	0x00, 0xf0, 0x11, 0x00


	//----- nvinfo : EIATTR_MAXREG_COUNT
	.align		4
.L_2575:
        /*008c*/ 	.byte	0x03, 0x1b
        /*008e*/ 	.short	0x00ff


	//----- nvinfo : EIATTR_MERCURY_ISA_VERSION
	.align		4
        /*0090*/ 	.byte	0x03, 0x5f
        /*0092*/ 	.short	0x0000


	//----- nvinfo : EIATTR_EXIT_INSTR_OFFSETS
	.align		4
        /*0094*/ 	.byte	0x04, 0x1c
        /*0096*/ 	.short	(.L_2577 - .L_2576)


	//   ....[0]....
.L_2576:
        /*0098*/ 	.word	0x00000480


	//   ....[1]....
        /*009c*/ 	.word	0x000004d0


	//----- nvinfo : EIATTR_MAX_THREADS
	.align		4
.L_2577:
        /*00a0*/ 	.byte	0x04, 0x05
        /*00a2*/ 	.short	(.L_2579 - .L_2578)
.L_2578:
        /*00a4*/ 	.word	0x00000080
        /*00a8*/ 	.word	0x00000001
        /*00ac*/ 	.word	0x00000001


	//----- nvinfo : EIATTR_CRS_STACK_SIZE
	.align		4
.L_2579:
        /*00b0*/ 	.byte	0x04, 0x1e
        /*00b2*/ 	.short	(.L_2581 - .L_2580)
.L_2580:
        /*00b4*/ 	.word	0x00000000
.L_2581:


//--------------------- .nv.info._ZN2at6native29vectorized_elementwise_kernelILi2ENS0_13AUnaryFunctorIfffZZZNS0_15binary_internal21div_trunc_kernel_cudaERNS_18TensorIteratorBaseEENKUlvE1_clEvENKUlvE0_clEvEUlffE_EESt5arrayIPcLm2EEEEviT0_T1_ --------------------------
	.section	.nv.info._ZN2at6native29vectorized_elementwise_kernelILi2ENS0_13AUnaryFunctorIfffZZZNS0_15binary_internal21div_trunc_kernel_cudaERNS_18TensorIteratorBaseEENKUlvE1_clEvENKUlvE0_clEvEUlffE_EESt5arrayIPcLm2EEEEviT0_T1_,"",@"SHT_CUDA_INFO"
	.sectionflags	@""
	.align	4


	//----- nvinfo : EIATTR_CUDA_API_VERSION
	.align		4
        /*0000*/ 	.byte	0x04, 0x37
        /*0002*/ 	.short	(.L_2583 - .L_2582)
.L_2582:
        /*0004*/ 	.word	0x00000082


	//----- nvinfo : EIATTR_SW2861232_WAR
	.align		4
.L_2583:
        /*0008*/ 	.byte	0x01, 0x35
	.zero		2


	//----- nvinfo : EIATTR_PARAM_CBANK
	.align		4
        /*000c*/ 	.byte	0x04, 0x0a
        /*000e*/ 	.short	(.L_2585 - .L_2584)
	.align		4
.L_2584:
        /*0010*/ 	.word	index@(.nv.constant0._ZN2at6native29vectorized_elementwise_kernelILi2ENS0_13AUnaryFunctorIfffZZZNS0_15binary_internal21div_trunc_kernel_cudaERNS_18TensorIteratorBaseEENKUlvE1_clEvENKUlvE0_clEvEUlffE_EESt5arrayIPcLm2EEEEviT0_T1_)
        /*0014*/ 	.short	0x0160
        /*0016*/ 	.short	0x0020


	//----- nvinfo : EIATTR_CBANK_PARAM_SIZE
	.align		4
.L_2585:
        /*0018*/ 	.byte	0x03, 0x19
        /*001a*/ 	.short	0x0020


	//----- nvinfo : EIATTR_KPARAM_INFO
	.align		4
        /*001c*/ 	.byte	0x04, 0x17
        /*001e*/ 	.short	(.L_2587 - .L_2586)
.L_2586:
        /*0020*/ 	.word	0x00000000
        /*0024*/ 	.short	0x0002
        /*0026*/ 	.short	0x0010
        /*0028*/ 	.byte	0x00, 0xf0, 0x41, 0x00


	//----- nvinfo : EIATTR_KPARAM_INFO
	.align		4
.L_2587:
        /*002c*/ 	.byte	0x04, 0x17
        /*002e*/ 	.short	(.L_2589 - .L_2588)
.L_2588:
        /*0030*/ 	.word	0x00000000
        /*0034*/ 	.short	0x0001
        /*0036*/ 	.short	0x0004
        /*0038*/ 	.byte	0x00, 0xf0, 0x21, 0x00


	//----- nvinfo : EIATTR_KPARAM_INFO
	.align		4
.L_2589:
        /*003c*/ 	.byte	0x04, 0x17
        /*003e*/ 	.short	(.L_2591 - .L_2590)
.L_2590:
        /*0040*/ 	.word	0x00000000
        /*0044*/ 	.short	0x0000
        /*0046*/ 	.short	0x0000
        /*0048*/ 	.byte	0x00, 0xf0, 0x11, 0x00


	//----- nvinfo : EIATTR_MAXREG_COUNT
	.align		4
.L_2591:
        /*004c*/ 	.byte	0x03, 0x1b
        /*004e*/ 	.short	0x00ff


	//----- nvinfo : EIATTR_MERCURY_ISA_VERSION
	.align		4
        /*0050*/ 	.byte	0x03, 0x5f
        /*0052*/ 	.short	0x0000


	//----- nvinfo : EIATTR_EXIT_INSTR_OFFSETS
	.align		4
        /*0054*/ 	.byte	0x04, 0x1c
        /*0056*/ 	.short	(.L_2593 - .L_2592)


	//   ....[0]....
.L_2592:
        /*0058*/ 	.word	0x000002d0


	//   ....[1]....
        /*005c*/ 	.word	0x00000c00


	//   ....[2]....
        /*0060*/ 	.word	0x00000c50


	//----- nvinfo : EIATTR_MAX_THREADS
	.align		4
.L_2593:
        /*0064*/ 	.byte	0x04, 0x05
        /*0066*/ 	.short	(.L_2595 - .L_2594)
.L_2594:
        /*0068*/ 	.word	0x00000080
        /*006c*/ 	.word	0x00000001
        /*0070*/ 	.word	0x00000001


	//----- nvinfo : EIATTR_CRS_STACK_SIZE
	.align		4
.L_2595:
        /*0074*/ 	.byte	0x04, 0x1e
        /*0076*/ 	.short	(.L_2597 - .L_2596)
.L_2596:
        /*0078*/ 	.word	0x00000000
.L_2597:


//--------------------- .nv.info._ZN2at6native29vectorized_elementwise_kernelILi4ENS0_13AUnaryFunctorIfffZZZNS0_15binary_internal21div_trunc_kernel_cudaERNS_18TensorIteratorBaseEENKUlvE1_clEvENKUlvE0_clEvEUlffE_EESt5arrayIPcLm2EEEEviT0_T1_ --------------------------
	.section	.nv.info._ZN2at6native29vectorized_elementwise_kernelILi4ENS0_13AUnaryFunctorIfffZZZNS0_15binary_internal21div_trunc_kernel_cudaERNS_18TensorIteratorBaseEENKUlvE1_clEvENKUlvE0_clEvEUlffE_EESt5arrayIPcLm2EEEEviT0_T1_,"",@"SHT_CUDA_INFO"
	.sectionflags	@""
	.align	4


	//----- nvinfo : EIATTR_CUDA_API_VERSION
	.align		4
        /*0000*/ 	.byte	0x04, 0x37
        /*0002*/ 	.short	(.L_2599 - .L_2598)
.L_2598:
        /*0004*/ 	.word	0x00000082


	//----- nvinfo : EIATTR_SW2861232_WAR
	.align		4
.L_2599:
        /*0008*/ 	.byte	0x01, 0x35
	.zero		2


	//----- nvinfo : EIATTR_PARAM_CBANK
	.align		4
        /*000c*/ 	.byte	0x04, 0x0a
        /*000e*/ 	.short	(.L_2601 - .L_2600)
	.align		4
.L_2600:
        /*0010*/ 	.word	index@(.nv.constant0._ZN2at6native29vectorized_elementwise_kernelILi4ENS0_13AUnaryFunctorIfffZZZNS0_15binary_internal21div_trunc_kernel_cudaERNS_18TensorIteratorBaseEENKUlvE1_clEvENKUlvE0_clEvEUlffE_EESt5arrayIPcLm2EEEEviT0_T1_)
        /*0014*/ 	.short	0x0160
        /*0016*/ 	.short	0x0020


	//----- nvinfo : EIATTR_CBANK_PARAM_SIZE
	.align		4
.L_2601:
        /*0018*/ 	.byte	0x03, 0x19
        /*001a*/ 	.short	0x0020


	//----- nvinfo : EIATTR_KPARAM_INFO
	.align		4
        /*001c*/ 	.byte	0x04, 0x17
        /*001e*/ 	.short	(.L_2603 - .L_2602)
.L_2602:
        /*0020*/ 	.word	0x00000000
        /*0024*/ 	.short	0x0002
        /*0026*/ 	.short	0x0010
        /*0028*/ 	.byte	0x00, 0xf0, 0x41, 0x00


	//----- nvinfo : EIATTR_KPARAM_INFO
	.align		4
.L_2603:
        /*002c*/ 	.byte	0x04, 0x17
        /*002e*/ 	.short	(.L_2605 - .L_2604)
.L_2604:
        /*0030*/ 	.word	0x00000000
        /*0034*/ 	.short	0x0001
        /*0036*/ 	.short	0x0004
        /*0038*/ 	.byte	0x00, 0xf0, 0x21, 0x00


	//----- nvinfo : EIATTR_KPARAM_INFO
	.align		4
.L_2605:
        /*003c*/ 	.byte	0x04, 0x17
        /*003e*/ 	.short	(.L_2607 - .L_2606)
.L_2606:
        /*0040*/ 	.word	0x00000000
        /*0044*/ 	.short	0x0000
        /*0046*/ 	.short	0x0000
        /*0048*/ 	.byte	0x00, 0xf0, 0x11, 0x00


	//----- nvinfo : EIATTR_MAXREG_COUNT
	.align		4
.L_2607:
        /*004c*/ 	.byte	0x03, 0x1b
        /*004e*/ 	.short	0x00ff


	//----- nvinfo : EIATTR_MERCURY_ISA_VERSION
	.align		4
        /*0050*/ 	.byte	0x03, 0x5f
        /*0052*/ 	.short	0x0000


	//----- nvinfo : EIATTR_EXIT_INSTR_OFFSETS
	.align		4
        /*0054*/ 	.byte	0x04, 0x1c
        /*0056*/ 	.short	(.L_2609 - .L_2608)


	//   ....[0]....
.L_2608:
        /*0058*/ 	.word	0x00000290


	//   ....[1]....
        /*005c*/ 	.word	0x00000bc0


	//   ....[2]....
        /*0060*/ 	.word	0x00000c10


	//----- nvinfo : EIATTR_MAX_THREADS
	.align		4
.L_2609:
        /*0064*/ 	.byte	0x04, 0x05
        /*0066*/ 	.short	(.L_2611 - .L_2610)
.L_2610:
        /*0068*/ 	.word	0x00000080
        /*006c*/ 	.word	0x00000001
        /*0070*/ 	.word	0x00000001


	//----- nvinfo : EIATTR_CRS_STACK_SIZE
	.align		4
.L_2611:
        /*0074*/ 	.byte	0x04, 0x1e
        /*0076*/ 	.short	(.L_2613 - .L_2612)
.L_2612:
        /*0078*/ 	.word	0x00000000
.L_2613:


//--------------------- .nv.info._ZN2at6native29vectorized_elementwise_kernelILi8ENS0_13AUnaryFunctorIfffZZZNS0_15binary_internal21div_trunc_kernel_cudaERNS_18TensorIteratorBaseEENKUlvE1_clEvENKUlvE0_clEvEUlffE_EESt5arrayIPcLm2EEEEviT0_T1_ --------------------------
	.section	.nv.info._ZN2at6native29vectorized_elementwise_kernelILi8ENS0_13AUnaryFunctorIfffZZZNS0_15binary_internal21div_trunc_kernel_cudaERNS_18TensorIteratorBaseEENKUlvE1_clEvENKUlvE0_clEvEUlffE_EESt5arrayIPcLm2EEEEviT0_T1_,"",@"SHT_CUDA_INFO"
	.sectionflags	@""
	.align	4


	//----- nvinfo : EIATTR_CUDA_API_VERSION
	.align		4
        /*0000*/ 	.byte	0x04, 0x37
        /*0002*/ 	.short	(.L_2615 - .L_2614)
.L_2614:
        /*0004*/ 	.word	0x00000082


	//----- nvinfo : EIATTR_SW2861232_WAR
	.align		4
.L_2615:
        /*0008*/ 	.byte	0x01, 0x35
	.zero		2


	//----- nvinfo : EIATTR_PARAM_CBANK
	.align		4
        /*000c*/ 	.byte	0x04, 0x0a
        /*000e*/ 	.short	(.L_2617 - .L_2616)
	.align		4
.L_2616:
        /*0010*/ 	.word	index@(.nv.constant0._ZN2at6native29vectorized_elementwise_kernelILi8ENS0_13AUnaryFunctorIfffZZZNS0_15binary_internal21div_trunc_kernel_cudaERNS_18TensorIteratorBaseEENKUlvE1_clEvENKUlvE0_clEvEUlffE_EESt5arrayIPcLm2EEEEviT0_T1_)
        /*0014*/ 	.short	0x0160
        /*0016*/ 	.short	0x0020


	//----- nvinfo : EIATTR_CBANK_PARAM_SIZE
	.align		4
.L_2617:
        /*0018*/ 	.byte	0x03, 0x19
        /*001a*/ 	.short	0x0020


	//----- nvinfo : EIATTR_KPARAM_INFO
	.align		4
        /*001c*/ 	.byte	0x04, 0x17
        /*001e*/ 	.short	(.L_2619 - .L_2618)
.L_2618:
        /*0020*/ 	.word	0x00000000
        /*0024*/ 	.short	0x0002
        /*0026*/ 	.short	0x0010
        /*0028*/ 	.byte	0x00, 0xf0, 0x41, 0x00


	//----- nvinfo : EIATTR_KPARAM_INFO
	.align		4
.L_2619:
        /*002c*/ 	.byte	0x04, 0x17
        /*002e*/ 	.short	(.L_2621 - .L_2620)
.L_2620:
        /*0030*/ 	.word	0x00000000
        /*0034*/ 	.short	0x0001
        /*0036*/ 	.short	0x0004
        /*0038*/ 	.byte	0x00, 0xf0, 0x21, 0x00


	//----- nvinfo : EIATTR_KPARAM_INFO
	.align		4
.L_2621:
        /*003c*/ 	.byte	0x04, 0x17
        /*003e*/ 	.short	(.L_2623 - .L_2622)
.L_2622:
        /*0040*/ 	.word	0x00000000
        /*0044*/ 	.short	0x0000
        /*0046*/ 	.short	0x0000
        /*0048*/ 	.byte	0x00, 0xf0, 0x11, 0x00


	//----- nvinfo : EIATTR_MAXREG_COUNT
	.align		4
.L_2623:
        /*004c*/ 	.byte	0x03, 0x1b
        /*004e*/ 	.short	0x00ff


	//----- nvinfo : EIATTR_MERCURY_ISA_VERSION
	.align		4
        /*0050*/ 	.byte	0x03, 0x5f
        /*0052*/ 	.short	0x0000


	//----- nvinfo : EIATTR_EXIT_INSTR_OFFSETS
	.align		4
        /*0054*/ 	.byte	0x04, 0x1c
        /*0056*/ 	.short	(.L_2625 - .L_2624)


	//   ....[0]....
.L_2624:
        /*0058*/ 	.word	0x00000010


	//----- nvinfo : EIATTR_MAX_THREADS
	.align		4
.L_2625:
        /*005c*/ 	.byte	0x04, 0x05
        /*005e*/ 	.short	(.L_2627 - .L_2626)
.L_2626:
        /*0060*/ 	.word	0x00000080
        /*0064*/ 	.word	0x00000001
        /*0068*/ 	.word	0x00000001
.L_2627:


//--------------------- .nv.info._ZN2at6native18elementwise_kernelILi128ELi4EZNS0_15gpu_kernel_implINS0_13BinaryFunctorIdddZZZNS0_15binary_internal21div_trunc_kernel_cudaERNS_18TensorIteratorBaseEENKUlvE1_clEvENKUlvE_clEvEUlddE_EEEEvS6_RKT_EUliE_EEviT1_ --------------------------
	.section	.nv.info._ZN2at6native18elementwise_kernelILi128ELi4EZNS0_15gpu_kernel_implINS0_13BinaryFunctorIdddZZZNS0_15binary_internal21div_trunc_kernel_cudaERNS_18TensorIteratorBaseEENKUlvE1_clEvENKUlvE_clEvEUlddE_EEEEvS6_RKT_EUliE_EEviT1_,"",@"SHT_CUDA_INFO"
	.sectionflags	@""
	.align	4


	//----- nvinfo : EIATTR_CUDA_API_VERSION
	.align		4
        /*0000*/ 	.byte	0x04, 0x37
        /*0002*/ 	.short	(.L_2629 - .L_2628)
.L_2628:
        /*0004*/ 	.word	0x00000082


	//----- nvinfo : EIATTR_SW2861232_WAR
	.align		4
.L_2629:
        /*0008*/ 	.byte	0x01, 0x35
	.zero		2


	//----- nvinfo : EIATTR_PARAM_CBANK
	.align		4
        /*000c*/ 	.byte	0x04, 0x0a
        /*000e*/ 	.short	(.L_2631 - .L_2630)
	.align		4
.L_2630:
        /*0010*/ 	.word	index@(.nv.constant0._ZN2at6native18elementwise_kernelILi128ELi4EZNS0_15gpu_kernel_implINS0_13BinaryFunctorIdddZZZNS0_15binary_internal21div_trunc_kernel_cudaERNS_18TensorIteratorBaseEENKUlvE1_clEvENKUlvE_clEvEUlddE_EEEEvS6_RKT_EUliE_EEviT1_)
        /*0014*/ 	.short	0x0160
        /*0016*/ 	.short	0x0290


	//----- nvinfo : EIATTR_CBANK_PARAM_SIZE
	.align		4
.L_2631:
        /*0018*/ 	.byte	0x03, 0x19
        /*001a*/ 	.short	0x0290


	//----- nvinfo : EIATTR_KPARAM_INFO
	.align		4
        /*001c*/ 	.byte	0x04, 0x17
        /*001e*/ 	.short	(.L_2633 - .L_2632)
.L_2632:
        /*0020*/ 	.word	0x00000000
        /*0024*/ 	.short	0x0001
        /*0026*/ 	.short	0x0008
        /*0028*/ 	.byte	0x00, 0xf0, 0x21, 0x0a


	//----- nvinfo : EIATTR_KPARAM_INFO
	.align		4
.L_2633:
        /*002c*/ 	.byte	0x04, 0x17
        /*002e*/ 	.short	(.L_2635 - .L_2634)
.L_2634:
        /*0030*/ 	.word	0x00000000
        /*0034*/ 	.short	0x0000
        /*0036*/ 	.short	0x0000
        /*0038*/ 	.byte	0x00, 0xf0, 0x11, 0x00


	//----- nvinfo : EIATTR_MAXREG_COUNT
	.align		4
.L_2635:
        /*003c*/ 	.byte	0x03, 0x1b
        /*003e*/ 	.short	0x0080


	//----- nvinfo : EIATTR_EXTERNS
	.align		4
        /*0040*/ 	.byte	0x04, 0x0f
        /*0042*/ 	.short	(.L_2637 - .L_2636)


	//   ....[0]....
	.align		4
.L_2636:
        /*0044*/ 	.word	index@(__assertfail)


	//----- nvinfo : EIATTR_MERCURY_ISA_VERSION
	.align		4
.L_2637:
        /*0048*/ 	.byte	0x03, 0x5f
        /*004a*/ 	.short	0x0000


	//----- nvinfo : EIATTR_SYSCALL_OFFSETS
	.align		4
        /*004c*/ 	.byte	0x04, 0x46
        /*004e*/ 	.short	(.L_2639 - .L_2638)


	//   ....[0]....
.L_2638:
        /*0050*/ 	.word	0x00001f40


	//   ....[1]....
        /*0054*/ 	.word	0x00002e70


	//   ....[2]....
        /*0058*/ 	.word	0x00003fd0


	//   ....[3]....
        /*005c*/ 	.word	0x00005f60


	//   ....[4]....
        /*0060*/ 	.word	0x00006e90


	//   ....[5]....
        /*0064*/ 	.word	0x00008010


	//   ....[6]....
        /*0068*/ 	.word	0x00009f70


	//   ....[7]....
        /*006c*/ 	.word	0x0000aea0


	//   ....[8]....
        /*0070*/ 	.word	0x0000c020


	//   ....[9]....
        /*0074*/ 	.word	0x0000df90


	//   ....[10]....
        /*0078*/ 	.word	0x0000eec0


	//   ....[11]....
        /*007c*/ 	.word	0x00010030


	//----- nvinfo : EIATTR_EXIT_INSTR_OFFSETS
	.align		4
.L_2639:
        /*0080*/ 	.byte	0x04, 0x1c
        /*0082*/ 	.short	(.L_2641 - .L_2640)


	//   ....[0]....
.L_2640:
        /*0084*/ 	.word	0x0000c0c0


	//   ....[1]....
        /*0088*/ 	.word	0x0000f180


	//   ....[2]....
        /*008c*/ 	.word	0x0000f1c0


	//   ....[3]....
        /*0090*/ 	.word	0x0000f250


	//   ....[4]....
        /*0094*/ 	.word	0x0000f280


	//   ....[5]....
        /*0098*/ 	.word	0x0000f2b0


	//   ....[6]....
        /*009c*/ 	.word	0x0000f360


	//   ....[7]....
        /*00a0*/ 	.word	0x0000f3c0


	//   ....[8]....
        /*00a4*/ 	.word	0x0000f480


	//   ....[9]....
        /*00a8*/ 	.word	0x0000f4f0


	//   ....[10]....
        /*00ac*/ 	.word	0x0000f510


	//   ....[11]....
        /*00b0*/ 	.word	0x0000f5d0


	//   ....[12]....
        /*00b4*/ 	.word	0x0000f600


	//   ....[13]....
        /*00b8*/ 	.word	0x0000f7b0


	//   ....[14]....
        /*00bc*/ 	.word	0x0000f930


	//   ....[15]....
        /*00c0*/ 	.word	0x0000f990


	//   ....[16]....
        /*00c4*/ 	.word	0x0000fa40


	//   ....[17]....
        /*00c8*/ 	.word	0x0000fbe0


	//   ....[18]....
        /*00cc*/ 	.word	0x0000fd80


	//   ....[19]....
        /*00d0*/ 	.word	0x0000ff00


	//   ....[20]....
        /*00d4*/ 	.word	0x00010040


	//   ....[21]....
        /*00d8*/ 	.word	0x00010070


	//   ....[22]....
        /*00dc*/ 	.word	0x000100a0


	//----- nvinfo : EIATTR_MAX_THREADS
	.align		4
.L_2641:
        /*00e0*/ 	.byte	0x04, 0x05
        /*00e2*/ 	.short	(.L_2643 - .L_2642)
.L_2642:
        /*00e4*/ 	.word	0x00000080
        /*00e8*/ 	.word	0x00000001
        /*00ec*/ 	.word	0x00000001


	//----- nvinfo : EIATTR_CRS_STACK_SIZE
	.align		4
.L_2643:
        /*00f0*/ 	.byte	0x04, 0x1e
        /*00f2*/ 	.short	(.L_2645 - .L_2644)
.L_2644:
        /*00f4*/ 	.word	0x00000000
.L_2645:


//--------------------- .nv.info._ZN2at6native27unrolled_elementwise_kernelINS0_13BinaryFunctorIdddZZZNS0_15binary_internal21div_trunc_kernel_cudaERNS_18TensorIteratorBaseEENKUlvE1_clEvENKUlvE_clEvEUlddE_EESt5arrayIPcLm3EELi4E23TrivialOffsetCalculatorILi2EjESD_ILi1EjENS0_6memory12LoadWithCastILi2EEENSG_13StoreWithCastILi1EEEEEviT_T0_T2_T3_T4_T5_ --------------------------
	.section	.nv.info._ZN2at6native27unrolled_elementwise_kernelINS0_13BinaryFunctorIdddZZZNS0_15binary_internal21div_trunc_kernel_cudaERNS_18TensorIteratorBaseEENKUlvE1_clEvENKUlvE_clEvEUlddE_EESt5arrayIPcLm3EELi4E23TrivialOffsetCalculatorILi2EjESD_ILi1EjENS0_6memory12LoadWithCastILi2EEENSG_13StoreWithCastILi1EEEEEviT_T0_T2_T3_T4_T5_,"",@"SHT_CUDA_INFO"
	.sectionflags	@""
	.align	4


	//----- nvinfo : EIATTR_CUDA_API_VERSION
	.align		4
        /*0000*/ 	.byte	0x04, 0x37
        /*0002*/ 	.short	(.L_2647 - .L_2646)
.L_2646:
        /*0004*/ 	.word	0x00000082


	//----- nvinfo : EIATTR_SW2861232_WAR
	.align		4
.L_2647:
        /*0008*/ 	.byte	0x01, 0x35
	.zero		2


	//----- nvinfo : EIATTR_PARAM_CBANK
	.align		4
        /*000c*/ 	.byte	0x04, 0x0a
        /*000e*/ 	.short	(.L_2649 - .L_2648)
	.align		4
.L_2648:
        /*0010*/ 	.word	index@(.nv.constant0._ZN2at6native27unrolled_elementwise_kernelINS0_13BinaryFunctorIdddZZZNS0_15binary_internal21div_trunc_kernel_cudaERNS_18TensorIteratorBaseEENKUlvE1_clEvENKUlvE_clEvEUlddE_EESt5arrayIPcLm3EELi4E23TrivialOffsetCalculatorILi2EjESD_ILi1EjENS0_6memory12LoadWithCastILi2EEENSG_13StoreWithCastILi1EEEEEviT_T0_T2_T3_T4_T5_)
        /*0014*/ 	.short	0x0160
        /*0016*/ 	.short	0x0038


	//----- nvinfo : EIATTR_CBANK_PARAM_SIZE
	.align		4
.L_2649:
        /*0018*/ 	.byte	0x03, 0x19
        /*001a*/ 	.short	0x0038


	//----- nvinfo : EIATTR_KPARAM_INFO
	.align		4
        /*001c*/ 	.byte	0x04, 0x17
        /*001e*/ 	.short	(.L_2651 - .L_2650)
.L_2650:
        /*0020*/ 	.word	0x00000000
        /*0024*/ 	.short	0x0006
        /*0026*/ 	.short	0x0030
        /*0028*/ 	.byte	0x00, 0xf0, 0x21, 0x00


	//----- nvinfo : EIATTR_KPARAM_INFO
	.align		4
.L_2651:
        /*002c*/ 	.byte	0x04, 0x17
        /*002e*/ 	.short	(.L_2653 - .L_2652)
.L_2652:
        /*0030*/ 	.word	0x00000000
        /*0034*/ 	.short	0x0005
        /*0036*/ 	.short	0x0024
        /*0038*/ 	.byte	0x00, 0xf0, 0x31, 0x00


	//----- nvinfo : EIATTR_KPARAM_INFO
	.align		4
.L_2653:
        /*003c*/ 	.byte	0x04, 0x17
        /*003e*/ 	.short	(.L_2655 - .L_2654)
.L_2654:
        /*0040*/ 	.word	0x00000000
        /*0044*/ 	.short	0x0004
        /*0046*/ 	.short	0x0021
        /*0048*/ 	.byte	0x00, 0xf0, 0x05, 0x00


	//----- nvinfo : EIATTR_KPARAM_INFO
	.align		4
.L_2655:
        /*004c*/ 	.byte	0x04, 0x17
        /*004e*/ 	.short	(.L_2657 - .L_2656)
.L_2656:
        /*0050*/ 	.word	0x00000000
        /*0054*/ 	.short	0x0003
        /*0056*/ 	.short	0x0020
        /*0058*/ 	.byte	0x00, 0xf0, 0x05, 0x00


	//----- nvinfo : EIATTR_KPARAM_INFO
	.align		4
.L_2657:
        /*005c*/ 	.byte	0x04, 0x17
        /*005e*/ 	.short	(.L_2659 - .L_2658)
.L_2658:
        /*0060*/ 	.word	0x00000000
        /*0064*/ 	.short	0x0002
        /*0066*/ 	.short	0x0008
        /*0068*/ 	.byte	0x00, 0xf0, 0x61, 0x00


	//----- nvinfo : EIATTR_KPARAM_INFO
	.align		4
.L_2659:
        /*006c*/ 	.byte	0x04, 0x17
        /*006e*/ 	.short	(.L_2661 - .L_2660)
.L_2660:
        /*0070*/ 	.word	0x00000000
        /*0074*/ 	.short	0x0001
        /*0076*/ 	.short	0x0004
        /*0078*/ 	.byte	0x00, 0xf0, 0x05, 0x00


	//----- nvinfo : EIATTR_KPARAM_INFO
	.align		4
.L_2661:
        /*007c*/ 	.byte	0x04, 0x17
        /*007e*/ 	.short	(.L_2663 - .L_2662)
.L_2662:
        /*0080*/ 	.word	0x00000000
        /*0084*/ 	.short	0x0000
        /*0086*/ 	.short	0x0000
        /*0088*/ 	.byte	0x00, 0xf0, 0x11, 0x00


	//----- nvinfo : EIATTR_MAXREG_COUNT
	.align		4
.L_2663:
        /*008c*/ 	.byte	0x03, 0x1b
        /*008e*/ 	.short	0x00ff


	//----- nvinfo : EIATTR_EXTERNS
	.align		4
        /*0090*/ 	.byte	0x04, 0x0f
        /*0092*/ 	.short	(.L_2665 - .L_2664)


	//   ....[0]....
	.align		4
.L_2664:
        /*0094*/ 	.word	index@(__assertfail)


	//----- nvinfo : EIATTR_MERCURY_ISA_VERSION
	.align		4
.L_2665:
        /*0098*/ 	.byte	0x03, 0x5f
        /*009a*/ 	.short	0x0000


	//----- nvinfo : EIATTR_SYSCALL_OFFSETS
	.align		4
        /*009c*/ 	.byte	0x04, 0x46
        /*009e*/ 	.short	(.L_2667 - .L_2666)


	//   ....[0]....
.L_2666:
        /*00a0*/ 	.word	0x00000fb0


	//   ....[1]....
        /*00a4*/ 	.word	0x00001ee0


	//   ....[2]....
        /*00a8*/ 	.word	0x00002e90


	//   ....[3]....
        /*00ac*/ 	.word	0x00003dc0


	//   ....[4]....
        /*00b0*/ 	.word	0x00004d80


	//   ....[5]....
        /*00b4*/ 	.word	0x00005cb0


	//   ....[6]....
        /*00b8*/ 	.word	0x00006c50


	//   ....[7]....
        /*00bc*/ 	.word	0x00007b80


	//   ....[8]....
        /*00c0*/ 	.word	0x000094a0


	//   ....[9]....
        /*00c4*/ 	.word	0x0000a530


	//   ....[10]....
        /*00c8*/ 	.word	0x0000b580


	//   ....[11]....
        /*00cc*/ 	.word	0x0000c5f0


	//----- nvinfo : EIATTR_EXIT_INSTR_OFFSETS
	.align		4
.L_2667:
        /*00d0*/ 	.byte	0x04, 0x1c
        /*00d2*/ 	.short	(.L_2669 - .L_2668)


	//   ....[0]....
.L_2668:
        /*00d4*/ 	.word	0x0000b620


	//   ....[1]....
        /*00d8*/ 	.word	0x0000b740


	//   ....[2]....
        /*00dc*/ 	.word	0x0000b780


	//   ....[3]....
        /*00e0*/ 	.word	0x0000b810


	//   ....[4]....
        /*00e4*/ 	.word	0x0000b840


	//   ....[5]....
        /*00e8*/ 	.word	0x0000b870


	//   ....[6]....
        /*00ec*/ 	.word	0x0000b920


	//   ....[7]....
        /*00f0*/ 	.word	0x0000b980


	//   ....[8]....
        /*00f4*/ 	.word	0x0000ba40


	//   ....[9]....
        /*00f8*/ 	.word	0x0000bab0


	//   ....[10]....
        /*00fc*/ 	.word	0x0000bad0


	//   ....[11]....
        /*0100*/ 	.word	0x0000bb90


	//   ....[12]....
        /*0104*/ 	.word	0x0000bbc0


	//   ....[13]....
        /*0108*/ 	.word	0x0000bd70


	//   ....[14]....
        /*010c*/ 	.word	0x0000bef0


	//   ....[15]....
        /*0110*/ 	.word	0x0000bf50


	//   ....[16]....
        /*0114*/ 	.word	0x0000c000


	//   ....[17]....
        /*0118*/ 	.word	0x0000c1a0


	//   ....[18]....
        /*011c*/ 	.word	0x0000c340


	//   ....[19]....
        /*0120*/ 	.word	0x0000c4c0


	//   ....[20]....
        /*0124*/ 	.word	0x0000c600


	//   ....[21]....
        /*0128*/ 	.word	0x0000c630


	//   ....[22]....
        /*012c*/ 	.word	0x0000c660


	//----- nvinfo : EIATTR_MAX_THREADS
	.align		4
.L_2669:
        /*0130*/ 	.byte	0x04, 0x05
        /*0132*/ 	.short	(.L_2671 - .L_2670)
.L_2670:
        /*0134*/ 	.word	0x00000080
        /*0138*/ 	.word	0x00000001
        /*013c*/ 	.word	0x00000001


	//----- nvinfo : EIATTR_CRS_STACK_SIZE
	.align		4
.L_2671:
        /*0140*/ 	.byte	0x04, 0x1e
        /*0142*/ 	.short	(.L_2673 - .L_2672)
.L_2672:
        /*0144*/ 	.word	0x00000000
.L_2673:


//--------------------- .nv.info._ZN2at6native18elementwise_kernelILi128ELi2EZNS0_22gpu_kernel_impl_nocastINS0_13BinaryFunctorIdddZZZNS0_15binary_internal21div_trunc_kernel_cudaERNS_18TensorIteratorBaseEENKUlvE1_clEvENKUlvE_clEvEUlddE_EEEEvS6_RKT_EUliE_EEviT1_ --------------------------
	.section	.nv.info._ZN2at6native18elementwise_kernelILi128ELi2EZNS0_22gpu_kernel_impl_nocastINS0_13BinaryFunctorIdddZZZNS0_15binary_internal21div_trunc_kernel_cudaERNS_18TensorIteratorBaseEENKUlvE1_clEvENKUlvE_clEvEUlddE_EEEEvS6_RKT_EUliE_EEviT1_,"",@"SHT_CUDA_INFO"
	.sectionflags	@""
	.align	4


	//----- nvinfo : EIATTR_CUDA_API_VERSION
	.align		4
        /*0000*/ 	.byte	0x04, 0x37
        /*0002*/ 	.short	(.L_2675 - .L_2674)
.L_2674:
        /*0004*/ 	.word	0x00000082


	//----- nvinfo : EIATTR_SW2861232_WAR
	.align		4
.L_2675:
        /*0008*/ 	.byte	0x01, 0x35
	.zero		2


	//----- nvinfo : EIATTR_PARAM_CBANK
	.align		4
        /*000c*/ 	.byte	0x04, 0x0a
        /*000e*/ 	.short	(.L_2677 - .L_2676)
	.align		4
.L_2676:
        /*0010*/ 	.word	index@(.nv.constant0._ZN2at6native18elementwise_kernelILi128ELi2EZNS0_22gpu_kernel_impl_nocastINS0_13BinaryFunctorIdddZZZNS0_15binary_internal21div_trunc_kernel_cudaERNS_18TensorIteratorBaseEENKUlvE1_clEvENKUlvE_clEvEUlddE_EEEEvS6_RKT_EUliE_EEviT1_)
        /*0014*/ 	.short	0x0160
        /*0016*/ 	.short	0x0290


	//----- nvinfo : EIATTR_CBANK_PARAM_SIZE
	.align		4
.L_2677:
        /*0018*/ 	.byte	0x03, 0x19
        /*001a*/ 	.short	0x0290


	//----- nvinfo : EIATTR_KPARAM_INFO
	.align		4
        /*001c*/ 	.byte	0x04, 0x17
        /*001e*/ 	.short	(.L_2679 - .L_2678)
.L_2678:
        /*0020*/ 	.word	0x00000000
        /*0024*/ 	.short	0x0001
        /*0026*/ 	.short	0x0008
        /*0028*/ 	.byte	0x00, 0xf0, 0x21, 0x0a


	//----- nvinfo : EIATTR_KPARAM_INFO
	.align		4
.L_2679:
        /*002c*/ 	.byte	0x04, 0x17
        /*002e*/ 	.short	(.L_2681 - .L_2680)
.L_2680:
        /*0030*/ 	.word	0x00000000
        /*0034*/ 	.short	0x0000
        /*0036*/ 	.short	0x0000
        /*0038*/ 	.byte	0x00, 0xf0, 0x11, 0x00


	//----- nvinfo : EIATTR_MAXREG_COUNT
	.align		4
.L_2681:
        /*003c*/ 	.byte	0x03, 0x1b
        /*003e*/ 	.short	0x0080


	//----- nvinfo : EIATTR_MERCURY_ISA_VERSION
	.align		4
        /*0040*/ 	.byte	0x03, 0x5f
        /*0042*/ 	.short	0x0000


	//----- nvinfo : EIATTR_EXIT_INSTR_OFFSETS
	.align		4
        /*0044*/ 	.byte	0x04, 0x1c
        /*0046*/ 	.short	(.L_2683 - .L_2682)


	//   ....[0]....
.L_2682:
        /*0048*/ 	.word	0x000012a0


	//   ....[1]....
        /*004c*/ 	.word	0x00002490


	//----- nvinfo : EIATTR_MAX_THREADS
	.align		4
.L_2683:
        /*0050*/ 	.byte	0x04, 0x05
        /*0052*/ 	.short	(.L_2685 - .L_2684)
.L_2684:
        /*0054*/ 	.word	0x00000080
        /*0058*/ 	.word	0x00000001
        /*005c*/ 	.word	0x00000001


	//----- nvinfo : EIATTR_CRS_STACK_SIZE
	.align		4
.L_2685:
        /*0060*/ 	.byte	0x04, 0x1e
        /*0062*/ 	.short	(.L_2687 - .L_2686)
.L_2686:
        /*0064*/ 	.word	0x00000000
.L_2687:


//--------------------- .nv.info._ZN2at6native27unrolled_elementwise_kernelINS0_13BinaryFunctorIdddZZZNS0_15binary_internal21div_trunc_kernel_cudaERNS_18TensorIteratorBaseEENKUlvE1_clEvENKUlvE_clEvEUlddE_EESt5arrayIPcLm3EELi4E23TrivialOffsetCalculatorILi2EjESD_ILi1EjENS0_6memory15LoadWithoutCastENSG_16StoreWithoutCastEEEviT_T0_T2_T3_T4_T5_ --------------------------
	.section	.nv.info._ZN2at6native27unrolled_elementwise_kernelINS0_13BinaryFunctorIdddZZZNS0_15binary_internal21div_trunc_kernel_cudaERNS_18TensorIteratorBaseEENKUlvE1_clEvENKUlvE_clEvEUlddE_EESt5arrayIPcLm3EELi4E23TrivialOffsetCalculatorILi2EjESD_ILi1EjENS0_6memory15LoadWithoutCastENSG_16StoreWithoutCastEEEviT_T0_T2_T3_T4_T5_,"",@"SHT_CUDA_INFO"
	.sectionflags	@""
	.align	4


	//----- nvinfo : EIATTR_CUDA_API_VERSION
	.align		4
        /*0000*/ 	.byte	0x04, 0x37
        /*0002*/ 	.short	(.L_2689 - .L_2688)
.L_2688:
        /*0004*/ 	.word	0x00000082


	//----- nvinfo : EIATTR_SW2861232_WAR
	.align		4
.L_2689:
        /*0008*/ 	.byte	0x01, 0x35
	.zero		2


	//----- nvinfo : EIATTR_PARAM_CBANK
	.align		4
        /*000c*/ 	.byte	0x04, 0x0a
        /*000e*/ 	.short	(.L_2691 - .L_2690)
	.align		4
.L_2690:
        /*0010*/ 	.word	index@(.nv.constant0._ZN2at6native27unrolled_elementwise_kernelINS0_13BinaryFunctorIdddZZZNS0_15binary_internal21div_trunc_kernel_cudaERNS_18TensorIteratorBaseEENKUlvE1_clEvENKUlvE_clEvEUlddE_EESt5arrayIPcLm3EELi4E23TrivialOffsetCalculatorILi2EjESD_ILi1EjENS0_6memory15LoadWithoutCastENSG_16StoreWithoutCastEEEviT_T0_T2_T3_T4_T5_)
        /*0014*/ 	.short	0x0160
        /*0016*/ 	.short	0x0024


	//----- nvinfo : EIATTR_CBANK_PARAM_SIZE
	.align		4
.L_2691:
        /*0018*/ 	.byte	0x03, 0x19
        /*001a*/ 	.short	0x0024


	//----- nvinfo : EIATTR_KPARAM_INFO
	.align		4
        /*001c*/ 	.byte	0x04, 0x17
        /*001e*/ 	.short	(.L_2693 - .L_2692)
.L_2692:
        /*0020*/ 	.word	0x00000000
        /*0024*/ 	.short	0x0006
        /*0026*/ 	.short	0x0023
        /*0028*/ 	.byte	0x00, 0xf0, 0x05, 0x00


	//----- nvinfo : EIATTR_KPARAM_INFO
	.align		4
.L_2693:
        /*002c*/ 	.byte	0x04, 0x17
        /*002e*/ 	.short	(.L_2695 - .L_2694)
.L_2694:
        /*0030*/ 	.word	0x00000000
        /*0034*/ 	.short	0x0005
        /*0036*/ 	.short	0x0022
        /*0038*/ 	.byte	0x00, 0xf0, 0x05, 0x00


	//----- nvinfo : EIATTR_KPARAM_INFO
	.align		4
.L_2695:
        /*003c*/ 	.byte	0x04, 0x17
        /*003e*/ 	.short	(.L_2697 - .L_2696)
.L_2696:
        /*0040*/ 	.word	0x00000000
        /*0044*/ 	.short	0x0004
        /*0046*/ 	.short	0x0021
        /*0048*/ 	.byte	0x00, 0xf0, 0x05, 0x00


	//----- nvinfo : EIATTR_KPARAM_INFO
	.align		4
.L_2697:
        /*004c*/ 	.byte	0x04, 0x17
        /*004e*/ 	.short	(.L_2699 - .L_2698)
.L_2698:
        /*0050*/ 	.word	0x00000000
        /*0054*/ 	.short	0x0003
        /*0056*/ 	.short	0x0020
        /*0058*/ 	.byte	0x00, 0xf0, 0x05, 0x00


	//----- nvinfo : EIATTR_KPARAM_INFO
	.align		4
.L_2699:
        /*005c*/ 	.byte	0x04, 0x17
        /*005e*/ 	.short	(.L_2701 - .L_2700)
.L_2700:
        /*0060*/ 	.word	0x00000000
        /*0064*/ 	.short	0x0002
        /*0066*/ 	.short	0x0008
        /*0068*/ 	.byte	0x00, 0xf0, 0x61, 0x00


	//----- nvinfo : EIATTR_KPARAM_INFO
	.align		4
.L_2701:
        /*006c*/ 	.byte	0x04, 0x17
        /*006e*/ 	.short	(.L_2703 - .L_2702)
.L_2702:
        /*0070*/ 	.word	0x00000000
        /*0074*/ 	.short	0x0001
        /*0076*/ 	.short	0x0004
        /*0078*/ 	.byte	0x00, 0xf0, 0x05, 0x00


	//----- nvinfo : EIATTR_KPARAM_INFO
	.align		4
.L_2703:
        /*007c*/ 	.byte	0x04, 0x17
        /*007e*/ 	.short	(.L_2705 - .L_2704)
.L_2704:
        /*0080*/ 	.word	0x00000000
        /*0084*/ 	.short	0x0000
        /*0086*/ 	.short	0x0000
        /*0088*/ 	.byte	0x00, 0xf0, 0x11, 0x00


	//----- nvinfo : EIATTR_MAXREG_COUNT
	.align		4
.L_2705:
        /*008c*/ 	.byte	0x03, 0x1b
        /*008e*/ 	.short	0x00ff


	//----- nvinfo : EIATTR_MERCURY_ISA_VERSION
	.align		4
        /*0090*/ 	.byte	0x03, 0x5f
        /*0092*/ 	.short	0x0000


	//----- nvinfo : EIATTR_EXIT_INSTR_OFFSETS
	.align		4
        /*0094*/ 	.byte	0x04, 0x1c
        /*0096*/ 	.short	(.L_2707 - .L_2706)


	//   ....[0]....
.L_2706:
        /*0098*/ 	.word	0x00000b70


	//   ....[1]....
        /*009c*/ 	.word	0x00000bc0


	//----- nvinfo : EIATTR_MAX_THREADS
	.align		4
.L_2707:
        /*00a0*/ 	.byte	0x04, 0x05
        /*00a2*/ 	.short	(.L_2709 - .L_2708)
.L_2708:
        /*00a4*/ 	.word	0x00000080
        /*00a8*/ 	.word	0x00000001
        /*00ac*/ 	.word	0x00000001


	//----- nvinfo : EIATTR_CRS_STACK_SIZE
	.align		4
.L_2709:
        /*00b0*/ 	.byte	0x04, 0x1e
        /*00b2*/ 	.short	(.L_2711 - .L_2710)
.L_2710:
        /*00b4*/ 	.word	0x00000000
.L_2711:


//--------------------- .nv.info._ZN2at6native29vectorized_elementwise_kernelILi2ENS0_13BinaryFunctorIdddZZZNS0_15binary_internal21div_trunc_kernel_cudaERNS_18TensorIteratorBaseEENKUlvE1_clEvENKUlvE_clEvEUlddE_EESt5arrayIPcLm3EEEEviT0_T1_ --------------------------
	.section	.nv.info._ZN2at6native29vectorized_elementwise_kernelILi2ENS0_13BinaryFunctorIdddZZZNS0_15binary_internal21div_trunc_kernel_cudaERNS_18TensorIteratorBaseEENKUlvE1_clEvENKUlvE_clEvEUlddE_EESt5arrayIPcLm3EEEEviT0_T1_,"",@"SHT_CUDA_INFO"
	.sectionflags	@""
	.align	4


	//----- nvinfo : EIATTR_CUDA_API_VERSION
	.align		4
        /*0000*/ 	.byte	0x04, 0x37
        /*0002*/ 	.short	(.L_2713 - .L_2712)
.L_2712:
        /*0004*/ 	.word	0x00000082


	//----- nvinfo : EIATTR_SW2861232_WAR
	.align		4
.L_2713:
        /*0008*/ 	.byte	0x01, 0x35
	.zero		2


	//----- nvinfo : EIATTR_PARAM_CBANK
	.align		4
        /*000c*/ 	.byte	0x04, 0x0a
        /*000e*/ 	.short	(.L_2715 - .L_2714)
	.align		4
.L_2714:
        /*0010*/ 	.word	index@(.nv.constant0._ZN2at6native29vectorized_elementwise_kernelILi2ENS0_13BinaryFunctorIdddZZZNS0_15binary_internal21div_trunc_kernel_cudaERNS_18TensorIteratorBaseEENKUlvE1_clEvENKUlvE_clEvEUlddE_EESt5arrayIPcLm3EEEEviT0_T1_)
        /*0014*/ 	.short	0x0160
        /*0016*/ 	.short	0x0020


	//----- nvinfo : EIATTR_CBANK_PARAM_SIZE
	.align		4
.L_2715:
        /*0018*/ 	.byte	0x03, 0x19
        /*001a*/ 	.short	0x0020


	//----- nvinfo : EIATTR_KPARAM_INFO
	.align		4
        /*001c*/ 	.byte	0x04, 0x17
        /*001e*/ 	.short	(.L_2717 - .L_2716)
.L_2716:
        /*0020*/ 	.word	0x00000000
        /*0024*/ 	.short	0x0002
        /*0026*/ 	.short	0x0008
        /*0028*/ 	.byte	0x00, 0xf0, 0x61, 0x00


	//----- nvinfo : EIATTR_KPARAM_INFO
	.align		4
.L_2717:
        /*002c*/ 	.byte	0x04, 0x17
        /*002e*/ 	.short	(.L_2719 - .L_2718)
.L_2718:
        /*0030*/ 	.word	0x00000000
        /*0034*/ 	.short	0x0001
        /*0036*/ 	.short	0x0004
        /*0038*/ 	.byte	0x00, 0xf0, 0x05, 0x00


	//----- nvinfo : EIATTR_KPARAM_INFO
	.align		4
.L_2719:
        /*003c*/ 	.byte	0x04, 0x17
        /*003e*/ 	.short	(.L_2721 - .L_2720)
.L_2720:
        /*0040*/ 	.word	0x00000000
        /*0044*/ 	.short	0x0000
        /*0046*/ 	.short	0x0000
        /*0048*/ 	.byte	0x00, 0xf0, 0x11, 0x00


	//----- nvinfo : EIATTR_MAXREG_COUNT
	.align		4
.L_2721:
        /*004c*/ 	.byte	0x03, 0x1b
        /*004e*/ 	.short	0x00ff


	//----- nvinfo : EIATTR_MERCURY_ISA_VERSION
	.align		4
        /*0050*/ 	.byte	0x03, 0x5f
        /*0052*/ 	.short	0x0000


	//----- nvinfo : EIATTR_EXIT_INSTR_OFFSETS
	.align		4
        /*0054*/ 	.byte	0x04, 0x1c
        /*0056*/ 	.short	(.L_2723 - .L_2722)


	//   ....[0]....
.L_2722:
        /*0058*/ 	.word	0x00000e10


	//   ....[1]....
        /*005c*/ 	.word	0x000024d0


	//   ....[2]....
        /*0060*/ 	.word	0x00002520


	//----- nvinfo : EIATTR_MAX_THREADS
	.align		4
.L_2723:
        /*0064*/ 	.byte	0x04, 0x05
        /*0066*/ 	.short	(.L_2725 - .L_2724)
.L_2724:
        /*0068*/ 	.word	0x00000080
        /*006c*/ 	.word	0x00000001
        /*0070*/ 	.word	0x00000001


	//----- nvinfo : EIATTR_CRS_STACK_SIZE
	.align		4
.L_2725:
        /*0074*/ 	.byte	0x04, 0x1e
        /*0076*/ 	.short	(.L_2727 - .L_2726)
.L_2726:
        /*0078*/ 	.word	0x00000000
.L_2727:


//--------------------- .nv.info._ZN2at6native29vectorized_elementwise_kernelILi4ENS0_13BinaryFunctorIdddZZZNS0_15binary_internal21div_trunc_kernel_cudaERNS_18TensorIteratorBaseEENKUlvE1_clEvENKUlvE_clEvEUlddE_EESt5arrayIPcLm3EEEEviT0_T1_ --------------------------
	.section	.nv.info._ZN2at6native29vectorized_elementwise_kernelILi4ENS0_13BinaryFunctorIdddZZZNS0_15binary_internal21div_trunc_kernel_cudaERNS_18TensorIteratorBaseEENKUlvE1_clEvENKUlvE_clEvEUlddE_EESt5arrayIPcLm3EEEEviT0_T1_,"",@"SHT_CUDA_INFO"
	.sectionflags	@""
	.align	4


	//----- nvinfo : EIATTR_CUDA_API_VERSION
	.align		4
        /*0000*/ 	.byte	0x04, 0x37
        /*0002*/ 	.short	(.L_2729 - .L_2728)
.L_2728:
        /*0004*/ 	.word	0x00000082


	//----- nvinfo : EIATTR_SW2861232_WAR
	.align		4
.L_2729:
        /*0008*/ 	.byte	0x01, 0x35
	.zero		2


	//----- nvinfo : EIATTR_PARAM_CBANK
	.align		4
        /*000c*/ 	.byte	0x04, 0x0a
        /*000e*/ 	.short	(.L_2731 - .L_2730)
	.align		4
.L_2730:
        /*0010*/ 	.word	index@(.nv.constant0._ZN2at6native29vectorized_elementwise_kernelILi4ENS0_13BinaryFunctorIdddZZZNS0_15binary_internal21div_trunc_kernel_cudaERNS_18TensorIteratorBaseEENKUlvE1_clEvENKUlvE_clEvEUlddE_EESt5arrayIPcLm3EEEEviT0_T1_)
        /*0014*/ 	.short	0x0160
        /*0016*/ 	.short	0x0020


	//----- nvinfo : EIATTR_CBANK_PARAM_SIZE
	.align		4
.L_2731:
        /*0018*/ 	.byte	0x03, 0x19
        /*001a*/ 	.short	0x0020


	//----- nvinfo : EIATTR_KPARAM_INFO
	.align		4
        /*001c*/ 	.byte	0x04, 0x17
        /*001e*/ 	.short	(.L_2733 - .L_2732)
.L_2732:
        /*0020*/ 	.word	0x00000000
        /*0024*/ 	.short	0x0002
        /*0026*/ 	.short	0x0008
        /*0028*/ 	.byte	0x00, 0xf0, 0x61, 0x00


	//----- nvinfo : EIATTR_KPARAM_INFO
	.align		4
.L_2733:
        /*002c*/ 	.byte	0x04, 0x17
        /*002e*/ 	.short	(.L_2735 - .L_2734)
.L_2734:
        /*0030*/ 	.word	0x00000000
        /*0034*/ 	.short	0x0001
        /*0036*/ 	.short	0x0004
        /*0038*/ 	.byte	0x00, 0xf0, 0x05, 0x00


	//----- nvinfo : EIATTR_KPARAM_INFO
	.align		4
.L_2735:
        /*003c*/ 	.byte	0x04, 0x17
        /*003e*/ 	.short	(.L_2737 - .L_2736)
.L_2736:
        /*0040*/ 	.word	0x00000000
        /*0044*/ 	.short	0x0000
        /*0046*/ 	.short	0x0000
        /*0048*/ 	.byte	0x00, 0xf0, 0x11, 0x00


	//----- nvinfo : EIATTR_MAXREG_COUNT
	.align		4
.L_2737:
        /*004c*/ 	.byte	0x03, 0x1b
        /*004e*/ 	.short	0x00ff


	//----- nvinfo : EIATTR_MERCURY_ISA_VERSION
	.align		4
        /*0050*/ 	.byte	0x03, 0x5f
        /*0052*/ 	.short	0x0000


	//----- nvinfo : EIATTR_EXIT_INSTR_OFFSETS
	.align		4
        /*0054*/ 	.byte	0x04, 0x1c
        /*0056*/ 	.short	(.L_2739 - .L_2738)


	//   ....[0]....
.L_2738:
        /*0058*/ 	.word	0x00000e10


	//   ....[1]....
        /*005c*/ 	.word	0x000024d0


	//   ....[2]....
        /*0060*/ 	.word	0x00002520


	//----- nvinfo : EIATTR_MAX_THREADS
	.align		4
.L_2739:
        /*0064*/ 	.byte	0x04, 0x05
        /*0066*/ 	.short	(.L_2741 - .L_2740)
.L_2740:
        /*0068*/ 	.word	0x00000080
        /*006c*/ 	.word	0x00000001
        /*0070*/ 	.word	0x00000001


	//----- nvinfo : EIATTR_CRS_STACK_SIZE
	.align		4
.L_2741:
        /*0074*/ 	.byte	0x04, 0x1e
        /*0076*/ 	.short	(.L_2743 - .L_2742)
.L_2742:
        /*0078*/ 	.word	0x00000000
.L_2743:


//--------------------- .nv.info._ZN2at6native29vectorized_elementwise_kernelILi8ENS0_13BinaryFunctorIdddZZZNS0_15binary_internal21div_trunc_kernel_cudaERNS_18TensorIteratorBaseEENKUlvE1_clEvENKUlvE_clEvEUlddE_EESt5arrayIPcLm3EEEEviT0_T1_ --------------------------
	.section	.nv.info._ZN2at6native29vectorized_elementwise_kernelILi8ENS0_13BinaryFunctorIdddZZZNS0_15binary_internal21div_trunc_kernel_cudaERNS_18TensorIteratorBaseEENKUlvE1_clEvENKUlvE_clEvEUlddE_EESt5arrayIPcLm3EEEEviT0_T1_,"",@"SHT_CUDA_INFO"
	.sectionflags	@""
	.align	4


	//----- nvinfo : EIATTR_CUDA_API_VERSION
	.align		4
        /*0000*/ 	.byte	0x04, 0x37
        /*0002*/ 	.short	(.L_2745 - .L_2744)
.L_2744:
        /*0004*/ 	.word	0x00000082


	//----- nvinfo : EIATTR_SW2861232_WAR
	.align		4
.L_2745:
        /*0008*/ 	.byte	0x01, 0x35
	.zero		2


	//----- nvinfo : EIATTR_PARAM_CBANK
	.align		4
        /*000c*/ 	.byte	0x04, 0x0a
        /*000e*/ 	.short	(.L_2747 - .L_2746)
	.align		4
.L_2746:
        /*0010*/ 	.word	index@(.nv.constant0._ZN2at6native29vectorized_elementwise_kernelILi8ENS0_13BinaryFunctorIdddZZZNS0_15binary_internal21div_trunc_kernel_cudaERNS_18TensorIteratorBaseEENKUlvE1_clEvENKUlvE_clEvEUlddE_EESt5arrayIPcLm3EEEEviT0_T1_)
        /*0014*/ 	.short	0x0160
        /*0016*/ 	.short	0x0020


	//----- nvinfo : EIATTR_CBANK_PARAM_SIZE
	.align		4
.L_2747:
        /*0018*/ 	.byte	0x03, 0x19
        /*001a*/ 	.short	0x0020


	//----- nvinfo : EIATTR_KPARAM_INFO
	.align		4
        /*001c*/ 	.byte	0x04, 0x17
        /*001e*/ 	.short	(.L_2749 - .L_2748)
.L_2748:
        /*0020*/ 	.word	0x00000000
        /*0024*/ 	.short	0x0002
        /*0026*/ 	.short	0x0008
        /*0028*/ 	.byte	0x00, 0xf0, 0x61, 0x00


	//----- nvinfo : EIATTR_KPARAM_INFO
	.align		4
.L_2749:
        /*002c*/ 	.byte	0x04, 0x17
        /*002e*/ 	.short	(.L_2751 - .L_2750)
.L_2750:
        /*0030*/ 	.word	0x00000000
        /*0034*/ 	.short	0x0001
        /*0036*/ 	.short	0x0004
        /*0038*/ 	.byte	0x00, 0xf0, 0x05, 0x00


	//----- nvinfo : EIATTR_KPARAM_INFO
	.align		4
.L_2751:
        /*003c*/ 	.byte	0x04, 0x17
        /*003e*/ 	.short	(.L_2753 - .L_2752)
.L_2752:
        /*0040*/ 	.word	0x00000000
        /*0044*/ 	.short	0x0000
        /*0046*/ 	.short	0x0000
        /*0048*/ 	.byte	0x00, 0xf0, 0x11, 0x00


	//----- nvinfo : EIATTR_MAXREG_COUNT
	.align		4
.L_2753:
        /*004c*/ 	.byte	0x03, 0x1b
        /*004e*/ 	.short	0x00ff


	//----- nvinfo : EIATTR_MERCURY_ISA_VERSION
	.align		4
        /*0050*/ 	.byte	0x03, 0x5f
        /*0052*/ 	.short	0x0000


	//----- nvinfo : EIATTR_EXIT_INSTR_OFFSETS
	.align		4
        /*0054*/ 	.byte	0x04, 0x1c
        /*0056*/ 	.short	(.L_2755 - .L_2754)


	//   ....[0]....
.L_2754:
        /*0058*/ 	.word	0x00000010


	//----- nvinfo : EIATTR_MAX_THREADS
	.align		4
.L_2755:
        /*005c*/ 	.byte	0x04, 0x05
        /*005e*/ 	.short	(.L_2757 - .L_2756)
.L_2756:
        /*0060*/ 	.word	0x00000080
        /*0064*/ 	.word	0x00000001
        /*0068*/ 	.word	0x00000001
.L_2757:


//--------------------- .nv.info._ZN2at6native18elementwise_kernelILi128ELi4EZNS0_15gpu_kernel_implINS0_13BUnaryFunctorIdddZZZNS0_15binary_internal21div_trunc_kernel_cudaERNS_18TensorIteratorBaseEENKUlvE1_clEvENKUlvE_clEvEUlddE_EEEEvS6_RKT_EUliE_EEviT1_ --------------------------
	.section	.nv.info._ZN2at6native18elementwise_kernelILi128ELi4EZNS0_15gpu_kernel_implINS0_13BUnaryFunctorIdddZZZNS0_15binary_internal21div_trunc_kernel_cudaERNS_18TensorIteratorBaseEENKUlvE1_clEvENKUlvE_clEvEUlddE_EEEEvS6_RKT_EUliE_EEviT1_,"",@"SHT_CUDA_INFO"
	.sectionflags	@""
	.align	4


	//----- nvinfo : EIATTR_CUDA_API_VERSION
	.align		4
        /*0000*/ 	.byte	0x04, 0x37
        /*0002*/ 	.short	(.L_2759 - .L_2758)
.L_2758:
        /*0004*/ 	.word	0x00000082


	//----- nvinfo : EIATTR_SW2861232_WAR
	.align		4
.L_2759:
        /*0008*/ 	.byte	0x01, 0x35
	.zero		2


	//----- nvinfo : EIATTR_PARAM_CBANK
	.align		4
        /*000c*/ 	.byte	0x04, 0x0a
        /*000e*/ 	.short	(.L_2761 - .L_2760)
	.align		4
.L_2760:
        /*0010*/ 	.word	index@(.nv.constant0._ZN2at6native18elementwise_kernelILi128ELi4EZNS0_15gpu_kernel_implINS0_13BUnaryFunctorIdddZZZNS0_15binary_internal21div_trunc_kernel_cudaERNS_18TensorIteratorBaseEENKUlvE1_clEvENKUlvE_clEvEUlddE_EEEEvS6_RKT_EUliE_EEviT1_)
        /*0014*/ 	.short	0x0160
        /*0016*/ 	.short	0x0230


	//----- nvinfo : EIATTR_CBANK_PARAM_SIZE
	.align		4
.L_2761:
        /*0018*/ 	.byte	0x03, 0x19
        /*001a*/ 	.short	0x0230


	//----- nvinfo : EIATTR_KPARAM_INFO
	.align		4
        /*001c*/ 	.byte	0x04, 0x17
        /*001e*/ 	.short	(.L_2763 - .L_2762)
.L_2762:
        /*0020*/ 	.word	0x00000000
        /*0024*/ 	.short	0x0001
        /*0026*/ 	.short	0x0008
        /*0028*/ 	.byte	0x00, 0xf0, 0xa1, 0x08


	//----- nvinfo : EIATTR_KPARAM_INFO
	.align		4
.L_2763:
        /*002c*/ 	.byte	0x04, 0x17
        /*002e*/ 	.short	(.L_2765 - .L_2764)
.L_2764:
        /*0030*/ 	.word	0x00000000
        /*0034*/ 	.short	0x0000
        /*0036*/ 	.short	0x0000
        /*0038*/ 	.byte	0x00, 0xf0, 0x11, 0x00


	//----- nvinfo : EIATTR_MAXREG_COUNT
	.align		4
.L_2765:
        /*003c*/ 	.byte	0x03, 0x1b
        /*003e*/ 	.short	0x0080


	//----- nvinfo : EIATTR_EXTERNS
	.align		4
        /*0040*/ 	.byte	0x04, 0x0f
        /*0042*/ 	.short	(.L_2767 - .L_2766)


	//   ....[0]....
	.align		4
.L_2766:
        /*0044*/ 	.word	index@(__assertfail)


	//----- nvinfo : EIATTR_MERCURY_ISA_VERSION
	.align		4
.L_2767:
        /*0048*/ 	.byte	0x03, 0x5f
        /*004a*/ 	.short	0x0000


	//----- nvinfo : EIATTR_SYSCALL_OFFSETS
	.align		4
        /*004c*/ 	.byte	0x04, 0x46
        /*004e*/ 	.short	(.L_2769 - .L_2768)


	//   ....[0]....
.L_2768:
        /*0050*/ 	.word	0x00001d90


	//   ....[1]....
        /*0054*/ 	.word	0x00002f20


	//   ....[2]....
        /*0058*/ 	.word	0x00004d00


	//   ....[3]....
        /*005c*/ 	.word	0x00005e90


	//   ....[4]....
        /*0060*/ 	.word	0x00007c40


	//   ....[5]....
        /*0064*/ 	.word	0x00008dd0


	//   ....[6]....
        /*0068*/ 	.word	0x0000ab90


	//   ....[7]....
        /*006c*/ 	.word	0x0000bd20


	//----- nvinfo : EIATTR_EXIT_INSTR_OFFSETS
	.align		4
.L_2769:
        /*0070*/ 	.byte	0x04, 0x1c
        /*0072*/ 	.short	(.L_2771 - .L_2770)


	//   ....[0]....
.L_2770:
        /*0074*/ 	.word	0x00008e70


	//   ....[1]....
        /*0078*/ 	.word	0x0000ae70


	//   ....[2]....
        /*007c*/ 	.word	0x0000aeb0


	//   ....[3]....
        /*0080*/ 	.word	0x0000af40


	//   ....[4]....
        /*0084*/ 	.word	0x0000af70


	//   ....[5]....
        /*0088*/ 	.word	0x0000afa0


	//   ....[6]....
        /*008c*/ 	.word	0x0000b050


	//   ....[7]....
        /*0090*/ 	.word	0x0000b0b0


	//   ....[8]....
        /*0094*/ 	.word	0x0000b170


	//   ....[9]....
        /*0098*/ 	.word	0x0000b1e0


	//   ....[10]....
        /*009c*/ 	.word	0x0000b200


	//   ....[11]....
        /*00a0*/ 	.word	0x0000b2c0


	//   ....[12]....
        /*00a4*/ 	.word	0x0000b2f0


	//   ....[13]....
        /*00a8*/ 	.word	0x0000b4a0


	//   ....[14]....
        /*00ac*/ 	.word	0x0000b620


	//   ....[15]....
        /*00b0*/ 	.word	0x0000b680


	//   ....[16]....
        /*00b4*/ 	.word	0x0000b730


	//   ....[17]....
        /*00b8*/ 	.word	0x0000b8d0


	//   ....[18]....
        /*00bc*/ 	.word	0x0000ba70


	//   ....[19]....
        /*00c0*/ 	.word	0x0000bbf0


	//   ....[20]....
        /*00c4*/ 	.word	0x0000bd30


	//   ....[21]....
        /*00c8*/ 	.word	0x0000bd60


	//   ....[22]....
        /*00cc*/ 	.word	0x0000bd90


	//----- nvinfo : EIATTR_MAX_THREADS
	.align		4
.L_2771:
        /*00d0*/ 	.byte	0x04, 0x05
        /*00d2*/ 	.short	(.L_2773 - .L_2772)
.L_2772:
        /*00d4*/ 	.word	0x00000080
        /*00d8*/ 	.word	0x00000001
        /*00dc*/ 	.word	0x00000001


	//----- nvinfo : EIATTR_CRS_STACK_SIZE
	.align		4
.L_2773:
        /*00e0*/ 	.byte	0x04, 0x1e
        /*00e2*/ 	.short	(.L_2775 - .L_2774)
.L_2774:
        /*00e4*/ 	.word	0x00000000
.L_2775:


//--------------------- .nv.info._ZN2at6native27unrolled_elementwise_kernelINS0_13BUnaryFunctorIdddZZZNS0_15binary_internal21div_trunc_kernel_cudaERNS_18TensorIteratorBaseEENKUlvE1_clEvENKUlvE_clEvEUlddE_EESt5arrayIPcLm2EELi4E23TrivialOffsetCalculatorILi1EjESE_NS0_6memory12LoadWithCastILi1EEENSF_13StoreWithCastILi1EEEEEviT_T0_T2_T3_T4_T5_ --------------------------
	.section	.nv.info._ZN2at6native27unrolled_elementwise_kernelINS0_13BUnaryFunctorIdddZZZNS0_15binary_internal21div_trunc_kernel_cudaERNS_18TensorIteratorBaseEENKUlvE1_clEvENKUlvE_clEvEUlddE_EESt5arrayIPcLm2EELi4E23TrivialOffsetCalculatorILi1EjESE_NS0_6memory12LoadWithCastILi1EEENSF_13StoreWithCastILi1EEEEEviT_T0_T2_T3_T4_T5_,"",@"SHT_CUDA_INFO"
	.sectionflags	@""
	.align	4


	//----- nvinfo : EIATTR_CUDA_API_VERSION
	.align		4
        /*0000*/ 	.byte	0x04, 0x37
        /*0002*/ 	.short	(.L_2777 - .L_2776)
.L_2776:
        /*0004*/ 	.word	0x00000082


	//----- nvinfo : EIATTR_SW2861232_WAR
	.align		4
.L_2777:
        /*0008*/ 	.byte	0x01, 0x35
	.zero		2


	//----- nvinfo : EIATTR_PARAM_CBANK
	.align		4
        /*000c*/ 	.byte	0x04, 0x0a
        /*000e*/ 	.short	(.L_2779 - .L_2778)
	.align		4
.L_2778:
        /*0010*/ 	.word	index@(.nv.constant0._ZN2at6native27unrolled_elementwise_kernelINS0_13BUnaryFunctorIdddZZZNS0_15binary_internal21div_trunc_kernel_cudaERNS_18TensorIteratorBaseEENKUlvE1_clEvENKUlvE_clEvEUlddE_EESt5arrayIPcLm2EELi4E23TrivialOffsetCalculatorILi1EjESE_NS0_6memory12LoadWithCastILi1EEENSF_13StoreWithCastILi1EEEEEviT_T0_T2_T3_T4_T5_)
        /*0014*/ 	.short	0x0160
        /*0016*/ 	.short	0x003c


	//----- nvinfo : EIATTR_CBANK_PARAM_SIZE
	.align		4
.L_2779:
        /*0018*/ 	.byte	0x03, 0x19
        /*001a*/ 	.short	0x003c


	//----- nvinfo : EIATTR_KPARAM_INFO
	.align		4
        /*001c*/ 	.byte	0x04, 0x17
        /*001e*/ 	.short	(.L_2781 - .L_2780)
.L_2780:
        /*0020*/ 	.word	0x00000000
        /*0024*/ 	.short	0x0006
        /*0026*/ 	.short	0x0034
        /*0028*/ 	.byte	0x00, 0xf0, 0x21, 0x00


	//----- nvinfo : EIATTR_KPARAM_INFO
	.align		4
.L_2781:
        /*002c*/ 	.byte	0x04, 0x17
        /*002e*/ 	.short	(.L_2783 - .L_2782)
.L_2782:
        /*0030*/ 	.word	0x00000000
        /*0034*/ 	.short	0x0005
        /*0036*/ 	.short	0x002c
        /*0038*/ 	.byte	0x00, 0xf0, 0x21, 0x00


	//----- nvinfo : EIATTR_KPARAM_INFO
	.align		4
.L_2783:
        /*003c*/ 	.byte	0x04, 0x17
        /*003e*/ 	.short	(.L_2785 - .L_2784)
.L_2784:
        /*0040*/ 	.word	0x00000000
        /*0044*/ 	.short	0x0004
        /*0046*/ 	.short	0x0029
        /*0048*/ 	.byte	0x00, 0xf0, 0x05, 0x00


	//----- nvinfo : EIATTR_KPARAM_INFO
	.align		4
.L_2785:
        /*004c*/ 	.byte	0x04, 0x17
        /*004e*/ 	.short	(.L_2787 - .L_2786)
.L_2786:
        /*0050*/ 	.word	0x00000000
        /*0054*/ 	.short	0x0003
        /*0056*/ 	.short	0x0028
        /*0058*/ 	.byte	0x00, 0xf0, 0x05, 0x00


	//----- nvinfo : EIATTR_KPARAM_INFO
	.align		4
.L_2787:
        /*005c*/ 	.byte	0x04, 0x17
        /*005e*/ 	.short	(.L_2789 - .L_2788)
.L_2788:
        /*0060*/ 	.word	0x00000000
        /*0064*/ 	.short	0x0002
        /*0066*/ 	.short	0x0018
        /*0068*/ 	.byte	0x00, 0xf0, 0x41, 0x00


	//----- nvinfo : EIATTR_KPARAM_INFO
	.align		4
.L_2789:
        /*006c*/ 	.byte	0x04, 0x17
        /*006e*/ 	.short	(.L_2791 - .L_2790)
.L_2790:
        /*0070*/ 	.word	0x00000000
        /*0074*/ 	.short	0x0001
        /*0076*/ 	.short	0x0008
        /*0078*/ 	.byte	0x00, 0xf0, 0x41, 0x00


	//----- nvinfo : EIATTR_KPARAM_INFO
	.align		4
.L_2791:
        /*007c*/ 	.byte	0x04, 0x17
        /*007e*/ 	.short	(.L_2793 - .L_2792)
.L_2792:
        /*0080*/ 	.word	0x00000000
        /*0084*/ 	.short	0x0000
        /*0086*/ 	.short	0x0000
        /*0088*/ 	.byte	0x00, 0xf0, 0x11, 0x00


	//----- nvinfo : EIATTR_MAXREG_COUNT
	.align		4
.L_2793:
        /*008c*/ 	.byte	0x03, 0x1b
        /*008e*/ 	.short	0x00ff


	//----- nvinfo : EIATTR_EXTERNS
	.align		4
        /*0090*/ 	.byte	0x04, 0x0f
        /*0092*/ 	.short	(.L_2795 - .L_2794)


	//   ....[0]....
	.align		4
.L_2794:
        /*0094*/ 	.word	index@(__assertfail)


	//----- nvinfo : EIATTR_MERCURY_ISA_VERSION
	.align		4
.L_2795:
        /*0098*/ 	.byte	0x03, 0x5f
        /*009a*/ 	.short	0x0000


	//----- nvinfo : EIATTR_SYSCALL_OFFSETS
	.align		4
        /*009c*/ 	.byte	0x04, 0x46
        /*009e*/ 	.short	(.L_2797 - .L_2796)


	//   ....[0]....
.L_2796:
        /*00a0*/ 	.word	0x00000f90


	//   ....[1]....
        /*00a4*/ 	.word	0x00001f40


	//   ....[2]....
        /*00a8*/ 	.word	0x00002f00


	//   ....[3]....
        /*00ac*/ 	.word	0x00003e90


	//   ....[4]....
        /*00b0*/ 	.word	0x00005830


	//   ....[5]....
        /*00b4*/ 	.word	0x000068c0


	//   ....[6]....
        /*00b8*/ 	.word	0x00007910


	//   ....[7]....
        /*00bc*/ 	.word	0x00008980


	//----- nvinfo : EIATTR_EXIT_INSTR_OFFSETS
	.align		4
.L_2797:
        /*00c0*/ 	.byte	0x04, 0x1c
        /*00c2*/ 	.short	(.L_2799 - .L_2798)


	//   ....[0]....
.L_2798:
        /*00c4*/ 	.word	0x000079b0


	//   ....[1]....
        /*00c8*/ 	.word	0x00007ad0


	//   ....[2]....
        /*00cc*/ 	.word	0x00007b10


	//   ....[3]....
        /*00d0*/ 	.word	0x00007ba0


	//   ....[4]....
        /*00d4*/ 	.word	0x00007bd0


	//   ....[5]....
        /*00d8*/ 	.word	0x00007c00


	//   ....[6]....
        /*00dc*/ 	.word	0x00007cb0


	//   ....[7]....
        /*00e0*/ 	.word	0x00007d10


	//   ....[8]....
        /*00e4*/ 	.word	0x00007dd0


	//   ....[9]....
        /*00e8*/ 	.word	0x00007e40


	//   ....[10]....
        /*00ec*/ 	.word	0x00007e60


	//   ....[11]....
        /*00f0*/ 	.word	0x00007f20


	//   ....[12]....
        /*00f4*/ 	.word	0x00007f50


	//   ....[13]....
        /*00f8*/ 	.word	0x00008100


	//   ....[14]....
        /*00fc*/ 	.word	0x00008280


	//   ....[15]....
        /*0100*/ 	.word	0x000082e0


	//   ....[16]....
        /*0104*/ 	.word	0x00008390


	//   ....[17]....
        /*0108*/ 	.word	0x00008530


	//   ....[18]....
        /*010c*/ 	.word	0x000086d0


	//   ....[19]....
        /*0110*/ 	.word	0x00008850


	//   ....[20]....
        /*0114*/ 	.word	0x00008990


	//   ....[21]....
        /*0118*/ 	.word	0x000089c0


	//   ....[22]....
        /*011c*/ 	.word	0x000089f0


	//----- nvinfo : EIATTR_MAX_THREADS
	.align		4
.L_2799:
        /*0120*/ 	.byte	0x04, 0x05
        /*0122*/ 	.short	(.L_2801 - .L_2800)
.L_2800:
        /*0124*/ 	.word	0x00000080
        /*0128*/ 	.word	0x00000001
        /*012c*/ 	.word	0x00000001


	//----- nvinfo : EIATTR_CRS_STACK_SIZE
	.align		4
.L_2801:
        /*0130*/ 	.byte	0x04, 0x1e
        /*0132*/ 	.short	(.L_2803 - .L_2802)
.L_2802:
        /*0134*/ 	.word	0x00000000
.L_2803:


//--------------------- .nv.info._ZN2at6native18elementwise_kernelILi128ELi2EZNS0_22gpu_kernel_impl_nocastINS0_13BUnaryFunctorIdddZZZNS0_15binary_internal21div_trunc_kernel_cudaERNS_18TensorIteratorBaseEENKUlvE1_clEvENKUlvE_clEvEUlddE_EEEEvS6_RKT_EUliE_EEviT1_ --------------------------
	.section	.nv.info._ZN2at6native18elementwise_kernelILi128ELi2EZNS0_22gpu_kernel_impl_nocastINS0_13BUnaryFunctorIdddZZZNS0_15binary_internal21div_trunc_kernel_cudaERNS_18TensorIteratorBaseEENKUlvE1_clEvENKUlvE_clEvEUlddE_EEEEvS6_RKT_EUliE_EEviT1_,"",@"SHT_CUDA_INFO"
	.sectionflags	@""
	.align	4


	//----- nvinfo : EIATTR_CUDA_API_VERSION
	.align		4
        /*0000*/ 	.byte	0x04, 0x37
        /*0002*/ 	.short	(.L_2805 - .L_2804)
.L_2804:
        /*0004*/ 	.word	0x00000082


	//----- nvinfo : EIATTR_SW2861232_WAR
	.align		4
.L_2805:
        /*0008*/ 	.byte	0x01, 0x35
	.zero		2


	//----- nvinfo : EIATTR_PARAM_CBANK
	.align		4
        /*000c*/ 	.byte	0x04, 0x0a
        /*000e*/ 	.short	(.L_2807 - .L_2806)
	.align		4
.L_2806:
        /*0010*/ 	.word	index@(.nv.constant0._ZN2at6native18elementwise_kernelILi128ELi2EZNS0_22gpu_kernel_impl_nocastINS0_13BUnaryFunctorIdddZZZNS0_15binary_internal21div_trunc_kernel_cudaERNS_18TensorIteratorBaseEENKUlvE1_clEvENKUlvE_clEvEUlddE_EEEEvS6_RKT_EUliE_EEviT1_)
        /*0014*/ 	.short	0x0160
        /*0016*/ 	.short	0x0228


	//----- nvinfo : EIATTR_CBANK_PARAM_SIZE
	.align		4
.L_2807:
        /*0018*/ 	.byte	0x03, 0x19
        /*001a*/ 	.short	0x0228


	//----- nvinfo : EIATTR_KPARAM_INFO
	.align		4
        /*001c*/ 	.byte	0x04, 0x17
        /*001e*/ 	.short	(.L_2809 - .L_2808)
.L_2808:
        /*0020*/ 	.word	0x00000000
        /*0024*/ 	.short	0x0001
        /*0026*/ 	.short	0x0008
        /*0028*/ 	.byte	0x00, 0xf0, 0x81, 0x08


	//----- nvinfo : EIATTR_KPARAM_INFO
	.align		4
.L_2809:
        /*002c*/ 	.byte	0x04, 0x17
        /*002e*/ 	.short	(.L_2811 - .L_2810)
.L_2810:
        /*0030*/ 	.word	0x00000000
        /*0034*/ 	.short	0x0000
        /*0036*/ 	.short	0x0000
        /*0038*/ 	.byte	0x00, 0xf0, 0x11, 0x00


	//----- nvinfo : EIATTR_MAXREG_COUNT
	.align		4
.L_2811:
        /*003c*/ 	.byte	0x03, 0x1b
        /*003e*/ 	.short	0x0080


	//----- nvinfo : EIATTR_MERCURY_ISA_VERSION
	.align		4
        /*0040*/ 	.byte	0x03, 0x5f
        /*0042*/ 	.short	0x0000


	//----- nvinfo : EIATTR_EXIT_INSTR_OFFSETS
	.align		4
        /*0044*/ 	.byte	0x04, 0x1c
        /*0046*/ 	.short	(.L_2813 - .L_2812)


	//   ....[0]....
.L_2812:
        /*0048*/ 	.word	0x000010f0


	//   ....[1]....
        /*004c*/ 	.word	0x00002130


	//----- nvinfo : EIATTR_MAX_THREADS
	.align		4
.L_2813:
        /*0050*/ 	.byte	0x04, 0x05
        /*0052*/ 	.short	(.L_2815 - .L_2814)
.L_2814:
        /*0054*/ 	.word	0x00000080
        /*0058*/ 	.word	0x00000001
        /*005c*/ 	.word	0x00000001


	//----- nvinfo : EIATTR_CRS_STACK_SIZE
	.align		4
.L_2815:
        /*0060*/ 	.byte	0x04, 0x1e
        /*0062*/ 	.short	(.L_2817 - .L_2816)
.L_2816:
        /*0064*/ 	.word	0x00000000
.L_2817:


//--------------------- .nv.info._ZN2at6native27unrolled_elementwise_kernelINS0_13BUnaryFunctorIdddZZZNS0_15binary_internal21div_trunc_kernel_cudaERNS_18TensorIteratorBaseEENKUlvE1_clEvENKUlvE_clEvEUlddE_EESt5arrayIPcLm2EELi4E23TrivialOffsetCalculatorILi1EjESE_NS0_6memory15LoadWithoutCastENSF_16StoreWithoutCastEEEviT_T0_T2_T3_T4_T5_ --------------------------
	.section	.nv.info._ZN2at6native27unrolled_elementwise_kernelINS0_13BUnaryFunctorIdddZZZNS0_15binary_internal21div_trunc_kernel_cudaERNS_18TensorIteratorBaseEENKUlvE1_clEvENKUlvE_clEvEUlddE_EESt5arrayIPcLm2EELi4E23TrivialOffsetCalculatorILi1EjESE_NS0_6memory15LoadWithoutCastENSF_16StoreWithoutCastEEEviT_T0_T2_T3_T4_T5_,"",@"SHT_CUDA_INFO"
	.sectionflags	@""
	.align	4


	//----- nvinfo : EIATTR_CUDA_API_VERSION
	.align		4
        /*0000*/ 	.byte	0x04, 0x37
        /*0002*/ 	.short	(.L_2819 - .L_2818)
.L_2818:
        /*0004*/ 	.word	0x00000082


	//----- nvinfo : EIATTR_SW2861232_WAR
	.align		4
.L_2819:
        /*0008*/ 	.byte	0x01, 0x35
	.zero		2


	//----- nvinfo : EIATTR_PARAM_CBANK
	.align		4
        /*000c*/ 	.byte	0x04, 0x0a
        /*000e*/ 	.short	(.L_2821 - .L_2820)
	.align		4
.L_2820:
        /*0010*/ 	.word	index@(.nv.constant0._ZN2at6native27unrolled_elementwise_kernelINS0_13BUnaryFunctorIdddZZZNS0_15binary_internal21div_trunc_kernel_cudaERNS_18TensorIteratorBaseEENKUlvE1_clEvENKUlvE_clEvEUlddE_EESt5arrayIPcLm2EELi4E23TrivialOffsetCalculatorILi1EjESE_NS0_6memory15LoadWithoutCastENSF_16StoreWithoutCastEEEviT_T0_T2_T3_T4_T5_)
        /*0014*/ 	.short	0x0160
        /*0016*/ 	.short	0x002c


	//----- nvinfo : EIATTR_CBANK_PARAM_SIZE
	.align		4
.L_2821:
        /*0018*/ 	.byte	0x03, 0x19
        /*001a*/ 	.short	0x002c


	//----- nvinfo : EIATTR_KPARAM_INFO
	.align		4
        /*001c*/ 	.byte	0x04, 0x17
        /*001e*/ 	.short	(.L_2823 - .L_2822)
.L_2822:
        /*0020*/ 	.word	0x00000000
        /*0024*/ 	.short	0x0006
        /*0026*/ 	.short	0x002b
        /*0028*/ 	.byte	0x00, 0xf0, 0x05, 0x00


	//----- nvinfo : EIATTR_KPARAM_INFO
	.align		4
.L_2823:
        /*002c*/ 	.byte	0x04, 0x17
        /*002e*/ 	.short	(.L_2825 - .L_2824)
.L_2824:
        /*0030*/ 	.word	0x00000000
        /*0034*/ 	.short	0x0005
        /*0036*/ 	.short	0x002a
        /*0038*/ 	.byte	0x00, 0xf0, 0x05, 0x00


	//----- nvinfo : EIATTR_KPARAM_INFO
	.align		4
.L_2825:
        /*003c*/ 	.byte	0x04, 0x17
        /*003e*/ 	.short	(.L_2827 - .L_2826)
.L_2826:
        /*0040*/ 	.word	0x00000000
        /*0044*/ 	.short	0x0004
        /*0046*/ 	.short	0x0029
        /*0048*/ 	.byte	0x00, 0xf0, 0x05, 0x00


	//----- nvinfo : EIATTR_KPARAM_INFO
	.align		4
.L_2827:
        /*004c*/ 	.byte	0x04, 0x17
        /*004e*/ 	.short	(.L_2829 - .L_2828)
.L_2828:
        /*0050*/ 	.word	0x00000000
        /*0054*/ 	.short	0x0003
        /*0056*/ 	.short	0x0028
        /*0058*/ 	.byte	0x00, 0xf0, 0x05, 0x00


	//----- nvinfo : EIATTR_KPARAM_INFO
	.align		4
.L_2829:
        /*005c*/ 	.byte	0x04, 0x17
        /*005e*/ 	.short	(.L_2831 - .L_2830)
.L_2830:
        /*0060*/ 	.word	0x00000000
        /*0064*/ 	.short	0x0002
        /*0066*/ 	.short	0x0018
        /*0068*/ 	.byte	0x00, 0xf0, 0x41, 0x00


	//----- nvinfo : EIATTR_KPARAM_INFO
	.align		4
.L_2831:
        /*006c*/ 	.byte	0x04, 0x17
        /*006e*/ 	.short	(.L_2833 - .L_2832)
.L_2832:
        /*0070*/ 	.word	0x00000000
        /*0074*/ 	.short	0x0001
        /*0076*/ 	.short	0x0008
        /*0078*/ 	.byte	0x00, 0xf0, 0x41, 0x00


	//----- nvinfo : EIATTR_KPARAM_INFO
	.align		4
.L_2833:
        /*007c*/ 	.byte	0x04, 0x17
        /*007e*/ 	.short	(.L_2835 - .L_2834)
.L_2834:
        /*0080*/ 	.word	0x00000000
        /*0084*/ 	.short	0x0000
        /*0086*/ 	.short	0x0000
        /*0088*/ 	.byte	0x00, 0xf0, 0x11, 0x00


	//----- nvinfo : EIATTR_MAXREG_COUNT
	.align		4
.L_2835:
        /*008c*/ 	.byte	0x03, 0x1b
        /*008e*/ 	.short	0x00ff


	//----- nvinfo : EIATTR_MERCURY_ISA_VERSION
	.align		4
        /*0090*/ 	.byte	0x03, 0x5f
        /*0092*/ 	.short	0x0000


	//----- nvinfo : EIATTR_EXIT_INSTR_OFFSETS
	.align		4
        /*0094*/ 	.byte	0x04, 0x1c
        /*0096*/ 	.short	(.L_2837 - .L_2836)


	//   ....[0]....
.L_2836:
        /*0098*/ 	.word	0x00000b30


	//   ....[1]....
        /*009c*/ 	.word	0x00000b80


	//----- nvinfo : EIATTR_MAX_THREADS
	.align		4
.L_2837:
        /*00a0*/ 	.byte	0x04, 0x05
        /*00a2*/ 	.short	(.L_2839 - .L_2838)
.L_2838:
        /*00a4*/ 	.word	0x00000080
        /*00a8*/ 	.word	0x00000001
        /*00ac*/ 	.word	0x00000001


	//----- nvinfo : EIATTR_CRS_STACK_SIZE
	.align		4
.L_2839:
        /*00b0*/ 	.byte	0x04, 0x1e
        /*00b2*/ 	.short	(.L_2841 - .L_2840)
.L_2840:
        /*00b4*/ 	.word	0x00000000
.L_2841:


//--------------------- .nv.info._ZN2at6native29vectorized_elementwise_kernelILi2ENS0_13BUnaryFunctorIdddZZZNS0_15binary_internal21div_trunc_kernel_cudaERNS_18TensorIteratorBaseEENKUlvE1_clEvENKUlvE_clEvEUlddE_EESt5arrayIPcLm2EEEEviT0_T1_ --------------------------
	.section	.nv.info._ZN2at6native29vectorized_elementwise_kernelILi2ENS0_13BUnaryFunctorIdddZZZNS0_15binary_internal21div_trunc_kernel_cudaERNS_18TensorIteratorBaseEENKUlvE1_clEvENKUlvE_clEvEUlddE_EESt5arrayIPcLm2EEEEviT0_T1_,"",@"SHT_CUDA_INFO"
	.sectionflags	@""
	.align	4


	//----- nvinfo : EIATTR_CUDA_API_VERSION
	.align		4
        /*0000*/ 	.byte	0x04, 0x37
        /*0002*/ 	.short	(.L_2843 - .L_2842)
.L_2842:
        /*0004*/ 	.word	0x00000082


	//----- nvinfo : EIATTR_SW2861232_WAR
	.align		4
.L_2843:
        /*0008*/ 	.byte	0x01, 0x35
	.zero		2


	//----- nvinfo : EIATTR_PARAM_CBANK
	.align		4
        /*000c*/ 	.byte	0x04, 0x0a
        /*000e*/ 	.short	(.L_2845 - .L_2844)
	.align		4
.L_2844:
        /*0010*/ 	.word	index@(.nv.constant0._ZN2at6native29vectorized_elementwise_kernelILi2ENS0_13BUnaryFunctorIdddZZZNS0_15binary_internal21div_trunc_kernel_cudaERNS_18TensorIteratorBaseEENKUlvE1_clEvENKUlvE_clEvEUlddE_EESt5arrayIPcLm2EEEEviT0_T1_)
        /*0014*/ 	.short	0x0160
        /*0016*/ 	.short	0x0028


	//----- nvinfo : EIATTR_CBANK_PARAM_SIZE
	.align		4
.L_2845:
        /*0018*/ 	.byte	0x03, 0x19
        /*001a*/ 	.short	0x0028


	//----- nvinfo : EIATTR_KPARAM_INFO
	.align		4
        /*001c*/ 	.byte	0x04, 0x17
        /*001e*/ 	.short	(.L_2847 - .L_2846)
.L_2846:
        /*0020*/ 	.word	0x00000000
        /*0024*/ 	.short	0x0002
        /*0026*/ 	.short	0x0018
        /*0028*/ 	.byte	0x00, 0xf0, 0x41, 0x00


	//----- nvinfo : EIATTR_KPARAM_INFO
	.align		4
.L_2847:
        /*002c*/ 	.byte	0x04, 0x17
        /*002e*/ 	.short	(.L_2849 - .L_2848)
.L_2848:
        /*0030*/ 	.word	0x00000000
        /*0034*/ 	.short	0x0001
        /*0036*/ 	.short	0x0008
        /*0038*/ 	.byte	0x00, 0xf0, 0x41, 0x00


	//----- nvinfo : EIATTR_KPARAM_INFO
	.align		4
.L_2849:
        /*003c*/ 	.byte	0x04, 0x17
        /*003e*/ 	.short	(.L_2851 - .L_2850)
.L_2850:
        /*0040*/ 	.word	0x00000000
        /*0044*/ 	.short	0x0000
        /*0046*/ 	.short	0x0000
        /*0048*/ 	.byte	0x00, 0xf0, 0x11, 0x00


	//----- nvinfo : EIATTR_MAXREG_COUNT
	.align		4
.L_2851:
        /*004c*/ 	.byte	0x03, 0x1b
        /*004e*/ 	.short	0x00ff


	//----- nvinfo : EIATTR_MERCURY_ISA_VERSION
	.align		4
        /*0050*/ 	.byte	0x03, 0x5f
        /*0052*/ 	.short	0x0000


	//----- nvinfo : EIATTR_EXIT_INSTR_OFFSETS
	.align		4
        /*0054*/ 	.byte	0x04, 0x1c
        /*0056*/ 	.short	(.L_2853 - .L_2852)


	//   ....[0]....
.L_2852:
        /*0058*/ 	.word	0x00000ec0


	//   ....[1]....
        /*005c*/ 	.word	0x000024a0


	//   ....[2]....
        /*0060*/ 	.word	0x000024f0


	//----- nvinfo : EIATTR_MAX_THREADS
	.align		4
.L_2853:
        /*0064*/ 	.byte	0x04, 0x05
        /*0066*/ 	.short	(.L_2855 - .L_2854)
.L_2854:
        /*0068*/ 	.word	0x00000080
        /*006c*/ 	.word	0x00000001
        /*0070*/ 	.word	0x00000001


	//----- nvinfo : EIATTR_CRS_STACK_SIZE
	.align		4
.L_2855:
        /*0074*/ 	.byte	0x04, 0x1e
        /*0076*/ 	.short	(.L_2857 - .L_2856)
.L_2856:
        /*0078*/ 	.word	0x00000000
.L_2857:


//--------------------- .nv.info._ZN2at6native29vectorized_elementwise_kernelILi4ENS0_13BUnaryFunctorIdddZZZNS0_15binary_internal21div_trunc_kernel_cudaERNS_18TensorIteratorBaseEENKUlvE1_clEvENKUlvE_clEvEUlddE_EESt5arrayIPcLm2EEEEviT0_T1_ --------------------------
	.section	.nv.info._ZN2at6native29vectorized_elementwise_kernelILi4ENS0_13BUnaryFunctorIdddZZZNS0_15binary_internal21div_trunc_kernel_cudaERNS_18TensorIteratorBaseEENKUlvE1_clEvENKUlvE_clEvEUlddE_EESt5arrayIPcLm2EEEEviT0_T1_,"",@"SHT_CUDA_INFO"
	.sectionflags	@""
	.align	4


	//----- nvinfo : EIATTR_CUDA_API_VERSION
	.align		4
        /*0000*/ 	.byte	0x04, 0x37
        /*0002*/ 	.short	(.L_2859 - .L_2858)
.L_2858:
        /*0004*/ 	.word	0x00000082


	//----- nvinfo : EIATTR_SW2861232_WAR
	.align		4
.L_2859:
        /*0008*/ 	.byte	0x01, 0x35
	.zero		2


	//----- nvinfo : EIATTR_PARAM_CBANK
	.align		4
        /*000c*/ 	.byte	0x04, 0x0a
        /*000e*/ 	.short	(.L_2861 - .L_2860)
	.align		4
.L_2860:
        /*0010*/ 	.word	index@(.nv.constant0._ZN2at6native29vectorized_elementwise_kernelILi4ENS0_13BUnaryFunctorIdddZZZNS0_15binary_internal21div_trunc_kernel_cudaERNS_18TensorIteratorBaseEENKUlvE1_clEvENKUlvE_clEvEUlddE_EESt5arrayIPcLm2EEEEviT0_T1_)
        /*0014*/ 	.short	0x0160
        /*0016*/ 	.short	0x0028


	//----- nvinfo : EIATTR_CBANK_PARAM_SIZE
	.align		4
.L_2861:
        /*0018*/ 	.byte	0x03, 0x19
        /*001a*/ 	.short	0x0028


	//----- nvinfo : EIATTR_KPARAM_INFO
	.align		4
        /*001c*/ 	.byte	0x04, 0x17
        /*001e*/ 	.short	(.L_2863 - .L_2862)
.L_2862:
        /*0020*/ 	.word	0x00000000
        /*0024*/ 	.short	0x0002
        /*0026*/ 	.short	0x0018
        /*0028*/ 	.byte	0x00, 0xf0, 0x41, 0x00


	//----- nvinfo : EIATTR_KPARAM_INFO
	.align		4
.L_2863:
        /*002c*/ 	.byte	0x04, 0x17
        /*002e*/ 	.short	(.L_2865 - .L_2864)
.L_2864:
        /*0030*/ 	.word	0x00000000
        /*0034*/ 	.short	0x0001
        /*0036*/ 	.short	0x0008
        /*0038*/ 	.byte	0x00, 0xf0, 0x41, 0x00


	//----- nvinfo : EIATTR_KPARAM_INFO
	.align		4
.L_2865:
        /*003c*/ 	.byte	0x04, 0x17
        /*003e*/ 	.short	(.L_2867 - .L_2866)
.L_2866:
        /*0040*/ 	.word	0x00000000
        /*0044*/ 	.short	0x0000
        /*0046*/ 	.short	0x0000
        /*0048*/ 	.byte	0x00, 0xf0, 0x11, 0x00


	//----- nvinfo : EIATTR_MAXREG_COUNT
	.align		4
.L_2867:
        /*004c*/ 	.byte	0x03, 0x1b
        /*004e*/ 	.short	0x00ff


	//----- nvinfo : EIATTR_MERCURY_ISA_VERSION
	.align		4
        /*0050*/ 	.byte	0x03, 0x5f
        /*0052*/ 	.short	0x0000


	//----- nvinfo : EIATTR_EXIT_INSTR_OFFSETS
	.align		4
        /*0054*/ 	.byte	0x04, 0x1c
        /*0056*/ 	.short	(.L_2869 - .L_2868)


	//   ....[0]....
.L_2868:
        /*0058*/ 	.word	0x00000ec0


	//   ....[1]....
        /*005c*/ 	.word	0x000024a0


	//   ....[2]....
        /*0060*/ 	.word	0x000024f0


	//----- nvinfo : EIATTR_MAX_THREADS
	.align		4
.L_2869:
        /*0064*/ 	.byte	0x04, 0x05
        /*0066*/ 	.short	(.L_2871 - .L_2870)
.L_2870:
        /*0068*/ 	.word	0x00000080
        /*006c*/ 	.word	0x00000001
        /*0070*/ 	.word	0x00000001


	//----- nvinfo : EIATTR_CRS_STACK_SIZE
	.align		4
.L_2871:
        /*0074*/ 	.byte	0x04, 0x1e
        /*0076*/ 	.short	(.L_2873 - .L_2872)
.L_2872:
        /*0078*/ 	.word	0x00000000
.L_2873:


//--------------------- .nv.info._ZN2at6native29vectorized_elementwise_kernelILi8ENS0_13BUnaryFunctorIdddZZZNS0_15binary_internal21div_trunc_kernel_cudaERNS_18TensorIteratorBaseEENKUlvE1_clEvENKUlvE_clEvEUlddE_EESt5arrayIPcLm2EEEEviT0_T1_ --------------------------
	.section	.nv.info._ZN2at6native29vectorized_elementwise_kernelILi8ENS0_13BUnaryFunctorIdddZZZNS0_15binary_internal21div_trunc_kernel_cudaERNS_18TensorIteratorBaseEENKUlvE1_clEvENKUlvE_clEvEUlddE_EESt5arrayIPcLm2EEEEviT0_T1_,"",@"SHT_CUDA_INFO"
	.sectionflags	@""
	.align	4


	//----- nvinfo : EIATTR_CUDA_API_VERSION
	.align		4
        /*0000*/ 	.byte	0x04, 0x37
        /*0002*/ 	.short	(.L_2875 - .L_2874)
.L_2874:
        /*0004*/ 	.word	0x00000082


	//----- nvinfo : EIATTR_SW2861232_WAR
	.align		4
.L_2875:
        /*0008*/ 	.byte	0x01, 0x35
	.zero		2


	//----- nvinfo : EIATTR_PARAM_CBANK
	.align		4
        /*000c*/ 	.byte	0x04, 0x0a
        /*000e*/ 	.short	(.L_2877 - .L_2876)
	.align		4
.L_2876:
        /*0010*/ 	.word	index@(.nv.constant0._ZN2at6native29vectorized_elementwise_kernelILi8ENS0_13BUnaryFunctorIdddZZZNS0_15binary_internal21div_trunc_kernel_cudaERNS_18TensorIteratorBaseEENKUlvE1_clEvENKUlvE_clEvEUlddE_EESt5arrayIPcLm2EEEEviT0_T1_)
        /*0014*/ 	.short	0x0160
        /*0016*/ 	.short	0x0028


	//----- nvinfo : EIATTR_CBANK_PARAM_SIZE
	.align		4
.L_2877:
        /*0018*/ 	.byte	0x03, 0x19
        /*001a*/ 	.short	0x0028


	//----- nvinfo : EIATTR_KPARAM_INFO
	.align		4
        /*001c*/ 	.byte	0x04, 0x17
        /*001e*/ 	.short	(.L_2879 - .L_2878)
.L_2878:
        /*0020*/ 	.word	0x00000000
        /*0024*/ 	.short	0x0002
        /*0026*/ 	.short	0x0018
        /*0028*/ 	.byte	0x00, 0xf0, 0x41, 0x00


	//----- nvinfo : EIATTR_KPARAM_INFO
	.align		4
.L_2879:
        /*002c*/ 	.byte	0x04, 0x17
        /*002e*/ 	.short	(.L_2881 - .L_2880)
.L_2880:
        /*0030*/ 	.word	0x00000000
        /*0034*/ 	.short	0x0001
        /*0036*/ 	.short	0x0008
        /*0038*/ 	.byte	0x00, 0xf0, 0x41, 0x00


	//----- nvinfo : EIATTR_KPARAM_INFO
	.align		4
.L_2881:
        /*003c*/ 	.byte	0x04, 0x17
        /*003e*/ 	.short	(.L_2883 - .L_2882)
.L_2882:
        /*0040*/ 	.word	0x00000000
        /*0044*/ 	.short	0x0000
        /*0046*/ 	.short	0x0000
        /*0048*/ 	.byte	0x00, 0xf0, 0x11, 0x00


	//----- nvinfo : EIATTR_MAXREG_COUNT
	.align		4
.L_2883:
        /*004c*/ 	.byte	0x03, 0x1b
        /*004e*/ 	.short	0x00ff


	//----- nvinfo : EIATTR_MERCURY_ISA_VERSION
	.align		4
        /*0050*/ 	.byte	0x03, 0x5f
        /*0052*/ 	.short	0x0000


	//----- nvinfo : EIATTR_EXIT_INSTR_OFFSETS
	.align		4
        /*0054*/ 	.byte	0x04, 0x1c
        /*0056*/ 	.short	(.L_2885 - .L_2884)


	//   ....[0]....
.L_2884:
        /*0058*/ 	.word	0x00000010


	//----- nvinfo : EIATTR_MAX_THREADS
	.align		4
.L_2885:
        /*005c*/ 	.byte	0x04, 0x05
        /*005e*/ 	.short	(.L_2887 - .L_2886)
.L_2886:
        /*0060*/ 	.word	0x00000080
        /*0064*/ 	.word	0x00000001
        /*0068*/ 	.word	0x00000001
.L_2887:


//--------------------- .nv.info._ZN2at6native18elementwise_kernelILi128ELi4EZNS0_15gpu_kernel_implINS0_13AUnaryFunctorIdddZZZNS0_15binary_internal21div_trunc_kernel_cudaERNS_18TensorIteratorBaseEENKUlvE1_clEvENKUlvE_clEvEUlddE_EEEEvS6_RKT_EUliE_EEviT1_ --------------------------
	.section	.nv.info._ZN2at6native18elementwise_kernelILi128ELi4EZNS0_15gpu_kernel_implINS0_13AUnaryFunctorIdddZZZNS0_15binary_internal21div_trunc_kernel_cudaERNS_18TensorIteratorBaseEENKUlvE1_clEvENKUlvE_clEvEUlddE_EEEEvS6_RKT_EUliE_EEviT1_,"",@"SHT_CUDA_INFO"
	.sectionflags	@""
	.align	4


	//----- nvinfo : EIATTR_CUDA_API_VERSION
	.align		4
        /*0000*/ 	.byte	0x04, 0x37
        /*0002*/ 	.short	(.L_2889 - .L_2888)
.L_2888:
        /*0004*/ 	.word	0x00000082


	//----- nvinfo : EIATTR_SW2861232_WAR
	.align		4
.L_2889:
        /*0008*/ 	.byte	0x01, 0x35
	.zero		2


	//----- nvinfo : EIATTR_PARAM_CBANK
	.align		4
        /*000c*/ 	.byte	0x04, 0x0a
        /*000e*/ 	.short	(.L_2891 - .L_2890)
	.align		4
.L_2890:
        /*0010*/ 	.word	index@(.nv.constant0._ZN2at6native18elementwise_kernelILi128ELi4EZNS0_15gpu_kernel_implINS0_13AUnaryFunctorIdddZZZNS0_15binary_internal21div_trunc_kernel_cudaERNS_18TensorIteratorBaseEENKUlvE1_clEvENKUlvE_clEvEUlddE_EEEEvS6_RKT_EUliE_EEviT1_)
        /*0014*/ 	.short	0x0160
        /*0016*/ 	.short	0x0230


	//----- nvinfo : EIATTR_CBANK_PARAM_SIZE
	.align		4
.L_2891:
        /*0018*/ 	.byte	0x03, 0x19
        /*001a*/ 	.short	0x0230


	//----- nvinfo : EIATTR_KPARAM_INFO
	.align		4
        /*001c*/ 	.byte	0x04, 0x17
        /*001e*/ 	.short	(.L_2893 - .L_2892)
.L_2892:
        /*0020*/ 	.word	0x00000000
        /*0024*/ 	.short	0x0001
        /*0026*/ 	.short	0x0008
        /*0028*/ 	.byte	0x00, 0xf0, 0xa1, 0x08


	//----- nvinfo : EIATTR_KPARAM_INFO
	.align		4
.L_2893:
        /*002c*/ 	.byte	0x04, 0x17
        /*002e*/ 	.short	(.L_2895 - .L_2894)
.L_2894:
        /*0030*/ 	.word	0x00000000
        /*0034*/ 	.short	0x0000
        /*0036*/ 	.short	0x0000
        /*0038*/ 	.byte	0x00, 0xf0, 0x11, 0x00


	//----- nvinfo : EIATTR_MAXREG_COUNT
	.align		4
.L_2895:
        /*003c*/ 	.byte	0x03, 0x1b
        /*003e*/ 	.short	0x0080


	//----- nvinfo : EIATTR_EXTERNS
	.align		4
        /*0040*/ 	.byte	0x04, 0x0f
        /*0042*/ 	.short	(.L_2897 - .L_2896)


	//   ....[0]....
	.align		4
.L_2896:
        /*0044*/ 	.word	index@(__assertfail)


	//----- nvinfo : EIATTR_MERCURY_ISA_VERSION
	.align		4
.L_2897:
        /*0048*/ 	.byte	0x03, 0x5f
        /*004a*/ 	.short	0x0000


	//----- nvinfo : EIATTR_SYSCALL_OFFSETS
	.align		4
        /*004c*/ 	.byte	0x04, 0x46
        /*004e*/ 	.short	(.L_2899 - .L_2898)


	//   ....[0]....
.L_2898:
        /*0050*/ 	.word	0x00001d90


	//   ....[1]....
        /*0054*/ 	.word	0x00002f00


	//   ....[2]....
        /*0058*/ 	.word	0x00004ce0


	//   ....[3]....
        /*005c*/ 	.word	0x00005e50


	//   ....[4]....
        /*0060*/ 	.word	0x00007c00


	//   ....[5]....
        /*0064*/ 	.word	0x00008d70


	//   ....[6]....
        /*0068*/ 	.word	0x0000ab30


	//   ....[7]....
        /*006c*/ 	.word	0x0000bca0


	//----- nvinfo : EIATTR_EXIT_INSTR_OFFSETS
	.align		4
.L_2899:
        /*0070*/ 	.byte	0x04, 0x1c
        /*0072*/ 	.short	(.L_2901 - .L_2900)


	//   ....[0]....
.L_2900:
        /*0074*/ 	.word	0x00008e10


	//   ....[1]....
        /*0078*/ 	.word	0x0000adf0


	//   ....[2]....
        /*007c*/ 	.word	0x0000ae30


	//   ....[3]....
        /*0080*/ 	.word	0x0000aec0


	//   ....[4]....
        /*0084*/ 	.word	0x0000aef0


	//   ....[5]....
        /*0088*/ 	.word	0x0000af20


	//   ....[6]....
        /*008c*/ 	.word	0x0000afd0


	//   ....[7]....
        /*0090*/ 	.word	0x0000b030


	//   ....[8]....
        /*0094*/ 	.word	0x0000b0f0


	//   ....[9]....
        /*0098*/ 	.word	0x0000b160


	//   ....[10]....
        /*009c*/ 	.word	0x0000b180


	//   ....[11]....
        /*00a0*/ 	.word	0x0000b240


	//   ....[12]....
        /*00a4*/ 	.word	0x0000b270


	//   ....[13]....
        /*00a8*/ 	.word	0x0000b420


	//   ....[14]....
        /*00ac*/ 	.word	0x0000b5a0


	//   ....[15]....
        /*00b0*/ 	.word	0x0000b600


	//   ....[16]....
        /*00b4*/ 	.word	0x0000b6b0


	//   ....[17]....
        /*00b8*/ 	.word	0x0000b850


	//   ....[18]....
        /*00bc*/ 	.word	0x0000b9f0


	//   ....[19]....
        /*00c0*/ 	.word	0x0000bb70


	//   ....[20]....
        /*00c4*/ 	.word	0x0000bcb0


	//   ....[21]....
        /*00c8*/ 	.word	0x0000bce0


	//   ....[22]....
        /*00cc*/ 	.word	0x0000bd10


	//----- nvinfo : EIATTR_MAX_THREADS
	.align		4
.L_2901:
        /*00d0*/ 	.byte	0x04, 0x05
        /*00d2*/ 	.short	(.L_2903 - .L_2902)
.L_2902:
        /*00d4*/ 	.word	0x00000080
        /*00d8*/ 	.word	0x00000001
        /*00dc*/ 	.word	0x00000001


	//----- nvinfo : EIATTR_CRS_STACK_SIZE
	.align		4
.L_2903:
        /*00e0*/ 	.byte	0x04, 0x1e
        /*00e2*/ 	.short	(.L_2905 - .L_2904)
.L_2904:
        /*00e4*/ 	.word	0x00000000
.L_2905:


//--------------------- .nv.info._ZN2at6native27unrolled_elementwise_kernelINS0_13AUnaryFunctorIdddZZZNS0_15binary_internal21div_trunc_kernel_cudaERNS_18TensorIteratorBaseEENKUlvE1_clEvENKUlvE_clEvEUlddE_EESt5arrayIPcLm2EELi4E23TrivialOffsetCalculatorILi1EjESE_NS0_6memory12LoadWithCastILi1EEENSF_13StoreWithCastILi1EEEEEviT_T0_T2_T3_T4_T5_ --------------------------
	.section	.nv.info._ZN2at6native27unrolled_elementwise_kernelINS0_13AUnaryFunctorIdddZZZNS0_15binary_internal21div_trunc_kernel_cudaERNS_18TensorIteratorBaseEENKUlvE1_clEvENKUlvE_clEvEUlddE_EESt5arrayIPcLm2EELi4E23TrivialOffsetCalculatorILi1EjESE_NS0_6memory12LoadWithCastILi1EEENSF_13StoreWithCastILi1EEEEEviT_T0_T2_T3_T4_T5_,"",@"SHT_CUDA_INFO"
	.sectionflags	@""
	.align	4


	//----- nvinfo : EIATTR_CUDA_API_VERSION
	.align		4
        /*0000*/ 	.byte	0x04, 0x37
        /*0002*/ 	.short	(.L_2907 - .L_2906)
.L_2906:
        /*0004*/ 	.word	0x00000082


	//----- nvinfo : EIATTR_SW2861232_WAR
	.align		4
.L_2907:
        /*0008*/ 	.byte	0x01, 0x35
	.zero		2


	//----- nvinfo : EIATTR_PARAM_CBANK
	.align		4
        /*000c*/ 	.byte	0x04, 0x0a
        /*000e*/ 	.short	(.L_2909 - .L_2908)
	.align		4
.L_2908:
        /*0010*/ 	.word	index@(.nv.constant0._ZN2at6native27unrolled_elementwise_kernelINS0_13AUnaryFunctorIdddZZZNS0_15binary_internal21div_trunc_kernel_cudaERNS_18TensorIteratorBaseEENKUlvE1_clEvENKUlvE_clEvEUlddE_EESt5arrayIPcLm2EELi4E23TrivialOffsetCalculatorILi1EjESE_NS0_6memory12LoadWithCastILi1EEENSF_13StoreWithCastILi1EEEEEviT_T0_T2_T3_T4_T5_)
        /*0014*/ 	.short	0x0160
        /*0016*/ 	.short	0x003c


	//----- nvinfo : EIATTR_CBANK_PARAM_SIZE
	.align		4
.L_2909:
        /*0018*/ 	.byte	0x03, 0x19
        /*001a*/ 	.short	0x003c


	//----- nvinfo : EIATTR_KPARAM_INFO
	.align		4
        /*001c*/ 	.byte	0x04, 0x17
        /*001e*/ 	.short	(.L_2911 - .L_2910)
.L_2910:
        /*0020*/ 	.word	0x00000000
        /*0024*/ 	.short	0x0006
        /*0026*/ 	.short	0x0034
        /*0028*/ 	.byte	0x00, 0xf0, 0x21, 0x00


	//----- nvinfo : EIATTR_KPARAM_INFO
	.align		4
.L_2911:
        /*002c*/ 	.byte	0x04, 0x17
        /*002e*/ 	.short	(.L_2913 - .L_2912)
.L_2912:
        /*0030*/ 	.word	0x00000000
        /*0034*/ 	.short	0x0005
        /*0036*/ 	.short	0x002c
        /*0038*/ 	.byte	0x00, 0xf0, 0x21, 0x00


	//----- nvinfo : EIATTR_KPARAM_INFO
	.align		4
.L_2913:
        /*003c*/ 	.byte	0x04, 0x17
        /*003e*/ 	.short	(.L_2915 - .L_2914)
.L_2914:
        /*0040*/ 	.word	0x00000000
        /*0044*/ 	.short	0x0004
        /*0046*/ 	.short	0x0029
        /*0048*/ 	.byte	0x00, 0xf0, 0x05, 0x00


	//----- nvinfo : EIATTR_KPARAM_INFO
	.align		4
.L_2915:
        /*004c*/ 	.byte	0x04, 0x17
        /*004e*/ 	.short	(.L_2917 - .L_2916)
.L_2916:
        /*0050*/ 	.word	0x00000000
        /*0054*/ 	.short	0x0003
        /*0056*/ 	.short	0x0028
        /*0058*/ 	.byte	0x00, 0xf0, 0x05, 0x00


	//----- nvinfo : EIATTR_KPARAM_INFO
	.align		4
.L_2917:
        /*005c*/ 	.byte	0x04, 0x17
        /*005e*/ 	.short	(.L_2919 - .L_2918)
.L_2918:
        /*0060*/ 	.word	0x00000000
        /*0064*/ 	.short	0x0002
        /*0066*/ 	.short	0x0018
        /*0068*/ 	.byte	0x00, 0xf0, 0x41, 0x00


	//----- nvinfo : EIATTR_KPARAM_INFO
	.align		4
.L_2919:
        /*006c*/ 	.byte	0x04, 0x17
        /*006e*/ 	.short	(.L_2921 - .L_2920)
.L_2920:
        /*0070*/ 	.word	0x00000000
        /*0074*/ 	.short	0x0001
        /*0076*/ 	.short	0x0008
        /*0078*/ 	.byte	0x00, 0xf0, 0x41, 0x00


	//----- nvinfo : EIATTR_KPARAM_INFO
	.align		4
.L_2921:
        /*007c*/ 	.byte	0x04, 0x17
        /*007e*/ 	.short	(.L_2923 - .L_2922)
.L_2922:
        /*0080*/ 	.word	0x00000000
        /*0084*/ 	.short	0x0000
        /*0086*/ 	.short	0x0000
        /*0088*/ 	.byte	0x00, 0xf0, 0x11, 0x00


	//----- nvinfo : EIATTR_MAXREG_COUNT
	.align		4
.L_2923:
        /*008c*/ 	.byte	0x03, 0x1b
        /*008e*/ 	.short	0x00ff


	//----- nvinfo : EIATTR_EXTERNS
	.align		4
        /*0090*/ 	.byte	0x04, 0x0f
        /*0092*/ 	.short	(.L_2925 - .L_2924)


	//   ....[0]....
	.align		4
.L_2924:
        /*0094*/ 	.word	index@(__assertfail)


	//----- nvinfo : EIATTR_MERCURY_ISA_VERSION
	.align		4
.L_2925:
        /*0098*/ 	.byte	0x03, 0x5f
        /*009a*/ 	.short	0x0000


	//----- nvinfo : EIATTR_SYSCALL_OFFSETS
	.align		4
        /*009c*/ 	.byte	0x04, 0x46
        /*009e*/ 	.short	(.L_2927 - .L_2926)


	//   ....[0]....
.L_2926:
        /*00a0*/ 	.word	0x00000f90


	//   ....[1]....
        /*00a4*/ 	.word	0x00001f40


	//   ....[2]....
        /*00a8*/ 	.word	0x00002f00


	//   ....[3]....
        /*00ac*/ 	.word	0x00003e90


	//   ....[4]....
        /*00b0*/ 	.word	0x000057e0


	//   ....[5]....
        /*00b4*/ 	.word	0x00006880


	//   ....[6]....
        /*00b8*/ 	.word	0x000078d0


	//   ....[7]....
        /*00bc*/ 	.word	0x00008950


	//----- nvinfo : EIATTR_EXIT_INSTR_OFFSETS
	.align		4
.L_2927:
        /*00c0*/ 	.byte	0x04, 0x1c
        /*00c2*/ 	.short	(.L_2929 - .L_2928)


	//   ....[0]....
.L_2928:
        /*00c4*/ 	.word	0x00007970


	//   ....[1]....
        /*00c8*/ 	.word	0x00007aa0


	//   ....[2]....
        /*00cc*/ 	.word	0x00007ae0


	//   ....[3]....
        /*00d0*/ 	.word	0x00007b70


	//   ....[4]....
        /*00d4*/ 	.word	0x00007ba0


	//   ....[5]....
        /*00d8*/ 	.word	0x00007bd0


	//   ....[6]....
        /*00dc*/ 	.word	0x00007c80


	//   ....[7]....
        /*00e0*/ 	.word	0x00007ce0


	//   ....[8]....
        /*00e4*/ 	.word	0x00007da0


	//   ....[9]....
        /*00e8*/ 	.word	0x00007e10


	//   ....[10]....
        /*00ec*/ 	.word	0x00007e30


	//   ....[11]....
        /*00f0*/ 	.word	0x00007ef0


	//   ....[12]....
        /*00f4*/ 	.word	0x00007f20


	//   ....[13]....
        /*00f8*/ 	.word	0x000080d0


	//   ....[14]....
        /*00fc*/ 	.word	0x00008250


	//   ....[15]....
        /*0100*/ 	.word	0x000082b0


	//   ....[16]....
        /*0104*/ 	.word	0x00008360


	//   ....[17]....
        /*0108*/ 	.word	0x00008500


	//   ....[18]....
        /*010c*/ 	.word	0x000086a0


	//   ....[19]....
        /*0110*/ 	.word	0x00008820


	//   ....[20]....
        /*0114*/ 	.word	0x00008960


	//   ....[21]....
        /*0118*/ 	.word	0x00008990


	//   ....[22]....
        /*011c*/ 	.word	0x000089c0


	//----- nvinfo : EIATTR_MAX_THREADS
	.align		4
.L_2929:
        /*0120*/ 	.byte	0x04, 0x05
        /*0122*/ 	.short	(.L_2931 - .L_2930)
.L_2930:
        /*0124*/ 	.word	0x00000080
        /*0128*/ 	.word	0x00000001
        /*012c*/ 	.word	0x00000001


	//----- nvinfo : EIATTR_CRS_STACK_SIZE
	.align		4
.L_2931:
        /*0130*/ 	.byte	0x04, 0x1e
        /*0132*/ 	.short	(.L_2933 - .L_2932)
.L_2932:
        /*0134*/ 	.word	0x00000000
.L_2933:


//--------------------- .nv.info._ZN2at6native18elementwise_kernelILi128ELi2EZNS0_22gpu_kernel_impl_nocastINS0_13AUnaryFunctorIdddZZZNS0_15binary_internal21div_trunc_kernel_cudaERNS_18TensorIteratorBaseEENKUlvE1_clEvENKUlvE_clEvEUlddE_EEEEvS6_RKT_EUliE_EEviT1_ --------------------------
	.section	.nv.info._ZN2at6native18elementwise_kernelILi128ELi2EZNS0_22gpu_kernel_impl_nocastINS0_13AUnaryFunctorIdddZZZNS0_15binary_internal21div_trunc_kernel_cudaERNS_18TensorIteratorBaseEENKUlvE1_clEvENKUlvE_clEvEUlddE_EEEEvS6_RKT_EUliE_EEviT1_,"",@"SHT_CUDA_INFO"
	.sectionflags	@""
	.align	4


	//----- nvinfo : EIATTR_CUDA_API_VERSION
	.align		4
        /*0000*/ 	.byte	0x04, 0x37
        /*0002*/ 	.short	(.L_2935 - .L_2934)
.L_2934:
        /*0004*/ 	.word	0x00000082


	//----- nvinfo : EIATTR_SW2861232_WAR
	.align		4
.L_2935:
        /*0008*/ 	.byte	0x01, 0x35
	.zero		2


	//----- nvinfo : EIATTR_PARAM_CBANK
	.align		4
        /*000c*/ 	.byte	0x04, 0x0a
        /*000e*/ 	.short	(.L_2937 - .L_2936)
	.align		4
.L_2936:
        /*0010*/ 	.word	index@(.nv.constant0._ZN2at6native18elementwise_kernelILi128ELi2EZNS0_22gpu_kernel_impl_nocastINS0_13AUnaryFunctorIdddZZZNS0_15binary_internal21div_trunc_kernel_cudaERNS_18TensorIteratorBaseEENKUlvE1_clEvENKUlvE_clEvEUlddE_EEEEvS6_RKT_EUliE_EEviT1_)
        /*0014*/ 	.short	0x0160
        /*0016*/ 	.short	0x0228


	//----- nvinfo : EIATTR_CBANK_PARAM_SIZE
	.align		4
.L_2937:
        /*0018*/ 	.byte	0x03, 0x19
        /*001a*/ 	.short	0x0228


	//----- nvinfo : EIATTR_KPARAM_INFO
	.align		4
        /*001c*/ 	.byte	0x04, 0x17
        /*001e*/ 	.short	(.L_2939 - .L_2938)
.L_2938:
        /*0020*/ 	.word	0x00000000
        /*0024*/ 	.short	0x0001
        /*0026*/ 	.short	0x0008
        /*0028*/ 	.byte	0x00, 0xf0, 0x81, 0x08


	//----- nvinfo : EIATTR_KPARAM_INFO
	.align		4
.L_2939:
        /*002c*/ 	.byte	0x04, 0x17
        /*002e*/ 	.short	(.L_2941 - .L_2940)
.L_2940:
        /*0030*/ 	.word	0x00000000
        /*0034*/ 	.short	0x0000
        /*0036*/ 	.short	0x0000
        /*0038*/ 	.byte	0x00, 0xf0, 0x11, 0x00


	//----- nvinfo : EIATTR_MAXREG_COUNT
	.align		4
.L_2941:
        /*003c*/ 	.byte	0x03, 0x1b
        /*003e*/ 	.short	0x0080


	//----- nvinfo : EIATTR_MERCURY_ISA_VERSION
	.align		4
        /*0040*/ 	.byte	0x03, 0x5f
        /*0042*/ 	.short	0x0000


	//----- nvinfo : EIATTR_EXIT_INSTR_OFFSETS
	.align		4
        /*0044*/ 	.byte	0x04, 0x1c
        /*0046*/ 	.short	(.L_2943 - .L_2942)


	//   ....[0]....
.L_2942:
        /*0048*/ 	.word	0x000010c0


	//   ....[1]....
        /*004c*/ 	.word	0x000020d0


	//----- nvinfo : EIATTR_MAX_THREADS
	.align		4
.L_2943:
        /*0050*/ 	.byte	0x04, 0x05
        /*0052*/ 	.short	(.L_2945 - .L_2944)
.L_2944:
        /*0054*/ 	.word	0x00000080
        /*0058*/ 	.word	0x00000001
        /*005c*/ 	.word	0x00000001


	//----- nvinfo : EIATTR_CRS_STACK_SIZE
	.align		4
.L_2945:
        /*0060*/ 	.byte	0x04, 0x1e
        /*0062*/ 	.short	(.L_2947 - .L_2946)
.L_2946:
        /*0064*/ 	.word	0x00000000
.L_2947:


//--------------------- .nv.info._ZN2at6native27unrolled_elementwise_kernelINS0_13AUnaryFunctorIdddZZZNS0_15binary_internal21div_trunc_kernel_cudaERNS_18TensorIteratorBaseEENKUlvE1_clEvENKUlvE_clEvEUlddE_EESt5arrayIPcLm2EELi4E23TrivialOffsetCalculatorILi1EjESE_NS0_6memory15LoadWithoutCastENSF_16StoreWithoutCastEEEviT_T0_T2_T3_T4_T5_ --------------------------
	.section	.nv.info._ZN2at6native27unrolled_elementwise_kernelINS0_13AUnaryFunctorIdddZZZNS0_15binary_internal21div_trunc_kernel_cudaERNS_18TensorIteratorBaseEENKUlvE1_clEvENKUlvE_clEvEUlddE_EESt5arrayIPcLm2EELi4E23TrivialOffsetCalculatorILi1EjESE_NS0_6memory15LoadWithoutCastENSF_16StoreWithoutCastEEEviT_T0_T2_T3_T4_T5_,"",@"SHT_CUDA_INFO"
	.sectionflags	@""
	.align	4


	//----- nvinfo : EIATTR_CUDA_API_VERSION
	.align		4
        /*0000*/ 	.byte	0x04, 0x37
        /*0002*/ 	.short	(.L_2949 - .L_2948)
.L_2948:
        /*0004*/ 	.word	0x00000082


	//----- nvinfo : EIATTR_SW2861232_WAR
	.align		4
.L_2949:
        /*0008*/ 	.byte	0x01, 0x35
	.zero		2


	//----- nvinfo : EIATTR_PARAM_CBANK
	.align		4
        /*000c*/ 	.byte	0x04, 0x0a
        /*000e*/ 	.short	(.L_2951 - .L_2950)
	.align		4
.L_2950:
        /*0010*/ 	.word	index@(.nv.constant0._ZN2at6native27unrolled_elementwise_kernelINS0_13AUnaryFunctorIdddZZZNS0_15binary_internal21div_trunc_kernel_cudaERNS_18TensorIteratorBaseEENKUlvE1_clEvENKUlvE_clEvEUlddE_EESt5arrayIPcLm2EELi4E23TrivialOffsetCalculatorILi1EjESE_NS0_6memory15LoadWithoutCastENSF_16StoreWithoutCastEEEviT_T0_T2_T3_T4_T5_)
        /*0014*/ 	.short	0x0160
        /*0016*/ 	.short	0x002c


	//----- nvinfo : EIATTR_CBANK_PARAM_SIZE
	.align		4
.L_2951:
        /*0018*/ 	.byte	0x03, 0x19
        /*001a*/ 	.short	0x002c


	//----- nvinfo : EIATTR_KPARAM_INFO
	.align		4
        /*001c*/ 	.byte	0x04, 0x17
        /*001e*/ 	.short	(.L_2953 - .L_2952)
.L_2952:
        /*0020*/ 	.word	0x00000000
        /*0024*/ 	.short	0x0006
        /*0026*/ 	.short	0x002b
        /*0028*/ 	.byte	0x00, 0xf0, 0x05, 0x00


	//----- nvinfo : EIATTR_KPARAM_INFO
	.align		4
.L_2953:
        /*002c*/ 	.byte	0x04, 0x17
        /*002e*/ 	.short	(.L_2955 - .L_2954)
.L_2954:
        /*0030*/ 	.word	0x00000000
        /*0034*/ 	.short	0x0005
        /*0036*/ 	.short	0x002a
        /*0038*/ 	.byte	0x00, 0xf0, 0x05, 0x00


	//----- nvinfo : EIATTR_KPARAM_INFO
	.align		4
.L_2955:
        /*003c*/ 	.byte	0x04, 0x17
        /*003e*/ 	.short	(.L_2957 - .L_2956)
.L_2956:
        /*0040*/ 	.word	0x00000000
        /*0044*/ 	.short	0x0004
        /*0046*/ 	.short	0x0029
        /*0048*/ 	.byte	0x00, 0xf0, 0x05, 0x00


	//----- nvinfo : EIATTR_KPARAM_INFO
	.align		4
.L_2957:
        /*004c*/ 	.byte	0x04, 0x17
        /*004e*/ 	.short	(.L_2959 - .L_2958)
.L_2958:
        /*0050*/ 	.word	0x00000000
        /*0054*/ 	.short	0x0003
        /*0056*/ 	.short	0x0028
        /*0058*/ 	.byte	0x00, 0xf0, 0x05, 0x00


	//----- nvinfo : EIATTR_KPARAM_INFO
	.align		4
.L_2959:
        /*005c*/ 	.byte	0x04, 0x17
        /*005e*/ 	.short	(.L_2961 - .L_2960)
.L_2960:
        /*0060*/ 	.word	0x00000000
        /*0064*/ 	.short	0x0002
        /*0066*/ 	.short	0x0018
        /*0068*/ 	.byte	0x00, 0xf0, 0x41, 0x00


	//----- nvinfo : EIATTR_KPARAM_INFO
	.align		4
.L_2961:
        /*006c*/ 	.byte	0x04, 0x17
        /*006e*/ 	.short	(.L_2963 - .L_2962)
.L_2962:
        /*0070*/ 	.word	0x00000000
        /*0074*/ 	.short	0x0001
        /*0076*/ 	.short	0x0008
        /*0078*/ 	.byte	0x00, 0xf0, 0x41, 0x00


	//----- nvinfo : EIATTR_KPARAM_INFO
	.align		4
.L_2963:
        /*007c*/ 	.byte	0x04, 0x17
        /*007e*/ 	.short	(.L_2965 - .L_2964)
.L_2964:
        /*0080*/ 	.word	0x00000000
        /*0084*/ 	.short	0x0000
        /*0086*/ 	.short	0x0000
        /*0088*/ 	.byte	0x00, 0xf0, 0x11, 0x00


	//----- nvinfo : EIATTR_MAXREG_COUNT
	.align		4
.L_2965:
        /*008c*/ 	.byte	0x03, 0x1b
        /*008e*/ 	.short	0x00ff


	//----- nvinfo : EIATTR_MERCURY_ISA_VERSION
	.align		4
        /*0090*/ 	.byte	0x03, 0x5f
        /*0092*/ 	.short	0x0000


	//----- nvinfo : EIATTR_EXIT_INSTR_OFFSETS
	.align		4
        /*0094*/ 	.byte	0x04, 0x1c
        /*0096*/ 	.short	(.L_2967 - .L_2966)


	//   ....[0]....
.L_2966:
        /*0098*/ 	.word	0x00000a50


	//   ....[1]....
        /*009c*/ 	.word	0x00000aa0


	//----- nvinfo : EIATTR_MAX_THREADS
	.align		4
.L_2967:
        /*00a0*/ 	.byte	0x04, 0x05
        /*00a2*/ 	.short	(.L_2969 - .L_2968)
.L_2968:
        /*00a4*/ 	.word	0x00000080
        /*00a8*/ 	.word	0x00000001
        /*00ac*/ 	.word	0x00000001


	//----- nvinfo : EIATTR_CRS_STACK_SIZE
	.align		4
.L_2969:
        /*00b0*/ 	.byte	0x04, 0x1e
        /*00b2*/ 	.short	(.L_2971 - .L_2970)
.L_2970:
        /*00b4*/ 	.word	0x00000000
.L_2971:


//--------------------- .nv.info._ZN2at6native29vectorized_elementwise_kernelILi2ENS0_13AUnaryFunctorIdddZZZNS0_15binary_internal21div_trunc_kernel_cudaERNS_18TensorIteratorBaseEENKUlvE1_clEvENKUlvE_clEvEUlddE_EESt5arrayIPcLm2EEEEviT0_T1_ --------------------------
	.section	.nv.info._ZN2at6native29vectorized_elementwise_kernelILi2ENS0_13AUnaryFunctorIdddZZZNS0_15binary_internal21div_trunc_kernel_cudaERNS_18TensorIteratorBaseEENKUlvE1_clEvENKUlvE_clEvEUlddE_EESt5arrayIPcLm2EEEEviT0_T1_,"",@"SHT_CUDA_INFO"
	.sectionflags	@""
	.align	4


	//----- nvinfo : EIATTR_CUDA_API_VERSION
	.align		4
        /*0000*/ 	.byte	0x04, 0x37
        /*0002*/ 	.short	(.L_2973 - .L_2972)
.L_2972:
        /*0004*/ 	.word	0x00000082


	//----- nvinfo : EIATTR_SW2861232_WAR
	.align		4
.L_2973:
        /*0008*/ 	.byte	0x01, 0x35
	.zero		2


	//----- nvinfo : EIATTR_PARAM_CBANK
	.align		4
        /*000c*/ 	.byte	0x04, 0x0a
        /*000e*/ 	.short	(.L_2975 - .L_2974)
	.align		4
.L_2974:
        /*0010*/ 	.word	index@(.nv.constant0._ZN2at6native29vectorized_elementwise_kernelILi2ENS0_13AUnaryFunctorIdddZZZNS0_15binary_internal21div_trunc_kernel_cudaERNS_18TensorIteratorBaseEENKUlvE1_clEvENKUlvE_clEvEUlddE_EESt5arrayIPcLm2EEEEviT0_T1_)
        /*0014*/ 	.short	0x0160
        /*0016*/ 	.short	0x0028


	//----- nvinfo : EIATTR_CBANK_PARAM_SIZE
	.align		4
.L_2975:
        /*0018*/ 	.byte	0x03, 0x19
        /*001a*/ 	.short	0x0028


	//----- nvinfo : EIATTR_KPARAM_INFO
	.align		4
        /*001c*/ 	.byte	0x04, 0x17
        /*001e*/ 	.short	(.L_2977 - .L_2976)
.L_2976:
        /*0020*/ 	.word	0x00000000
        /*0024*/ 	.short	0x0002
        /*0026*/ 	.short	0x0018
        /*0028*/ 	.byte	0x00, 0xf0, 0x41, 0x00


	//----- nvinfo : EIATTR_KPARAM_INFO
	.align		4
.L_2977:
        /*002c*/ 	.byte	0x04, 0x17
        /*002e*/ 	.short	(.L_2979 - .L_2978)
.L_2978:
        /*0030*/ 	.word	0x00000000
        /*0034*/ 	.short	0x0001
        /*0036*/ 	.short	0x0008
        /*0038*/ 	.byte	0x00, 0xf0, 0x41, 0x00


	//----- nvinfo : EIATTR_KPARAM_INFO
	.align		4
.L_2979:
        /*003c*/ 	.byte	0x04, 0x17
        /*003e*/ 	.short	(.L_2981 - .L_2980)
.L_2980:
        /*0040*/ 	.word	0x00000000
        /*0044*/ 	.short	0x0000
        /*0046*/ 	.short	0x0000
        /*0048*/ 	.byte	0x00, 0xf0, 0x11, 0x00


	//----- nvinfo : EIATTR_MAXREG_COUNT
	.align		4
.L_2981:
        /*004c*/ 	.byte	0x03, 0x1b
        /*004e*/ 	.short	0x00ff


	//----- nvinfo : EIATTR_MERCURY_ISA_VERSION
	.align		4
        /*0050*/ 	.byte	0x03, 0x5f
        /*0052*/ 	.short	0x0000


	//----- nvinfo : EIATTR_EXIT_INSTR_OFFSETS
	.align		4
        /*0054*/ 	.byte	0x04, 0x1c
        /*0056*/ 	.short	(.L_2983 - .L_2982)


	//   ....[0]....
.L_2982:
        /*0058*/ 	.word	0x00000dc0


	//   ....[1]....
        /*005c*/ 	.word	0x000022a0


	//   ....[2]....
        /*0060*/ 	.word	0x000022f0


	//----- nvinfo : EIATTR_MAX_THREADS
	.align		4
.L_2983:
        /*0064*/ 	.byte	0x04, 0x05
        /*0066*/ 	.short	(.L_2985 - .L_2984)
.L_2984:
        /*0068*/ 	.word	0x00000080
        /*006c*/ 	.word	0x00000001
        /*0070*/ 	.word	0x00000001


	//----- nvinfo : EIATTR_CRS_STACK_SIZE
	.align		4
.L_2985:
        /*0074*/ 	.byte	0x04, 0x1e
        /*0076*/ 	.short	(.L_2987 - .L_2986)
.L_2986:
        /*0078*/ 	.word	0x00000000
.L_2987:


//--------------------- .nv.info._ZN2at6native29vectorized_elementwise_kernelILi4ENS0_13AUnaryFunctorIdddZZZNS0_15binary_internal21div_trunc_kernel_cudaERNS_18TensorIteratorBaseEENKUlvE1_clEvENKUlvE_clEvEUlddE_EESt5arrayIPcLm2EEEEviT0_T1_ --------------------------
	.section	.nv.info._ZN2at6native29vectorized_elementwise_kernelILi4ENS0_13AUnaryFunctorIdddZZZNS0_15binary_internal21div_trunc_kernel_cudaERNS_18TensorIteratorBaseEENKUlvE1_clEvENKUlvE_clEvEUlddE_EESt5arrayIPcLm2EEEEviT0_T1_,"",@"SHT_CUDA_INFO"
	.sectionflags	@""
	.align	4


	//----- nvinfo : EIATTR_CUDA_API_VERSION
	.align		4
        /*0000*/ 	.byte	0x04, 0x37
        /*0002*/ 	.short	(.L_2989 - .L_2988)
.L_2988:
        /*0004*/ 	.word	0x00000082


	//----- nvinfo : EIATTR_SW2861232_WAR
	.align		4
.L_2989:
        /*0008*/ 	.byte	0x01, 0x35
	.zero		2


	//----- nvinfo : EIATTR_PARAM_CBANK
	.align		4
        /*000c*/ 	.byte	0x04, 0x0a
        /*000e*/ 	.short	(.L_2991 - .L_2990)
	.align		4
.L_2990:
        /*0010*/ 	.word	index@(.nv.constant0._ZN2at6native29vectorized_elementwise_kernelILi4ENS0_13AUnaryFunctorIdddZZZNS0_15binary_internal21div_trunc_kernel_cudaERNS_18TensorIteratorBaseEENKUlvE1_clEvENKUlvE_clEvEUlddE_EESt5arrayIPcLm2EEEEviT0_T1_)
        /*0014*/ 	.short	0x0160
        /*0016*/ 	.short	0x0028


	//----- nvinfo : EIATTR_CBANK_PARAM_SIZE
	.align		4
.L_2991:
        /*0018*/ 	.byte	0x03, 0x19
        /*001a*/ 	.short	0x0028


	//----- nvinfo : EIATTR_KPARAM_INFO
	.align		4
        /*001c*/ 	.byte	0x04, 0x17
        /*001e*/ 	.short	(.L_2993 - .L_2992)
.L_2992:
        /*0020*/ 	.word	0x00000000
        /*0024*/ 	.short	0x0002
        /*0026*/ 	.short	0x0018
        /*0028*/ 	.byte	0x00, 0xf0, 0x41, 0x00


	//----- nvinfo : EIATTR_KPARAM_INFO
	.align		4
.L_2993:
        /*002c*/ 	.byte	0x04, 0x17
        /*002e*/ 	.short	(.L_2995 - .L_2994)
.L_2994:
        /*0030*/ 	.word	0x00000000
        /*0034*/ 	.short	0x0001
        /*0036*/ 	.short	0x0008
        /*0038*/ 	.byte	0x00, 0xf0, 0x41, 0x00


	//----- nvinfo : EIATTR_KPARAM_INFO
	.align		4
.L_2995:
        /*003c*/ 	.byte	0x04, 0x17
        /*003e*/ 	.short	(.L_2997 - .L_2996)
.L_2996:
        /*0040*/ 	.word	0x00000000
        /*0044*/ 	.short	0x0000
        /*0046*/ 	.short	0x0000
        /*0048*/ 	.byte	0x00, 0xf0, 0x11, 0x00


	//----- nvinfo : EIATTR_MAXREG_COUNT
	.align		4
.L_2997:
        /*004c*/ 	.byte	0x03, 0x1b
        /*004e*/ 	.short	0x00ff


	//----- nvinfo : EIATTR_MERCURY_ISA_VERSION
	.align		4
        /*0050*/ 	.byte	0x03, 0x5f
        /*0052*/ 	.short	0x0000


	//----- nvinfo : EIATTR_EXIT_INSTR_OFFSETS
	.align		4
        /*0054*/ 	.byte	0x04, 0x1c
        /*0056*/ 	.short	(.L_2999 - .L_2998)


	//   ....[0]....
.L_2998:
        /*0058*/ 	.word	0x00000dc0


	//   ....[1]....
        /*005c*/ 	.word	0x000022a0


	//   ....[2]....
        /*0060*/ 	.word	0x000022f0


	//----- nvinfo : EIATTR_MAX_THREADS
	.align		4
.L_2999:
        /*0064*/ 	.byte	0x04, 0x05
        /*0066*/ 	.short	(.L_3001 - .L_3000)
.L_3000:
        /*0068*/ 	.word	0x00000080
        /*006c*/ 	.word	0x00000001
        /*0070*/ 	.word	0x00000001


	//----- nvinfo : EIATTR_CRS_STACK_SIZE
	.align		4
.L_3001:
        /*0074*/ 	.byte	0x04, 0x1e
        /*0076*/ 	.short	(.L_3003 - .L_3002)
.L_3002:
        /*0078*/ 	.word	0x00000000
.L_3003:


//--------------------- .nv.info._ZN2at6native29vectorized_elementwise_kernelILi8ENS0_13AUnaryFunctorIdddZZZNS0_15binary_internal21div_trunc_kernel_cudaERNS_18TensorIteratorBaseEENKUlvE1_clEvENKUlvE_clEvEUlddE_EESt5arrayIPcLm2EEEEviT0_T1_ --------------------------
	.section	.nv.info._ZN2at6native29vectorized_elementwise_kernelILi8ENS0_13AUnaryFunctorIdddZZZNS0_15binary_internal21div_trunc_kernel_cudaERNS_18TensorIteratorBaseEENKUlvE1_clEvENKUlvE_clEvEUlddE_EESt5arrayIPcLm2EEEEviT0_T1_,"",@"SHT_CUDA_INFO"
	.sectionflags	@""
	.align	4


	//----- nvinfo : EIATTR_CUDA_API_VERSION
	.align		4
        /*0000*/ 	.byte	0x04, 0x37
        /*0002*/ 	.short	(.L_3005 - .L_3004)
.L_3004:
        /*0004*/ 	.word	0x00000082


	//----- nvinfo : EIATTR_SW2861232_WAR
	.align		4
.L_3005:
        /*0008*/ 	.byte	0x01, 0x35
	.zero		2


	//----- nvinfo : EIATTR_PARAM_CBANK
	.align		4
        /*000c*/ 	.byte	0x04, 0x0a
        /*000e*/ 	.short	(.L_3007 - .L_3006)
	.align		4
.L_3006:
        /*0010*/ 	.word	index@(.nv.constant0._ZN2at6native29vectorized_elementwise_kernelILi8ENS0_13AUnaryFunctorIdddZZZNS0_15binary_internal21div_trunc_kernel_cudaERNS_18TensorIteratorBaseEENKUlvE1_clEvENKUlvE_clEvEUlddE_EESt5arrayIPcLm2EEEEviT0_T1_)
        /*0014*/ 	.short	0x0160
        /*0016*/ 	.short	0x0028


	//----- nvinfo : EIATTR_CBANK_PARAM_SIZE
	.align		4
.L_3007:
        /*0018*/ 	.byte	0x03, 0x19
        /*001a*/ 	.short	0x0028


	//----- nvinfo : EIATTR_KPARAM_INFO
	.align		4
        /*001c*/ 	.byte	0x04, 0x17
        /*001e*/ 	.short	(.L_3009 - .L_3008)
.L_3008:
        /*0020*/ 	.word	0x00000000
        /*0024*/ 	.short	0x0002
        /*0026*/ 	.short	0x0018
        /*0028*/ 	.byte	0x00, 0xf0, 0x41, 0x00


	//----- nvinfo : EIATTR_KPARAM_INFO
	.align		4
.L_3009:
        /*002c*/ 	.byte	0x04, 0x17
        /*002e*/ 	.short	(.L_3011 - .L_3010)
.L_3010:
        /*0030*/ 	.word	0x00000000
        /*0034*/ 	.short	0x0001
        /*0036*/ 	.short	0x0008
        /*0038*/ 	.byte	0x00, 0xf0, 0x41, 0x00


	//----- nvinfo : EIATTR_KPARAM_INFO
	.align		4
.L_3011:
        /*003c*/ 	.byte	0x04, 0x17
        /*003e*/ 	.short	(.L_3013 - .L_3012)
.L_3012:
        /*0040*/ 	.word	0x00000000
        /*0044*/ 	.short	0x0000
        /*0046*/ 	.short	0x0000
        /*0048*/ 	.byte	0x00, 0xf0, 0x11, 0x00


	//----- nvinfo : EIATTR_MAXREG_COUNT
	.align		4
.L_3013:
        /*004c*/ 	.byte	0x03, 0x1b
        /*004e*/ 	.short	0x00ff


	//----- nvinfo : EIATTR_MERCURY_ISA_VERSION
	.align		4
        /*0050*/ 	.byte	0x03, 0x5f
        /*0052*/ 	.short	0x0000


	//----- nvinfo : EIATTR_EXIT_INSTR_OFFSETS
	.align		4
        /*0054*/ 	.byte	0x04, 0x1c
        /*0056*/ 	.short	(.L_3015 - .L_3014)


	//   ....[0]....
.L_3014:
        /*0058*/ 	.word	0x00000010


	//----- nvinfo : EIATTR_MAX_THREADS
	.align		4
.L_3015:
        /*005c*/ 	.byte	0x04, 0x05
        /*005e*/ 	.short	(.L_3017 - .L_3016)
.L_3016:
        /*0060*/ 	.word	0x00000080
        /*0064*/ 	.word	0x00000001
        /*0068*/ 	.word	0x00000001
.L_3017:


//--------------------- .nv.info._ZN2at6native18elementwise_kernelILi128ELi4EZNS0_15gpu_kernel_implIZZZNS0_15binary_internal21div_trunc_kernel_cudaERNS_18TensorIteratorBaseEENKUlvE0_clEvENKUlvE2_clEvEUlN3c108BFloat16EE_EEvS5_RKT_EUliE_EEviT1_ --------------------------
	.section	.nv.info._ZN2at6native18elementwise_kernelILi128ELi4EZNS0_15gpu_kernel_implIZZZNS0_15binary_internal21div_trunc_kernel_cudaERNS_18TensorIteratorBaseEENKUlvE0_clEvENKUlvE2_clEvEUlN3c108BFloat16EE_EEvS5_RKT_EUliE_EEviT1_,"",@"SHT_CUDA_INFO"
	.sectionflags	@""
	.align	4


	//----- nvinfo : EIATTR_CUDA_API_VERSION
	.align		4
        /*0000*/ 	.byte	0x04, 0x37
        /*0002*/ 	.short	(.L_3019 - .L_3018)
.L_3018:
        /*0004*/ 	.word	0x00000082


	//----- nvinfo : EIATTR_SW2861232_WAR
	.align		4
.L_3019:
        /*0008*/ 	.byte	0x01, 0x35
	.zero		2


	//----- nvinfo : EIATTR_PARAM_CBANK
	.align		4
        /*000c*/ 	.byte	0x04, 0x0a
        /*000e*/ 	.short	(.L_3021 - .L_3020)
	.align		4
.L_3020:
        /*0010*/ 	.word	index@(.nv.constant0._ZN2at6native18elementwise_kernelILi128ELi4EZNS0_15gpu_kernel_implIZZZNS0_15binary_internal21div_trunc_kernel_cudaERNS_18TensorIteratorBaseEENKUlvE0_clEvENKUlvE2_clEvEUlN3c108BFloat16EE_EEvS5_RKT_EUliE_EEviT1_)
        /*0014*/ 	.short	0x0160
        /*0016*/ 	.short	0x0230


	//----- nvinfo : EIATTR_CBANK_PARAM_SIZE
	.align		4
.L_3021:
        /*0018*/ 	.byte	0x03, 0x19
        /*001a*/ 	.short	0x0230


	//----- nvinfo : EIATTR_KPARAM_INFO
	.align		4
        /*001c*/ 	.byte	0x04, 0x17
        /*001e*/ 	.short	(.L_3023 - .L_3022)
.L_3022:
        /*0020*/ 	.word	0x00000000
        /*0024*/ 	.short	0x0001
        /*0026*/ 	.short	0x0008
        /*0028*/ 	.byte	0x00, 0xf0, 0xa1, 0x08


	//----- nvinfo : EIATTR_KPARAM_INFO
	.align		4
.L_3023:
        /*002c*/ 	.byte	0x04, 0x17
        /*002e*/ 	.short	(.L_3025 - .L_3024)
.L_3024:
        /*0030*/ 	.word	0x00000000
        /*0034*/ 	.short	0x0000
        /*0036*/ 	.short	0x0000
        /*0038*/ 	.byte	0x00, 0xf0, 0x11, 0x00


	//----- nvinfo : EIATTR_MAXREG_COUNT
	.align		4
.L_3025:
        /*003c*/ 	.byte	0x03, 0x1b
        /*003e*/ 	.short	0x0080


	//----- nvinfo : EIATTR_EXTERNS
	.align		4
        /*0040*/ 	.byte	0x04, 0x0f
        /*0042*/ 	.short	(.L_3027 - .L_3026)


	//   ....[0]....
	.align		4
.L_3026:
        /*0044*/ 	.word	index@(__assertfail)


	//----- nvinfo : EIATTR_MERCURY_ISA_VERSION
	.align		4
.L_3027:
        /*0048*/ 	.byte	0x03, 0x5f
        /*004a*/ 	.short	0x0000


	//----- nvinfo : EIATTR_SYSCALL_OFFSETS
	.align		4
        /*004c*/ 	.byte	0x04, 0x46
        /*004e*/ 	.short	(.L_3029 - .L_3028)


	//   ....[0]....
.L_3028:
        /*0050*/ 	.word	0x00001de0


	//   ....[1]....
        /*0054*/ 	.word	0x00002db0


	//   ....[2]....
        /*0058*/ 	.word	0x00004bf0


	//   ....[3]....
        /*005c*/ 	.word	0x00005bc0


	//   ....[4]....
        /*0060*/ 	.word	0x000079d0


	//   ....[5]....
        /*0064*/ 	.word	0x000089a0


	//   ....[6]....
        /*0068*/ 	.word	0x0000a7c0


	//   ....[7]....
        /*006c*/ 	.word	0x0000b790


	//----- nvinfo : EIATTR_EXIT_INSTR_OFFSETS
	.align		4
.L_3029:
        /*0070*/ 	.byte	0x04, 0x1c
        /*0072*/ 	.short	(.L_3031 - .L_3030)


	//   ....[0]....
.L_3030:
        /*0074*/ 	.word	0x00008a60


	//   ....[1]....
        /*0078*/ 	.word	0x0000a990


	//   ....[2]....
        /*007c*/ 	.word	0x0000a9d0


	//   ....[3]....
        /*0080*/ 	.word	0x0000aa70


	//   ....[4]....
        /*0084*/ 	.word	0x0000aab0


	//   ....[5]....
        /*0088*/ 	.word	0x0000aaf0


	//   ....[6]....
        /*008c*/ 	.word	0x0000ab80


	//   ....[7]....
        /*0090*/ 	.word	0x0000abc0


	//   ....[8]....
        /*0094*/ 	.word	0x0000ac60


	//   ....[9]....
        /*0098*/ 	.word	0x0000acb0


	//   ....[10]....
        /*009c*/ 	.word	0x0000ad00


	//   ....[11]....
        /*00a0*/ 	.word	0x0000add0


	//   ....[12]....
        /*00a4*/ 	.word	0x0000ae30


	//   ....[13]....
        /*00a8*/ 	.word	0x0000afc0


	//   ....[14]....
        /*00ac*/ 	.word	0x0000b120


	//   ....[15]....
        /*00b0*/ 	.word	0x0000b140


	//   ....[16]....
        /*00b4*/ 	.word	0x0000b200


	//   ....[17]....
        /*00b8*/ 	.word	0x0000b380


	//   ....[18]....
        /*00bc*/ 	.word	0x0000b500


	//   ....[19]....
        /*00c0*/ 	.word	0x0000b660


	//   ....[20]....
        /*00c4*/ 	.word	0x0000b7a0


	//   ....[21]....
        /*00c8*/ 	.word	0x0000b7e0


	//   ....[22]....
        /*00cc*/ 	.word	0x0000b820


	//----- nvinfo : EIATTR_MAX_THREADS
	.align		4
.L_3031:
        /*00d0*/ 	.byte	0x04, 0x05
        /*00d2*/ 	.short	(.L_3033 - .L_3032)
.L_3032:
        /*00d4*/ 	.word	0x00000080
        /*00d8*/ 	.word	0x00000001
        /*00dc*/ 	.word	0x00000001


	//----- nvinfo : EIATTR_CRS_STACK_SIZE
	.align		4
.L_3033:
        /*00e0*/ 	.byte	0x04, 0x1e
        /*00e2*/ 	.short	(.L_3035 - .L_3034)
.L_3034:
        /*00e4*/ 	.word	0x00000000
.L_3035:


//--------------------- .nv.info._ZN2at6native27unrolled_elementwise_kernelIZZZNS0_15binary_internal21div_trunc_kernel_cudaERNS_18TensorIteratorBaseEENKUlvE0_clEvENKUlvE2_clEvEUlN3c108BFloat16EE_St5arrayIPcLm2EELi4E23TrivialOffsetCalculatorILi1EjESE_NS0_6memory12LoadWithCastILi1EEENSF_13StoreWithCastILi1EEEEEviT_T0_T2_T3_T4_T5_ --------------------------
	.section	.nv.info._ZN2at6native27unrolled_elementwise_kernelIZZZNS0_15binary_internal21div_trunc_kernel_cudaERNS_18TensorIteratorBaseEENKUlvE0_clEvENKUlvE2_clEvEUlN3c108BFloat16EE_St5arrayIPcLm2EELi4E23TrivialOffsetCalculatorILi1EjESE_NS0_6memory12LoadWithCastILi1EEENSF_13StoreWithCastILi1EEEEEviT_T0_T2_T3_T4_T5_,"",@"SHT_CUDA_INFO"
	.sectionflags	@""
	.align	4


	//----- nvinfo : EIATTR_CUDA_API_VERSION
	.align		4
        /*0000*/ 	.byte	0x04, 0x37
        /*0002*/ 	.short	(.L_3037 - .L_3036)
.L_3036:
        /*0004*/ 	.word	0x00000082


	//----- nvinfo : EIATTR_SW2861232_WAR
	.align		4
.L_3037:
        /*0008*/ 	.byte	0x01, 0x35
	.zero		2


	//----- nvinfo : EIATTR_PARAM_CBANK
	.align		4
        /*000c*/ 	.byte	0x04, 0x0a
        /*000e*/ 	.short	(.L_3039 - .L_3038)
	.align		4
.L_3038:
        /*0010*/ 	.word	index@(.nv.constant0._ZN2at6native27unrolled_elementwise_kernelIZZZNS0_15binary_internal21div_trunc_kernel_cudaERNS_18TensorIteratorBaseEENKUlvE0_clEvENKUlvE2_clEvEUlN3c108BFloat16EE_St5arrayIPcLm2EELi4E23TrivialOffsetCalculatorILi1EjESE_NS0_6memory12LoadWithCastILi1EEENSF_13StoreWithCastILi1EEEEEviT_T0_T2_T3_T4_T5_)
        /*0014*/ 	.short	0x0160
        /*0016*/ 	.short	0x003c


	//----- nvinfo : EIATTR_CBANK_PARAM_SIZE
	.align		4
.L_3039:
        /*0018*/ 	.byte	0x03, 0x19
        /*001a*/ 	.short	0x003c


	//----- nvinfo : EIATTR_KPARAM_INFO
	.align		4
        /*001c*/ 	.byte	0x04, 0x17
        /*001e*/ 	.short	(.L_3041 - .L_3040)
.L_3040:
        /*0020*/ 	.word	0x00000000
        /*0024*/ 	.short	0x0006
        /*0026*/ 	.short	0x0034
        /*0028*/ 	.byte	0x00, 0xf0, 0x21, 0x00


	//----- nvinfo : EIATTR_KPARAM_INFO
	.align		4
.L_3041:
        /*002c*/ 	.byte	0x04, 0x17
        /*002e*/ 	.short	(.L_3043 - .L_3042)
.L_3042:
        /*0030*/ 	.word	0x00000000
        /*0034*/ 	.short	0x0005
        /*0036*/ 	.short	0x002c
        /*0038*/ 	.byte	0x00, 0xf0, 0x21, 0x00


	//----- nvinfo : EIATTR_KPARAM_INFO
	.align		4
.L_3043:
        /*003c*/ 	.byte	0x04, 0x17
        /*003e*/ 	.short	(.L_3045 - .L_3044)
.L_3044:
        /*0040*/ 	.word	0x00000000
        /*0044*/ 	.short	0x0004
        /*0046*/ 	.short	0x0029
        /*0048*/ 	.byte	0x00, 0xf0, 0x05, 0x00


	//----- nvinfo : EIATTR_KPARAM_INFO
	.align		4
.L_3045:
        /*004c*/ 	.byte	0x04, 0x17
        /*004e*/ 	.short	(.L_3047 - .L_3046)
.L_3046:
        /*0050*/ 	.word	0x00000000
        /*0054*/ 	.short	0x0003
        /*0056*/ 	.short	0x0028
        /*0058*/ 	.byte	0x00, 0xf0, 0x05, 0x00


	//----- nvinfo : EIATTR_KPARAM_INFO
	.align		4
.L_3047:
        /*005c*/ 	.byte	0x04, 0x17
        /*005e*/ 	.short	(.L_3049 - .L_3048)
.L_3048:
        /*0060*/ 	.word	0x00000000
        /*0064*/ 	.short	0x0002
        /*0066*/ 	.short	0x0018
        /*0068*/ 	.byte	0x00, 0xf0, 0x41, 0x00


	//----- nvinfo : EIATTR_KPARAM_INFO
	.align		4
.L_3049:
        /*006c*/ 	.byte	0x04, 0x17
        /*006e*/ 	.short	(.L_3051 - .L_3050)
.L_3050:
        /*0070*/ 	.word	0x00000000
        /*0074*/ 	.short	0x0001
        /*0076*/ 	.short	0x0008
        /*0078*/ 	.byte	0x00, 0xf0, 0x41, 0x00


	//----- nvinfo : EIATTR_KPARAM_INFO
	.align		4
.L_3051:
        /*007c*/ 	.byte	0x04, 0x17
        /*007e*/ 	.short	(.L_3053 - .L_3052)
.L_3052:
        /*0080*/ 	.word	0x00000000
        /*0084*/ 	.short	0x0000
        /*0086*/ 	.short	0x0000
        /*0088*/ 	.byte	0x00, 0xf0, 0x11, 0x00


	//----- nvinfo : EIATTR_MAXREG_COUNT
	.align		4
.L_3053:
        /*008c*/ 	.byte	0x03, 0x1b
        /*008e*/ 	.short	0x00ff


	//----- nvinfo : EIATTR_EXTERNS
	.align		4
        /*0090*/ 	.byte	0x04, 0x0f
        /*0092*/ 	.short	(.L_3055 - .L_3054)


	//   ....[0]....
	.align		4
.L_3054:
        /*0094*/ 	.word	index@(__assertfail)


	//----- nvinfo : EIATTR_MERCURY_ISA_VERSION
	.align		4
.L_3055:
        /*0098*/ 	.byte	0x03, 0x5f
        /*009a*/ 	.short	0x0000


	//----- nvinfo : EIATTR_SYSCALL_OFFSETS
	.align		4
        /*009c*/ 	.byte	0x04, 0x46
        /*009e*/ 	.short	(.L_3057 - .L_3056)


	//   ....[0]....
.L_3056:
        /*00a0*/ 	.word	0x000010a0


	//   ....[1]....
        /*00a4*/ 	.word	0x000021a0


	//   ....[2]....
        /*00a8*/ 	.word	0x000032b0


	//   ....[3]....
        /*00ac*/ 	.word	0x00004390


	//   ....[4]....
        /*00b0*/ 	.word	0x00005670


	//   ....[5]....
        /*00b4*/ 	.word	0x000066a0


	//   ....[6]....
        /*00b8*/ 	.word	0x00007690


	//   ....[7]....
        /*00bc*/ 	.word	0x00008680


	//----- nvinfo : EIATTR_EXIT_INSTR_OFFSETS
	.align		4
.L_3057:
        /*00c0*/ 	.byte	0x04, 0x1c
        /*00c2*/ 	.short	(.L_3059 - .L_3058)


	//   ....[0]....
.L_3058:
        /*00c4*/ 	.word	0x00007750


	//   ....[1]....
        /*00c8*/ 	.word	0x00007880


	//   ....[2]....
        /*00cc*/ 	.word	0x000078c0


	//   ....[3]....
        /*00d0*/ 	.word	0x00007960


	//   ....[4]....
        /*00d4*/ 	.word	0x000079a0


	//   ....[5]....
        /*00d8*/ 	.word	0x000079e0


	//   ....[6]....
        /*00dc*/ 	.word	0x00007a70


	//   ....[7]....
        /*00e0*/ 	.word	0x00007ab0


	//   ....[8]....
        /*00e4*/ 	.word	0x00007b50


	//   ....[9]....
        /*00e8*/ 	.word	0x00007ba0


	//   ....[10]....
        /*00ec*/ 	.word	0x00007bf0


	//   ....[11]....
        /*00f0*/ 	.word	0x00007cc0


	//   ....[12]....
        /*00f4*/ 	.word	0x00007d20


	//   ....[13]....
        /*00f8*/ 	.word	0x00007eb0


	//   ....[14]....
        /*00fc*/ 	.word	0x00008010


	//   ....[15]....
        /*0100*/ 	.word	0x00008030


	//   ....[16]....
        /*0104*/ 	.word	0x000080f0


	//   ....[17]....
        /*0108*/ 	.word	0x00008270


	//   ....[18]....
        /*010c*/ 	.word	0x000083f0


	//   ....[19]....
        /*0110*/ 	.word	0x00008550


	//   ....[20]....
        /*0114*/ 	.word	0x00008690


	//   ....[21]....
        /*0118*/ 	.word	0x000086d0


	//   ....[22]....
        /*011c*/ 	.word	0x00008710


	//----- nvinfo : EIATTR_MAX_THREADS
	.align		4
.L_3059:
        /*0120*/ 	.byte	0x04, 0x05
        /*0122*/ 	.short	(.L_3061 - .L_3060)
.L_3060:
        /*0124*/ 	.word	0x00000080
        /*0128*/ 	.word	0x00000001
        /*012c*/ 	.word	0x00000001


	//----- nvinfo : EIATTR_CRS_STACK_SIZE
	.align		4
.L_3061:
        /*0130*/ 	.byte	0x04, 0x1e
        /*0132*/ 	.short	(.L_3063 - .L_3062)
.L_3062:
        /*0134*/ 	.word	0x00000000
.L_3063:


//--------------------- .nv.info._ZN2at6native18elementwise_kernelILi128ELi4EZNS0_22gpu_kernel_impl_nocastIZZZNS0_15binary_internal21div_trunc_kernel_cudaERNS_18TensorIteratorBaseEENKUlvE0_clEvENKUlvE2_clEvEUlN3c108BFloat16EE_EEvS5_RKT_EUliE_EEviT1_ --------------------------
	.section	.nv.info._ZN2at6native18elementwise_kernelILi128ELi4EZNS0_22gpu_kernel_impl_nocastIZZZNS0_15binary_internal21div_trunc_kernel_cudaERNS_18TensorIteratorBaseEENKUlvE0_clEvENKUlvE2_clEvEUlN3c108BFloat16EE_EEvS5_RKT_EUliE_EEviT1_,"",@"SHT_CUDA_INFO"
	.sectionflags	@""
	.align	4


	//----- nvinfo : EIATTR_CUDA_API_VERSION
	.align		4
        /*0000*/ 	.byte	0x04, 0x37
        /*0002*/ 	.short	(.L_3065 - .L_3064)
.L_3064:
        /*0004*/ 	.word	0x00000082


	//----- nvinfo : EIATTR_SW2861232_WAR
	.align		4
.L_3065:
        /*0008*/ 	.byte	0x01, 0x35
	.zero		2


	//----- nvinfo : EIATTR_PARAM_CBANK
	.align		4
        /*000c*/ 	.byte	0x04, 0x0a
        /*000e*/ 	.short	(.L_3067 - .L_3066)
	.align		4
.L_3066:
        /*0010*/ 	.word	index@(.nv.constant0._ZN2at6native18elementwise_kernelILi128ELi4EZNS0_22gpu_kernel_impl_nocastIZZZNS0_15binary_internal21div_trunc_kernel_cudaERNS_18TensorIteratorBaseEENKUlvE0_clEvENKUlvE2_clEvEUlN3c108BFloat16EE_EEvS5_RKT_EUliE_EEviT1_)
        /*0014*/ 	.short	0x0160
        /*0016*/ 	.short	0x0228


	//----- nvinfo : EIATTR_CBANK_PARAM_SIZE
	.align		4
.L_3067:
        /*0018*/ 	.byte	0x03, 0x19
        /*001a*/ 	.short	0x0228


	//----- nvinfo : EIATTR_KPARAM_INFO
	.align		4
        /*001c*/ 	.byte	0x04, 0x17
        /*001e*/ 	.short	(.L_3069 - .L_3068)
.L_3068:
        /*0020*/ 	.word	0x00000000
        /*0024*/ 	.short	0x0001
        /*0026*/ 	.short	0x0008
        /*0028*/ 	.byte	0x00, 0xf0, 0x81, 0x08


	//----- nvinfo : EIATTR_KPARAM_INFO
	.align		4
.L_3069:
        /*002c*/ 	.byte	0x04, 0x17
        /*002e*/ 	.short	(.L_3071 - .L_3070)
.L_3070:
        /*0030*/ 	.word	0x00000000
        /*0034*/ 	.short	0x0000
        /*0036*/ 	.short	0x0000
        /*0038*/ 	.byte	0x00, 0xf0, 0x11, 0x00


	//----- nvinfo : EIATTR_MAXREG_COUNT
	.align		4
.L_3071:
        /*003c*/ 	.byte	0x03, 0x1b
        /*003e*/ 	.short	0x0080


	//----- nvinfo : EIATTR_MERCURY_ISA_VERSION
	.align		4
        /*0040*/ 	.byte	0x03, 0x5f
        /*0042*/ 	.short	0x0000


	//----- nvinfo : EIATTR_EXIT_INSTR_OFFSETS
	.align		4
        /*0044*/ 	.byte	0x04, 0x1c
        /*0046*/ 	.short	(.L_3073 - .L_3072)


	//   ....[0]....
.L_3072:
        /*0048*/ 	.word	0x00002da0


	//   ....[1]....
        /*004c*/ 	.word	0x00003c80


	//----- nvinfo : EIATTR_MAX_THREADS
	.align		4
.L_3073:
        /*0050*/ 	.byte	0x04, 0x05
        /*0052*/ 	.short	(.L_3075 - .L_3074)
.L_3074:
        /*0054*/ 	.word	0x00000080
        /*0058*/ 	.word	0x00000001
        /*005c*/ 	.word	0x00000001


	//----- nvinfo : EIATTR_CRS_STACK_SIZE
	.align		4
.L_3075:
        /*0060*/ 	.byte	0x04, 0x1e
        /*0062*/ 	.short	(.L_3077 - .L_3076)
.L_3076:
        /*0064*/ 	.word	0x00000000
.L_3077:


//--------------------- .nv.info._ZN2at6native27unrolled_elementwise_kernelIZZZNS0_15binary_internal21div_trunc_kernel_cudaERNS_18TensorIteratorBaseEENKUlvE0_clEvENKUlvE2_clEvEUlN3c108BFloat16EE_St5arrayIPcLm2EELi4E23TrivialOffsetCalculatorILi1EjESE_NS0_6memory15LoadWithoutCastENSF_16StoreWithoutCastEEEviT_T0_T2_T3_T4_T5_ --------------------------
	.section	.nv.info._ZN2at6native27unrolled_elementwise_kernelIZZZNS0_15binary_internal21div_trunc_kernel_cudaERNS_18TensorIteratorBaseEENKUlvE0_clEvENKUlvE2_clEvEUlN3c108BFloat16EE_St5arrayIPcLm2EELi4E23TrivialOffsetCalculatorILi1EjESE_NS0_6memory15LoadWithoutCastENSF_16StoreWithoutCastEEEviT_T0_T2_T3_T4_T5_,"",@"SHT_CUDA_INFO"
	.sectionflags	@""
	.align	4


	//----- nvinfo : EIATTR_CUDA_API_VERSION
	.align		4
        /*0000*/ 	.byte	0x04, 0x37
        /*0002*/ 	.short	(.L_3079 - .L_3078)
.L_3078:
        /*0004*/ 	.word	0x00000082


	//----- nvinfo : EIATTR_SW2861232_WAR
	.align		4
.L_3079:
        /*0008*/ 	.byte	0x01, 0x35
	.zero		2


	//----- nvinfo : EIATTR_PARAM_CBANK
	.align		4
        /*000c*/ 	.byte	0x04, 0x0a
        /*000e*/ 	.short	(.L_3081 - .L_3080)
	.align		4
.L_3080:
        /*0010*/ 	.word	index@(.nv.constant0._ZN2at6native27unrolled_elementwise_kernelIZZZNS0_15binary_internal21div_trunc_kernel_cudaERNS_18TensorIteratorBaseEENKUlvE0_clEvENKUlvE2_clEvEUlN3c108BFloat16EE_St5arrayIPcLm2EELi4E23TrivialOffsetCalculatorILi1EjESE_NS0_6memory15LoadWithoutCastENSF_16StoreWithoutCastEEEviT_T0_T2_T3_T4_T5_)
        /*0014*/ 	.short	0x0160
        /*0016*/ 	.short	0x002c


	//----- nvinfo : EIATTR_CBANK_PARAM_SIZE
	.align		4
.L_3081:
        /*0018*/ 	.byte	0x03, 0x19
        /*001a*/ 	.short	0x002c


	//----- nvinfo : EIATTR_KPARAM_INFO
	.align		4
        /*001c*/ 	.byte	0x04, 0x17
        /*001e*/ 	.short	(.L_3083 - .L_3082)
.L_3082:
        /*0020*/ 	.word	0x00000000
        /*0024*/ 	.short	0x0006
        /*0026*/ 	.short	0x002b
        /*0028*/ 	.byte	0x00, 0xf0, 0x05, 0x00


	//----- nvinfo : EIATTR_KPARAM_INFO
	.align		4
.L_3083:
        /*002c*/ 	.byte	0x04, 0x17
        /*002e*/ 	.short	(.L_3085 - .L_3084)
.L_3084:
        /*0030*/ 	.word	0x00000000
        /*0034*/ 	.short	0x0005
        /*0036*/ 	.short	0x002a
        /*0038*/ 	.byte	0x00, 0xf0, 0x05, 0x00


	//----- nvinfo : EIATTR_KPARAM_INFO
	.align		4
.L_3085:
        /*003c*/ 	.byte	0x04, 0x17
        /*003e*/ 	.short	(.L_3087 - .L_3086)
.L_3086:
        /*0040*/ 	.word	0x00000000
        /*0044*/ 	.short	0x0004
        /*0046*/ 	.short	0x0029
        /*0048*/ 	.byte	0x00, 0xf0, 0x05, 0x00


	//----- nvinfo : EIATTR_KPARAM_INFO
	.align		4
.L_3087:
        /*004c*/ 	.byte	0x04, 0x17
        /*004e*/ 	.short	(.L_3089 - .L_3088)
.L_3088:
        /*0050*/ 	.word	0x00000000
        /*0054*/ 	.short	0x0003
        /*0056*/ 	.short	0x0028
        /*0058*/ 	.byte	0x00, 0xf0, 0x05, 0x00


	//----- nvinfo : EIATTR_KPARAM_INFO
	.align		4
.L_3089:
        /*005c*/ 	.byte	0x04, 0x17
        /*005e*/ 	.short	(.L_3091 - .L_3090)
.L_3090:
        /*0060*/ 	.word	0x00000000
        /*0064*/ 	.short	0x0002
        /*0066*/ 	.short	0x0018
        /*0068*/ 	.byte	0x00, 0xf0, 0x41, 0x00


	//----- nvinfo : EIATTR_KPARAM_INFO
	.align		4
.L_3091:
        /*006c*/ 	.byte	0x04, 0x17
        /*006e*/ 	.short	(.L_3093 - .L_3092)
.L_3092:
        /*0070*/ 	.word	0x00000000
        /*0074*/ 	.short	0x0001
        /*0076*/ 	.short	0x0008
        /*0078*/ 	.byte	0x00, 0xf0, 0x41, 0x00


	//----- nvinfo : EIATTR_KPARAM_INFO
	.align		4
.L_3093:
        /*007c*/ 	.byte	0x04, 0x17
        /*007e*/ 	.short	(.L_3095 - .L_3094)
.L_3094:
        /*0080*/ 	.word	0x00000000
        /*0084*/ 	.short	0x0000
        /*0086*/ 	.short	0x0000
        /*0088*/ 	.byte	0x00, 0xf0, 0x11, 0x00


	//----- nvinfo : EIATTR_MAXREG_COUNT
	.align		4
.L_3095:
        /*008c*/ 	.byte	0x03, 0x1b
        /*008e*/ 	.short	0x00ff


	//----- nvinfo : EIATTR_MERCURY_ISA_VERSION
	.align		4
        /*0090*/ 	.byte	0x03, 0x5f
        /*0092*/ 	.short	0x0000


	//----- nvinfo : EIATTR_EXIT_INSTR_OFFSETS
	.align		4
        /*0094*/ 	.byte	0x04, 0x1c
        /*0096*/ 	.short	(.L_3097 - .L_3096)


	//   ....[0]....
.L_3096:
        /*0098*/ 	.word	0x000004c0


	//   ....[1]....
        /*009c*/ 	.word	0x00000510


	//----- nvinfo : EIATTR_MAX_THREADS
	.align		4
.L_3097:
        /*00a0*/ 	.byte	0x04, 0x05
        /*00a2*/ 	.short	(.L_3099 - .L_3098)
.L_3098:
        /*00a4*/ 	.word	0x00000080
        /*00a8*/ 	.word	0x00000001
        /*00ac*/ 	.word	0x00000001


	//----- nvinfo : EIATTR_CRS_STACK_SIZE
	.align		4
.L_3099:
        /*00b0*/ 	.byte	0x04, 0x1e
        /*00b2*/ 	.short	(.L_3101 - .L_3100)
.L_3100:
        /*00b4*/ 	.word	0x00000000
.L_3101:


//--------------------- .nv.info._ZN2at6native29vectorized_elementwise_kernelILi2EZZZNS0_15binary_internal21div_trunc_kernel_cudaERNS_18TensorIteratorBaseEENKUlvE0_clEvENKUlvE2_clEvEUlN3c108BFloat16EE_St5arrayIPcLm2EEEEviT0_T1_ --------------------------
	.section	.nv.info._ZN2at6native29vectorized_elementwise_kernelILi2EZZZNS0_15binary_internal21div_trunc_kernel_cudaERNS_18TensorIteratorBaseEENKUlvE0_clEvENKUlvE2_clEvEUlN3c108BFloat16EE_St5arrayIPcLm2EEEEviT0_T1_,"",@"SHT_CUDA_INFO"
	.sectionflags	@""
	.align	4


	//----- nvinfo : EIATTR_CUDA_API_VERSION
	.align		4
        /*0000*/ 	.byte	0x04, 0x37
        /*0002*/ 	.short	(.L_3103 - .L_3102)
.L_3102:
        /*0004*/ 	.word	0x00000082


	//----- nvinfo : EIATTR_SW2861232_WAR
	.align		4
.L_3103:
        /*0008*/ 	.byte	0x01, 0x35
	.zero		2


	//----- nvinfo : EIATTR_PARAM_CBANK
	.align		4
        /*000c*/ 	.byte	0x04, 0x0a
        /*000e*/ 	.short	(.L_3105 - .L_3104)
	.align		4
.L_3104:
        /*0010*/ 	.word	index@(.nv.constant0._ZN2at6native29vectorized_elementwise_kernelILi2EZZZNS0_15binary_internal21div_trunc_kernel_cudaERNS_18TensorIteratorBaseEENKUlvE0_clEvENKUlvE2_clEvEUlN3c108BFloat16EE_St5arrayIPcLm2EEEEviT0_T1_)
        /*0014*/ 	.short	0x0160
        /*0016*/ 	.short	0x0028


	//----- nvinfo : EIATTR_CBANK_PARAM_SIZE
	.align		4
.L_3105:
        /*0018*/ 	.byte	0x03, 0x19
        /*001a*/ 	.short	0x0028


	//----- nvinfo : EIATTR_KPARAM_INFO
	.align		4
        /*001c*/ 	.byte	0x04, 0x17
        /*001e*/ 	.short	(.L_3107 - .L_3106)
.L_3106:
        /*0020*/ 	.word	0x00000000
        /*0024*/ 	.short	0x0002
        /*0026*/ 	.short	0x0018
        /*0028*/ 	.byte	0x00, 0xf0, 0x41, 0x00


	//----- nvinfo : EIATTR_KPARAM_INFO
	.align		4
.L_3107:
        /*002c*/ 	.byte	0x04, 0x17
        /*002e*/ 	.short	(.L_3109 - .L_3108)
.L_3108:
        /*0030*/ 	.word	0x00000000
        /*0034*/ 	.short	0x0001
        /*0036*/ 	.short	0x0008
        /*0038*/ 	.byte	0x00, 0xf0, 0x41, 0x00


	//----- nvinfo : EIATTR_KPARAM_INFO
	.align		4
.L_3109:
        /*003c*/ 	.byte	0x04, 0x17
        /*003e*/ 	.short	(.L_3111 - .L_3110)
.L_3110:
        /*0040*/ 	.word	0x00000000
        /*0044*/ 	.short	0x0000
        /*0046*/ 	.short	0x0000
        /*0048*/ 	.byte	0x00, 0xf0, 0x11, 0x00


	//----- nvinfo : EIATTR_MAXREG_COUNT
	.align		4
.L_3111:
        /*004c*/ 	.byte	0x03, 0x1b
        /*004e*/ 	.short	0x00ff


	//----- nvinfo : EIATTR_MERCURY_ISA_VERSION
	.align		4
        /*0050*/ 	.byte	0x03, 0x5f
        /*0052*/ 	.short	0x0000


	//----- nvinfo : EIATTR_EXIT_INSTR_OFFSETS
	.align		4
        /*0054*/ 	.byte	0x04, 0x1c
        /*0056*/ 	.short	(.L_3113 - .L_3112)


	//   ....[0]....
.L_3112:
        /*0058*/ 	.word	0x00000310


	//   ....[1]....
        /*005c*/ 	.word	0x00000d00


	//   ....[2]....
        /*0060*/ 	.word	0x00000d50


	//----- nvinfo : EIATTR_MAX_THREADS
	.align		4
.L_3113:
        /*0064*/ 	.byte	0x04, 0x05
        /*0066*/ 	.short	(.L_3115 - .L_3114)
.L_3114:
        /*0068*/ 	.word	0x00000080
        /*006c*/ 	.word	0x00000001
        /*0070*/ 	.word	0x00000001


	//----- nvinfo : EIATTR_CRS_STACK_SIZE
	.align		4
.L_3115:
        /*0074*/ 	.byte	0x04, 0x1e
        /*0076*/ 	.short	(.L_3117 - .L_3116)
.L_3116:
        /*0078*/ 	.word	0x00000000
.L_3117:


//--------------------- .nv.info._ZN2at6native29vectorized_elementwise_kernelILi4EZZZNS0_15binary_internal21div_trunc_kernel_cudaERNS_18TensorIteratorBaseEENKUlvE0_clEvENKUlvE2_clEvEUlN3c108BFloat16EE_St5arrayIPcLm2EEEEviT0_T1_ --------------------------
	.section	.nv.info._ZN2at6native29vectorized_elementwise_kernelILi4EZZZNS0_15binary_internal21div_trunc_kernel_cudaERNS_18TensorIteratorBaseEENKUlvE0_clEvENKUlvE2_clEvEUlN3c108BFloat16EE_St5arrayIPcLm2EEEEviT0_T1_,"",@"SHT_CUDA_INFO"
	.sectionflags	@""
	.align	4


	//----- nvinfo : EIATTR_CUDA_API_VERSION
	.align		4
        /*0000*/ 	.byte	0x04, 0x37
        /*0002*/ 	.short	(.L_3119 - .L_3118)
.L_3118:
        /*0004*/ 	.word	0x00000082


	//----- nvinfo : EIATTR_SW2861232_WAR
	.align		4
.L_3119:
        /*0008*/ 	.byte	0x01, 0x35
	.zero		2


	//----- nvinfo : EIATTR_PARAM_CBANK
	.align		4
        /*000c*/ 	.byte	0x04, 0x0a
        /*000e*/ 	.short	(.L_3121 - .L_3120)
	.align		4
.L_3120:
        /*0010*/ 	.word	index@(.nv.constant0._ZN2at6native29vectorized_elementwise_kernelILi4EZZZNS0_15binary_internal21div_trunc_kernel_cudaERNS_18TensorIteratorBaseEENKUlvE0_clEvENKUlvE2_clEvEUlN3c108BFloat16EE_St5arrayIPcLm2EEEEviT0_T1_)
        /*0014*/ 	.short	0x0160
        /*0016*/ 	.short	0x0028


	//----- nvinfo : EIATTR_CBANK_PARAM_SIZE
	.align		4
.L_3121:
        /*0018*/ 	.byte	0x03, 0x19
        /*001a*/ 	.short	0x0028


	//----- nvinfo : EIATTR_KPARAM_INFO
	.align		4
        /*001c*/ 	.byte	0x04, 0x17
        /*001e*/ 	.short	(.L_3123 - .L_3122)
.L_3122:
        /*0020*/ 	.word	0x00000000
        /*0024*/ 	.short	0x0002
        /*0026*/ 	.short	0x0018
        /*0028*/ 	.byte	0x00, 0xf0, 0x41, 0x00


	//----- nvinfo : EIATTR_KPARAM_INFO
	.align		4
.L_3123:
        /*002c*/ 	.byte	0x04, 0x17
        /*002e*/ 	.short	(.L_3125 - .L_3124)
.L_3124:
        /*0030*/ 	.word	0x00000000
        /*0034*/ 	.short	0x0001
        /*0036*/ 	.short	0x0008
        /*0038*/ 	.byte	0x00, 0xf0, 0x41, 0x00


	//----- nvinfo : EIATTR_KPARAM_INFO
	.align		4
.L_3125:
        /*003c*/ 	.byte	0x04, 0x17
        /*003e*/ 	.short	(.L_3127 - .L_3126)
.L_3126:
        /*0040*/ 	.word	0x00000000
        /*0044*/ 	.short	0x0000
        /*0046*/ 	.short	0x0000
        /*0048*/ 	.byte	0x00, 0xf0, 0x11, 0x00


	//----- nvinfo : EIATTR_MAXREG_COUNT
	.align		4
.L_3127:
        /*004c*/ 	.byte	0x03, 0x1b
        /*004e*/ 	.short	0x00ff


	//----- nvinfo : EIATTR_MERCURY_ISA_VERSION
	.align		4
        /*0050*/ 	.byte	0x03, 0x5f
        /*0052*/ 	.short	0x0000


	//----- nvinfo : EIATTR_EXIT_INSTR_OFFSETS
	.align		4
        /*0054*/ 	.byte	0x04, 0x1c
        /*0056*/ 	.short	(.L_3129 - .L_3128)


	//   ....[0]....
.L_3128:
        /*0058*/ 	.word	0x000002d0


	//   ....[1]....
        /*005c*/ 	.word	0x00000cc0


	//   ....[2]....
        /*0060*/ 	.word	0x00000d10


	//----- nvinfo : EIATTR_MAX_THREADS
	.align		4
.L_3129:
        /*0064*/ 	.byte	0x04, 0x05
        /*0066*/ 	.short	(.L_3131 - .L_3130)
.L_3130:
        /*0068*/ 	.word	0x00000080
        /*006c*/ 	.word	0x00000001
        /*0070*/ 	.word	0x00000001


	//----- nvinfo : EIATTR_CRS_STACK_SIZE
	.align		4
.L_3131:
        /*0074*/ 	.byte	0x04, 0x1e
        /*0076*/ 	.short	(.L_3133 - .L_3132)
.L_3132:
        /*0078*/ 	.word	0x00000000
.L_3133:


//--------------------- .nv.info._ZN2at6native29vectorized_elementwise_kernelILi8EZZZNS0_15binary_internal21div_trunc_kernel_cudaERNS_18TensorIteratorBaseEENKUlvE0_clEvENKUlvE2_clEvEUlN3c108BFloat16EE_St5arrayIPcLm2EEEEviT0_T1_ --------------------------
	.section	.nv.info._ZN2at6native29vectorized_elementwise_kernelILi8EZZZNS0_15binary_internal21div_trunc_kernel_cudaERNS_18TensorIteratorBaseEENKUlvE0_clEvENKUlvE2_clEvEUlN3c108BFloat16EE_St5arrayIPcLm2EEEEviT0_T1_,"",@"SHT_CUDA_INFO"
	.sectionflags	@""
	.align	4


	//----- nvinfo : EIATTR_CUDA_API_VERSION
	.align		4
        /*0000*/ 	.byte	0x04, 0x37
        /*0002*/ 	.short	(.L_3135 - .L_3134)
.L_3134:
        /*0004*/ 	.word	0x00000082


	//----- nvinfo : EIATTR_SW2861232_WAR
	.align		4
.L_3135:
        /*0008*/ 	.byte	0x01, 0x35
	.zero		2


	//----- nvinfo : EIATTR_PARAM_CBANK
	.align		4
        /*000c*/ 	.byte	0x04, 0x0a
        /*000e*/ 	.short	(.L_3137 - .L_3136)
	.align		4
.L_3136:
        /*0010*/ 	.word	index@(.nv.constant0._ZN2at6native29vectorized_elementwise_kernelILi8EZZZNS0_15binary_internal21div_trunc_kernel_cudaERNS_18TensorIteratorBaseEENKUlvE0_clEvENKUlvE2_clEvEUlN3c108BFloat16EE_St5arrayIPcLm2EEEEviT0_T1_)
        /*0014*/ 	.short	0x0160
        /*0016*/ 	.short	0x0028


	//----- nvinfo : EIATTR_CBANK_PARAM_SIZE
	.align		4
.L_3137:
        /*0018*/ 	.byte	0x03, 0x19
        /*001a*/ 	.short	0x0028


	//----- nvinfo : EIATTR_KPARAM_INFO
	.align		4
        /*001c*/ 	.byte	0x04, 0x17
        /*001e*/ 	.short	(.L_3139 - .L_3138)
.L_3138:
        /*0020*/ 	.word	0x00000000
        /*0024*/ 	.short	0x0002
        /*0026*/ 	.short	0x0018
        /*0028*/ 	.byte	0x00, 0xf0, 0x41, 0x00


	//----- nvinfo : EIATTR_KPARAM_INFO
	.align		4
.L_3139:
        /*002c*/ 	.byte	0x04, 0x17
        /*002e*/ 	.short	(.L_3141 - .L_3140)
.L_3140:
        /*0030*/ 	.word	0x00000000
        /*0034*/ 	.short	0x0001
        /*0036*/ 	.short	0x0008
        /*0038*/ 	.byte	0x00, 0xf0, 0x41, 0x00


	//----- nvinfo : EIATTR_KPARAM_INFO
	.align		4
.L_3141:
        /*003c*/ 	.byte	0x04, 0x17
        /*003e*/ 	.short	(.L_3143 - .L_3142)
.L_3142:
        /*0040*/ 	.word	0x00000000
        /*0044*/ 	.short	0x0000
        /*0046*/ 	.short	0x0000
        /*0048*/ 	.byte	0x00, 0xf0, 0x11, 0x00


	//----- nvinfo : EIATTR_MAXREG_COUNT
	.align		4
.L_3143:
        /*004c*/ 	.byte	0x03, 0x1b
        /*004e*/ 	.short	0x00ff


	//----- nvinfo : EIATTR_MERCURY_ISA_VERSION
	.align		4
        /*0050*/ 	.byte	0x03, 0x5f
        /*0052*/ 	.short	0x0000


	//----- nvinfo : EIATTR_EXIT_INSTR_OFFSETS
	.align		4
        /*0054*/ 	.byte	0x04, 0x1c
        /*0056*/ 	.short	(.L_3145 - .L_3144)


	//   ....[0]....
.L_3144:
        /*0058*/ 	.word	0x00000010


	//----- nvinfo : EIATTR_MAX_THREADS
	.align		4
.L_3145:
        /*005c*/ 	.byte	0x04, 0x05
        /*005e*/ 	.short	(.L_3147 - .L_3146)
.L_3146:
        /*0060*/ 	.word	0x00000080
        /*0064*/ 	.word	0x00000001
        /*0068*/ 	.word	0x00000001
.L_3147:


//--------------------- .nv.info._ZN2at6native18elementwise_kernelILi128ELi4EZNS0_15gpu_kernel_implIZZZNS0_15binary_internal21div_trunc_kernel_cudaERNS_18TensorIteratorBaseEENKUlvE0_clEvENKUlvE1_clEvEUlN3c104HalfEE_EEvS5_RKT_EUliE_EEviT1_ --------------------------
	.section	.nv.info._ZN2at6native18elementwise_kernelILi128ELi4EZNS0_15gpu_kernel_implIZZZNS0_15binary_internal21div_trunc_kernel_cudaERNS_18TensorIteratorBaseEENKUlvE0_clEvENKUlvE1_clEvEUlN3c104HalfEE_EEvS5_RKT_EUliE_EEviT1_,"",@"SHT_CUDA_INFO"
	.sectionflags	@""
	.align	4


	//----- nvinfo : EIATTR_CUDA_API_VERSION
	.align		4
        /*0000*/ 	.byte	0x04, 0x37
        /*0002*/ 	.short	(.L_3149 - .L_3148)
.L_3148:
        /*0004*/ 	.word	0x00000082


	//----- nvinfo : EIATTR_SW2861232_WAR
	.align		4
.L_3149:
        /*0008*/ 	.byte	0x01, 0x35
	.zero		2


	//----- nvinfo : EIATTR_PARAM_CBANK
	.align		4
        /*000c*/ 	.byte	0x04, 0x0a
        /*000e*/ 	.short	(.L_3151 - .L_3150)
	.align		4
.L_3150:
        /*0010*/ 	.word	index@(.nv.constant0._ZN2at6native18elementwise_kernelILi128ELi4EZNS0_15gpu_kernel_implIZZZNS0_15binary_internal21div_trunc_kernel_cudaERNS_18TensorIteratorBaseEENKUlvE0_clEvENKUlvE1_clEvEUlN3c104HalfEE_EEvS5_RKT_EUliE_EEviT1_)
        /*0014*/ 	.short	0x0160
        /*0016*/ 	.short	0x0230


	//----- nvinfo : EIATTR_CBANK_PARAM_SIZE
	.align		4
.L_3151:
        /*0018*/ 	.byte	0x03, 0x19
        /*001a*/ 	.short	0x0230


	//----- nvinfo : EIATTR_KPARAM_INFO
	.align		4
        /*001c*/ 	.byte	0x04, 0x17
        /*001e*/ 	.short	(.L_3153 - .L_3152)
.L_3152:
        /*0020*/ 	.word	0x00000000
        /*0024*/ 	.short	0x0001
        /*0026*/ 	.short	0x0008
        /*0028*/ 	.byte	0x00, 0xf0, 0xa1, 0x08


	//----- nvinfo : EIATTR_KPARAM_INFO
	.align		4
.L_3153:
        /*002c*/ 	.byte	0x04, 0x17
        /*002e*/ 	.short	(.L_3155 - .L_3154)
.L_3154:
        /*0030*/ 	.word	0x00000000
        /*0034*/ 	.short	0x0000
        /*0036*/ 	.short	0x0000
        /*0038*/ 	.byte	0x00, 0xf0, 0x11, 0x00


	//----- nvinfo : EIATTR_MAXREG_COUNT
	.align		4
.L_3155:
        /*003c*/ 	.byte	0x03, 0x1b
        /*003e*/ 	.short	0x0080


	//----- nvinfo : EIATTR_EXTERNS
	.align		4
        /*0040*/ 	.byte	0x04, 0x0f
        /*0042*/ 	.short	(.L_3157 - .L_3156)


	//   ....[0]....
	.align		4
.L_3156:
        /*0044*/ 	.word	index@(__assertfail)


	//----- nvinfo : EIATTR_MERCURY_ISA_VERSION
	.align		4
.L_3157:
        /*0048*/ 	.byte	0x03, 0x5f
        /*004a*/ 	.short	0x0000


	//----- nvinfo : EIATTR_SYSCALL_OFFSETS
	.align		4
        /*004c*/ 	.byte	0x04, 0x46
        /*004e*/ 	.short	(.L_3159 - .L_3158)


	//   ....[0]....
.L_3158:
        /*0050*/ 	.word	0x00001dc0


	//   ....[1]....
        /*0054*/ 	.word	0x00002d90


	//   ....[2]....
        /*0058*/ 	.word	0x00004bb0


	//   ....[3]....
        /*005c*/ 	.word	0x00005b80


	//   ....[4]....
        /*0060*/ 	.word	0x00007970


	//   ....[5]....
        /*0064*/ 	.word	0x00008940


	//   ....[6]....
        /*0068*/ 	.word	0x0000a740


	//   ....[7]....
        /*006c*/ 	.word	0x0000b710


	//----- nvinfo : EIATTR_EXIT_INSTR_OFFSETS
	.align		4
.L_3159:
        /*0070*/ 	.byte	0x04, 0x1c
        /*0072*/ 	.short	(.L_3161 - .L_3160)


	//   ....[0]....
.L_3160:
        /*0074*/ 	.word	0x00008a00


	//   ....[1]....
        /*0078*/ 	.word	0x0000a910


	//   ....[2]....
        /*007c*/ 	.word	0x0000a950


	//   ....[3]....
        /*0080*/ 	.word	0x0000a9f0


	//   ....[4]....
        /*0084*/ 	.word	0x0000aa30


	//   ....[5]....
        /*0088*/ 	.word	0x0000aa70


	//   ....[6]....
        /*008c*/ 	.word	0x0000ab00


	//   ....[7]....
        /*0090*/ 	.word	0x0000ab20


	//   ....[8]....
        /*0094*/ 	.word	0x0000abc0


	//   ....[9]....
        /*0098*/ 	.word	0x0000ac10


	//   ....[10]....
        /*009c*/ 	.word	0x0000ac60


	//   ....[11]....
        /*00a0*/ 	.word	0x0000ad30


	//   ....[12]....
        /*00a4*/ 	.word	0x0000ad90


	//   ....[13]....
        /*00a8*/ 	.word	0x0000af20


	//   ....[14]....
        /*00ac*/ 	.word	0x0000b080


	//   ....[15]....
        /*00b0*/ 	.word	0x0000b0c0


	//   ....[16]....
        /*00b4*/ 	.word	0x0000b180


	//   ....[17]....
        /*00b8*/ 	.word	0x0000b300


	//   ....[18]....
        /*00bc*/ 	.word	0x0000b480


	//   ....[19]....
        /*00c0*/ 	.word	0x0000b5e0


	//   ....[20]....
        /*00c4*/ 	.word	0x0000b720


	//   ....[21]....
        /*00c8*/ 	.word	0x0000b760


	//   ....[22]....
        /*00cc*/ 	.word	0x0000b7a0


	//----- nvinfo : EIATTR_MAX_THREADS
	.align		4
.L_3161:
        /*00d0*/ 	.byte	0x04, 0x05
        /*00d2*/ 	.short	(.L_3163 - .L_3162)
.L_3162:
        /*00d4*/ 	.word	0x00000080
        /*00d8*/ 	.word	0x00000001
        /*00dc*/ 	.word	0x00000001


	//----- nvinfo : EIATTR_CRS_STACK_SIZE
	.align		4
.L_3163:
        /*00e0*/ 	.byte	0x04, 0x1e
        /*00e2*/ 	.short	(.L_3165 - .L_3164)
.L_3164:
        /*00e4*/ 	.word	0x00000000
.L_3165:


//--------------------- .nv.info._ZN2at6native27unrolled_elementwise_kernelIZZZNS0_15binary_internal21div_trunc_kernel_cudaERNS_18TensorIteratorBaseEENKUlvE0_clEvENKUlvE1_clEvEUlN3c104HalfEE_St5arrayIPcLm2EELi4E23TrivialOffsetCalculatorILi1EjESE_NS0_6memory12LoadWithCastILi1EEENSF_13StoreWithCastILi1EEEEEviT_T0_T2_T3_T4_T5_ --------------------------
	.section	.nv.info._ZN2at6native27unrolled_elementwise_kernelIZZZNS0_15binary_internal21div_trunc_kernel_cudaERNS_18TensorIteratorBaseEENKUlvE0_clEvENKUlvE1_clEvEUlN3c104HalfEE_St5arrayIPcLm2EELi4E23TrivialOffsetCalculatorILi1EjESE_NS0_6memory12LoadWithCastILi1EEENSF_13StoreWithCastILi1EEEEEviT_T0_T2_T3_T4_T5_,"",@"SHT_CUDA_INFO"
	.sectionflags	@""
	.align	4


	//----- nvinfo : EIATTR_CUDA_API_VERSION
	.align		4
        /*0000*/ 	.byte	0x04, 0x37
        /*0002*/ 	.short	(.L_3167 - .L_3166)
.L_3166:
        /*0004*/ 	.word	0x00000082


	//----- nvinfo : EIATTR_SW2861232_WAR
	.align		4
.L_3167:
        /*0008*/ 	.byte	0x01, 0x35
	.zero		2


	//----- nvinfo : EIATTR_PARAM_CBANK
	.align		4
        /*000c*/ 	.byte	0x04, 0x0a
        /*000e*/ 	.short	(.L_3169 - .L_3168)
	.align		4
.L_3168:
        /*0010*/ 	.word	index@(.nv.constant0._ZN2at6native27unrolled_elementwise_kernelIZZZNS0_15binary_internal21div_trunc_kernel_cudaERNS_18TensorIteratorBaseEENKUlvE0_clEvENKUlvE1_clEvEUlN3c104HalfEE_St5arrayIPcLm2EELi4E23TrivialOffsetCalculatorILi1EjESE_NS0_6memory12LoadWithCastILi1EEENSF_13StoreWithCastILi1EEEEEviT_T0_T2_T3_T4_T5_)
        /*0014*/ 	.short	0x0160
        /*0016*/ 	.short	0x003c


	//----- nvinfo : EIATTR_CBANK_PARAM_SIZE
	.align		4
.L_3169:
        /*0018*/ 	.byte	0x03, 0x19
        /*001a*/ 	.short	0x003c


	//----- nvinfo : EIATTR_KPARAM_INFO
	.align		4
        /*001c*/ 	.byte	0x04, 0x17
        /*001e*/ 	.short	(.L_3171 - .L_3170)
.L_3170:
        /*0020*/ 	.word	0x00000000
        /*0024*/ 	.short	0x0006
        /*0026*/ 	.short	0x0034
        /*0028*/ 	.byte	0x00, 0xf0, 0x21, 0x00


	//----- nvinfo : EIATTR_KPARAM_INFO
	.align		4
.L_3171:
        /*002c*/ 	.byte	0x04, 0x17
        /*002e*/ 	.short	(.L_3173 - .L_3172)
.L_3172:
        /*0030*/ 	.word	0x00000000
        /*0034*/ 	.short	0x0005
        /*0036*/ 	.short	0x002c
        /*0038*/ 	.byte	0x00, 0xf0, 0x21, 0x00


	//----- nvinfo : EIATTR_KPARAM_INFO
	.align		4
.L_3173:
        /*003c*/ 	.byte	0x04, 0x17
        /*003e*/ 	.short	(.L_3175 - .L_3174)
.L_3174:
        /*0040*/ 	.word	0x00000000
        /*0044*/ 	.short	0x0004
        /*0046*/ 	.short	0x0029
        /*0048*/ 	.byte	0x00, 0xf0, 0x05, 0x00


	//----- nvinfo : EIATTR_KPARAM_INFO
	.align		4
.L_3175:
        /*004c*/ 	.byte	0x04, 0x17
        /*004e*/ 	.short	(.L_3177 - .L_3176)
.L_3176:
        /*0050*/ 	.word	0x00000000
        /*0054*/ 	.short	0x0003
        /*0056*/ 	.short	0x0028
        /*0058*/ 	.byte	0x00, 0xf0, 0x05, 0x00


	//----- nvinfo : EIATTR_KPARAM_INFO
	.align		4
.L_3177:
        /*005c*/ 	.byte	0x04, 0x17
        /*005e*/ 	.short	(.L_3179 - .L_3178)
.L_3178:
        /*0060*/ 	.word	0x00000000
        /*0064*/ 	.short	0x0002
        /*0066*/ 	.short	0x0018
        /*0068*/ 	.byte	0x00, 0xf0, 0x41, 0x00


	//----- nvinfo : EIATTR_KPARAM_INFO
	.align		4
.L_3179:
        /*006c*/ 	.byte	0x04, 0x17
        /*006e*/ 	.short	(.L_3181 - .L_3180)
.L_3180:
        /*0070*/ 	.word	0x00000000
        /*0074*/ 	.short	0x0001
        /*0076*/ 	.short	0x0008
        /*0078*/ 	.byte	0x00, 0xf0, 0x41, 0x00


	//----- nvinfo : EIATTR_KPARAM_INFO
	.align		4
.L_3181:
        /*007c*/ 	.byte	0x04, 0x17
        /*007e*/ 	.short	(.L_3183 - .L_3182)
.L_3182:
        /*0080*/ 	.word	0x00000000
        /*0084*/ 	.short	0x0000
        /*0086*/ 	.short	0x0000
        /*0088*/ 	.byte	0x00, 0xf0, 0x11, 0x00


	//----- nvinfo : EIATTR_MAXREG_COUNT
	.align		4
.L_3183:
        /*008c*/ 	.byte	0x03, 0x1b
        /*008e*/ 	.short	0x00ff


	//----- nvinfo : EIATTR_EXTERNS
	.align		4
        /*0090*/ 	.byte	0x04, 0x0f
        /*0092*/ 	.short	(.L_3185 - .L_3184)


	//   ....[0]....
	.align		4
.L_3184:
        /*0094*/ 	.word	index@(__assertfail)


	//----- nvinfo : EIATTR_MERCURY_ISA_VERSION
	.align		4
.L_3185:
        /*0098*/ 	.byte	0x03, 0x5f
        /*009a*/ 	.short	0x0000


	//----- nvinfo : EIATTR_SYSCALL_OFFSETS
	.align		4
        /*009c*/ 	.byte	0x04, 0x46
        /*009e*/ 	.short	(.L_3187 - .L_3186)


	//   ....[0]....
.L_3186:
        /*00a0*/ 	.word	0x00001070


	//   ....[1]....
        /*00a4*/ 	.word	0x00002140


	//   ....[2]....
        /*00a8*/ 	.word	0x00003220


	//   ....[3]....
        /*00ac*/ 	.word	0x000042d0


	//   ....[4]....
        /*00b0*/ 	.word	0x000055b0


	//   ....[5]....
        /*00b4*/ 	.word	0x000065e0


	//   ....[6]....
        /*00b8*/ 	.word	0x000075d0


	//   ....[7]....
        /*00bc*/ 	.word	0x000085c0


	//----- nvinfo : EIATTR_EXIT_INSTR_OFFSETS
	.align		4
.L_3187:
        /*00c0*/ 	.byte	0x04, 0x1c
        /*00c2*/ 	.short	(.L_3189 - .L_3188)


	//   ....[0]....
.L_3188:
        /*00c4*/ 	.word	0x00007690


	//   ....[1]....
        /*00c8*/ 	.word	0x000077c0


	//   ....[2]....
        /*00cc*/ 	.word	0x00007800


	//   ....[3]....
        /*00d0*/ 	.word	0x000078a0


	//   ....[4]....
        /*00d4*/ 	.word	0x000078e0


	//   ....[5]....
        /*00d8*/ 	.word	0x00007920


	//   ....[6]....
        /*00dc*/ 	.word	0x000079b0


	//   ....[7]....
        /*00e0*/ 	.word	0x000079d0


	//   ....[8]....
        /*00e4*/ 	.word	0x00007a70


	//   ....[9]....
        /*00e8*/ 	.word	0x00007ac0


	//   ....[10]....
        /*00ec*/ 	.word	0x00007b10


	//   ....[11]....
        /*00f0*/ 	.word	0x00007be0


	//   ....[12]....
        /*00f4*/ 	.word	0x00007c40


	//   ....[13]....
        /*00f8*/ 	.word	0x00007dd0


	//   ....[14]....
        /*00fc*/ 	.word	0x00007f30


	//   ....[15]....
        /*0100*/ 	.word	0x00007f70


	//   ....[16]....
        /*0104*/ 	.word	0x00008030


	//   ....[17]....
        /*0108*/ 	.word	0x000081b0


	//   ....[18]....
        /*010c*/ 	.word	0x00008330


	//   ....[19]....
        /*0110*/ 	.word	0x00008490


	//   ....[20]....
        /*0114*/ 	.word	0x000085d0


	//   ....[21]....
        /*0118*/ 	.word	0x00008610


	//   ....[22]....
        /*011c*/ 	.word	0x00008650


	//----- nvinfo : EIATTR_MAX_THREADS
	.align		4
.L_3189:
        /*0120*/ 	.byte	0x04, 0x05
        /*0122*/ 	.short	(.L_3191 - .L_3190)
.L_3190:
        /*0124*/ 	.word	0x00000080
        /*0128*/ 	.word	0x00000001
        /*012c*/ 	.word	0x00000001


	//----- nvinfo : EIATTR_CRS_STACK_SIZE
	.align		4
.L_3191:
        /*0130*/ 	.byte	0x04, 0x1e
        /*0132*/ 	.short	(.L_3193 - .L_3192)
.L_3192:
        /*0134*/ 	.word	0x00000000
.L_3193:


//--------------------- .nv.info._ZN2at6native18elementwise_kernelILi128ELi4EZNS0_22gpu_kernel_impl_nocastIZZZNS0_15binary_internal21div_trunc_kernel_cudaERNS_18TensorIteratorBaseEENKUlvE0_clEvENKUlvE1_clEvEUlN3c104HalfEE_EEvS5_RKT_EUliE_EEviT1_ --------------------------
	.section	.nv.info._ZN2at6native18elementwise_kernelILi128ELi4EZNS0_22gpu_kernel_impl_nocastIZZZNS0_15binary_internal21div_trunc_kernel_cudaERNS_18TensorIteratorBaseEENKUlvE0_clEvENKUlvE1_clEvEUlN3c104HalfEE_EEvS5_RKT_EUliE_EEviT1_,"",@"SHT_CUDA_INFO"
	.sectionflags	@""
	.align	4


	//----- nvinfo : EIATTR_CUDA_API_VERSION
	.align		4
        /*0000*/ 	.byte	0x04, 0x37
        /*0002*/ 	.short	(.L_3195 - .L_3194)
.L_3194:
        /*0004*/ 	.word	0x00000082


	//----- nvinfo : EIATTR_SW2861232_WAR
	.align		4
.L_3195:
        /*0008*/ 	.byte	0x01, 0x35
	.zero		2


	//----- nvinfo : EIATTR_PARAM_CBANK
	.align		4
        /*000c*/ 	.byte	0x04, 0x0a
        /*000e*/ 	.short	(.L_3197 - .L_3196)
	.align		4
.L_3196:
        /*0010*/ 	.word	index@(.nv.constant0._ZN2at6native18elementwise_kernelILi128ELi4EZNS0_22gpu_kernel_impl_nocastIZZZNS0_15binary_internal21div_trunc_kernel_cudaERNS_18TensorIteratorBaseEENKUlvE0_clEvENKUlvE1_clEvEUlN3c104HalfEE_EEvS5_RKT_EUliE_EEviT1_)
        /*0014*/ 	.short	0x0160
        /*0016*/ 	.short	0x0228


	//----- nvinfo : EIATTR_CBANK_PARAM_SIZE
	.align		4
.L_3197:
        /*0018*/ 	.byte	0x03, 0x19
        /*001a*/ 	.short	0x0228


	//----- nvinfo : EIATTR_KPARAM_INFO
	.align		4
        /*001c*/ 	.byte	0x04, 0x17
        /*001e*/ 	.short	(.L_3199 - .L_3198)
.L_3198:
        /*0020*/ 	.word	0x00000000
        /*0024*/ 	.short	0x0001
        /*0026*/ 	.short	0x0008
        /*0028*/ 	.byte	0x00, 0xf0, 0x81, 0x08


	//----- nvinfo : EIATTR_KPARAM_INFO
	.align		4
.L_3199:
        /*002c*/ 	.byte	0x04, 0x17
        /*002e*/ 	.short	(.L_3201 - .L_3200)
.L_3200:
        /*0030*/ 	.word	0x00000000
        /*0034*/ 	.short	0x0000
        /*0036*/ 	.short	0x0000
        /*0038*/ 	.byte	0x00, 0xf0, 0x11, 0x00


	//----- nvinfo : EIATTR_MAXREG_COUNT
	.align		4
.L_3201:
        /*003c*/ 	.byte	0x03, 0x1b
        /*003e*/ 	.short	0x0080


	//----- nvinfo : EIATTR_MERCURY_ISA_VERSION
	.align		4
        /*0040*/ 	.byte	0x03, 0x5f
        /*0042*/ 	.short	0x0000


	//----- nvinfo : EIATTR_EXIT_INSTR_OFFSETS
	.align		4
        /*0044*/ 	.byte	0x04, 0x1c
        /*0046*/ 	.short	(.L_3203 - .L_3202)


	//   ....[0]....
.L_3202:
        /*0048*/ 	.word	0x00002da0


	//   ....[1]....
        /*004c*/ 	.word	0x00003c80


	//----- nvinfo : EIATTR_MAX_THREADS
	.align		4
.L_3203:
        /*0050*/ 	.byte	0x04, 0x05
        /*0052*/ 	.short	(.L_3205 - .L_3204)
.L_3204:
        /*0054*/ 	.word	0x00000080
        /*0058*/ 	.word	0x00000001
        /*005c*/ 	.word	0x00000001


	//----- nvinfo : EIATTR_CRS_STACK_SIZE
	.align		4
.L_3205:
        /*0060*/ 	.byte	0x04, 0x1e
        /*0062*/ 	.short	(.L_3207 - .L_3206)
.L_3206:
        /*0064*/ 	.word	0x00000000
.L_3207:


//--------------------- .nv.info._ZN2at6native27unrolled_elementwise_kernelIZZZNS0_15binary_internal21div_trunc_kernel_cudaERNS_18TensorIteratorBaseEENKUlvE0_clEvENKUlvE1_clEvEUlN3c104HalfEE_St5arrayIPcLm2EELi4E23TrivialOffsetCalculatorILi1EjESE_NS0_6memory15LoadWithoutCastENSF_16StoreWithoutCastEEEviT_T0_T2_T3_T4_T5_ --------------------------
	.section	.nv.info._ZN2at6native27unrolled_elementwise_kernelIZZZNS0_15binary_internal21div_trunc_kernel_cudaERNS_18TensorIteratorBaseEENKUlvE0_clEvENKUlvE1_clEvEUlN3c104HalfEE_St5arrayIPcLm2EELi4E23TrivialOffsetCalculatorILi1EjESE_NS0_6memory15LoadWithoutCastENSF_16StoreWithoutCastEEEviT_T0_T2_T3_T4_T5_,"",@"SHT_CUDA_INFO"
	.sectionflags	@""
	.align	4


	//----- nvinfo : EIATTR_CUDA_API_VERSION
	.align		4
        /*0000*/ 	.byte	0x04, 0x37
        /*0002*/ 	.short	(.L_3209 - .L_3208)
.L_3208:
        /*0004*/ 	.word	0x00000082


	//----- nvinfo : EIATTR_SW2861232_WAR
	.align		4
.L_3209:
        /*0008*/ 	.byte	0x01, 0x35
	.zero		2


	//----- nvinfo : EIATTR_PARAM_CBANK
	.align		4
        /*000c*/ 	.byte	0x04, 0x0a
        /*000e*/ 	.short	(.L_3211 - .L_3210)
	.align		4
.L_3210:
        /*0010*/ 	.word	index@(.nv.constant0._ZN2at6native27unrolled_elementwise_kernelIZZZNS0_15binary_internal21div_trunc_kernel_cudaERNS_18TensorIteratorBaseEENKUlvE0_clEvENKUlvE1_clEvEUlN3c104HalfEE_St5arrayIPcLm2EELi4E23TrivialOffsetCalculatorILi1EjESE_NS0_6memory15LoadWithoutCastENSF_16StoreWithoutCastEEEviT_T0_T2_T3_T4_T5_)
        /*0014*/ 	.short	0x0160
        /*0016*/ 	.short	0x002c


	//----- nvinfo : EIATTR_CBANK_PARAM_SIZE
	.align		4
.L_3211:
        /*0018*/ 	.byte	0x03, 0x19
        /*001a*/ 	.short	0x002c


	//----- nvinfo : EIATTR_KPARAM_INFO
	.align		4
        /*001c*/ 	.byte	0x04, 0x17
        /*001e*/ 	.short	(.L_3213 - .L_3212)
.L_3212:
        /*0020*/ 	.word	0x00000000
        /*0024*/ 	.short	0x0006
        /*0026*/ 	.short	0x002b
        /*0028*/ 	.byte	0x00, 0xf0, 0x05, 0x00


	//----- nvinfo : EIATTR_KPARAM_INFO
	.align		4
.L_3213:
        /*002c*/ 	.byte	0x04, 0x17
        /*002e*/ 	.short	(.L_3215 - .L_3214)
.L_3214:
        /*0030*/ 	.word	0x00000000
        /*0034*/ 	.short	0x0005
        /*0036*/ 	.short	0x002a
        /*0038*/ 	.byte	0x00, 0xf0, 0x05, 0x00


	//----- nvinfo : EIATTR_KPARAM_INFO
	.align		4
.L_3215:
        /*003c*/ 	.byte	0x04, 0x17
        /*003e*/ 	.short	(.L_3217 - .L_3216)
.L_3216:
        /*0040*/ 	.word	0x00000000
        /*0044*/ 	.short	0x0004
        /*0046*/ 	.short	0x0029
        /*0048*/ 	.byte	0x00, 0xf0, 0x05, 0x00


	//----- nvinfo : EIATTR_KPARAM_INFO
	.align		4
.L_3217:
        /*004c*/ 	.byte	0x04, 0x17
        /*004e*/ 	.short	(.L_3219 - .L_3218)
.L_3218:
        /*0050*/ 	.word	0x00000000
        /*0054*/ 	.short	0x0003
        /*0056*/ 	.short	0x0028
        /*0058*/ 	.byte	0x00, 0xf0, 0x05, 0x00


	//----- nvinfo : EIATTR_KPARAM_INFO
	.align		4
.L_3219:
        /*005c*/ 	.byte	0x04, 0x17
        /*005e*/ 	.short	(.L_3221 - .L_3220)
.L_3220:
        /*0060*/ 	.word	0x00000000
        /*0064*/ 	.short	0x0002
        /*0066*/ 	.short	0x0018
        /*0068*/ 	.byte	0x00, 0xf0, 0x41, 0x00


	//----- nvinfo : EIATTR_KPARAM_INFO
	.align		4
.L_3221:
        /*006c*/ 	.byte	0x04, 0x17
        /*006e*/ 	.short	(.L_3223 - .L_3222)
.L_3222:
        /*0070*/ 	.word	0x00000000
        /*0074*/ 	.short	0x0001
        /*0076*/ 	.short	0x0008
        /*0078*/ 	.byte	0x00, 0xf0, 0x41, 0x00


	//----- nvinfo : EIATTR_KPARAM_INFO
	.align		4
.L_3223:
        /*007c*/ 	.byte	0x04, 0x17
        /*007e*/ 	.short	(.L_3225 - .L_3224)
.L_3224:
        /*0080*/ 	.word	0x00000000
        /*0084*/ 	.short	0x0000
        /*0086*/ 	.short	0x0000
        /*0088*/ 	.byte	0x00, 0xf0, 0x11, 0x00


	//----- nvinfo : EIATTR_MAXREG_COUNT
	.align		4
.L_3225:
        /*008c*/ 	.byte	0x03, 0x1b
        /*008e*/ 	.short	0x00ff


	//----- nvinfo : EIATTR_MERCURY_ISA_VERSION
	.align		4
        /*0090*/ 	.byte	0x03, 0x5f
        /*0092*/ 	.short	0x0000


	//----- nvinfo : EIATTR_EXIT_INSTR_OFFSETS
	.align		4
        /*0094*/ 	.byte	0x04, 0x1c
        /*0096*/ 	.short	(.L_3227 - .L_3226)


	//   ....[0]....
.L_3226:
        /*0098*/ 	.word	0x000004c0


	//   ....[1]....
        /*009c*/ 	.word	0x00000510


	//----- nvinfo : EIATTR_MAX_THREADS
	.align		4
.L_3227:
        /*00a0*/ 	.byte	0x04, 0x05
        /*00a2*/ 	.short	(.L_3229 - .L_3228)
.L_3228:
        /*00a4*/ 	.word	0x00000080
        /*00a8*/ 	.word	0x00000001
        /*00ac*/ 	.word	0x00000001


	//----- nvinfo : EIATTR_CRS_STACK_SIZE
	.align		4
.L_3229:
        /*00b0*/ 	.byte	0x04, 0x1e
        /*00b2*/ 	.short	(.L_3231 - .L_3230)
.L_3230:
        /*00b4*/ 	.word	0x00000000
.L_3231:


//--------------------- .nv.info._ZN2at6native29vectorized_elementwise_kernelILi2EZZZNS0_15binary_internal21div_trunc_kernel_cudaERNS_18TensorIteratorBaseEENKUlvE0_clEvENKUlvE1_clEvEUlN3c104HalfEE_St5arrayIPcLm2EEEEviT0_T1_ --------------------------
	.section	.nv.info._ZN2at6native29vectorized_elementwise_kernelILi2EZZZNS0_15binary_internal21div_trunc_kernel_cudaERNS_18TensorIteratorBaseEENKUlvE0_clEvENKUlvE1_clEvEUlN3c104HalfEE_St5arrayIPcLm2EEEEviT0_T1_,"",@"SHT_CUDA_INFO"
	.sectionflags	@""
	.align	4


	//----- nvinfo : EIATTR_CUDA_API_VERSION
	.align		4
        /*0000*/ 	.byte	0x04, 0x37
        /*0002*/ 	.short	(.L_3233 - .L_3232)
.L_3232:
        /*0004*/ 	.word	0x00000082


	//----- nvinfo : EIATTR_SW2861232_WAR
	.align		4
.L_3233:
        /*0008*/ 	.byte	0x01, 0x35
	.zero		2


	//----- nvinfo : EIATTR_PARAM_CBANK
	.align		4
        /*000c*/ 	.byte	0x04, 0x0a
        /*000e*/ 	.short	(.L_3235 - .L_3234)
	.align		4
.L_3234:
        /*0010*/ 	.word	index@(.nv.constant0._ZN2at6native29vectorized_elementwise_kernelILi2EZZZNS0_15binary_internal21div_trunc_kernel_cudaERNS_18TensorIteratorBaseEENKUlvE0_clEvENKUlvE1_clEvEUlN3c104HalfEE_St5arrayIPcLm2EEEEviT0_T1_)
        /*0014*/ 	.short	0x0160
        /*0016*/ 	.short	0x0028


	//----- nvinfo : EIATTR_CBANK_PARAM_SIZE
	.align		4
.L_3235:
        /*0018*/ 	.byte	0x03, 0x19
        /*001a*/ 	.short	0x0028


	//----- nvinfo : EIATTR_KPARAM_INFO
	.align		4
        /*001c*/ 	.byte	0x04, 0x17
        /*001e*/ 	.short	(.L_3237 - .L_3236)
.L_3236:
        /*0020*/ 	.word	0x00000000
        /*0024*/ 	.short	0x0002
        /*0026*/ 	.short	0x0018
        /*0028*/ 	.byte	0x00, 0xf0, 0x41, 0x00


	//----- nvinfo : EIATTR_KPARAM_INFO
	.align		4
.L_3237:
        /*002c*/ 	.byte	0x04, 0x17
        /*002e*/ 	.short	(.L_3239 - .L_3238)
.L_3238:
        /*0030*/ 	.word	0x00000000
        /*0034*/ 	.short	0x0001
        /*0036*/ 	.short	0x0008
        /*0038*/ 	.byte	0x00, 0xf0, 0x41, 0x00


	//----- nvinfo : EIATTR_KPARAM_INFO
	.align		4
.L_3239:
        /*003c*/ 	.byte	0x04, 0x17
        /*003e*/ 	.short	(.L_3241 - .L_3240)
.L_3240:
        /*0040*/ 	.word	0x00000000
        /*0044*/ 	.short	0x0000
        /*0046*/ 	.short	0x0000
        /*0048*/ 	.byte	0x00, 0xf0, 0x11, 0x00


	//----- nvinfo : EIATTR_MAXREG_COUNT
	.align		4
.L_3241:
        /*004c*/ 	.byte	0x03, 0x1b
        /*004e*/ 	.short	0x00ff


	//----- nvinfo : EIATTR_MERCURY_ISA_VERSION
	.align		4
        /*0050*/ 	.byte	0x03, 0x5f
        /*0052*/ 	.short	0x0000


	//----- nvinfo : EIATTR_EXIT_INSTR_OFFSETS
	.align		4
        /*0054*/ 	.byte	0x04, 0x1c
        /*0056*/ 	.short	(.L_3243 - .L_3242)


	//   ....[0]....
.L_3242:
        /*0058*/ 	.word	0x00000310


	//   ....[1]....
        /*005c*/ 	.word	0x00000d10


	//   ....[2]....
        /*0060*/ 	.word	0x00000d60


	//----- nvinfo : EIATTR_MAX_THREADS
	.align		4
.L_3243:
        /*0064*/ 	.byte	0x04, 0x05
        /*0066*/ 	.short	(.L_3245 - .L_3244)
.L_3244:
        /*0068*/ 	.word	0x00000080
        /*006c*/ 	.word	0x00000001
        /*0070*/ 	.word	0x00000001


	//----- nvinfo : EIATTR_CRS_STACK_SIZE
	.align		4
.L_3245:
        /*0074*/ 	.byte	0x04, 0x1e
        /*0076*/ 	.short	(.L_3247 - .L_3246)
.L_3246:
        /*0078*/ 	.word	0x00000000
.L_3247:


//--------------------- .nv.info._ZN2at6native29vectorized_elementwise_kernelILi4EZZZNS0_15binary_internal21div_trunc_kernel_cudaERNS_18TensorIteratorBaseEENKUlvE0_clEvENKUlvE1_clEvEUlN3c104HalfEE_St5arrayIPcLm2EEEEviT0_T1_ --------------------------
	.section	.nv.info._ZN2at6native29vectorized_elementwise_kernelILi4EZZZNS0_15binary_internal21div_trunc_kernel_cudaERNS_18TensorIteratorBaseEENKUlvE0_clEvENKUlvE1_clEvEUlN3c104HalfEE_St5arrayIPcLm2EEEEviT0_T1_,"",@"SHT_CUDA_INFO"
	.sectionflags	@""
	.align	4


	//----- nvinfo : EIATTR_CUDA_API_VERSION
	.align		4
        /*0000*/ 	.byte	0x04, 0x37
        /*0002*/ 	.short	(.L_3249 - .L_3248)
.L_3248:
        /*0004*/ 	.word	0x00000082


	//----- nvinfo : EIATTR_SW2861232_WAR
	.align		4
.L_3249:
        /*0008*/ 	.byte	0x01, 0x35
	.zero		2


	//----- nvinfo : EIATTR_PARAM_CBANK
	.align		4
        /*000c*/ 	.byte	0x04, 0x0a
        /*000e*/ 	.short	(.L_3251 - .L_3250)
	.align		4
.L_3250:
        /*0010*/ 	.word	index@(.nv.constant0._ZN2at6native29vectorized_elementwise_kernelILi4EZZZNS0_15binary_internal21div_trunc_kernel_cudaERNS_18TensorIteratorBaseEENKUlvE0_clEvENKUlvE1_clEvEUlN3c104HalfEE_St5arrayIPcLm2EEEEviT0_T1_)
        /*0014*/ 	.short	0x0160
        /*0016*/ 	.short	0x0028


	//----- nvinfo : EIATTR_CBANK_PARAM_SIZE
	.align		4
.L_3251:
        /*0018*/ 	.byte	0x03, 0x19
        /*001a*/ 	.short	0x0028


	//----- nvinfo : EIATTR_KPARAM_INFO
	.align		4
        /*001c*/ 	.byte	0x04, 0x17
        /*001e*/ 	.short	(.L_3253 - .L_3252)
.L_3252:
        /*0020*/ 	.word	0x00000000
        /*0024*/ 	.short	0x0002
        /*0026*/ 	.short	0x0018
        /*0028*/ 	.byte	0x00, 0xf0, 0x41, 0x00


	//----- nvinfo : EIATTR_KPARAM_INFO
	.align		4
.L_3253:
        /*002c*/ 	.byte	0x04, 0x17
        /*002e*/ 	.short	(.L_3255 - .L_3254)
.L_3254:
        /*0030*/ 	.word	0x00000000
        /*0034*/ 	.short	0x0001
        /*0036*/ 	.short	0x0008
        /*0038*/ 	.byte	0x00, 0xf0, 0x41, 0x00


	//----- nvinfo : EIATTR_KPARAM_INFO
	.align		4
.L_3255:
        /*003c*/ 	.byte	0x04, 0x17
        /*003e*/ 	.short	(.L_3257 - .L_3256)
.L_3256:
        /*0040*/ 	.word	0x00000000
        /*0044*/ 	.short	0x0000
        /*0046*/ 	.short	0x0000
        /*0048*/ 	.byte	0x00, 0xf0, 0x11, 0x00


	//----- nvinfo : EIATTR_MAXREG_COUNT
	.align		4
.L_3257:
        /*004c*/ 	.byte	0x03, 0x1b
        /*004e*/ 	.short	0x00ff


	//----- nvinfo : EIATTR_MERCURY_ISA_VERSION
	.align		4
        /*0050*/ 	.byte	0x03, 0x5f
        /*0052*/ 	.short	0x0000


	//----- nvinfo : EIATTR_EXIT_INSTR_OFFSETS
	.align		4
        /*0054*/ 	.byte	0x04, 0x1c
        /*0056*/ 	.short	(.L_3259 - .L_3258)


	//   ....[0]....
.L_3258:
        /*0058*/ 	.word	0x000002d0


	//   ....[1]....
        /*005c*/ 	.word	0x00000cd0


	//   ....[2]....
        /*0060*/ 	.word	0x00000d20


	//----- nvinfo : EIATTR_MAX_THREADS
	.align		4
.L_3259:
        /*0064*/ 	.byte	0x04, 0x05
        /*0066*/ 	.short	(.L_3261 - .L_3260)
.L_3260:
        /*0068*/ 	.word	0x00000080
        /*006c*/ 	.word	0x00000001
        /*0070*/ 	.word	0x00000001


	//----- nvinfo : EIATTR_CRS_STACK_SIZE
	.align		4
.L_3261:
        /*0074*/ 	.byte	0x04, 0x1e
        /*0076*/ 	.short	(.L_3263 - .L_3262)
.L_3262:
        /*0078*/ 	.word	0x00000000
.L_3263:


//--------------------- .nv.info._ZN2at6native29vectorized_elementwise_kernelILi8EZZZNS0_15binary_internal21div_trunc_kernel_cudaERNS_18TensorIteratorBaseEENKUlvE0_clEvENKUlvE1_clEvEUlN3c104HalfEE_St5arrayIPcLm2EEEEviT0_T1_ --------------------------
	.section	.nv.info._ZN2at6native29vectorized_elementwise_kernelILi8EZZZNS0_15binary_internal21div_trunc_kernel_cudaERNS_18TensorIteratorBaseEENKUlvE0_clEvENKUlvE1_clEvEUlN3c104HalfEE_St5arrayIPcLm2EEEEviT0_T1_,"",@"SHT_CUDA_INFO"
	.sectionflags	@""
	.align	4


	//----- nvinfo : EIATTR_CUDA_API_VERSION
	.align		4
        /*0000*/ 	.byte	0x04, 0x37
        /*0002*/ 	.short	(.L_3265 - .L_3264)
.L_3264:
        /*0004*/ 	.word	0x00000082


	//----- nvinfo : EIATTR_SW2861232_WAR
	.align		4
.L_3265:
        /*0008*/ 	.byte	0x01, 0x35
	.zero		2


	//----- nvinfo : EIATTR_PARAM_CBANK
	.align		4
        /*000c*/ 	.byte	0x04, 0x0a
        /*000e*/ 	.short	(.L_3267 - .L_3266)
	.align		4
.L_3266:
        /*0010*/ 	.word	index@(.nv.constant0._ZN2at6native29vectorized_elementwise_kernelILi8EZZZNS0_15binary_internal21div_trunc_kernel_cudaERNS_18TensorIteratorBaseEENKUlvE0_clEvENKUlvE1_clEvEUlN3c104HalfEE_St5arrayIPcLm2EEEEviT0_T1_)
        /*0014*/ 	.short	0x0160
        /*0016*/ 	.short	0x0028


	//----- nvinfo : EIATTR_CBANK_PARAM_SIZE
	.align		4
.L_3267:
        /*0018*/ 	.byte	0x03, 0x19
        /*001a*/ 	.short	0x0028


	//----- nvinfo : EIATTR_KPARAM_INFO
	.align		4
        /*001c*/ 	.byte	0x04, 0x17
        /*001e*/ 	.short	(.L_3269 - .L_3268)
.L_3268:
        /*0020*/ 	.word	0x00000000
        /*0024*/ 	.short	0x0002
        /*0026*/ 	.short	0x0018
        /*0028*/ 	.byte	0x00, 0xf0, 0x41, 0x00


	//----- nvinfo : EIATTR_KPARAM_INFO
	.align		4
.L_3269:
        /*002c*/ 	.byte	0x04, 0x17
        /*002e*/ 	.short	(.L_3271 - .L_3270)
.L_3270:
        /*0030*/ 	.word	0x00000000
        /*0034*/ 	.short	0x0001
        /*0036*/ 	.short	0x0008
        /*0038*/ 	.byte	0x00, 0xf0, 0x41, 0x00


	//----- nvinfo : EIATTR_KPARAM_INFO
	.align		4
.L_3271:
        /*003c*/ 	.byte	0x04, 0x17
        /*003e*/ 	.short	(.L_3273 - .L_3272)
.L_3272:
        /*0040*/ 	.word	0x00000000
        /*0044*/ 	.short	0x0000
        /*0046*/ 	.short	0x0000
        /*0048*/ 	.byte	0x00, 0xf0, 0x11, 0x00


	//----- nvinfo : EIATTR_MAXREG_COUNT
	.align		4
.L_3273:
        /*004c*/ 	.byte	0x03, 0x1b
        /*004e*/ 	.short	0x00ff


	//----- nvinfo : EIATTR_MERCURY_ISA_VERSION
	.align		4
        /*0050*/ 	.byte	0x03, 0x5f
        /*0052*/ 	.short	0x0000


	//----- nvinfo : EIATTR_EXIT_INSTR_OFFSETS
	.align		4
        /*0054*/ 	.byte	0x04, 0x1c
        /*0056*/ 	.short	(.L_3275 - .L_3274)


	//   ....[0]....
.L_3274:
        /*0058*/ 	.word	0x00000010


	//----- nvinfo : EIATTR_MAX_THREADS
	.align		4
.L_3275:
        /*005c*/ 	.byte	0x04, 0x05
        /*005e*/ 	.short	(.L_3277 - .L_3276)
.L_3276:
        /*0060*/ 	.word	0x00000080
        /*0064*/ 	.word	0x00000001
        /*0068*/ 	.word	0x00000001
.L_3277:


//--------------------- .nv.info._ZN2at6native18elementwise_kernelILi128ELi4EZNS0_15gpu_kernel_implIZZZNS0_15binary_internal21div_trunc_kernel_cudaERNS_18TensorIteratorBaseEENKUlvE0_clEvENKUlvE0_clEvEUlfE_EEvS5_RKT_EUliE_EEviT1_ --------------------------
	.section	.nv.info._ZN2at6native18elementwise_kernelILi128ELi4EZNS0_15gpu_kernel_implIZZZNS0_15binary_internal21div_trunc_kernel_cudaERNS_18TensorIteratorBaseEENKUlvE0_clEvENKUlvE0_clEvEUlfE_EEvS5_RKT_EUliE_EEviT1_,"",@"SHT_CUDA_INFO"
	.sectionflags	@""
	.align	4


	//----- nvinfo : EIATTR_CUDA_API_VERSION
	.align		4
        /*0000*/ 	.byte	0x04, 0x37
        /*0002*/ 	.short	(.L_3279 - .L_3278)
.L_3278:
        /*0004*/ 	.word	0x00000082


	//----- nvinfo : EIATTR_SW2861232_WAR
	.align		4
.L_3279:
        /*0008*/ 	.byte	0x01, 0x35
	.zero		2


	//----- nvinfo : EIATTR_PARAM_CBANK
	.align		4
        /*000c*/ 	.byte	0x04, 0x0a
        /*000e*/ 	.short	(.L_3281 - .L_3280)
	.align		4
.L_3280:
        /*0010*/ 	.word	index@(.nv.constant0._ZN2at6native18elementwise_kernelILi128ELi4EZNS0_15gpu_kernel_implIZZZNS0_15binary_internal21div_trunc_kernel_cudaERNS_18TensorIteratorBaseEENKUlvE0_clEvENKUlvE0_clEvEUlfE_EEvS5_RKT_EUliE_EEviT1_)
        /*0014*/ 	.short	0x0160
        /*0016*/ 	.short	0x0230


	//----- nvinfo : EIATTR_CBANK_PARAM_SIZE
	.align		4
.L_3281:
        /*0018*/ 	.byte	0x03, 0x19
        /*001a*/ 	.short	0x0230


	//----- nvinfo : EIATTR_KPARAM_INFO
	.align		4
        /*001c*/ 	.byte	0x04, 0x17
        /*001e*/ 	.short	(.L_3283 - .L_3282)
.L_3282:
        /*0020*/ 	.word	0x00000000
        /*0024*/ 	.short	0x0001
        /*0026*/ 	.short	0x0008
        /*0028*/ 	.byte	0x00, 0xf0, 0xa1, 0x08


	//----- nvinfo : EIATTR_KPARAM_INFO
	.align		4
.L_3283:
        /*002c*/ 	.byte	0x04, 0x17
        /*002e*/ 	.short	(.L_3285 - .L_3284)
.L_3284:
        /*0030*/ 	.word	0x00000000
        /*0034*/ 	.short	0x0000
        /*0036*/ 	.short	0x0000
        /*0038*/ 	.byte	0x00, 0xf0, 0x11, 0x00


	//----- nvinfo : EIATTR_MAXREG_COUNT
	.align		4
.L_3285:
        /*003c*/ 	.byte	0x03, 0x1b
        /*003e*/ 	.short	0x0080


	//----- nvinfo : EIATTR_EXTERNS
	.align		4
        /*0040*/ 	.byte	0x04, 0x0f
        /*0042*/ 	.short	(.L_3287 - .L_3286)


	//   ....[0]....
	.align		4
.L_3286:
        /*0044*/ 	.word	index@(__assertfail)


	//----- nvinfo : EIATTR_MERCURY_ISA_VERSION
	.align		4
.L_3287:
        /*0048*/ 	.byte	0x03, 0x5f
        /*004a*/ 	.short	0x0000


	//----- nvinfo : EIATTR_SYSCALL_OFFSETS
	.align		4
        /*004c*/ 	.byte	0x04, 0x46
        /*004e*/ 	.short	(.L_3289 - .L_3288)


	//   ....[0]....
.L_3288:
        /*0050*/ 	.word	0x00001c60


	//   ....[1]....
        /*0054*/ 	.word	0x00002b00


	//   ....[2]....
        /*0058*/ 	.word	0x000047a0


	//   ....[3]....
        /*005c*/ 	.word	0x00005640


	//   ....[4]....
        /*0060*/ 	.word	0x000072b0


	//   ....[5]....
        /*0064*/ 	.word	0x00008150


	//   ....[6]....
        /*0068*/ 	.word	0x00009dd0


	//   ....[7]....
        /*006c*/ 	.word	0x0000ac70


	//----- nvinfo : EIATTR_EXIT_INSTR_OFFSETS
	.align		4
.L_3289:
        /*0070*/ 	.byte	0x04, 0x1c
        /*0072*/ 	.short	(.L_3291 - .L_3290)


	//   ....[0]....
.L_3290:
        /*0074*/ 	.word	0x000081f0


	//   ....[1]....
        /*0078*/ 	.word	0x00009f70


	//   ....[2]....
        /*007c*/ 	.word	0x00009fa0


	//   ....[3]....
        /*0080*/ 	.word	0x0000a030


	//   ....[4]....
        /*0084*/ 	.word	0x0000a060


	//   ....[5]....
        /*0088*/ 	.word	0x0000a090


	//   ....[6]....
        /*008c*/ 	.word	0x0000a110


	//   ....[7]....
        /*0090*/ 	.word	0x0000a140


	//   ....[8]....
        /*0094*/ 	.word	0x0000a1d0


	//   ....[9]....
        /*0098*/ 	.word	0x0000a210


	//   ....[10]....
        /*009c*/ 	.word	0x0000a250


	//   ....[11]....
        /*00a0*/ 	.word	0x0000a310


	//   ....[12]....
        /*00a4*/ 	.word	0x0000a360


	//   ....[13]....
        /*00a8*/ 	.word	0x0000a4e0


	//   ....[14]....
        /*00ac*/ 	.word	0x0000a630


	//   ....[15]....
        /*00b0*/ 	.word	0x0000a660


	//   ....[16]....
        /*00b4*/ 	.word	0x0000a710


	//   ....[17]....
        /*00b8*/ 	.word	0x0000a880


	//   ....[18]....
        /*00bc*/ 	.word	0x0000a9f0


	//   ....[19]....
        /*00c0*/ 	.word	0x0000ab40


	//   ....[20]....
        /*00c4*/ 	.word	0x0000ac80


	//   ....[21]....
        /*00c8*/ 	.word	0x0000acb0


	//   ....[22]....
        /*00cc*/ 	.word	0x0000ace0


	//----- nvinfo : EIATTR_MAX_THREADS
	.align		4
.L_3291:
        /*00d0*/ 	.byte	0x04, 0x05
        /*00d2*/ 	.short	(.L_3293 - .L_3292)
.L_3292:
        /*00d4*/ 	.word	0x00000080
        /*00d8*/ 	.word	0x00000001
        /*00dc*/ 	.word	0x00000001


	//----- nvinfo : EIATTR_CRS_STACK_SIZE
	.align		4
.L_3293:
        /*00e0*/ 	.byte	0x04, 0x1e
        /*00e2*/ 	.short	(.L_3295 - .L_3294)
.L_3294:
        /*00e4*/ 	.word	0x00000000
.L_3295:


//--------------------- .nv.info._ZN2at6native27unrolled_elementwise_kernelIZZZNS0_15binary_internal21div_trunc_kernel_cudaERNS_18TensorIteratorBaseEENKUlvE0_clEvENKUlvE0_clEvEUlfE_St5arrayIPcLm2EELi4E23TrivialOffsetCalculatorILi1EjESC_NS0_6memory12LoadWithCastILi1EEENSD_13StoreWithCastILi1EEEEEviT_T0_T2_T3_T4_T5_ --------------------------
	.section	.nv.info._ZN2at6native27unrolled_elementwise_kernelIZZZNS0_15binary_internal21div_trunc_kernel_cudaERNS_18TensorIteratorBaseEENKUlvE0_clEvENKUlvE0_clEvEUlfE_St5arrayIPcLm2EELi4E23TrivialOffsetCalculatorILi1EjESC_NS0_6memory12LoadWithCastILi1EEENSD_13StoreWithCastILi1EEEEEviT_T0_T2_T3_T4_T5_,"",@"SHT_CUDA_INFO"
	.sectionflags	@""
	.align	4


	//----- nvinfo : EIATTR_CUDA_API_VERSION
	.align		4
        /*0000*/ 	.byte	0x04, 0x37
        /*0002*/ 	.short	(.L_3297 - .L_3296)
.L_3296:
        /*0004*/ 	.word	0x00000082


	//----- nvinfo : EIATTR_SW2861232_WAR
	.align		4
.L_3297:
        /*0008*/ 	.byte	0x01, 0x35
	.zero		2


	//----- nvinfo : EIATTR_PARAM_CBANK
	.align		4
        /*000c*/ 	.byte	0x04, 0x0a
        /*000e*/ 	.short	(.L_3299 - .L_3298)
	.align		4
.L_3298:
        /*0010*/ 	.word	index@(.nv.constant0._ZN2at6native27unrolled_elementwise_kernelIZZZNS0_15binary_internal21div_trunc_kernel_cudaERNS_18TensorIteratorBaseEENKUlvE0_clEvENKUlvE0_clEvEUlfE_St5arrayIPcLm2EELi4E23TrivialOffsetCalculatorILi1EjESC_NS0_6memory12LoadWithCastILi1EEENSD_13StoreWithCastILi1EEEEEviT_T0_T2_T3_T4_T5_)
        /*0014*/ 	.short	0x0160
        /*0016*/ 	.short	0x003c


	//----- nvinfo : EIATTR_CBANK_PARAM_SIZE
	.align		4
.L_3299:
        /*0018*/ 	.byte	0x03, 0x19
        /*001a*/ 	.short	0x003c


	//----- nvinfo : EIATTR_KPARAM_INFO
	.align		4
        /*001c*/ 	.byte	0x04, 0x17
        /*001e*/ 	.short	(.L_3301 - .L_3300)
.L_3300:
        /*0020*/ 	.word	0x00000000
        /*0024*/ 	.short	0x0006
        /*0026*/ 	.short	0x0034
        /*0028*/ 	.byte	0x00, 0xf0, 0x21, 0x00


	//----- nvinfo : EIATTR_KPARAM_INFO
	.align		4
.L_3301:
        /*002c*/ 	.byte	0x04, 0x17
        /*002e*/ 	.short	(.L_3303 - .L_3302)
.L_3302:
        /*0030*/ 	.word	0x00000000
        /*0034*/ 	.short	0x0005
        /*0036*/ 	.short	0x002c
        /*0038*/ 	.byte	0x00, 0xf0, 0x21, 0x00


	//----- nvinfo : EIATTR_KPARAM_INFO
	.align		4
.L_3303:
        /*003c*/ 	.byte	0x04, 0x17
        /*003e*/ 	.short	(.L_3305 - .L_3304)
.L_3304:
        /*0040*/ 	.word	0x00000000
        /*0044*/ 	.short	0x0004
        /*0046*/ 	.short	0x0029
        /*0048*/ 	.byte	0x00, 0xf0, 0x05, 0x00


	//----- nvinfo : EIATTR_KPARAM_INFO
	.align		4
.L_3305:
        /*004c*/ 	.byte	0x04, 0x17
        /*004e*/ 	.short	(.L_3307 - .L_3306)
.L_3306:
        /*0050*/ 	.word	0x00000000
        /*0054*/ 	.short	0x0003
        /*0056*/ 	.short	0x0028
        /*0058*/ 	.byte	0x00, 0xf0, 0x05, 0x00


	//----- nvinfo : EIATTR_KPARAM_INFO
	.align		4
.L_3307:
        /*005c*/ 	.byte	0x04, 0x17
        /*005e*/ 	.short	(.L_3309 - .L_3308)
.L_3308:
        /*0060*/ 	.word	0x00000000
        /*0064*/ 	.short	0x0002
        /*0066*/ 	.short	0x0018
        /*0068*/ 	.byte	0x00, 0xf0, 0x41, 0x00


	//----- nvinfo : EIATTR_KPARAM_INFO
	.align		4
.L_3309:
        /*006c*/ 	.byte	0x04, 0x17
        /*006e*/ 	.short	(.L_3311 - .L_3310)
.L_3310:
        /*0070*/ 	.word	0x00000000
        /*0074*/ 	.short	0x0001
        /*0076*/ 	.short	0x0008
        /*0078*/ 	.byte	0x00, 0xf0, 0x41, 0x00


	//----- nvinfo : EIATTR_KPARAM_INFO
	.align		4
.L_3311:
        /*007c*/ 	.byte	0x04, 0x17
        /*007e*/ 	.short	(.L_3313 - .L_3312)
.L_3312:
        /*0080*/ 	.word	0x00000000
        /*0084*/ 	.short	0x0000
        /*0086*/ 	.short	0x0000
        /*0088*/ 	.byte	0x00, 0xf0, 0x11, 0x00


	//----- nvinfo : EIATTR_MAXREG_COUNT
	.align		4
.L_3313:
        /*008c*/ 	.byte	0x03, 0x1b
        /*008e*/ 	.short	0x00ff


	//----- nvinfo : EIATTR_EXTERNS
	.align		4
        /*0090*/ 	.byte	0x04, 0x0f
        /*0092*/ 	.short	(.L_3315 - .L_3314)


	//   ....[0]....
	.align		4
.L_3314:
        /*0094*/ 	.word	index@(__assertfail)


	//----- nvinfo : EIATTR_MERCURY_ISA_VERSION
	.align		4
.L_3315:
        /*0098*/ 	.byte	0x03, 0x5f
        /*009a*/ 	.short	0x0000


	//----- nvinfo : EIATTR_SYSCALL_OFFSETS
	.align		4
        /*009c*/ 	.byte	0x04, 0x46
        /*009e*/ 	.short	(.L_3317 - .L_3316)


	//   ....[0]....
.L_3316:
        /*00a0*/ 	.word	0x00000e50


	//   ....[1]....
        /*00a4*/ 	.word	0x00001cd0


	//   ....[2]....
        /*00a8*/ 	.word	0x00002b60


	//   ....[3]....
        /*00ac*/ 	.word	0x00003990


	//   ....[4]....
        /*00b0*/ 	.word	0x00004a90


	//   ....[5]....
        /*00b4*/ 	.word	0x00005990


	//   ....[6]....
        /*00b8*/ 	.word	0x00006850


	//   ....[7]....
        /*00bc*/ 	.word	0x00007710


	//----- nvinfo : EIATTR_EXIT_INSTR_OFFSETS
	.align		4
.L_3317:
        /*00c0*/ 	.byte	0x04, 0x1c
        /*00c2*/ 	.short	(.L_3319 - .L_3318)


	//   ....[0]....
.L_3318:
        /*00c4*/ 	.word	0x000068f0


	//   ....[1]....
        /*00c8*/ 	.word	0x00006a10


	//   ....[2]....
        /*00cc*/ 	.word	0x00006a40


	//   ....[3]....
        /*00d0*/ 	.word	0x00006ad0


	//   ....[4]....
        /*00d4*/ 	.word	0x00006b00


	//   ....[5]....
        /*00d8*/ 	.word	0x00006b30


	//   ....[6]....
        /*00dc*/ 	.word	0x00006bb0


	//   ....[7]....
        /*00e0*/ 	.word	0x00006be0


	//   ....[8]....
        /*00e4*/ 	.word	0x00006c70


	//   ....[9]....
        /*00e8*/ 	.word	0x00006cb0


	//   ....[10]....
        /*00ec*/ 	.word	0x00006cf0


	//   ....[11]....
        /*00f0*/ 	.word	0x00006db0


	//   ....[12]....
        /*00f4*/ 	.word	0x00006e00


	//   ....[13]....
        /*00f8*/ 	.word	0x00006f80


	//   ....[14]....
        /*00fc*/ 	.word	0x000070d0


	//   ....[15]....
        /*0100*/ 	.word	0x00007100


	//   ....[16]....
        /*0104*/ 	.word	0x000071b0


	//   ....[17]....
        /*0108*/ 	.word	0x00007320


	//   ....[18]....
        /*010c*/ 	.word	0x00007490


	//   ....[19]....
        /*0110*/ 	.word	0x000075e0


	//   ....[20]....
        /*0114*/ 	.word	0x00007720


	//   ....[21]....
        /*0118*/ 	.word	0x00007750


	//   ....[22]....
        /*011c*/ 	.word	0x00007780


	//----- nvinfo : EIATTR_MAX_THREADS
	.align		4
.L_3319:
        /*0120*/ 	.byte	0x04, 0x05
        /*0122*/ 	.short	(.L_3321 - .L_3320)
.L_3320:
        /*0124*/ 	.word	0x00000080
        /*0128*/ 	.word	0x00000001
        /*012c*/ 	.word	0x00000001


	//----- nvinfo : EIATTR_CRS_STACK_SIZE
	.align		4
.L_3321:
        /*0130*/ 	.byte	0x04, 0x1e
        /*0132*/ 	.short	(.L_3323 - .L_3322)
.L_3322:
        /*0134*/ 	.word	0x00000000
.L_3323:


//--------------------- .nv.info._ZN2at6native18elementwise_kernelILi128ELi2EZNS0_22gpu_kernel_impl_nocastIZZZNS0_15binary_internal21div_trunc_kernel_cudaERNS_18TensorIteratorBaseEENKUlvE0_clEvENKUlvE0_clEvEUlfE_EEvS5_RKT_EUliE_EEviT1_ --------------------------
	.section	.nv.info._ZN2at6native18elementwise_kernelILi128ELi2EZNS0_22gpu_kernel_impl_nocastIZZZNS0_15binary_internal21div_trunc_kernel_cudaERNS_18TensorIteratorBaseEENKUlvE0_clEvENKUlvE0_clEvEUlfE_EEvS5_RKT_EUliE_EEviT1_,"",@"SHT_CUDA_INFO"
	.sectionflags	@""
	.align	4


	//----- nvinfo : EIATTR_CUDA_API_VERSION
	.align		4
        /*0000*/ 	.byte	0x04, 0x37
        /*0002*/ 	.short	(.L_3325 - .L_3324)
.L_3324:
        /*0004*/ 	.word	0x00000082


	//----- nvinfo : EIATTR_SW2861232_WAR
	.align		4
.L_3325:
        /*0008*/ 	.byte	0x01, 0x35
	.zero		2


	//----- nvinfo : EIATTR_PARAM_CBANK
	.align		4
        /*000c*/ 	.byte	0x04, 0x0a
        /*000e*/ 	.short	(.L_3327 - .L_3326)
	.align		4
.L_3326:
        /*0010*/ 	.word	index@(.nv.constant0._ZN2at6native18elementwise_kernelILi128ELi2EZNS0_22gpu_kernel_impl_nocastIZZZNS0_15binary_internal21div_trunc_kernel_cudaERNS_18TensorIteratorBaseEENKUlvE0_clEvENKUlvE0_clEvEUlfE_EEvS5_RKT_EUliE_EEviT1_)
        /*0014*/ 	.short	0x0160
        /*0016*/ 	.short	0x0228


	//----- nvinfo : EIATTR_CBANK_PARAM_SIZE
	.align		4
.L_3327:
        /*0018*/ 	.byte	0x03, 0x19
        /*001a*/ 	.short	0x0228


	//----- nvinfo : EIATTR_KPARAM_INFO
	.align		4
        /*001c*/ 	.byte	0x04, 0x17
        /*001e*/ 	.short	(.L_3329 - .L_3328)
.L_3328:
        /*0020*/ 	.word	0x00000000
        /*0024*/ 	.short	0x0001
        /*0026*/ 	.short	0x0008
        /*0028*/ 	.byte	0x00, 0xf0, 0x81, 0x08


	//----- nvinfo : EIATTR_KPARAM_INFO
	.align		4
.L_3329:
        /*002c*/ 	.byte	0x04, 0x17
        /*002e*/ 	.short	(.L_3331 - .L_3330)
.L_3330:
        /*0030*/ 	.word	0x00000000
        /*0034*/ 	.short	0x0000
        /*0036*/ 	.short	0x0000
        /*0038*/ 	.byte	0x00, 0xf0, 0x11, 0x00


	//----- nvinfo : EIATTR_MAXREG_COUNT
	.align		4
.L_3331:
        /*003c*/ 	.byte	0x03, 0x1b
        /*003e*/ 	.short	0x0080


	//----- nvinfo : EIATTR_MERCURY_ISA_VERSION
	.align		4
        /*0040*/ 	.byte	0x03, 0x5f
        /*0042*/ 	.short	0x0000


	//----- nvinfo : EIATTR_EXIT_INSTR_OFFSETS
	.align		4
        /*0044*/ 	.byte	0x04, 0x1c
        /*0046*/ 	.short	(.L_3333 - .L_3332)


	//   ....[0]....
.L_3332:
        /*0048*/ 	.word	0x00000f70


	//   ....[1]....
        /*004c*/ 	.word	0x00001e40


	//----- nvinfo : EIATTR_MAX_THREADS
	.align		4
.L_3333:
        /*0050*/ 	.byte	0x04, 0x05
        /*0052*/ 	.short	(.L_3335 - .L_3334)
.L_3334:
        /*0054*/ 	.word	0x00000080
        /*0058*/ 	.word	0x00000001
        /*005c*/ 	.word	0x00000001


	//----- nvinfo : EIATTR_CRS_STACK_SIZE
	.align		4
.L_3335:
        /*0060*/ 	.byte	0x04, 0x1e
        /*0062*/ 	.short	(.L_3337 - .L_3336)
.L_3336:
        /*0064*/ 	.word	0x00000000
.L_3337:


//--------------------- .nv.info._ZN2at6native27unrolled_elementwise_kernelIZZZNS0_15binary_internal21div_trunc_kernel_cudaERNS_18TensorIteratorBaseEENKUlvE0_clEvENKUlvE0_clEvEUlfE_St5arrayIPcLm2EELi4E23TrivialOffsetCalculatorILi1EjESC_NS0_6memory15LoadWithoutCastENSD_16StoreWithoutCastEEEviT_T0_T2_T3_T4_T5_ --------------------------
	.section	.nv.info._ZN2at6native27unrolled_elementwise_kernelIZZZNS0_15binary_internal21div_trunc_kernel_cudaERNS_18TensorIteratorBaseEENKUlvE0_clEvENKUlvE0_clEvEUlfE_St5arrayIPcLm2EELi4E23TrivialOffsetCalculatorILi1EjESC_NS0_6memory15LoadWithoutCastENSD_16StoreWithoutCastEEEviT_T0_T2_T3_T4_T5_,"",@"SHT_CUDA_INFO"
	.sectionflags	@""
	.align	4


	//----- nvinfo : EIATTR_CUDA_API_VERSION
	.align		4
        /*0000*/ 	.byte	0x04, 0x37
        /*0002*/ 	.short	(.L_3339 - .L_3338)
.L_3338:
        /*0004*/ 	.word	0x00000082


	//----- nvinfo : EIATTR_SW2861232_WAR
	.align		4
.L_3339:
        /*0008*/ 	.byte	0x01, 0x35
	.zero		2


	//----- nvinfo : EIATTR_PARAM_CBANK
	.align		4
        /*000c*/ 	.byte	0x04, 0x0a
        /*000e*/ 	.short	(.L_3341 - .L_3340)
	.align		4
.L_3340:
        /*0010*/ 	.word	index@(.nv.constant0._ZN2at6native27unrolled_elementwise_kernelIZZZNS0_15binary_internal21div_trunc_kernel_cudaERNS_18TensorIteratorBaseEENKUlvE0_clEvENKUlvE0_clEvEUlfE_St5arrayIPcLm2EELi4E23TrivialOffsetCalculatorILi1EjESC_NS0_6memory15LoadWithoutCastENSD_16StoreWithoutCastEEEviT_T0_T2_T3_T4_T5_)
        /*0014*/ 	.short	0x0160
        /*0016*/ 	.short	0x002c


	//----- nvinfo : EIATTR_CBANK_PARAM_SIZE
	.align		4
.L_3341:
        /*0018*/ 	.byte	0x03, 0x19
        /*001a*/ 	.short	0x002c


	//----- nvinfo : EIATTR_KPARAM_INFO
	.align		4
        /*001c*/ 	.byte	0x04, 0x17
        /*001e*/ 	.short	(.L_3343 - .L_3342)
.L_3342:
        /*0020*/ 	.word	0x00000000
        /*0024*/ 	.short	0x0006
        /*0026*/ 	.short	0x002b
        /*0028*/ 	.byte	0x00, 0xf0, 0x05, 0x00


	//----- nvinfo : EIATTR_KPARAM_INFO
	.align		4
.L_3343:
        /*002c*/ 	.byte	0x04, 0x17
        /*002e*/ 	.short	(.L_3345 - .L_3344)
.L_3344:
        /*0030*/ 	.word	0x00000000
        /*0034*/ 	.short	0x0005
        /*0036*/ 	.short	0x002a
        /*0038*/ 	.byte	0x00, 0xf0, 0x05, 0x00


	//----- nvinfo : EIATTR_KPARAM_INFO
	.align		4
.L_3345:
        /*003c*/ 	.byte	0x04, 0x17
        /*003e*/ 	.short	(.L_3347 - .L_3346)
.L_3346:
        /*0040*/ 	.word	0x00000000
        /*0044*/ 	.short	0x0004
        /*0046*/ 	.short	0x0029
        /*0048*/ 	.byte	0x00, 0xf0, 0x05, 0x00


	//----- nvinfo : EIATTR_KPARAM_INFO
	.align		4
.L_3347:
        /*004c*/ 	.byte	0x04, 0x17
        /*004e*/ 	.short	(.L_3349 - .L_3348)
.L_3348:
        /*0050*/ 	.word	0x00000000
        /*0054*/ 	.short	0x0003
        /*0056*/ 	.short	0x0028
        /*0058*/ 	.byte	0x00, 0xf0, 0x05, 0x00


	//----- nvinfo : EIATTR_KPARAM_INFO
	.align		4
.L_3349:
        /*005c*/ 	.byte	0x04, 0x17
        /*005e*/ 	.short	(.L_3351 - .L_3350)
.L_3350:
        /*0060*/ 	.word	0x00000000
        /*0064*/ 	.short	0x0002
        /*0066*/ 	.short	0x0018
        /*0068*/ 	.byte	0x00, 0xf0, 0x41, 0x00


	//----- nvinfo : EIATTR_KPARAM_INFO
	.align		4
.L_3351:
        /*006c*/ 	.byte	0x04, 0x17
        /*006e*/ 	.short	(.L_3353 - .L_3352)
.L_3352:
        /*0070*/ 	.word	0x00000000
        /*0074*/ 	.short	0x0001
        /*0076*/ 	.short	0x0008
        /*0078*/ 	.byte	0x00, 0xf0, 0x41, 0x00


	//----- nvinfo : EIATTR_KPARAM_INFO
	.align		4
.L_3353:
        /*007c*/ 	.byte	0x04, 0x17
        /*007e*/ 	.short	(.L_3355 - .L_3354)
.L_3354:
        /*0080*/ 	.word	0x00000000
        /*0084*/ 	.short	0x0000
        /*0086*/ 	.short	0x0000
        /*0088*/ 	.byte	0x00, 0xf0, 0x11, 0x00


	//----- nvinfo : EIATTR_MAXREG_COUNT
	.align		4
.L_3355:
        /*008c*/ 	.byte	0x03, 0x1b
        /*008e*/ 	.short	0x00ff


	//----- nvinfo : EIATTR_MERCURY_ISA_VERSION
	.align		4
        /*0090*/ 	.byte	0x03, 0x5f
        /*0092*/ 	.short	0x0000


	//----- nvinfo : EIATTR_EXIT_INSTR_OFFSETS
	.align		4
        /*0094*/ 	.byte	0x04, 0x1c
        /*0096*/ 	.short	(.L_3357 - .L_3356)


	//   ....[0]....
.L_3356:
        /*0098*/ 	.word	0x00000440


	//   ....[1]....
        /*009c*/ 	.word	0x00000490


	//----- nvinfo : EIATTR_MAX_THREADS
	.align		4
.L_3357:
        /*00a0*/ 	.byte	0x04, 0x05
        /*00a2*/ 	.short	(.L_3359 - .L_3358)
.L_3358:
        /*00a4*/ 	.word	0x00000080
        /*00a8*/ 	.word	0x00000001
        /*00ac*/ 	.word	0x00000001


	//----- nvinfo : EIATTR_CRS_STACK_SIZE
	.align		4
.L_3359:
        /*00b0*/ 	.byte	0x04, 0x1e
        /*00b2*/ 	.short	(.L_3361 - .L_3360)
.L_3360:
        /*00b4*/ 	.word	0x00000000
.L_3361:


//--------------------- .nv.info._ZN2at6native29vectorized_elementwise_kernelILi2EZZZNS0_15binary_internal21div_trunc_kernel_cudaERNS_18TensorIteratorBaseEENKUlvE0_clEvENKUlvE0_clEvEUlfE_St5arrayIPcLm2EEEEviT0_T1_ --------------------------
	.section	.nv.info._ZN2at6native29vectorized_elementwise_kernelILi2EZZZNS0_15binary_internal21div_trunc_kernel_cudaERNS_18TensorIteratorBaseEENKUlvE0_clEvENKUlvE0_clEvEUlfE_St5arrayIPcLm2EEEEviT0_T1_,"",@"SHT_CUDA_INFO"
	.sectionflags	@""
	.align	4


	//----- nvinfo : EIATTR_CUDA_API_VERSION
	.align		4
        /*0000*/ 	.byte	0x04, 0x37
        /*0002*/ 	.short	(.L_3363 - .L_3362)
.L_3362:
        /*0004*/ 	.word	0x00000082


	//----- nvinfo : EIATTR_SW2861232_WAR
	.align		4
.L_3363:
        /*0008*/ 	.byte	0x01, 0x35
	.zero		2


	//----- nvinfo : EIATTR_PARAM_CBANK
	.align		4
        /*000c*/ 	.byte	0x04, 0x0a
        /*000e*/ 	.short	(.L_3365 - .L_3364)
	.align		4
.L_3364:
        /*0010*/ 	.word	index@(.nv.constant0._ZN2at6native29vectorized_elementwise_kernelILi2EZZZNS0_15binary_internal21div_trunc_kernel_cudaERNS_18TensorIteratorBaseEENKUlvE0_clEvENKUlvE0_clEvEUlfE_St5arrayIPcLm2EEEEviT0_T1_)
        /*0014*/ 	.short	0x0160
        /*0016*/ 	.short	0x0028


	//----- nvinfo : EIATTR_CBANK_PARAM_SIZE
	.align		4
.L_3365:
        /*0018*/ 	.byte	0x03, 0x19
        /*001a*/ 	.short	0x0028


	//----- nvinfo : EIATTR_KPARAM_INFO
	.align		4
        /*001c*/ 	.byte	0x04, 0x17
        /*001e*/ 	.short	(.L_3367 - .L_3366)
.L_3366:
        /*0020*/ 	.word	0x00000000
        /*0024*/ 	.short	0x0002
        /*0026*/ 	.short	0x0018
        /*0028*/ 	.byte	0x00, 0xf0, 0x41, 0x00


	//----- nvinfo : EIATTR_KPARAM_INFO
	.align		4
.L_3367:
        /*002c*/ 	.byte	0x04, 0x17
        /*002e*/ 	.short	(.L_3369 - .L_3368)
.L_3368:
        /*0030*/ 	.word	0x00000000
        /*0034*/ 	.short	0x0001
        /*0036*/ 	.short	0x0008
        /*0038*/ 	.byte	0x00, 0xf0, 0x41, 0x00


	//----- nvinfo : EIATTR_KPARAM_INFO
	.align		4
.L_3369:
        /*003c*/ 	.byte	0x04, 0x17
        /*003e*/ 	.short	(.L_3371 - .L_3370)
.L_3370:
        /*0040*/ 	.word	0x00000000
        /*0044*/ 	.short	0x0000
        /*0046*/ 	.short	0x0000
        /*0048*/ 	.byte	0x00, 0xf0, 0x11, 0x00


	//----- nvinfo : EIATTR_MAXREG_COUNT
	.align		4
.L_3371:
        /*004c*/ 	.byte	0x03, 0x1b
        /*004e*/ 	.short	0x00ff


	//----- nvinfo : EIATTR_MERCURY_ISA_VERSION
	.align		4
        /*0050*/ 	.byte	0x03, 0x5f
        /*0052*/ 	.short	0x0000


	//----- nvinfo : EIATTR_EXIT_INSTR_OFFSETS
	.align		4
        /*0054*/ 	.byte	0x04, 0x1c
        /*0056*/ 	.short	(.L_3373 - .L_3372)


	//   ....[0]....
.L_3372:
        /*0058*/ 	.word	0x00000250


	//   ....[1]....
        /*005c*/ 	.word	0x00000af0


	//   ....[2]....
        /*0060*/ 	.word	0x00000b40


	//----- nvinfo : EIATTR_MAX_THREADS
	.align		4
.L_3373:
        /*0064*/ 	.byte	0x04, 0x05
        /*0066*/ 	.short	(.L_3375 - .L_3374)
.L_3374:
        /*0068*/ 	.word	0x00000080
        /*006c*/ 	.word	0x00000001
        /*0070*/ 	.word	0x00000001


	//----- nvinfo : EIATTR_CRS_STACK_SIZE
	.align		4
.L_3375:
        /*0074*/ 	.byte	0x04, 0x1e
        /*0076*/ 	.short	(.L_3377 - .L_3376)
.L_3376:
        /*0078*/ 	.word	0x00000000
.L_3377:


//--------------------- .nv.info._ZN2at6native29vectorized_elementwise_kernelILi4EZZZNS0_15binary_internal21div_trunc_kernel_cudaERNS_18TensorIteratorBaseEENKUlvE0_clEvENKUlvE0_clEvEUlfE_St5arrayIPcLm2EEEEviT0_T1_ --------------------------
	.section	.nv.info._ZN2at6native29vectorized_elementwise_kernelILi4EZZZNS0_15binary_internal21div_trunc_kernel_cudaERNS_18TensorIteratorBaseEENKUlvE0_clEvENKUlvE0_clEvEUlfE_St5arrayIPcLm2EEEEviT0_T1_,"",@"SHT_CUDA_INFO"
	.sectionflags	@""
	.align	4


	//----- nvinfo : EIATTR_CUDA_API_VERSION
	.align		4
        /*0000*/ 	.byte	0x04, 0x37
        /*0002*/ 	.short	(.L_3379 - .L_3378)
.L_3378:
        /*0004*/ 	.word	0x00000082


	//----- nvinfo : EIATTR_SW2861232_WAR
	.align		4
.L_3379:
        /*0008*/ 	.byte	0x01, 0x35
	.zero		2


	//----- nvinfo : EIATTR_PARAM_CBANK
	.align		4
        /*000c*/ 	.byte	0x04, 0x0a
        /*000e*/ 	.short	(.L_3381 - .L_3380)
	.align		4
.L_3380:
        /*0010*/ 	.word	index@(.nv.constant0._ZN2at6native29vectorized_elementwise_kernelILi4EZZZNS0_15binary_internal21div_trunc_kernel_cudaERNS_18TensorIteratorBaseEENKUlvE0_clEvENKUlvE0_clEvEUlfE_St5arrayIPcLm2EEEEviT0_T1_)
        /*0014*/ 	.short	0x0160
        /*0016*/ 	.short	0x0028


	//----- nvinfo : EIATTR_CBANK_PARAM_SIZE
	.align		4
.L_3381:
        /*0018*/ 	.byte	0x03, 0x19
        /*001a*/ 	.short	0x0028


	//----- nvinfo : EIATTR_KPARAM_INFO
	.align		4
        /*001c*/ 	.byte	0x04, 0x17
        /*001e*/ 	.short	(.L_3383 - .L_3382)
.L_3382:
        /*0020*/ 	.word	0x00000000
        /*0024*/ 	.short	0x0002
        /*0026*/ 	.short	0x0018
        /*0028*/ 	.byte	0x00, 0xf0, 0x41, 0x00


	//----- nvinfo : EIATTR_KPARAM_INFO
	.align		4
.L_3383:
        /*002c*/ 	.byte	0x04, 0x17
        /*002e*/ 	.short	(.L_3385 - .L_3384)
.L_3384:
        /*0030*/ 	.word	0x00000000
        /*0034*/ 	.short	0x0001
        /*0036*/ 	.short	0x0008
        /*0038*/ 	.byte	0x00, 0xf0, 0x41, 0x00


	//----- nvinfo : EIATTR_KPARAM_INFO
	.align		4
.L_3385:
        /*003c*/ 	.byte	0x04, 0x17
        /*003e*/ 	.short	(.L_3387 - .L_3386)
.L_3386:
        /*0040*/ 	.word	0x00000000
        /*0044*/ 	.short	0x0000
        /*0046*/ 	.short	0x0000
        /*0048*/ 	.byte	0x00, 0xf0, 0x11, 0x00


	//----- nvinfo : EIATTR_MAXREG_COUNT
	.align		4
.L_3387:
        /*004c*/ 	.byte	0x03, 0x1b
        /*004e*/ 	.short	0x00ff


	//----- nvinfo : EIATTR_MERCURY_ISA_VERSION
	.align		4
        /*0050*/ 	.byte	0x03, 0x5f
        /*0052*/ 	.short	0x0000


	//----- nvinfo : EIATTR_EXIT_INSTR_OFFSETS
	.align		4
        /*0054*/ 	.byte	0x04, 0x1c
        /*0056*/ 	.short	(.L_3389 - .L_3388)


	//   ....[0]....
.L_3388:
        /*0058*/ 	.word	0x00000210


	//   ....[1]....
        /*005c*/ 	.word	0x00000ab0


	//   ....[2]....
        /*0060*/ 	.word	0x00000b00


	//----- nvinfo : EIATTR_MAX_THREADS
	.align		4
.L_3389:
        /*0064*/ 	.byte	0x04, 0x05
        /*0066*/ 	.short	(.L_3391 - .L_3390)
.L_3390:
        /*0068*/ 	.word	0x00000080
        /*006c*/ 	.word	0x00000001
        /*0070*/ 	.word	0x00000001


	//----- nvinfo : EIATTR_CRS_STACK_SIZE
	.align		4
.L_3391:
        /*0074*/ 	.byte	0x04, 0x1e
        /*0076*/ 	.short	(.L_3393 - .L_3392)
.L_3392:
        /*0078*/ 	.word	0x00000000
.L_3393:


//--------------------- .nv.info._ZN2at6native29vectorized_elementwise_kernelILi8EZZZNS0_15binary_internal21div_trunc_kernel_cudaERNS_18TensorIteratorBaseEENKUlvE0_clEvENKUlvE0_clEvEUlfE_St5arrayIPcLm2EEEEviT0_T1_ --------------------------
	.section	.nv.info._ZN2at6native29vectorized_elementwise_kernelILi8EZZZNS0_15binary_internal21div_trunc_kernel_cudaERNS_18TensorIteratorBaseEENKUlvE0_clEvENKUlvE0_clEvEUlfE_St5arrayIPcLm2EEEEviT0_T1_,"",@"SHT_CUDA_INFO"
	.sectionflags	@""
	.align	4


	//----- nvinfo : EIATTR_CUDA_API_VERSION
	.align		4
        /*0000*/ 	.byte	0x04, 0x37
        /*0002*/ 	.short	(.L_3395 - .L_3394)
.L_3394:
        /*0004*/ 	.word	0x00000082


	//----- nvinfo : EIATTR_SW2861232_WAR
	.align		4
.L_3395:
        /*0008*/ 	.byte	0x01, 0x35
	.zero		2


	//----- nvinfo : EIATTR_PARAM_CBANK
	.align		4
        /*000c*/ 	.byte	0x04, 0x0a
        /*000e*/ 	.short	(.L_3397 - .L_3396)
	.align		4
.L_3396:
        /*0010*/ 	.word	index@(.nv.constant0._ZN2at6native29vectorized_elementwise_kernelILi8EZZZNS0_15binary_internal21div_trunc_kernel_cudaERNS_18TensorIteratorBaseEENKUlvE0_clEvENKUlvE0_clEvEUlfE_St5arrayIPcLm2EEEEviT0_T1_)
        /*0014*/ 	.short	0x0160
        /*0016*/ 	.short	0x0028


	//----- nvinfo : EIATTR_CBANK_PARAM_SIZE
	.align		4
.L_3397:
        /*0018*/ 	.byte	0x03, 0x19
        /*001a*/ 	.short	0x0028


	//----- nvinfo : EIATTR_KPARAM_INFO
	.align		4
        /*001c*/ 	.byte	0x04, 0x17
        /*001e*/ 	.short	(.L_3399 - .L_3398)
.L_3398:
        /*0020*/ 	.word	0x00000000
        /*0024*/ 	.short	0x0002
        /*0026*/ 	.short	0x0018
        /*0028*/ 	.byte	0x00, 0xf0, 0x41, 0x00


	//----- nvinfo : EIATTR_KPARAM_INFO
	.align		4
.L_3399:
        /*002c*/ 	.byte	0x04, 0x17
        /*002e*/ 	.short	(.L_3401 - .L_3400)
.L_3400:
        /*0030*/ 	.word	0x00000000
        /*0034*/ 	.short	0x0001
        /*0036*/ 	.short	0x0008
        /*0038*/ 	.byte	0x00, 0xf0, 0x41, 0x00


	//----- nvinfo : EIATTR_KPARAM_INFO
	.align		4
.L_3401:
        /*003c*/ 	.byte	0x04, 0x17
        /*003e*/ 	.short	(.L_3403 - .L_3402)
.L_3402:
        /*0040*/ 	.word	0x00000000
        /*0044*/ 	.short	0x0000
        /*0046*/ 	.short	0x0000
        /*0048*/ 	.byte	0x00, 0xf0, 0x11, 0x00


	//----- nvinfo : EIATTR_MAXREG_COUNT
	.align		4
.L_3403:
        /*004c*/ 	.byte	0x03, 0x1b
        /*004e*/ 	.short	0x00ff


	//----- nvinfo : EIATTR_MERCURY_ISA_VERSION
	.align		4
        /*0050*/ 	.byte	0x03, 0x5f
        /*0052*/ 	.short	0x0000


	//----- nvinfo : EIATTR_EXIT_INSTR_OFFSETS
	.align		4
        /*0054*/ 	.byte	0x04, 0x1c
        /*0056*/ 	.short	(.L_3405 - .L_3404)


	//   ....[0]....
.L_3404:
        /*0058*/ 	.word	0x00000010


	//----- nvinfo : EIATTR_MAX_THREADS
	.align		4
.L_3405:
        /*005c*/ 	.byte	0x04, 0x05
        /*005e*/ 	.short	(.L_3407 - .L_3406)
.L_3406:
        /*0060*/ 	.word	0x00000080
        /*0064*/ 	.word	0x00000001
        /*0068*/ 	.word	0x00000001
.L_3407:


//--------------------- .nv.info._ZN2at6native18elementwise_kernelILi128ELi4EZNS0_15gpu_kernel_implIZZZNS0_15binary_internal21div_trunc_kernel_cudaERNS_18TensorIteratorBaseEENKUlvE0_clEvENKUlvE_clEvEUldE_EEvS5_RKT_EUliE_EEviT1_ --------------------------
	.section	.nv.info._ZN2at6native18elementwise_kernelILi128ELi4EZNS0_15gpu_kernel_implIZZZNS0_15binary_internal21div_trunc_kernel_cudaERNS_18TensorIteratorBaseEENKUlvE0_clEvENKUlvE_clEvEUldE_EEvS5_RKT_EUliE_EEviT1_,"",@"SHT_CUDA_INFO"
	.sectionflags	@""
	.align	4


	//----- nvinfo : EIATTR_CUDA_API_VERSION
	.align		4
        /*0000*/ 	.byte	0x04, 0x37
        /*0002*/ 	.short	(.L_3409 - .L_3408)
.L_3408:
        /*0004*/ 	.word	0x00000082


	//----- nvinfo : EIATTR_SW2861232_WAR
	.align		4
.L_3409:
        /*0008*/ 	.byte	0x01, 0x35
	.zero		2


	//----- nvinfo : EIATTR_PARAM_CBANK
	.align		4
        /*000c*/ 	.byte	0x04, 0x0a
        /*000e*/ 	.short	(.L_3411 - .L_3410)
	.align		4
.L_3410:
        /*0010*/ 	.word	index@(.nv.constant0._ZN2at6native18elementwise_kernelILi128ELi4EZNS0_15gpu_kernel_implIZZZNS0_15binary_internal21div_trunc_kernel_cudaERNS_18TensorIteratorBaseEENKUlvE0_clEvENKUlvE_clEvEUldE_EEvS5_RKT_EUliE_EEviT1_)
        /*0014*/ 	.short	0x0160
        /*0016*/ 	.short	0x0230


	//----- nvinfo : EIATTR_CBANK_PARAM_SIZE
	.align		4
.L_3411:
        /*0018*/ 	.byte	0x03, 0x19
        /*001a*/ 	.short	0x0230


	//----- nvinfo : EIATTR_KPARAM_INFO
	.align		4
        /*001c*/ 	.byte	0x04, 0x17
        /*001e*/ 	.short	(.L_3413 - .L_3412)
.L_3412:
        /*0020*/ 	.word	0x00000000
        /*0024*/ 	.short	0x0001
        /*0026*/ 	.short	0x0008
        /*0028*/ 	.byte	0x00, 0xf0, 0xa1, 0x08


	//----- nvinfo : EIATTR_KPARAM_INFO
	.align		4
.L_3413:
        /*002c*/ 	.byte	0x04, 0x17
        /*002e*/ 	.short	(.L_3415 - .L_3414)
.L_3414:
        /*0030*/ 	.word	0x00000000
        /*0034*/ 	.short	0x0000
        /*0036*/ 	.short	0x0000
        /*0038*/ 	.byte	0x00, 0xf0, 0x11, 0x00


	//----- nvinfo : EIATTR_MAXREG_COUNT
	.align		4
.L_3415:
        /*003c*/ 	.byte	0x03, 0x1b
        /*003e*/ 	.short	0x0080


	//----- nvinfo : EIATTR_EXTERNS
	.align		4
        /*0040*/ 	.byte	0x04, 0x0f
        /*0042*/ 	.short	(.L_3417 - .L_3416)


	//   ....[0]....
	.align		4
.L_3416:
        /*0044*/ 	.word	index@(__assertfail)


	//----- nvinfo : EIATTR_MERCURY_ISA_VERSION
	.align		4
.L_3417:
        /*0048*/ 	.byte	0x03, 0x5f
        /*004a*/ 	.short	0x0000


	//----- nvinfo : EIATTR_SYSCALL_OFFSETS
	.align		4
        /*004c*/ 	.byte	0x04, 0x46
        /*004e*/ 	.short	(.L_3419 - .L_3418)


	//   ....[0]....
.L_3418:
        /*0050*/ 	.word	0x00001da0


	//   ....[1]....
        /*0054*/ 	.word	0x00002dd0


	//   ....[2]....
        /*0058*/ 	.word	0x00004bb0


	//   ....[3]....
        /*005c*/ 	.word	0x00005be0


	//   ....[4]....
        /*0060*/ 	.word	0x00007990


	//   ....[5]....
        /*0064*/ 	.word	0x000089c0


	//   ....[6]....
        /*0068*/ 	.word	0x0000a780


	//   ....[7]....
        /*006c*/ 	.word	0x0000b7b0


	//----- nvinfo : EIATTR_EXIT_INSTR_OFFSETS
	.align		4
.L_3419:
        /*0070*/ 	.byte	0x04, 0x1c
        /*0072*/ 	.short	(.L_3421 - .L_3420)


	//   ....[0]....
.L_3420:
        /*0074*/ 	.word	0x00008a60


	//   ....[1]....
        /*0078*/ 	.word	0x0000a900


	//   ....[2]....
        /*007c*/ 	.word	0x0000a940


	//   ....[3]....
        /*0080*/ 	.word	0x0000a9d0


	//   ....[4]....
        /*0084*/ 	.word	0x0000aa00


	//   ....[5]....
        /*0088*/ 	.word	0x0000aa30


	//   ....[6]....
        /*008c*/ 	.word	0x0000aae0


	//   ....[7]....
        /*0090*/ 	.word	0x0000ab40


	//   ....[8]....
        /*0094*/ 	.word	0x0000ac00


	//   ....[9]....
        /*0098*/ 	.word	0x0000ac70


	//   ....[10]....
        /*009c*/ 	.word	0x0000ac90


	//   ....[11]....
        /*00a0*/ 	.word	0x0000ad50


	//   ....[12]....
        /*00a4*/ 	.word	0x0000ad80


	//   ....[13]....
        /*00a8*/ 	.word	0x0000af30


	//   ....[14]....
        /*00ac*/ 	.word	0x0000b0b0


	//   ....[15]....
        /*00b0*/ 	.word	0x0000b110


	//   ....[16]....
        /*00b4*/ 	.word	0x0000b1c0


	//   ....[17]....
        /*00b8*/ 	.word	0x0000b360


	//   ....[18]....
        /*00bc*/ 	.word	0x0000b500


	//   ....[19]....
        /*00c0*/ 	.word	0x0000b680


	//   ....[20]....
        /*00c4*/ 	.word	0x0000b7c0


	//   ....[21]....
        /*00c8*/ 	.word	0x0000b7f0


	//   ....[22]....
        /*00cc*/ 	.word	0x0000b820


	//----- nvinfo : EIATTR_MAX_THREADS
	.align		4
.L_3421:
        /*00d0*/ 	.byte	0x04, 0x05
        /*00d2*/ 	.short	(.L_3423 - .L_3422)
.L_3422:
        /*00d4*/ 	.word	0x00000080
        /*00d8*/ 	.word	0x00000001
        /*00dc*/ 	.word	0x00000001


	//----- nvinfo : EIATTR_CRS_STACK_SIZE
	.align		4
.L_3423:
        /*00e0*/ 	.byte	0x04, 0x1e
        /*00e2*/ 	.short	(.L_3425 - .L_3424)
.L_3424:
        /*00e4*/ 	.word	0x00000000
.L_3425:


//--------------------- .nv.info._ZN2at6native27unrolled_elementwise_kernelIZZZNS0_15binary_internal21div_trunc_kernel_cudaERNS_18TensorIteratorBaseEENKUlvE0_clEvENKUlvE_clEvEUldE_St5arrayIPcLm2EELi4E23TrivialOffsetCalculatorILi1EjESC_NS0_6memory12LoadWithCastILi1EEENSD_13StoreWithCastILi1EEEEEviT_T0_T2_T3_T4_T5_ --------------------------
	.section	.nv.info._ZN2at6native27unrolled_elementwise_kernelIZZZNS0_15binary_internal21div_trunc_kernel_cudaERNS_18TensorIteratorBaseEENKUlvE0_clEvENKUlvE_clEvEUldE_St5arrayIPcLm2EELi4E23TrivialOffsetCalculatorILi1EjESC_NS0_6memory12LoadWithCastILi1EEENSD_13StoreWithCastILi1EEEEEviT_T0_T2_T3_T4_T5_,"",@"SHT_CUDA_INFO"
	.sectionflags	@""
	.align	4


	//----- nvinfo : EIATTR_CUDA_API_VERSION
	.align		4
        /*0000*/ 	.byte	0x04, 0x37
        /*0002*/ 	.short	(.L_3427 - .L_3426)
.L_3426:
        /*0004*/ 	.word	0x00000082


	//----- nvinfo : EIATTR_SW2861232_WAR
	.align		4
.L_3427:
        /*0008*/ 	.byte	0x01, 0x35
	.zero		2


	//----- nvinfo : EIATTR_PARAM_CBANK
	.align		4
        /*000c*/ 	.byte	0x04, 0x0a
        /*000e*/ 	.short	(.L_3429 - .L_3428)
	.align		4
.L_3428:
        /*0010*/ 	.word	index@(.nv.constant0._ZN2at6native27unrolled_elementwise_kernelIZZZNS0_15binary_internal21div_trunc_kernel_cudaERNS_18TensorIteratorBaseEENKUlvE0_clEvENKUlvE_clEvEUldE_St5arrayIPcLm2EELi4E23TrivialOffsetCalculatorILi1EjESC_NS0_6memory12LoadWithCastILi1EEENSD_13StoreWithCastILi1EEEEEviT_T0_T2_T3_T4_T5_)
        /*0014*/ 	.short	0x0160
        /*0016*/ 	.short	0x003c


	//----- nvinfo : EIATTR_CBANK_PARAM_SIZE
	.align		4
.L_3429:
        /*0018*/ 	.byte	0x03, 0x19
        /*001a*/ 	.short	0x003c


	//----- nvinfo : EIATTR_KPARAM_INFO
	.align		4
        /*001c*/ 	.byte	0x04, 0x17
        /*001e*/ 	.short	(.L_3431 - .L_3430)
.L_3430:
        /*0020*/ 	.word	0x00000000
        /*0024*/ 	.short	0x0006
        /*0026*/ 	.short	0x0034
        /*0028*/ 	.byte	0x00, 0xf0, 0x21, 0x00


	//----- nvinfo : EIATTR_KPARAM_INFO
	.align		4
.L_3431:
        /*002c*/ 	.byte	0x04, 0x17
        /*002e*/ 	.short	(.L_3433 - .L_3432)
.L_3432:
        /*0030*/ 	.word	0x00000000
        /*0034*/ 	.short	0x0005
        /*0036*/ 	.short	0x002c
        /*0038*/ 	.byte	0x00, 0xf0, 0x21, 0x00


	//----- nvinfo : EIATTR_KPARAM_INFO
	.align		4
.L_3433:
        /*003c*/ 	.byte	0x04, 0x17
        /*003e*/ 	.short	(.L_3435 - .L_3434)
.L_3434:
        /*0040*/ 	.word	0x00000000
        /*0044*/ 	.short	0x0004
        /*0046*/ 	.short	0x0029
        /*0048*/ 	.byte	0x00, 0xf0, 0x05, 0x00


	//----- nvinfo : EIATTR_KPARAM_INFO
	.align		4
.L_3435:
        /*004c*/ 	.byte	0x04, 0x17
        /*004e*/ 	.short	(.L_3437 - .L_3436)
.L_3436:
        /*0050*/ 	.word	0x00000000
        /*0054*/ 	.short	0x0003
        /*0056*/ 	.short	0x0028
        /*0058*/ 	.byte	0x00, 0xf0, 0x05, 0x00


	//----- nvinfo : EIATTR_KPARAM_INFO
	.align		4
.L_3437:
        /*005c*/ 	.byte	0x04, 0x17
        /*005e*/ 	.short	(.L_3439 - .L_3438)
.L_3438:
        /*0060*/ 	.word	0x00000000
        /*0064*/ 	.short	0x0002
        /*0066*/ 	.short	0x0018
        /*0068*/ 	.byte	0x00, 0xf0, 0x41, 0x00


	//----- nvinfo : EIATTR_KPARAM_INFO
	.align		4
.L_3439:
        /*006c*/ 	.byte	0x04, 0x17
        /*006e*/ 	.short	(.L_3441 - .L_3440)
.L_3440:
        /*0070*/ 	.word	0x00000000
        /*0074*/ 	.short	0x0001
        /*0076*/ 	.short	0x0008
        /*0078*/ 	.byte	0x00, 0xf0, 0x41, 0x00


	//----- nvinfo : EIATTR_KPARAM_INFO
	.align		4
.L_3441:
        /*007c*/ 	.byte	0x04, 0x17
        /*007e*/ 	.short	(.L_3443 - .L_3442)
.L_3442:
        /*0080*/ 	.word	0x00000000
        /*0084*/ 	.short	0x0000
        /*0086*/ 	.short	0x0000
        /*0088*/ 	.byte	0x00, 0xf0, 0x11, 0x00


	//----- nvinfo : EIATTR_MAXREG_COUNT
	.align		4
.L_3443:
        /*008c*/ 	.byte	0x03, 0x1b
        /*008e*/ 	.short	0x00ff


	//----- nvinfo : EIATTR_EXTERNS
	.align		4
        /*0090*/ 	.byte	0x04, 0x0f
        /*0092*/ 	.short	(.L_3445 - .L_3444)


	//   ....[0]....
	.align		4
.L_3444:
        /*0094*/ 	.word	index@(__assertfail)


	//----- nvinfo : EIATTR_MERCURY_ISA_VERSION
	.align		4
.L_3445:
        /*0098*/ 	.byte	0x03, 0x5f
        /*009a*/ 	.short	0x0000


	//----- nvinfo : EIATTR_SYSCALL_OFFSETS
	.align		4
        /*009c*/ 	.byte	0x04, 0x46
        /*009e*/ 	.short	(.L_3447 - .L_3446)


	//   ....[0]....
.L_3446:
        /*00a0*/ 	.word	0x00000f90


	//   ....[1]....
        /*00a4*/ 	.word	0x00001f40


	//   ....[2]....
        /*00a8*/ 	.word	0x00002f00


	//   ....[3]....
        /*00ac*/ 	.word	0x00003e90


	//   ....[4]....
        /*00b0*/ 	.word	0x00005110


	//   ....[5]....
        /*00b4*/ 	.word	0x000061a0


	//   ....[6]....
        /*00b8*/ 	.word	0x000071f0


	//   ....[7]....
        /*00bc*/ 	.word	0x00008260


	//----- nvinfo : EIATTR_EXIT_INSTR_OFFSETS
	.align		4
.L_3447:
        /*00c0*/ 	.byte	0x04, 0x1c
        /*00c2*/ 	.short	(.L_3449 - .L_3448)


	//   ....[0]....
.L_3448:
        /*00c4*/ 	.word	0x00007290


	//   ....[1]....
        /*00c8*/ 	.word	0x000073b0


	//   ....[2]....
        /*00cc*/ 	.word	0x000073f0


	//   ....[3]....
        /*00d0*/ 	.word	0x00007480


	//   ....[4]....
        /*00d4*/ 	.word	0x000074b0


	//   ....[5]....
        /*00d8*/ 	.word	0x000074e0


	//   ....[6]....
        /*00dc*/ 	.word	0x00007590


	//   ....[7]....
        /*00e0*/ 	.word	0x000075f0


	//   ....[8]....
        /*00e4*/ 	.word	0x000076b0


	//   ....[9]....
        /*00e8*/ 	.word	0x00007720


	//   ....[10]....
        /*00ec*/ 	.word	0x00007740


	//   ....[11]....
        /*00f0*/ 	.word	0x00007800


	//   ....[12]....
        /*00f4*/ 	.word	0x00007830


	//   ....[13]....
        /*00f8*/ 	.word	0x000079e0


	//   ....[14]....
        /*00fc*/ 	.word	0x00007b60


	//   ....[15]....
        /*0100*/ 	.word	0x00007bc0


	//   ....[16]....
        /*0104*/ 	.word	0x00007c70


	//   ....[17]....
        /*0108*/ 	.word	0x00007e10


	//   ....[18]....
        /*010c*/ 	.word	0x00007fb0


	//   ....[19]....
        /*0110*/ 	.word	0x00008130


	//   ....[20]....
        /*0114*/ 	.word	0x00008270


	//   ....[21]....
        /*0118*/ 	.word	0x000082a0


	//   ....[22]....
        /*011c*/ 	.word	0x000082d0


	//----- nvinfo : EIATTR_MAX_THREADS
	.align		4
.L_3449:
        /*0120*/ 	.byte	0x04, 0x05
        /*0122*/ 	.short	(.L_3451 - .L_3450)
.L_3450:
        /*0124*/ 	.word	0x00000080
        /*0128*/ 	.word	0x00000001
        /*012c*/ 	.word	0x00000001


	//----- nvinfo : EIATTR_CRS_STACK_SIZE
	.align		4
.L_3451:
        /*0130*/ 	.byte	0x04, 0x1e
        /*0132*/ 	.short	(.L_3453 - .L_3452)
.L_3452:
        /*0134*/ 	.word	0x00000000
.L_3453:


//--------------------- .nv.info._ZN2at6native18elementwise_kernelILi128ELi2EZNS0_22gpu_kernel_impl_nocastIZZZNS0_15binary_internal21div_trunc_kernel_cudaERNS_18TensorIteratorBaseEENKUlvE0_clEvENKUlvE_clEvEUldE_EEvS5_RKT_EUliE_EEviT1_ --------------------------
	.section	.nv.info._ZN2at6native18elementwise_kernelILi128ELi2EZNS0_22gpu_kernel_impl_nocastIZZZNS0_15binary_internal21div_trunc_kernel_cudaERNS_18TensorIteratorBaseEENKUlvE0_clEvENKUlvE_clEvEUldE_EEvS5_RKT_EUliE_EEviT1_,"",@"SHT_CUDA_INFO"
	.sectionflags	@""
	.align	4


	//----- nvinfo : EIATTR_CUDA_API_VERSION
	.align		4
        /*0000*/ 	.byte	0x04, 0x37
        /*0002*/ 	.short	(.L_3455 - .L_3454)
.L_3454:
        /*0004*/ 	.word	0x00000082


	//----- nvinfo : EIATTR_SW2861232_WAR
	.align		4
.L_3455:
        /*0008*/ 	.byte	0x01, 0x35
	.zero		2


	//----- nvinfo : EIATTR_PARAM_CBANK
	.align		4
        /*000c*/ 	.byte	0x04, 0x0a
        /*000e*/ 	.short	(.L_3457 - .L_3456)
	.align		4
.L_3456:
        /*0010*/ 	.word	index@(.nv.constant0._ZN2at6native18elementwise_kernelILi128ELi2EZNS0_22gpu_kernel_impl_nocastIZZZNS0_15binary_internal21div_trunc_kernel_cudaERNS_18TensorIteratorBaseEENKUlvE0_clEvENKUlvE_clEvEUldE_EEvS5_RKT_EUliE_EEviT1_)
        /*0014*/ 	.short	0x0160
        /*0016*/ 	.short	0x0228


	//----- nvinfo : EIATTR_CBANK_PARAM_SIZE
	.align		4
.L_3457:
        /*0018*/ 	.byte	0x03, 0x19
        /*001a*/ 	.short	0x0228


	//----- nvinfo : EIATTR_KPARAM_INFO
	.align		4
        /*001c*/ 	.byte	0x04, 0x17
        /*001e*/ 	.short	(.L_3459 - .L_3458)
.L_3458:
        /*0020*/ 	.word	0x00000000
        /*0024*/ 	.short	0x0001
        /*0026*/ 	.short	0x0008
        /*0028*/ 	.byte	0x00, 0xf0, 0x81, 0x08


	//----- nvinfo : EIATTR_KPARAM_INFO
	.align		4
.L_3459:
        /*002c*/ 	.byte	0x04, 0x17
        /*002e*/ 	.short	(.L_3461 - .L_3460)
.L_3460:
        /*0030*/ 	.word	0x00000000
        /*0034*/ 	.short	0x0000
        /*0036*/ 	.short	0x0000
        /*0038*/ 	.byte	0x00, 0xf0, 0x11, 0x00


	//----- nvinfo : EIATTR_MAXREG_COUNT
	.align		4
.L_3461:
        /*003c*/ 	.byte	0x03, 0x1b
        /*003e*/ 	.short	0x0080


	//----- nvinfo : EIATTR_MERCURY_ISA_VERSION
	.align		4
        /*0040*/ 	.byte	0x03, 0x5f
        /*0042*/ 	.short	0x0000


	//----- nvinfo : EIATTR_EXIT_INSTR_OFFSETS
	.align		4
        /*0044*/ 	.byte	0x04, 0x1c
        /*0046*/ 	.short	(.L_3463 - .L_3462)


	//   ....[0]....
.L_3462:
        /*0048*/ 	.word	0x00000f70


	//   ....[1]....
        /*004c*/ 	.word	0x00001e40


	//----- nvinfo : EIATTR_MAX_THREADS
	.align		4
.L_3463:
        /*0050*/ 	.byte	0x04, 0x05
        /*0052*/ 	.short	(.L_3465 - .L_3464)
.L_3464:
        /*0054*/ 	.word	0x00000080
        /*0058*/ 	.word	0x00000001
        /*005c*/ 	.word	0x00000001


	//----- nvinfo : EIATTR_CRS_STACK_SIZE
	.align		4
.L_3465:
        /*0060*/ 	.byte	0x04, 0x1e
        /*0062*/ 	.short	(.L_3467 - .L_3466)
.L_3466:
        /*0064*/ 	.word	0x00000000
.L_3467:


//--------------------- .nv.info._ZN2at6native27unrolled_elementwise_kernelIZZZNS0_15binary_internal21div_trunc_kernel_cudaERNS_18TensorIteratorBaseEENKUlvE0_clEvENKUlvE_clEvEUldE_St5arrayIPcLm2EELi4E23TrivialOffsetCalculatorILi1EjESC_NS0_6memory15LoadWithoutCastENSD_16StoreWithoutCastEEEviT_T0_T2_T3_T4_T5_ --------------------------
	.section	.nv.info._ZN2at6native27unrolled_elementwise_kernelIZZZNS0_15binary_internal21div_trunc_kernel_cudaERNS_18TensorIteratorBaseEENKUlvE0_clEvENKUlvE_clEvEUldE_St5arrayIPcLm2EELi4E23TrivialOffsetCalculatorILi1EjESC_NS0_6memory15LoadWithoutCastENSD_16StoreWithoutCastEEEviT_T0_T2_T3_T4_T5_,"",@"SHT_CUDA_INFO"
	.sectionflags	@""
	.align	4


	//----- nvinfo : EIATTR_CUDA_API_VERSION
	.align		4
        /*0000*/ 	.byte	0x04, 0x37
        /*0002*/ 	.short	(.L_3469 - .L_3468)
.L_3468:
        /*0004*/ 	.word	0x00000082


	//----- nvinfo : EIATTR_SW2861232_WAR
	.align		4
.L_3469:
        /*0008*/ 	.byte	0x01, 0x35
	.zero		2


	//----- nvinfo : EIATTR_PARAM_CBANK
	.align		4
        /*000c*/ 	.byte	0x04, 0x0a
        /*000e*/ 	.short	(.L_3471 - .L_3470)
	.align		4
.L_3470:
        /*0010*/ 	.word	index@(.nv.constant0._ZN2at6native27unrolled_elementwise_kernelIZZZNS0_15binary_internal21div_trunc_kernel_cudaERNS_18TensorIteratorBaseEENKUlvE0_clEvENKUlvE_clEvEUldE_St5arrayIPcLm2EELi4E23TrivialOffsetCalculatorILi1EjESC_NS0_6memory15LoadWithoutCastENSD_16StoreWithoutCastEEEviT_T0_T2_T3_T4_T5_)
        /*0014*/ 	.short	0x0160
        /*0016*/ 	.short	0x002c


	//----- nvinfo : EIATTR_CBANK_PARAM_SIZE
	.align		4
.L_3471:
        /*0018*/ 	.byte	0x03, 0x19
        /*001a*/ 	.short	0x002c


	//----- nvinfo : EIATTR_KPARAM_INFO
	.align		4
        /*001c*/ 	.byte	0x04, 0x17
        /*001e*/ 	.short	(.L_3473 - .L_3472)
.L_3472:
        /*0020*/ 	.word	0x00000000
        /*0024*/ 	.short	0x0006
        /*0026*/ 	.short	0x002b
        /*0028*/ 	.byte	0x00, 0xf0, 0x05, 0x00


	//----- nvinfo : EIATTR_KPARAM_INFO
	.align		4
.L_3473:
        /*002c*/ 	.byte	0x04, 0x17
        /*002e*/ 	.short	(.L_3475 - .L_3474)
.L_3474:
        /*0030*/ 	.word	0x00000000
        /*0034*/ 	.short	0x0005
        /*0036*/ 	.short	0x002a
        /*0038*/ 	.byte	0x00, 0xf0, 0x05, 0x00


	//----- nvinfo : EIATTR_KPARAM_INFO
	.align		4
.L_3475:
        /*003c*/ 	.byte	0x04, 0x17
        /*003e*/ 	.short	(.L_3477 - .L_3476)
.L_3476:
        /*0040*/ 	.word	0x00000000
        /*0044*/ 	.short	0x0004
        /*0046*/ 	.short	0x0029
        /*0048*/ 	.byte	0x00, 0xf0, 0x05, 0x00


	//----- nvinfo : EIATTR_KPARAM_INFO
	.align		4
.L_3477:
        /*004c*/ 	.byte	0x04, 0x17
        /*004e*/ 	.short	(.L_3479 - .L_3478)
.L_3478:
        /*0050*/ 	.word	0x00000000
        /*0054*/ 	.short	0x0003
        /*0056*/ 	.short	0x0028
        /*0058*/ 	.byte	0x00, 0xf0, 0x05, 0x00


	//----- nvinfo : EIATTR_KPARAM_INFO
	.align		4
.L_3479:
        /*005c*/ 	.byte	0x04, 0x17
        /*005e*/ 	.short	(.L_3481 - .L_3480)
.L_3480:
        /*0060*/ 	.word	0x00000000
        /*0064*/ 	.short	0x0002
        /*0066*/ 	.short	0x0018
        /*0068*/ 	.byte	0x00, 0xf0, 0x41, 0x00


	//----- nvinfo : EIATTR_KPARAM_INFO
	.align		4
.L_3481:
        /*006c*/ 	.byte	0x04, 0x17
        /*006e*/ 	.short	(.L_3483 - .L_3482)
.L_3482:
        /*0070*/ 	.word	0x00000000
        /*0074*/ 	.short	0x0001
        /*0076*/ 	.short	0x0008
        /*0078*/ 	.byte	0x00, 0xf0, 0x41, 0x00


	//----- nvinfo : EIATTR_KPARAM_INFO
	.align		4
.L_3483:
        /*007c*/ 	.byte	0x04, 0x17
        /*007e*/ 	.short	(.L_3485 - .L_3484)
.L_3484:
        /*0080*/ 	.word	0x00000000
        /*0084*/ 	.short	0x0000
        /*0086*/ 	.short	0x0000
        /*0088*/ 	.byte	0x00, 0xf0, 0x11, 0x00


	//----- nvinfo : EIATTR_MAXREG_COUNT
	.align		4
.L_3485:
        /*008c*/ 	.byte	0x03, 0x1b
        /*008e*/ 	.short	0x00ff


	//----- nvinfo : EIATTR_MERCURY_ISA_VERSION
	.align		4
        /*0090*/ 	.byte	0x03, 0x5f
        /*0092*/ 	.short	0x0000


	//----- nvinfo : EIATTR_EXIT_INSTR_OFFSETS
	.align		4
        /*0094*/ 	.byte	0x04, 0x1c
        /*0096*/ 	.short	(.L_3487 - .L_3486)


	//   ....[0]....
.L_3486:
        /*0098*/ 	.word	0x00000450


	//   ....[1]....
        /*009c*/ 	.word	0x000004a0


	//----- nvinfo : EIATTR_MAX_THREADS
	.align		4
.L_3487:
        /*00a0*/ 	.byte	0x04, 0x05
        /*00a2*/ 	.short	(.L_3489 - .L_3488)
.L_3488:
        /*00a4*/ 	.word	0x00000080
        /*00a8*/ 	.word	0x00000001
        /*00ac*/ 	.word	0x00000001


	//----- nvinfo : EIATTR_CRS_STACK_SIZE
	.align		4
.L_3489:
        /*00b0*/ 	.byte	0x04, 0x1e
        /*00b2*/ 	.short	(.L_3491 - .L_3490)
.L_3490:
        /*00b4*/ 	.word	0x00000000
.L_3491:


//--------------------- .nv.info._ZN2at6native29vectorized_elementwise_kernelILi2EZZZNS0_15binary_internal21div_trunc_kernel_cudaERNS_18TensorIteratorBaseEENKUlvE0_clEvENKUlvE_clEvEUldE_St5arrayIPcLm2EEEEviT0_T1_ --------------------------
	.section	.nv.info._ZN2at6native29vectorized_elementwise_kernelILi2EZZZNS0_15binary_internal21div_trunc_kernel_cudaERNS_18TensorIteratorBaseEENKUlvE0_clEvENKUlvE_clEvEUldE_St5arrayIPcLm2EEEEviT0_T1_,"",@"SHT_CUDA_INFO"
	.sectionflags	@""
	.align	4


	//----- nvinfo : EIATTR_CUDA_API_VERSION
	.align		4
        /*0000*/ 	.byte	0x04, 0x37
        /*0002*/ 	.short	(.L_3493 - .L_3492)
.L_3492:
        /*0004*/ 	.word	0x00000082


	//----- nvinfo : EIATTR_SW2861232_WAR
	.align		4
.L_3493:
        /*0008*/ 	.byte	0x01, 0x35
	.zero		2


	//----- nvinfo : EIATTR_PARAM_CBANK
	.align		4
        /*000c*/ 	.byte	0x04, 0x0a
        /*000e*/ 	.short	(.L_3495 - .L_3494)
	.align		4
.L_3494:
        /*0010*/ 	.word	index@(.nv.constant0._ZN2at6native29vectorized_elementwise_kernelILi2EZZZNS0_15binary_internal21div_trunc_kernel_cudaERNS_18TensorIteratorBaseEENKUlvE0_clEvENKUlvE_clEvEUldE_St5arrayIPcLm2EEEEviT0_T1_)
        /*0014*/ 	.short	0x0160
        /*0016*/ 	.short	0x0028


	//----- nvinfo : EIATTR_CBANK_PARAM_SIZE
	.align		4
.L_3495:
        /*0018*/ 	.byte	0x03, 0x19
        /*001a*/ 	.short	0x0028


	//----- nvinfo : EIATTR_KPARAM_INFO
	.align		4
        /*001c*/ 	.byte	0x04, 0x17
        /*001e*/ 	.short	(.L_3497 - .L_3496)
.L_3496:
        /*0020*/ 	.word	0x00000000
        /*0024*/ 	.short	0x0002
        /*0026*/ 	.short	0x0018
        /*0028*/ 	.byte	0x00, 0xf0, 0x41, 0x00


	//----- nvinfo : EIATTR_KPARAM_INFO
	.align		4
.L_3497:
        /*002c*/ 	.byte	0x04, 0x17
        /*002e*/ 	.short	(.L_3499 - .L_3498)
.L_3498:
        /*0030*/ 	.word	0x00000000
        /*0034*/ 	.short	0x0001
        /*0036*/ 	.short	0x0008
        /*0038*/ 	.byte	0x00, 0xf0, 0x41, 0x00


	//----- nvinfo : EIATTR_KPARAM_INFO
	.align		4
.L_3499:
        /*003c*/ 	.byte	0x04, 0x17
        /*003e*/ 	.short	(.L_3501 - .L_3500)
.L_3500:
        /*0040*/ 	.word	0x00000000
        /*0044*/ 	.short	0x0000
        /*0046*/ 	.short	0x0000
        /*0048*/ 	.byte	0x00, 0xf0, 0x11, 0x00


	//----- nvinfo : EIATTR_MAXREG_COUNT
	.align		4
.L_3501:
        /*004c*/ 	.byte	0x03, 0x1b
        /*004e*/ 	.short	0x00ff


	//----- nvinfo : EIATTR_MERCURY_ISA_VERSION
	.align		4
        /*0050*/ 	.byte	0x03, 0x5f
        /*0052*/ 	.short	0x0000


	//----- nvinfo : EIATTR_EXIT_INSTR_OFFSETS
	.align		4
        /*0054*/ 	.byte	0x04, 0x1c
        /*0056*/ 	.short	(.L_3503 - .L_3502)


	//   ....[0]....
.L_3502:
        /*0058*/ 	.word	0x00000250


	//   ....[1]....
        /*005c*/ 	.word	0x00000b20


	//   ....[2]....
        /*0060*/ 	.word	0x00000b70


	//----- nvinfo : EIATTR_MAX_THREADS
	.align		4
.L_3503:
        /*0064*/ 	.byte	0x04, 0x05
        /*0066*/ 	.short	(.L_3505 - .L_3504)
.L_3504:
        /*0068*/ 	.word	0x00000080
        /*006c*/ 	.word	0x00000001
        /*0070*/ 	.word	0x00000001


	//----- nvinfo : EIATTR_CRS_STACK_SIZE
	.align		4
.L_3505:
        /*0074*/ 	.byte	0x04, 0x1e
        /*0076*/ 	.short	(.L_3507 - .L_3506)
.L_3506:
        /*0078*/ 	.word	0x00000000
.L_3507:


//--------------------- .nv.info._ZN2at6native29vectorized_elementwise_kernelILi4EZZZNS0_15binary_internal21div_trunc_kernel_cudaERNS_18TensorIteratorBaseEENKUlvE0_clEvENKUlvE_clEvEUldE_St5arrayIPcLm2EEEEviT0_T1_ --------------------------
	.section	.nv.info._ZN2at6native29vectorized_elementwise_kernelILi4EZZZNS0_15binary_internal21div_trunc_kernel_cudaERNS_18TensorIteratorBaseEENKUlvE0_clEvENKUlvE_clEvEUldE_St5arrayIPcLm2EEEEviT0_T1_,"",@"SHT_CUDA_INFO"
	.sectionflags	@""
	.align	4


	//----- nvinfo : EIATTR_CUDA_API_VERSION
	.align		4
        /*0000*/ 	.byte	0x04, 0x37
        /*0002*/ 	.short	(.L_3509 - .L_3508)
.L_3508:
        /*0004*/ 	.word	0x00000082


	//----- nvinfo : EIATTR_SW2861232_WAR
	.align		4
.L_3509:
        /*0008*/ 	.byte	0x01, 0x35
	.zero		2


	//----- nvinfo : EIATTR_PARAM_CBANK
	.align		4
        /*000c*/ 	.byte	0x04, 0x0a
        /*000e*/ 	.short	(.L_3511 - .L_3510)
	.align		4
.L_3510:
        /*0010*/ 	.word	index@(.nv.constant0._ZN2at6native29vectorized_elementwise_kernelILi4EZZZNS0_15binary_internal21div_trunc_kernel_cudaERNS_18TensorIteratorBaseEENKUlvE0_clEvENKUlvE_clEvEUldE_St5arrayIPcLm2EEEEviT0_T1_)
        /*0014*/ 	.short	0x0160
        /*0016*/ 	.short	0x0028


	//----- nvinfo : EIATTR_CBANK_PARAM_SIZE
	.align		4
.L_3511:
        /*0018*/ 	.byte	0x03, 0x19
        /*001a*/ 	.short	0x0028


	//----- nvinfo : EIATTR_KPARAM_INFO
	.align		4
        /*001c*/ 	.byte	0x04, 0x17
        /*001e*/ 	.short	(.L_3513 - .L_3512)
.L_3512:
        /*0020*/ 	.word	0x00000000
        /*0024*/ 	.short	0x0002
        /*0026*/ 	.short	0x0018
        /*0028*/ 	.byte	0x00, 0xf0, 0x41, 0x00


	//----- nvinfo : EIATTR_KPARAM_INFO
	.align		4
.L_3513:
        /*002c*/ 	.byte	0x04, 0x17
        /*002e*/ 	.short	(.L_3515 - .L_3514)
.L_3514:
        /*0030*/ 	.word	0x00000000
        /*0034*/ 	.short	0x0001
        /*0036*/ 	.short	0x0008
        /*0038*/ 	.byte	0x00, 0xf0, 0x41, 0x00


	//----- nvinfo : EIATTR_KPARAM_INFO
	.align		4
.L_3515:
        /*003c*/ 	.byte	0x04, 0x17
        /*003e*/ 	.short	(.L_3517 - .L_3516)
.L_3516:
        /*0040*/ 	.word	0x00000000
        /*0044*/ 	.short	0x0000
        /*0046*/ 	.short	0x0000
        /*0048*/ 	.byte	0x00, 0xf0, 0x11, 0x00


	//----- nvinfo : EIATTR_MAXREG_COUNT
	.align		4
.L_3517:
        /*004c*/ 	.byte	0x03, 0x1b
        /*004e*/ 	.short	0x00ff


	//----- nvinfo : EIATTR_MERCURY_ISA_VERSION
	.align		4
        /*0050*/ 	.byte	0x03, 0x5f
        /*0052*/ 	.short	0x0000


	//----- nvinfo : EIATTR_EXIT_INSTR_OFFSETS
	.align		4
        /*0054*/ 	.byte	0x04, 0x1c
        /*0056*/ 	.short	(.L_3519 - .L_3518)


	//   ....[0]....
.L_3518:
        /*0058*/ 	.word	0x00000250


	//   ....[1]....
        /*005c*/ 	.word	0x00000b20


	//   ....[2]....
        /*0060*/ 	.word	0x00000b70


	//----- nvinfo : EIATTR_MAX_THREADS
	.align		4
.L_3519:
        /*0064*/ 	.byte	0x04, 0x05
        /*0066*/ 	.short	(.L_3521 - .L_3520)
.L_3520:
        /*0068*/ 	.word	0x00000080
        /*006c*/ 	.word	0x00000001
        /*0070*/ 	.word	0x00000001


	//----- nvinfo : EIATTR_CRS_STACK_SIZE
	.align		4
.L_3521:
        /*0074*/ 	.byte	0x04, 0x1e
        /*0076*/ 	.short	(.L_3523 - .L_3522)
.L_3522:
        /*0078*/ 	.word	0x00000000
.L_3523:


//--------------------- .nv.info._ZN2at6native29vectorized_elementwise_kernelILi8EZZZNS0_15binary_internal21div_trunc_kernel_cudaERNS_18TensorIteratorBaseEENKUlvE0_clEvENKUlvE_clEvEUldE_St5arrayIPcLm2EEEEviT0_T1_ --------------------------
	.section	.nv.info._ZN2at6native29vectorized_elementwise_kernelILi8EZZZNS0_15binary_internal21div_trunc_kernel_cudaERNS_18TensorIteratorBaseEENKUlvE0_clEvENKUlvE_clEvEUldE_St5arrayIPcLm2EEEEviT0_T1_,"",@"SHT_CUDA_INFO"
	.sectionflags	@""
	.align	4


	//----- nvinfo : EIATTR_CUDA_API_VERSION
	.align		4
        /*0000*/ 	.byte	0x04, 0x37
        /*0002*/ 	.short	(.L_3525 - .L_3524)
.L_3524:
        /*0004*/ 	.word	0x00000082


	//----- nvinfo : EIATTR_SW2861232_WAR
	.align		4
.L_3525:
        /*0008*/ 	.byte	0x01, 0x35
	.zero		2


	//----- nvinfo : EIATTR_PARAM_CBANK
	.align		4
        /*000c*/ 	.byte	0x04, 0x0a
        /*000e*/ 	.short	(.L_3527 - .L_3526)
	.align		4
.L_3526:
        /*0010*/ 	.word	index@(.nv.constant0._ZN2at6native29vectorized_elementwise_kernelILi8EZZZNS0_15binary_internal21div_trunc_kernel_cudaERNS_18TensorIteratorBaseEENKUlvE0_clEvENKUlvE_clEvEUldE_St5arrayIPcLm2EEEEviT0_T1_)
        /*0014*/ 	.short	0x0160
        /*0016*/ 	.short	0x0028


	//----- nvinfo : EIATTR_CBANK_PARAM_SIZE
	.align		4
.L_3527:
        /*0018*/ 	.byte	0x03, 0x19
        /*001a*/ 	.short	0x0028


	//----- nvinfo : EIATTR_KPARAM_INFO
	.align		4
        /*001c*/ 	.byte	0x04, 0x17
        /*001e*/ 	.short	(.L_3529 - .L_3528)
.L_3528:
        /*0020*/ 	.word	0x00000000
        /*0024*/ 	.short	0x0002
        /*0026*/ 	.short	0x0018
        /*0028*/ 	.byte	0x00, 0xf0, 0x41, 0x00


	//----- nvinfo : EIATTR_KPARAM_INFO
	.align		4
.L_3529:
        /*002c*/ 	.byte	0x04, 0x17
        /*002e*/ 	.short	(.L_3531 - .L_3530)
.L_3530:
        /*0030*/ 	.word	0x00000000
        /*0034*/ 	.short	0x0001
        /*0036*/ 	.short	0x0008
        /*0038*/ 	.byte	0x00, 0xf0, 0x41, 0x00


	//----- nvinfo : EIATTR_KPARAM_INFO
	.align		4
.L_3531:
        /*003c*/ 	.byte	0x04, 0x17
        /*003e*/ 	.short	(.L_3533 - .L_3532)
.L_3532:
        /*0040*/ 	.word	0x00000000
        /*0044*/ 	.short	0x0000
        /*0046*/ 	.short	0x0000
        /*0048*/ 	.byte	0x00, 0xf0, 0x11, 0x00


	//----- nvinfo : EIATTR_MAXREG_COUNT
	.align		4
.L_3533:
        /*004c*/ 	.byte	0x03, 0x1b
        /*004e*/ 	.short	0x00ff


	//----- nvinfo : EIATTR_MERCURY_ISA_VERSION
	.align		4
        /*0050*/ 	.byte	0x03, 0x5f
        /*0052*/ 	.short	0x0000


	//----- nvinfo : EIATTR_EXIT_INSTR_OFFSETS
	.align		4
        /*0054*/ 	.byte	0x04, 0x1c
        /*0056*/ 	.short	(.L_3535 - .L_3534)


	//   ....[0]....
.L_3534:
        /*0058*/ 	.word	0x00000010


	//----- nvinfo : EIATTR_MAX_THREADS
	.align		4
.L_3535:
        /*005c*/ 	.byte	0x04, 0x05
        /*005e*/ 	.short	(.L_3537 - .L_3536)
.L_3536:
        /*0060*/ 	.word	0x00000080
        /*0064*/ 	.word	0x00000001
        /*0068*/ 	.word	0x00000001
.L_3537:


//--------------------- .nv.info._ZN2at6native18elementwise_kernelILi128ELi4EZNS0_15gpu_kernel_implINS0_13BinaryFunctorIsssZZZNS0_15binary_internal21div_trunc_kernel_cudaERNS_18TensorIteratorBaseEENKUlvE_clEvENKUlvE3_clEvEUlssE_EEEEvS6_RKT_EUliE_EEviT1_ --------------------------
	.section	.nv.info._ZN2at6native18elementwise_kernelILi128ELi4EZNS0_15gpu_kernel_implINS0_13BinaryFunctorIsssZZZNS0_15binary_internal21div_trunc_kernel_cudaERNS_18TensorIteratorBaseEENKUlvE_clEvENKUlvE3_clEvEUlssE_EEEEvS6_RKT_EUliE_EEviT1_,"",@"SHT_CUDA_INFO"
	.sectionflags	@""
	.align	4


	//----- nvinfo : EIATTR_CUDA_API_VERSION
	.align		4
        /*0000*/ 	.byte	0x04, 0x37
        /*0002*/ 	.short	(.L_3539 - .L_3538)
.L_3538:
        /*0004*/ 	.word	0x00000082


	//----- nvinfo : EIATTR_SW2861232_WAR
	.align		4
.L_3539:
        /*0008*/ 	.byte	0x01, 0x35
	.zero		2


	//----- nvinfo : EIATTR_PARAM_CBANK
	.align		4
        /*000c*/ 	.byte	0x04, 0x0a
        /*000e*/ 	.short	(.L_3541 - .L_3540)
	.align		4
.L_3540:
        /*0010*/ 	.word	index@(.nv.constant0._ZN2at6native18elementwise_kernelILi128ELi4EZNS0_15gpu_kernel_implINS0_13BinaryFunctorIsssZZZNS0_15binary_internal21div_trunc_kernel_cudaERNS_18TensorIteratorBaseEENKUlvE_clEvENKUlvE3_clEvEUlssE_EEEEvS6_RKT_EUliE_EEviT1_)
        /*0014*/ 	.short	0x0160
        /*0016*/ 	.short	0x0290


	//----- nvinfo : EIATTR_CBANK_PARAM_SIZE
	.align		4
.L_3541:
        /*0018*/ 	.byte	0x03, 0x19
        /*001a*/ 	.short	0x0290


	//----- nvinfo : EIATTR_KPARAM_INFO
	.align		4
        /*001c*/ 	.byte	0x04, 0x17
        /*001e*/ 	.short	(.L_3543 - .L_3542)
.L_3542:
        /*0020*/ 	.word	0x00000000
        /*0024*/ 	.short	0x0001
        /*0026*/ 	.short	0x0008
        /*0028*/ 	.byte	0x00, 0xf0, 0x21, 0x0a


	//----- nvinfo : EIATTR_KPARAM_INFO
	.align		4
.L_3543:
        /*002c*/ 	.byte	0x04, 0x17
        /*002e*/ 	.short	(.L_3545 - .L_3544)
.L_3544:
        /*0030*/ 	.word	0x00000000
        /*0034*/ 	.short	0x0000
        /*0036*/ 	.short	0x0000
        /*0038*/ 	.byte	0x00, 0xf0, 0x11, 0x00


	//----- nvinfo : EIATTR_MAXREG_COUNT
	.align		4
.L_3545:
        /*003c*/ 	.byte	0x03, 0x1b
        /*003e*/ 	.short	0x0080


	//----- nvinfo : EIATTR_EXTERNS
	.align		4
        /*0040*/ 	.byte	0x04, 0x0f
        /*0042*/ 	.short	(.L_3547 - .L_3546)


	//   ....[0]....
	.align		4
.L_3546:
        /*0044*/ 	.word	index@(__assertfail)


	//----- nvinfo : EIATTR_MERCURY_ISA_VERSION
	.align		4
.L_3547:
        /*0048*/ 	.byte	0x03, 0x5f
        /*004a*/ 	.short	0x0000


	//----- nvinfo : EIATTR_SYSCALL_OFFSETS
	.align		4
        /*004c*/ 	.byte	0x04, 0x46
        /*004e*/ 	.short	(.L_3549 - .L_3548)


	//   ....[0]....
.L_3548:
        /*0050*/ 	.word	0x00001ed0


	//   ....[1]....
        /*0054*/ 	.word	0x00002d60


	//   ....[2]....
        /*0058*/ 	.word	0x00003dd0


	//   ....[3]....
        /*005c*/ 	.word	0x00005d10


	//   ....[4]....
        /*0060*/ 	.word	0x00006ba0


	//   ....[5]....
        /*0064*/ 	.word	0x00007c10


	//   ....[6]....
        /*0068*/ 	.word	0x00009b20


	//   ....[7]....
        /*006c*/ 	.word	0x0000a9b0


	//   ....[8]....
        /*0070*/ 	.word	0x0000ba20


	//   ....[9]....
        /*0074*/ 	.word	0x0000d940


	//   ....[10]....
        /*0078*/ 	.word	0x0000e7d0


	//   ....[11]....
        /*007c*/ 	.word	0x0000f840


	//----- nvinfo : EIATTR_EXIT_INSTR_OFFSETS
	.align		4
.L_3549:
        /*0080*/ 	.byte	0x04, 0x1c
        /*0082*/ 	.short	(.L_3551 - .L_3550)


	//   ....[0]....
.L_3550:
        /*0084*/ 	.word	0x0000bae0


	//   ....[1]....
        /*0088*/ 	.word	0x0000eab0


	//   ....[2]....
        /*008c*/ 	.word	0x0000ead0


	//   ....[3]....
        /*0090*/ 	.word	0x0000eb80


	//   ....[4]....
        /*0094*/ 	.word	0x0000ebb0


	//   ....[5]....
        /*0098*/ 	.word	0x0000ebd0


	//   ....[6]....
        /*009c*/ 	.word	0x0000ec60


	//   ....[7]....
        /*00a0*/ 	.word	0x0000eca0


	//   ....[8]....
        /*00a4*/ 	.word	0x0000ed40


	//   ....[9]....
        /*00a8*/ 	.word	0x0000ed90


	//   ....[10]....
        /*00ac*/ 	.word	0x0000edc0


	//   ....[11]....
        /*00b0*/ 	.word	0x0000ee90


	//   ....[12]....
        /*00b4*/ 	.word	0x0000eed0


	//   ....[13]....
        /*00b8*/ 	.word	0x0000f060


	//   ....[14]....
        /*00bc*/ 	.word	0x0000f1c0


	//   ....[15]....
        /*00c0*/ 	.word	0x0000f200


	//   ....[16]....
        /*00c4*/ 	.word	0x0000f2a0


	//   ....[17]....
        /*00c8*/ 	.word	0x0000f420


	//   ....[18]....
        /*00cc*/ 	.word	0x0000f5a0


	//   ....[19]....
        /*00d0*/ 	.word	0x0000f710


	//   ....[20]....
        /*00d4*/ 	.word	0x0000f850


	//   ....[21]....
        /*00d8*/ 	.word	0x0000f8a0


	//   ....[22]....
        /*00dc*/ 	.word	0x0000f8d0


	//----- nvinfo : EIATTR_MAX_THREADS
	.align		4
.L_3551:
        /*00e0*/ 	.byte	0x04, 0x05
        /*00e2*/ 	.short	(.L_3553 - .L_3552)
.L_3552:
        /*00e4*/ 	.word	0x00000080
        /*00e8*/ 	.word	0x00000001
        /*00ec*/ 	.word	0x00000001


	//----- nvinfo : EIATTR_CRS_STACK_SIZE
	.align		4
.L_3553:
        /*00f0*/ 	.byte	0x04, 0x1e
        /*00f2*/ 	.short	(.L_3555 - .L_3554)
.L_3554:
        /*00f4*/ 	.word	0x00000000
.L_3555:


//--------------------- .nv.info._ZN2at6native27unrolled_elementwise_kernelINS0_13BinaryFunctorIsssZZZNS0_15binary_internal21div_trunc_kernel_cudaERNS_18TensorIteratorBaseEENKUlvE_clEvENKUlvE3_clEvEUlssE_EESt5arrayIPcLm3EELi4E23TrivialOffsetCalculatorILi2EjESD_ILi1EjENS0_6memory12LoadWithCastILi2EEENSG_13StoreWithCastILi1EEEEEviT_T0_T2_T3_T4_T5_ --------------------------
	.section	.nv.info._ZN2at6native27unrolled_elementwise_kernelINS0_13BinaryFunctorIsssZZZNS0_15binary_internal21div_trunc_kernel_cudaERNS_18TensorIteratorBaseEENKUlvE_clEvENKUlvE3_clEvEUlssE_EESt5arrayIPcLm3EELi4E23TrivialOffsetCalculatorILi2EjESD_ILi1EjENS0_6memory12LoadWithCastILi2EEENSG_13StoreWithCastILi1EEEEEviT_T0_T2_T3_T4_T5_,"",@"SHT_CUDA_INFO"
	.sectionflags	@""
	.align	4


	//----- nvinfo : EIATTR_CUDA_API_VERSION
	.align		4
        /*0000*/ 	.byte	0x04, 0x37
        /*0002*/ 	.short	(.L_3557 - .L_3556)
.L_3556:
        /*0004*/ 	.word	0x00000082


	//----- nvinfo : EIATTR_SW2861232_WAR
	.align		4
.L_3557:
        /*0008*/ 	.byte	0x01, 0x35
	.zero		2


	//----- nvinfo : EIATTR_PARAM_CBANK
	.align		4
        /*000c*/ 	.byte	0x04, 0x0a
        /*000e*/ 	.short	(.L_3559 - .L_3558)
	.align		4
.L_3558:
        /*0010*/ 	.word	index@(.nv.constant0._ZN2at6native27unrolled_elementwise_kernelINS0_13BinaryFunctorIsssZZZNS0_15binary_internal21div_trunc_kernel_cudaERNS_18TensorIteratorBaseEENKUlvE_clEvENKUlvE3_clEvEUlssE_EESt5arrayIPcLm3EELi4E23TrivialOffsetCalculatorILi2EjESD_ILi1EjENS0_6memory12LoadWithCastILi2EEENSG_13StoreWithCastILi1EEEEEviT_T0_T2_T3_T4_T5_)
        /*0014*/ 	.short	0x0160
        /*0016*/ 	.short	0x0038


	//----- nvinfo : EIATTR_CBANK_PARAM_SIZE
	.align		4
.L_3559:
        /*0018*/ 	.byte	0x03, 0x19
        /*001a*/ 	.short	0x0038


	//----- nvinfo : EIATTR_KPARAM_INFO
	.align		4
        /*001c*/ 	.byte	0x04, 0x17
        /*001e*/ 	.short	(.L_3561 - .L_3560)
.L_3560:
        /*0020*/ 	.word	0x00000000
        /*0024*/ 	.short	0x0006
        /*0026*/ 	.short	0x0030
        /*0028*/ 	.byte	0x00, 0xf0, 0x21, 0x00


	//----- nvinfo : EIATTR_KPARAM_INFO
	.align		4
.L_3561:
        /*002c*/ 	.byte	0x04, 0x17
        /*002e*/ 	.short	(.L_3563 - .L_3562)
.L_3562:
        /*0030*/ 	.word	0x00000000
        /*0034*/ 	.short	0x0005
        /*0036*/ 	.short	0x0024
        /*0038*/ 	.byte	0x00, 0xf0, 0x31, 0x00


	//----- nvinfo : EIATTR_KPARAM_INFO
	.align		4
.L_3563:
        /*003c*/ 	.byte	0x04, 0x17
        /*003e*/ 	.short	(.L_3565 - .L_3564)
.L_3564:
        /*0040*/ 	.word	0x00000000
        /*0044*/ 	.short	0x0004
        /*0046*/ 	.short	0x0021
        /*0048*/ 	.byte	0x00, 0xf0, 0x05, 0x00


	//----- nvinfo : EIATTR_KPARAM_INFO
	.align		4
.L_3565:
        /*004c*/ 	.byte	0x04, 0x17
        /*004e*/ 	.short	(.L_3567 - .L_3566)
.L_3566:
        /*0050*/ 	.word	0x00000000
        /*0054*/ 	.short	0x0003
        /*0056*/ 	.short	0x0020
        /*0058*/ 	.byte	0x00, 0xf0, 0x05, 0x00


	//----- nvinfo : EIATTR_KPARAM_INFO
	.align		4
.L_3567:
        /*005c*/ 	.byte	0x04, 0x17
        /*005e*/ 	.short	(.L_3569 - .L_3568)
.L_3568:
        /*0060*/ 	.word	0x00000000
        /*0064*/ 	.short	0x0002
        /*0066*/ 	.short	0x0008
        /*0068*/ 	.byte	0x00, 0xf0, 0x61, 0x00


	//----- nvinfo : EIATTR_KPARAM_INFO
	.align		4
.L_3569:
        /*006c*/ 	.byte	0x04, 0x17
        /*006e*/ 	.short	(.L_3571 - .L_3570)
.L_3570:
        /*0070*/ 	.word	0x00000000
        /*0074*/ 	.short	0x0001
        /*0076*/ 	.short	0x0004
        /*0078*/ 	.byte	0x00, 0xf0, 0x05, 0x00


	//----- nvinfo : EIATTR_KPARAM_INFO
	.align		4
.L_3571:
        /*007c*/ 	.byte	0x04, 0x17
        /*007e*/ 	.short	(.L_3573 - .L_3572)
.L_3572:
        /*0080*/ 	.word	0x00000000
        /*0084*/ 	.short	0x0000
        /*0086*/ 	.short	0x0000
        /*0088*/ 	.byte	0x00, 0xf0, 0x11, 0x00


	//----- nvinfo : EIATTR_MAXREG_COUNT
	.align		4
.L_3573:
        /*008c*/ 	.byte	0x03, 0x1b
        /*008e*/ 	.short	0x00ff


	//----- nvinfo : EIATTR_EXTERNS
	.align		4
        /*0090*/ 	.byte	0x04, 0x0f
        /*0092*/ 	.short	(.L_3575 - .L_3574)


	//   ....[0]....
	.align		4
.L_3574:
        /*0094*/ 	.word	index@(__assertfail)


	//----- nvinfo : EIATTR_MERCURY_ISA_VERSION
	.align		4
.L_3575:
        /*0098*/ 	.byte	0x03, 0x5f
        /*009a*/ 	.short	0x0000


	//----- nvinfo : EIATTR_SYSCALL_OFFSETS
	.align		4
        /*009c*/ 	.byte	0x04, 0x46
        /*009e*/ 	.short	(.L_3577 - .L_3576)


	//   ....[0]....
.L_3576:
        /*00a0*/ 	.word	0x00000f40


	//   ....[1]....
        /*00a4*/ 	.word	0x00001de0


	//   ....[2]....
        /*00a8*/ 	.word	0x00002d00


	//   ....[3]....
        /*00ac*/ 	.word	0x00003ba0


	//   ....[4]....
        /*00b0*/ 	.word	0x00004ad0


	//   ....[5]....
        /*00b4*/ 	.word	0x00005970


	//   ....[6]....
        /*00b8*/ 	.word	0x00006880


	//   ....[7]....
        /*00bc*/ 	.word	0x00007720


	//   ....[8]....
        /*00c0*/ 	.word	0x00008f30


	//   ....[9]....
        /*00c4*/ 	.word	0x00009eb0


	//   ....[10]....
        /*00c8*/ 	.word	0x0000ade0


	//   ....[11]....
        /*00cc*/ 	.word	0x0000bd10


	//----- nvinfo : EIATTR_EXIT_INSTR_OFFSETS
	.align		4
.L_3577:
        /*00d0*/ 	.byte	0x04, 0x1c
        /*00d2*/ 	.short	(.L_3579 - .L_3578)


	//   ....[0]....
.L_3578:
        /*00d4*/ 	.word	0x0000ae90


	//   ....[1]....
        /*00d8*/ 	.word	0x0000afa0


	//   ....[2]....
        /*00dc*/ 	.word	0x0000afc0


	//   ....[3]....
        /*00e0*/ 	.word	0x0000b060


	//   ....[4]....
        /*00e4*/ 	.word	0x0000b090


	//   ....[5]....
        /*00e8*/ 	.word	0x0000b0b0


	//   ....[6]....
        /*00ec*/ 	.word	0x0000b140


	//   ....[7]....
        /*00f0*/ 	.word	0x0000b180


	//   ....[8]....
        /*00f4*/ 	.word	0x0000b220


	//   ....[9]....
        /*00f8*/ 	.word	0x0000b270


	//   ....[10]....
        /*00fc*/ 	.word	0x0000b2a0


	//   ....[11]....
        /*0100*/ 	.word	0x0000b370


	//   ....[12]....
        /*0104*/ 	.word	0x0000b3b0


	//   ....[13]....
        /*0108*/ 	.word	0x0000b540


	//   ....[14]....
        /*010c*/ 	.word	0x0000b6a0


	//   ....[15]....
        /*0110*/ 	.word	0x0000b6e0


	//   ....[16]....
        /*0114*/ 	.word	0x0000b780


	//   ....[17]....
        /*0118*/ 	.word	0x0000b900


	//   ....[18]....
        /*011c*/ 	.word	0x0000ba80


	//   ....[19]....
        /*0120*/ 	.word	0x0000bbe0


	//   ....[20]....
        /*0124*/ 	.word	0x0000bd20


	//   ....[21]....
        /*0128*/ 	.word	0x0000bd60


	//   ....[22]....
        /*012c*/ 	.word	0x0000bd90


	//----- nvinfo : EIATTR_MAX_THREADS
	.align		4
.L_3579:
        /*0130*/ 	.byte	0x04, 0x05
        /*0132*/ 	.short	(.L_3581 - .L_3580)
.L_3580:
        /*0134*/ 	.word	0x00000080
        /*0138*/ 	.word	0x00000001
        /*013c*/ 	.word	0x00000001


	//----- nvinfo : EIATTR_CRS_STACK_SIZE
	.align		4
.L_3581:
        /*0140*/ 	.byte	0x04, 0x1e
        /*0142*/ 	.short	(.L_3583 - .L_3582)
.L_3582:
        /*0144*/ 	.word	0x00000000
.L_3583:


//--------------------- .nv.info._ZN2at6native18elementwise_kernelILi128ELi4EZNS0_22gpu_kernel_impl_nocastINS0_13BinaryFunctorIsssZZZNS0_15binary_internal21div_trunc_kernel_cudaERNS_18TensorIteratorBaseEENKUlvE_clEvENKUlvE3_clEvEUlssE_EEEEvS6_RKT_EUliE_EEviT1_ --------------------------
	.section	.nv.info._ZN2at6native18elementwise_kernelILi128ELi4EZNS0_22gpu_kernel_impl_nocastINS0_13BinaryFunctorIsssZZZNS0_15binary_internal21div_trunc_kernel_cudaERNS_18TensorIteratorBaseEENKUlvE_clEvENKUlvE3_clEvEUlssE_EEEEvS6_RKT_EUliE_EEviT1_,"",@"SHT_CUDA_INFO"
	.sectionflags	@""
	.align	4


	//----- nvinfo : EIATTR_CUDA_API_VERSION
	.align		4
        /*0000*/ 	.byte	0x04, 0x37
        /*0002*/ 	.short	(.L_3585 - .L_3584)
.L_3584:
        /*0004*/ 	.word	0x00000082


	//----- nvinfo : EIATTR_SW2861232_WAR
	.align		4
.L_3585:
        /*0008*/ 	.byte	0x01, 0x35
	.zero		2


	//----- nvinfo : EIATTR_PARAM_CBANK
	.align		4
        /*000c*/ 	.byte	0x04, 0x0a
        /*000e*/ 	.short	(.L_3587 - .L_3586)
	.align		4
.L_3586:
        /*0010*/ 	.word	index@(.nv.constant0._ZN2at6native18elementwise_kernelILi128ELi4EZNS0_22gpu_kernel_impl_nocastINS0_13BinaryFunctorIsssZZZNS0_15binary_internal21div_trunc_kernel_cudaERNS_18TensorIteratorBaseEENKUlvE_clEvENKUlvE3_clEvEUlssE_EEEEvS6_RKT_EUliE_EEviT1_)
        /*0014*/ 	.short	0x0160
        /*0016*/ 	.short	0x0290


	//----- nvinfo : EIATTR_CBANK_PARAM_SIZE
	.align		4
.L_3587:
        /*0018*/ 	.byte	0x03, 0x19
        /*001a*/ 	.short	0x0290


	//----- nvinfo : EIATTR_KPARAM_INFO
	.align		4
        /*001c*/ 	.byte	0x04, 0x17
        /*001e*/ 	.short	(.L_3589 - .L_3588)
.L_3588:
        /*0020*/ 	.word	0x00000000
        /*0024*/ 	.short	0x0001
        /*0026*/ 	.short	0x0008
        /*0028*/ 	.byte	0x00, 0xf0, 0x21, 0x0a


	//----- nvinfo : EIATTR_KPARAM_INFO
	.align		4
.L_3589:
        /*002c*/ 	.byte	0x04, 0x17
        /*002e*/ 	.short	(.L_3591 - .L_3590)
.L_3590:
        /*0030*/ 	.word	0x00000000
        /*0034*/ 	.short	0x0000
        /*0036*/ 	.short	0x0000
        /*0038*/ 	.byte	0x00, 0xf0, 0x11, 0x00


	//----- nvinfo : EIATTR_MAXREG_COUNT
	.align		4
.L_3591:
        /*003c*/ 	.byte	0x03, 0x1b
        /*003e*/ 	.short	0x0080


	//----- nvinfo : EIATTR_MERCURY_ISA_VERSION
	.align		4
        /*0040*/ 	.byte	0x03, 0x5f
        /*0042*/ 	.short	0x0000


	//----- nvinfo : EIATTR_EXIT_INSTR_OFFSETS
	.align		4
        /*0044*/ 	.byte	0x04, 0x1c
        /*0046*/ 	.short	(.L_3593 - .L_3592)


	//   ....[0]....
.L_3592:
        /*0048*/ 	.word	0x000036d0


	//   ....[1]....
        /*004c*/ 	.word	0x000048c0


	//----- nvinfo : EIATTR_MAX_THREADS
	.align		4
.L_3593:
        /*0050*/ 	.byte	0x04, 0x05
        /*0052*/ 	.short	(.L_3595 - .L_3594)
.L_3594:
        /*0054*/ 	.word	0x00000080
        /*0058*/ 	.word	0x00000001
        /*005c*/ 	.word	0x00000001


	//----- nvinfo : EIATTR_CRS_STACK_SIZE
	.align		4
.L_3595:
        /*0060*/ 	.byte	0x04, 0x1e
        /*0062*/ 	.short	(.L_3597 - .L_3596)
.L_3596:
        /*0064*/ 	.word	0x00000000
.L_3597:


//--------------------- .nv.info._ZN2at6native27unrolled_elementwise_kernelINS0_13BinaryFunctorIsssZZZNS0_15binary_internal21div_trunc_kernel_cudaERNS_18TensorIteratorBaseEENKUlvE_clEvENKUlvE3_clEvEUlssE_EESt5arrayIPcLm3EELi4E23TrivialOffsetCalculatorILi2EjESD_ILi1EjENS0_6memory15LoadWithoutCastENSG_16StoreWithoutCastEEEviT_T0_T2_T3_T4_T5_ --------------------------
	.section	.nv.info._ZN2at6native27unrolled_elementwise_kernelINS0_13BinaryFunctorIsssZZZNS0_15binary_internal21div_trunc_kernel_cudaERNS_18TensorIteratorBaseEENKUlvE_clEvENKUlvE3_clEvEUlssE_EESt5arrayIPcLm3EELi4E23TrivialOffsetCalculatorILi2EjESD_ILi1EjENS0_6memory15LoadWithoutCastENSG_16StoreWithoutCastEEEviT_T0_T2_T3_T4_T5_,"",@"SHT_CUDA_INFO"
	.sectionflags	@""
	.align	4


	//----- nvinfo : EIATTR_CUDA_API_VERSION
	.align		4
        /*0000*/ 	.byte	0x04, 0x37
        /*0002*/ 	.short	(.L_3599 - .L_3598)
.L_3598:
        /*0004*/ 	.word	0x00000082


	//----- nvinfo : EIATTR_SW2861232_WAR
	.align		4
.L_3599:
        /*0008*/ 	.byte	0x01, 0x35
	.zero		2


	//----- nvinfo : EIATTR_PARAM_CBANK
	.align		4
        /*000c*/ 	.byte	0x04, 0x0a
        /*000e*/ 	.short	(.L_3601 - .L_3600)
	.align		4
.L_3600:
        /*0010*/ 	.word	index@(.nv.constant0._ZN2at6native27unrolled_elementwise_kernelINS0_13BinaryFunctorIsssZZZNS0_15binary_internal21div_trunc_kernel_cudaERNS_18TensorIteratorBaseEENKUlvE_clEvENKUlvE3_clEvEUlssE_EESt5arrayIPcLm3EELi4E23TrivialOffsetCalculatorILi2EjESD_ILi1EjENS0_6memory15LoadWithoutCastENSG_16StoreWithoutCastEEEviT_T0_T2_T3_T4_T5_)
        /*0014*/ 	.short	0x0160
        /*0016*/ 	.short	0x0024


	//----- nvinfo : EIATTR_CBANK_PARAM_SIZE
	.align		4
.L_3601:
        /*0018*/ 	.byte	0x03, 0x19
        /*001a*/ 	.short	0x0024


	//----- nvinfo : EIATTR_KPARAM_INFO
	.align		4
        /*001c*/ 	.byte	0x04, 0x17
        /*001e*/ 	.short	(.L_3603 - .L_3602)
.L_3602:
        /*0020*/ 	.word	0x00000000
        /*0024*/ 	.short	0x0006
        /*0026*/ 	.short	0x0023
        /*0028*/ 	.byte	0x00, 0xf0, 0x05, 0x00


	//----- nvinfo : EIATTR_KPARAM_INFO
	.align		4
.L_3603:
        /*002c*/ 	.byte	0x04, 0x17
        /*002e*/ 	.short	(.L_3605 - .L_3604)
.L_3604:
        /*0030*/ 	.word	0x00000000
        /*0034*/ 	.short	0x0005
        /*0036*/ 	.short	0x0022
        /*0038*/ 	.byte	0x00, 0xf0, 0x05, 0x00


	//----- nvinfo : EIATTR_KPARAM_INFO
	.align		4
.L_3605:
        /*003c*/ 	.byte	0x04, 0x17
        /*003e*/ 	.short	(.L_3607 - .L_3606)
.L_3606:
        /*0040*/ 	.word	0x00000000
        /*0044*/ 	.short	0x0004
        /*0046*/ 	.short	0x0021
        /*0048*/ 	.byte	0x00, 0xf0, 0x05, 0x00


	//----- nvinfo : EIATTR_KPARAM_INFO
	.align		4
.L_3607:
        /*004c*/ 	.byte	0x04, 0x17
        /*004e*/ 	.short	(.L_3609 - .L_3608)
.L_3608:
        /*0050*/ 	.word	0x00000000
        /*0054*/ 	.short	0x0003
        /*0056*/ 	.short	0x0020
        /*0058*/ 	.byte	0x00, 0xf0, 0x05, 0x00


	//----- nvinfo : EIATTR_KPARAM_INFO
	.align		4
.L_3609:
        /*005c*/ 	.byte	0x04, 0x17
        /*005e*/ 	.short	(.L_3611 - .L_3610)
.L_3610:
        /*0060*/ 	.word	0x00000000
        /*0064*/ 	.short	0x0002
        /*0066*/ 	.short	0x0008
        /*0068*/ 	.byte	0x00, 0xf0, 0x61, 0x00


	//----- nvinfo : EIATTR_KPARAM_INFO
	.align		4
.L_3611:
        /*006c*/ 	.byte	0x04, 0x17
        /*006e*/ 	.short	(.L_3613 - .L_3612)
.L_3612:
        /*0070*/ 	.word	0x00000000
        /*0074*/ 	.short	0x0001
        /*0076*/ 	.short	0x0004
        /*0078*/ 	.byte	0x00, 0xf0, 0x05, 0x00


	//----- nvinfo : EIATTR_KPARAM_INFO
	.align		4
.L_3613:
        /*007c*/ 	.byte	0x04, 0x17
        /*007e*/ 	.short	(.L_3615 - .L_3614)
.L_3614:
        /*0080*/ 	.word	0x00000000
        /*0084*/ 	.short	0x0000
        /*0086*/ 	.short	0x0000
        /*0088*/ 	.byte	0x00, 0xf0, 0x11, 0x00


	//----- nvinfo : EIATTR_MAXREG_COUNT
	.align		4
.L_3615:
        /*008c*/ 	.byte	0x03, 0x1b
        /*008e*/ 	.short	0x00ff


	//----- nvinfo : EIATTR_MERCURY_ISA_VERSION
	.align		4
        /*0090*/ 	.byte	0x03, 0x5f
        /*0092*/ 	.short	0x0000


	//----- nvinfo : EIATTR_EXIT_INSTR_OFFSETS
	.align		4
        /*0094*/ 	.byte	0x04, 0x1c
        /*0096*/ 	.short	(.L_3617 - .L_3616)


	//   ....[0]....
.L_3616:
        /*0098*/ 	.word	0x00000b80


	//   ....[1]....
        /*009c*/ 	.word	0x00000bd0


	//----- nvinfo : EIATTR_MAX_THREADS
	.align		4
.L_3617:
        /*00a0*/ 	.byte	0x04, 0x05
        /*00a2*/ 	.short	(.L_3619 - .L_3618)
.L_3618:
        /*00a4*/ 	.word	0x00000080
        /*00a8*/ 	.word	0x00000001
        /*00ac*/ 	.word	0x00000001


	//----- nvinfo : EIATTR_CRS_STACK_SIZE
	.align		4
.L_3619:
        /*00b0*/ 	.byte	0x04, 0x1e
        /*00b2*/ 	.short	(.L_3621 - .L_3620)
.L_3620:
        /*00b4*/ 	.word	0x00000000
.L_3621:


//--------------------- .nv.info._ZN2at6native29vectorized_elementwise_kernelILi2ENS0_13BinaryFunctorIsssZZZNS0_15binary_internal21div_trunc_kernel_cudaERNS_18TensorIteratorBaseEENKUlvE_clEvENKUlvE3_clEvEUlssE_EESt5arrayIPcLm3EEEEviT0_T1_ --------------------------
	.section	.nv.info._ZN2at6native29vectorized_elementwise_kernelILi2ENS0_13BinaryFunctorIsssZZZNS0_15binary_internal21div_trunc_kernel_cudaERNS_18TensorIteratorBaseEENKUlvE_clEvENKUlvE3_clEvEUlssE_EESt5arrayIPcLm3EEEEviT0_T1_,"",@"SHT_CUDA_INFO"
	.sectionflags	@""
	.align	4


	//----- nvinfo : EIATTR_CUDA_API_VERSION
	.align		4
        /*0000*/ 	.byte	0x04, 0x37
        /*0002*/ 	.short	(.L_3623 - .L_3622)
.L_3622:
        /*0004*/ 	.word	0x00000082


	//----- nvinfo : EIATTR_SW2861232_WAR
	.align		4
.L_3623:
        /*0008*/ 	.byte	0x01, 0x35
	.zero		2


	//----- nvinfo : EIATTR_PARAM_CBANK
	.align		4
        /*000c*/ 	.byte	0x04, 0x0a
        /*000e*/ 	.short	(.L_3625 - .L_3624)
	.align		4
.L_3624:
        /*0010*/ 	.word	index@(.nv.constant0._ZN2at6native29vectorized_elementwise_kernelILi2ENS0_13BinaryFunctorIsssZZZNS0_15binary_internal21div_trunc_kernel_cudaERNS_18TensorIteratorBaseEENKUlvE_clEvENKUlvE3_clEvEUlssE_EESt5arrayIPcLm3EEEEviT0_T1_)
        /*0014*/ 	.short	0x0160
        /*0016*/ 	.short	0x0020


	//----- nvinfo : EIATTR_CBANK_PARAM_SIZE
	.align		4
.L_3625:
        /*0018*/ 	.byte	0x03, 0x19
        /*001a*/ 	.short	0x0020


	//----- nvinfo : EIATTR_KPARAM_INFO
	.align		4
        /*001c*/ 	.byte	0x04, 0x17
        /*001e*/ 	.short	(.L_3627 - .L_3626)
.L_3626:
        /*0020*/ 	.word	0x00000000
        /*0024*/ 	.short	0x0002
        /*0026*/ 	.short	0x0008
        /*0028*/ 	.byte	0x00, 0xf0, 0x61, 0x00


	//----- nvinfo : EIATTR_KPARAM_INFO
	.align		4
.L_3627:
        /*002c*/ 	.byte	0x04, 0x17
        /*002e*/ 	.short	(.L_3629 - .L_3628)
.L_3628:
        /*0030*/ 	.word	0x00000000
        /*0034*/ 	.short	0x0001
        /*0036*/ 	.short	0x0004
        /*0038*/ 	.byte	0x00, 0xf0, 0x05, 0x00


	//----- nvinfo : EIATTR_KPARAM_INFO
	.align		4
.L_3629:
        /*003c*/ 	.byte	0x04, 0x17
        /*003e*/ 	.short	(.L_3631 - .L_3630)
.L_3630:
        /*0040*/ 	.word	0x00000000
        /*0044*/ 	.short	0x0000
        /*0046*/ 	.short	0x0000
        /*0048*/ 	.byte	0x00, 0xf0, 0x11, 0x00


	//----- nvinfo : EIATTR_MAXREG_COUNT
	.align		4
.L_3631:
        /*004c*/ 	.byte	0x03, 0x1b
        /*004e*/ 	.short	0x00ff


	//----- nvinfo : EIATTR_MERCURY_ISA_VERSION
	.align		4
        /*0050*/ 	.byte	0x03, 0x5f
        /*0052*/ 	.short	0x0000


	//----- nvinfo : EIATTR_EXIT_INSTR_OFFSETS
	.align		4
        /*0054*/ 	.byte	0x04, 0x1c
        /*0056*/ 	.short	(.L_3633 - .L_3632)


	//   ....[0]....
.L_3632:
        /*0058*/ 	.word	0x00000f10


	//   ....[1]....
        /*005c*/ 	.word	0x00002630


	//   ....[2]....
        /*0060*/ 	.word	0x00002680


	//----- nvinfo : EIATTR_MAX_THREADS
	.align		4
.L_3633:
        /*0064*/ 	.byte	0x04, 0x05
        /*0066*/ 	.short	(.L_3635 - .L_3634)
.L_3634:
        /*0068*/ 	.word	0x00000080
        /*006c*/ 	.word	0x00000001
        /*0070*/ 	.word	0x00000001


	//----- nvinfo : EIATTR_CRS_STACK_SIZE
	.align		4
.L_3635:
        /*0074*/ 	.byte	0x04, 0x1e
        /*0076*/ 	.short	(.L_3637 - .L_3636)
.L_3636:
        /*0078*/ 	.word	0x00000000
.L_3637:


//--------------------- .nv.info._ZN2at6native29vectorized_elementwise_kernelILi4ENS0_13BinaryFunctorIsssZZZNS0_15binary_internal21div_trunc_kernel_cudaERNS_18TensorIteratorBaseEENKUlvE_clEvENKUlvE3_clEvEUlssE_EESt5arrayIPcLm3EEEEviT0_T1_ --------------------------
	.section	.nv.info._ZN2at6native29vectorized_elementwise_kernelILi4ENS0_13BinaryFunctorIsssZZZNS0_15binary_internal21div_trunc_kernel_cudaERNS_18TensorIteratorBaseEENKUlvE_clEvENKUlvE3_clEvEUlssE_EESt5arrayIPcLm3EEEEviT0_T1_,"",@"SHT_CUDA_INFO"
	.sectionflags	@""
	.align	4


	//----- nvinfo : EIATTR_CUDA_API_VERSION
	.align		4
        /*0000*/ 	.byte	0x04, 0x37
        /*0002*/ 	.short	(.L_3639 - .L_3638)
.L_3638:
        /*0004*/ 	.word	0x00000082


	//----- nvinfo : EIATTR_SW2861232_WAR
	.align		4
.L_3639:
        /*0008*/ 	.byte	0x01, 0x35
	.zero		2


	//----- nvinfo : EIATTR_PARAM_CBANK
	.align		4
        /*000c*/ 	.byte	0x04, 0x0a
        /*000e*/ 	.short	(.L_3641 - .L_3640)
	.align		4
.L_3640:
        /*0010*/ 	.word	index@(.nv.constant0._ZN2at6native29vectorized_elementwise_kernelILi4ENS0_13BinaryFunctorIsssZZZNS0_15binary_internal21div_trunc_kernel_cudaERNS_18TensorIteratorBaseEENKUlvE_clEvENKUlvE3_clEvEUlssE_EESt5arrayIPcLm3EEEEviT0_T1_)
        /*0014*/ 	.short	0x0160
        /*0016*/ 	.short	0x0020


	//----- nvinfo : EIATTR_CBANK_PARAM_SIZE
	.align		4
.L_3641:
        /*0018*/ 	.byte	0x03, 0x19
        /*001a*/ 	.short	0x0020


	//----- nvinfo : EIATTR_KPARAM_INFO
	.align		4
        /*001c*/ 	.byte	0x04, 0x17
        /*001e*/ 	.short	(.L_3643 - .L_3642)
.L_3642:
        /*0020*/ 	.word	0x00000000
        /*0024*/ 	.short	0x0002
        /*0026*/ 	.short	0x0008
        /*0028*/ 	.byte	0x00, 0xf0, 0x61, 0x00


	//----- nvinfo : EIATTR_KPARAM_INFO
	.align		4
.L_3643:
        /*002c*/ 	.byte	0x04, 0x17
        /*002e*/ 	.short	(.L_3645 - .L_3644)
.L_3644:
        /*0030*/ 	.word	0x00000000
        /*0034*/ 	.short	0x0001
        /*0036*/ 	.short	0x0004
        /*0038*/ 	.byte	0x00, 0xf0, 0x05, 0x00


	//----- nvinfo : EIATTR_KPARAM_INFO
	.align		4
.L_3645:
        /*003c*/ 	.byte	0x04, 0x17
        /*003e*/ 	.short	(.L_3647 - .L_3646)
.L_3646:
        /*0040*/ 	.word	0x00000000
        /*0044*/ 	.short	0x0000
        /*0046*/ 	.short	0x0000
        /*0048*/ 	.byte	0x00, 0xf0, 0x11, 0x00


	//----- nvinfo : EIATTR_MAXREG_COUNT
	.align		4
.L_3647:
        /*004c*/ 	.byte	0x03, 0x1b
        /*004e*/ 	.short	0x00ff


	//----- nvinfo : EIATTR_MERCURY_ISA_VERSION
	.align		4
        /*0050*/ 	.byte	0x03, 0x5f
        /*0052*/ 	.short	0x0000


	//----- nvinfo : EIATTR_EXIT_INSTR_OFFSETS
	.align		4
        /*0054*/ 	.byte	0x04, 0x1c
        /*0056*/ 	.short	(.L_3649 - .L_3648)


	//   ....[0]....
.L_3648:
        /*0058*/ 	.word	0x00000ec0


	//   ....[1]....
        /*005c*/ 	.word	0x000025e0


	//   ....[2]....
        /*0060*/ 	.word	0x00002630


	//----- nvinfo : EIATTR_MAX_THREADS
	.align		4
.L_3649:
        /*0064*/ 	.byte	0x04, 0x05
        /*0066*/ 	.short	(.L_3651 - .L_3650)
.L_3650:
        /*0068*/ 	.word	0x00000080
        /*006c*/ 	.word	0x00000001
        /*0070*/ 	.word	0x00000001


	//----- nvinfo : EIATTR_CRS_STACK_SIZE
	.align		4
.L_3651:
        /*0074*/ 	.byte	0x04, 0x1e
        /*0076*/ 	.short	(.L_3653 - .L_3652)
.L_3652:
        /*0078*/ 	.word	0x00000000
.L_3653:


//--------------------- .nv.info._ZN2at6native29vectorized_elementwise_kernelILi8ENS0_13BinaryFunctorIsssZZZNS0_15binary_internal21div_trunc_kernel_cudaERNS_18TensorIteratorBaseEENKUlvE_clEvENKUlvE3_clEvEUlssE_EESt5arrayIPcLm3EEEEviT0_T1_ --------------------------
	.section	.nv.info._ZN2at6native29vectorized_elementwise_kernelILi8ENS0_13BinaryFunctorIsssZZZNS0_15binary_internal21div_trunc_kernel_cudaERNS_18TensorIteratorBaseEENKUlvE_clEvENKUlvE3_clEvEUlssE_EESt5arrayIPcLm3EEEEviT0_T1_,"",@"SHT_CUDA_INFO"
	.sectionflags	@""
	.align	4


	//----- nvinfo : EIATTR_CUDA_API_VERSION
	.align		4
        /*0000*/ 	.byte	0x04, 0x37
        /*0002*/ 	.short	(.L_3655 - .L_3654)
.L_3654:
        /*0004*/ 	.word	0x00000082


	//----- nvinfo : EIATTR_SW2861232_WAR
	.align		4
.L_3655:
        /*0008*/ 	.byte	0x01, 0x35
	.zero		2


	//----- nvinfo : EIATTR_PARAM_CBANK
	.align		4
        /*000c*/ 	.byte	0x04, 0x0a
        /*000e*/ 	.short	(.L_3657 - .L_3656)
	.align		4
.L_3656:
        /*0010*/ 	.word	index@(.nv.constant0._ZN2at6native29vectorized_elementwise_kernelILi8ENS0_13BinaryFunctorIsssZZZNS0_15binary_internal21div_trunc_kernel_cudaERNS_18TensorIteratorBaseEENKUlvE_clEvENKUlvE3_clEvEUlssE_EESt5arrayIPcLm3EEEEviT0_T1_)
        /*0014*/ 	.short	0x0160
        /*0016*/ 	.short	0x0020


	//----- nvinfo : EIATTR_CBANK_PARAM_SIZE
	.align		4
.L_3657:
        /*0018*/ 	.byte	0x03, 0x19
        /*001a*/ 	.short	0x0020


	//----- nvinfo : EIATTR_KPARAM_INFO
	.align		4
        /*001c*/ 	.byte	0x04, 0x17
        /*001e*/ 	.short	(.L_3659 - .L_3658)
.L_3658:
        /*0020*/ 	.word	0x00000000
        /*0024*/ 	.short	0x0002
        /*0026*/ 	.short	0x0008
        /*0028*/ 	.byte	0x00, 0xf0, 0x61, 0x00


	//----- nvinfo : EIATTR_KPARAM_INFO
	.align		4
.L_3659:
        /*002c*/ 	.byte	0x04, 0x17
        /*002e*/ 	.short	(.L_3661 - .L_3660)
.L_3660:
        /*0030*/ 	.word	0x00000000
        /*0034*/ 	.short	0x0001
        /*0036*/ 	.short	0x0004
        /*0038*/ 	.byte	0x00, 0xf0, 0x05, 0x00


	//----- nvinfo : EIATTR_KPARAM_INFO
	.align		4
.L_3661:
        /*003c*/ 	.byte	0x04, 0x17
        /*003e*/ 	.short	(.L_3663 - .L_3662)
.L_3662:
        /*0040*/ 	.word	0x00000000
        /*0044*/ 	.short	0x0000
        /*0046*/ 	.short	0x0000
        /*0048*/ 	.byte	0x00, 0xf0, 0x11, 0x00


	//----- nvinfo : EIATTR_MAXREG_COUNT
	.align		4
.L_3663:
        /*004c*/ 	.byte	0x03, 0x1b
        /*004e*/ 	.short	0x00ff


	//----- nvinfo : EIATTR_MERCURY_ISA_VERSION
	.align		4
        /*0050*/ 	.byte	0x03, 0x5f
        /*0052*/ 	.short	0x0000


	//----- nvinfo : EIATTR_EXIT_INSTR_OFFSETS
	.align		4
        /*0054*/ 	.byte	0x04, 0x1c
        /*0056*/ 	.short	(.L_3665 - .L_3664)


	//   ....[0]....
.L_3664:
        /*0058*/ 	.word	0x00000010


	//----- nvinfo : EIATTR_MAX_THREADS
	.align		4
.L_3665:
        /*005c*/ 	.byte	0x04, 0x05
        /*005e*/ 	.short	(.L_3667 - .L_3666)
.L_3666:
        /*0060*/ 	.word	0x00000080
        /*0064*/ 	.word	0x00000001
        /*0068*/ 	.word	0x00000001
.L_3667:


//--------------------- .nv.info._ZN2at6native18elementwise_kernelILi128ELi4EZNS0_15gpu_kernel_implINS0_13BUnaryFunctorIsssZZZNS0_15binary_internal21div_trunc_kernel_cudaERNS_18TensorIteratorBaseEENKUlvE_clEvENKUlvE3_clEvEUlssE_EEEEvS6_RKT_EUliE_EEviT1_ --------------------------
	.section	.nv.info._ZN2at6native18elementwise_kernelILi128ELi4EZNS0_15gpu_kernel_implINS0_13BUnaryFunctorIsssZZZNS0_15binary_internal21div_trunc_kernel_cudaERNS_18TensorIteratorBaseEENKUlvE_clEvENKUlvE3_clEvEUlssE_EEEEvS6_RKT_EUliE_EEviT1_,"",@"SHT_CUDA_INFO"
	.sectionflags	@""
	.align	4


	//----- nvinfo : EIATTR_CUDA_API_VERSION
	.align		4
        /*0000*/ 	.byte	0x04, 0x37
        /*0002*/ 	.short	(.L_3669 - .L_3668)
.L_3668:
        /*0004*/ 	.word	0x00000082


	//----- nvinfo : EIATTR_SW2861232_WAR
	.align		4
.L_3669:
        /*0008*/ 	.byte	0x01, 0x35
	.zero		2


	//----- nvinfo : EIATTR_PARAM_CBANK
	.align		4
        /*000c*/ 	.byte	0x04, 0x0a
        /*000e*/ 	.short	(.L_3671 - .L_3670)
	.align		4
.L_3670:
        /*0010*/ 	.word	index@(.nv.constant0._ZN2at6native18elementwise_kernelILi128ELi4EZNS0_15gpu_kernel_implINS0_13BUnaryFunctorIsssZZZNS0_15binary_internal21div_trunc_kernel_cudaERNS_18TensorIteratorBaseEENKUlvE_clEvENKUlvE3_clEvEUlssE_EEEEvS6_RKT_EUliE_EEviT1_)
        /*0014*/ 	.short	0x0160
        /*0016*/ 	.short	0x0220


	//----- nvinfo : EIATTR_CBANK_PARAM_SIZE
	.align		4
.L_3671:
        /*0018*/ 	.byte	0x03, 0x19
        /*001a*/ 	.short	0x0220


	//----- nvinfo : EIATTR_KPARAM_INFO
	.align		4
        /*001c*/ 	.byte	0x04, 0x17
        /*001e*/ 	.short	(.L_3673 - .L_3672)
.L_3672:
        /*0020*/ 	.word	0x00000000
        /*0024*/ 	.short	0x0001
        /*0026*/ 	.short	0x0008
        /*0028*/ 	.byte	0x00, 0xf0, 0x61, 0x08


	//----- nvinfo : EIATTR_KPARAM_INFO
	.align		4
.L_3673:
        /*002c*/ 	.byte	0x04, 0x17
        /*002e*/ 	.short	(.L_3675 - .L_3674)
.L_3674:
        /*0030*/ 	.word	0x00000000
        /*0034*/ 	.short	0x0000
        /*0036*/ 	.short	0x0000
        /*0038*/ 	.byte	0x00, 0xf0, 0x11, 0x00


	//----- nvinfo : EIATTR_MAXREG_COUNT
	.align		4
.L_3675:
        /*003c*/ 	.byte	0x03, 0x1b
        /*003e*/ 	.short	0x0080


	//----- nvinfo : EIATTR_EXTERNS
	.align		4
        /*0040*/ 	.byte	0x04, 0x0f
        /*0042*/ 	.short	(.L_3677 - .L_3676)


	//   ....[0]....
	.align		4
.L_3676:
        /*0044*/ 	.word	index@(__assertfail)


	//----- nvinfo : EIATTR_MERCURY_ISA_VERSION
	.align		4
.L_3677:
        /*0048*/ 	.byte	0x03, 0x5f
        /*004a*/ 	.short	0x0000


	//----- nvinfo : EIATTR_SYSCALL_OFFSETS
	.align		4
        /*004c*/ 	.byte	0x04, 0x46
        /*004e*/ 	.short	(.L_3679 - .L_3678)


	//   ....[0]....
.L_3678:
        /*0050*/ 	.word	0x00001d30


	//   ....[1]....
        /*0054*/ 	.word	0x00002db0


	//   ....[2]....
        /*0058*/ 	.word	0x00004b40


	//   ....[3]....
        /*005c*/ 	.word	0x00005b90


	//   ....[4]....
        /*0060*/ 	.word	0x000078e0


	//   ....[5]....
        /*0064*/ 	.word	0x00008930


	//   ....[6]....
        /*0068*/ 	.word	0x0000a680


	//   ....[7]....
        /*006c*/ 	.word	0x0000b6d0


	//----- nvinfo : EIATTR_EXIT_INSTR_OFFSETS
	.align		4
.L_3679:
        /*0070*/ 	.byte	0x04, 0x1c
        /*0072*/ 	.short	(.L_3681 - .L_3680)


	//   ....[0]....
.L_3680:
        /*0074*/ 	.word	0x000089e0


	//   ....[1]....
        /*0078*/ 	.word	0x0000a960


	//   ....[2]....
        /*007c*/ 	.word	0x0000a980


	//   ....[3]....
        /*0080*/ 	.word	0x0000aa20


	//   ....[4]....
        /*0084*/ 	.word	0x0000aa50


	//   ....[5]....
        /*0088*/ 	.word	0x0000aa70


	//   ....[6]....
        /*008c*/ 	.word	0x0000ab00


	//   ....[7]....
        /*0090*/ 	.word	0x0000ab40


	//   ....[8]....
        /*0094*/ 	.word	0x0000abe0


	//   ....[9]....
        /*0098*/ 	.word	0x0000ac30


	//   ....[10]....
        /*009c*/ 	.word	0x0000ac60


	//   ....[11]....
        /*00a0*/ 	.word	0x0000ad30


	//   ....[12]....
        /*00a4*/ 	.word	0x0000ad70


	//   ....[13]....
        /*00a8*/ 	.word	0x0000af00


	//   ....[14]....
        /*00ac*/ 	.word	0x0000b060


	//   ....[15]....
        /*00b0*/ 	.word	0x0000b0a0


	//   ....[16]....
        /*00b4*/ 	.word	0x0000b140


	//   ....[17]....
        /*00b8*/ 	.word	0x0000b2c0


	//   ....[18]....
        /*00bc*/ 	.word	0x0000b440


	//   ....[19]....
        /*00c0*/ 	.word	0x0000b5a0


	//   ....[20]....
        /*00c4*/ 	.word	0x0000b6e0


	//   ....[21]....
        /*00c8*/ 	.word	0x0000b720


	//   ....[22]....
        /*00cc*/ 	.word	0x0000b750


	//----- nvinfo : EIATTR_MAX_THREADS
	.align		4
.L_3681:
        /*00d0*/ 	.byte	0x04, 0x05
        /*00d2*/ 	.short	(.L_3683 - .L_3682)
.L_3682:
        /*00d4*/ 	.word	0x00000080
        /*00d8*/ 	.word	0x00000001
        /*00dc*/ 	.word	0x00000001


	//----- nvinfo : EIATTR_CRS_STACK_SIZE
	.align		4
.L_3683:
        /*00e0*/ 	.byte	0x04, 0x1e
        /*00e2*/ 	.short	(.L_3685 - .L_3684)
.L_3684:
        /*00e4*/ 	.word	0x00000000
.L_3685:


//--------------------- .nv.info._ZN2at6native27unrolled_elementwise_kernelINS0_13BUnaryFunctorIsssZZZNS0_15binary_internal21div_trunc_kernel_cudaERNS_18TensorIteratorBaseEENKUlvE_clEvENKUlvE3_clEvEUlssE_EESt5arrayIPcLm2EELi4E23TrivialOffsetCalculatorILi1EjESE_NS0_6memory12LoadWithCastILi1EEENSF_13StoreWithCastILi1EEEEEviT_T0_T2_T3_T4_T5_ --------------------------
	.section	.nv.info._ZN2at6native27unrolled_elementwise_kernelINS0_13BUnaryFunctorIsssZZZNS0_15binary_internal21div_trunc_kernel_cudaERNS_18TensorIteratorBaseEENKUlvE_clEvENKUlvE3_clEvEUlssE_EESt5arrayIPcLm2EELi4E23TrivialOffsetCalculatorILi1EjESE_NS0_6memory12LoadWithCastILi1EEENSF_13StoreWithCastILi1EEEEEviT_T0_T2_T3_T4_T5_,"",@"SHT_CUDA_INFO"
	.sectionflags	@""
	.align	4


	//----- nvinfo : EIATTR_CUDA_API_VERSION
	.align		4
        /*0000*/ 	.byte	0x04, 0x37
        /*0002*/ 	.short	(.L_3687 - .L_3686)
.L_3686:
        /*0004*/ 	.word	0x00000082


	//----- nvinfo : EIATTR_SW2861232_WAR
	.align		4
.L_3687:
        /*0008*/ 	.byte	0x01, 0x35
	.zero		2


	//----- nvinfo : EIATTR_PARAM_CBANK
	.align		4
        /*000c*/ 	.byte	0x04, 0x0a
        /*000e*/ 	.short	(.L_3689 - .L_3688)
	.align		4
.L_3688:
        /*0010*/ 	.word	index@(.nv.constant0._ZN2at6native27unrolled_elementwise_kernelINS0_13BUnaryFunctorIsssZZZNS0_15binary_internal21div_trunc_kernel_cudaERNS_18TensorIteratorBaseEENKUlvE_clEvENKUlvE3_clEvEUlssE_EESt5arrayIPcLm2EELi4E23TrivialOffsetCalculatorILi1EjESE_NS0_6memory12LoadWithCastILi1EEENSF_13StoreWithCastILi1EEEEEviT_T0_T2_T3_T4_T5_)
        /*0014*/ 	.short	0x0160
        /*0016*/ 	.short	0x002c


	//----- nvinfo : EIATTR_CBANK_PARAM_SIZE
	.align		4
.L_3689:
        /*0018*/ 	.byte	0x03, 0x19
        /*001a*/ 	.short	0x002c


	//----- nvinfo : EIATTR_KPARAM_INFO
	.align		4
        /*001c*/ 	.byte	0x04, 0x17
        /*001e*/ 	.short	(.L_3691 - .L_3690)
.L_3690:
        /*0020*/ 	.word	0x00000000
        /*0024*/ 	.short	0x0006
        /*0026*/ 	.short	0x0024
        /*0028*/ 	.byte	0x00, 0xf0, 0x21, 0x00


	//----- nvinfo : EIATTR_KPARAM_INFO
	.align		4
.L_3691:
        /*002c*/ 	.byte	0x04, 0x17
        /*002e*/ 	.short	(.L_3693 - .L_3692)
.L_3692:
        /*0030*/ 	.word	0x00000000
        /*0034*/ 	.short	0x0005
        /*0036*/ 	.short	0x001c
        /*0038*/ 	.byte	0x00, 0xf0, 0x21, 0x00


	//----- nvinfo : EIATTR_KPARAM_INFO
	.align		4
.L_3693:
        /*003c*/ 	.byte	0x04, 0x17
        /*003e*/ 	.short	(.L_3695 - .L_3694)
.L_3694:
        /*0040*/ 	.word	0x00000000
        /*0044*/ 	.short	0x0004
        /*0046*/ 	.short	0x0019
        /*0048*/ 	.byte	0x00, 0xf0, 0x05, 0x00


	//----- nvinfo : EIATTR_KPARAM_INFO
	.align		4
.L_3695:
        /*004c*/ 	.byte	0x04, 0x17
        /*004e*/ 	.short	(.L_3697 - .L_3696)
.L_3696:
        /*0050*/ 	.word	0x00000000
        /*0054*/ 	.short	0x0003
        /*0056*/ 	.short	0x0018
        /*0058*/ 	.byte	0x00, 0xf0, 0x05, 0x00


	//----- nvinfo : EIATTR_KPARAM_INFO
	.align		4
.L_3697:
        /*005c*/ 	.byte	0x04, 0x17
        /*005e*/ 	.short	(.L_3699 - .L_3698)
.L_3698:
        /*0060*/ 	.word	0x00000000
        /*0064*/ 	.short	0x0002
        /*0066*/ 	.short	0x0008
        /*0068*/ 	.byte	0x00, 0xf0, 0x41, 0x00


	//----- nvinfo : EIATTR_KPARAM_INFO
	.align		4
.L_3699:
        /*006c*/ 	.byte	0x04, 0x17
        /*006e*/ 	.short	(.L_3701 - .L_3700)
.L_3700:
        /*0070*/ 	.word	0x00000000
        /*0074*/ 	.short	0x0001
        /*0076*/ 	.short	0x0004
        /*0078*/ 	.byte	0x00, 0xf0, 0x11, 0x00


	//----- nvinfo : EIATTR_KPARAM_INFO
	.align		4
.L_3701:
        /*007c*/ 	.byte	0x04, 0x17
        /*007e*/ 	.short	(.L_3703 - .L_3702)
.L_3702:
        /*0080*/ 	.word	0x00000000
        /*0084*/ 	.short	0x0000
        /*0086*/ 	.short	0x0000
        /*0088*/ 	.byte	0x00, 0xf0, 0x11, 0x00


	//----- nvinfo : EIATTR_MAXREG_COUNT
	.align		4
.L_3703:
        /*008c*/ 	.byte	0x03, 0x1b
        /*008e*/ 	.short	0x00ff


	//----- nvinfo : EIATTR_EXTERNS
	.align		4
        /*0090*/ 	.byte	0x04, 0x0f
        /*0092*/ 	.short	(.L_3705 - .L_3704)


	//   ....[0]....
	.align		4
.L_3704:
        /*0094*/ 	.word	index@(__assertfail)


	//----- nvinfo : EIATTR_MERCURY_ISA_VERSION
	.align		4
.L_3705:
        /*0098*/ 	.byte	0x03, 0x5f
        /*009a*/ 	.short	0x0000


	//----- nvinfo : EIATTR_SYSCALL_OFFSETS
	.align		4
        /*009c*/ 	.byte	0x04, 0x46
        /*009e*/ 	.short	(.L_3707 - .L_3706)


	//   ....[0]....
.L_3706:
        /*00a0*/ 	.word	0x00000f20


	//   ....[1]....
        /*00a4*/ 	.word	0x00001e40


	//   ....[2]....
        /*00a8*/ 	.word	0x00002d70


	//   ....[3]....
        /*00ac*/ 	.word	0x00003c70


	//   ....[4]....
        /*00b0*/ 	.word	0x000054b0


	//   ....[5]....
        /*00b4*/ 	.word	0x00006420


	//   ....[6]....
        /*00b8*/ 	.word	0x00007350


	//   ....[7]....
        /*00bc*/ 	.word	0x00008280


	//----- nvinfo : EIATTR_EXIT_INSTR_OFFSETS
	.align		4
.L_3707:
        /*00c0*/ 	.byte	0x04, 0x1c
        /*00c2*/ 	.short	(.L_3709 - .L_3708)


	//   ....[0]....
.L_3708:
        /*00c4*/ 	.word	0x00007400


	//   ....[1]....
        /*00c8*/ 	.word	0x00007510


	//   ....[2]....
        /*00cc*/ 	.word	0x00007530


	//   ....[3]....
        /*00d0*/ 	.word	0x000075d0


	//   ....[4]....
        /*00d4*/ 	.word	0x00007600


	//   ....[5]....
        /*00d8*/ 	.word	0x00007620


	//   ....[6]....
        /*00dc*/ 	.word	0x000076b0


	//   ....[7]....
        /*00e0*/ 	.word	0x000076f0


	//   ....[8]....
        /*00e4*/ 	.word	0x00007790


	//   ....[9]....
        /*00e8*/ 	.word	0x000077e0


	//   ....[10]....
        /*00ec*/ 	.word	0x00007810


	//   ....[11]....
        /*00f0*/ 	.word	0x000078e0


	//   ....[12]....
        /*00f4*/ 	.word	0x00007920


	//   ....[13]....
        /*00f8*/ 	.word	0x00007ab0


	//   ....[14]....
        /*00fc*/ 	.word	0x00007c10


	//   ....[15]....
        /*0100*/ 	.word	0x00007c50


	//   ....[16]....
        /*0104*/ 	.word	0x00007cf0


	//   ....[17]....
        /*0108*/ 	.word	0x00007e70


	//   ....[18]....
        /*010c*/ 	.word	0x00007ff0


	//   ....[19]....
        /*0110*/ 	.word	0x00008150


	//   ....[20]....
        /*0114*/ 	.word	0x00008290


	//   ....[21]....
        /*0118*/ 	.word	0x000082d0


	//   ....[22]....
        /*011c*/ 	.word	0x00008300


	//----- nvinfo : EIATTR_MAX_THREADS
	.align		4
.L_3709:
        /*0120*/ 	.byte	0x04, 0x05
        /*0122*/ 	.short	(.L_3711 - .L_3710)
.L_3710:
        /*0124*/ 	.word	0x00000080
        /*0128*/ 	.word	0x00000001
        /*012c*/ 	.word	0x00000001


	//----- nvinfo : EIATTR_CRS_STACK_SIZE
	.align		4
.L_3711:
        /*0130*/ 	.byte	0x04, 0x1e
        /*0132*/ 	.short	(.L_3713 - .L_3712)
.L_3712:
        /*0134*/ 	.word	0x00000000
.L_3713:


//--------------------- .nv.info._ZN2at6native18elementwise_kernelILi128ELi4EZNS0_22gpu_kernel_impl_nocastINS0_13BUnaryFunctorIsssZZZNS0_15binary_internal21div_trunc_kernel_cudaERNS_18TensorIteratorBaseEENKUlvE_clEvENKUlvE3_clEvEUlssE_EEEEvS6_RKT_EUliE_EEviT1_ --------------------------
	.section	.nv.info._ZN2at6native18elementwise_kernelILi128ELi4EZNS0_22gpu_kernel_impl_nocastINS0_13BUnaryFunctorIsssZZZNS0_15binary_internal21div_trunc_kernel_cudaERNS_18TensorIteratorBaseEENKUlvE_clEvENKUlvE3_clEvEUlssE_EEEEvS6_RKT_EUliE_EEviT1_,"",@"SHT_CUDA_INFO"
	.sectionflags	@""
	.align	4


	//----- nvinfo : EIATTR_CUDA_API_VERSION
	.align		4
        /*0000*/ 	.byte	0x04, 0x37
        /*0002*/ 	.short	(.L_3715 - .L_3714)
.L_3714:
        /*0004*/ 	.word	0x00000082


	//----- nvinfo : EIATTR_SW2861232_WAR
	.align		4
.L_3715:
        /*0008*/ 	.byte	0x01, 0x35
	.zero		2


	//----- nvinfo : EIATTR_PARAM_CBANK
	.align		4
        /*000c*/ 	.byte	0x04, 0x0a
        /*000e*/ 	.short	(.L_3717 - .L_3716)
	.align		4
.L_3716:
        /*0010*/ 	.word	index@(.nv.constant0._ZN2at6native18elementwise_kernelILi128ELi4EZNS0_22gpu_kernel_impl_nocastINS0_13BUnaryFunctorIsssZZZNS0_15binary_internal21div_trunc_kernel_cudaERNS_18TensorIteratorBaseEENKUlvE_clEvENKUlvE3_clEvEUlssE_EEEEvS6_RKT_EUliE_EEviT1_)
        /*0014*/ 	.short	0x0160
        /*0016*/ 	.short	0x0220


	//----- nvinfo : EIATTR_CBANK_PARAM_SIZE
	.align		4
.L_3717:
        /*0018*/ 	.byte	0x03, 0x19
        /*001a*/ 	.short	0x0220


	//----- nvinfo : EIATTR_KPARAM_INFO
	.align		4
        /*001c*/ 	.byte	0x04, 0x17
        /*001e*/ 	.short	(.L_3719 - .L_3718)
.L_3718:
        /*0020*/ 	.word	0x00000000
        /*0024*/ 	.short	0x0001
        /*0026*/ 	.short	0x0008
        /*0028*/ 	.byte	0x00, 0xf0, 0x61, 0x08


	//----- nvinfo : EIATTR_KPARAM_INFO
	.align		4
.L_3719:
        /*002c*/ 	.byte	0x04, 0x17
        /*002e*/ 	.short	(.L_3721 - .L_3720)
.L_3720:
        /*0030*/ 	.word	0x00000000
        /*0034*/ 	.short	0x0000
        /*0036*/ 	.short	0x0000
        /*0038*/ 	.byte	0x00, 0xf0, 0x11, 0x00


	//----- nvinfo : EIATTR_MAXREG_COUNT
	.align		4
.L_3721:
        /*003c*/ 	.byte	0x03, 0x1b
        /*003e*/ 	.short	0x0080


	//----- nvinfo : EIATTR_MERCURY_ISA_VERSION
	.align		4
        /*0040*/ 	.byte	0x03, 0x5f
        /*0042*/ 	.short	0x0000


	//----- nvinfo : EIATTR_EXIT_INSTR_OFFSETS
	.align		4
        /*0044*/ 	.byte	0x04, 0x1c
        /*0046*/ 	.short	(.L_3723 - .L_3722)


	//   ....[0]....
.L_3722:
        /*0048*/ 	.word	0x00003220


	//   ....[1]....
        /*004c*/ 	.word	0x00004280


	//----- nvinfo : EIATTR_MAX_THREADS
	.align		4
.L_3723:
        /*0050*/ 	.byte	0x04, 0x05
        /*0052*/ 	.short	(.L_3725 - .L_3724)
.L_3724:
        /*0054*/ 	.word	0x00000080
        /*0058*/ 	.word	0x00000001
        /*005c*/ 	.word	0x00000001


	//----- nvinfo : EIATTR_CRS_STACK_SIZE
	.align		4
.L_3725:
        /*0060*/ 	.byte	0x04, 0x1e
        /*0062*/ 	.short	(.L_3727 - .L_3726)
.L_3726:
        /*0064*/ 	.word	0x00000000
.L_3727:


//--------------------- .nv.info._ZN2at6native27unrolled_elementwise_kernelINS0_13BUnaryFunctorIsssZZZNS0_15binary_internal21div_trunc_kernel_cudaERNS_18TensorIteratorBaseEENKUlvE_clEvENKUlvE3_clEvEUlssE_EESt5arrayIPcLm2EELi4E23TrivialOffsetCalculatorILi1EjESE_NS0_6memory15LoadWithoutCastENSF_16StoreWithoutCastEEEviT_T0_T2_T3_T4_T5_ --------------------------
	.section	.nv.info._ZN2at6native27unrolled_elementwise_kernelINS0_13BUnaryFunctorIsssZZZNS0_15binary_internal21div_trunc_kernel_cudaERNS_18TensorIteratorBaseEENKUlvE_clEvENKUlvE3_clEvEUlssE_EESt5arrayIPcLm2EELi4E23TrivialOffsetCalculatorILi1EjESE_NS0_6memory15LoadWithoutCastENSF_16StoreWithoutCastEEEviT_T0_T2_T3_T4_T5_,"",@"SHT_CUDA_INFO"
	.sectionflags	@""
	.align	4


	//----- nvinfo : EIATTR_CUDA_API_VERSION
	.align		4
        /*0000*/ 	.byte	0x04, 0x37
        /*0002*/ 	.short	(.L_3729 - .L_3728)
.L_3728:
        /*0004*/ 	.word	0x00000082


	//----- nvinfo : EIATTR_SW2861232_WAR
	.align		4
.L_3729:
        /*0008*/ 	.byte	0x01, 0x35
	.zero		2


	//----- nvinfo : EIATTR_PARAM_CBANK
	.align		4
        /*000c*/ 	.byte	0x04, 0x0a
        /*000e*/ 	.short	(.L_3731 - .L_3730)
	.align		4
.L_3730:
        /*0010*/ 	.word	index@(.nv.constant0._ZN2at6native27unrolled_elementwise_kernelINS0_13BUnaryFunctorIsssZZZNS0_15binary_internal21div_trunc_kernel_cudaERNS_18TensorIteratorBaseEENKUlvE_clEvENKUlvE3_clEvEUlssE_EESt5arrayIPcLm2EELi4E23TrivialOffsetCalculatorILi1EjESE_NS0_6memory15LoadWithoutCastENSF_16StoreWithoutCastEEEviT_T0_T2_T3_T4_T5_)
        /*0014*/ 	.short	0x0160
        /*0016*/ 	.short	0x001c


	//----- nvinfo : EIATTR_CBANK_PARAM_SIZE
	.align		4
.L_3731:
        /*0018*/ 	.byte	0x03, 0x19
        /*001a*/ 	.short	0x001c


	//----- nvinfo : EIATTR_KPARAM_INFO
	.align		4
        /*001c*/ 	.byte	0x04, 0x17
        /*001e*/ 	.short	(.L_3733 - .L_3732)
.L_3732:
        /*0020*/ 	.word	0x00000000
        /*0024*/ 	.short	0x0006
        /*0026*/ 	.short	0x001b
        /*0028*/ 	.byte	0x00, 0xf0, 0x05, 0x00


	//----- nvinfo : EIATTR_KPARAM_INFO
	.align		4
.L_3733:
        /*002c*/ 	.byte	0x04, 0x17
        /*002e*/ 	.short	(.L_3735 - .L_3734)
.L_3734:
        /*0030*/ 	.word	0x00000000
        /*0034*/ 	.short	0x0005
        /*0036*/ 	.short	0x001a
        /*0038*/ 	.byte	0x00, 0xf0, 0x05, 0x00


	//----- nvinfo : EIATTR_KPARAM_INFO
	.align		4
.L_3735:
        /*003c*/ 	.byte	0x04, 0x17
        /*003e*/ 	.short	(.L_3737 - .L_3736)
.L_3736:
        /*0040*/ 	.word	0x00000000
        /*0044*/ 	.short	0x0004
        /*0046*/ 	.short	0x0019
        /*0048*/ 	.byte	0x00, 0xf0, 0x05, 0x00


	//----- nvinfo : EIATTR_KPARAM_INFO
	.align		4
.L_3737:
        /*004c*/ 	.byte	0x04, 0x17
        /*004e*/ 	.short	(.L_3739 - .L_3738)
.L_3738:
        /*0050*/ 	.word	0x00000000
        /*0054*/ 	.short	0x0003
        /*0056*/ 	.short	0x0018
        /*0058*/ 	.byte	0x00, 0xf0, 0x05, 0x00


	//----- nvinfo : EIATTR_KPARAM_INFO
	.align		4
.L_3739:
        /*005c*/ 	.byte	0x04, 0x17
        /*005e*/ 	.short	(.L_3741 - .L_3740)
.L_3740:
        /*0060*/ 	.word	0x00000000
        /*0064*/ 	.short	0x0002
        /*0066*/ 	.short	0x0008
        /*0068*/ 	.byte	0x00, 0xf0, 0x41, 0x00


	//----- nvinfo : EIATTR_KPARAM_INFO
	.align		4
.L_3741:
        /*006c*/ 	.byte	0x04, 0x17
        /*006e*/ 	.short	(.L_3743 - .L_3742)
.L_3742:
        /*0070*/ 	.word	0x00000000
        /*0074*/ 	.short	0x0001
        /*0076*/ 	.short	0x0004
        /*0078*/ 	.byte	0x00, 0xf0, 0x11, 0x00


	//----- nvinfo : EIATTR_KPARAM_INFO
	.align		4
.L_3743:
        /*007c*/ 	.byte	0x04, 0x17
        /*007e*/ 	.short	(.L_3745 - .L_3744)
.L_3744:
        /*0080*/ 	.word	0x00000000
        /*0084*/ 	.short	0x0000
        /*0086*/ 	.short	0x0000
        /*0088*/ 	.byte	0x00, 0xf0, 0x11, 0x00


	//----- nvinfo : EIATTR_MAXREG_COUNT
	.align		4
.L_3745:
        /*008c*/ 	.byte	0x03, 0x1b
        /*008e*/ 	.short	0x00ff


	//----- nvinfo : EIATTR_MERCURY_ISA_VERSION
	.align		4
        /*0090*/ 	.byte	0x03, 0x5f
        /*0092*/ 	.short	0x0000


	//----- nvinfo : EIATTR_EXIT_INSTR_OFFSETS
	.align		4
        /*0094*/ 	.byte	0x04, 0x1c
        /*0096*/ 	.short	(.L_3747 - .L_3746)


	//   ....[0]....
.L_3746:
        /*0098*/ 	.word	0x00000af0


	//   ....[1]....
        /*009c*/ 	.word	0x00000b40


	//----- nvinfo : EIATTR_MAX_THREADS
	.align		4
.L_3747:
        /*00a0*/ 	.byte	0x04, 0x05
        /*00a2*/ 	.short	(.L_3749 - .L_3748)
.L_3748:
        /*00a4*/ 	.word	0x00000080
        /*00a8*/ 	.word	0x00000001
        /*00ac*/ 	.word	0x00000001


	//----- nvinfo : EIATTR_CRS_STACK_SIZE
	.align		4
.L_3749:
        /*00b0*/ 	.byte	0x04, 0x1e
        /*00b2*/ 	.short	(.L_3751 - .L_3750)
.L_3750:
        /*00b4*/ 	.word	0x00000000
.L_3751:


//--------------------- .nv.info._ZN2at6native29vectorized_elementwise_kernelILi2ENS0_13BUnaryFunctorIsssZZZNS0_15binary_internal21div_trunc_kernel_cudaERNS_18TensorIteratorBaseEENKUlvE_clEvENKUlvE3_clEvEUlssE_EESt5arrayIPcLm2EEEEviT0_T1_ --------------------------
	.section	.nv.info._ZN2at6native29vectorized_elementwise_kernelILi2ENS0_13BUnaryFunctorIsssZZZNS0_15binary_internal21div_trunc_kernel_cudaERNS_18TensorIteratorBaseEENKUlvE_clEvENKUlvE3_clEvEUlssE_EESt5arrayIPcLm2EEEEviT0_T1_,"",@"SHT_CUDA_INFO"
	.sectionflags	@""
	.align	4


	//----- nvinfo : EIATTR_CUDA_API_VERSION
	.align		4
        /*0000*/ 	.byte	0x04, 0x37
        /*0002*/ 	.short	(.L_3753 - .L_3752)
.L_3752:
        /*0004*/ 	.word	0x00000082


	//----- nvinfo : EIATTR_SW2861232_WAR
	.align		4
.L_3753:
        /*0008*/ 	.byte	0x01, 0x35
	.zero		2


	//----- nvinfo : EIATTR_PARAM_CBANK
	.align		4
        /*000c*/ 	.byte	0x04, 0x0a
        /*000e*/ 	.short	(.L_3755 - .L_3754)
	.align		4
.L_3754:
        /*0010*/ 	.word	index@(.nv.constant0._ZN2at6native29vectorized_elementwise_kernelILi2ENS0_13BUnaryFunctorIsssZZZNS0_15binary_internal21div_trunc_kernel_cudaERNS_18TensorIteratorBaseEENKUlvE_clEvENKUlvE3_clEvEUlssE_EESt5arrayIPcLm2EEEEviT0_T1_)
        /*0014*/ 	.short	0x0160
        /*0016*/ 	.short	0x0018


	//----- nvinfo : EIATTR_CBANK_PARAM_SIZE
	.align		4
.L_3755:
        /*0018*/ 	.byte	0x03, 0x19
        /*001a*/ 	.short	0x0018


	//----- nvinfo : EIATTR_KPARAM_INFO
	.align		4
        /*001c*/ 	.byte	0x04, 0x17
        /*001e*/ 	.short	(.L_3757 - .L_3756)
.L_3756:
        /*0020*/ 	.word	0x00000000
        /*0024*/ 	.short	0x0002
        /*0026*/ 	.short	0x0008
        /*0028*/ 	.byte	0x00, 0xf0, 0x41, 0x00


	//----- nvinfo : EIATTR_KPARAM_INFO
	.align		4
.L_3757:
        /*002c*/ 	.byte	0x04, 0x17
        /*002e*/ 	.short	(.L_3759 - .L_3758)
.L_3758:
        /*0030*/ 	.word	0x00000000
        /*0034*/ 	.short	0x0001
        /*0036*/ 	.short	0x0004
        /*0038*/ 	.byte	0x00, 0xf0, 0x11, 0x00


	//----- nvinfo : EIATTR_KPARAM_INFO
	.align		4
.L_3759:
        /*003c*/ 	.byte	0x04, 0x17
        /*003e*/ 	.short	(.L_3761 - .L_3760)
.L_3760:
        /*0040*/ 	.word	0x00000000
        /*0044*/ 	.short	0x0000
        /*0046*/ 	.short	0x0000
        /*0048*/ 	.byte	0x00, 0xf0, 0x11, 0x00


	//----- nvinfo : EIATTR_MAXREG_COUNT
	.align		4
.L_3761:
        /*004c*/ 	.byte	0x03, 0x1b
        /*004e*/ 	.short	0x00ff


	//----- nvinfo : EIATTR_MERCURY_ISA_VERSION
	.align		4
        /*0050*/ 	.byte	0x03, 0x5f
        /*0052*/ 	.short	0x0000


	//----- nvinfo : EIATTR_EXIT_INSTR_OFFSETS
	.align		4
        /*0054*/ 	.byte	0x04, 0x1c
        /*0056*/ 	.short	(.L_3763 - .L_3762)


	//   ....[0]....
.L_3762:
        /*0058*/ 	.word	0x00000900


	//   ....[1]....
        /*005c*/ 	.word	0x00001f00


	//   ....[2]....
        /*0060*/ 	.word	0x00001f50


	//----- nvinfo : EIATTR_MAX_THREADS
	.align		4
.L_3763:
        /*0064*/ 	.byte	0x04, 0x05
        /*0066*/ 	.short	(.L_3765 - .L_3764)
.L_3764:
        /*0068*/ 	.word	0x00000080
        /*006c*/ 	.word	0x00000001
        /*0070*/ 	.word	0x00000001


	//----- nvinfo : EIATTR_CRS_STACK_SIZE
	.align		4
.L_3765:
        /*0074*/ 	.byte	0x04, 0x1e
        /*0076*/ 	.short	(.L_3767 - .L_3766)
.L_3766:
        /*0078*/ 	.word	0x00000000
.L_3767:


//--------------------- .nv.info._ZN2at6native29vectorized_elementwise_kernelILi4ENS0_13BUnaryFunctorIsssZZZNS0_15binary_internal21div_trunc_kernel_cudaERNS_18TensorIteratorBaseEENKUlvE_clEvENKUlvE3_clEvEUlssE_EESt5arrayIPcLm2EEEEviT0_T1_ --------------------------
	.section	.nv.info._ZN2at6native29vectorized_elementwise_kernelILi4ENS0_13BUnaryFunctorIsssZZZNS0_15binary_internal21div_trunc_kernel_cudaERNS_18TensorIteratorBaseEENKUlvE_clEvENKUlvE3_clEvEUlssE_EESt5arrayIPcLm2EEEEviT0_T1_,"",@"SHT_CUDA_INFO"
	.sectionflags	@""
	.align	4


	//----- nvinfo : EIATTR_CUDA_API_VERSION
	.align		4
        /*0000*/ 	.byte	0x04, 0x37
        /*0002*/ 	.short	(.L_3769 - .L_3768)
.L_3768:
        /*0004*/ 	.word	0x00000082


	//----- nvinfo : EIATTR_SW2861232_WAR
	.align		4
.L_3769:
        /*0008*/ 	.byte	0x01, 0x35
	.zero		2


	//----- nvinfo : EIATTR_PARAM_CBANK
	.align		4
        /*000c*/ 	.byte	0x04, 0x0a
        /*000e*/ 	.short	(.L_3771 - .L_3770)
	.align		4
.L_3770:
        /*0010*/ 	.word	index@(.nv.constant0._ZN2at6native29vectorized_elementwise_kernelILi4ENS0_13BUnaryFunctorIsssZZZNS0_15binary_internal21div_trunc_kernel_cudaERNS_18TensorIteratorBaseEENKUlvE_clEvENKUlvE3_clEvEUlssE_EESt5arrayIPcLm2EEEEviT0_T1_)
        /*0014*/ 	.short	0x0160
        /*0016*/ 	.short	0x0018


	//----- nvinfo : EIATTR_CBANK_PARAM_SIZE
	.align		4
.L_3771:
        /*0018*/ 	.byte	0x03, 0x19
        /*001a*/ 	.short	0x0018


	//----- nvinfo : EIATTR_KPARAM_INFO
	.align		4
        /*001c*/ 	.byte	0x04, 0x17
        /*001e*/ 	.short	(.L_3773 - .L_3772)
.L_3772:
        /*0020*/ 	.word	0x00000000
        /*0024*/ 	.short	0x0002
        /*0026*/ 	.short	0x0008
        /*0028*/ 	.byte	0x00, 0xf0, 0x41, 0x00


	//----- nvinfo : EIATTR_KPARAM_INFO
	.align		4
.L_3773:
        /*002c*/ 	.byte	0x04, 0x17
        /*002e*/ 	.short	(.L_3775 - .L_3774)
.L_3774:
        /*0030*/ 	.word	0x00000000
        /*0034*/ 	.short	0x0001
        /*0036*/ 	.short	0x0004
        /*0038*/ 	.byte	0x00, 0xf0, 0x11, 0x00


	//----- nvinfo : EIATTR_KPARAM_INFO
	.align		4
.L_3775:
        /*003c*/ 	.byte	0x04, 0x17
        /*003e*/ 	.short	(.L_3777 - .L_3776)
.L_3776:
        /*0040*/ 	.word	0x00000000
        /*0044*/ 	.short	0x0000
        /*0046*/ 	.short	0x0000
        /*0048*/ 	.byte	0x00, 0xf0, 0x11, 0x00


	//----- nvinfo : EIATTR_MAXREG_COUNT
	.align		4
.L_3777:
        /*004c*/ 	.byte	0x03, 0x1b
        /*004e*/ 	.short	0x00ff


	//----- nvinfo : EIATTR_MERCURY_ISA_VERSION
	.align		4
        /*0050*/ 	.byte	0x03, 0x5f
        /*0052*/ 	.short	0x0000


	//----- nvinfo : EIATTR_EXIT_INSTR_OFFSETS
	.align		4
        /*0054*/ 	.byte	0x04, 0x1c
        /*0056*/ 	.short	(.L_3779 - .L_3778)


	//   ....[0]....
.L_3778:
        /*0058*/ 	.word	0x000008d0


	//   ....[1]....
        /*005c*/ 	.word	0x00001ed0


	//   ....[2]....
        /*0060*/ 	.word	0x00001f20


	//----- nvinfo : EIATTR_MAX_THREADS
	.align		4
.L_3779:
        /*0064*/ 	.byte	0x04, 0x05
        /*0066*/ 	.short	(.L_3781 - .L_3780)
.L_3780:
        /*0068*/ 	.word	0x00000080
        /*006c*/ 	.word	0x00000001
        /*0070*/ 	.word	0x00000001


	//----- nvinfo : EIATTR_CRS_STACK_SIZE
	.align		4
.L_3781:
        /*0074*/ 	.byte	0x04, 0x1e
        /*0076*/ 	.short	(.L_3783 - .L_3782)
.L_3782:
        /*0078*/ 	.word	0x00000000
.L_3783:


//--------------------- .nv.info._ZN2at6native29vectorized_elementwise_kernelILi8ENS0_13BUnaryFunctorIsssZZZNS0_15binary_internal21div_trunc_kernel_cudaERNS_18TensorIteratorBaseEENKUlvE_clEvENKUlvE3_clEvEUlssE_EESt5arrayIPcLm2EEEEviT0_T1_ --------------------------
	.section	.nv.info._ZN2at6native29vectorized_elementwise_kernelILi8ENS0_13BUnaryFunctorIsssZZZNS0_15binary_internal21div_trunc_kernel_cudaERNS_18TensorIteratorBaseEENKUlvE_clEvENKUlvE3_clEvEUlssE_EESt5arrayIPcLm2EEEEviT0_T1_,"",@"SHT_CUDA_INFO"
	.sectionflags	@""
	.align	4


	//----- nvinfo : EIATTR_CUDA_API_VERSION
	.align		4
        /*0000*/ 	.byte	0x04, 0x37
        /*0002*/ 	.short	(.L_3785 - .L_3784)
.L_3784:
        /*0004*/ 	.word	0x00000082


	//----- nvinfo : EIATTR_SW2861232_WAR
	.align		4
.L_3785:
        /*0008*/ 	.byte	0x01, 0x35
	.zero		2


	//----- nvinfo : EIATTR_PARAM_CBANK
	.align		4
        /*000c*/ 	.byte	0x04, 0x0a
        /*000e*/ 	.short	(.L_3787 - .L_3786)
	.align		4
.L_3786:
        /*0010*/ 	.word	index@(.nv.constant0._ZN2at6native29vectorized_elementwise_kernelILi8ENS0_13BUnaryFunctorIsssZZZNS0_15binary_internal21div_trunc_kernel_cudaERNS_18TensorIteratorBaseEENKUlvE_clEvENKUlvE3_clEvEUlssE_EESt5arrayIPcLm2EEEEviT0_T1_)
        /*0014*/ 	.short	0x0160
        /*0016*/ 	.short	0x0018


	//----- nvinfo : EIATTR_CBANK_PARAM_SIZE
	.align		4
.L_3787:
        /*0018*/ 	.byte	0x03, 0x19
        /*001a*/ 	.short	0x0018


	//----- nvinfo : EIATTR_KPARAM_INFO
	.align		4
        /*001c*/ 	.byte	0x04, 0x17
        /*001e*/ 	.short	(.L_3789 - .L_3788)
.L_3788:
        /*0020*/ 	.word	0x00000000
        /*0024*/ 	.short	0x0002
        /*0026*/ 	.short	0x0008
        /*0028*/ 	.byte	0x00, 0xf0, 0x41, 0x00


	//----- nvinfo : EIATTR_KPARAM_INFO
	.align		4
.L_3789:
        /*002c*/ 	.byte	0x04, 0x17
        /*002e*/ 	.short	(.L_3791 - .L_3790)
.L_3790:
        /*0030*/ 	.word	0x00000000
        /*0034*/ 	.short	0x0001
        /*0036*/ 	.short	0x0004
        /*0038*/ 	.byte	0x00, 0xf0, 0x11, 0x00


	//----- nvinfo : EIATTR_KPARAM_INFO
	.align		4
.L_3791:
        /*003c*/ 	.byte	0x04, 0x17
        /*003e*/ 	.short	(.L_3793 - .L_3792)
.L_3792:
        /*0040*/ 	.word	0x00000000
        /*0044*/ 	.short	0x0000
        /*0046*/ 	.short	0x0000
        /*0048*/ 	.byte	0x00, 0xf0, 0x11, 0x00


	//----- nvinfo : EIATTR_MAXREG_COUNT
	.align		4
.L_3793:
        /*004c*/ 	.byte	0x03, 0x1b
        /*004e*/ 	.short	0x00ff


	//----- nvinfo : EIATTR_MERCURY_ISA_VERSION
	.align		4
        /*0050*/ 	.byte	0x03, 0x5f
        /*0052*/ 	.short	0x0000


	//----- nvinfo : EIATTR_EXIT_INSTR_OFFSETS
	.align		4
        /*0054*/ 	.byte	0x04, 0x1c
        /*0056*/ 	.short	(.L_3795 - .L_3794)


	//   ....[0]....
.L_3794:
        /*0058*/ 	.word	0x00000010


	//----- nvinfo : EIATTR_MAX_THREADS
	.align		4
.L_3795:
        /*005c*/ 	.byte	0x04, 0x05
        /*005e*/ 	.short	(.L_3797 - .L_3796)
.L_3796:
        /*0060*/ 	.word	0x00000080
        /*0064*/ 	.word	0x00000001
        /*0068*/ 	.word	0x00000001
.L_3797:


//--------------------- .nv.info._ZN2at6native18elementwise_kernelILi128ELi4EZNS0_15gpu_kernel_implINS0_13AUnaryFunctorIsssZZZNS0_15binary_internal21div_trunc_kernel_cudaERNS_18TensorIteratorBaseEENKUlvE_clEvENKUlvE3_clEvEUlssE_EEEEvS6_RKT_EUliE_EEviT1_ --------------------------
	.section	.nv.info._ZN2at6native18elementwise_kernelILi128ELi4EZNS0_15gpu_kernel_implINS0_13AUnaryFunctorIsssZZZNS0_15binary_internal21div_trunc_kernel_cudaERNS_18TensorIteratorBaseEENKUlvE_clEvENKUlvE3_clEvEUlssE_EEEEvS6_RKT_EUliE_EEviT1_,"",@"SHT_CUDA_INFO"
	.sectionflags	@""
	.align	4


	//----- nvinfo : EIATTR_CUDA_API_VERSION
	.align		4
        /*0000*/ 	.byte	0x04, 0x37
        /*0002*/ 	.short	(.L_3799 - .L_3798)
.L_3798:
        /*0004*/ 	.word	0x00000082


	//----- nvinfo : EIATTR_SW2861232_WAR
	.align		4
.L_3799:
        /*0008*/ 	.byte	0x01, 0x35
	.zero		2


	//----- nvinfo : EIATTR_PARAM_CBANK
	.align		4
        /*000c*/ 	.byte	0x04, 0x0a
        /*000e*/ 	.short	(.L_3801 - .L_3800)
	.align		4
.L_3800:
        /*0010*/ 	.word	index@(.nv.constant0._ZN2at6native18elementwise_kernelILi128ELi4EZNS0_15gpu_kernel_implINS0_13AUnaryFunctorIsssZZZNS0_15binary_internal21div_trunc_kernel_cudaERNS_18TensorIteratorBaseEENKUlvE_clEvENKUlvE3_clEvEUlssE_EEEEvS6_RKT_EUliE_EEviT1_)
        /*0014*/ 	.short	0x0160
        /*0016*/ 	.short	0x0220


	//----- nvinfo : EIATTR_CBANK_PARAM_SIZE
	.align		4
.L_3801:
        /*0018*/ 	.byte	0x03, 0x19
        /*001a*/ 	.short	0x0220


	//----- nvinfo : EIATTR_KPARAM_INFO
	.align		4
        /*001c*/ 	.byte	0x04, 0x17
        /*001e*/ 	.short	(.L_3803 - .L_3802)
.L_3802:
        /*0020*/ 	.word	0x00000000
        /*0024*/ 	.short	0x0001
        /*0026*/ 	.short	0x0008
        /*0028*/ 	.byte	0x00, 0xf0, 0x61, 0x08


	//----- nvinfo : EIATTR_KPARAM_INFO
	.align		4
.L_3803:
        /*002c*/ 	.byte	0x04, 0x17
        /*002e*/ 	.short	(.L_3805 - .L_3804)
.L_3804:
        /*0030*/ 	.word	0x00000000
        /*0034*/ 	.short	0x0000
        /*0036*/ 	.short	0x0000
        /*0038*/ 	.byte	0x00, 0xf0, 0x11, 0x00


	//----- nvinfo : EIATTR_MAXREG_COUNT
	.align		4
.L_3805:
        /*003c*/ 	.byte	0x03, 0x1b
        /*003e*/ 	.short	0x0080


	//----- nvinfo : EIATTR_EXTERNS
	.align		4
        /*0040*/ 	.byte	0x04, 0x0f
        /*0042*/ 	.short	(.L_3807 - .L_3806)


	//   ....[0]....
	.align		4
.L_3806:
        /*0044*/ 	.word	index@(__assertfail)


	//----- nvinfo : EIATTR_MERCURY_ISA_VERSION
	.align		4
.L_3807:
        /*0048*/ 	.byte	0x03, 0x5f
        /*004a*/ 	.short	0x0000


	//----- nvinfo : EIATTR_SYSCALL_OFFSETS
	.align		4
        /*004c*/ 	.byte	0x04, 0x46
        /*004e*/ 	.short	(.L_3809 - .L_3808)


	//   ....[0]....
.L_3808:
        /*0050*/ 	.word	0x00001d20


	//   ....[1]....
        /*0054*/ 	.word	0x00002da0


	//   ....[2]....
        /*0058*/ 	.word	0x00004b20


	//   ....[3]....
        /*005c*/ 	.word	0x00005bb0


	//   ....[4]....
        /*0060*/ 	.word	0x00007900


	//   ....[5]....
        /*0064*/ 	.word	0x00008990


	//   ....[6]....
        /*0068*/ 	.word	0x0000a6f0


	//   ....[7]....
        /*006c*/ 	.word	0x0000b780


	//----- nvinfo : EIATTR_EXIT_INSTR_OFFSETS
	.align		4
.L_3809:
        /*0070*/ 	.byte	0x04, 0x1c
        /*0072*/ 	.short	(.L_3811 - .L_3810)


	//   ....[0]....
.L_3810:
        /*0074*/ 	.word	0x00008a50


	//   ....[1]....
        /*0078*/ 	.word	0x0000a9f0


	//   ....[2]....
        /*007c*/ 	.word	0x0000aa10


	//   ....[3]....
        /*0080*/ 	.word	0x0000aac0


	//   ....[4]....
        /*0084*/ 	.word	0x0000aaf0


	//   ....[5]....
        /*0088*/ 	.word	0x0000ab10


	//   ....[6]....
        /*008c*/ 	.word	0x0000aba0


	//   ....[7]....
        /*0090*/ 	.word	0x0000abe0


	//   ....[8]....
        /*0094*/ 	.word	0x0000ac80


	//   ....[9]....
        /*0098*/ 	.word	0x0000acd0


	//   ....[10]....
        /*009c*/ 	.word	0x0000ad00


	//   ....[11]....
        /*00a0*/ 	.word	0x0000add0


	//   ....[12]....
        /*00a4*/ 	.word	0x0000ae10


	//   ....[13]....
        /*00a8*/ 	.word	0x0000afa0


	//   ....[14]....
        /*00ac*/ 	.word	0x0000b100


	//   ....[15]....
        /*00b0*/ 	.word	0x0000b140


	//   ....[16]....
        /*00b4*/ 	.word	0x0000b1e0


	//   ....[17]....
        /*00b8*/ 	.word	0x0000b360


	//   ....[18]....
        /*00bc*/ 	.word	0x0000b4e0


	//   ....[19]....
        /*00c0*/ 	.word	0x0000b650


	//   ....[20]....
        /*00c4*/ 	.word	0x0000b790


	//   ....[21]....
        /*00c8*/ 	.word	0x0000b7e0


	//   ....[22]....
        /*00cc*/ 	.word	0x0000b810


	//----- nvinfo : EIATTR_MAX_THREADS
	.align		4
.L_3811:
        /*00d0*/ 	.byte	0x04, 0x05
        /*00d2*/ 	.short	(.L_3813 - .L_3812)
.L_3812:
        /*00d4*/ 	.word	0x00000080
        /*00d8*/ 	.word	0x00000001
        /*00dc*/ 	.word	0x00000001


	//----- nvinfo : EIATTR_CRS_STACK_SIZE
	.align		4
.L_3813:
        /*00e0*/ 	.byte	0x04, 0x1e
        /*00e2*/ 	.short	(.L_3815 - .L_3814)
.L_3814:
        /*00e4*/ 	.word	0x00000000
.L_3815:


//--------------------- .nv.info._ZN2at6native27unrolled_elementwise_kernelINS0_13AUnaryFunctorIsssZZZNS0_15binary_internal21div_trunc_kernel_cudaERNS_18TensorIteratorBaseEENKUlvE_clEvENKUlvE3_clEvEUlssE_EESt5arrayIPcLm2EELi4E23TrivialOffsetCalculatorILi1EjESE_NS0_6memory12LoadWithCastILi1EEENSF_13StoreWithCastILi1EEEEEviT_T0_T2_T3_T4_T5_ --------------------------
	.section	.nv.info._ZN2at6native27unrolled_elementwise_kernelINS0_13AUnaryFunctorIsssZZZNS0_15binary_internal21div_trunc_kernel_cudaERNS_18TensorIteratorBaseEENKUlvE_clEvENKUlvE3_clEvEUlssE_EESt5arrayIPcLm2EELi4E23TrivialOffsetCalculatorILi1EjESE_NS0_6memory12LoadWithCastILi1EEENSF_13StoreWithCastILi1EEEEEviT_T0_T2_T3_T4_T5_,"",@"SHT_CUDA_INFO"
	.sectionflags	@""
	.align	4


	//----- nvinfo : EIATTR_CUDA_API_VERSION
	.align		4
        /*0000*/ 	.byte	0x04, 0x37
        /*0002*/ 	.short	(.L_3817 - .L_3816)
.L_3816:
        /*0004*/ 	.word	0x00000082


	//----- nvinfo : EIATTR_SW2861232_WAR
	.align		4
.L_3817:
        /*0008*/ 	.byte	0x01, 0x35
	.zero		2


	//----- nvinfo : EIATTR_PARAM_CBANK
	.align		4
        /*000c*/ 	.byte	0x04, 0x0a
        /*000e*/ 	.short	(.L_3819 - .L_3818)
	.align		4
.L_3818:
        /*0010*/ 	.word	index@(.nv.constant0._ZN2at6native27unrolled_elementwise_kernelINS0_13AUnaryFunctorIsssZZZNS0_15binary_internal21div_trunc_kernel_cudaERNS_18TensorIteratorBaseEENKUlvE_clEvENKUlvE3_clEvEUlssE_EESt5arrayIPcLm2EELi4E23TrivialOffsetCalculatorILi1EjESE_NS0_6memory12LoadWithCastILi1EEENSF_13StoreWithCastILi1EEEEEviT_T0_T2_T3_T4_T5_)
        /*0014*/ 	.short	0x0160
        /*0016*/ 	.short	0x002c


	//----- nvinfo : EIATTR_CBANK_PARAM_SIZE
	.align		4
.L_3819:
        /*0018*/ 	.byte	0x03, 0x19
        /*001a*/ 	.short	0x002c


	//----- nvinfo : EIATTR_KPARAM_INFO
	.align		4
        /*001c*/ 	.byte	0x04, 0x17
        /*001e*/ 	.short	(.L_3821 - .L_3820)
.L_3820:
        /*0020*/ 	.word	0x00000000
        /*0024*/ 	.short	0x0006
        /*0026*/ 	.short	0x0024
        /*0028*/ 	.byte	0x00, 0xf0, 0x21, 0x00


	//----- nvinfo : EIATTR_KPARAM_INFO
	.align		4
.L_3821:
        /*002c*/ 	.byte	0x04, 0x17
        /*002e*/ 	.short	(.L_3823 - .L_3822)
.L_3822:
        /*0030*/ 	.word	0x00000000
        /*0034*/ 	.short	0x0005
        /*0036*/ 	.short	0x001c
        /*0038*/ 	.byte	0x00, 0xf0, 0x21, 0x00


	//----- nvinfo : EIATTR_KPARAM_INFO
	.align		4
.L_3823:
        /*003c*/ 	.byte	0x04, 0x17
        /*003e*/ 	.short	(.L_3825 - .L_3824)
.L_3824:
        /*0040*/ 	.word	0x00000000
        /*0044*/ 	.short	0x0004
        /*0046*/ 	.short	0x0019
        /*0048*/ 	.byte	0x00, 0xf0, 0x05, 0x00


	//----- nvinfo : EIATTR_KPARAM_INFO
	.align		4
.L_3825:
        /*004c*/ 	.byte	0x04, 0x17
        /*004e*/ 	.short	(.L_3827 - .L_3826)
.L_3826:
        /*0050*/ 	.word	0x00000000
        /*0054*/ 	.short	0x0003
        /*0056*/ 	.short	0x0018
        /*0058*/ 	.byte	0x00, 0xf0, 0x05, 0x00


	//----- nvinfo : EIATTR_KPARAM_INFO
	.align		4
.L_3827:
        /*005c*/ 	.byte	0x04, 0x17
        /*005e*/ 	.short	(.L_3829 - .L_3828)
.L_3828:
        /*0060*/ 	.word	0x00000000
        /*0064*/ 	.short	0x0002
        /*0066*/ 	.short	0x0008
        /*0068*/ 	.byte	0x00, 0xf0, 0x41, 0x00


	//----- nvinfo : EIATTR_KPARAM_INFO
	.align		4
.L_3829:
        /*006c*/ 	.byte	0x04, 0x17
        /*006e*/ 	.short	(.L_3831 - .L_3830)
.L_3830:
        /*0070*/ 	.word	0x00000000
        /*0074*/ 	.short	0x0001
        /*0076*/ 	.short	0x0004
        /*0078*/ 	.byte	0x00, 0xf0, 0x11, 0x00


	//----- nvinfo : EIATTR_KPARAM_INFO
	.align		4
.L_3831:
        /*007c*/ 	.byte	0x04, 0x17
        /*007e*/ 	.short	(.L_3833 - .L_3832)
.L_3832:
        /*0080*/ 	.word	0x00000000
        /*0084*/ 	.short	0x0000
        /*0086*/ 	.short	0x0000
        /*0088*/ 	.byte	0x00, 0xf0, 0x11, 0x00


	//----- nvinfo : EIATTR_MAXREG_COUNT
	.align		4
.L_3833:
        /*008c*/ 	.byte	0x03, 0x1b
        /*008e*/ 	.short	0x00ff


	//----- nvinfo : EIATTR_EXTERNS
	.align		4
        /*0090*/ 	.byte	0x04, 0x0f
        /*0092*/ 	.short	(.L_3835 - .L_3834)


	//   ....[0]....
	.align		4
.L_3834:
        /*0094*/ 	.word	index@(__assertfail)


	//----- nvinfo : EIATTR_MERCURY_ISA_VERSION
	.align		4
.L_3835:
        /*0098*/ 	.byte	0x03, 0x5f
        /*009a*/ 	.short	0x0000


	//----- nvinfo : EIATTR_SYSCALL_OFFSETS
	.align		4
        /*009c*/ 	.byte	0x04, 0x46
        /*009e*/ 	.short	(.L_3837 - .L_3836)


	//   ....[0]....
.L_3836:
        /*00a0*/ 	.word	0x00000f20


	//   ....[1]....
        /*00a4*/ 	.word	0x00001e40


	//   ....[2]....
        /*00a8*/ 	.word	0x00002d70


	//   ....[3]....
        /*00ac*/ 	.word	0x00003c70


	//   ....[4]....
        /*00b0*/ 	.word	0x00005440


	//   ....[5]....
        /*00b4*/ 	.word	0x000063b0


	//   ....[6]....
        /*00b8*/ 	.word	0x000072e0


	//   ....[7]....
        /*00bc*/ 	.word	0x00008210


	//----- nvinfo : EIATTR_EXIT_INSTR_OFFSETS
	.align		4
.L_3837:
        /*00c0*/ 	.byte	0x04, 0x1c
        /*00c2*/ 	.short	(.L_3839 - .L_3838)


	//   ....[0]....
.L_3838:
        /*00c4*/ 	.word	0x00007390


	//   ....[1]....
        /*00c8*/ 	.word	0x000074a0


	//   ....[2]....
        /*00cc*/ 	.word	0x000074c0


	//   ....[3]....
        /*00d0*/ 	.word	0x00007560


	//   ....[4]....
        /*00d4*/ 	.word	0x00007590


	//   ....[5]....
        /*00d8*/ 	.word	0x000075b0


	//   ....[6]....
        /*00dc*/ 	.word	0x00007640


	//   ....[7]....
        /*00e0*/ 	.word	0x00007680


	//   ....[8]....
        /*00e4*/ 	.word	0x00007720


	//   ....[9]....
        /*00e8*/ 	.word	0x00007770


	//   ....[10]....
        /*00ec*/ 	.word	0x000077a0


	//   ....[11]....
        /*00f0*/ 	.word	0x00007870


	//   ....[12]....
        /*00f4*/ 	.word	0x000078b0


	//   ....[13]....
        /*00f8*/ 	.word	0x00007a40


	//   ....[14]....
        /*00fc*/ 	.word	0x00007ba0


	//   ....[15]....
        /*0100*/ 	.word	0x00007be0


	//   ....[16]....
        /*0104*/ 	.word	0x00007c80


	//   ....[17]....
        /*0108*/ 	.word	0x00007e00


	//   ....[18]....
        /*010c*/ 	.word	0x00007f80


	//   ....[19]....
        /*0110*/ 	.word	0x000080e0


	//   ....[20]....
        /*0114*/ 	.word	0x00008220


	//   ....[21]....
        /*0118*/ 	.word	0x00008260


	//   ....[22]....
        /*011c*/ 	.word	0x00008290


	//----- nvinfo : EIATTR_MAX_THREADS
	.align		4
.L_3839:
        /*0120*/ 	.byte	0x04, 0x05
        /*0122*/ 	.short	(.L_3841 - .L_3840)
.L_3840:
        /*0124*/ 	.word	0x00000080
        /*0128*/ 	.word	0x00000001
        /*012c*/ 	.word	0x00000001


	//----- nvinfo : EIATTR_CRS_STACK_SIZE
	.align		4
.L_3841:
        /*0130*/ 	.byte	0x04, 0x1e
        /*0132*/ 	.short	(.L_3843 - .L_3842)
.L_3842:
        /*0134*/ 	.word	0x00000000
.L_3843:


//--------------------- .nv.info._ZN2at6native18elementwise_kernelILi128ELi4EZNS0_22gpu_kernel_impl_nocastINS0_13AUnaryFunctorIsssZZZNS0_15binary_internal21div_trunc_kernel_cudaERNS_18TensorIteratorBaseEENKUlvE_clEvENKUlvE3_clEvEUlssE_EEEEvS6_RKT_EUliE_EEviT1_ --------------------------
	.section	.nv.info._ZN2at6native18elementwise_kernelILi128ELi4EZNS0_22gpu_kernel_impl_nocastINS0_13AUnaryFunctorIsssZZZNS0_15binary_internal21div_trunc_kernel_cudaERNS_18TensorIteratorBaseEENKUlvE_clEvENKUlvE3_clEvEUlssE_EEEEvS6_RKT_EUliE_EEviT1_,"",@"SHT_CUDA_INFO"
	.sectionflags	@""
	.align	4


	//----- nvinfo : EIATTR_CUDA_API_VERSION
	.align		4
        /*0000*/ 	.byte	0x04, 0x37
        /*0002*/ 	.short	(.L_3845 - .L_3844)
.L_3844:
        /*0004*/ 	.word	0x00000082


	//----- nvinfo : EIATTR_SW2861232_WAR
	.align		4
.L_3845:
        /*0008*/ 	.byte	0x01, 0x35
	.zero		2


	//----- nvinfo : EIATTR_PARAM_CBANK
	.align		4
        /*000c*/ 	.byte	0x04, 0x0a
        /*000e*/ 	.short	(.L_3847 - .L_3846)
	.align		4
.L_3846:
        /*0010*/ 	.word	index@(.nv.constant0._ZN2at6native18elementwise_kernelILi128ELi4EZNS0_22gpu_kernel_impl_nocastINS0_13AUnaryFunctorIsssZZZNS0_15binary_internal21div_trunc_kernel_cudaERNS_18TensorIteratorBaseEENKUlvE_clEvENKUlvE3_clEvEUlssE_EEEEvS6_RKT_EUliE_EEviT1_)
        /*0014*/ 	.short	0x0160
        /*0016*/ 	.short	0x0220


	//----- nvinfo : EIATTR_CBANK_PARAM_SIZE
	.align		4
.L_3847:
        /*0018*/ 	.byte	0x03, 0x19
        /*001a*/ 	.short	0x0220


	//----- nvinfo : EIATTR_KPARAM_INFO
	.align		4
        /*001c*/ 	.byte	0x04, 0x17
        /*001e*/ 	.short	(.L_3849 - .L_3848)
.L_3848:
        /*0020*/ 	.word	0x00000000
        /*0024*/ 	.short	0x0001
        /*0026*/ 	.short	0x0008
        /*0028*/ 	.byte	0x00, 0xf0, 0x61, 0x08


	//----- nvinfo : EIATTR_KPARAM_INFO
	.align		4
.L_3849:
        /*002c*/ 	.byte	0x04, 0x17
        /*002e*/ 	.short	(.L_3851 - .L_3850)
.L_3850:
        /*0030*/ 	.word	0x00000000
        /*0034*/ 	.short	0x0000
        /*0036*/ 	.short	0x0000
        /*0038*/ 	.byte	0x00, 0xf0, 0x11, 0x00


	//----- nvinfo : EIATTR_MAXREG_COUNT
	.align		4
.L_3851:
        /*003c*/ 	.byte	0x03, 0x1b
        /*003e*/ 	.short	0x0080


	//----- nvinfo : EIATTR_MERCURY_ISA_VERSION
	.align		4
        /*0040*/ 	.byte	0x03, 0x5f
        /*0042*/ 	.short	0x0000


	//----- nvinfo : EIATTR_EXIT_INSTR_OFFSETS
	.align		4
        /*0044*/ 	.byte	0x04, 0x1c
        /*0046*/ 	.short	(.L_3853 - .L_3852)


	//   ....[0]....
.L_3852:
        /*0048*/ 	.word	0x000031d0


	//   ....[1]....
        /*004c*/ 	.word	0x00004220


	//----- nvinfo : EIATTR_MAX_THREADS
	.align		4
.L_3853:
        /*0050*/ 	.byte	0x04, 0x05
        /*0052*/ 	.short	(.L_3855 - .L_3854)
.L_3854:
        /*0054*/ 	.word	0x00000080
        /*0058*/ 	.word	0x00000001
        /*005c*/ 	.word	0x00000001


	//----- nvinfo : EIATTR_CRS_STACK_SIZE
	.align		4
.L_3855:
        /*0060*/ 	.byte	0x04, 0x1e
        /*0062*/ 	.short	(.L_3857 - .L_3856)
.L_3856:
        /*0064*/ 	.word	0x00000000
.L_3857:


//--------------------- .nv.info._ZN2at6native27unrolled_elementwise_kernelINS0_13AUnaryFunctorIsssZZZNS0_15binary_internal21div_trunc_kernel_cudaERNS_18TensorIteratorBaseEENKUlvE_clEvENKUlvE3_clEvEUlssE_EESt5arrayIPcLm2EELi4E23TrivialOffsetCalculatorILi1EjESE_NS0_6memory15LoadWithoutCastENSF_16StoreWithoutCastEEEviT_T0_T2_T3_T4_T5_ --------------------------
	.section	.nv.info._ZN2at6native27unrolled_elementwise_kernelINS0_13AUnaryFunctorIsssZZZNS0_15binary_internal21div_trunc_kernel_cudaERNS_18TensorIteratorBaseEENKUlvE_clEvENKUlvE3_clEvEUlssE_EESt5arrayIPcLm2EELi4E23TrivialOffsetCalculatorILi1EjESE_NS0_6memory15LoadWithoutCastENSF_16StoreWithoutCastEEEviT_T0_T2_T3_T4_T5_,"",@"SHT_CUDA_INFO"
	.sectionflags	@""
	.align	4


	//----- nvinfo : EIATTR_CUDA_API_VERSION
	.align		4
        /*0000*/ 	.byte	0x04, 0x37
        /*0002*/ 	.short	(.L_3859 - .L_3858)
.L_3858:
        /*0004*/ 	.word	0x00000082


	//----- nvinfo : EIATTR_SW2861232_WAR
	.align		4
.L_3859:
        /*0008*/ 	.byte	0x01, 0x35
	.zero		2


	//----- nvinfo : EIATTR_PARAM_CBANK
	.align		4
        /*000c*/ 	.byte	0x04, 0x0a
        /*000e*/ 	.short	(.L_3861 - .L_3860)
	.align		4
.L_3860:
        /*0010*/ 	.word	index@(.nv.constant0._ZN2at6native27unrolled_elementwise_kernelINS0_13AUnaryFunctorIsssZZZNS0_15binary_internal21div_trunc_kernel_cudaERNS_18TensorIteratorBaseEENKUlvE_clEvENKUlvE3_clEvEUlssE_EESt5arrayIPcLm2EELi4E23TrivialOffsetCalculatorILi1EjESE_NS0_6memory15LoadWithoutCastENSF_16StoreWithoutCastEEEviT_T0_T2_T3_T4_T5_)
        /*0014*/ 	.short	0x0160
        /*0016*/ 	.short	0x001c


	//----- nvinfo : EIATTR_CBANK_PARAM_SIZE
	.align		4
.L_3861:
        /*0018*/ 	.byte	0x03, 0x19
        /*001a*/ 	.short	0x001c


	//----- nvinfo : EIATTR_KPARAM_INFO
	.align		4
        /*001c*/ 	.byte	0x04, 0x17
        /*001e*/ 	.short	(.L_3863 - .L_3862)
.L_3862:
        /*0020*/ 	.word	0x00000000
        /*0024*/ 	.short	0x0006
        /*0026*/ 	.short	0x001b
        /*0028*/ 	.byte	0x00, 0xf0, 0x05, 0x00


	//----- nvinfo : EIATTR_KPARAM_INFO
	.align		4
.L_3863:
        /*002c*/ 	.byte	0x04, 0x17
        /*002e*/ 	.short	(.L_3865 - .L_3864)
.L_3864:
        /*0030*/ 	.word	0x00000000
        /*0034*/ 	.short	0x0005
        /*0036*/ 	.short	0x001a
        /*0038*/ 	.byte	0x00, 0xf0, 0x05, 0x00


	//----- nvinfo : EIATTR_KPARAM_INFO
	.align		4
.L_3865:
        /*003c*/ 	.byte	0x04, 0x17
        /*003e*/ 	.short	(.L_3867 - .L_3866)
.L_3866:
        /*0040*/ 	.word	0x00000000
        /*0044*/ 	.short	0x0004
        /*0046*/ 	.short	0x0019
        /*0048*/ 	.byte	0x00, 0xf0, 0x05, 0x00


	//----- nvinfo : EIATTR_KPARAM_INFO
	.align		4
.L_3867:
        /*004c*/ 	.byte	0x04, 0x17
        /*004e*/ 	.short	(.L_3869 - .L_3868)
.L_3868:
        /*0050*/ 	.word	0x00000000
        /*0054*/ 	.short	0x0003
        /*0056*/ 	.short	0x0018
        /*0058*/ 	.byte	0x00, 0xf0, 0x05, 0x00


	//----- nvinfo : EIATTR_KPARAM_INFO
	.align		4
.L_3869:
        /*005c*/ 	.byte	0x04, 0x17
        /*005e*/ 	.short	(.L_3871 - .L_3870)
.L_3870:
        /*0060*/ 	.word	0x00000000
        /*0064*/ 	.short	0x0002
        /*0066*/ 	.short	0x0008
        /*0068*/ 	.byte	0x00, 0xf0, 0x41, 0x00


	//----- nvinfo : EIATTR_KPARAM_INFO
	.align		4
.L_3871:
        /*006c*/ 	.byte	0x04, 0x17
        /*006e*/ 	.short	(.L_3873 - .L_3872)
.L_3872:
        /*0070*/ 	.word	0x00000000
        /*0074*/ 	.short	0x0001
        /*0076*/ 	.short	0x0004
        /*0078*/ 	.byte	0x00, 0xf0, 0x11, 0x00


	//----- nvinfo : EIATTR_KPARAM_INFO
	.align		4
.L_3873:
        /*007c*/ 	.byte	0x04, 0x17
        /*007e*/ 	.short	(.L_3875 - .L_3874)
.L_3874:
        /*0080*/ 	.word	0x00000000
        /*0084*/ 	.short	0x0000
        /*0086*/ 	.short	0x0000
        /*0088*/ 	.byte	0x00, 0xf0, 0x11, 0x00


	//----- nvinfo : EIATTR_MAXREG_COUNT
	.align		4
.L_3875:
        /*008c*/ 	.byte	0x03, 0x1b
        /*008e*/ 	.short	0x00ff


	//----- nvinfo : EIATTR_MERCURY_ISA_VERSION
	.align		4
        /*0090*/ 	.byte	0x03, 0x5f
        /*0092*/ 	.short	0x0000


	//----- nvinfo : EIATTR_EXIT_INSTR_OFFSETS
	.align		4
        /*0094*/ 	.byte	0x04, 0x1c
        /*0096*/ 	.short	(.L_3877 - .L_3876)


	//   ....[0]....
.L_3876:
        /*0098*/ 	.word	0x00000ae0


	//   ....[1]....
        /*009c*/ 	.word	0x00000b30


	//----- nvinfo : EIATTR_MAX_THREADS
	.align		4
.L_3877:
        /*00a0*/ 	.byte	0x04, 0x05
        /*00a2*/ 	.short	(.L_3879 - .L_3878)
.L_3878:
        /*00a4*/ 	.word	0x00000080
        /*00a8*/ 	.word	0x00000001
        /*00ac*/ 	.word	0x00000001


	//----- nvinfo : EIATTR_CRS_STACK_SIZE
	.align		4
.L_3879:
        /*00b0*/ 	.byte	0x04, 0x1e
        /*00b2*/ 	.short	(.L_3881 - .L_3880)
.L_3880:
        /*00b4*/ 	.word	0x00000000
.L_3881:


//--------------------- .nv.info._ZN2at6native29vectorized_elementwise_kernelILi2ENS0_13AUnaryFunctorIsssZZZNS0_15binary_internal21div_trunc_kernel_cudaERNS_18TensorIteratorBaseEENKUlvE_clEvENKUlvE3_clEvEUlssE_EESt5arrayIPcLm2EEEEviT0_T1_ --------------------------
	.section	.nv.info._ZN2at6native29vectorized_elementwise_kernelILi2ENS0_13AUnaryFunctorIsssZZZNS0_15binary_internal21div_trunc_kernel_cudaERNS_18TensorIteratorBaseEENKUlvE_clEvENKUlvE3_clEvEUlssE_EESt5arrayIPcLm2EEEEviT0_T1_,"",@"SHT_CUDA_INFO"
	.sectionflags	@""
	.align	4


	//----- nvinfo : EIATTR_CUDA_API_VERSION
	.align		4
        /*0000*/ 	.byte	0x04, 0x37
        /*0002*/ 	.short	(.L_3883 - .L_3882)
.L_3882:
        /*0004*/ 	.word	0x00000082


	//----- nvinfo : EIATTR_SW2861232_WAR
	.align		4
.L_3883:
        /*0008*/ 	.byte	0x01, 0x35
	.zero		2


	//----- nvinfo : EIATTR_PARAM_CBANK
	.align		4
        /*000c*/ 	.byte	0x04, 0x0a
        /*000e*/ 	.short	(.L_3885 - .L_3884)
	.align		4
.L_3884:
        /*0010*/ 	.word	index@(.nv.constant0._ZN2at6native29vectorized_elementwise_kernelILi2ENS0_13AUnaryFunctorIsssZZZNS0_15binary_internal21div_trunc_kernel_cudaERNS_18TensorIteratorBaseEENKUlvE_clEvENKUlvE3_clEvEUlssE_EESt5arrayIPcLm2EEEEviT0_T1_)
        /*0014*/ 	.short	0x0160
        /*0016*/ 	.short	0x0018


	//----- nvinfo : EIATTR_CBANK_PARAM_SIZE
	.align		4
.L_3885:
        /*0018*/ 	.byte	0x03, 0x19
        /*001a*/ 	.short	0x0018


	//----- nvinfo : EIATTR_KPARAM_INFO
	.align		4
        /*001c*/ 	.byte	0x04, 0x17
        /*001e*/ 	.short	(.L_3887 - .L_3886)
.L_3886:
        /*0020*/ 	.word	0x00000000
        /*0024*/ 	.short	0x0002
        /*0026*/ 	.short	0x0008
        /*0028*/ 	.byte	0x00, 0xf0, 0x41, 0x00


	//----- nvinfo : EIATTR_KPARAM_INFO
	.align		4
.L_3887:
        /*002c*/ 	.byte	0x04, 0x17
        /*002e*/ 	.short	(.L_3889 - .L_3888)
.L_3888:
        /*0030*/ 	.word	0x00000000
        /*0034*/ 	.short	0x0001
        /*0036*/ 	.short	0x0004
        /*0038*/ 	.byte	0x00, 0xf0, 0x11, 0x00


	//----- nvinfo : EIATTR_KPARAM_INFO
	.align		4
.L_3889:
        /*003c*/ 	.byte	0x04, 0x17
        /*003e*/ 	.short	(.L_3891 - .L_3890)
.L_3890:
        /*0040*/ 	.word	0x00000000
        /*0044*/ 	.short	0x0000
        /*0046*/ 	.short	0x0000
        /*0048*/ 	.byte	0x00, 0xf0, 0x11, 0x00


	//----- nvinfo : EIATTR_MAXREG_COUNT
	.align		4
.L_3891:
        /*004c*/ 	.byte	0x03, 0x1b
        /*004e*/ 	.short	0x00ff


	//----- nvinfo : EIATTR_MERCURY_ISA_VERSION
	.align		4
        /*0050*/ 	.byte	0x03, 0x5f
        /*0052*/ 	.short	0x0000


	//----- nvinfo : EIATTR_EXIT_INSTR_OFFSETS
	.align		4
        /*0054*/ 	.byte	0x04, 0x1c
        /*0056*/ 	.short	(.L_3893 - .L_3892)


	//   ....[0]....
.L_3892:
        /*0058*/ 	.word	0x00000dc0


	//   ....[1]....
        /*005c*/ 	.word	0x000023a0


	//   ....[2]....
        /*0060*/ 	.word	0x000023f0


	//----- nvinfo : EIATTR_MAX_THREADS
	.align		4
.L_3893:
        /*0064*/ 	.byte	0x04, 0x05
        /*0066*/ 	.short	(.L_3895 - .L_3894)
.L_3894:
        /*0068*/ 	.word	0x00000080
        /*006c*/ 	.word	0x00000001
        /*0070*/ 	.word	0x00000001


	//----- nvinfo : EIATTR_CRS_STACK_SIZE
	.align		4
.L_3895:
        /*0074*/ 	.byte	0x04, 0x1e
        /*0076*/ 	.short	(.L_3897 - .L_3896)
.L_3896:
        /*0078*/ 	.word	0x00000000
.L_3897:


//--------------------- .nv.info._ZN2at6native29vectorized_elementwise_kernelILi4ENS0_13AUnaryFunctorIsssZZZNS0_15binary_internal21div_trunc_kernel_cudaERNS_18TensorIteratorBaseEENKUlvE_clEvENKUlvE3_clEvEUlssE_EESt5arrayIPcLm2EEEEviT0_T1_ --------------------------
	.section	.nv.info._ZN2at6native29vectorized_elementwise_kernelILi4ENS0_13AUnaryFunctorIsssZZZNS0_15binary_internal21div_trunc_kernel_cudaERNS_18TensorIteratorBaseEENKUlvE_clEvENKUlvE3_clEvEUlssE_EESt5arrayIPcLm2EEEEviT0_T1_,"",@"SHT_CUDA_INFO"
	.sectionflags	@""
	.align	4


	//----- nvinfo : EIATTR_CUDA_API_VERSION
	.align		4
        /*0000*/ 	.byte	0x04, 0x37
        /*0002*/ 	.short	(.L_3899 - .L_3898)
.L_3898:
        /*0004*/ 	.word	0x00000082


	//----- nvinfo : EIATTR_SW2861232_WAR
	.align		4
.L_3899:
        /*0008*/ 	.byte	0x01, 0x35
	.zero		2


	//----- nvinfo : EIATTR_PARAM_CBANK
	.align		4
        /*000c*/ 	.byte	0x04, 0x0a
        /*000e*/ 	.short	(.L_3901 - .L_3900)
	.align		4
.L_3900:
        /*0010*/ 	.word	index@(.nv.constant0._ZN2at6native29vectorized_elementwise_kernelILi4ENS0_13AUnaryFunctorIsssZZZNS0_15binary_internal21div_trunc_kernel_cudaERNS_18TensorIteratorBaseEENKUlvE_clEvENKUlvE3_clEvEUlssE_EESt5arrayIPcLm2EEEEviT0_T1_)
        /*0014*/ 	.short	0x0160
        /*0016*/ 	.short	0x0018


	//----- nvinfo : EIATTR_CBANK_PARAM_SIZE
	.align		4
.L_3901:
        /*0018*/ 	.byte	0x03, 0x19
        /*001a*/ 	.short	0x0018


	//----- nvinfo : EIATTR_KPARAM_INFO
	.align		4
        /*001c*/ 	.byte	0x04, 0x17
        /*001e*/ 	.short	(.L_3903 - .L_3902)
.L_3902:
        /*0020*/ 	.word	0x00000000
        /*0024*/ 	.short	0x0002
        /*0026*/ 	.short	0x0008
        /*0028*/ 	.byte	0x00, 0xf0, 0x41, 0x00


	//----- nvinfo : EIATTR_KPARAM_INFO
	.align		4
.L_3903:
        /*002c*/ 	.byte	0x04, 0x17
        /*002e*/ 	.short	(.L_3905 - .L_3904)
.L_3904:
        /*0030*/ 	.word	0x00000000
        /*0034*/ 	.short	0x0001
        /*0036*/ 	.short	0x0004
        /*0038*/ 	.byte	0x00, 0xf0, 0x11, 0x00


	//----- nvinfo : EIATTR_KPARAM_INFO
	.align		4
.L_3905:
        /*003c*/ 	.byte	0x04, 0x17
        /*003e*/ 	.short	(.L_3907 - .L_3906)
.L_3906:
        /*0040*/ 	.word	0x00000000
        /*0044*/ 	.short	0x0000
        /*0046*/ 	.short	0x0000
        /*0048*/ 	.byte	0x00, 0xf0, 0x11, 0x00


	//----- nvinfo : EIATTR_MAXREG_COUNT
	.align		4
.L_3907:
        /*004c*/ 	.byte	0x03, 0x1b
        /*004e*/ 	.short	0x00ff


	//----- nvinfo : EIATTR_MERCURY_ISA_VERSION
	.align		4
        /*0050*/ 	.byte	0x03, 0x5f
        /*0052*/ 	.short	0x0000


	//----- nvinfo : EIATTR_EXIT_INSTR_OFFSETS
	.align		4
        /*0054*/ 	.byte	0x04, 0x1c
        /*0056*/ 	.short	(.L_3909 - .L_3908)


	//   ....[0]....
.L_3908:
        /*0058*/ 	.word	0x00000d90


	//   ....[1]....
        /*005c*/ 	.word	0x00002360


	//   ....[2]....
        /*0060*/ 	.word	0x000023b0


	//----- nvinfo : EIATTR_MAX_THREADS
	.align		4
.L_3909:
        /*0064*/ 	.byte	0x04, 0x05
        /*0066*/ 	.short	(.L_3911 - .L_3910)
.L_3910:
        /*0068*/ 	.word	0x00000080
        /*006c*/ 	.word	0x00000001
        /*0070*/ 	.word	0x00000001


	//----- nvinfo : EIATTR_CRS_STACK_SIZE
	.align		4
.L_3911:
        /*0074*/ 	.byte	0x04, 0x1e
        /*0076*/ 	.short	(.L_3913 - .L_3912)
.L_3912:
        /*0078*/ 	.word	0x00000000
.L_3913:


//--------------------- .nv.info._ZN2at6native29vectorized_elementwise_kernelILi8ENS0_13AUnaryFunctorIsssZZZNS0_15binary_internal21div_trunc_kernel_cudaERNS_18TensorIteratorBaseEENKUlvE_clEvENKUlvE3_clEvEUlssE_EESt5arrayIPcLm2EEEEviT0_T1_ --------------------------
	.section	.nv.info._ZN2at6native29vectorized_elementwise_kernelILi8ENS0_13AUnaryFunctorIsssZZZNS0_15binary_internal21div_trunc_kernel_cudaERNS_18TensorIteratorBaseEENKUlvE_clEvENKUlvE3_clEvEUlssE_EESt5arrayIPcLm2EEEEviT0_T1_,"",@"SHT_CUDA_INFO"
	.sectionflags	@""
	.align	4


	//----- nvinfo : EIATTR_CUDA_API_VERSION
	.align		4
        /*0000*/ 	.byte	0x04, 0x37
        /*0002*/ 	.short	(.L_3915 - .L_3914)
.L_3914:
        /*0004*/ 	.word	0x00000082


	//----- nvinfo : EIATTR_SW2861232_WAR
	.align		4
.L_3915:
        /*0008*/ 	.byte	0x01, 0x35
	.zero		2


	//----- nvinfo : EIATTR_PARAM_CBANK
	.align		4
        /*000c*/ 	.byte	0x04, 0x0a
        /*000e*/ 	.short	(.L_3917 - .L_3916)
	.align		4
.L_3916:
        /*0010*/ 	.word	index@(.nv.constant0._ZN2at6native29vectorized_elementwise_kernelILi8ENS0_13AUnaryFunctorIsssZZZNS0_15binary_internal21div_trunc_kernel_cudaERNS_18TensorIteratorBaseEENKUlvE_clEvENKUlvE3_clEvEUlssE_EESt5arrayIPcLm2EEEEviT0_T1_)
        /*0014*/ 	.short	0x0160
        /*0016*/ 	.short	0x0018


	//----- nvinfo : EIATTR_CBANK_PARAM_SIZE
	.align		4
.L_3917:
        /*0018*/ 	.byte	0x03, 0x19
        /*001a*/ 	.short	0x0018


	//----- nvinfo : EIATTR_KPARAM_INFO
	.align		4
        /*001c*/ 	.byte	0x04, 0x17
        /*001e*/ 	.short	(.L_3919 - .L_3918)
.L_3918:
        /*0020*/ 	.word	0x00000000
        /*0024*/ 	.short	0x0002
        /*0026*/ 	.short	0x0008
        /*0028*/ 	.byte	0x00, 0xf0, 0x41, 0x00


	//----- nvinfo : EIATTR_KPARAM_INFO
	.align		4
.L_3919:
        /*002c*/ 	.byte	0x04, 0x17
        /*002e*/ 	.short	(.L_3921 - .L_3920)
.L_3920:
        /*0030*/ 	.word	0x00000000
        /*0034*/ 	.short	0x0001
        /*0036*/ 	.short	0x0004
        /*0038*/ 	.byte	0x00, 0xf0, 0x11, 0x00


	//----- nvinfo : EIATTR_KPARAM_INFO
	.align		4
.L_3921:
        /*003c*/ 	.byte	0x04, 0x17
        /*003e*/ 	.short	(.L_3923 - .L_3922)
.L_3922:
        /*0040*/ 	.word	0x00000000
        /*0044*/ 	.short	0x0000
        /*0046*/ 	.short	0x0000
        /*0048*/ 	.byte	0x00, 0xf0, 0x11, 0x00


	//----- nvinfo : EIATTR_MAXREG_COUNT
	.align		4
.L_3923:
        /*004c*/ 	.byte	0x03, 0x1b
        /*004e*/ 	.short	0x00ff


	//----- nvinfo : EIATTR_MERCURY_ISA_VERSION
	.align		4
        /*0050*/ 	.byte	0x03, 0x5f
        /*0052*/ 	.short	0x0000


	//----- nvinfo : EIATTR_EXIT_INSTR_OFFSETS
	.align		4
        /*0054*/ 	.byte	0x04, 0x1c
        /*0056*/ 	.short	(.L_3925 - .L_3924)


	//   ....[0]....
.L_3924:
        /*0058*/ 	.word	0x00000010


	//----- nvinfo : EIATTR_MAX_THREADS
	.align		4
.L_3925:
        /*005c*/ 	.byte	0x04, 0x05
        /*005e*/ 	.short	(.L_3927 - .L_3926)
.L_3926:
        /*0060*/ 	.word	0x00000080
        /*0064*/ 	.word	0x00000001
        /*0068*/ 	.word	0x00000001
.L_3927:


//--------------------- .nv.info._ZN2at6native18elementwise_kernelILi128ELi4EZNS0_15gpu_kernel_implINS0_13BinaryFunctorIlllZZZNS0_15binary_internal21div_trunc_kernel_cudaERNS_18TensorIteratorBaseEENKUlvE_clEvENKUlvE2_clEvEUlllE_EEEEvS6_RKT_EUliE_EEviT1_ --------------------------
	.section	.nv.info._ZN2at6native18elementwise_kernelILi128ELi4EZNS0_15gpu_kernel_implINS0_13BinaryFunctorIlllZZZNS0_15binary_internal21div_trunc_kernel_cudaERNS_18TensorIteratorBaseEENKUlvE_clEvENKUlvE2_clEvEUlllE_EEEEvS6_RKT_EUliE_EEviT1_,"",@"SHT_CUDA_INFO"
	.sectionflags	@""
	.align	4


	//----- nvinfo : EIATTR_CUDA_API_VERSION
	.align		4
        /*0000*/ 	.byte	0x04, 0x37
        /*0002*/ 	.short	(.L_3929 - .L_3928)
.L_3928:
        /*0004*/ 	.word	0x00000082


	//----- nvinfo : EIATTR_SW2861232_WAR
	.align		4
.L_3929:
        /*0008*/ 	.byte	0x01, 0x35
	.zero		2


	//----- nvinfo : EIATTR_PARAM_CBANK
	.align		4
        /*000c*/ 	.byte	0x04, 0x0a
        /*000e*/ 	.short	(.L_3931 - .L_3930)
	.align		4
.L_3930:
        /*0010*/ 	.word	index@(.nv.constant0._ZN2at6native18elementwise_kernelILi128ELi4EZNS0_15gpu_kernel_implINS0_13BinaryFunctorIlllZZZNS0_15binary_internal21div_trunc_kernel_cudaERNS_18TensorIteratorBaseEENKUlvE_clEvENKUlvE2_clEvEUlllE_EEEEvS6_RKT_EUliE_EEviT1_)
        /*0014*/ 	.short	0x0160
        /*0016*/ 	.short	0x0290


	//----- nvinfo : EIATTR_CBANK_PARAM_SIZE
	.align		4
.L_3931:
        /*0018*/ 	.byte	0x03, 0x19
        /*001a*/ 	.short	0x0290


	//----- nvinfo : EIATTR_KPARAM_INFO
	.align		4
        /*001c*/ 	.byte	0x04, 0x17
        /*001e*/ 	.short	(.L_3933 - .L_3932)
.L_3932:
        /*0020*/ 	.word	0x00000000
        /*0024*/ 	.short	0x0001
        /*0026*/ 	.short	0x0008
        /*0028*/ 	.byte	0x00, 0xf0, 0x21, 0x0a


	//----- nvinfo : EIATTR_KPARAM_INFO
	.align		4
.L_3933:
        /*002c*/ 	.byte	0x04, 0x17
        /*002e*/ 	.short	(.L_3935 - .L_3934)
.L_3934:
        /*0030*/ 	.word	0x00000000
        /*0034*/ 	.short	0x0000
        /*0036*/ 	.short	0x0000
        /*0038*/ 	.byte	0x00, 0xf0, 0x11, 0x00


	//----- nvinfo : EIATTR_MAXREG_COUNT
	.align		4
.L_3935:
        /*003c*/ 	.byte	0x03, 0x1b
        /*003e*/ 	.short	0x0080


	//----- nvinfo : EIATTR_EXTERNS
	.align		4
        /*0040*/ 	.byte	0x04, 0x0f
        /*0042*/ 	.short	(.L_3937 - .L_3936)


	//   ....[0]....
	.align		4
.L_3936:
        /*0044*/ 	.word	index@(__assertfail)


	//----- nvinfo : EIATTR_MERCURY_ISA_VERSION
	.align		4
.L_3937:
        /*0048*/ 	.byte	0x03, 0x5f
        /*004a*/ 	.short	0x0000


	//----- nvinfo : EIATTR_SYSCALL_OFFSETS
	.align		4
        /*004c*/ 	.byte	0x04, 0x46
        /*004e*/ 	.short	(.L_3939 - .L_3938)


	//   ....[0]....
.L_3938:
        /*0050*/ 	.word	0x00001ec0


	//   ....[1]....
        /*0054*/ 	.word	0x00002d50


	//   ....[2]....
        /*0058*/ 	.word	0x00003dc0


	//   ....[3]....
        /*005c*/ 	.word	0x00005ca0


	//   ....[4]....
        /*0060*/ 	.word	0x00006b30


	//   ....[5]....
        /*0064*/ 	.word	0x00007ba0


	//   ....[6]....
        /*0068*/ 	.word	0x00009a50


	//   ....[7]....
        /*006c*/ 	.word	0x0000a8e0


	//   ....[8]....
        /*0070*/ 	.word	0x0000b950


	//   ....[9]....
        /*0074*/ 	.word	0x0000d810


	//   ....[10]....
        /*0078*/ 	.word	0x0000e6a0


	//   ....[11]....
        /*007c*/ 	.word	0x0000f710


	//----- nvinfo : EIATTR_EXIT_INSTR_OFFSETS
	.align		4
.L_3939:
        /*0080*/ 	.byte	0x04, 0x1c
        /*0082*/ 	.short	(.L_3941 - .L_3940)


	//   ....[0]....
.L_3940:
        /*0084*/ 	.word	0x0000b9d0


	//   ....[1]....
        /*0088*/ 	.word	0x0000e9c0


	//   ....[2]....
        /*008c*/ 	.word	0x0000e9e0


	//   ....[3]....
        /*0090*/ 	.word	0x0000ea60


	//   ....[4]....
        /*0094*/ 	.word	0x0000ea80


	//   ....[5]....
        /*0098*/ 	.word	0x0000eaa0


	//   ....[6]....
        /*009c*/ 	.word	0x0000eb30


	//   ....[7]....
        /*00a0*/ 	.word	0x0000eb70


	//   ....[8]....
        /*00a4*/ 	.word	0x0000ec10


	//   ....[9]....
        /*00a8*/ 	.word	0x0000ec60


	//   ....[10]....
        /*00ac*/ 	.word	0x0000ec90


	//   ....[11]....
        /*00b0*/ 	.word	0x0000ed60


	//   ....[12]....
        /*00b4*/ 	.word	0x0000eda0


	//   ....[13]....
        /*00b8*/ 	.word	0x0000ef30


	//   ....[14]....
        /*00bc*/ 	.word	0x0000f090


	//   ....[15]....
        /*00c0*/ 	.word	0x0000f0d0


	//   ....[16]....
        /*00c4*/ 	.word	0x0000f170


	//   ....[17]....
        /*00c8*/ 	.word	0x0000f2f0


	//   ....[18]....
        /*00cc*/ 	.word	0x0000f470


	//   ....[19]....
        /*00d0*/ 	.word	0x0000f5e0


	//   ....[20]....
        /*00d4*/ 	.word	0x0000f720


	//   ....[21]....
        /*00d8*/ 	.word	0x0000f740


	//   ....[22]....
        /*00dc*/ 	.word	0x0000f760


	//----- nvinfo : EIATTR_MAX_THREADS
	.align		4
.L_3941:
        /*00e0*/ 	.byte	0x04, 0x05
        /*00e2*/ 	.short	(.L_3943 - .L_3942)
.L_3942:
        /*00e4*/ 	.word	0x00000080
        /*00e8*/ 	.word	0x00000001
        /*00ec*/ 	.word	0x00000001


	//----- nvinfo : EIATTR_CRS_STACK_SIZE
	.align		4
.L_3943:
        /*00f0*/ 	.byte	0x04, 0x1e
        /*00f2*/ 	.short	(.L_3945 - .L_3944)
.L_3944:
        /*00f4*/ 	.word	0x00000000
.L_3945:


//--------------------- .nv.info._ZN2at6native27unrolled_elementwise_kernelINS0_13BinaryFunctorIlllZZZNS0_15binary_internal21div_trunc_kernel_cudaERNS_18TensorIteratorBaseEENKUlvE_clEvENKUlvE2_clEvEUlllE_EESt5arrayIPcLm3EELi4E23TrivialOffsetCalculatorILi2EjESD_ILi1EjENS0_6memory12LoadWithCastILi2EEENSG_13StoreWithCastILi1EEEEEviT_T0_T2_T3_T4_T5_ --------------------------
	.section	.nv.info._ZN2at6native27unrolled_elementwise_kernelINS0_13BinaryFunctorIlllZZZNS0_15binary_internal21div_trunc_kernel_cudaERNS_18TensorIteratorBaseEENKUlvE_clEvENKUlvE2_clEvEUlllE_EESt5arrayIPcLm3EELi4E23TrivialOffsetCalculatorILi2EjESD_ILi1EjENS0_6memory12LoadWithCastILi2EEENSG_13StoreWithCastILi1EEEEEviT_T0_T2_T3_T4_T5_,"",@"SHT_CUDA_INFO"
	.sectionflags	@""
	.align	4


	//----- nvinfo : EIATTR_CUDA_API_VERSION
	.align		4
        /*0000*/ 	.byte	0x04, 0x37
        /*0002*/ 	.short	(.L_3947 - .L_3946)
.L_3946:
        /*0004*/ 	.word	0x00000082


	//----- nvinfo : EIATTR_SW2861232_WAR
	.align		4
.L_3947:
        /*0008*/ 	.byte	0x01, 0x35
	.zero		2


	//----- nvinfo : EIATTR_PARAM_CBANK
	.align		4
        /*000c*/ 	.byte	0x04, 0x0a
        /*000e*/ 	.short	(.L_3949 - .L_3948)
	.align		4
.L_3948:
        /*0010*/ 	.word	index@(.nv.constant0._ZN2at6native27unrolled_elementwise_kernelINS0_13BinaryFunctorIlllZZZNS0_15binary_internal21div_trunc_kernel_cudaERNS_18TensorIteratorBaseEENKUlvE_clEvENKUlvE2_clEvEUlllE_EESt5arrayIPcLm3EELi4E23TrivialOffsetCalculatorILi2EjESD_ILi1EjENS0_6memory12LoadWithCastILi2EEENSG_13StoreWithCastILi1EEEEEviT_T0_T2_T3_T4_T5_)
        /*0014*/ 	.short	0x0160
        /*0016*/ 	.short	0x0038


	//----- nvinfo : EIATTR_CBANK_PARAM_SIZE
	.align		4
.L_3949:
        /*0018*/ 	.byte	0x03, 0x19
        /*001a*/ 	.short	0x0038


	//----- nvinfo : EIATTR_KPARAM_INFO
	.align		4
        /*001c*/ 	.byte	0x04, 0x17
        /*001e*/ 	.short	(.L_3951 - .L_3950)
.L_3950:
        /*0020*/ 	.word	0x00000000
        /*0024*/ 	.short	0x0006
        /*0026*/ 	.short	0x0030
        /*0028*/ 	.byte	0x00, 0xf0, 0x21, 0x00


	//----- nvinfo : EIATTR_KPARAM_INFO
	.align		4
.L_3951:
        /*002c*/ 	.byte	0x04, 0x17
        /*002e*/ 	.short	(.L_3953 - .L_3952)
.L_3952:
        /*0030*/ 	.word	0x00000000
        /*0034*/ 	.short	0x0005
        /*0036*/ 	.short	0x0024
        /*0038*/ 	.byte	0x00, 0xf0, 0x31, 0x00


	//----- nvinfo : EIATTR_KPARAM_INFO
	.align		4
.L_3953:
        /*003c*/ 	.byte	0x04, 0x17
        /*003e*/ 	.short	(.L_3955 - .L_3954)
.L_3954:
        /*0040*/ 	.word	0x00000000
        /*0044*/ 	.short	0x0004
        /*0046*/ 	.short	0x0021
        /*0048*/ 	.byte	0x00, 0xf0, 0x05, 0x00


	//----- nvinfo : EIATTR_KPARAM_INFO
	.align		4
.L_3955:
        /*004c*/ 	.byte	0x04, 0x17
        /*004e*/ 	.short	(.L_3957 - .L_3956)
.L_3956:
        /*0050*/ 	.word	0x00000000
        /*0054*/ 	.short	0x0003
        /*0056*/ 	.short	0x0020
        /*0058*/ 	.byte	0x00, 0xf0, 0x05, 0x00


	//----- nvinfo : EIATTR_KPARAM_INFO
	.align		4
.L_3957:
        /*005c*/ 	.byte	0x04, 0x17
        /*005e*/ 	.short	(.L_3959 - .L_3958)
.L_3958:
        /*0060*/ 	.word	0x00000000
        /*0064*/ 	.short	0x0002
        /*0066*/ 	.short	0x0008
        /*0068*/ 	.byte	0x00, 0xf0, 0x61, 0x00


	//----- nvinfo : EIATTR_KPARAM_INFO
	.align		4
.L_3959:
        /*006c*/ 	.byte	0x04, 0x17
        /*006e*/ 	.short	(.L_3961 - .L_3960)
.L_3960:
        /*0070*/ 	.word	0x00000000
        /*0074*/ 	.short	0x0001
        /*0076*/ 	.short	0x0004
        /*0078*/ 	.byte	0x00, 0xf0, 0x05, 0x00


	//----- nvinfo : EIATTR_KPARAM_INFO
	.align		4
.L_3961:
        /*007c*/ 	.byte	0x04, 0x17
        /*007e*/ 	.short	(.L_3963 - .L_3962)
.L_3962:
        /*0080*/ 	.word	0x00000000
        /*0084*/ 	.short	0x0000
        /*0086*/ 	.short	0x0000
        /*0088*/ 	.byte	0x00, 0xf0, 0x11, 0x00


	//----- nvinfo : EIATTR_MAXREG_COUNT
	.align		4
.L_3963:
        /*008c*/ 	.byte	0x03, 0x1b
        /*008e*/ 	.short	0x00ff


	//----- nvinfo : EIATTR_EXTERNS
	.align		4
        /*0090*/ 	.byte	0x04, 0x0f
        /*0092*/ 	.short	(.L_3965 - .L_3964)


	//   ....[0]....
	.align		4
.L_3964:
        /*0094*/ 	.word	index@(__assertfail)


	//----- nvinfo : EIATTR_MERCURY_ISA_VERSION
	.align		4
.L_3965:
        /*0098*/ 	.byte	0x03, 0x5f
        /*009a*/ 	.short	0x0000


	//----- nvinfo : EIATTR_SYSCALL_OFFSETS
	.align		4
        /*009c*/ 	.byte	0x04, 0x46
        /*009e*/ 	.short	(.L_3967 - .L_3966)


	//   ....[0]....
.L_3966:
        /*00a0*/ 	.word	0x00000f20


	//   ....[1]....
        /*00a4*/ 	.word	0x00001db0


	//   ....[2]....
        /*00a8*/ 	.word	0x00002cc0


	//   ....[3]....
        /*00ac*/ 	.word	0x00003b50


	//   ....[4]....
        /*00b0*/ 	.word	0x00004a70


	//   ....[5]....
        /*00b4*/ 	.word	0x00005900


	//   ....[6]....
        /*00b8*/ 	.word	0x00006800


	//   ....[7]....
        /*00bc*/ 	.word	0x00007690


	//   ....[8]....
        /*00c0*/ 	.word	0x00008fd0


	//   ....[9]....
        /*00c4*/ 	.word	0x00009ee0


	//   ....[10]....
        /*00c8*/ 	.word	0x0000adb0


	//   ....[11]....
        /*00cc*/ 	.word	0x0000bc80


	//----- nvinfo : EIATTR_EXIT_INSTR_OFFSETS
	.align		4
.L_3967:
        /*00d0*/ 	.byte	0x04, 0x1c
        /*00d2*/ 	.short	(.L_3969 - .L_3968)


	//   ....[0]....
.L_3968:
        /*00d4*/ 	.word	0x0000ae30


	//   ....[1]....
        /*00d8*/ 	.word	0x0000af40


	//   ....[2]....
        /*00dc*/ 	.word	0x0000af60


	//   ....[3]....
        /*00e0*/ 	.word	0x0000afe0


	//   ....[4]....
        /*00e4*/ 	.word	0x0000b000


	//   ....[5]....
        /*00e8*/ 	.word	0x0000b020


	//   ....[6]....
        /*00ec*/ 	.word	0x0000b0b0


	//   ....[7]....
        /*00f0*/ 	.word	0x0000b0f0


	//   ....[8]....
        /*00f4*/ 	.word	0x0000b190


	//   ....[9]....
        /*00f8*/ 	.word	0x0000b1e0


	//   ....[10]....
        /*00fc*/ 	.word	0x0000b210


	//   ....[11]....
        /*0100*/ 	.word	0x0000b2e0


	//   ....[12]....
        /*0104*/ 	.word	0x0000b320


	//   ....[13]....
        /*0108*/ 	.word	0x0000b4b0


	//   ....[14]....
        /*010c*/ 	.word	0x0000b610


	//   ....[15]....
        /*0110*/ 	.word	0x0000b650


	//   ....[16]....
        /*0114*/ 	.word	0x0000b6f0


	//   ....[17]....
        /*0118*/ 	.word	0x0000b870


	//   ....[18]....
        /*011c*/ 	.word	0x0000b9f0


	//   ....[19]....
        /*0120*/ 	.word	0x0000bb50


	//   ....[20]....
        /*0124*/ 	.word	0x0000bc90


	//   ....[21]....
        /*0128*/ 	.word	0x0000bcb0


	//   ....[22]....
        /*012c*/ 	.word	0x0000bcd0


	//----- nvinfo : EIATTR_MAX_THREADS
	.align		4
.L_3969:
        /*0130*/ 	.byte	0x04, 0x05
        /*0132*/ 	.short	(.L_3971 - .L_3970)
.L_3970:
        /*0134*/ 	.word	0x00000080
        /*0138*/ 	.word	0x00000001
        /*013c*/ 	.word	0x00000001


	//----- nvinfo : EIATTR_CRS_STACK_SIZE
	.align		4
.L_3971:
        /*0140*/ 	.byte	0x04, 0x1e
        /*0142*/ 	.short	(.L_3973 - .L_3972)
.L_3972:
        /*0144*/ 	.word	0x00000000
.L_3973:


//--------------------- .nv.info._ZN2at6native18elementwise_kernelILi128ELi2EZNS0_22gpu_kernel_impl_nocastINS0_13BinaryFunctorIlllZZZNS0_15binary_internal21div_trunc_kernel_cudaERNS_18TensorIteratorBaseEENKUlvE_clEvENKUlvE2_clEvEUlllE_EEEEvS6_RKT_EUliE_EEviT1_ --------------------------
	.section	.nv.info._ZN2at6native18elementwise_kernelILi128ELi2EZNS0_22gpu_kernel_impl_nocastINS0_13BinaryFunctorIlllZZZNS0_15binary_internal21div_trunc_kernel_cudaERNS_18TensorIteratorBaseEENKUlvE_clEvENKUlvE2_clEvEUlllE_EEEEvS6_RKT_EUliE_EEviT1_,"",@"SHT_CUDA_INFO"
	.sectionflags	@""
	.align	4


	//----- nvinfo : EIATTR_CUDA_API_VERSION
	.align		4
        /*0000*/ 	.byte	0x04, 0x37
        /*0002*/ 	.short	(.L_3975 - .L_3974)
.L_3974:
        /*0004*/ 	.word	0x00000082


	//----- nvinfo : EIATTR_SW2861232_WAR
	.align		4
.L_3975:
        /*0008*/ 	.byte	0x01, 0x35
	.zero		2


	//----- nvinfo : EIATTR_PARAM_CBANK
	.align		4
        /*000c*/ 	.byte	0x04, 0x0a
        /*000e*/ 	.short	(.L_3977 - .L_3976)
	.align		4
.L_3976:
        /*0010*/ 	.word	index@(.nv.constant0._ZN2at6native18elementwise_kernelILi128ELi2EZNS0_22gpu_kernel_impl_nocastINS0_13BinaryFunctorIlllZZZNS0_15binary_internal21div_trunc_kernel_cudaERNS_18TensorIteratorBaseEENKUlvE_clEvENKUlvE2_clEvEUlllE_EEEEvS6_RKT_EUliE_EEviT1_)
        /*0014*/ 	.short	0x0160
        /*0016*/ 	.short	0x0290


	//----- nvinfo : EIATTR_CBANK_PARAM_SIZE
	.align		4
.L_3977:
        /*0018*/ 	.byte	0x03, 0x19
        /*001a*/ 	.short	0x0290


	//----- nvinfo : EIATTR_KPARAM_INFO
	.align		4
        /*001c*/ 	.byte	0x04, 0x17
        /*001e*/ 	.short	(.L_3979 - .L_3978)
.L_3978:
        /*0020*/ 	.word	0x00000000
        /*0024*/ 	.short	0x0001
        /*0026*/ 	.short	0x0008
        /*0028*/ 	.byte	0x00, 0xf0, 0x21, 0x0a


	//----- nvinfo : EIATTR_KPARAM_INFO
	.align		4
.L_3979:
        /*002c*/ 	.byte	0x04, 0x17
        /*002e*/ 	.short	(.L_3981 - .L_3980)
.L_3980:
        /*0030*/ 	.word	0x00000000
        /*0034*/ 	.short	0x0000
        /*0036*/ 	.short	0x0000
        /*0038*/ 	.byte	0x00, 0xf0, 0x11, 0x00


	//----- nvinfo : EIATTR_MAXREG_COUNT
	.align		4
.L_3981:
        /*003c*/ 	.byte	0x03, 0x1b
        /*003e*/ 	.short	0x0080


	//----- nvinfo : EIATTR_MERCURY_ISA_VERSION
	.align		4
        /*0040*/ 	.byte	0x03, 0x5f
        /*0042*/ 	.short	0x0000


	//----- nvinfo : EIATTR_EXIT_INSTR_OFFSETS
	.align		4
        /*0044*/ 	.byte	0x04, 0x1c
        /*0046*/ 	.short	(.L_3983 - .L_3982)


	//   ....[0]....
.L_3982:
        /*0048*/ 	.word	0x000012e0


	//   ....[1]....
        /*004c*/ 	.word	0x00002510


	//----- nvinfo : EIATTR_MAX_THREADS
	.align		4
.L_3983:
        /*0050*/ 	.byte	0x04, 0x05
        /*0052*/ 	.short	(.L_3985 - .L_3984)
.L_3984:
        /*0054*/ 	.word	0x00000080
        /*0058*/ 	.word	0x00000001
        /*005c*/ 	.word	0x00000001


	//----- nvinfo : EIATTR_CRS_STACK_SIZE
	.align		4
.L_3985:
        /*0060*/ 	.byte	0x04, 0x1e
        /*0062*/ 	.short	(.L_3987 - .L_3986)
.L_3986:
        /*0064*/ 	.word	0x00000000
.L_3987:


//--------------------- .nv.info._ZN2at6native27unrolled_elementwise_kernelINS0_13BinaryFunctorIlllZZZNS0_15binary_internal21div_trunc_kernel_cudaERNS_18TensorIteratorBaseEENKUlvE_clEvENKUlvE2_clEvEUlllE_EESt5arrayIPcLm3EELi4E23TrivialOffsetCalculatorILi2EjESD_ILi1EjENS0_6memory15LoadWithoutCastENSG_16StoreWithoutCastEEEviT_T0_T2_T3_T4_T5_ --------------------------
	.section	.nv.info._ZN2at6native27unrolled_elementwise_kernelINS0_13BinaryFunctorIlllZZZNS0_15binary_internal21div_trunc_kernel_cudaERNS_18TensorIteratorBaseEENKUlvE_clEvENKUlvE2_clEvEUlllE_EESt5arrayIPcLm3EELi4E23TrivialOffsetCalculatorILi2EjESD_ILi1EjENS0_6memory15LoadWithoutCastENSG_16StoreWithoutCastEEEviT_T0_T2_T3_T4_T5_,"",@"SHT_CUDA_INFO"
	.sectionflags	@""
	.align	4


	//----- nvinfo : EIATTR_CUDA_API_VERSION
	.align		4
        /*0000*/ 	.byte	0x04, 0x37
        /*0002*/ 	.short	(.L_3989 - .L_3988)
.L_3988:
        /*0004*/ 	.word	0x00000082


	//----- nvinfo : EIATTR_SW2861232_WAR
	.align		4
.L_3989:
        /*0008*/ 	.byte	0x01, 0x35
	.zero		2


	//----- nvinfo : EIATTR_PARAM_CBANK
	.align		4
        /*000c*/ 	.byte	0x04, 0x0a
        /*000e*/ 	.short	(.L_3991 - .L_3990)
	.align		4
.L_3990:
        /*0010*/ 	.word	index@(.nv.constant0._ZN2at6native27unrolled_elementwise_kernelINS0_13BinaryFunctorIlllZZZNS0_15binary_internal21div_trunc_kernel_cudaERNS_18TensorIteratorBaseEENKUlvE_clEvENKUlvE2_clEvEUlllE_EESt5arrayIPcLm3EELi4E23TrivialOffsetCalculatorILi2EjESD_ILi1EjENS0_6memory15LoadWithoutCastENSG_16StoreWithoutCastEEEviT_T0_T2_T3_T4_T5_)
        /*0014*/ 	.short	0x0160
        /*0016*/ 	.short	0x0024


	//----- nvinfo : EIATTR_CBANK_PARAM_SIZE
	.align		4
.L_3991:
        /*0018*/ 	.byte	0x03, 0x19
        /*001a*/ 	.short	0x0024


	//----- nvinfo : EIATTR_KPARAM_INFO
	.align		4
        /*001c*/ 	.byte	0x04, 0x17
        /*001e*/ 	.short	(.L_3993 - .L_3992)
.L_3992:
        /*0020*/ 	.word	0x00000000
        /*0024*/ 	.short	0x0006
        /*0026*/ 	.short	0x0023
        /*0028*/ 	.byte	0x00, 0xf0, 0x05, 0x00


	//----- nvinfo : EIATTR_KPARAM_INFO
	.align		4
.L_3993:
        /*002c*/ 	.byte	0x04, 0x17
        /*002e*/ 	.short	(.L_3995 - .L_3994)
.L_3994:
        /*0030*/ 	.word	0x00000000
        /*0034*/ 	.short	0x0005
        /*0036*/ 	.short	0x0022
        /*0038*/ 	.byte	0x00, 0xf0, 0x05, 0x00


	//----- nvinfo : EIATTR_KPARAM_INFO
	.align		4
.L_3995:
        /*003c*/ 	.byte	0x04, 0x17
        /*003e*/ 	.short	(.L_3997 - .L_3996)
.L_3996:
        /*0040*/ 	.word	0x00000000
        /*0044*/ 	.short	0x0004
        /*0046*/ 	.short	0x0021
        /*0048*/ 	.byte	0x00, 0xf0, 0x05, 0x00


	//----- nvinfo : EIATTR_KPARAM_INFO
	.align		4
.L_3997:
        /*004c*/ 	.byte	0x04, 0x17
        /*004e*/ 	.short	(.L_3999 - .L_3998)
.L_3998:
        /*0050*/ 	.word	0x00000000
        /*0054*/ 	.short	0x0003
        /*0056*/ 	.short	0x0020
        /*0058*/ 	.byte	0x00, 0xf0, 0x05, 0x00


	//----- nvinfo : EIATTR_KPARAM_INFO
	.align		4
.L_3999:
        /*005c*/ 	.byte	0x04, 0x17
        /*005e*/ 	.short	(.L_4001 - .L_4000)
.L_4000:
        /*0060*/ 	.word	0x00000000
        /*0064*/ 	.short	0x0002
        /*0066*/ 	.short	0x0008
        /*0068*/ 	.byte	0x00, 0xf0, 0x61, 0x00


	//----- nvinfo : EIATTR_KPARAM_INFO
	.align		4
.L_4001:
        /*006c*/ 	.byte	0x04, 0x17
        /*006e*/ 	.short	(.L_4003 - .L_4002)
.L_4002:
        /*0070*/ 	.word	0x00000000
        /*0074*/ 	.short	0x0001
        /*0076*/ 	.short	0x0004
        /*0078*/ 	.byte	0x00, 0xf0, 0x05, 0x00


	//----- nvinfo : EIATTR_KPARAM_INFO
	.align		4
.L_4003:
        /*007c*/ 	.byte	0x04, 0x17
        /*007e*/ 	.short	(.L_4005 - .L_4004)
.L_4004:
        /*0080*/ 	.word	0x00000000
        /*0084*/ 	.short	0x0000
        /*0086*/ 	.short	0x0000
        /*0088*/ 	.byte	0x00, 0xf0, 0x11, 0x00


	//----- nvinfo : EIATTR_MAXREG_COUNT
	.align		4
.L_4005:
        /*008c*/ 	.byte	0x03, 0x1b
        /*008e*/ 	.short	0x00ff


	//----- nvinfo : EIATTR_MERCURY_ISA_VERSION
	.align		4
        /*0090*/ 	.byte	0x03, 0x5f
        /*0092*/ 	.short	0x0000


	//----- nvinfo : EIATTR_EXIT_INSTR_OFFSETS
	.align		4
        /*0094*/ 	.byte	0x04, 0x1c
        /*0096*/ 	.short	(.L_4007 - .L_4006)


	//   ....[0]....
.L_4006:
        /*0098*/ 	.word	0x00000d10


	//   ....[1]....
        /*009c*/ 	.word	0x00000d60


	//----- nvinfo : EIATTR_MAX_THREADS
	.align		4
.L_4007:
        /*00a0*/ 	.byte	0x04, 0x05
        /*00a2*/ 	.short	(.L_4009 - .L_4008)
.L_4008:
        /*00a4*/ 	.word	0x00000080
        /*00a8*/ 	.word	0x00000001
        /*00ac*/ 	.word	0x00000001


	//----- nvinfo : EIATTR_CRS_STACK_SIZE
	.align		4
.L_4009:
        /*00b0*/ 	.byte	0x04, 0x1e
        /*00b2*/ 	.short	(.L_4011 - .L_4010)
.L_4010:
        /*00b4*/ 	.word	0x00000000
.L_4011:


//--------------------- .nv.info._ZN2at6native29vectorized_elementwise_kernelILi2ENS0_13BinaryFunctorIlllZZZNS0_15binary_internal21div_trunc_kernel_cudaERNS_18TensorIteratorBaseEENKUlvE_clEvENKUlvE2_clEvEUlllE_EESt5arrayIPcLm3EEEEviT0_T1_ --------------------------
	.section	.nv.info._ZN2at6native29vectorized_elementwise_kernelILi2ENS0_13BinaryFunctorIlllZZZNS0_15binary_internal21div_trunc_kernel_cudaERNS_18TensorIteratorBaseEENKUlvE_clEvENKUlvE2_clEvEUlllE_EESt5arrayIPcLm3EEEEviT0_T1_,"",@"SHT_CUDA_INFO"
	.sectionflags	@""
	.align	4


	//----- nvinfo : EIATTR_CUDA_API_VERSION
	.align		4
        /*0000*/ 	.byte	0x04, 0x37
        /*0002*/ 	.short	(.L_4013 - .L_4012)
.L_4012:
        /*0004*/ 	.word	0x00000082


	//----- nvinfo : EIATTR_SW2861232_WAR
	.align		4
.L_4013:
        /*0008*/ 	.byte	0x01, 0x35
	.zero		2


	//----- nvinfo : EIATTR_PARAM_CBANK
	.align		4
        /*000c*/ 	.byte	0x04, 0x0a
        /*000e*/ 	.short	(.L_4015 - .L_4014)
	.align		4
.L_4014:
        /*0010*/ 	.word	index@(.nv.constant0._ZN2at6native29vectorized_elementwise_kernelILi2ENS0_13BinaryFunctorIlllZZZNS0_15binary_internal21div_trunc_kernel_cudaERNS_18TensorIteratorBaseEENKUlvE_clEvENKUlvE2_clEvEUlllE_EESt5arrayIPcLm3EEEEviT0_T1_)
        /*0014*/ 	.short	0x0160
        /*0016*/ 	.short	0x0020


	//----- nvinfo : EIATTR_CBANK_PARAM_SIZE
	.align		4
.L_4015:
        /*0018*/ 	.byte	0x03, 0x19
        /*001a*/ 	.short	0x0020


	//----- nvinfo : EIATTR_KPARAM_INFO
	.align		4
        /*001c*/ 	.byte	0x04, 0x17
        /*001e*/ 	.short	(.L_4017 - .L_4016)
.L_4016:
        /*0020*/ 	.word	0x00000000
        /*0024*/ 	.short	0x0002
        /*0026*/ 	.short	0x0008
        /*0028*/ 	.byte	0x00, 0xf0, 0x61, 0x00


	//----- nvinfo : EIATTR_KPARAM_INFO
	.align		4
.L_4017:
        /*002c*/ 	.byte	0x04, 0x17
        /*002e*/ 	.short	(.L_4019 - .L_4018)
.L_4018:
        /*0030*/ 	.word	0x00000000
        /*0034*/ 	.short	0x0001
        /*0036*/ 	.short	0x0004
        /*0038*/ 	.byte	0x00, 0xf0, 0x05, 0x00


	//----- nvinfo : EIATTR_KPARAM_INFO
	.align		4
.L_4019:
        /*003c*/ 	.byte	0x04, 0x17
        /*003e*/ 	.short	(.L_4021 - .L_4020)
.L_4020:
        /*0040*/ 	.word	0x00000000
        /*0044*/ 	.short	0x0000
        /*0046*/ 	.short	0x0000
        /*0048*/ 	.byte	0x00, 0xf0, 0x11, 0x00


	//----- nvinfo : EIATTR_MAXREG_COUNT
	.align		4
.L_4021:
        /*004c*/ 	.byte	0x03, 0x1b
        /*004e*/ 	.short	0x00ff


	//----- nvinfo : EIATTR_MERCURY_ISA_VERSION
	.align		4
        /*0050*/ 	.byte	0x03, 0x5f
        /*0052*/ 	.short	0x0000


	//----- nvinfo : EIATTR_EXIT_INSTR_OFFSETS
	.align		4
        /*0054*/ 	.byte	0x04, 0x1c
        /*0056*/ 	.short	(.L_4023 - .L_4022)


	//   ....[0]....
.L_4022:
        /*0058*/ 	.word	0x000012a0


	//   ....[1]....
        /*005c*/ 	.word	0x00002cf0


	//   ....[2]....
        /*0060*/ 	.word	0x00002d40


	//----- nvinfo : EIATTR_MAX_THREADS
	.align		4
.L_4023:
        /*0064*/ 	.byte	0x04, 0x05
        /*0066*/ 	.short	(.L_4025 - .L_4024)
.L_4024:
        /*0068*/ 	.word	0x00000080
        /*006c*/ 	.word	0x00000001
        /*0070*/ 	.word	0x00000001


	//----- nvinfo : EIATTR_CRS_STACK_SIZE
	.align		4
.L_4025:
        /*0074*/ 	.byte	0x04, 0x1e
        /*0076*/ 	.short	(.L_4027 - .L_4026)
.L_4026:
        /*0078*/ 	.word	0x00000000
.L_4027:


//--------------------- .nv.info._ZN2at6native29vectorized_elementwise_kernelILi4ENS0_13BinaryFunctorIlllZZZNS0_15binary_internal21div_trunc_kernel_cudaERNS_18TensorIteratorBaseEENKUlvE_clEvENKUlvE2_clEvEUlllE_EESt5arrayIPcLm3EEEEviT0_T1_ --------------------------
	.section	.nv.info._ZN2at6native29vectorized_elementwise_kernelILi4ENS0_13BinaryFunctorIlllZZZNS0_15binary_internal21div_trunc_kernel_cudaERNS_18TensorIteratorBaseEENKUlvE_clEvENKUlvE2_clEvEUlllE_EESt5arrayIPcLm3EEEEviT0_T1_,"",@"SHT_CUDA_INFO"
	.sectionflags	@""
	.align	4


	//----- nvinfo : EIATTR_CUDA_API_VERSION
	.align		4
        /*0000*/ 	.byte	0x04, 0x37
        /*0002*/ 	.short	(.L_4029 - .L_4028)
.L_4028:
        /*0004*/ 	.word	0x00000082


	//----- nvinfo : EIATTR_SW2861232_WAR
	.align		4
.L_4029:
        /*0008*/ 	.byte	0x01, 0x35
	.zero		2


	//----- nvinfo : EIATTR_PARAM_CBANK
	.align		4
        /*000c*/ 	.byte	0x04, 0x0a
        /*000e*/ 	.short	(.L_4031 - .L_4030)
	.align		4
.L_4030:
        /*0010*/ 	.word	index@(.nv.constant0._ZN2at6native29vectorized_elementwise_kernelILi4ENS0_13BinaryFunctorIlllZZZNS0_15binary_internal21div_trunc_kernel_cudaERNS_18TensorIteratorBaseEENKUlvE_clEvENKUlvE2_clEvEUlllE_EESt5arrayIPcLm3EEEEviT0_T1_)
        /*0014*/ 	.short	0x0160
        /*0016*/ 	.short	0x0020


	//----- nvinfo : EIATTR_CBANK_PARAM_SIZE
	.align		4
.L_4031:
        /*0018*/ 	.byte	0x03, 0x19
        /*001a*/ 	.short	0x0020


	//----- nvinfo : EIATTR_KPARAM_INFO
	.align		4
        /*001c*/ 	.byte	0x04, 0x17
        /*001e*/ 	.short	(.L_4033 - .L_4032)
.L_4032:
        /*0020*/ 	.word	0x00000000
        /*0024*/ 	.short	0x0002
        /*0026*/ 	.short	0x0008
        /*0028*/ 	.byte	0x00, 0xf0, 0x61, 0x00


	//----- nvinfo : EIATTR_KPARAM_INFO
	.align		4
.L_4033:
        /*002c*/ 	.byte	0x04, 0x17
        /*002e*/ 	.short	(.L_4035 - .L_4034)
.L_4034:
        /*0030*/ 	.word	0x00000000
        /*0034*/ 	.short	0x0001
        /*0036*/ 	.short	0x0004
        /*0038*/ 	.byte	0x00, 0xf0, 0x05, 0x00


	//----- nvinfo : EIATTR_KPARAM_INFO
	.align		4
.L_4035:
        /*003c*/ 	.byte	0x04, 0x17
        /*003e*/ 	.short	(.L_4037 - .L_4036)
.L_4036:
        /*0040*/ 	.word	0x00000000
        /*0044*/ 	.short	0x0000
        /*0046*/ 	.short	0x0000
        /*0048*/ 	.byte	0x00, 0xf0, 0x11, 0x00


	//----- nvinfo : EIATTR_MAXREG_COUNT
	.align		4
.L_4037:
        /*004c*/ 	.byte	0x03, 0x1b
        /*004e*/ 	.short	0x00ff


	//----- nvinfo : EIATTR_MERCURY_ISA_VERSION
	.align		4
        /*0050*/ 	.byte	0x03, 0x5f
        /*0052*/ 	.short	0x0000


	//----- nvinfo : EIATTR_EXIT_INSTR_OFFSETS
	.align		4
        /*0054*/ 	.byte	0x04, 0x1c
        /*0056*/ 	.short	(.L_4039 - .L_4038)


	//   ....[0]....
.L_4038:
        /*0058*/ 	.word	0x000012a0


	//   ....[1]....
        /*005c*/ 	.word	0x00002cf0


	//   ....[2]....
        /*0060*/ 	.word	0x00002d40


	//----- nvinfo : EIATTR_MAX_THREADS
	.align		4
.L_4039:
        /*0064*/ 	.byte	0x04, 0x05
        /*0066*/ 	.short	(.L_4041 - .L_4040)
.L_4040:
        /*0068*/ 	.word	0x00000080
        /*006c*/ 	.word	0x00000001
        /*0070*/ 	.word	0x00000001


	//----- nvinfo : EIATTR_CRS_STACK_SIZE
	.align		4
.L_4041:
        /*0074*/ 	.byte	0x04, 0x1e
        /*0076*/ 	.short	(.L_4043 - .L_4042)
.L_4042:
        /*0078*/ 	.word	0x00000000
.L_4043:


//--------------------- .nv.info._ZN2at6native29vectorized_elementwise_kernelILi8ENS0_13BinaryFunctorIlllZZZNS0_15binary_internal21div_trunc_kernel_cudaERNS_18TensorIteratorBaseEENKUlvE_clEvENKUlvE2_clEvEUlllE_EESt5arrayIPcLm3EEEEviT0_T1_ --------------------------
	.section	.nv.info._ZN2at6native29vectorized_elementwise_kernelILi8ENS0_13BinaryFunctorIlllZZZNS0_15binary_internal21div_trunc_kernel_cudaERNS_18TensorIteratorBaseEENKUlvE_clEvENKUlvE2_clEvEUlllE_EESt5arrayIPcLm3EEEEviT0_T1_,"",@"SHT_CUDA_INFO"
	.sectionflags	@""
	.align	4


	//----- nvinfo : EIATTR_CUDA_API_VERSION
	.align		4
        /*0000*/ 	.byte	0x04, 0x37
        /*0002*/ 	.short	(.L_4045 - .L_4044)
.L_4044:
        /*0004*/ 	.word	0x00000082


	//----- nvinfo : EIATTR_SW2861232_WAR
	.align		4
.L_4045:
        /*0008*/ 	.byte	0x01, 0x35
	.zero		2


	//----- nvinfo : EIATTR_PARAM_CBANK
	.align		4
        /*000c*/ 	.byte	0x04, 0x0a
        /*000e*/ 	.short	(.L_4047 - .L_4046)
	.align		4
.L_4046:
        /*0010*/ 	.word	index@(.nv.constant0._ZN2at6native29vectorized_elementwise_kernelILi8ENS0_13BinaryFunctorIlllZZZNS0_15binary_internal21div_trunc_kernel_cudaERNS_18TensorIteratorBaseEENKUlvE_clEvENKUlvE2_clEvEUlllE_EESt5arrayIPcLm3EEEEviT0_T1_)
        /*0014*/ 	.short	0x0160
        /*0016*/ 	.short	0x0020


	//----- nvinfo : EIATTR_CBANK_PARAM_SIZE
	.align		4
.L_4047:
        /*0018*/ 	.byte	0x03, 0x19
        /*001a*/ 	.short	0x0020


	//----- nvinfo : EIATTR_KPARAM_INFO
	.align		4
        /*001c*/ 	.byte	0x04, 0x17
        /*001e*/ 	.short	(.L_4049 - .L_4048)
.L_4048:
        /*0020*/ 	.word	0x00000000
        /*0024*/ 	.short	0x0002
        /*0026*/ 	.short	0x0008
        /*0028*/ 	.byte	0x00, 0xf0, 0x61, 0x00


	//----- nvinfo : EIATTR_KPARAM_INFO
	.align		4
.L_4049:
        /*002c*/ 	.byte	0x04, 0x17
        /*002e*/ 	.short	(.L_4051 - .L_4050)
.L_4050:
        /*0030*/ 	.word	0x00000000
        /*0034*/ 	.short	0x0001
        /*0036*/ 	.short	0x0004
        /*0038*/ 	.byte	0x00, 0xf0, 0x05, 0x00


	//----- nvinfo : EIATTR_KPARAM_INFO
	.align		4
.L_4051:
        /*003c*/ 	.byte	0x04, 0x17
        /*003e*/ 	.short	(.L_4053 - .L_4052)
.L_4052:
        /*0040*/ 	.word	0x00000000
        /*0044*/ 	.short	0x0000
        /*0046*/ 	.short	0x0000
        /*0048*/ 	.byte	0x00, 0xf0, 0x11, 0x00


	//----- nvinfo : EIATTR_MAXREG_COUNT
	.align		4
.L_4053:
        /*004c*/ 	.byte	0x03, 0x1b
        /*004e*/ 	.short	0x00ff


	//----- nvinfo : EIATTR_MERCURY_ISA_VERSION
	.align		4
        /*0050*/ 	.byte	0x03, 0x5f
        /*0052*/ 	.short	0x0000


	//----- nvinfo : EIATTR_EXIT_INSTR_OFFSETS
	.align		4
        /*0054*/ 	.byte	0x04, 0x1c
        /*0056*/ 	.short	(.L_4055 - .L_4054)


	//   ....[0]....
.L_4054:
        /*0058*/ 	.word	0x00000010


	//----- nvinfo : EIATTR_MAX_THREADS
	.align		4
.L_4055:
        /*005c*/ 	.byte	0x04, 0x05
        /*005e*/ 	.short	(.L_4057 - .L_4056)
.L_4056:
        /*0060*/ 	.word	0x00000080
        /*0064*/ 	.word	0x00000001
        /*0068*/ 	.word	0x00000001
.L_4057:


//--------------------- .nv.info._ZN2at6native18elementwise_kernelILi128ELi4EZNS0_15gpu_kernel_implINS0_13BUnaryFunctorIlllZZZNS0_15binary_internal21div_trunc_kernel_cudaERNS_18TensorIteratorBaseEENKUlvE_clEvENKUlvE2_clEvEUlllE_EEEEvS6_RKT_EUliE_EEviT1_ --------------------------
	.section	.nv.info._ZN2at6native18elementwise_kernelILi128ELi4EZNS0_15gpu_kernel_implINS0_13BUnaryFunctorIlllZZZNS0_15binary_internal21div_trunc_kernel_cudaERNS_18TensorIteratorBaseEENKUlvE_clEvENKUlvE2_clEvEUlllE_EEEEvS6_RKT_EUliE_EEviT1_,"",@"SHT_CUDA_INFO"
	.sectionflags	@""
	.align	4


	//----- nvinfo : EIATTR_CUDA_API_VERSION
	.align		4
        /*0000*/ 	.byte	0x04, 0x37
        /*0002*/ 	.short	(.L_4059 - .L_4058)
.L_4058:
        /*0004*/ 	.word	0x00000082


	//----- nvinfo : EIATTR_SW2861232_WAR
	.align		4
.L_4059:
        /*0008*/ 	.byte	0x01, 0x35
	.zero		2


	//----- nvinfo : EIATTR_PARAM_CBANK
	.align		4
        /*000c*/ 	.byte	0x04, 0x0a
        /*000e*/ 	.short	(.L_4061 - .L_4060)
	.align		4
.L_4060:
        /*0010*/ 	.word	index@(.nv.constant0._ZN2at6native18elementwise_kernelILi128ELi4EZNS0_15gpu_kernel_implINS0_13BUnaryFunctorIlllZZZNS0_15binary_internal21div_trunc_kernel_cudaERNS_18TensorIteratorBaseEENKUlvE_clEvENKUlvE2_clEvEUlllE_EEEEvS6_RKT_EUliE_EEviT1_)
        /*0014*/ 	.short	0x0160
        /*0016*/ 	.short	0x0230


	//----- nvinfo : EIATTR_CBANK_PARAM_SIZE
	.align		4
.L_4061:
        /*0018*/ 	.byte	0x03, 0x19
        /*001a*/ 	.short	0x0230


	//----- nvinfo : EIATTR_KPARAM_INFO
	.align		4
        /*001c*/ 	.byte	0x04, 0x17
        /*001e*/ 	.short	(.L_4063 - .L_4062)
.L_4062:
        /*0020*/ 	.word	0x00000000
        /*0024*/ 	.short	0x0001
        /*0026*/ 	.short	0x0008
        /*0028*/ 	.byte	0x00, 0xf0, 0xa1, 0x08


	//----- nvinfo : EIATTR_KPARAM_INFO
	.align		4
.L_4063:
        /*002c*/ 	.byte	0x04, 0x17
        /*002e*/ 	.short	(.L_4065 - .L_4064)
.L_4064:
        /*0030*/ 	.word	0x00000000
        /*0034*/ 	.short	0x0000
        /*0036*/ 	.short	0x0000
        /*0038*/ 	.byte	0x00, 0xf0, 0x11, 0x00


	//----- nvinfo : EIATTR_MAXREG_COUNT
	.align		4
.L_4065:
        /*003c*/ 	.byte	0x03, 0x1b
        /*003e*/ 	.short	0x0080


	//----- nvinfo : EIATTR_EXTERNS
	.align		4
        /*0040*/ 	.byte	0x04, 0x0f
        /*0042*/ 	.short	(.L_4067 - .L_4066)


	//   ....[0]....
	.align		4
.L_4066:
        /*0044*/ 	.word	index@(__assertfail)


	//----- nvinfo : EIATTR_MERCURY_ISA_VERSION
	.align		4
.L_4067:
        /*0048*/ 	.byte	0x03, 0x5f
        /*004a*/ 	.short	0x0000


	//----- nvinfo : EIATTR_SYSCALL_OFFSETS
	.align		4
        /*004c*/ 	.byte	0x04, 0x46
        /*004e*/ 	.short	(.L_4069 - .L_4068)


	//   ....[0]....
.L_4068:
        /*0050*/ 	.word	0x00001cf0


	//   ....[1]....
        /*0054*/ 	.word	0x00002d80


	//   ....[2]....
        /*0058*/ 	.word	0x00004ab0


	//   ....[3]....
        /*005c*/ 	.word	0x00005b40


	//   ....[4]....
        /*0060*/ 	.word	0x00007840


	//   ....[5]....
        /*0064*/ 	.word	0x000088d0


	//   ....[6]....
        /*0068*/ 	.word	0x0000a5e0


	//   ....[7]....
        /*006c*/ 	.word	0x0000b670


	//----- nvinfo : EIATTR_EXIT_INSTR_OFFSETS
	.align		4
.L_4069:
        /*0070*/ 	.byte	0x04, 0x1c
        /*0072*/ 	.short	(.L_4071 - .L_4070)


	//   ....[0]....
.L_4070:
        /*0074*/ 	.word	0x00008950


	//   ....[1]....
        /*0078*/ 	.word	0x0000a920


	//   ....[2]....
        /*007c*/ 	.word	0x0000a940


	//   ....[3]....
        /*0080*/ 	.word	0x0000a9c0


	//   ....[4]....
        /*0084*/ 	.word	0x0000a9e0


	//   ....[5]....
        /*0088*/ 	.word	0x0000aa00


	//   ....[6]....
        /*008c*/ 	.word	0x0000aa90


	//   ....[7]....
        /*0090*/ 	.word	0x0000aad0


	//   ....[8]....
        /*0094*/ 	.word	0x0000ab70


	//   ....[9]....
        /*0098*/ 	.word	0x0000abc0


	//   ....[10]....
        /*009c*/ 	.word	0x0000abf0


	//   ....[11]....
        /*00a0*/ 	.word	0x0000acc0


	//   ....[12]....
        /*00a4*/ 	.word	0x0000ad00


	//   ....[13]....
        /*00a8*/ 	.word	0x0000ae90


	//   ....[14]....
        /*00ac*/ 	.word	0x0000aff0


	//   ....[15]....
        /*00b0*/ 	.word	0x0000b030


	//   ....[16]....
        /*00b4*/ 	.word	0x0000b0d0


	//   ....[17]....
        /*00b8*/ 	.word	0x0000b250


	//   ....[18]....
        /*00bc*/ 	.word	0x0000b3d0


	//   ....[19]....
        /*00c0*/ 	.word	0x0000b540


	//   ....[20]....
        /*00c4*/ 	.word	0x0000b680


	//   ....[21]....
        /*00c8*/ 	.word	0x0000b6a0


	//   ....[22]....
        /*00cc*/ 	.word	0x0000b6c0


	//----- nvinfo : EIATTR_MAX_THREADS
	.align		4
.L_4071:
        /*00d0*/ 	.byte	0x04, 0x05
        /*00d2*/ 	.short	(.L_4073 - .L_4072)
.L_4072:
        /*00d4*/ 	.word	0x00000080
        /*00d8*/ 	.word	0x00000001
        /*00dc*/ 	.word	0x00000001


	//----- nvinfo : EIATTR_CRS_STACK_SIZE
	.align		4
.L_4073:
        /*00e0*/ 	.byte	0x04, 0x1e
        /*00e2*/ 	.short	(.L_4075 - .L_4074)
.L_4074:
        /*00e4*/ 	.word	0x00000000
.L_4075:


//--------------------- .nv.info._ZN2at6native27unrolled_elementwise_kernelINS0_13BUnaryFunctorIlllZZZNS0_15binary_internal21div_trunc_kernel_cudaERNS_18TensorIteratorBaseEENKUlvE_clEvENKUlvE2_clEvEUlllE_EESt5arrayIPcLm2EELi4E23TrivialOffsetCalculatorILi1EjESE_NS0_6memory12LoadWithCastILi1EEENSF_13StoreWithCastILi1EEEEEviT_T0_T2_T3_T4_T5_ --------------------------
	.section	.nv.info._ZN2at6native27unrolled_elementwise_kernelINS0_13BUnaryFunctorIlllZZZNS0_15binary_internal21div_trunc_kernel_cudaERNS_18TensorIteratorBaseEENKUlvE_clEvENKUlvE2_clEvEUlllE_EESt5arrayIPcLm2EELi4E23TrivialOffsetCalculatorILi1EjESE_NS0_6memory12LoadWithCastILi1EEENSF_13StoreWithCastILi1EEEEEviT_T0_T2_T3_T4_T5_,"",@"SHT_CUDA_INFO"
	.sectionflags	@""
	.align	4


	//----- nvinfo : EIATTR_CUDA_API_VERSION
	.align		4
        /*0000*/ 	.byte	0x04, 0x37
        /*0002*/ 	.short	(.L_4077 - .L_4076)
.L_4076:
        /*0004*/ 	.word	0x00000082


	//----- nvinfo : EIATTR_SW2861232_WAR
	.align		4
.L_4077:
        /*0008*/ 	.byte	0x01, 0x35
	.zero		2


	//----- nvinfo : EIATTR_PARAM_CBANK
	.align		4
        /*000c*/ 	.byte	0x04, 0x0a
        /*000e*/ 	.short	(.L_4079 - .L_4078)
	.align		4
.L_4078:
        /*0010*/ 	.word	index@(.nv.constant0._ZN2at6native27unrolled_elementwise_kernelINS0_13BUnaryFunctorIlllZZZNS0_15binary_internal21div_trunc_kernel_cudaERNS_18TensorIteratorBaseEENKUlvE_clEvENKUlvE2_clEvEUlllE_EESt5arrayIPcLm2EELi4E23TrivialOffsetCalculatorILi1EjESE_NS0_6memory12LoadWithCastILi1EEENSF_13StoreWithCastILi1EEEEEviT_T0_T2_T3_T4_T5_)
        /*0014*/ 	.short	0x0160
        /*0016*/ 	.short	0x003c


	//----- nvinfo : EIATTR_CBANK_PARAM_SIZE
	.align		4
.L_4079:
        /*0018*/ 	.byte	0x03, 0x19
        /*001a*/ 	.short	0x003c


	//----- nvinfo : EIATTR_KPARAM_INFO
	.align		4
        /*001c*/ 	.byte	0x04, 0x17
        /*001e*/ 	.short	(.L_4081 - .L_4080)
.L_4080:
        /*0020*/ 	.word	0x00000000
        /*0024*/ 	.short	0x0006
        /*0026*/ 	.short	0x0034
        /*0028*/ 	.byte	0x00, 0xf0, 0x21, 0x00


	//----- nvinfo : EIATTR_KPARAM_INFO
	.align		4
.L_4081:
        /*002c*/ 	.byte	0x04, 0x17
        /*002e*/ 	.short	(.L_4083 - .L_4082)
.L_4082:
        /*0030*/ 	.word	0x00000000
        /*0034*/ 	.short	0x0005
        /*0036*/ 	.short	0x002c
        /*0038*/ 	.byte	0x00, 0xf0, 0x21, 0x00


	//----- nvinfo : EIATTR_KPARAM_INFO
	.align		4
.L_4083:
        /*003c*/ 	.byte	0x04, 0x17
        /*003e*/ 	.short	(.L_4085 - .L_4084)
.L_4084:
        /*0040*/ 	.word	0x00000000
        /*0044*/ 	.short	0x0004
        /*0046*/ 	.short	0x0029
        /*0048*/ 	.byte	0x00, 0xf0, 0x05, 0x00


	//----- nvinfo : EIATTR_KPARAM_INFO
	.align		4
.L_4085:
        /*004c*/ 	.byte	0x04, 0x17
        /*004e*/ 	.short	(.L_4087 - .L_4086)
.L_4086:
        /*0050*/ 	.word	0x00000000
        /*0054*/ 	.short	0x0003
        /*0056*/ 	.short	0x0028
        /*0058*/ 	.byte	0x00, 0xf0, 0x05, 0x00


	//----- nvinfo : EIATTR_KPARAM_INFO
	.align		4
.L_4087:
        /*005c*/ 	.byte	0x04, 0x17
        /*005e*/ 	.short	(.L_4089 - .L_4088)
.L_4088:
        /*0060*/ 	.word	0x00000000
        /*0064*/ 	.short	0x0002
        /*0066*/ 	.short	0x0018
        /*0068*/ 	.byte	0x00, 0xf0, 0x41, 0x00


	//----- nvinfo : EIATTR_KPARAM_INFO
	.align		4
.L_4089:
        /*006c*/ 	.byte	0x04, 0x17
        /*006e*/ 	.short	(.L_4091 - .L_4090)
.L_4090:
        /*0070*/ 	.word	0x00000000
        /*0074*/ 	.short	0x0001
        /*0076*/ 	.short	0x0008
        /*0078*/ 	.byte	0x00, 0xf0, 0x41, 0x00


	//----- nvinfo : EIATTR_KPARAM_INFO
	.align		4
.L_4091:
        /*007c*/ 	.byte	0x04, 0x17
        /*007e*/ 	.short	(.L_4093 - .L_4092)
.L_4092:
        /*0080*/ 	.word	0x00000000
        /*0084*/ 	.short	0x0000
        /*0086*/ 	.short	0x0000
        /*0088*/ 	.byte	0x00, 0xf0, 0x11, 0x00


	//----- nvinfo : EIATTR_MAXREG_COUNT
	.align		4
.L_4093:
        /*008c*/ 	.byte	0x03, 0x1b
        /*008e*/ 	.short	0x00ff


	//----- nvinfo : EIATTR_EXTERNS
	.align		4
        /*0090*/ 	.byte	0x04, 0x0f
        /*0092*/ 	.short	(.L_4095 - .L_4094)


	//   ....[0]....
	.align		4
.L_4094:
        /*0094*/ 	.word	index@(__assertfail)


	//----- nvinfo : EIATTR_MERCURY_ISA_VERSION
	.align		4
.L_4095:
        /*0098*/ 	.byte	0x03, 0x5f
        /*009a*/ 	.short	0x0000


	//----- nvinfo : EIATTR_SYSCALL_OFFSETS
	.align		4
        /*009c*/ 	.byte	0x04, 0x46
        /*009e*/ 	.short	(.L_4097 - .L_4096)


	//   ....[0]....
.L_4096:
        /*00a0*/ 	.word	0x00000f00


	//   ....[1]....
        /*00a4*/ 	.word	0x00001e10


	//   ....[2]....
        /*00a8*/ 	.word	0x00002d30


	//   ....[3]....
        /*00ac*/ 	.word	0x00003c20


	//   ....[4]....
        /*00b0*/ 	.word	0x00005550


	//   ....[5]....
        /*00b4*/ 	.word	0x00006460


	//   ....[6]....
        /*00b8*/ 	.word	0x00007330


	//   ....[7]....
        /*00bc*/ 	.word	0x00008200


	//----- nvinfo : EIATTR_EXIT_INSTR_OFFSETS
	.align		4
.L_4097:
        /*00c0*/ 	.byte	0x04, 0x1c
        /*00c2*/ 	.short	(.L_4099 - .L_4098)


	//   ....[0]....
.L_4098:
        /*00c4*/ 	.word	0x000073b0


	//   ....[1]....
        /*00c8*/ 	.word	0x000074c0


	//   ....[2]....
        /*00cc*/ 	.word	0x000074e0


	//   ....[3]....
        /*00d0*/ 	.word	0x00007560


	//   ....[4]....
        /*00d4*/ 	.word	0x00007580


	//   ....[5]....
        /*00d8*/ 	.word	0x000075a0


	//   ....[6]....
        /*00dc*/ 	.word	0x00007630


	//   ....[7]....
        /*00e0*/ 	.word	0x00007670


	//   ....[8]....
        /*00e4*/ 	.word	0x00007710


	//   ....[9]....
        /*00e8*/ 	.word	0x00007760


	//   ....[10]....
        /*00ec*/ 	.word	0x00007790


	//   ....[11]....
        /*00f0*/ 	.word	0x00007860


	//   ....[12]....
        /*00f4*/ 	.word	0x000078a0


	//   ....[13]....
        /*00f8*/ 	.word	0x00007a30


	//   ....[14]....
        /*00fc*/ 	.word	0x00007b90


	//   ....[15]....
        /*0100*/ 	.word	0x00007bd0


	//   ....[16]....
        /*0104*/ 	.word	0x00007c70


	//   ....[17]....
        /*0108*/ 	.word	0x00007df0


	//   ....[18]....
        /*010c*/ 	.word	0x00007f70


	//   ....[19]....
        /*0110*/ 	.word	0x000080d0


	//   ....[20]....
        /*0114*/ 	.word	0x00008210


	//   ....[21]....
        /*0118*/ 	.word	0x00008230


	//   ....[22]....
        /*011c*/ 	.word	0x00008250


	//----- nvinfo : EIATTR_MAX_THREADS
	.align		4
.L_4099:
        /*0120*/ 	.byte	0x04, 0x05
        /*0122*/ 	.short	(.L_4101 - .L_4100)
.L_4100:
        /*0124*/ 	.word	0x00000080
        /*0128*/ 	.word	0x00000001
        /*012c*/ 	.word	0x00000001


	//----- nvinfo : EIATTR_CRS_STACK_SIZE
	.align		4
.L_4101:
        /*0130*/ 	.byte	0x04, 0x1e
        /*0132*/ 	.short	(.L_4103 - .L_4102)
.L_4102:
        /*0134*/ 	.word	0x00000000
.L_4103:


//--------------------- .nv.info._ZN2at6native18elementwise_kernelILi128ELi2EZNS0_22gpu_kernel_impl_nocastINS0_13BUnaryFunctorIlllZZZNS0_15binary_internal21div_trunc_kernel_cudaERNS_18TensorIteratorBaseEENKUlvE_clEvENKUlvE2_clEvEUlllE_EEEEvS6_RKT_EUliE_EEviT1_ --------------------------
	.section	.nv.info._ZN2at6native18elementwise_kernelILi128ELi2EZNS0_22gpu_kernel_impl_nocastINS0_13BUnaryFunctorIlllZZZNS0_15binary_internal21div_trunc_kernel_cudaERNS_18TensorIteratorBaseEENKUlvE_clEvENKUlvE2_clEvEUlllE_EEEEvS6_RKT_EUliE_EEviT1_,"",@"SHT_CUDA_INFO"
	.sectionflags	@""
	.align	4


	//----- nvinfo : EIATTR_CUDA_API_VERSION
	.align		4
        /*0000*/ 	.byte	0x04, 0x37
        /*0002*/ 	.short	(.L_4105 - .L_4104)
.L_4104:
        /*0004*/ 	.word	0x00000082


	//----- nvinfo : EIATTR_SW2861232_WAR
	.align		4
.L_4105:
        /*0008*/ 	.byte	0x01, 0x35
	.zero		2


	//----- nvinfo : EIATTR_PARAM_CBANK
	.align		4
        /*000c*/ 	.byte	0x04, 0x0a
        /*000e*/ 	.short	(.L_4107 - .L_4106)
	.align		4
.L_4106:
        /*0010*/ 	.word	index@(.nv.constant0._ZN2at6native18elementwise_kernelILi128ELi2EZNS0_22gpu_kernel_impl_nocastINS0_13BUnaryFunctorIlllZZZNS0_15binary_internal21div_trunc_kernel_cudaERNS_18TensorIteratorBaseEENKUlvE_clEvENKUlvE2_clEvEUlllE_EEEEvS6_RKT_EUliE_EEviT1_)
        /*0014*/ 	.short	0x0160
        /*0016*/ 	.short	0x0228


	//----- nvinfo : EIATTR_CBANK_PARAM_SIZE
	.align		4
.L_4107:
        /*0018*/ 	.byte	0x03, 0x19
        /*001a*/ 	.short	0x0228


	//----- nvinfo : EIATTR_KPARAM_INFO
	.align		4
        /*001c*/ 	.byte	0x04, 0x17
        /*001e*/ 	.short	(.L_4109 - .L_4108)
.L_4108:
        /*0020*/ 	.word	0x00000000
        /*0024*/ 	.short	0x0001
        /*0026*/ 	.short	0x0008
        /*0028*/ 	.byte	0x00, 0xf0, 0x81, 0x08


	//----- nvinfo : EIATTR_KPARAM_INFO
	.align		4
.L_4109:
        /*002c*/ 	.byte	0x04, 0x17
        /*002e*/ 	.short	(.L_4111 - .L_4110)
.L_4110:
        /*0030*/ 	.word	0x00000000
        /*0034*/ 	.short	0x0000
        /*0036*/ 	.short	0x0000
        /*0038*/ 	.byte	0x00, 0xf0, 0x11, 0x00


	//----- nvinfo : EIATTR_MAXREG_COUNT
	.align		4
.L_4111:
        /*003c*/ 	.byte	0x03, 0x1b
        /*003e*/ 	.short	0x0080


	//----- nvinfo : EIATTR_MERCURY_ISA_VERSION
	.align		4
        /*0040*/ 	.byte	0x03, 0x5f
        /*0042*/ 	.short	0x0000


	//----- nvinfo : EIATTR_EXIT_INSTR_OFFSETS
	.align		4
        /*0044*/ 	.byte	0x04, 0x1c
        /*0046*/ 	.short	(.L_4113 - .L_4112)


	//   ....[0]....
.L_4112:
        /*0048*/ 	.word	0x00001150


	//   ....[1]....
        /*004c*/ 	.word	0x000021f0


	//----- nvinfo : EIATTR_MAX_THREADS
	.align		4
.L_4113:
        /*0050*/ 	.byte	0x04, 0x05
        /*0052*/ 	.short	(.L_4115 - .L_4114)
.L_4114:
        /*0054*/ 	.word	0x00000080
        /*0058*/ 	.word	0x00000001
        /*005c*/ 	.word	0x00000001


	//----- nvinfo : EIATTR_CRS_STACK_SIZE
	.align		4
.L_4115:
        /*0060*/ 	.byte	0x04, 0x1e
        /*0062*/ 	.short	(.L_4117 - .L_4116)
.L_4116:
        /*0064*/ 	.word	0x00000000
.L_4117:


//--------------------- .nv.info._ZN2at6native27unrolled_elementwise_kernelINS0_13BUnaryFunctorIlllZZZNS0_15binary_internal21div_trunc_kernel_cudaERNS_18TensorIteratorBaseEENKUlvE_clEvENKUlvE2_clEvEUlllE_EESt5arrayIPcLm2EELi4E23TrivialOffsetCalculatorILi1EjESE_NS0_6memory15LoadWithoutCastENSF_16StoreWithoutCastEEEviT_T0_T2_T3_T4_T5_ --------------------------
	.section	.nv.info._ZN2at6native27unrolled_elementwise_kernelINS0_13BUnaryFunctorIlllZZZNS0_15binary_internal21div_trunc_kernel_cudaERNS_18TensorIteratorBaseEENKUlvE_clEvENKUlvE2_clEvEUlllE_EESt5arrayIPcLm2EELi4E23TrivialOffsetCalculatorILi1EjESE_NS0_6memory15LoadWithoutCastENSF_16StoreWithoutCastEEEviT_T0_T2_T3_T4_T5_,"",@"SHT_CUDA_INFO"
	.sectionflags	@""
	.align	4


	//----- nvinfo : EIATTR_CUDA_API_VERSION
	.align		4
        /*0000*/ 	.byte	0x04, 0x37
        /*0002*/ 	.short	(.L_4119 - .L_4118)
.L_4118:
        /*0004*/ 	.word	0x00000082


	//----- nvinfo : EIATTR_SW2861232_WAR
	.align		4
.L_4119:
        /*0008*/ 	.byte	0x01, 0x35
	.zero		2


	//----- nvinfo : EIATTR_PARAM_CBANK
	.align		4
        /*000c*/ 	.byte	0x04, 0x0a
        /*000e*/ 	.short	(.L_4121 - .L_4120)
	.align		4
.L_4120:
        /*0010*/ 	.word	index@(.nv.constant0._ZN2at6native27unrolled_elementwise_kernelINS0_13BUnaryFunctorIlllZZZNS0_15binary_internal21div_trunc_kernel_cudaERNS_18TensorIteratorBaseEENKUlvE_clEvENKUlvE2_clEvEUlllE_EESt5arrayIPcLm2EELi4E23TrivialOffsetCalculatorILi1EjESE_NS0_6memory15LoadWithoutCastENSF_16StoreWithoutCastEEEviT_T0_T2_T3_T4_T5_)
        /*0014*/ 	.short	0x0160
        /*0016*/ 	.short	0x002c


	//----- nvinfo : EIATTR_CBANK_PARAM_SIZE
	.align		4
.L_4121:
        /*0018*/ 	.byte	0x03, 0x19
        /*001a*/ 	.short	0x002c


	//----- nvinfo : EIATTR_KPARAM_INFO
	.align		4
        /*001c*/ 	.byte	0x04, 0x17
        /*001e*/ 	.short	(.L_4123 - .L_4122)
.L_4122:
        /*0020*/ 	.word	0x00000000
        /*0024*/ 	.short	0x0006
        /*0026*/ 	.short	0x002b
        /*0028*/ 	.byte	0x00, 0xf0, 0x05, 0x00


	//----- nvinfo : EIATTR_KPARAM_INFO
	.align		4
.L_4123:
        /*002c*/ 	.byte	0x04, 0x17
        /*002e*/ 	.short	(.L_4125 - .L_4124)
.L_4124:
        /*0030*/ 	.word	0x00000000
        /*0034*/ 	.short	0x0005
        /*0036*/ 	.short	0x002a
        /*0038*/ 	.byte	0x00, 0xf0, 0x05, 0x00


	//----- nvinfo : EIATTR_KPARAM_INFO
	.align		4
.L_4125:
        /*003c*/ 	.byte	0x04, 0x17
        /*003e*/ 	.short	(.L_4127 - .L_4126)
.L_4126:
        /*0040*/ 	.word	0x00000000
        /*0044*/ 	.short	0x0004
        /*0046*/ 	.short	0x0029
        /*0048*/ 	.byte	0x00, 0xf0, 0x05, 0x00


	//----- nvinfo : EIATTR_KPARAM_INFO
	.align		4
.L_4127:
        /*004c*/ 	.byte	0x04, 0x17
        /*004e*/ 	.short	(.L_4129 - .L_4128)
.L_4128:
        /*0050*/ 	.word	0x00000000
        /*0054*/ 	.short	0x0003
        /*0056*/ 	.short	0x0028
        /*0058*/ 	.byte	0x00, 0xf0, 0x05, 0x00


	//----- nvinfo : EIATTR_KPARAM_INFO
	.align		4
.L_4129:
        /*005c*/ 	.byte	0x04, 0x17
        /*005e*/ 	.short	(.L_4131 - .L_4130)
.L_4130:
        /*0060*/ 	.word	0x00000000
        /*0064*/ 	.short	0x0002
        /*0066*/ 	.short	0x0018
        /*0068*/ 	.byte	0x00, 0xf0, 0x41, 0x00


	//----- nvinfo : EIATTR_KPARAM_INFO
	.align		4
.L_4131:
        /*006c*/ 	.byte	0x04, 0x17
        /*006e*/ 	.short	(.L_4133 - .L_4132)
.L_4132:
        /*0070*/ 	.word	0x00000000
        /*0074*/ 	.short	0x0001
        /*0076*/ 	.short	0x0008
        /*0078*/ 	.byte	0x00, 0xf0, 0x41, 0x00


	//----- nvinfo : EIATTR_KPARAM_INFO
	.align		4
.L_4133:
        /*007c*/ 	.byte	0x04, 0x17
        /*007e*/ 	.short	(.L_4135 - .L_4134)
.L_4134:
        /*0080*/ 	.word	0x00000000
        /*0084*/ 	.short	0x0000
        /*0086*/ 	.short	0x0000
        /*0088*/ 	.byte	0x00, 0xf0, 0x11, 0x00


	//----- nvinfo : EIATTR_MAXREG_COUNT
	.align		4
.L_4135:
        /*008c*/ 	.byte	0x03, 0x1b
        /*008e*/ 	.short	0x00ff


	//----- nvinfo : EIATTR_MERCURY_ISA_VERSION
	.align		4
        /*0090*/ 	.byte	0x03, 0x5f
        /*0092*/ 	.short	0x0000


	//----- nvinfo : EIATTR_EXIT_INSTR_OFFSETS
	.align		4
        /*0094*/ 	.byte	0x04, 0x1c
        /*0096*/ 	.short	(.L_4137 - .L_4136)


	//   ....[0]....
.L_4136:
        /*0098*/ 	.word	0x00000c60


	//   ....[1]....
        /*009c*/ 	.word	0x00000cb0


	//----- nvinfo : EIATTR_MAX_THREADS
	.align		4
.L_4137:
        /*00a0*/ 	.byte	0x04, 0x05
        /*00a2*/ 	.short	(.L_4139 - .L_4138)
.L_4138:
        /*00a4*/ 	.word	0x00000080
        /*00a8*/ 	.word	0x00000001
        /*00ac*/ 	.word	0x00000001


	//----- nvinfo : EIATTR_CRS_STACK_SIZE
	.align		4
.L_4139:
        /*00b0*/ 	.byte	0x04, 0x1e
        /*00b2*/ 	.short	(.L_4141 - .L_4140)
.L_4140:
        /*00b4*/ 	.word	0x00000000
.L_4141:


//--------------------- .nv.info._ZN2at6native29vectorized_elementwise_kernelILi2ENS0_13BUnaryFunctorIlllZZZNS0_15binary_internal21div_trunc_kernel_cudaERNS_18TensorIteratorBaseEENKUlvE_clEvENKUlvE2_clEvEUlllE_EESt5arrayIPcLm2EEEEviT0_T1_ --------------------------
	.section	.nv.info._ZN2at6native29vectorized_elementwise_kernelILi2ENS0_13BUnaryFunctorIlllZZZNS0_15binary_internal21div_trunc_kernel_cudaERNS_18TensorIteratorBaseEENKUlvE_clEvENKUlvE2_clEvEUlllE_EESt5arrayIPcLm2EEEEviT0_T1_,"",@"SHT_CUDA_INFO"
	.sectionflags	@""
	.align	4


	//----- nvinfo : EIATTR_CUDA_API_VERSION
	.align		4
        /*0000*/ 	.byte	0x04, 0x37
        /*0002*/ 	.short	(.L_4143 - .L_4142)
.L_4142:
        /*0004*/ 	.word	0x00000082


	//----- nvinfo : EIATTR_SW2861232_WAR
	.align		4
.L_4143:
        /*0008*/ 	.byte	0x01, 0x35
	.zero		2


	//----- nvinfo : EIATTR_PARAM_CBANK
	.align		4
        /*000c*/ 	.byte	0x04, 0x0a
        /*000e*/ 	.short	(.L_4145 - .L_4144)
	.align		4
.L_4144:
        /*0010*/ 	.word	index@(.nv.constant0._ZN2at6native29vectorized_elementwise_kernelILi2ENS0_13BUnaryFunctorIlllZZZNS0_15binary_internal21div_trunc_kernel_cudaERNS_18TensorIteratorBaseEENKUlvE_clEvENKUlvE2_clEvEUlllE_EESt5arrayIPcLm2EEEEviT0_T1_)
        /*0014*/ 	.short	0x0160
        /*0016*/ 	.short	0x0028


	//----- nvinfo : EIATTR_CBANK_PARAM_SIZE
	.align		4
.L_4145:
        /*0018*/ 	.byte	0x03, 0x19
        /*001a*/ 	.short	0x0028


	//----- nvinfo : EIATTR_KPARAM_INFO
	.align		4
        /*001c*/ 	.byte	0x04, 0x17
        /*001e*/ 	.short	(.L_4147 - .L_4146)
.L_4146:
        /*0020*/ 	.word	0x00000000
        /*0024*/ 	.short	0x0002
        /*0026*/ 	.short	0x0018
        /*0028*/ 	.byte	0x00, 0xf0, 0x41, 0x00


	//----- nvinfo : EIATTR_KPARAM_INFO
	.align		4
.L_4147:
        /*002c*/ 	.byte	0x04, 0x17
        /*002e*/ 	.short	(.L_4149 - .L_4148)
.L_4148:
        /*0030*/ 	.word	0x00000000
        /*0034*/ 	.short	0x0001
        /*0036*/ 	.short	0x0008
        /*0038*/ 	.byte	0x00, 0xf0, 0x41, 0x00


	//----- nvinfo : EIATTR_KPARAM_INFO
	.align		4
.L_4149:
        /*003c*/ 	.byte	0x04, 0x17
        /*003e*/ 	.short	(.L_4151 - .L_4150)
.L_4150:
        /*0040*/ 	.word	0x00000000
        /*0044*/ 	.short	0x0000
        /*0046*/ 	.short	0x0000
        /*0048*/ 	.byte	0x00, 0xf0, 0x11, 0x00


	//----- nvinfo : EIATTR_MAXREG_COUNT
	.align		4
.L_4151:
        /*004c*/ 	.byte	0x03, 0x1b
        /*004e*/ 	.short	0x00ff


	//----- nvinfo : EIATTR_MERCURY_ISA_VERSION
	.align		4
        /*0050*/ 	.byte	0x03, 0x5f
        /*0052*/ 	.short	0x0000


	//----- nvinfo : EIATTR_EXIT_INSTR_OFFSETS
	.align		4
        /*0054*/ 	.byte	0x04, 0x1c
        /*0056*/ 	.short	(.L_4153 - .L_4152)


	//   ....[0]....
.L_4152:
        /*0058*/ 	.word	0x00001260


	//   ....[1]....
        /*005c*/ 	.word	0x00002b90


	//   ....[2]....
        /*0060*/ 	.word	0x00002be0


	//----- nvinfo : EIATTR_MAX_THREADS
	.align		4
.L_4153:
        /*0064*/ 	.byte	0x04, 0x05
        /*0066*/ 	.short	(.L_4155 - .L_4154)
.L_4154:
        /*0068*/ 	.word	0x00000080
        /*006c*/ 	.word	0x00000001
        /*0070*/ 	.word	0x00000001


	//----- nvinfo : EIATTR_CRS_STACK_SIZE
	.align		4
.L_4155:
        /*0074*/ 	.byte	0x04, 0x1e
        /*0076*/ 	.short	(.L_4157 - .L_4156)
.L_4156:
        /*0078*/ 	.word	0x00000000
.L_4157:


//--------------------- .nv.info._ZN2at6native29vectorized_elementwise_kernelILi4ENS0_13BUnaryFunctorIlllZZZNS0_15binary_internal21div_trunc_kernel_cudaERNS_18TensorIteratorBaseEENKUlvE_clEvENKUlvE2_clEvEUlllE_EESt5arrayIPcLm2EEEEviT0_T1_ --------------------------
	.section	.nv.info._ZN2at6native29vectorized_elementwise_kernelILi4ENS0_13BUnaryFunctorIlllZZZNS0_15binary_internal21div_trunc_kernel_cudaERNS_18TensorIteratorBaseEENKUlvE_clEvENKUlvE2_clEvEUlllE_EESt5arrayIPcLm2EEEEviT0_T1_,"",@"SHT_CUDA_INFO"
	.sectionflags	@""
	.align	4


	//----- nvinfo : EIATTR_CUDA_API_VERSION
	.align		4
        /*0000*/ 	.byte	0x04, 0x37
        /*0002*/ 	.short	(.L_4159 - .L_4158)
.L_4158:
        /*0004*/ 	.word	0x00000082


	//----- nvinfo : EIATTR_SW2861232_WAR
	.align		4
.L_4159:
        /*0008*/ 	.byte	0x01, 0x35
	.zero		2


	//----- nvinfo : EIATTR_PARAM_CBANK
	.align		4
        /*000c*/ 	.byte	0x04, 0x0a
        /*000e*/ 	.short	(.L_4161 - .L_4160)
	.align		4
.L_4160:
        /*0010*/ 	.word	index@(.nv.constant0._ZN2at6native29vectorized_elementwise_kernelILi4ENS0_13BUnaryFunctorIlllZZZNS0_15binary_internal21div_trunc_kernel_cudaERNS_18TensorIteratorBaseEENKUlvE_clEvENKUlvE2_clEvEUlllE_EESt5arrayIPcLm2EEEEviT0_T1_)
        /*0014*/ 	.short	0x0160
        /*0016*/ 	.short	0x0028


	//----- nvinfo : EIATTR_CBANK_PARAM_SIZE
	.align		4
.L_4161:
        /*0018*/ 	.byte	0x03, 0x19
        /*001a*/ 	.short	0x0028


	//----- nvinfo : EIATTR_KPARAM_INFO
	.align		4
        /*001c*/ 	.byte	0x04, 0x17
        /*001e*/ 	.short	(.L_4163 - .L_4162)
.L_4162:
        /*0020*/ 	.word	0x00000000
        /*0024*/ 	.short	0x0002
        /*0026*/ 	.short	0x0018
        /*0028*/ 	.byte	0x00, 0xf0, 0x41, 0x00


	//----- nvinfo : EIATTR_KPARAM_INFO
	.align		4
.L_4163:
        /*002c*/ 	.byte	0x04, 0x17
        /*002e*/ 	.short	(.L_4165 - .L_4164)
.L_4164:
        /*0030*/ 	.word	0x00000000
        /*0034*/ 	.short	0x0001
        /*0036*/ 	.short	0x0008
        /*0038*/ 	.byte	0x00, 0xf0, 0x41, 0x00


	//----- nvinfo : EIATTR_KPARAM_INFO
	.align		4
.L_4165:
        /*003c*/ 	.byte	0x04, 0x17
        /*003e*/ 	.short	(.L_4167 - .L_4166)
.L_4166:
        /*0040*/ 	.word	0x00000000
        /*0044*/ 	.short	0x0000
        /*0046*/ 	.short	0x0000
        /*0048*/ 	.byte	0x00, 0xf0, 0x11, 0x00


	//----- nvinfo : EIATTR_MAXREG_COUNT
	.align		4
.L_4167:
        /*004c*/ 	.byte	0x03, 0x1b
        /*004e*/ 	.short	0x00ff


	//----- nvinfo : EIATTR_MERCURY_ISA_VERSION
	.align		4
        /*0050*/ 	.byte	0x03, 0x5f
        /*0052*/ 	.short	0x0000


	//----- nvinfo : EIATTR_EXIT_INSTR_OFFSETS
	.align		4
        /*0054*/ 	.byte	0x04, 0x1c
        /*0056*/ 	.short	(.L_4169 - .L_4168)


	//   ....[0]....
.L_4168:
        /*0058*/ 	.word	0x00001260


	//   ....[1]....
        /*005c*/ 	.word	0x00002b90


	//   ....[2]....
        /*0060*/ 	.word	0x00002be0


	//----- nvinfo : EIATTR_MAX_THREADS
	.align		4
.L_4169:
        /*0064*/ 	.byte	0x04, 0x05
        /*0066*/ 	.short	(.L_4171 - .L_4170)
.L_4170:
        /*0068*/ 	.word	0x00000080
        /*006c*/ 	.word	0x00000001
        /*0070*/ 	.word	0x00000001


	//----- nvinfo : EIATTR_CRS_STACK_SIZE
	.align		4
.L_4171:
        /*0074*/ 	.byte	0x04, 0x1e
        /*0076*/ 	.short	(.L_4173 - .L_4172)
.L_4172:
        /*0078*/ 	.word	0x00000000
.L_4173:


//--------------------- .nv.info._ZN2at6native29vectorized_elementwise_kernelILi8ENS0_13BUnaryFunctorIlllZZZNS0_15binary_internal21div_trunc_kernel_cudaERNS_18TensorIteratorBaseEENKUlvE_clEvENKUlvE2_clEvEUlllE_EESt5arrayIPcLm2EEEEviT0_T1_ --------------------------
	.section	.nv.info._ZN2at6native29vectorized_elementwise_kernelILi8ENS0_13BUnaryFunctorIlllZZZNS0_15binary_internal21div_trunc_kernel_cudaERNS_18TensorIteratorBaseEENKUlvE_clEvENKUlvE2_clEvEUlllE_EESt5arrayIPcLm2EEEEviT0_T1_,"",@"SHT_CUDA_INFO"
	.sectionflags	@""
	.align	4


	//----- nvinfo : EIATTR_CUDA_API_VERSION
	.align		4
        /*0000*/ 	.byte	0x04, 0x37
        /*0002*/ 	.short	(.L_4175 - .L_4174)
.L_4174:
        /*0004*/ 	.word	0x00000082


	//----- nvinfo : EIATTR_SW2861232_WAR
	.align		4
.L_4175:
        /*0008*/ 	.byte	0x01, 0x35
	.zero		2


	//----- nvinfo : EIATTR_PARAM_CBANK
	.align		4
        /*000c*/ 	.byte	0x04, 0x0a
        /*000e*/ 	.short	(.L_4177 - .L_4176)
	.align		4
.L_4176:
        /*0010*/ 	.word	index@(.nv.constant0._ZN2at6native29vectorized_elementwise_kernelILi8ENS0_13BUnaryFunctorIlllZZZNS0_15binary_internal21div_trunc_kernel_cudaERNS_18TensorIteratorBaseEENKUlvE_clEvENKUlvE2_clEvEUlllE_EESt5arrayIPcLm2EEEEviT0_T1_)
        /*0014*/ 	.short	0x0160
        /*0016*/ 	.short	0x0028


	//----- nvinfo : EIATTR_CBANK_PARAM_SIZE
	.align		4
.L_4177:
        /*0018*/ 	.byte	0x03, 0x19
        /*001a*/ 	.short	0x0028


	//----- nvinfo : EIATTR_KPARAM_INFO
	.align		4
        /*001c*/ 	.byte	0x04, 0x17
        /*001e*/ 	.short	(.L_4179 - .L_4178)
.L_4178:
        /*0020*/ 	.word	0x00000000
        /*0024*/ 	.short	0x0002
        /*0026*/ 	.short	0x0018
        /*0028*/ 	.byte	0x00, 0xf0, 0x41, 0x00


	//----- nvinfo : EIATTR_KPARAM_INFO
	.align		4
.L_4179:
        /*002c*/ 	.byte	0x04, 0x17
        /*002e*/ 	.short	(.L_4181 - .L_4180)
.L_4180:
        /*0030*/ 	.word	0x00000000
        /*0034*/ 	.short	0x0001
        /*0036*/ 	.short	0x0008
        /*0038*/ 	.byte	0x00, 0xf0, 0x41, 0x00


	//----- nvinfo : EIATTR_KPARAM_INFO
	.align		4
.L_4181:
        /*003c*/ 	.byte	0x04, 0x17
        /*003e*/ 	.short	(.L_4183 - .L_4182)
.L_4182:
        /*0040*/ 	.word	0x00000000
        /*0044*/ 	.short	0x0000
        /*0046*/ 	.short	0x0000
        /*0048*/ 	.byte	0x00, 0xf0, 0x11, 0x00


	//----- nvinfo : EIATTR_MAXREG_COUNT
	.align		4
.L_4183:
        /*004c*/ 	.byte	0x03, 0x1b
        /*004e*/ 	.short	0x00ff


	//----- nvinfo : EIATTR_MERCURY_ISA_VERSION
	.align		4
        /*0050*/ 	.byte	0x03, 0x5f
        /*0052*/ 	.short	0x0000


	//----- nvinfo : EIATTR_EXIT_INSTR_OFFSETS
	.align		4
        /*0054*/ 	.byte	0x04, 0x1c
        /*0056*/ 	.short	(.L_4185 - .L_4184)


	//   ....[0]....
.L_4184:
        /*0058*/ 	.word	0x00000010


	//----- nvinfo : EIATTR_MAX_THREADS
	.align		4
.L_4185:
        /*005c*/ 	.byte	0x04, 0x05
        /*005e*/ 	.short	(.L_4187 - .L_4186)
.L_4186:
        /*0060*/ 	.word	0x00000080
        /*0064*/ 	.word	0x00000001
        /*0068*/ 	.word	0x00000001
.L_4187:


//--------------------- .nv.info._ZN2at6native18elementwise_kernelILi128ELi4EZNS0_15gpu_kernel_implINS0_13AUnaryFunctorIlllZZZNS0_15binary_internal21div_trunc_kernel_cudaERNS_18TensorIteratorBaseEENKUlvE_clEvENKUlvE2_clEvEUlllE_EEEEvS6_RKT_EUliE_EEviT1_ --------------------------
	.section	.nv.info._ZN2at6native18elementwise_kernelILi128ELi4EZNS0_15gpu_kernel_implINS0_13AUnaryFunctorIlllZZZNS0_15binary_internal21div_trunc_kernel_cudaERNS_18TensorIteratorBaseEENKUlvE_clEvENKUlvE2_clEvEUlllE_EEEEvS6_RKT_EUliE_EEviT1_,"",@"SHT_CUDA_INFO"
	.sectionflags	@""
	.align	4


	//----- nvinfo : EIATTR_CUDA_API_VERSION
	.align		4
        /*0000*/ 	.byte	0x04, 0x37
        /*0002*/ 	.short	(.L_4189 - .L_4188)
.L_4188:
        /*0004*/ 	.word	0x00000082


	//----- nvinfo : EIATTR_SW2861232_WAR
	.align		4
.L_4189:
        /*0008*/ 	.byte	0x01, 0x35
	.zero		2


	//----- nvinfo : EIATTR_PARAM_CBANK
	.align		4
        /*000c*/ 	.byte	0x04, 0x0a
        /*000e*/ 	.short	(.L_4191 - .L_4190)
	.align		4
.L_4190:
        /*0010*/ 	.word	index@(.nv.constant0._ZN2at6native18elementwise_kernelILi128ELi4EZNS0_15gpu_kernel_implINS0_13AUnaryFunctorIlllZZZNS0_15binary_internal21div_trunc_kernel_cudaERNS_18TensorIteratorBaseEENKUlvE_clEvENKUlvE2_clEvEUlllE_EEEEvS6_RKT_EUliE_EEviT1_)
        /*0014*/ 	.short	0x0160
        /*0016*/ 	.short	0x0230


	//----- nvinfo : EIATTR_CBANK_PARAM_SIZE
	.align		4
.L_4191:
        /*0018*/ 	.byte	0x03, 0x19
        /*001a*/ 	.short	0x0230


	//----- nvinfo : EIATTR_KPARAM_INFO
	.align		4
        /*001c*/ 	.byte	0x04, 0x17
        /*001e*/ 	.short	(.L_4193 - .L_4192)
.L_4192:
        /*0020*/ 	.word	0x00000000
        /*0024*/ 	.short	0x0001
        /*0026*/ 	.short	0x0008
        /*0028*/ 	.byte	0x00, 0xf0, 0xa1, 0x08


	//----- nvinfo : EIATTR_KPARAM_INFO
	.align		4
.L_4193:
        /*002c*/ 	.byte	0x04, 0x17
        /*002e*/ 	.short	(.L_4195 - .L_4194)
.L_4194:
        /*0030*/ 	.word	0x00000000
        /*0034*/ 	.short	0x0000
        /*0036*/ 	.short	0x0000
        /*0038*/ 	.byte	0x00, 0xf0, 0x11, 0x00


	//----- nvinfo : EIATTR_MAXREG_COUNT
	.align		4
.L_4195:
        /*003c*/ 	.byte	0x03, 0x1b
        /*003e*/ 	.short	0x0080


	//----- nvinfo : EIATTR_EXTERNS
	.align		4
        /*0040*/ 	.byte	0x04, 0x0f
        /*0042*/ 	.short	(.L_4197 - .L_4196)


	//   ....[0]....
	.align		4
.L_4196:
        /*0044*/ 	.word	index@(__assertfail)


	//----- nvinfo : EIATTR_MERCURY_ISA_VERSION
	.align		4
.L_4197:
        /*0048*/ 	.byte	0x03, 0x5f
        /*004a*/ 	.short	0x0000


	//----- nvinfo : EIATTR_SYSCALL_OFFSETS
	.align		4
        /*004c*/ 	.byte	0x04, 0x46
        /*004e*/ 	.short	(.L_4199 - .L_4198)


	//   ....[0]....
.L_4198:
        /*0050*/ 	.word	0x00001cf0


	//   ....[1]....
        /*0054*/ 	.word	0x00002d90


	//   ....[2]....
        /*0058*/ 	.word	0x00004ac0


	//   ....[3]....
        /*005c*/ 	.word	0x00005b60


	//   ....[4]....
        /*0060*/ 	.word	0x00007860


	//   ....[5]....
        /*0064*/ 	.word	0x00008900


	//   ....[6]....
        /*0068*/ 	.word	0x0000a610


	//   ....[7]....
        /*006c*/ 	.word	0x0000b6b0


	//----- nvinfo : EIATTR_EXIT_INSTR_OFFSETS
	.align		4
.L_4199:
        /*0070*/ 	.byte	0x04, 0x1c
        /*0072*/ 	.short	(.L_4201 - .L_4200)


	//   ....[0]....
.L_4200:
        /*0074*/ 	.word	0x00008980


	//   ....[1]....
        /*0078*/ 	.word	0x0000a960


	//   ....[2]....
        /*007c*/ 	.word	0x0000a980


	//   ....[3]....
        /*0080*/ 	.word	0x0000aa00


	//   ....[4]....
        /*0084*/ 	.word	0x0000aa20


	//   ....[5]....
        /*0088*/ 	.word	0x0000aa40


	//   ....[6]....
        /*008c*/ 	.word	0x0000aad0


	//   ....[7]....
        /*0090*/ 	.word	0x0000ab10


	//   ....[8]....
        /*0094*/ 	.word	0x0000abb0


	//   ....[9]....
        /*0098*/ 	.word	0x0000ac00


	//   ....[10]....
        /*009c*/ 	.word	0x0000ac30


	//   ....[11]....
        /*00a0*/ 	.word	0x0000ad00


	//   ....[12]....
        /*00a4*/ 	.word	0x0000ad40


	//   ....[13]....
        /*00a8*/ 	.word	0x0000aed0


	//   ....[14]....
        /*00ac*/ 	.word	0x0000b030


	//   ....[15]....
        /*00b0*/ 	.word	0x0000b070


	//   ....[16]....
        /*00b4*/ 	.word	0x0000b110


	//   ....[17]....
        /*00b8*/ 	.word	0x0000b290


	//   ....[18]....
        /*00bc*/ 	.word	0x0000b410


	//   ....[19]....
        /*00c0*/ 	.word	0x0000b580


	//   ....[20]....
        /*00c4*/ 	.word	0x0000b6c0


	//   ....[21]....
        /*00c8*/ 	.word	0x0000b6e0


	//   ....[22]....
        /*00cc*/ 	.word	0x0000b700


	//----- nvinfo : EIATTR_MAX_THREADS
	.align		4
.L_4201:
        /*00d0*/ 	.byte	0x04, 0x05
        /*00d2*/ 	.short	(.L_4203 - .L_4202)
.L_4202:
        /*00d4*/ 	.word	0x00000080
        /*00d8*/ 	.word	0x00000001
        /*00dc*/ 	.word	0x00000001


	//----- nvinfo : EIATTR_CRS_STACK_SIZE
	.align		4
.L_4203:
        /*00e0*/ 	.byte	0x04, 0x1e
        /*00e2*/ 	.short	(.L_4205 - .L_4204)
.L_4204:
        /*00e4*/ 	.word	0x00000000
.L_4205:


//--------------------- .nv.info._ZN2at6native27unrolled_elementwise_kernelINS0_13AUnaryFunctorIlllZZZNS0_15binary_internal21div_trunc_kernel_cudaERNS_18TensorIteratorBaseEENKUlvE_clEvENKUlvE2_clEvEUlllE_EESt5arrayIPcLm2EELi4E23TrivialOffsetCalculatorILi1EjESE_NS0_6memory12LoadWithCastILi1EEENSF_13StoreWithCastILi1EEEEEviT_T0_T2_T3_T4_T5_ --------------------------
	.section	.nv.info._ZN2at6native27unrolled_elementwise_kernelINS0_13AUnaryFunctorIlllZZZNS0_15binary_internal21div_trunc_kernel_cudaERNS_18TensorIteratorBaseEENKUlvE_clEvENKUlvE2_clEvEUlllE_EESt5arrayIPcLm2EELi4E23TrivialOffsetCalculatorILi1EjESE_NS0_6memory12LoadWithCastILi1EEENSF_13StoreWithCastILi1EEEEEviT_T0_T2_T3_T4_T5_,"",@"SHT_CUDA_INFO"
	.sectionflags	@""
	.align	4


	//----- nvinfo : EIATTR_CUDA_API_VERSION
	.align		4
        /*0000*/ 	.byte	0x04, 0x37
        /*0002*/ 	.short	(.L_4207 - .L_4206)
.L_4206:
        /*0004*/ 	.word	0x00000082


	//----- nvinfo : EIATTR_SW2861232_WAR
	.align		4
.L_4207:
        /*0008*/ 	.byte	0x01, 0x35
	.zero		2


	//----- nvinfo : EIATTR_PARAM_CBANK
	.align		4
        /*000c*/ 	.byte	0x04, 0x0a
        /*000e*/ 	.short	(.L_4209 - .L_4208)
	.align		4
.L_4208:
        /*0010*/ 	.word	index@(.nv.constant0._ZN2at6native27unrolled_elementwise_kernelINS0_13AUnaryFunctorIlllZZZNS0_15binary_internal21div_trunc_kernel_cudaERNS_18TensorIteratorBaseEENKUlvE_clEvENKUlvE2_clEvEUlllE_EESt5arrayIPcLm2EELi4E23TrivialOffsetCalculatorILi1EjESE_NS0_6memory12LoadWithCastILi1EEENSF_13StoreWithCastILi1EEEEEviT_T0_T2_T3_T4_T5_)
        /*0014*/ 	.short	0x0160
        /*0016*/ 	.short	0x003c


	//----- nvinfo : EIATTR_CBANK_PARAM_SIZE
	.align		4
.L_4209:
        /*0018*/ 	.byte	0x03, 0x19
        /*001a*/ 	.short	0x003c


	//----- nvinfo : EIATTR_KPARAM_INFO
	.align		4
        /*001c*/ 	.byte	0x04, 0x17
        /*001e*/ 	.short	(.L_4211 - .L_4210)
.L_4210:
        /*0020*/ 	.word	0x00000000
        /*0024*/ 	.short	0x0006
        /*0026*/ 	.short	0x0034
        /*0028*/ 	.byte	0x00, 0xf0, 0x21, 0x00


	//----- nvinfo : EIATTR_KPARAM_INFO
	.align		4
.L_4211:
        /*002c*/ 	.byte	0x04, 0x17
        /*002e*/ 	.short	(.L_4213 - .L_4212)
.L_4212:
        /*0030*/ 	.word	0x00000000
        /*0034*/ 	.short	0x0005
        /*0036*/ 	.short	0x002c
        /*0038*/ 	.byte	0x00, 0xf0, 0x21, 0x00


	//----- nvinfo : EIATTR_KPARAM_INFO
	.align		4
.L_4213:
        /*003c*/ 	.byte	0x04, 0x17
        /*003e*/ 	.short	(.L_4215 - .L_4214)
.L_4214:
        /*0040*/ 	.word	0x00000000
        /*0044*/ 	.short	0x0004
        /*0046*/ 	.short	0x0029
        /*0048*/ 	.byte	0x00, 0xf0, 0x05, 0x00


	//----- nvinfo : EIATTR_KPARAM_INFO
	.align		4
.L_4215:
        /*004c*/ 	.byte	0x04, 0x17
        /*004e*/ 	.short	(.L_4217 - .L_4216)
.L_4216:
        /*0050*/ 	.word	0x00000000
        /*0054*/ 	.short	0x0003
        /*0056*/ 	.short	0x0028
        /*0058*/ 	.byte	0x00, 0xf0, 0x05, 0x00


	//----- nvinfo : EIATTR_KPARAM_INFO
	.align		4
.L_4217:
        /*005c*/ 	.byte	0x04, 0x17
        /*005e*/ 	.short	(.L_4219 - .L_4218)
.L_4218:
        /*0060*/ 	.word	0x00000000
        /*0064*/ 	.short	0x0002
        /*0066*/ 	.short	0x0018
        /*0068*/ 	.byte	0x00, 0xf0, 0x41, 0x00


	//----- nvinfo : EIATTR_KPARAM_INFO
	.align		4
.L_4219:
        /*006c*/ 	.byte	0x04, 0x17
        /*006e*/ 	.short	(.L_4221 - .L_4220)
.L_4220:
        /*0070*/ 	.word	0x00000000
        /*0074*/ 	.short	0x0001
        /*0076*/ 	.short	0x0008
        /*0078*/ 	.byte	0x00, 0xf0, 0x41, 0x00


	//----- nvinfo : EIATTR_KPARAM_INFO
	.align		4
.L_4221:
        /*007c*/ 	.byte	0x04, 0x17
        /*007e*/ 	.short	(.L_4223 - .L_4222)
.L_4222:
        /*0080*/ 	.word	0x00000000
        /*0084*/ 	.short	0x0000
        /*0086*/ 	.short	0x0000
        /*0088*/ 	.byte	0x00, 0xf0, 0x11, 0x00


	//----- nvinfo : EIATTR_MAXREG_COUNT
	.align		4
.L_4223:
        /*008c*/ 	.byte	0x03, 0x1b
        /*008e*/ 	.short	0x00ff


	//----- nvinfo : EIATTR_EXTERNS
	.align		4
        /*0090*/ 	.byte	0x04, 0x0f
        /*0092*/ 	.short	(.L_4225 - .L_4224)


	//   ....[0]....
	.align		4
.L_4224:
        /*0094*/ 	.word	index@(__assertfail)


	//----- nvinfo : EIATTR_MERCURY_ISA_VERSION
	.align		4
.L_4225:
        /*0098*/ 	.byte	0x03, 0x5f
        /*009a*/ 	.short	0x0000


	//----- nvinfo : EIATTR_SYSCALL_OFFSETS
	.align		4
        /*009c*/ 	.byte	0x04, 0x46
        /*009e*/ 	.short	(.L_4227 - .L_4226)


	//   ....[0]....
.L_4226:
        /*00a0*/ 	.word	0x00000f00


	//   ....[1]....
        /*00a4*/ 	.word	0x00001e10


	//   ....[2]....
        /*00a8*/ 	.word	0x00002d30


	//   ....[3]....
        /*00ac*/ 	.word	0x00003c20


	//   ....[4]....
        /*00b0*/ 	.word	0x00005550


	//   ....[5]....
        /*00b4*/ 	.word	0x00006460


	//   ....[6]....
        /*00b8*/ 	.word	0x00007330


	//   ....[7]....
        /*00bc*/ 	.word	0x00008200


	//----- nvinfo : EIATTR_EXIT_INSTR_OFFSETS
	.align		4
.L_4227:
        /*00c0*/ 	.byte	0x04, 0x1c
        /*00c2*/ 	.short	(.L_4229 - .L_4228)


	//   ....[0]....
.L_4228:
        /*00c4*/ 	.word	0x000073b0


	//   ....[1]....
        /*00c8*/ 	.word	0x000074c0


	//   ....[2]....
        /*00cc*/ 	.word	0x000074e0


	//   ....[3]....
        /*00d0*/ 	.word	0x00007560


	//   ....[4]....
        /*00d4*/ 	.word	0x00007580


	//   ....[5]....
        /*00d8*/ 	.word	0x000075a0


	//   ....[6]....
        /*00dc*/ 	.word	0x00007630


	//   ....[7]....
        /*00e0*/ 	.word	0x00007670


	//   ....[8]....
        /*00e4*/ 	.word	0x00007710


	//   ....[9]....
        /*00e8*/ 	.word	0x00007760


	//   ....[10]....
        /*00ec*/ 	.word	0x00007790


	//   ....[11]....
        /*00f0*/ 	.word	0x00007860


	//   ....[12]....
        /*00f4*/ 	.word	0x000078a0


	//   ....[13]....
        /*00f8*/ 	.word	0x00007a30


	//   ....[14]....
        /*00fc*/ 	.word	0x00007b90


	//   ....[15]....
        /*0100*/ 	.word	0x00007bd0


	//   ....[16]....
        /*0104*/ 	.word	0x00007c70


	//   ....[17]....
        /*0108*/ 	.word	0x00007df0


	//   ....[18]....
        /*010c*/ 	.word	0x00007f70


	//   ....[19]....
        /*0110*/ 	.word	0x000080d0


	//   ....[20]....
        /*0114*/ 	.word	0x00008210


	//   ....[21]....
        /*0118*/ 	.word	0x00008230


	//   ....[22]....
        /*011c*/ 	.word	0x00008250


	//----- nvinfo : EIATTR_MAX_THREADS
	.align		4
.L_4229:
        /*0120*/ 	.byte	0x04, 0x05
        /*0122*/ 	.short	(.L_4231 - .L_4230)
.L_4230:
        /*0124*/ 	.word	0x00000080
        /*0128*/ 	.word	0x00000001
        /*012c*/ 	.word	0x00000001


	//----- nvinfo : EIATTR_CRS_STACK_SIZE
	.align		4
.L_4231:
        /*0130*/ 	.byte	0x04, 0x1e
        /*0132*/ 	.short	(.L_4233 - .L_4232)
.L_4232:
        /*0134*/ 	.word	0x00000000
.L_4233:


//--------------------- .nv.info._ZN2at6native18elementwise_kernelILi128ELi2EZNS0_22gpu_kernel_impl_nocastINS0_13AUnaryFunctorIlllZZZNS0_15binary_internal21div_trunc_kernel_cudaERNS_18TensorIteratorBaseEENKUlvE_clEvENKUlvE2_clEvEUlllE_EEEEvS6_RKT_EUliE_EEviT1_ --------------------------
	.section	.nv.info._ZN2at6native18elementwise_kernelILi128ELi2EZNS0_22gpu_kernel_impl_nocastINS0_13AUnaryFunctorIlllZZZNS0_15binary_internal21div_trunc_kernel_cudaERNS_18TensorIteratorBaseEENKUlvE_clEvENKUlvE2_clEvEUlllE_EEEEvS6_RKT_EUliE_EEviT1_,"",@"SHT_CUDA_INFO"
	.sectionflags	@""
	.align	4


	//----- nvinfo : EIATTR_CUDA_API_VERSION
	.align		4
        /*0000*/ 	.byte	0x04, 0x37
        /*0002*/ 	.short	(.L_4235 - .L_4234)
.L_4234:
        /*0004*/ 	.word	0x00000082


	//----- nvinfo : EIATTR_SW2861232_WAR
	.align		4
.L_4235:
        /*0008*/ 	.byte	0x01, 0x35
	.zero		2


	//----- nvinfo : EIATTR_PARAM_CBANK
	.align		4
        /*000c*/ 	.byte	0x04, 0x0a
        /*000e*/ 	.short	(.L_4237 - .L_4236)
	.align		4
.L_4236:
        /*0010*/ 	.word	index@(.nv.constant0._ZN2at6native18elementwise_kernelILi128ELi2EZNS0_22gpu_kernel_impl_nocastINS0_13AUnaryFunctorIlllZZZNS0_15binary_internal21div_trunc_kernel_cudaERNS_18TensorIteratorBaseEENKUlvE_clEvENKUlvE2_clEvEUlllE_EEEEvS6_RKT_EUliE_EEviT1_)
        /*0014*/ 	.short	0x0160
        /*0016*/ 	.short	0x0228


	//----- nvinfo : EIATTR_CBANK_PARAM_SIZE
	.align		4
.L_4237:
        /*0018*/ 	.byte	0x03, 0x19
        /*001a*/ 	.short	0x0228


	//----- nvinfo : EIATTR_KPARAM_INFO
	.align		4
        /*001c*/ 	.byte	0x04, 0x17
        /*001e*/ 	.short	(.L_4239 - .L_4238)
.L_4238:
        /*0020*/ 	.word	0x00000000
        /*0024*/ 	.short	0x0001
        /*0026*/ 	.short	0x0008
        /*0028*/ 	.byte	0x00, 0xf0, 0x81, 0x08


	//----- nvinfo : EIATTR_KPARAM_INFO
	.align		4
.L_4239:
        /*002c*/ 	.byte	0x04, 0x17
        /*002e*/ 	.short	(.L_4241 - .L_4240)
.L_4240:
        /*0030*/ 	.word	0x00000000
        /*0034*/ 	.short	0x0000
        /*0036*/ 	.short	0x0000
        /*0038*/ 	.byte	0x00, 0xf0, 0x11, 0x00


	//----- nvinfo : EIATTR_MAXREG_COUNT
	.align		4
.L_4241:
        /*003c*/ 	.byte	0x03, 0x1b
        /*003e*/ 	.short	0x0080


	//----- nvinfo : EIATTR_MERCURY_ISA_VERSION
	.align		4
        /*0040*/ 	.byte	0x03, 0x5f
        /*0042*/ 	.short	0x0000


	//----- nvinfo : EIATTR_EXIT_INSTR_OFFSETS
	.align		4
        /*0044*/ 	.byte	0x04, 0x1c
        /*0046*/ 	.short	(.L_4243 - .L_4242)


	//   ....[0]....
.L_4242:
        /*0048*/ 	.word	0x00001140


	//   ....[1]....
        /*004c*/ 	.word	0x000021d0


	//----- nvinfo : EIATTR_MAX_THREADS
	.align		4
.L_4243:
        /*0050*/ 	.byte	0x04, 0x05
        /*0052*/ 	.short	(.L_4245 - .L_4244)
.L_4244:
        /*0054*/ 	.word	0x00000080
        /*0058*/ 	.word	0x00000001
        /*005c*/ 	.word	0x00000001


	//----- nvinfo : EIATTR_CRS_STACK_SIZE
	.align		4
.L_4245:
        /*0060*/ 	.byte	0x04, 0x1e
        /*0062*/ 	.short	(.L_4247 - .L_4246)
.L_4246:
        /*0064*/ 	.word	0x00000000
.L_4247:


//--------------------- .nv.info._ZN2at6native27unrolled_elementwise_kernelINS0_13AUnaryFunctorIlllZZZNS0_15binary_internal21div_trunc_kernel_cudaERNS_18TensorIteratorBaseEENKUlvE_clEvENKUlvE2_clEvEUlllE_EESt5arrayIPcLm2EELi4E23TrivialOffsetCalculatorILi1EjESE_NS0_6memory15LoadWithoutCastENSF_16StoreWithoutCastEEEviT_T0_T2_T3_T4_T5_ --------------------------
	.section	.nv.info._ZN2at6native27unrolled_elementwise_kernelINS0_13AUnaryFunctorIlllZZZNS0_15binary_internal21div_trunc_kernel_cudaERNS_18TensorIteratorBaseEENKUlvE_clEvENKUlvE2_clEvEUlllE_EESt5arrayIPcLm2EELi4E23TrivialOffsetCalculatorILi1EjESE_NS0_6memory15LoadWithoutCastENSF_16StoreWithoutCastEEEviT_T0_T2_T3_T4_T5_,"",@"SHT_CUDA_INFO"
	.sectionflags	@""
	.align	4


	//----- nvinfo : EIATTR_CUDA_API_VERSION
	.align		4
        /*0000*/ 	.byte	0x04, 0x37
        /*0002*/ 	.short	(.L_4249 - .L_4248)
.L_4248:
        /*0004*/ 	.word	0x00000082


	//----- nvinfo : EIATTR_SW2861232_WAR
	.align		4
.L_4249:
        /*0008*/ 	.byte	0x01, 0x35
	.zero		2


	//----- nvinfo : EIATTR_PARAM_CBANK
	.align		4
        /*000c*/ 	.byte	0x04, 0x0a
        /*000e*/ 	.short	(.L_4251 - .L_4250)
	.align		4
.L_4250:
        /*0010*/ 	.word	index@(.nv.constant0._ZN2at6native27unrolled_elementwise_kernelINS0_13AUnaryFunctorIlllZZZNS0_15binary_internal21div_trunc_kernel_cudaERNS_18TensorIteratorBaseEENKUlvE_clEvENKUlvE2_clEvEUlllE_EESt5arrayIPcLm2EELi4E23TrivialOffsetCalculatorILi1EjESE_NS0_6memory15LoadWithoutCastENSF_16StoreWithoutCastEEEviT_T0_T2_T3_T4_T5_)
        /*0014*/ 	.short	0x0160
        /*0016*/ 	.short	0x002c


	//----- nvinfo : EIATTR_CBANK_PARAM_SIZE
	.align		4
.L_4251:
        /*0018*/ 	.byte	0x03, 0x19
        /*001a*/ 	.short	0x002c


	//----- nvinfo : EIATTR_KPARAM_INFO
	.align		4
        /*001c*/ 	.byte	0x04, 0x17
        /*001e*/ 	.short	(.L_4253 - .L_4252)
.L_4252:
        /*0020*/ 	.word	0x00000000
        /*0024*/ 	.short	0x0006
        /*0026*/ 	.short	0x002b
        /*0028*/ 	.byte	0x00, 0xf0, 0x05, 0x00


	//----- nvinfo : EIATTR_KPARAM_INFO
	.align		4
.L_4253:
        /*002c*/ 	.byte	0x04, 0x17
        /*002e*/ 	.short	(.L_4255 - .L_4254)
.L_4254:
        /*0030*/ 	.word	0x00000000
        /*0034*/ 	.short	0x0005
        /*0036*/ 	.short	0x002a
        /*0038*/ 	.byte	0x00, 0xf0, 0x05, 0x00


	//----- nvinfo : EIATTR_KPARAM_INFO
	.align		4
.L_4255:
        /*003c*/ 	.byte	0x04, 0x17
        /*003e*/ 	.short	(.L_4257 - .L_4256)
.L_4256:
        /*0040*/ 	.word	0x00000000
        /*0044*/ 	.short	0x0004
        /*0046*/ 	.short	0x0029
        /*0048*/ 	.byte	0x00, 0xf0, 0x05, 0x00


	//----- nvinfo : EIATTR_KPARAM_INFO
	.align		4
.L_4257:
        /*004c*/ 	.byte	0x04, 0x17
        /*004e*/ 	.short	(.L_4259 - .L_4258)
.L_4258:
        /*0050*/ 	.word	0x00000000
        /*0054*/ 	.short	0x0003
        /*0056*/ 	.short	0x0028
        /*0058*/ 	.byte	0x00, 0xf0, 0x05, 0x00


	//----- nvinfo : EIATTR_KPARAM_INFO
	.align		4
.L_4259:
        /*005c*/ 	.byte	0x04, 0x17
        /*005e*/ 	.short	(.L_4261 - .L_4260)
.L_4260:
        /*0060*/ 	.word	0x00000000
        /*0064*/ 	.short	0x0002
        /*0066*/ 	.short	0x0018
        /*0068*/ 	.byte	0x00, 0xf0, 0x41, 0x00


	//----- nvinfo : EIATTR_KPARAM_INFO
	.align		4
.L_4261:
        /*006c*/ 	.byte	0x04, 0x17
        /*006e*/ 	.short	(.L_4263 - .L_4262)
.L_4262:
        /*0070*/ 	.word	0x00000000
        /*0074*/ 	.short	0x0001
        /*0076*/ 	.short	0x0008
        /*0078*/ 	.byte	0x00, 0xf0, 0x41, 0x00


	//----- nvinfo : EIATTR_KPARAM_INFO
	.align		4
.L_4263:
        /*007c*/ 	.byte	0x04, 0x17
        /*007e*/ 	.short	(.L_4265 - .L_4264)
.L_4264:
        /*0080*/ 	.word	0x00000000
        /*0084*/ 	.short	0x0000
        /*0086*/ 	.short	0x0000
        /*0088*/ 	.byte	0x00, 0xf0, 0x11, 0x00


	//----- nvinfo : EIATTR_MAXREG_COUNT
	.align		4
.L_4265:
        /*008c*/ 	.byte	0x03, 0x1b
        /*008e*/ 	.short	0x00ff


	//----- nvinfo : EIATTR_MERCURY_ISA_VERSION
	.align		4
        /*0090*/ 	.byte	0x03, 0x5f
        /*0092*/ 	.short	0x0000


	//----- nvinfo : EIATTR_EXIT_INSTR_OFFSETS
	.align		4
        /*0094*/ 	.byte	0x04, 0x1c
        /*0096*/ 	.short	(.L_4267 - .L_4266)


	//   ....[0]....
.L_4266:
        /*0098*/ 	.word	0x00000c60


	//   ....[1]....
        /*009c*/ 	.word	0x00000cb0


	//----- nvinfo : EIATTR_MAX_THREADS
	.align		4
.L_4267:
        /*00a0*/ 	.byte	0x04, 0x05
        /*00a2*/ 	.short	(.L_4269 - .L_4268)
.L_4268:
        /*00a4*/ 	.word	0x00000080
        /*00a8*/ 	.word	0x00000001
        /*00ac*/ 	.word	0x00000001


	//----- nvinfo : EIATTR_CRS_STACK_SIZE
	.align		4
.L_4269:
        /*00b0*/ 	.byte	0x04, 0x1e
        /*00b2*/ 	.short	(.L_4271 - .L_4270)
.L_4270:
        /*00b4*/ 	.word	0x00000000
.L_4271:


//--------------------- .nv.info._ZN2at6native29vectorized_elementwise_kernelILi2ENS0_13AUnaryFunctorIlllZZZNS0_15binary_internal21div_trunc_kernel_cudaERNS_18TensorIteratorBaseEENKUlvE_clEvENKUlvE2_clEvEUlllE_EESt5arrayIPcLm2EEEEviT0_T1_ --------------------------
	.section	.nv.info._ZN2at6native29vectorized_elementwise_kernelILi2ENS0_13AUnaryFunctorIlllZZZNS0_15binary_internal21div_trunc_kernel_cudaERNS_18TensorIteratorBaseEENKUlvE_clEvENKUlvE2_clEvEUlllE_EESt5arrayIPcLm2EEEEviT0_T1_,"",@"SHT_CUDA_INFO"
	.sectionflags	@""
	.align	4


	//----- nvinfo : EIATTR_CUDA_API_VERSION
	.align		4
        /*0000*/ 	.byte	0x04, 0x37
        /*0002*/ 	.short	(.L_4273 - .L_4272)
.L_4272:
        /*0004*/ 	.word	0x00000082


	//----- nvinfo : EIATTR_SW2861232_WAR
	.align		4
.L_4273:
        /*0008*/ 	.byte	0x01, 0x35
	.zero		2


	//----- nvinfo : EIATTR_PARAM_CBANK
	.align		4
        /*000c*/ 	.byte	0x04, 0x0a
        /*000e*/ 	.short	(.L_4275 - .L_4274)
	.align		4
.L_4274:
        /*0010*/ 	.word	index@(.nv.constant0._ZN2at6native29vectorized_elementwise_kernelILi2ENS0_13AUnaryFunctorIlllZZZNS0_15binary_internal21div_trunc_kernel_cudaERNS_18TensorIteratorBaseEENKUlvE_clEvENKUlvE2_clEvEUlllE_EESt5arrayIPcLm2EEEEviT0_T1_)
        /*0014*/ 	.short	0x0160
        /*0016*/ 	.short	0x0028


	//----- nvinfo : EIATTR_CBANK_PARAM_SIZE
	.align		4
.L_4275:
        /*0018*/ 	.byte	0x03, 0x19
        /*001a*/ 	.short	0x0028


	//----- nvinfo : EIATTR_KPARAM_INFO
	.align		4
        /*001c*/ 	.byte	0x04, 0x17
        /*001e*/ 	.short	(.L_4277 - .L_4276)
.L_4276:
        /*0020*/ 	.word	0x00000000
        /*0024*/ 	.short	0x0002
        /*0026*/ 	.short	0x0018
        /*0028*/ 	.byte	0x00, 0xf0, 0x41, 0x00


	//----- nvinfo : EIATTR_KPARAM_INFO
	.align		4
.L_4277:
        /*002c*/ 	.byte	0x04, 0x17
        /*002e*/ 	.short	(.L_4279 - .L_4278)
.L_4278:
        /*0030*/ 	.word	0x00000000
        /*0034*/ 	.short	0x0001
        /*0036*/ 	.short	0x0008
        /*0038*/ 	.byte	0x00, 0xf0, 0x41, 0x00


	//----- nvinfo : EIATTR_KPARAM_INFO
	.align		4
.L_4279:
        /*003c*/ 	.byte	0x04, 0x17
        /*003e*/ 	.short	(.L_4281 - .L_4280)
.L_4280:
        /*0040*/ 	.word	0x00000000
        /*0044*/ 	.short	0x0000
        /*0046*/ 	.short	0x0000
        /*0048*/ 	.byte	0x00, 0xf0, 0x11, 0x00


	//----- nvinfo : EIATTR_MAXREG_COUNT
	.align		4
.L_4281:
        /*004c*/ 	.byte	0x03, 0x1b
        /*004e*/ 	.short	0x00ff


	//----- nvinfo : EIATTR_MERCURY_ISA_VERSION
	.align		4
        /*0050*/ 	.byte	0x03, 0x5f
        /*0052*/ 	.short	0x0000


	//----- nvinfo : EIATTR_EXIT_INSTR_OFFSETS
	.align		4
        /*0054*/ 	.byte	0x04, 0x1c
        /*0056*/ 	.short	(.L_4283 - .L_4282)


	//   ....[0]....
.L_4282:
        /*0058*/ 	.word	0x00001240


	//   ....[1]....
        /*005c*/ 	.word	0x00002b50


	//   ....[2]....
        /*0060*/ 	.word	0x00002ba0


	//----- nvinfo : EIATTR_MAX_THREADS
	.align		4
.L_4283:
        /*0064*/ 	.byte	0x04, 0x05
        /*0066*/ 	.short	(.L_4285 - .L_4284)
.L_4284:
        /*0068*/ 	.word	0x00000080
        /*006c*/ 	.word	0x00000001
        /*0070*/ 	.word	0x00000001


	//----- nvinfo : EIATTR_CRS_STACK_SIZE
	.align		4
.L_4285:
        /*0074*/ 	.byte	0x04, 0x1e
        /*0076*/ 	.short	(.L_4287 - .L_4286)
.L_4286:
        /*0078*/ 	.word	0x00000000
.L_4287:


//--------------------- .nv.info._ZN2at6native29vectorized_elementwise_kernelILi4ENS0_13AUnaryFunctorIlllZZZNS0_15binary_internal21div_trunc_kernel_cudaERNS_18TensorIteratorBaseEENKUlvE_clEvENKUlvE2_clEvEUlllE_EESt5arrayIPcLm2EEEEviT0_T1_ --------------------------
	.section	.nv.info._ZN2at6native29vectorized_elementwise_kernelILi4ENS0_13AUnaryFunctorIlllZZZNS0_15binary_internal21div_trunc_kernel_cudaERNS_18TensorIteratorBaseEENKUlvE_clEvENKUlvE2_clEvEUlllE_EESt5arrayIPcLm2EEEEviT0_T1_,"",@"SHT_CUDA_INFO"
	.sectionflags	@""
	.align	4


	//----- nvinfo : EIATTR_CUDA_API_VERSION
	.align		4
        /*0000*/ 	.byte	0x04, 0x37
        /*0002*/ 	.short	(.L_4289 - .L_4288)
.L_4288:
        /*0004*/ 	.word	0x00000082


	//----- nvinfo : EIATTR_SW2861232_WAR
	.align		4
.L_4289:
        /*0008*/ 	.byte	0x01, 0x35
	.zero		2


	//----- nvinfo : EIATTR_PARAM_CBANK
	.align		4
        /*000c*/ 	.byte	0x04, 0x0a
        /*000e*/ 	.short	(.L_4291 - .L_4290)
	.align		4
.L_4290:
        /*0010*/ 	.word	index@(.nv.constant0._ZN2at6native29vectorized_elementwise_kernelILi4ENS0_13AUnaryFunctorIlllZZZNS0_15binary_internal21div_trunc_kernel_cudaERNS_18TensorIteratorBaseEENKUlvE_clEvENKUlvE2_clEvEUlllE_EESt5arrayIPcLm2EEEEviT0_T1_)
        /*0014*/ 	.short	0x0160
        /*0016*/ 	.short	0x0028


	//----- nvinfo : EIATTR_CBANK_PARAM_SIZE
	.align		4
.L_4291:
        /*0018*/ 	.byte	0x03, 0x19
        /*001a*/ 	.short	0x0028


	//----- nvinfo : EIATTR_KPARAM_INFO
	.align		4
        /*001c*/ 	.byte	0x04, 0x17
        /*001e*/ 	.short	(.L_4293 - .L_4292)
.L_4292:
        /*0020*/ 	.word	0x00000000
        /*0024*/ 	.short	0x0002
        /*0026*/ 	.short	0x0018
        /*0028*/ 	.byte	0x00, 0xf0, 0x41, 0x00


	//----- nvinfo : EIATTR_KPARAM_INFO
	.align		4
.L_4293:
        /*002c*/ 	.byte	0x04, 0x17
        /*002e*/ 	.short	(.L_4295 - .L_4294)
.L_4294:
        /*0030*/ 	.word	0x00000000
        /*0034*/ 	.short	0x0001
        /*0036*/ 	.short	0x0008
        /*0038*/ 	.byte	0x00, 0xf0, 0x41, 0x00


	//----- nvinfo : EIATTR_KPARAM_INFO
	.align		4
.L_4295:
        /*003c*/ 	.byte	0x04, 0x17
        /*003e*/ 	.short	(.L_4297 - .L_4296)
.L_4296:
        /*0040*/ 	.word	0x00000000
        /*0044*/ 	.short	0x0000
        /*0046*/ 	.short	0x0000
        /*0048*/ 	.byte	0x00, 0xf0, 0x11, 0x00


	//----- nvinfo : EIATTR_MAXREG_COUNT
	.align		4
.L_4297:
        /*004c*/ 	.byte	0x03, 0x1b
        /*004e*/ 	.short	0x00ff


	//----- nvinfo : EIATTR_MERCURY_ISA_VERSION
	.align		4
        /*0050*/ 	.byte	0x03, 0x5f
        /*0052*/ 	.short	0x0000


	//----- nvinfo : EIATTR_EXIT_INSTR_OFFSETS
	.align		4
        /*0054*/ 	.byte	0x04, 0x1c
        /*0056*/ 	.short	(.L_4299 - .L_4298)


	//   ....[0]....
.L_4298:
        /*0058*/ 	.word	0x00001240


	//   ....[1]....
        /*005c*/ 	.word	0x00002b50


	//   ....[2]....
        /*0060*/ 	.word	0x00002ba0


	//----- nvinfo : EIATTR_MAX_THREADS
	.align		4
.L_4299:
        /*0064*/ 	.byte	0x04, 0x05
        /*0066*/ 	.short	(.L_4301 - .L_4300)
.L_4300:
        /*0068*/ 	.word	0x00000080
        /*006c*/ 	.word	0x00000001
        /*0070*/ 	.word	0x00000001


	//----- nvinfo : EIATTR_CRS_STACK_SIZE
	.align		4
.L_4301:
        /*0074*/ 	.byte	0x04, 0x1e
        /*0076*/ 	.short	(.L_4303 - .L_4302)
.L_4302:
        /*0078*/ 	.word	0x00000000
.L_4303:


//--------------------- .nv.info._ZN2at6native29vectorized_elementwise_kernelILi8ENS0_13AUnaryFunctorIlllZZZNS0_15binary_internal21div_trunc_kernel_cudaERNS_18TensorIteratorBaseEENKUlvE_clEvENKUlvE2_clEvEUlllE_EESt5arrayIPcLm2EEEEviT0_T1_ --------------------------
	.section	.nv.info._ZN2at6native29vectorized_elementwise_kernelILi8ENS0_13AUnaryFunctorIlllZZZNS0_15binary_internal21div_trunc_kernel_cudaERNS_18TensorIteratorBaseEENKUlvE_clEvENKUlvE2_clEvEUlllE_EESt5arrayIPcLm2EEEEviT0_T1_,"",@"SHT_CUDA_INFO"
	.sectionflags	@""
	.align	4


	//----- nvinfo : EIATTR_CUDA_API_VERSION
	.align		4
        /*0000*/ 	.byte	0x04, 0x37
        /*0002*/ 	.short	(.L_4305 - .L_4304)
.L_4304:
        /*0004*/ 	.word	0x00000082


	//----- nvinfo : EIATTR_SW2861232_WAR
	.align		4
.L_4305:
        /*0008*/ 	.byte	0x01, 0x35
	.zero		2


	//----- nvinfo : EIATTR_PARAM_CBANK
	.align		4
        /*000c*/ 	.byte	0x04, 0x0a
        /*000e*/ 	.short	(.L_4307 - .L_4306)
	.align		4
.L_4306:
        /*0010*/ 	.word	index@(.nv.constant0._ZN2at6native29vectorized_elementwise_kernelILi8ENS0_13AUnaryFunctorIlllZZZNS0_15binary_internal21div_trunc_kernel_cudaERNS_18TensorIteratorBaseEENKUlvE_clEvENKUlvE2_clEvEUlllE_EESt5arrayIPcLm2EEEEviT0_T1_)
        /*0014*/ 	.short	0x0160
        /*0016*/ 	.short	0x0028


	//----- nvinfo : EIATTR_CBANK_PARAM_SIZE
	.align		4
.L_4307:
        /*0018*/ 	.byte	0x03, 0x19
        /*001a*/ 	.short	0x0028


	//----- nvinfo : EIATTR_KPARAM_INFO
	.align		4
        /*001c*/ 	.byte	0x04, 0x17
        /*001e*/ 	.short	(.L_4309 - .L_4308)
.L_4308:
        /*0020*/ 	.word	0x00000000
        /*0024*/ 	.short	0x0002
        /*0026*/ 	.short	0x0018
        /*0028*/ 	.byte	0x00, 0xf0, 0x41, 0x00


	//----- nvinfo : EIATTR_KPARAM_INFO
	.align		4
.L_4309:
        /*002c*/ 	.byte	0x04, 0x17
        /*002e*/ 	.short	(.L_4311 - .L_4310)
.L_4310:
        /*0030*/ 	.word	0x00000000
        /*0034*/ 	.short	0x0001
        /*0036*/ 	.short	0x0008
        /*0038*/ 	.byte	0x00, 0xf0, 0x41, 0x00


	//----- nvinfo : EIATTR_KPARAM_INFO
	.align		4
.L_4311:
        /*003c*/ 	.byte	0x04, 0x17
        /*003e*/ 	.short	(.L_4313 - .L_4312)
.L_4312:
        /*0040*/ 	.word	0x00000000
        /*0044*/ 	.short	0x0000
        /*0046*/ 	.short	0x0000
        /*0048*/ 	.byte	0x00, 0xf0, 0x11, 0x00


	//----- nvinfo : EIATTR_MAXREG_COUNT
	.align		4
.L_4313:
        /*004c*/ 	.byte	0x03, 0x1b
        /*004e*/ 	.short	0x00ff


	//----- nvinfo : EIATTR_MERCURY_ISA_VERSION
	.align		4
        /*0050*/ 	.byte	0x03, 0x5f
        /*0052*/ 	.short	0x0000


	//----- nvinfo : EIATTR_EXIT_INSTR_OFFSETS
	.align		4
        /*0054*/ 	.byte	0x04, 0x1c
        /*0056*/ 	.short	(.L_4315 - .L_4314)


	//   ....[0]....
.L_4314:
        /*0058*/ 	.word	0x00000010


	//----- nvinfo : EIATTR_MAX_THREADS
	.align		4
.L_4315:
        /*005c*/ 	.byte	0x04, 0x05
        /*005e*/ 	.short	(.L_4317 - .L_4316)
.L_4316:
        /*0060*/ 	.word	0x00000080
        /*0064*/ 	.word	0x00000001
        /*0068*/ 	.word	0x00000001
.L_4317:


//--------------------- .nv.info._ZN2at6native18elementwise_kernelILi128ELi4EZNS0_15gpu_kernel_implINS0_13BinaryFunctorIiiiZZZNS0_15binary_internal21div_trunc_kernel_cudaERNS_18TensorIteratorBaseEENKUlvE_clEvENKUlvE1_clEvEUliiE_EEEEvS6_RKT_EUliE_EEviT1_ --------------------------
	.section	.nv.info._ZN2at6native18elementwise_kernelILi128ELi4EZNS0_15gpu_kernel_implINS0_13BinaryFunctorIiiiZZZNS0_15binary_internal21div_trunc_kernel_cudaERNS_18TensorIteratorBaseEENKUlvE_clEvENKUlvE1_clEvEUliiE_EEEEvS6_RKT_EUliE_EEviT1_,"",@"SHT_CUDA_INFO"
	.sectionflags	@""
	.align	4


	//----- nvinfo : EIATTR_CUDA_API_VERSION
	.align		4
        /*0000*/ 	.byte	0x04, 0x37
        /*0002*/ 	.short	(.L_4319 - .L_4318)
.L_4318:
        /*0004*/ 	.word	0x00000082


	//----- nvinfo : EIATTR_SW2861232_WAR
	.align		4
.L_4319:
        /*0008*/ 	.byte	0x01, 0x35
	.zero		2


	//----- nvinfo : EIATTR_PARAM_CBANK
	.align		4
        /*000c*/ 	.byte	0x04, 0x0a
        /*000e*/ 	.short	(.L_4321 - .L_4320)
	.align		4
.L_4320:
        /*0010*/ 	.word	index@(.nv.constant0._ZN2at6native18elementwise_kernelILi128ELi4EZNS0_15gpu_kernel_implINS0_13BinaryFunctorIiiiZZZNS0_15binary_internal21div_trunc_kernel_cudaERNS_18TensorIteratorBaseEENKUlvE_clEvENKUlvE1_clEvEUliiE_EEEEvS6_RKT_EUliE_EEviT1_)
        /*0014*/ 	.short	0x0160
        /*0016*/ 	.short	0x0290


	//----- nvinfo : EIATTR_CBANK_PARAM_SIZE
	.align		4
.L_4321:
        /*0018*/ 	.byte	0x03, 0x19
        /*001a*/ 	.short	0x0290


	//----- nvinfo : EIATTR_KPARAM_INFO
	.align		4
        /*001c*/ 	.byte	0x04, 0x17
        /*001e*/ 	.short	(.L_4323 - .L_4322)
.L_4322:
        /*0020*/ 	.word	0x00000000
        /*0024*/ 	.short	0x0001
        /*0026*/ 	.short	0x0008
        /*0028*/ 	.byte	0x00, 0xf0, 0x21, 0x0a


	//----- nvinfo : EIATTR_KPARAM_INFO
	.align		4
.L_4323:
        /*002c*/ 	.byte	0x04, 0x17
        /*002e*/ 	.short	(.L_4325 - .L_4324)
.L_4324:
        /*0030*/ 	.word	0x00000000
        /*0034*/ 	.short	0x0000
        /*0036*/ 	.short	0x0000
        /*0038*/ 	.byte	0x00, 0xf0, 0x11, 0x00


	//----- nvinfo : EIATTR_MAXREG_COUNT
	.align		4
.L_4325:
        /*003c*/ 	.byte	0x03, 0x1b
        /*003e*/ 	.short	0x0080


	//----- nvinfo : EIATTR_EXTERNS
	.align		4
        /*0040*/ 	.byte	0x04, 0x0f
        /*0042*/ 	.short	(.L_4327 - .L_4326)


	//   ....[0]....
	.align		4
.L_4326:
        /*0044*/ 	.word	index@(__assertfail)


	//----- nvinfo : EIATTR_MERCURY_ISA_VERSION
	.align		4
.L_4327:
        /*0048*/ 	.byte	0x03, 0x5f
        /*004a*/ 	.short	0x0000


	//----- nvinfo : EIATTR_SYSCALL_OFFSETS
	.align		4
        /*004c*/ 	.byte	0x04, 0x46
        /*004e*/ 	.short	(.L_4329 - .L_4328)


	//   ....[0]....
.L_4328:
        /*0050*/ 	.word	0x00001e60


	//   ....[1]....
        /*0054*/ 	.word	0x00002c80


	//   ....[2]....
        /*0058*/ 	.word	0x00003c80


	//   ....[3]....
        /*005c*/ 	.word	0x00005b20


	//   ....[4]....
        /*0060*/ 	.word	0x00006940


	//   ....[5]....
        /*0064*/ 	.word	0x00007940


	//   ....[6]....
        /*0068*/ 	.word	0x000097b0


	//   ....[7]....
        /*006c*/ 	.word	0x0000a5d0


	//   ....[8]....
        /*0070*/ 	.word	0x0000b5d0


	//   ....[9]....
        /*0074*/ 	.word	0x0000d450


	//   ....[10]....
        /*0078*/ 	.word	0x0000e270


	//   ....[11]....
        /*007c*/ 	.word	0x0000f270


	//----- nvinfo : EIATTR_EXIT_INSTR_OFFSETS
	.align		4
.L_4329:
        /*0080*/ 	.byte	0x04, 0x1c
        /*0082*/ 	.short	(.L_4331 - .L_4330)


	//   ....[0]....
.L_4330:
        /*0084*/ 	.word	0x0000b660


	//   ....[1]....
        /*0088*/ 	.word	0x0000e530


	//   ....[2]....
        /*008c*/ 	.word	0x0000e550


	//   ....[3]....
        /*0090*/ 	.word	0x0000e5e0


	//   ....[4]....
        /*0094*/ 	.word	0x0000e600


	//   ....[5]....
        /*0098*/ 	.word	0x0000e620


	//   ....[6]....
        /*009c*/ 	.word	0x0000e6b0


	//   ....[7]....
        /*00a0*/ 	.word	0x0000e6f0


	//   ....[8]....
        /*00a4*/ 	.word	0x0000e790


	//   ....[9]....
        /*00a8*/ 	.word	0x0000e7e0


	//   ....[10]....
        /*00ac*/ 	.word	0x0000e810


	//   ....[11]....
        /*00b0*/ 	.word	0x0000e8d0


	//   ....[12]....
        /*00b4*/ 	.word	0x0000e910


	//   ....[13]....
        /*00b8*/ 	.word	0x0000eaa0


	//   ....[14]....
        /*00bc*/ 	.word	0x0000ec00


	//   ....[15]....
        /*00c0*/ 	.word	0x0000ec40


	//   ....[16]....
        /*00c4*/ 	.word	0x0000ece0


	//   ....[17]....
        /*00c8*/ 	.word	0x0000ee60


	//   ....[18]....
        /*00cc*/ 	.word	0x0000efe0


	//   ....[19]....
        /*00d0*/ 	.word	0x0000f140


	//   ....[20]....
        /*00d4*/ 	.word	0x0000f280


	//   ....[21]....
        /*00d8*/ 	.word	0x0000f2b0


	//   ....[22]....
        /*00dc*/ 	.word	0x0000f2d0


	//----- nvinfo : EIATTR_MAX_THREADS
	.align		4
.L_4331:
        /*00e0*/ 	.byte	0x04, 0x05
        /*00e2*/ 	.short	(.L_4333 - .L_4332)
.L_4332:
        /*00e4*/ 	.word	0x00000080
        /*00e8*/ 	.word	0x00000001
        /*00ec*/ 	.word	0x00000001


	//----- nvinfo : EIATTR_CRS_STACK_SIZE
	.align		4
.L_4333:
        /*00f0*/ 	.byte	0x04, 0x1e
        /*00f2*/ 	.short	(.L_4335 - .L_4334)
.L_4334:
        /*00f4*/ 	.word	0x00000000
.L_4335:


//--------------------- .nv.info._ZN2at6native27unrolled_elementwise_kernelINS0_13BinaryFunctorIiiiZZZNS0_15binary_internal21div_trunc_kernel_cudaERNS_18TensorIteratorBaseEENKUlvE_clEvENKUlvE1_clEvEUliiE_EESt5arrayIPcLm3EELi4E23TrivialOffsetCalculatorILi2EjESD_ILi1EjENS0_6memory12LoadWithCastILi2EEENSG_13StoreWithCastILi1EEEEEviT_T0_T2_T3_T4_T5_ --------------------------
	.section	.nv.info._ZN2at6native27unrolled_elementwise_kernelINS0_13BinaryFunctorIiiiZZZNS0_15binary_internal21div_trunc_kernel_cudaERNS_18TensorIteratorBaseEENKUlvE_clEvENKUlvE1_clEvEUliiE_EESt5arrayIPcLm3EELi4E23TrivialOffsetCalculatorILi2EjESD_ILi1EjENS0_6memory12LoadWithCastILi2EEENSG_13StoreWithCastILi1EEEEEviT_T0_T2_T3_T4_T5_,"",@"SHT_CUDA_INFO"
	.sectionflags	@""
	.align	4


	//----- nvinfo : EIATTR_CUDA_API_VERSION
	.align		4
        /*0000*/ 	.byte	0x04, 0x37
        /*0002*/ 	.short	(.L_4337 - .L_4336)
.L_4336:
        /*0004*/ 	.word	0x00000082


	//----- nvinfo : EIATTR_SW2861232_WAR
	.align		4
.L_4337:
        /*0008*/ 	.byte	0x01, 0x35
	.zero		2


	//----- nvinfo : EIATTR_PARAM_CBANK
	.align		4
        /*000c*/ 	.byte	0x04, 0x0a
        /*000e*/ 	.short	(.L_4339 - .L_4338)
	.align		4
.L_4338:
        /*0010*/ 	.word	index@(.nv.constant0._ZN2at6native27unrolled_elementwise_kernelINS0_13BinaryFunctorIiiiZZZNS0_15binary_internal21div_trunc_kernel_cudaERNS_18TensorIteratorBaseEENKUlvE_clEvENKUlvE1_clEvEUliiE_EESt5arrayIPcLm3EELi4E23TrivialOffsetCalculatorILi2EjESD_ILi1EjENS0_6memory12LoadWithCastILi2EEENSG_13StoreWithCastILi1EEEEEviT_T0_T2_T3_T4_T5_)
        /*0014*/ 	.short	0x0160
        /*0016*/ 	.short	0x0038


	//----- nvinfo : EIATTR_CBANK_PARAM_SIZE
	.align		4
.L_4339:
        /*0018*/ 	.byte	0x03, 0x19
        /*001a*/ 	.short	0x0038


	//----- nvinfo : EIATTR_KPARAM_INFO
	.align		4
        /*001c*/ 	.byte	0x04, 0x17
        /*001e*/ 	.short	(.L_4341 - .L_4340)
.L_4340:
        /*0020*/ 	.word	0x00000000
        /*0024*/ 	.short	0x0006
        /*0026*/ 	.short	0x0030
        /*0028*/ 	.byte	0x00, 0xf0, 0x21, 0x00


	//----- nvinfo : EIATTR_KPARAM_INFO
	.align		4
.L_4341:
        /*002c*/ 	.byte	0x04, 0x17
        /*002e*/ 	.short	(.L_4343 - .L_4342)
.L_4342:
        /*0030*/ 	.word	0x00000000
        /*0034*/ 	.short	0x0005
        /*0036*/ 	.short	0x0024
        /*0038*/ 	.byte	0x00, 0xf0, 0x31, 0x00


	//----- nvinfo : EIATTR_KPARAM_INFO
	.align		4
.L_4343:
        /*003c*/ 	.byte	0x04, 0x17
        /*003e*/ 	.short	(.L_4345 - .L_4344)
.L_4344:
        /*0040*/ 	.word	0x00000000
        /*0044*/ 	.short	0x0004
        /*0046*/ 	.short	0x0021
        /*0048*/ 	.byte	0x00, 0xf0, 0x05, 0x00


	//----- nvinfo : EIATTR_KPARAM_INFO
	.align		4
.L_4345:
        /*004c*/ 	.byte	0x04, 0x17
        /*004e*/ 	.short	(.L_4347 - .L_4346)
.L_4346:
        /*0050*/ 	.word	0x00000000
        /*0054*/ 	.short	0x0003
        /*0056*/ 	.short	0x0020
        /*0058*/ 	.byte	0x00, 0xf0, 0x05, 0x00


	//----- nvinfo : EIATTR_KPARAM_INFO
	.align		4
.L_4347:
        /*005c*/ 	.byte	0x04, 0x17
        /*005e*/ 	.short	(.L_4349 - .L_4348)
.L_4348:
        /*0060*/ 	.word	0x00000000
        /*0064*/ 	.short	0x0002
        /*0066*/ 	.short	0x0008
        /*0068*/ 	.byte	0x00, 0xf0, 0x61, 0x00


	//----- nvinfo : EIATTR_KPARAM_INFO
	.align		4
.L_4349:
        /*006c*/ 	.byte	0x04, 0x17
        /*006e*/ 	.short	(.L_4351 - .L_4350)
.L_4350:
        /*0070*/ 	.word	0x00000000
        /*0074*/ 	.short	0x0001
        /*0076*/ 	.short	0x0004
        /*0078*/ 	.byte	0x00, 0xf0, 0x05, 0x00


	//----- nvinfo : EIATTR_KPARAM_INFO
	.align		4
.L_4351:
        /*007c*/ 	.byte	0x04, 0x17
        /*007e*/ 	.short	(.L_4353 - .L_4352)
.L_4352:
        /*0080*/ 	.word	0x00000000
        /*0084*/ 	.short	0x0000
        /*0086*/ 	.short	0x0000
        /*0088*/ 	.byte	0x00, 0xf0, 0x11, 0x00


	//----- nvinfo : EIATTR_MAXREG_COUNT
	.align		4
.L_4353:
        /*008c*/ 	.byte	0x03, 0x1b
        /*008e*/ 	.short	0x00ff


	//----- nvinfo : EIATTR_EXTERNS
	.align		4
        /*0090*/ 	.byte	0x04, 0x0f
        /*0092*/ 	.short	(.L_4355 - .L_4354)


	//   ....[0]....
	.align		4
.L_4354:
        /*0094*/ 	.word	index@(__assertfail)


	//----- nvinfo : EIATTR_MERCURY_ISA_VERSION
	.align		4
.L_4355:
        /*0098*/ 	.byte	0x03, 0x5f
        /*009a*/ 	.short	0x0000


	//----- nvinfo : EIATTR_SYSCALL_OFFSETS
	.align		4
        /*009c*/ 	.byte	0x04, 0x46
        /*009e*/ 	.short	(.L_4357 - .L_4356)


	//   ....[0]....
.L_4356:
        /*00a0*/ 	.word	0x00000ec0


	//   ....[1]....
        /*00a4*/ 	.word	0x00001ce0


	//   ....[2]....
        /*00a8*/ 	.word	0x00002b80


	//   ....[3]....
        /*00ac*/ 	.word	0x000039a0


	//   ....[4]....
        /*00b0*/ 	.word	0x00004850


	//   ....[5]....
        /*00b4*/ 	.word	0x00005670


	//   ....[6]....
        /*00b8*/ 	.word	0x00006500


	//   ....[7]....
        /*00bc*/ 	.word	0x00007310


	//   ....[8]....
        /*00c0*/ 	.word	0x00008a80


	//   ....[9]....
        /*00c4*/ 	.word	0x000099b0


	//   ....[10]....
        /*00c8*/ 	.word	0x0000a890


	//   ....[11]....
        /*00cc*/ 	.word	0x0000b770


	//----- nvinfo : EIATTR_EXIT_INSTR_OFFSETS
	.align		4
.L_4357:
        /*00d0*/ 	.byte	0x04, 0x1c
        /*00d2*/ 	.short	(.L_4359 - .L_4358)


	//   ....[0]....
.L_4358:
        /*00d4*/ 	.word	0x0000a920


	//   ....[1]....
        /*00d8*/ 	.word	0x0000aa30


	//   ....[2]....
        /*00dc*/ 	.word	0x0000aa50


	//   ....[3]....
        /*00e0*/ 	.word	0x0000aae0


	//   ....[4]....
        /*00e4*/ 	.word	0x0000ab00


	//   ....[5]....
        /*00e8*/ 	.word	0x0000ab20


	//   ....[6]....
        /*00ec*/ 	.word	0x0000abb0


	//   ....[7]....
        /*00f0*/ 	.word	0x0000abf0


	//   ....[8]....
        /*00f4*/ 	.word	0x0000ac90


	//   ....[9]....
        /*00f8*/ 	.word	0x0000ace0


	//   ....[10]....
        /*00fc*/ 	.word	0x0000ad10


	//   ....[11]....
        /*0100*/ 	.word	0x0000add0


	//   ....[12]....
        /*0104*/ 	.word	0x0000ae10


	//   ....[13]....
        /*0108*/ 	.word	0x0000afa0


	//   ....[14]....
        /*010c*/ 	.word	0x0000b100


	//   ....[15]....
        /*0110*/ 	.word	0x0000b140


	//   ....[16]....
        /*0114*/ 	.word	0x0000b1e0


	//   ....[17]....
        /*0118*/ 	.word	0x0000b360


	//   ....[18]....
        /*011c*/ 	.word	0x0000b4e0


	//   ....[19]....
        /*0120*/ 	.word	0x0000b640


	//   ....[20]....
        /*0124*/ 	.word	0x0000b780


	//   ....[21]....
        /*0128*/ 	.word	0x0000b7b0


	//   ....[22]....
        /*012c*/ 	.word	0x0000b7d0


	//----- nvinfo : EIATTR_MAX_THREADS
	.align		4
.L_4359:
        /*0130*/ 	.byte	0x04, 0x05
        /*0132*/ 	.short	(.L_4361 - .L_4360)
.L_4360:
        /*0134*/ 	.word	0x00000080
        /*0138*/ 	.word	0x00000001
        /*013c*/ 	.word	0x00000001


	//----- nvinfo : EIATTR_CRS_STACK_SIZE
	.align		4
.L_4361:
        /*0140*/ 	.byte	0x04, 0x1e
        /*0142*/ 	.short	(.L_4363 - .L_4362)
.L_4362:
        /*0144*/ 	.word	0x00000000
.L_4363:


//--------------------- .nv.info._ZN2at6native18elementwise_kernelILi128ELi2EZNS0_22gpu_kernel_impl_nocastINS0_13BinaryFunctorIiiiZZZNS0_15binary_internal21div_trunc_kernel_cudaERNS_18TensorIteratorBaseEENKUlvE_clEvENKUlvE1_clEvEUliiE_EEEEvS6_RKT_EUliE_EEviT1_ --------------------------
	.section	.nv.info._ZN2at6native18elementwise_kernelILi128ELi2EZNS0_22gpu_kernel_impl_nocastINS0_13BinaryFunctorIiiiZZZNS0_15binary_internal21div_trunc_kernel_cudaERNS_18TensorIteratorBaseEENKUlvE_clEvENKUlvE1_clEvEUliiE_EEEEvS6_RKT_EUliE_EEviT1_,"",@"SHT_CUDA_INFO"
	.sectionflags	@""
	.align	4


	//----- nvinfo : EIATTR_CUDA_API_VERSION
	.align		4
        /*0000*/ 	.byte	0x04, 0x37
        /*0002*/ 	.short	(.L_4365 - .L_4364)
.L_4364:
        /*0004*/ 	.word	0x00000082


	//----- nvinfo : EIATTR_SW2861232_WAR
	.align		4
.L_4365:
        /*0008*/ 	.byte	0x01, 0x35
	.zero		2


	//----- nvinfo : EIATTR_PARAM_CBANK
	.align		4
        /*000c*/ 	.byte	0x04, 0x0a
        /*000e*/ 	.short	(.L_4367 - .L_4366)
	.align		4
.L_4366:
        /*0010*/ 	.word	index@(.nv.constant0._ZN2at6native18elementwise_kernelILi128ELi2EZNS0_22gpu_kernel_impl_nocastINS0_13BinaryFunctorIiiiZZZNS0_15binary_internal21div_trunc_kernel_cudaERNS_18TensorIteratorBaseEENKUlvE_clEvENKUlvE1_clEvEUliiE_EEEEvS6_RKT_EUliE_EEviT1_)
        /*0014*/ 	.short	0x0160
        /*0016*/ 	.short	0x0290


	//----- nvinfo : EIATTR_CBANK_PARAM_SIZE
	.align		4
.L_4367:
        /*0018*/ 	.byte	0x03, 0x19
        /*001a*/ 	.short	0x0290


	//----- nvinfo : EIATTR_KPARAM_INFO
	.align		4
        /*001c*/ 	.byte	0x04, 0x17
        /*001e*/ 	.short	(.L_4369 - .L_4368)
.L_4368:
        /*0020*/ 	.word	0x00000000
        /*0024*/ 	.short	0x0001
        /*0026*/ 	.short	0x0008
        /*0028*/ 	.byte	0x00, 0xf0, 0x21, 0x0a


	//----- nvinfo : EIATTR_KPARAM_INFO
	.align		4
.L_4369:
        /*002c*/ 	.byte	0x04, 0x17
        /*002e*/ 	.short	(.L_4371 - .L_4370)
.L_4370:
        /*0030*/ 	.word	0x00000000
        /*0034*/ 	.short	0x0000
        /*0036*/ 	.short	0x0000
        /*0038*/ 	.byte	0x00, 0xf0, 0x11, 0x00


	//----- nvinfo : EIATTR_MAXREG_COUNT
	.align		4
.L_4371:
        /*003c*/ 	.byte	0x03, 0x1b
        /*003e*/ 	.short	0x0080


	//----- nvinfo : EIATTR_MERCURY_ISA_VERSION
	.align		4
        /*0040*/ 	.byte	0x03, 0x5f
        /*0042*/ 	.short	0x0000


	//----- nvinfo : EIATTR_EXIT_INSTR_OFFSETS
	.align		4
        /*0044*/ 	.byte	0x04, 0x1c
        /*0046*/ 	.short	(.L_4373 - .L_4372)


	//   ....[0]....
.L_4372:
        /*0048*/ 	.word	0x000012b0


	//   ....[1]....
        /*004c*/ 	.word	0x000024a0


	//----- nvinfo : EIATTR_MAX_THREADS
	.align		4
.L_4373:
        /*0050*/ 	.byte	0x04, 0x05
        /*0052*/ 	.short	(.L_4375 - .L_4374)
.L_4374:
        /*0054*/ 	.word	0x00000080
        /*0058*/ 	.word	0x00000001
        /*005c*/ 	.word	0x00000001


	//----- nvinfo : EIATTR_CRS_STACK_SIZE
	.align		4
.L_4375:
        /*0060*/ 	.byte	0x04, 0x1e
        /*0062*/ 	.short	(.L_4377 - .L_4376)
.L_4376:
        /*0064*/ 	.word	0x00000000
.L_4377:


//--------------------- .nv.info._ZN2at6native27unrolled_elementwise_kernelINS0_13BinaryFunctorIiiiZZZNS0_15binary_internal21div_trunc_kernel_cudaERNS_18TensorIteratorBaseEENKUlvE_clEvENKUlvE1_clEvEUliiE_EESt5arrayIPcLm3EELi4E23TrivialOffsetCalculatorILi2EjESD_ILi1EjENS0_6memory15LoadWithoutCastENSG_16StoreWithoutCastEEEviT_T0_T2_T3_T4_T5_ --------------------------
	.section	.nv.info._ZN2at6native27unrolled_elementwise_kernelINS0_13BinaryFunctorIiiiZZZNS0_15binary_internal21div_trunc_kernel_cudaERNS_18TensorIteratorBaseEENKUlvE_clEvENKUlvE1_clEvEUliiE_EESt5arrayIPcLm3EELi4E23TrivialOffsetCalculatorILi2EjESD_ILi1EjENS0_6memory15LoadWithoutCastENSG_16StoreWithoutCastEEEviT_T0_T2_T3_T4_T5_,"",@"SHT_CUDA_INFO"
	.sectionflags	@""
	.align	4


	//----- nvinfo : EIATTR_CUDA_API_VERSION
	.align		4
        /*0000*/ 	.byte	0x04, 0x37
        /*0002*/ 	.short	(.L_4379 - .L_4378)
.L_4378:
        /*0004*/ 	.word	0x00000082


	//----- nvinfo : EIATTR_SW2861232_WAR
	.align		4
.L_4379:
        /*0008*/ 	.byte	0x01, 0x35
	.zero		2


	//----- nvinfo : EIATTR_PARAM_CBANK
	.align		4
        /*000c*/ 	.byte	0x04, 0x0a
        /*000e*/ 	.short	(.L_4381 - .L_4380)
	.align		4
.L_4380:
        /*0010*/ 	.word	index@(.nv.constant0._ZN2at6native27unrolled_elementwise_kernelINS0_13BinaryFunctorIiiiZZZNS0_15binary_internal21div_trunc_kernel_cudaERNS_18TensorIteratorBaseEENKUlvE_clEvENKUlvE1_clEvEUliiE_EESt5arrayIPcLm3EELi4E23TrivialOffsetCalculatorILi2EjESD_ILi1EjENS0_6memory15LoadWithoutCastENSG_16StoreWithoutCastEEEviT_T0_T2_T3_T4_T5_)
        /*0014*/ 	.short	0x0160
        /*0016*/ 	.short	0x0024


	//----- nvinfo : EIATTR_CBANK_PARAM_SIZE
	.align		4
.L_4381:
        /*0018*/ 	.byte	0x03, 0x19
        /*001a*/ 	.short	0x0024


	//----- nvinfo : EIATTR_KPARAM_INFO
	.align		4
        /*001c*/ 	.byte	0x04, 0x17
        /*001e*/ 	.short	(.L_4383 - .L_4382)
.L_4382:
        /*0020*/ 	.word	0x00000000
        /*0024*/ 	.short	0x0006
        /*0026*/ 	.short	0x0023
        /*0028*/ 	.byte	0x00, 0xf0, 0x05, 0x00


	//----- nvinfo : EIATTR_KPARAM_INFO
	.align		4
.L_4383:
        /*002c*/ 	.byte	0x04, 0x17
        /*002e*/ 	.short	(.L_4385 - .L_4384)
.L_4384:
        /*0030*/ 	.word	0x00000000
        /*0034*/ 	.short	0x0005
        /*0036*/ 	.short	0x0022
        /*0038*/ 	.byte	0x00, 0xf0, 0x05, 0x00


	//----- nvinfo : EIATTR_KPARAM_INFO
	.align		4
.L_4385:
        /*003c*/ 	.byte	0x04, 0x17
        /*003e*/ 	.short	(.L_4387 - .L_4386)
.L_4386:
        /*0040*/ 	.word	0x00000000
        /*0044*/ 	.short	0x0004
        /*0046*/ 	.short	0x0021
        /*0048*/ 	.byte	0x00, 0xf0, 0x05, 0x00


	//----- nvinfo : EIATTR_KPARAM_INFO
	.align		4
.L_4387:
        /*004c*/ 	.byte	0x04, 0x17
        /*004e*/ 	.short	(.L_4389 - .L_4388)
.L_4388:
        /*0050*/ 	.word	0x00000000
        /*0054*/ 	.short	0x0003
        /*0056*/ 	.short	0x0020
        /*0058*/ 	.byte	0x00, 0xf0, 0x05, 0x00


	//----- nvinfo : EIATTR_KPARAM_INFO
	.align		4
.L_4389:
        /*005c*/ 	.byte	0x04, 0x17
        /*005e*/ 	.short	(.L_4391 - .L_4390)
.L_4390:
        /*0060*/ 	.word	0x00000000
        /*0064*/ 	.short	0x0002
        /*0066*/ 	.short	0x0008
        /*0068*/ 	.byte	0x00, 0xf0, 0x61, 0x00


	//----- nvinfo : EIATTR_KPARAM_INFO
	.align		4
.L_4391:
        /*006c*/ 	.byte	0x04, 0x17
        /*006e*/ 	.short	(.L_4393 - .L_4392)
.L_4392:
        /*0070*/ 	.word	0x00000000
        /*0074*/ 	.short	0x0001
        /*0076*/ 	.short	0x0004
        /*0078*/ 	.byte	0x00, 0xf0, 0x05, 0x00


	//----- nvinfo : EIATTR_KPARAM_INFO
	.align		4
.L_4393:
        /*007c*/ 	.byte	0x04, 0x17
        /*007e*/ 	.short	(.L_4395 - .L_4394)
.L_4394:
        /*0080*/ 	.word	0x00000000
        /*0084*/ 	.short	0x0000
        /*0086*/ 	.short	0x0000
        /*0088*/ 	.byte	0x00, 0xf0, 0x11, 0x00


	//----- nvinfo : EIATTR_MAXREG_COUNT
	.align		4
.L_4395:
        /*008c*/ 	.byte	0x03, 0x1b
        /*008e*/ 	.short	0x00ff


	//----- nvinfo : EIATTR_MERCURY_ISA_VERSION
	.align		4
        /*0090*/ 	.byte	0x03, 0x5f
        /*0092*/ 	.short	0x0000


	//----- nvinfo : EIATTR_EXIT_INSTR_OFFSETS
	.align		4
        /*0094*/ 	.byte	0x04, 0x1c
        /*0096*/ 	.short	(.L_4397 - .L_4396)


	//   ....[0]....
.L_4396:
        /*0098*/ 	.word	0x00000b80


	//   ....[1]....
        /*009c*/ 	.word	0x00000bd0


	//----- nvinfo : EIATTR_MAX_THREADS
	.align		4
.L_4397:
        /*00a0*/ 	.byte	0x04, 0x05
        /*00a2*/ 	.short	(.L_4399 - .L_4398)
.L_4398:
        /*00a4*/ 	.word	0x00000080
        /*00a8*/ 	.word	0x00000001
        /*00ac*/ 	.word	0x00000001


	//----- nvinfo : EIATTR_CRS_STACK_SIZE
	.align		4
.L_4399:
        /*00b0*/ 	.byte	0x04, 0x1e
        /*00b2*/ 	.short	(.L_4401 - .L_4400)
.L_4400:
        /*00b4*/ 	.word	0x00000000
.L_4401:


//--------------------- .nv.info._ZN2at6native29vectorized_elementwise_kernelILi2ENS0_13BinaryFunctorIiiiZZZNS0_15binary_internal21div_trunc_kernel_cudaERNS_18TensorIteratorBaseEENKUlvE_clEvENKUlvE1_clEvEUliiE_EESt5arrayIPcLm3EEEEviT0_T1_ --------------------------
	.section	.nv.info._ZN2at6native29vectorized_elementwise_kernelILi2ENS0_13BinaryFunctorIiiiZZZNS0_15binary_internal21div_trunc_kernel_cudaERNS_18TensorIteratorBaseEENKUlvE_clEvENKUlvE1_clEvEUliiE_EESt5arrayIPcLm3EEEEviT0_T1_,"",@"SHT_CUDA_INFO"
	.sectionflags	@""
	.align	4


	//----- nvinfo : EIATTR_CUDA_API_VERSION
	.align		4
        /*0000*/ 	.byte	0x04, 0x37
        /*0002*/ 	.short	(.L_4403 - .L_4402)
.L_4402:
        /*0004*/ 	.word	0x00000082


	//----- nvinfo : EIATTR_SW2861232_WAR
	.align		4
.L_4403:
        /*0008*/ 	.byte	0x01, 0x35
	.zero		2


	//----- nvinfo : EIATTR_PARAM_CBANK
	.align		4
        /*000c*/ 	.byte	0x04, 0x0a
        /*000e*/ 	.short	(.L_4405 - .L_4404)
	.align		4
.L_4404:
        /*0010*/ 	.word	index@(.nv.constant0._ZN2at6native29vectorized_elementwise_kernelILi2ENS0_13BinaryFunctorIiiiZZZNS0_15binary_internal21div_trunc_kernel_cudaERNS_18TensorIteratorBaseEENKUlvE_clEvENKUlvE1_clEvEUliiE_EESt5arrayIPcLm3EEEEviT0_T1_)
        /*0014*/ 	.short	0x0160
        /*0016*/ 	.short	0x0020


	//----- nvinfo : EIATTR_CBANK_PARAM_SIZE
	.align		4
.L_4405:
        /*0018*/ 	.byte	0x03, 0x19
        /*001a*/ 	.short	0x0020


	//----- nvinfo : EIATTR_KPARAM_INFO
	.align		4
        /*001c*/ 	.byte	0x04, 0x17
        /*001e*/ 	.short	(.L_4407 - .L_4406)
.L_4406:
        /*0020*/ 	.word	0x00000000
        /*0024*/ 	.short	0x0002
        /*0026*/ 	.short	0x0008
        /*0028*/ 	.byte	0x00, 0xf0, 0x61, 0x00


	//----- nvinfo : EIATTR_KPARAM_INFO
	.align		4
.L_4407:
        /*002c*/ 	.byte	0x04, 0x17
        /*002e*/ 	.short	(.L_4409 - .L_4408)
.L_4408:
        /*0030*/ 	.word	0x00000000
        /*0034*/ 	.short	0x0001
        /*0036*/ 	.short	0x0004
        /*0038*/ 	.byte	0x00, 0xf0, 0x05, 0x00


	//----- nvinfo : EIATTR_KPARAM_INFO
	.align		4
.L_4409:
        /*003c*/ 	.byte	0x04, 0x17
        /*003e*/ 	.short	(.L_4411 - .L_4410)
.L_4410:
        /*0040*/ 	.word	0x00000000
        /*0044*/ 	.short	0x0000
        /*0046*/ 	.short	0x0000
        /*0048*/ 	.byte	0x00, 0xf0, 0x11, 0x00


	//----- nvinfo : EIATTR_MAXREG_COUNT
	.align		4
.L_4411:
        /*004c*/ 	.byte	0x03, 0x1b
        /*004e*/ 	.short	0x00ff


	//----- nvinfo : EIATTR_MERCURY_ISA_VERSION
	.align		4
        /*0050*/ 	.byte	0x03, 0x5f
        /*0052*/ 	.short	0x0000


	//----- nvinfo : EIATTR_EXIT_INSTR_OFFSETS
	.align		4
        /*0054*/ 	.byte	0x04, 0x1c
        /*0056*/ 	.short	(.L_4413 - .L_4412)


	//   ....[0]....
.L_4412:
        /*0058*/ 	.word	0x00000e20


	//   ....[1]....
        /*005c*/ 	.word	0x00002540


	//   ....[2]....
        /*0060*/ 	.word	0x00002590


	//----- nvinfo : EIATTR_MAX_THREADS
	.align		4
.L_4413:
        /*0064*/ 	.byte	0x04, 0x05
        /*0066*/ 	.short	(.L_4415 - .L_4414)
.L_4414:
        /*0068*/ 	.word	0x00000080
        /*006c*/ 	.word	0x00000001
        /*0070*/ 	.word	0x00000001


	//----- nvinfo : EIATTR_CRS_STACK_SIZE
	.align		4
.L_4415:
        /*0074*/ 	.byte	0x04, 0x1e
        /*0076*/ 	.short	(.L_4417 - .L_4416)
.L_4416:
        /*0078*/ 	.word	0x00000000
.L_4417:


//--------------------- .nv.info._ZN2at6native29vectorized_elementwise_kernelILi4ENS0_13BinaryFunctorIiiiZZZNS0_15binary_internal21div_trunc_kernel_cudaERNS_18TensorIteratorBaseEENKUlvE_clEvENKUlvE1_clEvEUliiE_EESt5arrayIPcLm3EEEEviT0_T1_ --------------------------
	.section	.nv.info._ZN2at6native29vectorized_elementwise_kernelILi4ENS0_13BinaryFunctorIiiiZZZNS0_15binary_internal21div_trunc_kernel_cudaERNS_18TensorIteratorBaseEENKUlvE_clEvENKUlvE1_clEvEUliiE_EESt5arrayIPcLm3EEEEviT0_T1_,"",@"SHT_CUDA_INFO"
	.sectionflags	@""
	.align	4


	//----- nvinfo : EIATTR_CUDA_API_VERSION
	.align		4
        /*0000*/ 	.byte	0x04, 0x37
        /*0002*/ 	.short	(.L_4419 - .L_4418)
.L_4418:
        /*0004*/ 	.word	0x00000082


	//----- nvinfo : EIATTR_SW2861232_WAR
	.align		4
.L_4419:
        /*0008*/ 	.byte	0x01, 0x35
	.zero		2


	//----- nvinfo : EIATTR_PARAM_CBANK
	.align		4
        /*000c*/ 	.byte	0x04, 0x0a
        /*000e*/ 	.short	(.L_4421 - .L_4420)
	.align		4
.L_4420:
        /*0010*/ 	.word	index@(.nv.constant0._ZN2at6native29vectorized_elementwise_kernelILi4ENS0_13BinaryFunctorIiiiZZZNS0_15binary_internal21div_trunc_kernel_cudaERNS_18TensorIteratorBaseEENKUlvE_clEvENKUlvE1_clEvEUliiE_EESt5arrayIPcLm3EEEEviT0_T1_)
        /*0014*/ 	.short	0x0160
        /*0016*/ 	.short	0x0020


	//----- nvinfo : EIATTR_CBANK_PARAM_SIZE
	.align		4
.L_4421:
        /*0018*/ 	.byte	0x03, 0x19
        /*001a*/ 	.short	0x0020


	//----- nvinfo : EIATTR_KPARAM_INFO
	.align		4
        /*001c*/ 	.byte	0x04, 0x17
        /*001e*/ 	.short	(.L_4423 - .L_4422)
.L_4422:
        /*0020*/ 	.word	0x00000000
        /*0024*/ 	.short	0x0002
        /*0026*/ 	.short	0x0008
        /*0028*/ 	.byte	0x00, 0xf0, 0x61, 0x00


	//----- nvinfo : EIATTR_KPARAM_INFO
	.align		4
.L_4423:
        /*002c*/ 	.byte	0x04, 0x17
        /*002e*/ 	.short	(.L_4425 - .L_4424)
.L_4424:
        /*0030*/ 	.word	0x00000000
        /*0034*/ 	.short	0x0001
        /*0036*/ 	.short	0x0004
        /*0038*/ 	.byte	0x00, 0xf0, 0x05, 0x00


	//----- nvinfo : EIATTR_KPARAM_INFO
	.align		4
.L_4425:
        /*003c*/ 	.byte	0x04, 0x17
        /*003e*/ 	.short	(.L_4427 - .L_4426)
.L_4426:
        /*0040*/ 	.word	0x00000000
        /*0044*/ 	.short	0x0000
        /*0046*/ 	.short	0x0000
        /*0048*/ 	.byte	0x00, 0xf0, 0x11, 0x00


	//----- nvinfo : EIATTR_MAXREG_COUNT
	.align		4
.L_4427:
        /*004c*/ 	.byte	0x03, 0x1b
        /*004e*/ 	.short	0x00ff


	//----- nvinfo : EIATTR_MERCURY_ISA_VERSION
	.align		4
        /*0050*/ 	.byte	0x03, 0x5f
        /*0052*/ 	.short	0x0000


	//----- nvinfo : EIATTR_EXIT_INSTR_OFFSETS
	.align		4
        /*0054*/ 	.byte	0x04, 0x1c
        /*0056*/ 	.short	(.L_4429 - .L_4428)


	//   ....[0]....
.L_4428:
        /*0058*/ 	.word	0x00000de0


	//   ....[1]....
        /*005c*/ 	.word	0x000024d0


	//   ....[2]....
        /*0060*/ 	.word	0x00002520


	//----- nvinfo : EIATTR_MAX_THREADS
	.align		4
.L_4429:
        /*0064*/ 	.byte	0x04, 0x05
        /*0066*/ 	.short	(.L_4431 - .L_4430)
.L_4430:
        /*0068*/ 	.word	0x00000080
        /*006c*/ 	.word	0x00000001
        /*0070*/ 	.word	0x00000001


	//----- nvinfo : EIATTR_CRS_STACK_SIZE
	.align		4
.L_4431:
        /*0074*/ 	.byte	0x04, 0x1e
        /*0076*/ 	.short	(.L_4433 - .L_4432)
.L_4432:
        /*0078*/ 	.word	0x00000000
.L_4433:


//--------------------- .nv.info._ZN2at6native29vectorized_elementwise_kernelILi8ENS0_13BinaryFunctorIiiiZZZNS0_15binary_internal21div_trunc_kernel_cudaERNS_18TensorIteratorBaseEENKUlvE_clEvENKUlvE1_clEvEUliiE_EESt5arrayIPcLm3EEEEviT0_T1_ --------------------------
	.section	.nv.info._ZN2at6native29vectorized_elementwise_kernelILi8ENS0_13BinaryFunctorIiiiZZZNS0_15binary_internal21div_trunc_kernel_cudaERNS_18TensorIteratorBaseEENKUlvE_clEvENKUlvE1_clEvEUliiE_EESt5arrayIPcLm3EEEEviT0_T1_,"",@"SHT_CUDA_INFO"
	.sectionflags	@""
	.align	4


	//----- nvinfo : EIATTR_CUDA_API_VERSION
	.align		4
        /*0000*/ 	.byte	0x04, 0x37
        /*0002*/ 	.short	(.L_4435 - .L_4434)
.L_4434:
        /*0004*/ 	.word	0x00000082


	//----- nvinfo : EIATTR_SW2861232_WAR
	.align		4
.L_4435:
        /*0008*/ 	.byte	0x01, 0x35
	.zero		2


	//----- nvinfo : EIATTR_PARAM_CBANK
	.align		4
        /*000c*/ 	.byte	0x04, 0x0a
        /*000e*/ 	.short	(.L_4437 - .L_4436)
	.align		4
.L_4436:
        /*0010*/ 	.word	index@(.nv.constant0._ZN2at6native29vectorized_elementwise_kernelILi8ENS0_13BinaryFunctorIiiiZZZNS0_15binary_internal21div_trunc_kernel_cudaERNS_18TensorIteratorBaseEENKUlvE_clEvENKUlvE1_clEvEUliiE_EESt5arrayIPcLm3EEEEviT0_T1_)
        /*0014*/ 	.short	0x0160
        /*0016*/ 	.short	0x0020


	//----- nvinfo : EIATTR_CBANK_PARAM_SIZE
	.align		4
.L_4437:
        /*0018*/ 	.byte	0x03, 0x19
        /*001a*/ 	.short	0x0020


	//----- nvinfo : EIATTR_KPARAM_INFO
	.align		4
        /*001c*/ 	.byte	0x04, 0x17
        /*001e*/ 	.short	(.L_4439 - .L_4438)
.L_4438:
        /*0020*/ 	.word	0x00000000
        /*0024*/ 	.short	0x0002
        /*0026*/ 	.short	0x0008
        /*0028*/ 	.byte	0x00, 0xf0, 0x61, 0x00


	//----- nvinfo : EIATTR_KPARAM_INFO
	.align		4
.L_4439:
        /*002c*/ 	.byte	0x04, 0x17
        /*002e*/ 	.short	(.L_4441 - .L_4440)
.L_4440:
        /*0030*/ 	.word	0x00000000
        /*0034*/ 	.short	0x0001
        /*0036*/ 	.short	0x0004
        /*0038*/ 	.byte	0x00, 0xf0, 0x05, 0x00


	//----- nvinfo : EIATTR_KPARAM_INFO
	.align		4
.L_4441:
        /*003c*/ 	.byte	0x04, 0x17
        /*003e*/ 	.short	(.L_4443 - .L_4442)
.L_4442:
        /*0040*/ 	.word	0x00000000
        /*0044*/ 	.short	0x0000
        /*0046*/ 	.short	0x0000
        /*0048*/ 	.byte	0x00, 0xf0, 0x11, 0x00


	//----- nvinfo : EIATTR_MAXREG_COUNT
	.align		4
.L_4443:
        /*004c*/ 	.byte	0x03, 0x1b
        /*004e*/ 	.short	0x00ff


	//----- nvinfo : EIATTR_MERCURY_ISA_VERSION
	.align		4
        /*0050*/ 	.byte	0x03, 0x5f
        /*0052*/ 	.short	0x0000


	//----- nvinfo : EIATTR_EXIT_INSTR_OFFSETS
	.align		4
        /*0054*/ 	.byte	0x04, 0x1c
        /*0056*/ 	.short	(.L_4445 - .L_4444)


	//   ....[0]....
.L_4444:
        /*0058*/ 	.word	0x00000010


	//----- nvinfo : EIATTR_MAX_THREADS
	.align		4
.L_4445:
        /*005c*/ 	.byte	0x04, 0x05
        /*005e*/ 	.short	(.L_4447 - .L_4446)
.L_4446:
        /*0060*/ 	.word	0x00000080
        /*0064*/ 	.word	0x00000001
        /*0068*/ 	.word	0x00000001
.L_4447:


//--------------------- .nv.info._ZN2at6native18elementwise_kernelILi128ELi4EZNS0_15gpu_kernel_implINS0_13BUnaryFunctorIiiiZZZNS0_15binary_internal21div_trunc_kernel_cudaERNS_18TensorIteratorBaseEENKUlvE_clEvENKUlvE1_clEvEUliiE_EEEEvS6_RKT_EUliE_EEviT1_ --------------------------
	.section	.nv.info._ZN2at6native18elementwise_kernelILi128ELi4EZNS0_15gpu_kernel_implINS0_13BUnaryFunctorIiiiZZZNS0_15binary_internal21div_trunc_kernel_cudaERNS_18TensorIteratorBaseEENKUlvE_clEvENKUlvE1_clEvEUliiE_EEEEvS6_RKT_EUliE_EEviT1_,"",@"SHT_CUDA_INFO"
	.sectionflags	@""
	.align	4


	//----- nvinfo : EIATTR_CUDA_API_VERSION
	.align		4
        /*0000*/ 	.byte	0x04, 0x37
        /*0002*/ 	.short	(.L_4449 - .L_4448)
.L_4448:
        /*0004*/ 	.word	0x00000082


	//----- nvinfo : EIATTR_SW2861232_WAR
	.align		4
.L_4449:
        /*0008*/ 	.byte	0x01, 0x35
	.zero		2


	//----- nvinfo : EIATTR_PARAM_CBANK
	.align		4
        /*000c*/ 	.byte	0x04, 0x0a
        /*000e*/ 	.short	(.L_4451 - .L_4450)
	.align		4
.L_4450:
        /*0010*/ 	.word	index@(.nv.constant0._ZN2at6native18elementwise_kernelILi128ELi4EZNS0_15gpu_kernel_implINS0_13BUnaryFunctorIiiiZZZNS0_15binary_internal21div_trunc_kernel_cudaERNS_18TensorIteratorBaseEENKUlvE_clEvENKUlvE1_clEvEUliiE_EEEEvS6_RKT_EUliE_EEviT1_)
        /*0014*/ 	.short	0x0160
        /*0016*/ 	.short	0x0228


	//----- nvinfo : EIATTR_CBANK_PARAM_SIZE
	.align		4
.L_4451:
        /*0018*/ 	.byte	0x03, 0x19
        /*001a*/ 	.short	0x0228


	//----- nvinfo : EIATTR_KPARAM_INFO
	.align		4
        /*001c*/ 	.byte	0x04, 0x17
        /*001e*/ 	.short	(.L_4453 - .L_4452)
.L_4452:
        /*0020*/ 	.word	0x00000000
        /*0024*/ 	.short	0x0001
        /*0026*/ 	.short	0x0008
        /*0028*/ 	.byte	0x00, 0xf0, 0x81, 0x08


	//----- nvinfo : EIATTR_KPARAM_INFO
	.align		4
.L_4453:
        /*002c*/ 	.byte	0x04, 0x17
        /*002e*/ 	.short	(.L_4455 - .L_4454)
.L_4454:
        /*0030*/ 	.word	0x00000000
        /*0034*/ 	.short	0x0000
        /*0036*/ 	.short	0x0000
        /*0038*/ 	.byte	0x00, 0xf0, 0x11, 0x00


	//----- nvinfo : EIATTR_MAXREG_COUNT
	.align		4
.L_4455:
        /*003c*/ 	.byte	0x03, 0x1b
        /*003e*/ 	.short	0x0080


	//----- nvinfo : EIATTR_EXTERNS
	.align		4
        /*0040*/ 	.byte	0x04, 0x0f
        /*0042*/ 	.short	(.L_4457 - .L_4456)


	//   ....[0]....
	.align		4
.L_4456:
        /*0044*/ 	.word	index@(__assertfail)


	//----- nvinfo : EIATTR_MERCURY_ISA_VERSION
	.align		4
.L_4457:
        /*0048*/ 	.byte	0x03, 0x5f
        /*004a*/ 	.short	0x0000


	//----- nvinfo : EIATTR_SYSCALL_OFFSETS
	.align		4
        /*004c*/ 	.byte	0x04, 0x46
        /*004e*/ 	.short	(.L_4459 - .L_4458)


	//   ....[0]....
.L_4458:
        /*0050*/ 	.word	0x00001cc0


	//   ....[1]....
        /*0054*/ 	.word	0x00002ca0


	//   ....[2]....
        /*0058*/ 	.word	0x00004990


	//   ....[3]....
        /*005c*/ 	.word	0x00005980


	//   ....[4]....
        /*0060*/ 	.word	0x00007640


	//   ....[5]....
        /*0064*/ 	.word	0x00008630


	//   ....[6]....
        /*0068*/ 	.word	0x0000a300


	//   ....[7]....
        /*006c*/ 	.word	0x0000b2f0


	//----- nvinfo : EIATTR_EXIT_INSTR_OFFSETS
	.align		4
.L_4459:
        /*0070*/ 	.byte	0x04, 0x1c
        /*0072*/ 	.short	(.L_4461 - .L_4460)


	//   ....[0]....
.L_4460:
        /*0074*/ 	.word	0x000086c0


	//   ....[1]....
        /*0078*/ 	.word	0x0000a5b0


	//   ....[2]....
        /*007c*/ 	.word	0x0000a5d0


	//   ....[3]....
        /*0080*/ 	.word	0x0000a660


	//   ....[4]....
        /*0084*/ 	.word	0x0000a680


	//   ....[5]....
        /*0088*/ 	.word	0x0000a6a0


	//   ....[6]....
        /*008c*/ 	.word	0x0000a730


	//   ....[7]....
        /*0090*/ 	.word	0x0000a770


	//   ....[8]....
        /*0094*/ 	.word	0x0000a810


	//   ....[9]....
        /*0098*/ 	.word	0x0000a860


	//   ....[10]....
        /*009c*/ 	.word	0x0000a890


	//   ....[11]....
        /*00a0*/ 	.word	0x0000a950


	//   ....[12]....
        /*00a4*/ 	.word	0x0000a990


	//   ....[13]....
        /*00a8*/ 	.word	0x0000ab20


	//   ....[14]....
        /*00ac*/ 	.word	0x0000ac80


	//   ....[15]....
        /*00b0*/ 	.word	0x0000acc0


	//   ....[16]....
        /*00b4*/ 	.word	0x0000ad60


	//   ....[17]....
        /*00b8*/ 	.word	0x0000aee0


	//   ....[18]....
        /*00bc*/ 	.word	0x0000b060


	//   ....[19]....
        /*00c0*/ 	.word	0x0000b1c0


	//   ....[20]....
        /*00c4*/ 	.word	0x0000b300


	//   ....[21]....
        /*00c8*/ 	.word	0x0000b330


	//   ....[22]....
        /*00cc*/ 	.word	0x0000b350


	//----- nvinfo : EIATTR_MAX_THREADS
	.align		4
.L_4461:
        /*00d0*/ 	.byte	0x04, 0x05
        /*00d2*/ 	.short	(.L_4463 - .L_4462)
.L_4462:
        /*00d4*/ 	.word	0x00000080
        /*00d8*/ 	.word	0x00000001
        /*00dc*/ 	.word	0x00000001


	//----- nvinfo : EIATTR_CRS_STACK_SIZE
	.align		4
.L_4463:
        /*00e0*/ 	.byte	0x04, 0x1e
        /*00e2*/ 	.short	(.L_4465 - .L_4464)
.L_4464:
        /*00e4*/ 	.word	0x00000000
.L_4465:


//--------------------- .nv.info._ZN2at6native27unrolled_elementwise_kernelINS0_13BUnaryFunctorIiiiZZZNS0_15binary_internal21div_trunc_kernel_cudaERNS_18TensorIteratorBaseEENKUlvE_clEvENKUlvE1_clEvEUliiE_EESt5arrayIPcLm2EELi4E23TrivialOffsetCalculatorILi1EjESE_NS0_6memory12LoadWithCastILi1EEENSF_13StoreWithCastILi1EEEEEviT_T0_T2_T3_T4_T5_ --------------------------
	.section	.nv.info._ZN2at6native27unrolled_elementwise_kernelINS0_13BUnaryFunctorIiiiZZZNS0_15binary_internal21div_trunc_kernel_cudaERNS_18TensorIteratorBaseEENKUlvE_clEvENKUlvE1_clEvEUliiE_EESt5arrayIPcLm2EELi4E23TrivialOffsetCalculatorILi1EjESE_NS0_6memory12LoadWithCastILi1EEENSF_13StoreWithCastILi1EEEEEviT_T0_T2_T3_T4_T5_,"",@"SHT_CUDA_INFO"
	.sectionflags	@""
	.align	4


	//----- nvinfo : EIATTR_CUDA_API_VERSION
	.align		4
        /*0000*/ 	.byte	0x04, 0x37
        /*0002*/ 	.short	(.L_4467 - .L_4466)
.L_4466:
        /*0004*/ 	.word	0x00000082


	//----- nvinfo : EIATTR_SW2861232_WAR
	.align		4
.L_4467:
        /*0008*/ 	.byte	0x01, 0x35
	.zero		2


	//----- nvinfo : EIATTR_PARAM_CBANK
	.align		4
        /*000c*/ 	.byte	0x04, 0x0a
        /*000e*/ 	.short	(.L_4469 - .L_4468)
	.align		4
.L_4468:
        /*0010*/ 	.word	index@(.nv.constant0._ZN2at6native27unrolled_elementwise_kernelINS0_13BUnaryFunctorIiiiZZZNS0_15binary_internal21div_trunc_kernel_cudaERNS_18TensorIteratorBaseEENKUlvE_clEvENKUlvE1_clEvEUliiE_EESt5arrayIPcLm2EELi4E23TrivialOffsetCalculatorILi1EjESE_NS0_6memory12LoadWithCastILi1EEENSF_13StoreWithCastILi1EEEEEviT_T0_T2_T3_T4_T5_)
        /*0014*/ 	.short	0x0160
        /*0016*/ 	.short	0x0034


	//----- nvinfo : EIATTR_CBANK_PARAM_SIZE
	.align		4
.L_4469:
        /*0018*/ 	.byte	0x03, 0x19
        /*001a*/ 	.short	0x0034


	//----- nvinfo : EIATTR_KPARAM_INFO
	.align		4
        /*001c*/ 	.byte	0x04, 0x17
        /*001e*/ 	.short	(.L_4471 - .L_4470)
.L_4470:
        /*0020*/ 	.word	0x00000000
        /*0024*/ 	.short	0x0006
        /*0026*/ 	.short	0x002c
        /*0028*/ 	.byte	0x00, 0xf0, 0x21, 0x00


	//----- nvinfo : EIATTR_KPARAM_INFO
	.align		4
.L_4471:
        /*002c*/ 	.byte	0x04, 0x17
        /*002e*/ 	.short	(.L_4473 - .L_4472)
.L_4472:
        /*0030*/ 	.word	0x00000000
        /*0034*/ 	.short	0x0005
        /*0036*/ 	.short	0x0024
        /*0038*/ 	.byte	0x00, 0xf0, 0x21, 0x00


	//----- nvinfo : EIATTR_KPARAM_INFO
	.align		4
.L_4473:
        /*003c*/ 	.byte	0x04, 0x17
        /*003e*/ 	.short	(.L_4475 - .L_4474)
.L_4474:
        /*0040*/ 	.word	0x00000000
        /*0044*/ 	.short	0x0004
        /*0046*/ 	.short	0x0021
        /*0048*/ 	.byte	0x00, 0xf0, 0x05, 0x00


	//----- nvinfo : EIATTR_KPARAM_INFO
	.align		4
.L_4475:
        /*004c*/ 	.byte	0x04, 0x17
        /*004e*/ 	.short	(.L_4477 - .L_4476)
.L_4476:
        /*0050*/ 	.word	0x00000000
        /*0054*/ 	.short	0x0003
        /*0056*/ 	.short	0x0020
        /*0058*/ 	.byte	0x00, 0xf0, 0x05, 0x00


	//----- nvinfo : EIATTR_KPARAM_INFO
	.align		4
.L_4477:
        /*005c*/ 	.byte	0x04, 0x17
        /*005e*/ 	.short	(.L_4479 - .L_4478)
.L_4478:
        /*0060*/ 	.word	0x00000000
        /*0064*/ 	.short	0x0002
        /*0066*/ 	.short	0x0010
        /*0068*/ 	.byte	0x00, 0xf0, 0x41, 0x00


	//----- nvinfo : EIATTR_KPARAM_INFO
	.align		4
.L_4479:
        /*006c*/ 	.byte	0x04, 0x17
        /*006e*/ 	.short	(.L_4481 - .L_4480)
.L_4480:
        /*0070*/ 	.word	0x00000000
        /*0074*/ 	.short	0x0001
        /*0076*/ 	.short	0x0004
        /*0078*/ 	.byte	0x00, 0xf0, 0x21, 0x00


	//----- nvinfo : EIATTR_KPARAM_INFO
	.align		4
.L_4481:
        /*007c*/ 	.byte	0x04, 0x17
        /*007e*/ 	.short	(.L_4483 - .L_4482)
.L_4482:
        /*0080*/ 	.word	0x00000000
        /*0084*/ 	.short	0x0000
        /*0086*/ 	.short	0x0000
        /*0088*/ 	.byte	0x00, 0xf0, 0x11, 0x00


	//----- nvinfo : EIATTR_MAXREG_COUNT
	.align		4
.L_4483:
        /*008c*/ 	.byte	0x03, 0x1b
        /*008e*/ 	.short	0x00ff


	//----- nvinfo : EIATTR_EXTERNS
	.align		4
        /*0090*/ 	.byte	0x04, 0x0f
        /*0092*/ 	.short	(.L_4485 - .L_4484)


	//   ....[0]....
	.align		4
.L_4484:
        /*0094*/ 	.word	index@(__assertfail)


	//----- nvinfo : EIATTR_MERCURY_ISA_VERSION
	.align		4
.L_4485:
        /*0098*/ 	.byte	0x03, 0x5f
        /*009a*/ 	.short	0x0000


	//----- nvinfo : EIATTR_SYSCALL_OFFSETS
	.align		4
        /*009c*/ 	.byte	0x04, 0x46
        /*009e*/ 	.short	(.L_4487 - .L_4486)


	//   ....[0]....
.L_4486:
        /*00a0*/ 	.word	0x00000ea0


	//   ....[1]....
        /*00a4*/ 	.word	0x00001d40


	//   ....[2]....
        /*00a8*/ 	.word	0x00002bf0


	//   ....[3]....
        /*00ac*/ 	.word	0x00003a60


	//   ....[4]....
        /*00b0*/ 	.word	0x00005140


	//   ....[5]....
        /*00b4*/ 	.word	0x00006060


	//   ....[6]....
        /*00b8*/ 	.word	0x00006f40


	//   ....[7]....
        /*00bc*/ 	.word	0x00007e20


	//----- nvinfo : EIATTR_EXIT_INSTR_OFFSETS
	.align		4
.L_4487:
        /*00c0*/ 	.byte	0x04, 0x1c
        /*00c2*/ 	.short	(.L_4489 - .L_4488)


	//   ....[0]....
.L_4488:
        /*00c4*/ 	.word	0x00006fd0


	//   ....[1]....
        /*00c8*/ 	.word	0x000070e0


	//   ....[2]....
        /*00cc*/ 	.word	0x00007100


	//   ....[3]....
        /*00d0*/ 	.word	0x00007190


	//   ....[4]....
        /*00d4*/ 	.word	0x000071b0


	//   ....[5]....
        /*00d8*/ 	.word	0x000071d0


	//   ....[6]....
        /*00dc*/ 	.word	0x00007260


	//   ....[7]....
        /*00e0*/ 	.word	0x000072a0


	//   ....[8]....
        /*00e4*/ 	.word	0x00007340


	//   ....[9]....
        /*00e8*/ 	.word	0x00007390


	//   ....[10]....
        /*00ec*/ 	.word	0x000073c0


	//   ....[11]....
        /*00f0*/ 	.word	0x00007480


	//   ....[12]....
        /*00f4*/ 	.word	0x000074c0


	//   ....[13]....
        /*00f8*/ 	.word	0x00007650


	//   ....[14]....
        /*00fc*/ 	.word	0x000077b0


	//   ....[15]....
        /*0100*/ 	.word	0x000077f0


	//   ....[16]....
        /*0104*/ 	.word	0x00007890


	//   ....[17]....
        /*0108*/ 	.word	0x00007a10


	//   ....[18]....
        /*010c*/ 	.word	0x00007b90


	//   ....[19]....
        /*0110*/ 	.word	0x00007cf0


	//   ....[20]....
        /*0114*/ 	.word	0x00007e30


	//   ....[21]....
        /*0118*/ 	.word	0x00007e60


	//   ....[22]....
        /*011c*/ 	.word	0x00007e80


	//----- nvinfo : EIATTR_MAX_THREADS
	.align		4
.L_4489:
        /*0120*/ 	.byte	0x04, 0x05
        /*0122*/ 	.short	(.L_4491 - .L_4490)
.L_4490:
        /*0124*/ 	.word	0x00000080
        /*0128*/ 	.word	0x00000001
        /*012c*/ 	.word	0x00000001


	//----- nvinfo : EIATTR_CRS_STACK_SIZE
	.align		4
.L_4491:
        /*0130*/ 	.byte	0x04, 0x1e
        /*0132*/ 	.short	(.L_4493 - .L_4492)
.L_4492:
        /*0134*/ 	.word	0x00000000
.L_4493:


//--------------------- .nv.info._ZN2at6native18elementwise_kernelILi128ELi2EZNS0_22gpu_kernel_impl_nocastINS0_13BUnaryFunctorIiiiZZZNS0_15binary_internal21div_trunc_kernel_cudaERNS_18TensorIteratorBaseEENKUlvE_clEvENKUlvE1_clEvEUliiE_EEEEvS6_RKT_EUliE_EEviT1_ --------------------------
	.section	.nv.info._ZN2at6native18elementwise_kernelILi128ELi2EZNS0_22gpu_kernel_impl_nocastINS0_13BUnaryFunctorIiiiZZZNS0_15binary_internal21div_trunc_kernel_cudaERNS_18TensorIteratorBaseEENKUlvE_clEvENKUlvE1_clEvEUliiE_EEEEvS6_RKT_EUliE_EEviT1_,"",@"SHT_CUDA_INFO"
	.sectionflags	@""
	.align	4


	//----- nvinfo : EIATTR_CUDA_API_VERSION
	.align		4
        /*0000*/ 	.byte	0x04, 0x37
        /*0002*/ 	.short	(.L_4495 - .L_4494)
.L_4494:
        /*0004*/ 	.word	0x00000082


	//----- nvinfo : EIATTR_SW2861232_WAR
	.align		4
.L_4495:
        /*0008*/ 	.byte	0x01, 0x35
	.zero		2


	//----- nvinfo : EIATTR_PARAM_CBANK
	.align		4
        /*000c*/ 	.byte	0x04, 0x0a
        /*000e*/ 	.short	(.L_4497 - .L_4496)
	.align		4
.L_4496:
        /*0010*/ 	.word	index@(.nv.constant0._ZN2at6native18elementwise_kernelILi128ELi2EZNS0_22gpu_kernel_impl_nocastINS0_13BUnaryFunctorIiiiZZZNS0_15binary_internal21div_trunc_kernel_cudaERNS_18TensorIteratorBaseEENKUlvE_clEvENKUlvE1_clEvEUliiE_EEEEvS6_RKT_EUliE_EEviT1_)
        /*0014*/ 	.short	0x0160
        /*0016*/ 	.short	0x0220


	//----- nvinfo : EIATTR_CBANK_PARAM_SIZE
	.align		4
.L_4497:
        /*0018*/ 	.byte	0x03, 0x19
        /*001a*/ 	.short	0x0220


	//----- nvinfo : EIATTR_KPARAM_INFO
	.align		4
        /*001c*/ 	.byte	0x04, 0x17
        /*001e*/ 	.short	(.L_4499 - .L_4498)
.L_4498:
        /*0020*/ 	.word	0x00000000
        /*0024*/ 	.short	0x0001
        /*0026*/ 	.short	0x0008
        /*0028*/ 	.byte	0x00, 0xf0, 0x61, 0x08


	//----- nvinfo : EIATTR_KPARAM_INFO
	.align		4
.L_4499:
        /*002c*/ 	.byte	0x04, 0x17
        /*002e*/ 	.short	(.L_4501 - .L_4500)
.L_4500:
        /*0030*/ 	.word	0x00000000
        /*0034*/ 	.short	0x0000
        /*0036*/ 	.short	0x0000
        /*0038*/ 	.byte	0x00, 0xf0, 0x11, 0x00


	//----- nvinfo : EIATTR_MAXREG_COUNT
	.align		4
.L_4501:
        /*003c*/ 	.byte	0x03, 0x1b
        /*003e*/ 	.short	0x0080


	//----- nvinfo : EIATTR_MERCURY_ISA_VERSION
	.align		4
        /*0040*/ 	.byte	0x03, 0x5f
        /*0042*/ 	.short	0x0000


	//----- nvinfo : EIATTR_EXIT_INSTR_OFFSETS
	.align		4
        /*0044*/ 	.byte	0x04, 0x1c
        /*0046*/ 	.short	(.L_4503 - .L_4502)


	//   ....[0]....
.L_4502:
        /*0048*/ 	.word	0x000010d0


	//   ....[1]....
        /*004c*/ 	.word	0x00002110


	//----- nvinfo : EIATTR_MAX_THREADS
	.align		4
.L_4503:
        /*0050*/ 	.byte	0x04, 0x05
        /*0052*/ 	.short	(.L_4505 - .L_4504)
.L_4504:
        /*0054*/ 	.word	0x00000080
        /*0058*/ 	.word	0x00000001
        /*005c*/ 	.word	0x00000001


	//----- nvinfo : EIATTR_CRS_STACK_SIZE
	.align		4
.L_4505:
        /*0060*/ 	.byte	0x04, 0x1e
        /*0062*/ 	.short	(.L_4507 - .L_4506)
.L_4506:
        /*0064*/ 	.word	0x00000000
.L_4507:


//--------------------- .nv.info._ZN2at6native27unrolled_elementwise_kernelINS0_13BUnaryFunctorIiiiZZZNS0_15binary_internal21div_trunc_kernel_cudaERNS_18TensorIteratorBaseEENKUlvE_clEvENKUlvE1_clEvEUliiE_EESt5arrayIPcLm2EELi4E23TrivialOffsetCalculatorILi1EjESE_NS0_6memory15LoadWithoutCastENSF_16StoreWithoutCastEEEviT_T0_T2_T3_T4_T5_ --------------------------
	.section	.nv.info._ZN2at6native27unrolled_elementwise_kernelINS0_13BUnaryFunctorIiiiZZZNS0_15binary_internal21div_trunc_kernel_cudaERNS_18TensorIteratorBaseEENKUlvE_clEvENKUlvE1_clEvEUliiE_EESt5arrayIPcLm2EELi4E23TrivialOffsetCalculatorILi1EjESE_NS0_6memory15LoadWithoutCastENSF_16StoreWithoutCastEEEviT_T0_T2_T3_T4_T5_,"",@"SHT_CUDA_INFO"
	.sectionflags	@""
	.align	4


	//----- nvinfo : EIATTR_CUDA_API_VERSION
	.align		4
        /*0000*/ 	.byte	0x04, 0x37
        /*0002*/ 	.short	(.L_4509 - .L_4508)
.L_4508:
        /*0004*/ 	.word	0x00000082


	//----- nvinfo : EIATTR_SW2861232_WAR
	.align		4
.L_4509:
        /*0008*/ 	.byte	0x01, 0x35
	.zero		2


	//----- nvinfo : EIATTR_PARAM_CBANK
	.align		4
        /*000c*/ 	.byte	0x04, 0x0a
        /*000e*/ 	.short	(.L_4511 - .L_4510)
	.align		4
.L_4510:
        /*0010*/ 	.word	index@(.nv.constant0._ZN2at6native27unrolled_elementwise_kernelINS0_13BUnaryFunctorIiiiZZZNS0_15binary_internal21div_trunc_kernel_cudaERNS_18TensorIteratorBaseEENKUlvE_clEvENKUlvE1_clEvEUliiE_EESt5arrayIPcLm2EELi4E23TrivialOffsetCalculatorILi1EjESE_NS0_6memory15LoadWithoutCastENSF_16StoreWithoutCastEEEviT_T0_T2_T3_T4_T5_)
        /*0014*/ 	.short	0x0160
        /*0016*/ 	.short	0x0024


	//----- nvinfo : EIATTR_CBANK_PARAM_SIZE
	.align		4
.L_4511:
        /*0018*/ 	.byte	0x03, 0x19
        /*001a*/ 	.short	0x0024


	//----- nvinfo : EIATTR_KPARAM_INFO
	.align		4
        /*001c*/ 	.byte	0x04, 0x17
        /*001e*/ 	.short	(.L_4513 - .L_4512)
.L_4512:
        /*0020*/ 	.word	0x00000000
        /*0024*/ 	.short	0x0006
        /*0026*/ 	.short	0x0023
        /*0028*/ 	.byte	0x00, 0xf0, 0x05, 0x00


	//----- nvinfo : EIATTR_KPARAM_INFO
	.align		4
.L_4513:
        /*002c*/ 	.byte	0x04, 0x17
        /*002e*/ 	.short	(.L_4515 - .L_4514)
.L_4514:
        /*0030*/ 	.word	0x00000000
        /*0034*/ 	.short	0x0005
        /*0036*/ 	.short	0x0022
        /*0038*/ 	.byte	0x00, 0xf0, 0x05, 0x00


	//----- nvinfo : EIATTR_KPARAM_INFO
	.align		4
.L_4515:
        /*003c*/ 	.byte	0x04, 0x17
        /*003e*/ 	.short	(.L_4517 - .L_4516)
.L_4516:
        /*0040*/ 	.word	0x00000000
        /*0044*/ 	.short	0x0004
        /*0046*/ 	.short	0x0021
        /*0048*/ 	.byte	0x00, 0xf0, 0x05, 0x00


	//----- nvinfo : EIATTR_KPARAM_INFO
	.align		4
.L_4517:
        /*004c*/ 	.byte	0x04, 0x17
        /*004e*/ 	.short	(.L_4519 - .L_4518)
.L_4518:
        /*0050*/ 	.word	0x00000000
        /*0054*/ 	.short	0x0003
        /*0056*/ 	.short	0x0020
        /*0058*/ 	.byte	0x00, 0xf0, 0x05, 0x00


	//----- nvinfo : EIATTR_KPARAM_INFO
	.align		4
.L_4519:
        /*005c*/ 	.byte	0x04, 0x17
        /*005e*/ 	.short	(.L_4521 - .L_4520)
.L_4520:
        /*0060*/ 	.word	0x00000000
        /*0064*/ 	.short	0x0002
        /*0066*/ 	.short	0x0010
        /*0068*/ 	.byte	0x00, 0xf0, 0x41, 0x00


	//----- nvinfo : EIATTR_KPARAM_INFO
	.align		4
.L_4521:
        /*006c*/ 	.byte	0x04, 0x17
        /*006e*/ 	.short	(.L_4523 - .L_4522)
.L_4522:
        /*0070*/ 	.word	0x00000000
        /*0074*/ 	.short	0x0001
        /*0076*/ 	.short	0x0004
        /*0078*/ 	.byte	0x00, 0xf0, 0x21, 0x00


	//----- nvinfo : EIATTR_KPARAM_INFO
	.align		4
.L_4523:
        /*007c*/ 	.byte	0x04, 0x17
        /*007e*/ 	.short	(.L_4525 - .L_4524)
.L_4524:
        /*0080*/ 	.word	0x00000000
        /*0084*/ 	.short	0x0000
        /*0086*/ 	.short	0x0000
        /*0088*/ 	.byte	0x00, 0xf0, 0x11, 0x00


	//----- nvinfo : EIATTR_MAXREG_COUNT
	.align		4
.L_4525:
        /*008c*/ 	.byte	0x03, 0x1b
        /*008e*/ 	.short	0x00ff


	//----- nvinfo : EIATTR_MERCURY_ISA_VERSION
	.align		4
        /*0090*/ 	.byte	0x03, 0x5f
        /*0092*/ 	.short	0x0000


	//----- nvinfo : EIATTR_EXIT_INSTR_OFFSETS
	.align		4
        /*0094*/ 	.byte	0x04, 0x1c
        /*0096*/ 	.short	(.L_4527 - .L_4526)


	//   ....[0]....
.L_4526:
        /*0098*/ 	.word	0x00000a90


	//   ....[1]....
        /*009c*/ 	.word	0x00000ae0


	//----- nvinfo : EIATTR_MAX_THREADS
	.align		4
.L_4527:
        /*00a0*/ 	.byte	0x04, 0x05
        /*00a2*/ 	.short	(.L_4529 - .L_4528)
.L_4528:
        /*00a4*/ 	.word	0x00000080
        /*00a8*/ 	.word	0x00000001
        /*00ac*/ 	.word	0x00000001


	//----- nvinfo : EIATTR_CRS_STACK_SIZE
	.align		4
.L_4529:
        /*00b0*/ 	.byte	0x04, 0x1e
        /*00b2*/ 	.short	(.L_4531 - .L_4530)
.L_4530:
        /*00b4*/ 	.word	0x00000000
.L_4531:


//--------------------- .nv.info._ZN2at6native29vectorized_elementwise_kernelILi2ENS0_13BUnaryFunctorIiiiZZZNS0_15binary_internal21div_trunc_kernel_cudaERNS_18TensorIteratorBaseEENKUlvE_clEvENKUlvE1_clEvEUliiE_EESt5arrayIPcLm2EEEEviT0_T1_ --------------------------
	.section	.nv.info._ZN2at6native29vectorized_elementwise_kernelILi2ENS0_13BUnaryFunctorIiiiZZZNS0_15binary_internal21div_trunc_kernel_cudaERNS_18TensorIteratorBaseEENKUlvE_clEvENKUlvE1_clEvEUliiE_EESt5arrayIPcLm2EEEEviT0_T1_,"",@"SHT_CUDA_INFO"
	.sectionflags	@""
	.align	4


	//----- nvinfo : EIATTR_CUDA_API_VERSION
	.align		4
        /*0000*/ 	.byte	0x04, 0x37
        /*0002*/ 	.short	(.L_4533 - .L_4532)
.L_4532:
        /*0004*/ 	.word	0x00000082


	//----- nvinfo : EIATTR_SW2861232_WAR
	.align		4
.L_4533:
        /*0008*/ 	.byte	0x01, 0x35
	.zero		2


	//----- nvinfo : EIATTR_PARAM_CBANK
	.align		4
        /*000c*/ 	.byte	0x04, 0x0a
        /*000e*/ 	.short	(.L_4535 - .L_4534)
	.align		4
.L_4534:
        /*0010*/ 	.word	index@(.nv.constant0._ZN2at6native29vectorized_elementwise_kernelILi2ENS0_13BUnaryFunctorIiiiZZZNS0_15binary_internal21div_trunc_kernel_cudaERNS_18TensorIteratorBaseEENKUlvE_clEvENKUlvE1_clEvEUliiE_EESt5arrayIPcLm2EEEEviT0_T1_)
        /*0014*/ 	.short	0x0160
        /*0016*/ 	.short	0x0020


	//----- nvinfo : EIATTR_CBANK_PARAM_SIZE
	.align		4
.L_4535:
        /*0018*/ 	.byte	0x03, 0x19
        /*001a*/ 	.short	0x0020


	//----- nvinfo : EIATTR_KPARAM_INFO
	.align		4
        /*001c*/ 	.byte	0x04, 0x17
        /*001e*/ 	.short	(.L_4537 - .L_4536)
.L_4536:
        /*0020*/ 	.word	0x00000000
        /*0024*/ 	.short	0x0002
        /*0026*/ 	.short	0x0010
        /*0028*/ 	.byte	0x00, 0xf0, 0x41, 0x00


	//----- nvinfo : EIATTR_KPARAM_INFO
	.align		4
.L_4537:
        /*002c*/ 	.byte	0x04, 0x17
        /*002e*/ 	.short	(.L_4539 - .L_4538)
.L_4538:
        /*0030*/ 	.word	0x00000000
        /*0034*/ 	.short	0x0001
        /*0036*/ 	.short	0x0004
        /*0038*/ 	.byte	0x00, 0xf0, 0x21, 0x00


	//----- nvinfo : EIATTR_KPARAM_INFO
	.align		4
.L_4539:
        /*003c*/ 	.byte	0x04, 0x17
        /*003e*/ 	.short	(.L_4541 - .L_4540)
.L_4540:
        /*0040*/ 	.word	0x00000000
        /*0044*/ 	.short	0x0000
        /*0046*/ 	.short	0x0000
        /*0048*/ 	.byte	0x00, 0xf0, 0x11, 0x00


	//----- nvinfo : EIATTR_MAXREG_COUNT
	.align		4
.L_4541:
        /*004c*/ 	.byte	0x03, 0x1b
        /*004e*/ 	.short	0x00ff


	//----- nvinfo : EIATTR_MERCURY_ISA_VERSION
	.align		4
        /*0050*/ 	.byte	0x03, 0x5f
        /*0052*/ 	.short	0x0000


	//----- nvinfo : EIATTR_EXIT_INSTR_OFFSETS
	.align		4
        /*0054*/ 	.byte	0x04, 0x1c
        /*0056*/ 	.short	(.L_4543 - .L_4542)


	//   ....[0]....
.L_4542:
        /*0058*/ 	.word	0x000008b0


	//   ....[1]....
        /*005c*/ 	.word	0x00001d80


	//   ....[2]....
        /*0060*/ 	.word	0x00001dd0


	//----- nvinfo : EIATTR_MAX_THREADS
	.align		4
.L_4543:
        /*0064*/ 	.byte	0x04, 0x05
        /*0066*/ 	.short	(.L_4545 - .L_4544)
.L_4544:
        /*0068*/ 	.word	0x00000080
        /*006c*/ 	.word	0x00000001
        /*0070*/ 	.word	0x00000001


	//----- nvinfo : EIATTR_CRS_STACK_SIZE
	.align		4
.L_4545:
        /*0074*/ 	.byte	0x04, 0x1e
        /*0076*/ 	.short	(.L_4547 - .L_4546)
.L_4546:
        /*0078*/ 	.word	0x00000000
.L_4547:


//--------------------- .nv.info._ZN2at6native29vectorized_elementwise_kernelILi4ENS0_13BUnaryFunctorIiiiZZZNS0_15binary_internal21div_trunc_kernel_cudaERNS_18TensorIteratorBaseEENKUlvE_clEvENKUlvE1_clEvEUliiE_EESt5arrayIPcLm2EEEEviT0_T1_ --------------------------
	.section	.nv.info._ZN2at6native29vectorized_elementwise_kernelILi4ENS0_13BUnaryFunctorIiiiZZZNS0_15binary_internal21div_trunc_kernel_cudaERNS_18TensorIteratorBaseEENKUlvE_clEvENKUlvE1_clEvEUliiE_EESt5arrayIPcLm2EEEEviT0_T1_,"",@"SHT_CUDA_INFO"
	.sectionflags	@""
	.align	4


	//----- nvinfo : EIATTR_CUDA_API_VERSION
	.align		4
        /*0000*/ 	.byte	0x04, 0x37
        /*0002*/ 	.short	(.L_4549 - .L_4548)
.L_4548:
        /*0004*/ 	.word	0x00000082


	//----- nvinfo : EIATTR_SW2861232_WAR
	.align		4
.L_4549:
        /*0008*/ 	.byte	0x01, 0x35
	.zero		2


	//----- nvinfo : EIATTR_PARAM_CBANK
	.align		4
        /*000c*/ 	.byte	0x04, 0x0a
        /*000e*/ 	.short	(.L_4551 - .L_4550)
	.align		4
.L_4550:
        /*0010*/ 	.word	index@(.nv.constant0._ZN2at6native29vectorized_elementwise_kernelILi4ENS0_13BUnaryFunctorIiiiZZZNS0_15binary_internal21div_trunc_kernel_cudaERNS_18TensorIteratorBaseEENKUlvE_clEvENKUlvE1_clEvEUliiE_EESt5arrayIPcLm2EEEEviT0_T1_)
        /*0014*/ 	.short	0x0160
        /*0016*/ 	.short	0x0020


	//----- nvinfo : EIATTR_CBANK_PARAM_SIZE
	.align		4
.L_4551:
        /*0018*/ 	.byte	0x03, 0x19
        /*001a*/ 	.short	0x0020


	//----- nvinfo : EIATTR_KPARAM_INFO
	.align		4
        /*001c*/ 	.byte	0x04, 0x17
        /*001e*/ 	.short	(.L_4553 - .L_4552)
.L_4552:
        /*0020*/ 	.word	0x00000000
        /*0024*/ 	.short	0x0002
        /*0026*/ 	.short	0x0010
        /*0028*/ 	.byte	0x00, 0xf0, 0x41, 0x00


	//----- nvinfo : EIATTR_KPARAM_INFO
	.align		4
.L_4553:
        /*002c*/ 	.byte	0x04, 0x17
        /*002e*/ 	.short	(.L_4555 - .L_4554)
.L_4554:
        /*0030*/ 	.word	0x00000000
        /*0034*/ 	.short	0x0001
        /*0036*/ 	.short	0x0004
        /*0038*/ 	.byte	0x00, 0xf0, 0x21, 0x00


	//----- nvinfo : EIATTR_KPARAM_INFO
	.align		4
.L_4555:
        /*003c*/ 	.byte	0x04, 0x17
        /*003e*/ 	.short	(.L_4557 - .L_4556)
.L_4556:
        /*0040*/ 	.word	0x00000000
        /*0044*/ 	.short	0x0000
        /*0046*/ 	.short	0x0000
        /*0048*/ 	.byte	0x00, 0xf0, 0x11, 0x00


	//----- nvinfo : EIATTR_MAXREG_COUNT
	.align		4
.L_4557:
        /*004c*/ 	.byte	0x03, 0x1b
        /*004e*/ 	.short	0x00ff


	//----- nvinfo : EIATTR_MERCURY_ISA_VERSION
	.align		4
        /*0050*/ 	.byte	0x03, 0x5f
        /*0052*/ 	.short	0x0000


	//----- nvinfo : EIATTR_EXIT_INSTR_OFFSETS
	.align		4
        /*0054*/ 	.byte	0x04, 0x1c
        /*0056*/ 	.short	(.L_4559 - .L_4558)


	//   ....[0]....
.L_4558:
        /*0058*/ 	.word	0x00000890


	//   ....[1]....
        /*005c*/ 	.word	0x00001d60


	//   ....[2]....
        /*0060*/ 	.word	0x00001db0


	//----- nvinfo : EIATTR_MAX_THREADS
	.align		4
.L_4559:
        /*0064*/ 	.byte	0x04, 0x05
        /*0066*/ 	.short	(.L_4561 - .L_4560)
.L_4560:
        /*0068*/ 	.word	0x00000080
        /*006c*/ 	.word	0x00000001
        /*0070*/ 	.word	0x00000001


	//----- nvinfo : EIATTR_CRS_STACK_SIZE
	.align		4
.L_4561:
        /*0074*/ 	.byte	0x04, 0x1e
        /*0076*/ 	.short	(.L_4563 - .L_4562)
.L_4562:
        /*0078*/ 	.word	0x00000000
.L_4563:


//--------------------- .nv.info._ZN2at6native29vectorized_elementwise_kernelILi8ENS0_13BUnaryFunctorIiiiZZZNS0_15binary_internal21div_trunc_kernel_cudaERNS_18TensorIteratorBaseEENKUlvE_clEvENKUlvE1_clEvEUliiE_EESt5arrayIPcLm2EEEEviT0_T1_ --------------------------
	.section	.nv.info._ZN2at6native29vectorized_elementwise_kernelILi8ENS0_13BUnaryFunctorIiiiZZZNS0_15binary_internal21div_trunc_kernel_cudaERNS_18TensorIteratorBaseEENKUlvE_clEvENKUlvE1_clEvEUliiE_EESt5arrayIPcLm2EEEEviT0_T1_,"",@"SHT_CUDA_INFO"
	.sectionflags	@""
	.align	4


	//----- nvinfo : EIATTR_CUDA_API_VERSION
	.align		4
        /*0000*/ 	.byte	0x04, 0x37
        /*0002*/ 	.short	(.L_4565 - .L_4564)
.L_4564:
        /*0004*/ 	.word	0x00000082


	//----- nvinfo : EIATTR_SW2861232_WAR
	.align		4
.L_4565:
        /*0008*/ 	.byte	0x01, 0x35
	.zero		2


	//----- nvinfo : EIATTR_PARAM_CBANK
	.align		4
        /*000c*/ 	.byte	0x04, 0x0a
        /*000e*/ 	.short	(.L_4567 - .L_4566)
	.align		4
.L_4566:
        /*0010*/ 	.word	index@(.nv.constant0._ZN2at6native29vectorized_elementwise_kernelILi8ENS0_13BUnaryFunctorIiiiZZZNS0_15binary_internal21div_trunc_kernel_cudaERNS_18TensorIteratorBaseEENKUlvE_clEvENKUlvE1_clEvEUliiE_EESt5arrayIPcLm2EEEEviT0_T1_)
        /*0014*/ 	.short	0x0160
        /*0016*/ 	.short	0x0020


	//----- nvinfo : EIATTR_CBANK_PARAM_SIZE
	.align		4
.L_4567:
        /*0018*/ 	.byte	0x03, 0x19
        /*001a*/ 	.short	0x0020


	//----- nvinfo : EIATTR_KPARAM_INFO
	.align		4
        /*001c*/ 	.byte	0x04, 0x17
        /*001e*/ 	.short	(.L_4569 - .L_4568)
.L_4568:
        /*0020*/ 	.word	0x00000000
        /*0024*/ 	.short	0x0002
        /*0026*/ 	.short	0x0010
        /*0028*/ 	.byte	0x00, 0xf0, 0x41, 0x00


	//----- nvinfo : EIATTR_KPARAM_INFO
	.align		4
.L_4569:
        /*002c*/ 	.byte	0x04, 0x17
        /*002e*/ 	.short	(.L_4571 - .L_4570)
.L_4570:
        /*0030*/ 	.word	0x00000000
        /*0034*/ 	.short	0x0001
        /*0036*/ 	.short	0x0004
        /*0038*/ 	.byte	0x00, 0xf0, 0x21, 0x00


	//----- nvinfo : EIATTR_KPARAM_INFO
	.align		4
.L_4571:
        /*003c*/ 	.byte	0x04, 0x17
        /*003e*/ 	.short	(.L_4573 - .L_4572)
.L_4572:
        /*0040*/ 	.word	0x00000000
        /*0044*/ 	.short	0x0000
        /*0046*/ 	.short	0x0000
        /*0048*/ 	.byte	0x00, 0xf0, 0x11, 0x00


	//----- nvinfo : EIATTR_MAXREG_COUNT
	.align		4
.L_4573:
        /*004c*/ 	.byte	0x03, 0x1b
        /*004e*/ 	.short	0x00ff


	//----- nvinfo : EIATTR_MERCURY_ISA_VERSION
	.align		4
        /*0050*/ 	.byte	0x03, 0x5f
        /*0052*/ 	.short	0x0000


	//----- nvinfo : EIATTR_EXIT_INSTR_OFFSETS
	.align		4
        /*0054*/ 	.byte	0x04, 0x1c
        /*0056*/ 	.short	(.L_4575 - .L_4574)


	//   ....[0]....
.L_4574:
        /*0058*/ 	.word	0x00000010


	//----- nvinfo : EIATTR_MAX_THREADS
	.align		4
.L_4575:
        /*005c*/ 	.byte	0x04, 0x05
        /*005e*/ 	.short	(.L_4577 - .L_4576)
.L_4576:
        /*0060*/ 	.word	0x00000080
        /*0064*/ 	.word	0x00000001
        /*0068*/ 	.word	0x00000001
.L_4577:


//--------------------- .nv.info._ZN2at6native18elementwise_kernelILi128ELi4EZNS0_15gpu_kernel_implINS0_13AUnaryFunctorIiiiZZZNS0_15binary_internal21div_trunc_kernel_cudaERNS_18TensorIteratorBaseEENKUlvE_clEvENKUlvE1_clEvEUliiE_EEEEvS6_RKT_EUliE_EEviT1_ --------------------------
	.section	.nv.info._ZN2at6native18elementwise_kernelILi128ELi4EZNS0_15gpu_kernel_implINS0_13AUnaryFunctorIiiiZZZNS0_15binary_internal21div_trunc_kernel_cudaERNS_18TensorIteratorBaseEENKUlvE_clEvENKUlvE1_clEvEUliiE_EEEEvS6_RKT_EUliE_EEviT1_,"",@"SHT_CUDA_INFO"
	.sectionflags	@""
	.align	4


	//----- nvinfo : EIATTR_CUDA_API_VERSION
	.align		4
        /*0000*/ 	.byte	0x04, 0x37
        /*0002*/ 	.short	(.L_4579 - .L_4578)
.L_4578:
        /*0004*/ 	.word	0x00000082


	//----- nvinfo : EIATTR_SW2861232_WAR
	.align		4
.L_4579:
        /*0008*/ 	.byte	0x01, 0x35
	.zero		2


	//----- nvinfo : EIATTR_PARAM_CBANK
	.align		4
        /*000c*/ 	.byte	0x04, 0x0a
        /*000e*/ 	.short	(.L_4581 - .L_4580)
	.align		4
.L_4580:
        /*0010*/ 	.word	index@(.nv.constant0._ZN2at6native18elementwise_kernelILi128ELi4EZNS0_15gpu_kernel_implINS0_13AUnaryFunctorIiiiZZZNS0_15binary_internal21div_trunc_kernel_cudaERNS_18TensorIteratorBaseEENKUlvE_clEvENKUlvE1_clEvEUliiE_EEEEvS6_RKT_EUliE_EEviT1_)
        /*0014*/ 	.short	0x0160
        /*0016*/ 	.short	0x0228


	//----- nvinfo : EIATTR_CBANK_PARAM_SIZE
	.align		4
.L_4581:
        /*0018*/ 	.byte	0x03, 0x19
        /*001a*/ 	.short	0x0228


	//----- nvinfo : EIATTR_KPARAM_INFO
	.align		4
        /*001c*/ 	.byte	0x04, 0x17
        /*001e*/ 	.short	(.L_4583 - .L_4582)
.L_4582:
        /*0020*/ 	.word	0x00000000
        /*0024*/ 	.short	0x0001
        /*0026*/ 	.short	0x0008
        /*0028*/ 	.byte	0x00, 0xf0, 0x81, 0x08


	//----- nvinfo : EIATTR_KPARAM_INFO
	.align		4
.L_4583:
        /*002c*/ 	.byte	0x04, 0x17
        /*002e*/ 	.short	(.L_4585 - .L_4584)
.L_4584:
        /*0030*/ 	.word	0x00000000
        /*0034*/ 	.short	0x0000
        /*0036*/ 	.short	0x0000
        /*0038*/ 	.byte	0x00, 0xf0, 0x11, 0x00


	//----- nvinfo : EIATTR_MAXREG_COUNT
	.align		4
.L_4585:
        /*003c*/ 	.byte	0x03, 0x1b
        /*003e*/ 	.short	0x0080


	//----- nvinfo : EIATTR_EXTERNS
	.align		4
        /*0040*/ 	.byte	0x04, 0x0f
        /*0042*/ 	.short	(.L_4587 - .L_4586)


	//   ....[0]....
	.align		4
.L_4586:
        /*0044*/ 	.word	index@(__assertfail)


	//----- nvinfo : EIATTR_MERCURY_ISA_VERSION
	.align		4
.L_4587:
        /*0048*/ 	.byte	0x03, 0x5f
        /*004a*/ 	.short	0x0000


	//----- nvinfo : EIATTR_SYSCALL_OFFSETS
	.align		4
        /*004c*/ 	.byte	0x04, 0x46
        /*004e*/ 	.short	(.L_4589 - .L_4588)


	//   ....[0]....
.L_4588:
        /*0050*/ 	.word	0x00001cc0


	//   ....[1]....
        /*0054*/ 	.word	0x00002cc0


	//   ....[2]....
        /*0058*/ 	.word	0x000049b0


	//   ....[3]....
        /*005c*/ 	.word	0x000059b0


	//   ....[4]....
        /*0060*/ 	.word	0x00007670


	//   ....[5]....
        /*0064*/ 	.word	0x00008670


	//   ....[6]....
        /*0068*/ 	.word	0x0000a340


	//   ....[7]....
        /*006c*/ 	.word	0x0000b340


	//----- nvinfo : EIATTR_EXIT_INSTR_OFFSETS
	.align		4
.L_4589:
        /*0070*/ 	.byte	0x04, 0x1c
        /*0072*/ 	.short	(.L_4591 - .L_4590)


	//   ....[0]....
.L_4590:
        /*0074*/ 	.word	0x00008700


	//   ....[1]....
        /*0078*/ 	.word	0x0000a600


	//   ....[2]....
        /*007c*/ 	.word	0x0000a620


	//   ....[3]....
        /*0080*/ 	.word	0x0000a6b0


	//   ....[4]....
        /*0084*/ 	.word	0x0000a6d0


	//   ....[5]....
        /*0088*/ 	.word	0x0000a6f0


	//   ....[6]....
        /*008c*/ 	.word	0x0000a780


	//   ....[7]....
        /*0090*/ 	.word	0x0000a7c0


	//   ....[8]....
        /*0094*/ 	.word	0x0000a860


	//   ....[9]....
        /*0098*/ 	.word	0x0000a8b0


	//   ....[10]....
        /*009c*/ 	.word	0x0000a8e0


	//   ....[11]....
        /*00a0*/ 	.word	0x0000a9a0


	//   ....[12]....
        /*00a4*/ 	.word	0x0000a9e0


	//   ....[13]....
        /*00a8*/ 	.word	0x0000ab70


	//   ....[14]....
        /*00ac*/ 	.word	0x0000acd0


	//   ....[15]....
        /*00b0*/ 	.word	0x0000ad10


	//   ....[16]....
        /*00b4*/ 	.word	0x0000adb0


	//   ....[17]....
        /*00b8*/ 	.word	0x0000af30


	//   ....[18]....
        /*00bc*/ 	.word	0x0000b0b0


	//   ....[19]....
        /*00c0*/ 	.word	0x0000b210


	//   ....[20]....
        /*00c4*/ 	.word	0x0000b350


	//   ....[21]....
        /*00c8*/ 	.word	0x0000b380


	//   ....[22]....
        /*00cc*/ 	.word	0x0000b3a0


	//----- nvinfo : EIATTR_MAX_THREADS
	.align		4
.L_4591:
        /*00d0*/ 	.byte	0x04, 0x05
        /*00d2*/ 	.short	(.L_4593 - .L_4592)
.L_4592:
        /*00d4*/ 	.word	0x00000080
        /*00d8*/ 	.word	0x00000001
        /*00dc*/ 	.word	0x00000001


	//----- nvinfo : EIATTR_CRS_STACK_SIZE
	.align		4
.L_4593:
        /*00e0*/ 	.byte	0x04, 0x1e
        /*00e2*/ 	.short	(.L_4595 - .L_4594)
.L_4594:
        /*00e4*/ 	.word	0x00000000
.L_4595:


//--------------------- .nv.info._ZN2at6native27unrolled_elementwise_kernelINS0_13AUnaryFunctorIiiiZZZNS0_15binary_internal21div_trunc_kernel_cudaERNS_18TensorIteratorBaseEENKUlvE_clEvENKUlvE1_clEvEUliiE_EESt5arrayIPcLm2EELi4E23TrivialOffsetCalculatorILi1EjESE_NS0_6memory12LoadWithCastILi1EEENSF_13StoreWithCastILi1EEEEEviT_T0_T2_T3_T4_T5_ --------------------------
	.section	.nv.info._ZN2at6native27unrolled_elementwise_kernelINS0_13AUnaryFunctorIiiiZZZNS0_15binary_internal21div_trunc_kernel_cudaERNS_18TensorIteratorBaseEENKUlvE_clEvENKUlvE1_clEvEUliiE_EESt5arrayIPcLm2EELi4E23TrivialOffsetCalculatorILi1EjESE_NS0_6memory12LoadWithCastILi1EEENSF_13StoreWithCastILi1EEEEEviT_T0_T2_T3_T4_T5_,"",@"SHT_CUDA_INFO"
	.sectionflags	@""
	.align	4


	//----- nvinfo : EIATTR_CUDA_API_VERSION
	.align		4
        /*0000*/ 	.byte	0x04, 0x37
        /*0002*/ 	.short	(.L_4597 - .L_4596)
.L_4596:
        /*0004*/ 	.word	0x00000082


	//----- nvinfo : EIATTR_SW2861232_WAR
	.align		4
.L_4597:
        /*0008*/ 	.byte	0x01, 0x35
	.zero		2


	//----- nvinfo : EIATTR_PARAM_CBANK
	.align		4
        /*000c*/ 	.byte	0x04, 0x0a
        /*000e*/ 	.short	(.L_4599 - .L_4598)
	.align		4
.L_4598:
        /*0010*/ 	.word	index@(.nv.constant0._ZN2at6native27unrolled_elementwise_kernelINS0_13AUnaryFunctorIiiiZZZNS0_15binary_internal21div_trunc_kernel_cudaERNS_18TensorIteratorBaseEENKUlvE_clEvENKUlvE1_clEvEUliiE_EESt5arrayIPcLm2EELi4E23TrivialOffsetCalculatorILi1EjESE_NS0_6memory12LoadWithCastILi1EEENSF_13StoreWithCastILi1EEEEEviT_T0_T2_T3_T4_T5_)
        /*0014*/ 	.short	0x0160
        /*0016*/ 	.short	0x0034


	//----- nvinfo : EIATTR_CBANK_PARAM_SIZE
	.align		4
.L_4599:
        /*0018*/ 	.byte	0x03, 0x19
        /*001a*/ 	.short	0x0034


	//----- nvinfo : EIATTR_KPARAM_INFO
	.align		4
        /*001c*/ 	.byte	0x04, 0x17
        /*001e*/ 	.short	(.L_4601 - .L_4600)
.L_4600:
        /*0020*/ 	.word	0x00000000
        /*0024*/ 	.short	0x0006
        /*0026*/ 	.short	0x002c
        /*0028*/ 	.byte	0x00, 0xf0, 0x21, 0x00


	//----- nvinfo : EIATTR_KPARAM_INFO
	.align		4
.L_4601:
        /*002c*/ 	.byte	0x04, 0x17
        /*002e*/ 	.short	(.L_4603 - .L_4602)
.L_4602:
        /*0030*/ 	.word	0x00000000
        /*0034*/ 	.short	0x0005
        /*0036*/ 	.short	0x0024
        /*0038*/ 	.byte	0x00, 0xf0, 0x21, 0x00


	//----- nvinfo : EIATTR_KPARAM_INFO
	.align		4
.L_4603:
        /*003c*/ 	.byte	0x04, 0x17
        /*003e*/ 	.short	(.L_4605 - .L_4604)
.L_4604:
        /*0040*/ 	.word	0x00000000
        /*0044*/ 	.short	0x0004
        /*0046*/ 	.short	0x0021
        /*0048*/ 	.byte	0x00, 0xf0, 0x05, 0x00


	//----- nvinfo : EIATTR_KPARAM_INFO
	.align		4
.L_4605:
        /*004c*/ 	.byte	0x04, 0x17
        /*004e*/ 	.short	(.L_4607 - .L_4606)
.L_4606:
        /*0050*/ 	.word	0x00000000
        /*0054*/ 	.short	0x0003
        /*0056*/ 	.short	0x0020
        /*0058*/ 	.byte	0x00, 0xf0, 0x05, 0x00


	//----- nvinfo : EIATTR_KPARAM_INFO
	.align		4
.L_4607:
        /*005c*/ 	.byte	0x04, 0x17
        /*005e*/ 	.short	(.L_4609 - .L_4608)
.L_4608:
        /*0060*/ 	.word	0x00000000
        /*0064*/ 	.short	0x0002
        /*0066*/ 	.short	0x0010
        /*0068*/ 	.byte	0x00, 0xf0, 0x41, 0x00


	//----- nvinfo : EIATTR_KPARAM_INFO
	.align		4
.L_4609:
        /*006c*/ 	.byte	0x04, 0x17
        /*006e*/ 	.short	(.L_4611 - .L_4610)
.L_4610:
        /*0070*/ 	.word	0x00000000
        /*0074*/ 	.short	0x0001
        /*0076*/ 	.short	0x0004
        /*0078*/ 	.byte	0x00, 0xf0, 0x21, 0x00


	//----- nvinfo : EIATTR_KPARAM_INFO
	.align		4
.L_4611:
        /*007c*/ 	.byte	0x04, 0x17
        /*007e*/ 	.short	(.L_4613 - .L_4612)
.L_4612:
        /*0080*/ 	.word	0x00000000
        /*0084*/ 	.short	0x0000
        /*0086*/ 	.short	0x0000
        /*0088*/ 	.byte	0x00, 0xf0, 0x11, 0x00


	//----- nvinfo : EIATTR_MAXREG_COUNT
	.align		4
.L_4613:
        /*008c*/ 	.byte	0x03, 0x1b
        /*008e*/ 	.short	0x00ff


	//----- nvinfo : EIATTR_EXTERNS
	.align		4
        /*0090*/ 	.byte	0x04, 0x0f
        /*0092*/ 	.short	(.L_4615 - .L_4614)


	//   ....[0]....
	.align		4
.L_4614:
        /*0094*/ 	.word	index@(__assertfail)


	//----- nvinfo : EIATTR_MERCURY_ISA_VERSION
	.align		4
.L_4615:
        /*0098*/ 	.byte	0x03, 0x5f
        /*009a*/ 	.short	0x0000


	//----- nvinfo : EIATTR_SYSCALL_OFFSETS
	.align		4
        /*009c*/ 	.byte	0x04, 0x46
        /*009e*/ 	.short	(.L_4617 - .L_4616)


	//   ....[0]....
.L_4616:
        /*00a0*/ 	.word	0x00000eb0


	//   ....[1]....
        /*00a4*/ 	.word	0x00001d50


	//   ....[2]....
        /*00a8*/ 	.word	0x00002c00


	//   ....[3]....
        /*00ac*/ 	.word	0x00003a70


	//   ....[4]....
        /*00b0*/ 	.word	0x00005170


	//   ....[5]....
        /*00b4*/ 	.word	0x00006090


	//   ....[6]....
        /*00b8*/ 	.word	0x00006f50


	//   ....[7]....
        /*00bc*/ 	.word	0x00007e30


	//----- nvinfo : EIATTR_EXIT_INSTR_OFFSETS
	.align		4
.L_4617:
        /*00c0*/ 	.byte	0x04, 0x1c
        /*00c2*/ 	.short	(.L_4619 - .L_4618)


	//   ....[0]....
.L_4618:
        /*00c4*/ 	.word	0x00006fe0


	//   ....[1]....
        /*00c8*/ 	.word	0x000070f0


	//   ....[2]....
        /*00cc*/ 	.word	0x00007110


	//   ....[3]....
        /*00d0*/ 	.word	0x000071a0


	//   ....[4]....
        /*00d4*/ 	.word	0x000071c0


	//   ....[5]....
        /*00d8*/ 	.word	0x000071e0


	//   ....[6]....
        /*00dc*/ 	.word	0x00007270


	//   ....[7]....
        /*00e0*/ 	.word	0x000072b0


	//   ....[8]....
        /*00e4*/ 	.word	0x00007350


	//   ....[9]....
        /*00e8*/ 	.word	0x000073a0


	//   ....[10]....
        /*00ec*/ 	.word	0x000073d0


	//   ....[11]....
        /*00f0*/ 	.word	0x00007490


	//   ....[12]....
        /*00f4*/ 	.word	0x000074d0


	//   ....[13]....
        /*00f8*/ 	.word	0x00007660


	//   ....[14]....
        /*00fc*/ 	.word	0x000077c0


	//   ....[15]....
        /*0100*/ 	.word	0x00007800


	//   ....[16]....
        /*0104*/ 	.word	0x000078a0


	//   ....[17]....
        /*0108*/ 	.word	0x00007a20


	//   ....[18]....
        /*010c*/ 	.word	0x00007ba0


	//   ....[19]....
        /*0110*/ 	.word	0x00007d00


	//   ....[20]....
        /*0114*/ 	.word	0x00007e40


	//   ....[21]....
        /*0118*/ 	.word	0x00007e70


	//   ....[22]....
        /*011c*/ 	.word	0x00007e90


	//----- nvinfo : EIATTR_MAX_THREADS
	.align		4
.L_4619:
        /*0120*/ 	.byte	0x04, 0x05
        /*0122*/ 	.short	(.L_4621 - .L_4620)
.L_4620:
        /*0124*/ 	.word	0x00000080
        /*0128*/ 	.word	0x00000001
        /*012c*/ 	.word	0x00000001


	//----- nvinfo : EIATTR_CRS_STACK_SIZE
	.align		4
.L_4621:
        /*0130*/ 	.byte	0x04, 0x1e
        /*0132*/ 	.short	(.L_4623 - .L_4622)
.L_4622:
        /*0134*/ 	.word	0x00000000
.L_4623:


//--------------------- .nv.info._ZN2at6native18elementwise_kernelILi128ELi2EZNS0_22gpu_kernel_impl_nocastINS0_13AUnaryFunctorIiiiZZZNS0_15binary_internal21div_trunc_kernel_cudaERNS_18TensorIteratorBaseEENKUlvE_clEvENKUlvE1_clEvEUliiE_EEEEvS6_RKT_EUliE_EEviT1_ --------------------------
	.section	.nv.info._ZN2at6native18elementwise_kernelILi128ELi2EZNS0_22gpu_kernel_impl_nocastINS0_13AUnaryFunctorIiiiZZZNS0_15binary_internal21div_trunc_kernel_cudaERNS_18TensorIteratorBaseEENKUlvE_clEvENKUlvE1_clEvEUliiE_EEEEvS6_RKT_EUliE_EEviT1_,"",@"SHT_CUDA_INFO"
	.sectionflags	@""
	.align	4


	//----- nvinfo : EIATTR_CUDA_API_VERSION
	.align		4
        /*0000*/ 	.byte	0x04, 0x37
        /*0002*/ 	.short	(.L_4625 - .L_4624)
.L_4624:
        /*0004*/ 	.word	0x00000082


	//----- nvinfo : EIATTR_SW2861232_WAR
	.align		4
.L_4625:
        /*0008*/ 	.byte	0x01, 0x35
	.zero		2


	//----- nvinfo : EIATTR_PARAM_CBANK
	.align		4
        /*000c*/ 	.byte	0x04, 0x0a
        /*000e*/ 	.short	(.L_4627 - .L_4626)
	.align		4
.L_4626:
        /*0010*/ 	.word	index@(.nv.constant0._ZN2at6native18elementwise_kernelILi128ELi2EZNS0_22gpu_kernel_impl_nocastINS0_13AUnaryFunctorIiiiZZZNS0_15binary_internal21div_trunc_kernel_cudaERNS_18TensorIteratorBaseEENKUlvE_clEvENKUlvE1_clEvEUliiE_EEEEvS6_RKT_EUliE_EEviT1_)
        /*0014*/ 	.short	0x0160
        /*0016*/ 	.short	0x0220


	//----- nvinfo : EIATTR_CBANK_PARAM_SIZE
	.align		4
.L_4627:
        /*0018*/ 	.byte	0x03, 0x19
        /*001a*/ 	.short	0x0220


	//----- nvinfo : EIATTR_KPARAM_INFO
	.align		4
        /*001c*/ 	.byte	0x04, 0x17
        /*001e*/ 	.short	(.L_4629 - .L_4628)
.L_4628:
        /*0020*/ 	.word	0x00000000
        /*0024*/ 	.short	0x0001
        /*0026*/ 	.short	0x0008
        /*0028*/ 	.byte	0x00, 0xf0, 0x61, 0x08


	//----- nvinfo : EIATTR_KPARAM_INFO
	.align		4
.L_4629:
        /*002c*/ 	.byte	0x04, 0x17
        /*002e*/ 	.short	(.L_4631 - .L_4630)
.L_4630:
        /*0030*/ 	.word	0x00000000
        /*0034*/ 	.short	0x0000
        /*0036*/ 	.short	0x0000
        /*0038*/ 	.byte	0x00, 0xf0, 0x11, 0x00


	//----- nvinfo : EIATTR_MAXREG_COUNT
	.align		4
.L_4631:
        /*003c*/ 	.byte	0x03, 0x1b
        /*003e*/ 	.short	0x0080


	//----- nvinfo : EIATTR_MERCURY_ISA_VERSION
	.align		4
        /*0040*/ 	.byte	0x03, 0x5f
        /*0042*/ 	.short	0x0000


	//----- nvinfo : EIATTR_EXIT_INSTR_OFFSETS
	.align		4
        /*0044*/ 	.byte	0x04, 0x1c
        /*0046*/ 	.short	(.L_4633 - .L_4632)


	//   ....[0]....
.L_4632:
        /*0048*/ 	.word	0x000010e0


	//   ....[1]....
        /*004c*/ 	.word	0x00002120


	//----- nvinfo : EIATTR_MAX_THREADS
	.align		4
.L_4633:
        /*0050*/ 	.byte	0x04, 0x05
        /*0052*/ 	.short	(.L_4635 - .L_4634)
.L_4634:
        /*0054*/ 	.word	0x00000080
        /*0058*/ 	.word	0x00000001
        /*005c*/ 	.word	0x00000001


	//----- nvinfo : EIATTR_CRS_STACK_SIZE
	.align		4
.L_4635:
        /*0060*/ 	.byte	0x04, 0x1e
        /*0062*/ 	.short	(.L_4637 - .L_4636)
.L_4636:
        /*0064*/ 	.word	0x00000000
.L_4637:


//--------------------- .nv.info._ZN2at6native27unrolled_elementwise_kernelINS0_13AUnaryFunctorIiiiZZZNS0_15binary_internal21div_trunc_kernel_cudaERNS_18TensorIteratorBaseEENKUlvE_clEvENKUlvE1_clEvEUliiE_EESt5arrayIPcLm2EELi4E23TrivialOffsetCalculatorILi1EjESE_NS0_6memory15LoadWithoutCastENSF_16StoreWithoutCastEEEviT_T0_T2_T3_T4_T5_ --------------------------
	.section	.nv.info._ZN2at6native27unrolled_elementwise_kernelINS0_13AUnaryFunctorIiiiZZZNS0_15binary_internal21div_trunc_kernel_cudaERNS_18TensorIteratorBaseEENKUlvE_clEvENKUlvE1_clEvEUliiE_EESt5arrayIPcLm2EELi4E23TrivialOffsetCalculatorILi1EjESE_NS0_6memory15LoadWithoutCastENSF_16StoreWithoutCastEEEviT_T0_T2_T3_T4_T5_,"",@"SHT_CUDA_INFO"
	.sectionflags	@""
	.align	4


	//----- nvinfo : EIATTR_CUDA_API_VERSION
	.align		4
        /*0000*/ 	.byte	0x04, 0x37
        /*0002*/ 	.short	(.L_4639 - .L_4638)
.L_4638:
        /*0004*/ 	.word	0x00000082


	//----- nvinfo : EIATTR_SW2861232_WAR
	.align		4
.L_4639:
        /*0008*/ 	.byte	0x01, 0x35
	.zero		2


	//----- nvinfo : EIATTR_PARAM_CBANK
	.align		4
        /*000c*/ 	.byte	0x04, 0x0a
        /*000e*/ 	.short	(.L_4641 - .L_4640)
	.align		4
.L_4640:
        /*0010*/ 	.word	index@(.nv.constant0._ZN2at6native27unrolled_elementwise_kernelINS0_13AUnaryFunctorIiiiZZZNS0_15binary_internal21div_trunc_kernel_cudaERNS_18TensorIteratorBaseEENKUlvE_clEvENKUlvE1_clEvEUliiE_EESt5arrayIPcLm2EELi4E23TrivialOffsetCalculatorILi1EjESE_NS0_6memory15LoadWithoutCastENSF_16StoreWithoutCastEEEviT_T0_T2_T3_T4_T5_)
        /*0014*/ 	.short	0x0160
        /*0016*/ 	.short	0x0024


	//----- nvinfo : EIATTR_CBANK_PARAM_SIZE
	.align		4
.L_4641:
        /*0018*/ 	.byte	0x03, 0x19
        /*001a*/ 	.short	0x0024


	//----- nvinfo : EIATTR_KPARAM_INFO
	.align		4
        /*001c*/ 	.byte	0x04, 0x17
        /*001e*/ 	.short	(.L_4643 - .L_4642)
.L_4642:
        /*0020*/ 	.word	0x00000000
        /*0024*/ 	.short	0x0006
        /*0026*/ 	.short	0x0023
        /*0028*/ 	.byte	0x00, 0xf0, 0x05, 0x00


	//----- nvinfo : EIATTR_KPARAM_INFO
	.align		4
.L_4643:
        /*002c*/ 	.byte	0x04, 0x17
        /*002e*/ 	.short	(.L_4645 - .L_4644)
.L_4644:
        /*0030*/ 	.word	0x00000000
        /*0034*/ 	.short	0x0005
        /*0036*/ 	.short	0x0022
        /*0038*/ 	.byte	0x00, 0xf0, 0x05, 0x00


	//----- nvinfo : EIATTR_KPARAM_INFO
	.align		4
.L_4645:
        /*003c*/ 	.byte	0x04, 0x17
        /*003e*/ 	.short	(.L_4647 - .L_4646)
.L_4646:
        /*0040*/ 	.word	0x00000000
        /*0044*/ 	.short	0x0004
        /*0046*/ 	.short	0x0021
        /*0048*/ 	.byte	0x00, 0xf0, 0x05, 0x00


	//----- nvinfo : EIATTR_KPARAM_INFO
	.align		4
.L_4647:
        /*004c*/ 	.byte	0x04, 0x17
        /*004e*/ 	.short	(.L_4649 - .L_4648)
.L_4648:
        /*0050*/ 	.word	0x00000000
        /*0054*/ 	.short	0x0003
        /*0056*/ 	.short	0x0020
        /*0058*/ 	.byte	0x00, 0xf0, 0x05, 0x00


	//----- nvinfo : EIATTR_KPARAM_INFO
	.align		4
.L_4649:
        /*005c*/ 	.byte	0x04, 0x17
        /*005e*/ 	.short	(.L_4651 - .L_4650)
.L_4650:
        /*0060*/ 	.word	0x00000000
        /*0064*/ 	.short	0x0002
        /*0066*/ 	.short	0x0010
        /*0068*/ 	.byte	0x00, 0xf0, 0x41, 0x00


	//----- nvinfo : EIATTR_KPARAM_INFO
	.align		4
.L_4651:
        /*006c*/ 	.byte	0x04, 0x17
        /*006e*/ 	.short	(.L_4653 - .L_4652)
.L_4652:
        /*0070*/ 	.word	0x00000000
        /*0074*/ 	.short	0x0001
        /*0076*/ 	.short	0x0004
        /*0078*/ 	.byte	0x00, 0xf0, 0x21, 0x00


	//----- nvinfo : EIATTR_KPARAM_INFO
	.align		4
.L_4653:
        /*007c*/ 	.byte	0x04, 0x17
        /*007e*/ 	.short	(.L_4655 - .L_4654)
.L_4654:
        /*0080*/ 	.word	0x00000000
        /*0084*/ 	.short	0x0000
        /*0086*/ 	.short	0x0000
        /*0088*/ 	.byte	0x00, 0xf0, 0x11, 0x00


	//----- nvinfo : EIATTR_MAXREG_COUNT
	.align		4
.L_4655:
        /*008c*/ 	.byte	0x03, 0x1b
        /*008e*/ 	.short	0x00ff


	//----- nvinfo : EIATTR_MERCURY_ISA_VERSION
	.align		4
        /*0090*/ 	.byte	0x03, 0x5f
        /*0092*/ 	.short	0x0000


	//----- nvinfo : EIATTR_EXIT_INSTR_OFFSETS
	.align		4
        /*0094*/ 	.byte	0x04, 0x1c
        /*0096*/ 	.short	(.L_4657 - .L_4656)


	//   ....[0]....
.L_4656:
        /*0098*/ 	.word	0x00000a70


	//   ....[1]....
        /*009c*/ 	.word	0x00000ac0


	//----- nvinfo : EIATTR_MAX_THREADS
	.align		4
.L_4657:
        /*00a0*/ 	.byte	0x04, 0x05
        /*00a2*/ 	.short	(.L_4659 - .L_4658)
.L_4658:
        /*00a4*/ 	.word	0x00000080
        /*00a8*/ 	.word	0x00000001
        /*00ac*/ 	.word	0x00000001


	//----- nvinfo : EIATTR_CRS_STACK_SIZE
	.align		4
.L_4659:
        /*00b0*/ 	.byte	0x04, 0x1e
        /*00b2*/ 	.short	(.L_4661 - .L_4660)
.L_4660:
        /*00b4*/ 	.word	0x00000000
.L_4661:


//--------------------- .nv.info._ZN2at6native29vectorized_elementwise_kernelILi2ENS0_13AUnaryFunctorIiiiZZZNS0_15binary_internal21div_trunc_kernel_cudaERNS_18TensorIteratorBaseEENKUlvE_clEvENKUlvE1_clEvEUliiE_EESt5arrayIPcLm2EEEEviT0_T1_ --------------------------
	.section	.nv.info._ZN2at6native29vectorized_elementwise_kernelILi2ENS0_13AUnaryFunctorIiiiZZZNS0_15binary_internal21div_trunc_kernel_cudaERNS_18TensorIteratorBaseEENKUlvE_clEvENKUlvE1_clEvEUliiE_EESt5arrayIPcLm2EEEEviT0_T1_,"",@"SHT_CUDA_INFO"
	.sectionflags	@""
	.align	4


	//----- nvinfo : EIATTR_CUDA_API_VERSION
	.align		4
        /*0000*/ 	.byte	0x04, 0x37
        /*0002*/ 	.short	(.L_4663 - .L_4662)
.L_4662:
        /*0004*/ 	.word	0x00000082


	//----- nvinfo : EIATTR_SW2861232_WAR
	.align		4
.L_4663:
        /*0008*/ 	.byte	0x01, 0x35
	.zero		2


	//----- nvinfo : EIATTR_PARAM_CBANK
	.align		4
        /*000c*/ 	.byte	0x04, 0x0a
        /*000e*/ 	.short	(.L_4665 - .L_4664)
	.align		4
.L_4664:
        /*0010*/ 	.word	index@(.nv.constant0._ZN2at6native29vectorized_elementwise_kernelILi2ENS0_13AUnaryFunctorIiiiZZZNS0_15binary_internal21div_trunc_kernel_cudaERNS_18TensorIteratorBaseEENKUlvE_clEvENKUlvE1_clEvEUliiE_EESt5arrayIPcLm2EEEEviT0_T1_)
        /*0014*/ 	.short	0x0160
        /*0016*/ 	.short	0x0020


	//----- nvinfo : EIATTR_CBANK_PARAM_SIZE
	.align		4
.L_4665:
        /*0018*/ 	.byte	0x03, 0x19
        /*001a*/ 	.short	0x0020


	//----- nvinfo : EIATTR_KPARAM_INFO
	.align		4
        /*001c*/ 	.byte	0x04, 0x17
        /*001e*/ 	.short	(.L_4667 - .L_4666)
.L_4666:
        /*0020*/ 	.word	0x00000000
        /*0024*/ 	.short	0x0002
        /*0026*/ 	.short	0x0010
        /*0028*/ 	.byte	0x00, 0xf0, 0x41, 0x00


	//----- nvinfo : EIATTR_KPARAM_INFO
	.align		4
.L_4667:
        /*002c*/ 	.byte	0x04, 0x17
        /*002e*/ 	.short	(.L_4669 - .L_4668)
.L_4668:
        /*0030*/ 	.word	0x00000000
        /*0034*/ 	.short	0x0001
        /*0036*/ 	.short	0x0004
        /*0038*/ 	.byte	0x00, 0xf0, 0x21, 0x00


	//----- nvinfo : EIATTR_KPARAM_INFO
	.align		4
.L_4669:
        /*003c*/ 	.byte	0x04, 0x17
        /*003e*/ 	.short	(.L_4671 - .L_4670)
.L_4670:
        /*0040*/ 	.word	0x00000000
        /*0044*/ 	.short	0x0000
        /*0046*/ 	.short	0x0000
        /*0048*/ 	.byte	0x00, 0xf0, 0x11, 0x00


	//----- nvinfo : EIATTR_MAXREG_COUNT
	.align		4
.L_4671:
        /*004c*/ 	.byte	0x03, 0x1b
        /*004e*/ 	.short	0x00ff


	//----- nvinfo : EIATTR_MERCURY_ISA_VERSION
	.align		4
        /*0050*/ 	.byte	0x03, 0x5f
        /*0052*/ 	.short	0x0000


	//----- nvinfo : EIATTR_EXIT_INSTR_OFFSETS
	.align		4
        /*0054*/ 	.byte	0x04, 0x1c
        /*0056*/ 	.short	(.L_4673 - .L_4672)


	//   ....[0]....
.L_4672:
        /*0058*/ 	.word	0x00000d30


	//   ....[1]....
        /*005c*/ 	.word	0x00002210


	//   ....[2]....
        /*0060*/ 	.word	0x00002260


	//----- nvinfo : EIATTR_MAX_THREADS
	.align		4
.L_4673:
        /*0064*/ 	.byte	0x04, 0x05
        /*0066*/ 	.short	(.L_4675 - .L_4674)
.L_4674:
        /*0068*/ 	.word	0x00000080
        /*006c*/ 	.word	0x00000001
        /*0070*/ 	.word	0x00000001


	//----- nvinfo : EIATTR_CRS_STACK_SIZE
	.align		4
.L_4675:
        /*0074*/ 	.byte	0x04, 0x1e
        /*0076*/ 	.short	(.L_4677 - .L_4676)
.L_4676:
        /*0078*/ 	.word	0x00000000
.L_4677:


//--------------------- .nv.info._ZN2at6native29vectorized_elementwise_kernelILi4ENS0_13AUnaryFunctorIiiiZZZNS0_15binary_internal21div_trunc_kernel_cudaERNS_18TensorIteratorBaseEENKUlvE_clEvENKUlvE1_clEvEUliiE_EESt5arrayIPcLm2EEEEviT0_T1_ --------------------------
	.section	.nv.info._ZN2at6native29vectorized_elementwise_kernelILi4ENS0_13AUnaryFunctorIiiiZZZNS0_15binary_internal21div_trunc_kernel_cudaERNS_18TensorIteratorBaseEENKUlvE_clEvENKUlvE1_clEvEUliiE_EESt5arrayIPcLm2EEEEviT0_T1_,"",@"SHT_CUDA_INFO"
	.sectionflags	@""
	.align	4


	//----- nvinfo : EIATTR_CUDA_API_VERSION
	.align		4
        /*0000*/ 	.byte	0x04, 0x37
        /*0002*/ 	.short	(.L_4679 - .L_4678)
.L_4678:
        /*0004*/ 	.word	0x00000082


	//----- nvinfo : EIATTR_SW2861232_WAR
	.align		4
.L_4679:
        /*0008*/ 	.byte	0x01, 0x35
	.zero		2


	//----- nvinfo : EIATTR_PARAM_CBANK
	.align		4
        /*000c*/ 	.byte	0x04, 0x0a
        /*000e*/ 	.short	(.L_4681 - .L_4680)
	.align		4
.L_4680:
        /*0010*/ 	.word	index@(.nv.constant0._ZN2at6native29vectorized_elementwise_kernelILi4ENS0_13AUnaryFunctorIiiiZZZNS0_15binary_internal21div_trunc_kernel_cudaERNS_18TensorIteratorBaseEENKUlvE_clEvENKUlvE1_clEvEUliiE_EESt5arrayIPcLm2EEEEviT0_T1_)
        /*0014*/ 	.short	0x0160
        /*0016*/ 	.short	0x0020


	//----- nvinfo : EIATTR_CBANK_PARAM_SIZE
	.align		4
.L_4681:
        /*0018*/ 	.byte	0x03, 0x19
        /*001a*/ 	.short	0x0020


	//----- nvinfo : EIATTR_KPARAM_INFO
	.align		4
        /*001c*/ 	.byte	0x04, 0x17
        /*001e*/ 	.short	(.L_4683 - .L_4682)
.L_4682:
        /*0020*/ 	.word	0x00000000
        /*0024*/ 	.short	0x0002
        /*0026*/ 	.short	0x0010
        /*0028*/ 	.byte	0x00, 0xf0, 0x41, 0x00


	//----- nvinfo : EIATTR_KPARAM_INFO
	.align		4
.L_4683:
        /*002c*/ 	.byte	0x04, 0x17
        /*002e*/ 	.short	(.L_4685 - .L_4684)
.L_4684:
        /*0030*/ 	.word	0x00000000
        /*0034*/ 	.short	0x0001
        /*0036*/ 	.short	0x0004
        /*0038*/ 	.byte	0x00, 0xf0, 0x21, 0x00


	//----- nvinfo : EIATTR_KPARAM_INFO
	.align		4
.L_4685:
        /*003c*/ 	.byte	0x04, 0x17
        /*003e*/ 	.short	(.L_4687 - .L_4686)
.L_4686:
        /*0040*/ 	.word	0x00000000
        /*0044*/ 	.short	0x0000
        /*0046*/ 	.short	0x0000
        /*0048*/ 	.byte	0x00, 0xf0, 0x11, 0x00


	//----- nvinfo : EIATTR_MAXREG_COUNT
	.align		4
.L_4687:
        /*004c*/ 	.byte	0x03, 0x1b
        /*004e*/ 	.short	0x00ff


	//----- nvinfo : EIATTR_MERCURY_ISA_VERSION
	.align		4
        /*0050*/ 	.byte	0x03, 0x5f
        /*0052*/ 	.short	0x0000


	//----- nvinfo : EIATTR_EXIT_INSTR_OFFSETS
	.align		4
        /*0054*/ 	.byte	0x04, 0x1c
        /*0056*/ 	.short	(.L_4689 - .L_4688)


	//   ....[0]....
.L_4688:
        /*0058*/ 	.word	0x00000cf0


	//   ....[1]....
        /*005c*/ 	.word	0x000021d0


	//   ....[2]....
        /*0060*/ 	.word	0x00002220


	//----- nvinfo : EIATTR_MAX_THREADS
	.align		4
.L_4689:
        /*0064*/ 	.byte	0x04, 0x05
        /*0066*/ 	.short	(.L_4691 - .L_4690)
.L_4690:
        /*0068*/ 	.word	0x00000080
        /*006c*/ 	.word	0x00000001
        /*0070*/ 	.word	0x00000001


	//----- nvinfo : EIATTR_CRS_STACK_SIZE
	.align		4
.L_4691:
        /*0074*/ 	.byte	0x04, 0x1e
        /*0076*/ 	.short	(.L_4693 - .L_4692)
.L_4692:
        /*0078*/ 	.word	0x00000000
.L_4693:


//--------------------- .nv.info._ZN2at6native29vectorized_elementwise_kernelILi8ENS0_13AUnaryFunctorIiiiZZZNS0_15binary_internal21div_trunc_kernel_cudaERNS_18TensorIteratorBaseEENKUlvE_clEvENKUlvE1_clEvEUliiE_EESt5arrayIPcLm2EEEEviT0_T1_ --------------------------
	.section	.nv.info._ZN2at6native29vectorized_elementwise_kernelILi8ENS0_13AUnaryFunctorIiiiZZZNS0_15binary_internal21div_trunc_kernel_cudaERNS_18TensorIteratorBaseEENKUlvE_clEvENKUlvE1_clEvEUliiE_EESt5arrayIPcLm2EEEEviT0_T1_,"",@"SHT_CUDA_INFO"
	.sectionflags	@""
	.align	4


	//----- nvinfo : EIATTR_CUDA_API_VERSION
	.align		4
        /*0000*/ 	.byte	0x04, 0x37
        /*0002*/ 	.short	(.L_4695 - .L_4694)
.L_4694:
        /*0004*/ 	.word	0x00000082


	//----- nvinfo : EIATTR_SW2861232_WAR
	.align		4
.L_4695:
        /*0008*/ 	.byte	0x01, 0x35
	.zero		2


	//----- nvinfo : EIATTR_PARAM_CBANK
	.align		4
        /*000c*/ 	.byte	0x04, 0x0a
        /*000e*/ 	.short	(.L_4697 - .L_4696)
	.align		4
.L_4696:
        /*0010*/ 	.word	index@(.nv.constant0._ZN2at6native29vectorized_elementwise_kernelILi8ENS0_13AUnaryFunctorIiiiZZZNS0_15binary_internal21div_trunc_kernel_cudaERNS_18TensorIteratorBaseEENKUlvE_clEvENKUlvE1_clEvEUliiE_EESt5arrayIPcLm2EEEEviT0_T1_)
        /*0014*/ 	.short	0x0160
        /*0016*/ 	.short	0x0020


	//----- nvinfo : EIATTR_CBANK_PARAM_SIZE
	.align		4
.L_4697:
        /*0018*/ 	.byte	0x03, 0x19
        /*001a*/ 	.short	0x0020


	//----- nvinfo : EIATTR_KPARAM_INFO
	.align		4
        /*001c*/ 	.byte	0x04, 0x17
        /*001e*/ 	.short	(.L_4699 - .L_4698)
.L_4698:
        /*0020*/ 	.word	0x00000000
        /*0024*/ 	.short	0x0002
        /*0026*/ 	.short	0x0010
        /*0028*/ 	.byte	0x00, 0xf0, 0x41, 0x00


	//----- nvinfo : EIATTR_KPARAM_INFO
	.align		4
.L_4699:
        /*002c*/ 	.byte	0x04, 0x17
        /*002e*/ 	.short	(.L_4701 - .L_4700)
.L_4700:
        /*0030*/ 	.word	0x00000000
        /*0034*/ 	.short	0x0001
        /*0036*/ 	.short	0x0004
        /*0038*/ 	.byte	0x00, 0xf0, 0x21, 0x00


	//----- nvinfo : EIATTR_KPARAM_INFO
	.align		4
.L_4701:
        /*003c*/ 	.byte	0x04, 0x17
        /*003e*/ 	.short	(.L_4703 - .L_4702)
.L_4702:
        /*0040*/ 	.word	0x00000000
        /*0044*/ 	.short	0x0000
        /*0046*/ 	.short	0x0000
        /*0048*/ 	.byte	0x00, 0xf0, 0x11, 0x00


	//----- nvinfo : EIATTR_MAXREG_COUNT
	.align		4
.L_4703:
        /*004c*/ 	.byte	0x03, 0x1b
        /*004e*/ 	.short	0x00ff


	//----- nvinfo : EIATTR_MERCURY_ISA_VERSION
	.align		4
        /*0050*/ 	.byte	0x03, 0x5f
        /*0052*/ 	.short	0x0000


	//----- nvinfo : EIATTR_EXIT_INSTR_OFFSETS
	.align		4
        /*0054*/ 	.byte	0x04, 0x1c
        /*0056*/ 	.short	(.L_4705 - .L_4704)


	//   ....[0]....
.L_4704:
        /*0058*/ 	.word	0x00000010


	//----- nvinfo : EIATTR_MAX_THREADS
	.align		4
.L_4705:
        /*005c*/ 	.byte	0x04, 0x05
        /*005e*/ 	.short	(.L_4707 - .L_4706)
.L_4706:
        /*0060*/ 	.word	0x00000080
        /*0064*/ 	.word	0x00000001
        /*0068*/ 	.word	0x00000001
.L_4707:


//--------------------- .nv.info._ZN2at6native18elementwise_kernelILi128ELi4EZNS0_15gpu_kernel_implINS0_13BinaryFunctorIaaaZZZNS0_15binary_internal21div_trunc_kernel_cudaERNS_18TensorIteratorBaseEENKUlvE_clEvENKUlvE0_clEvEUlaaE_EEEEvS6_RKT_EUliE_EEviT1_ --------------------------
	.section	.nv.info._ZN2at6native18elementwise_kernelILi128ELi4EZNS0_15gpu_kernel_implINS0_13BinaryFunctorIaaaZZZNS0_15binary_internal21div_trunc_kernel_cudaERNS_18TensorIteratorBaseEENKUlvE_clEvENKUlvE0_clEvEUlaaE_EEEEvS6_RKT_EUliE_EEviT1_,"",@"SHT_CUDA_INFO"
	.sectionflags	@""
	.align	4


	//----- nvinfo : EIATTR_CUDA_API_VERSION
	.align		4
        /*0000*/ 	.byte	0x04, 0x37
        /*0002*/ 	.short	(.L_4709 - .L_4708)
.L_4708:
        /*0004*/ 	.word	0x00000082


	//----- nvinfo : EIATTR_SW2861232_WAR
	.align		4
.L_4709:
        /*0008*/ 	.byte	0x01, 0x35
	.zero		2


	//----- nvinfo : EIATTR_PARAM_CBANK
	.align		4
        /*000c*/ 	.byte	0x04, 0x0a
        /*000e*/ 	.short	(.L_4711 - .L_4710)
	.align		4
.L_4710:
        /*0010*/ 	.word	index@(.nv.constant0._ZN2at6native18elementwise_kernelILi128ELi4EZNS0_15gpu_kernel_implINS0_13BinaryFunctorIaaaZZZNS0_15binary_internal21div_trunc_kernel_cudaERNS_18TensorIteratorBaseEENKUlvE_clEvENKUlvE0_clEvEUlaaE_EEEEvS6_RKT_EUliE_EEviT1_)
        /*0014*/ 	.short	0x0160
        /*0016*/ 	.short	0x0290


	//----- nvinfo : EIATTR_CBANK_PARAM_SIZE
	.align		4
.L_4711:
        /*0018*/ 	.byte	0x03, 0x19
        /*001a*/ 	.short	0x0290


	//----- nvinfo : EIATTR_KPARAM_INFO
	.align		4
        /*001c*/ 	.byte	0x04, 0x17
        /*001e*/ 	.short	(.L_4713 - .L_4712)
.L_4712:
        /*0020*/ 	.word	0x00000000
        /*0024*/ 	.short	0x0001
        /*0026*/ 	.short	0x0008
        /*0028*/ 	.byte	0x00, 0xf0, 0x21, 0x0a


	//----- nvinfo : EIATTR_KPARAM_INFO
	.align		4
.L_4713:
        /*002c*/ 	.byte	0x04, 0x17
        /*002e*/ 	.short	(.L_4715 - .L_4714)
.L_4714:
        /*0030*/ 	.word	0x00000000
        /*0034*/ 	.short	0x0000
        /*0036*/ 	.short	0x0000
        /*0038*/ 	.byte	0x00, 0xf0, 0x11, 0x00


	//----- nvinfo : EIATTR_MAXREG_COUNT
	.align		4
.L_4715:
        /*003c*/ 	.byte	0x03, 0x1b
        /*003e*/ 	.short	0x0080


	//----- nvinfo : EIATTR_EXTERNS
	.align		4
        /*0040*/ 	.byte	0x04, 0x0f
        /*0042*/ 	.short	(.L_4717 - .L_4716)


	//   ....[0]....
	.align		4
.L_4716:
        /*0044*/ 	.word	index@(__assertfail)


	//----- nvinfo : EIATTR_MERCURY_ISA_VERSION
	.align		4
.L_4717:
        /*0048*/ 	.byte	0x03, 0x5f
        /*004a*/ 	.short	0x0000


	//----- nvinfo : EIATTR_SYSCALL_OFFSETS
	.align		4
        /*004c*/ 	.byte	0x04, 0x46
        /*004e*/ 	.short	(.L_4719 - .L_4718)


	//   ....[0]....
.L_4718:
        /*0050*/ 	.word	0x00001ed0


	//   ....[1]....
        /*0054*/ 	.word	0x00002d60


	//   ....[2]....
        /*0058*/ 	.word	0x00003e50


	//   ....[3]....
        /*005c*/ 	.word	0x00005d90


	//   ....[4]....
        /*0060*/ 	.word	0x00006c20


	//   ....[5]....
        /*0064*/ 	.word	0x00007d10


	//   ....[6]....
        /*0068*/ 	.word	0x00009c20


	//   ....[7]....
        /*006c*/ 	.word	0x0000aab0


	//   ....[8]....
        /*0070*/ 	.word	0x0000bba0


	//   ....[9]....
        /*0074*/ 	.word	0x0000dac0


	//   ....[10]....
        /*0078*/ 	.word	0x0000e950


	//   ....[11]....
        /*007c*/ 	.word	0x0000fa40


	//----- nvinfo : EIATTR_EXIT_INSTR_OFFSETS
	.align		4
.L_4719:
        /*0080*/ 	.byte	0x04, 0x1c
        /*0082*/ 	.short	(.L_4721 - .L_4720)


	//   ....[0]....
.L_4720:
        /*0084*/ 	.word	0x0000bc60


	//   ....[1]....
        /*0088*/ 	.word	0x0000ec40


	//   ....[2]....
        /*008c*/ 	.word	0x0000ec60


	//   ....[3]....
        /*0090*/ 	.word	0x0000ed20


	//   ....[4]....
        /*0094*/ 	.word	0x0000ed50


	//   ....[5]....
        /*0098*/ 	.word	0x0000ed90


	//   ....[6]....
        /*009c*/ 	.word	0x0000ee20


	//   ....[7]....
        /*00a0*/ 	.word	0x0000ee60


	//   ....[8]....
        /*00a4*/ 	.word	0x0000ef00


	//   ....[9]....
        /*00a8*/ 	.word	0x0000ef50


	//   ....[10]....
        /*00ac*/ 	.word	0x0000efa0


	//   ....[11]....
        /*00b0*/ 	.word	0x0000f060


	//   ....[12]....
        /*00b4*/ 	.word	0x0000f0c0


	//   ....[13]....
        /*00b8*/ 	.word	0x0000f250


	//   ....[14]....
        /*00bc*/ 	.word	0x0000f3b0


	//   ....[15]....
        /*00c0*/ 	.word	0x0000f3f0


	//   ....[16]....
        /*00c4*/ 	.word	0x0000f4b0


	//   ....[17]....
        /*00c8*/ 	.word	0x0000f630


	//   ....[18]....
        /*00cc*/ 	.word	0x0000f7b0


	//   ....[19]....
        /*00d0*/ 	.word	0x0000f910


	//   ....[20]....
        /*00d4*/ 	.word	0x0000fa50


	//   ....[21]....
        /*00d8*/ 	.word	0x0000faa0


	//   ....[22]....
        /*00dc*/ 	.word	0x0000fad0


	//----- nvinfo : EIATTR_MAX_THREADS
	.align		4
.L_4721:
        /*00e0*/ 	.byte	0x04, 0x05
        /*00e2*/ 	.short	(.L_4723 - .L_4722)
.L_4722:
        /*00e4*/ 	.word	0x00000080
        /*00e8*/ 	.word	0x00000001
        /*00ec*/ 	.word	0x00000001


	//----- nvinfo : EIATTR_CRS_STACK_SIZE
	.align		4
.L_4723:
        /*00f0*/ 	.byte	0x04, 0x1e
        /*00f2*/ 	.short	(.L_4725 - .L_4724)
.L_4724:
        /*00f4*/ 	.word	0x00000000
.L_4725:


//--------------------- .nv.info._ZN2at6native27unrolled_elementwise_kernelINS0_13BinaryFunctorIaaaZZZNS0_15binary_internal21div_trunc_kernel_cudaERNS_18TensorIteratorBaseEENKUlvE_clEvENKUlvE0_clEvEUlaaE_EESt5arrayIPcLm3EELi4E23TrivialOffsetCalculatorILi2EjESD_ILi1EjENS0_6memory12LoadWithCastILi2EEENSG_13StoreWithCastILi1EEEEEviT_T0_T2_T3_T4_T5_ --------------------------
	.section	.nv.info._ZN2at6native27unrolled_elementwise_kernelINS0_13BinaryFunctorIaaaZZZNS0_15binary_internal21div_trunc_kernel_cudaERNS_18TensorIteratorBaseEENKUlvE_clEvENKUlvE0_clEvEUlaaE_EESt5arrayIPcLm3EELi4E23TrivialOffsetCalculatorILi2EjESD_ILi1EjENS0_6memory12LoadWithCastILi2EEENSG_13StoreWithCastILi1EEEEEviT_T0_T2_T3_T4_T5_,"",@"SHT_CUDA_INFO"
	.sectionflags	@""
	.align	4


	//----- nvinfo : EIATTR_CUDA_API_VERSION
	.align		4
        /*0000*/ 	.byte	0x04, 0x37
        /*0002*/ 	.short	(.L_4727 - .L_4726)
.L_4726:
        /*0004*/ 	.word	0x00000082


	//----- nvinfo : EIATTR_SW2861232_WAR
	.align		4
.L_4727:
        /*0008*/ 	.byte	0x01, 0x35
	.zero		2


	//----- nvinfo : EIATTR_PARAM_CBANK
	.align		4
        /*000c*/ 	.byte	0x04, 0x0a
        /*000e*/ 	.short	(.L_4729 - .L_4728)
	.align		4
.L_4728:
        /*0010*/ 	.word	index@(.nv.constant0._ZN2at6native27unrolled_elementwise_kernelINS0_13BinaryFunctorIaaaZZZNS0_15binary_internal21div_trunc_kernel_cudaERNS_18TensorIteratorBaseEENKUlvE_clEvENKUlvE0_clEvEUlaaE_EESt5arrayIPcLm3EELi4E23TrivialOffsetCalculatorILi2EjESD_ILi1EjENS0_6memory12LoadWithCastILi2EEENSG_13StoreWithCastILi1EEEEEviT_T0_T2_T3_T4_T5_)
        /*0014*/ 	.short	0x0160
        /*0016*/ 	.short	0x0038


	//----- nvinfo : EIATTR_CBANK_PARAM_SIZE
	.align		4
.L_4729:
        /*0018*/ 	.byte	0x03, 0x19
        /*001a*/ 	.short	0x0038


	//----- nvinfo : EIATTR_KPARAM_INFO
	.align		4
        /*001c*/ 	.byte	0x04, 0x17
        /*001e*/ 	.short	(.L_4731 - .L_4730)
.L_4730:
        /*0020*/ 	.word	0x00000000
        /*0024*/ 	.short	0x0006
        /*0026*/ 	.short	0x0030
        /*0028*/ 	.byte	0x00, 0xf0, 0x21, 0x00


	//----- nvinfo : EIATTR_KPARAM_INFO
	.align		4
.L_4731:
        /*002c*/ 	.byte	0x04, 0x17
        /*002e*/ 	.short	(.L_4733 - .L_4732)
.L_4732:
        /*0030*/ 	.word	0x00000000
        /*0034*/ 	.short	0x0005
        /*0036*/ 	.short	0x0024
        /*0038*/ 	.byte	0x00, 0xf0, 0x31, 0x00


	//----- nvinfo : EIATTR_KPARAM_INFO
	.align		4
.L_4733:
        /*003c*/ 	.byte	0x04, 0x17
        /*003e*/ 	.short	(.L_4735 - .L_4734)
.L_4734:
        /*0040*/ 	.word	0x00000000
        /*0044*/ 	.short	0x0004
        /*0046*/ 	.short	0x0021
        /*0048*/ 	.byte	0x00, 0xf0, 0x05, 0x00


	//----- nvinfo : EIATTR_KPARAM_INFO
	.align		4
.L_4735:
        /*004c*/ 	.byte	0x04, 0x17
        /*004e*/ 	.short	(.L_4737 - .L_4736)
.L_4736:
        /*0050*/ 	.word	0x00000000
        /*0054*/ 	.short	0x0003
        /*0056*/ 	.short	0x0020
        /*0058*/ 	.byte	0x00, 0xf0, 0x05, 0x00


	//----- nvinfo : EIATTR_KPARAM_INFO
	.align		4
.L_4737:
        /*005c*/ 	.byte	0x04, 0x17
        /*005e*/ 	.short	(.L_4739 - .L_4738)
.L_4738:
        /*0060*/ 	.word	0x00000000
        /*0064*/ 	.short	0x0002
        /*0066*/ 	.short	0x0008
        /*0068*/ 	.byte	0x00, 0xf0, 0x61, 0x00


	//----- nvinfo : EIATTR_KPARAM_INFO
	.align		4
.L_4739:
        /*006c*/ 	.byte	0x04, 0x17
        /*006e*/ 	.short	(.L_4741 - .L_4740)
.L_4740:
        /*0070*/ 	.word	0x00000000
        /*0074*/ 	.short	0x0001
        /*0076*/ 	.short	0x0004
        /*0078*/ 	.byte	0x00, 0xf0, 0x05, 0x00


	//----- nvinfo : EIATTR_KPARAM_INFO
	.align		4
.L_4741:
        /*007c*/ 	.byte	0x04, 0x17
        /*007e*/ 	.short	(.L_4743 - .L_4742)
.L_4742:
        /*0080*/ 	.word	0x00000000
        /*0084*/ 	.short	0x0000
        /*0086*/ 	.short	0x0000
        /*0088*/ 	.byte	0x00, 0xf0, 0x11, 0x00


	//----- nvinfo : EIATTR_MAXREG_COUNT
	.align		4
.L_4743:
        /*008c*/ 	.byte	0x03, 0x1b
        /*008e*/ 	.short	0x00ff


	//----- nvinfo : EIATTR_EXTERNS
	.align		4
        /*0090*/ 	.byte	0x04, 0x0f
        /*0092*/ 	.short	(.L_4745 - .L_4744)


	//   ....[0]....
	.align		4
.L_4744:
        /*0094*/ 	.word	index@(__assertfail)


	//----- nvinfo : EIATTR_MERCURY_ISA_VERSION
	.align		4
.L_4745:
        /*0098*/ 	.byte	0x03, 0x5f
        /*009a*/ 	.short	0x0000


	//----- nvinfo : EIATTR_SYSCALL_OFFSETS
	.align		4
        /*009c*/ 	.byte	0x04, 0x46
        /*009e*/ 	.short	(.L_4747 - .L_4746)


	//   ....[0]....
.L_4746:
        /*00a0*/ 	.word	0x00000f40


	//   ....[1]....
        /*00a4*/ 	.word	0x00001de0


	//   ....[2]....
        /*00a8*/ 	.word	0x00002d00


	//   ....[3]....
        /*00ac*/ 	.word	0x00003ba0


	//   ....[4]....
        /*00b0*/ 	.word	0x00004ad0


	//   ....[5]....
        /*00b4*/ 	.word	0x00005970


	//   ....[6]....
        /*00b8*/ 	.word	0x00006880


	//   ....[7]....
        /*00bc*/ 	.word	0x00007720


	//   ....[8]....
        /*00c0*/ 	.word	0x00009040


	//   ....[9]....
        /*00c4*/ 	.word	0x0000a080


	//   ....[10]....
        /*00c8*/ 	.word	0x0000b080


	//   ....[11]....
        /*00cc*/ 	.word	0x0000c080


	//----- nvinfo : EIATTR_EXIT_INSTR_OFFSETS
	.align		4
.L_4747:
        /*00d0*/ 	.byte	0x04, 0x1c
        /*00d2*/ 	.short	(.L_4749 - .L_4748)


	//   ....[0]....
.L_4748:
        /*00d4*/ 	.word	0x0000b160


	//   ....[1]....
        /*00d8*/ 	.word	0x0000b270


	//   ....[2]....
        /*00dc*/ 	.word	0x0000b290


	//   ....[3]....
        /*00e0*/ 	.word	0x0000b350


	//   ....[4]....
        /*00e4*/ 	.word	0x0000b390


	//   ....[5]....
        /*00e8*/ 	.word	0x0000b3d0


	//   ....[6]....
        /*00ec*/ 	.word	0x0000b460


	//   ....[7]....
        /*00f0*/ 	.word	0x0000b4a0


	//   ....[8]....
        /*00f4*/ 	.word	0x0000b540


	//   ....[9]....
        /*00f8*/ 	.word	0x0000b590


	//   ....[10]....
        /*00fc*/ 	.word	0x0000b5e0


	//   ....[11]....
        /*0100*/ 	.word	0x0000b6a0


	//   ....[12]....
        /*0104*/ 	.word	0x0000b700


	//   ....[13]....
        /*0108*/ 	.word	0x0000b890


	//   ....[14]....
        /*010c*/ 	.word	0x0000b9f0


	//   ....[15]....
        /*0110*/ 	.word	0x0000ba30


	//   ....[16]....
        /*0114*/ 	.word	0x0000baf0


	//   ....[17]....
        /*0118*/ 	.word	0x0000bc70


	//   ....[18]....
        /*011c*/ 	.word	0x0000bdf0


	//   ....[19]....
        /*0120*/ 	.word	0x0000bf50


	//   ....[20]....
        /*0124*/ 	.word	0x0000c090


	//   ....[21]....
        /*0128*/ 	.word	0x0000c0f0


	//   ....[22]....
        /*012c*/ 	.word	0x0000c130


	//----- nvinfo : EIATTR_MAX_THREADS
	.align		4
.L_4749:
        /*0130*/ 	.byte	0x04, 0x05
        /*0132*/ 	.short	(.L_4751 - .L_4750)
.L_4750:
        /*0134*/ 	.word	0x00000080
        /*0138*/ 	.word	0x00000001
        /*013c*/ 	.word	0x00000001


	//----- nvinfo : EIATTR_CRS_STACK_SIZE
	.align		4
.L_4751:
        /*0140*/ 	.byte	0x04, 0x1e
        /*0142*/ 	.short	(.L_4753 - .L_4752)
.L_4752:
        /*0144*/ 	.word	0x00000000
.L_4753:


//--------------------- .nv.info._ZN2at6native18elementwise_kernelILi128ELi4EZNS0_22gpu_kernel_impl_nocastINS0_13BinaryFunctorIaaaZZZNS0_15binary_internal21div_trunc_kernel_cudaERNS_18TensorIteratorBaseEENKUlvE_clEvENKUlvE0_clEvEUlaaE_EEEEvS6_RKT_EUliE_EEviT1_ --------------------------
	.section	.nv.info._ZN2at6native18elementwise_kernelILi128ELi4EZNS0_22gpu_kernel_impl_nocastINS0_13BinaryFunctorIaaaZZZNS0_15binary_internal21div_trunc_kernel_cudaERNS_18TensorIteratorBaseEENKUlvE_clEvENKUlvE0_clEvEUlaaE_EEEEvS6_RKT_EUliE_EEviT1_,"",@"SHT_CUDA_INFO"
	.sectionflags	@""
	.align	4


	//----- nvinfo : EIATTR_CUDA_API_VERSION
	.align		4
        /*0000*/ 	.byte	0x04, 0x37
        /*0002*/ 	.short	(.L_4755 - .L_4754)
.L_4754:
        /*0004*/ 	.word	0x00000082


	//----- nvinfo : EIATTR_SW2861232_WAR
	.align		4
.L_4755:
        /*0008*/ 	.byte	0x01, 0x35
	.zero		2


	//----- nvinfo : EIATTR_PARAM_CBANK
	.align		4
        /*000c*/ 	.byte	0x04, 0x0a
        /*000e*/ 	.short	(.L_4757 - .L_4756)
	.align		4
.L_4756:
        /*0010*/ 	.word	index@(.nv.constant0._ZN2at6native18elementwise_kernelILi128ELi4EZNS0_22gpu_kernel_impl_nocastINS0_13BinaryFunctorIaaaZZZNS0_15binary_internal21div_trunc_kernel_cudaERNS_18TensorIteratorBaseEENKUlvE_clEvENKUlvE0_clEvEUlaaE_EEEEvS6_RKT_EUliE_EEviT1_)
        /*0014*/ 	.short	0x0160
        /*0016*/ 	.short	0x0290


	//----- nvinfo : EIATTR_CBANK_PARAM_SIZE
	.align		4
.L_4757:
        /*0018*/ 	.byte	0x03, 0x19
        /*001a*/ 	.short	0x0290


	//----- nvinfo : EIATTR_KPARAM_INFO
	.align		4
        /*001c*/ 	.byte	0x04, 0x17
        /*001e*/ 	.short	(.L_4759 - .L_4758)
.L_4758:
        /*0020*/ 	.word	0x00000000
        /*0024*/ 	.short	0x0001
        /*0026*/ 	.short	0x0008
        /*0028*/ 	.byte	0x00, 0xf0, 0x21, 0x0a


	//----- nvinfo : EIATTR_KPARAM_INFO
	.align		4
.L_4759:
        /*002c*/ 	.byte	0x04, 0x17
        /*002e*/ 	.short	(.L_4761 - .L_4760)
.L_4760:
        /*0030*/ 	.word	0x00000000
        /*0034*/ 	.short	0x0000
        /*0036*/ 	.short	0x0000
        /*0038*/ 	.byte	0x00, 0xf0, 0x11, 0x00


	//----- nvinfo : EIATTR_MAXREG_COUNT
	.align		4
.L_4761:
        /*003c*/ 	.byte	0x03, 0x1b
        /*003e*/ 	.short	0x0080


	//----- nvinfo : EIATTR_MERCURY_ISA_VERSION
	.align		4
        /*0040*/ 	.byte	0x03, 0x5f
        /*0042*/ 	.short	0x0000


	//----- nvinfo : EIATTR_EXIT_INSTR_OFFSETS
	.align		4
        /*0044*/ 	.byte	0x04, 0x1c
        /*0046*/ 	.short	(.L_4763 - .L_4762)


	//   ....[0]....
.L_4762:
        /*0048*/ 	.word	0x000036d0


	//   ....[1]....
        /*004c*/ 	.word	0x000048c0


	//----- nvinfo : EIATTR_MAX_THREADS
	.align		4
.L_4763:
        /*0050*/ 	.byte	0x04, 0x05
        /*0052*/ 	.short	(.L_4765 - .L_4764)
.L_4764:
        /*0054*/ 	.word	0x00000080
        /*0058*/ 	.word	0x00000001
        /*005c*/ 	.word	0x00000001


	//----- nvinfo : EIATTR_CRS_STACK_SIZE
	.align		4
.L_4765:
        /*0060*/ 	.byte	0x04, 0x1e
        /*0062*/ 	.short	(.L_4767 - .L_4766)
.L_4766:
        /*0064*/ 	.word	0x00000000
.L_4767:


//--------------------- .nv.info._ZN2at6native27unrolled_elementwise_kernelINS0_13BinaryFunctorIaaaZZZNS0_15binary_internal21div_trunc_kernel_cudaERNS_18TensorIteratorBaseEENKUlvE_clEvENKUlvE0_clEvEUlaaE_EESt5arrayIPcLm3EELi4E23TrivialOffsetCalculatorILi2EjESD_ILi1EjENS0_6memory15LoadWithoutCastENSG_16StoreWithoutCastEEEviT_T0_T2_T3_T4_T5_ --------------------------
	.section	.nv.info._ZN2at6native27unrolled_elementwise_kernelINS0_13BinaryFunctorIaaaZZZNS0_15binary_internal21div_trunc_kernel_cudaERNS_18TensorIteratorBaseEENKUlvE_clEvENKUlvE0_clEvEUlaaE_EESt5arrayIPcLm3EELi4E23TrivialOffsetCalculatorILi2EjESD_ILi1EjENS0_6memory15LoadWithoutCastENSG_16StoreWithoutCastEEEviT_T0_T2_T3_T4_T5_,"",@"SHT_CUDA_INFO"
	.sectionflags	@""
	.align	4


	//----- nvinfo : EIATTR_CUDA_API_VERSION
	.align		4
        /*0000*/ 	.byte	0x04, 0x37
        /*0002*/ 	.short	(.L_4769 - .L_4768)
.L_4768:
        /*0004*/ 	.word	0x00000082


	//----- nvinfo : EIATTR_SW2861232_WAR
	.align		4
.L_4769:
        /*0008*/ 	.byte	0x01, 0x35
	.zero		2


	//----- nvinfo : EIATTR_PARAM_CBANK
	.align		4
        /*000c*/ 	.byte	0x04, 0x0a
        /*000e*/ 	.short	(.L_4771 - .L_4770)
	.align		4
.L_4770:
        /*0010*/ 	.word	index@(.nv.constant0._ZN2at6native27unrolled_elementwise_kernelINS0_13BinaryFunctorIaaaZZZNS0_15binary_internal21div_trunc_kernel_cudaERNS_18TensorIteratorBaseEENKUlvE_clEvENKUlvE0_clEvEUlaaE_EESt5arrayIPcLm3EELi4E23TrivialOffsetCalculatorILi2EjESD_ILi1EjENS0_6memory15LoadWithoutCastENSG_16StoreWithoutCastEEEviT_T0_T2_T3_T4_T5_)
        /*0014*/ 	.short	0x0160
        /*0016*/ 	.short	0x0024


	//----- nvinfo : EIATTR_CBANK_PARAM_SIZE
	.align		4
.L_4771:
        /*0018*/ 	.byte	0x03, 0x19
        /*001a*/ 	.short	0x0024


	//----- nvinfo : EIATTR_KPARAM_INFO
	.align		4
        /*001c*/ 	.byte	0x04, 0x17
        /*001e*/ 	.short	(.L_4773 - .L_4772)
.L_4772:
        /*0020*/ 	.word	0x00000000
        /*0024*/ 	.short	0x0006
        /*0026*/ 	.short	0x0023
        /*0028*/ 	.byte	0x00, 0xf0, 0x05, 0x00


	//----- nvinfo : EIATTR_KPARAM_INFO
	.align		4
.L_4773:
        /*002c*/ 	.byte	0x04, 0x17
        /*002e*/ 	.short	(.L_4775 - .L_4774)
.L_4774:
        /*0030*/ 	.word	0x00000000
        /*0034*/ 	.short	0x0005
        /*0036*/ 	.short	0x0022
        /*0038*/ 	.byte	0x00, 0xf0, 0x05, 0x00


	//----- nvinfo : EIATTR_KPARAM_INFO
	.align		4
.L_4775:
        /*003c*/ 	.byte	0x04, 0x17
        /*003e*/ 	.short	(.L_4777 - .L_4776)
.L_4776:
        /*0040*/ 	.word	0x00000000
        /*0044*/ 	.short	0x0004
        /*0046*/ 	.short	0x0021
        /*0048*/ 	.byte	0x00, 0xf0, 0x05, 0x00


	//----- nvinfo : EIATTR_KPARAM_INFO
	.align		4
.L_4777:
        /*004c*/ 	.byte	0x04, 0x17
        /*004e*/ 	.short	(.L_4779 - .L_4778)
.L_4778:
        /*0050*/ 	.word	0x00000000
        /*0054*/ 	.short	0x0003
        /*0056*/ 	.short	0x0020
        /*0058*/ 	.byte	0x00, 0xf0, 0x05, 0x00


	//----- nvinfo : EIATTR_KPARAM_INFO
	.align		4
.L_4779:
        /*005c*/ 	.byte	0x04, 0x17
        /*005e*/ 	.short	(.L_4781 - .L_4780)
.L_4780:
        /*0060*/ 	.word	0x00000000
        /*0064*/ 	.short	0x0002
        /*0066*/ 	.short	0x0008
        /*0068*/ 	.byte	0x00, 0xf0, 0x61, 0x00


	//----- nvinfo : EIATTR_KPARAM_INFO
	.align		4
.L_4781:
        /*006c*/ 	.byte	0x04, 0x17
        /*006e*/ 	.short	(.L_4783 - .L_4782)
.L_4782:
        /*0070*/ 	.word	0x00000000
        /*0074*/ 	.short	0x0001
        /*0076*/ 	.short	0x0004
        /*0078*/ 	.byte	0x00, 0xf0, 0x05, 0x00


	//----- nvinfo : EIATTR_KPARAM_INFO
	.align		4
.L_4783:
        /*007c*/ 	.byte	0x04, 0x17
        /*007e*/ 	.short	(.L_4785 - .L_4784)
.L_4784:
        /*0080*/ 	.word	0x00000000
        /*0084*/ 	.short	0x0000
        /*0086*/ 	.short	0x0000
        /*0088*/ 	.byte	0x00, 0xf0, 0x11, 0x00


	//----- nvinfo : EIATTR_MAXREG_COUNT
	.align		4
.L_4785:
        /*008c*/ 	.byte	0x03, 0x1b
        /*008e*/ 	.short	0x00ff


	//----- nvinfo : EIATTR_MERCURY_ISA_VERSION
	.align		4
        /*0090*/ 	.byte	0x03, 0x5f
        /*0092*/ 	.short	0x0000


	//----- nvinfo : EIATTR_EXIT_INSTR_OFFSETS
	.align		4
        /*0094*/ 	.byte	0x04, 0x1c
        /*0096*/ 	.short	(.L_4787 - .L_4786)


	//   ....[0]....
.L_4786:
        /*0098*/ 	.word	0x00000bb0


	//   ....[1]....
        /*009c*/ 	.word	0x00000c00


	//----- nvinfo : EIATTR_MAX_THREADS
	.align		4
.L_4787:
        /*00a0*/ 	.byte	0x04, 0x05
        /*00a2*/ 	.short	(.L_4789 - .L_4788)
.L_4788:
        /*00a4*/ 	.word	0x00000080
        /*00a8*/ 	.word	0x00000001
        /*00ac*/ 	.word	0x00000001


	//----- nvinfo : EIATTR_CRS_STACK_SIZE
	.align		4
.L_4789:
        /*00b0*/ 	.byte	0x04, 0x1e
        /*00b2*/ 	.short	(.L_4791 - .L_4790)
.L_4790:
        /*00b4*/ 	.word	0x00000000
.L_4791:


//--------------------- .nv.info._ZN2at6native29vectorized_elementwise_kernelILi2ENS0_13BinaryFunctorIaaaZZZNS0_15binary_internal21div_trunc_kernel_cudaERNS_18TensorIteratorBaseEENKUlvE_clEvENKUlvE0_clEvEUlaaE_EESt5arrayIPcLm3EEEEviT0_T1_ --------------------------
	.section	.nv.info._ZN2at6native29vectorized_elementwise_kernelILi2ENS0_13BinaryFunctorIaaaZZZNS0_15binary_internal21div_trunc_kernel_cudaERNS_18TensorIteratorBaseEENKUlvE_clEvENKUlvE0_clEvEUlaaE_EESt5arrayIPcLm3EEEEviT0_T1_,"",@"SHT_CUDA_INFO"
	.sectionflags	@""
	.align	4


	//----- nvinfo : EIATTR_CUDA_API_VERSION
	.align		4
        /*0000*/ 	.byte	0x04, 0x37
        /*0002*/ 	.short	(.L_4793 - .L_4792)
.L_4792:
        /*0004*/ 	.word	0x00000082


	//----- nvinfo : EIATTR_SW2861232_WAR
	.align		4
.L_4793:
        /*0008*/ 	.byte	0x01, 0x35
	.zero		2


	//----- nvinfo : EIATTR_PARAM_CBANK
	.align		4
        /*000c*/ 	.byte	0x04, 0x0a
        /*000e*/ 	.short	(.L_4795 - .L_4794)
	.align		4
.L_4794:
        /*0010*/ 	.word	index@(.nv.constant0._ZN2at6native29vectorized_elementwise_kernelILi2ENS0_13BinaryFunctorIaaaZZZNS0_15binary_internal21div_trunc_kernel_cudaERNS_18TensorIteratorBaseEENKUlvE_clEvENKUlvE0_clEvEUlaaE_EESt5arrayIPcLm3EEEEviT0_T1_)
        /*0014*/ 	.short	0x0160
        /*0016*/ 	.short	0x0020


	//----- nvinfo : EIATTR_CBANK_PARAM_SIZE
	.align		4
.L_4795:
        /*0018*/ 	.byte	0x03, 0x19
        /*001a*/ 	.short	0x0020


	//----- nvinfo : EIATTR_KPARAM_INFO
	.align		4
        /*001c*/ 	.byte	0x04, 0x17
        /*001e*/ 	.short	(.L_4797 - .L_4796)
.L_4796:
        /*0020*/ 	.word	0x00000000
        /*0024*/ 	.short	0x0002
        /*0026*/ 	.short	0x0008
        /*0028*/ 	.byte	0x00, 0xf0, 0x61, 0x00


	//----- nvinfo : EIATTR_KPARAM_INFO
	.align		4
.L_4797:
        /*002c*/ 	.byte	0x04, 0x17
        /*002e*/ 	.short	(.L_4799 - .L_4798)
.L_4798:
        /*0030*/ 	.word	0x00000000
        /*0034*/ 	.short	0x0001
        /*0036*/ 	.short	0x0004
        /*0038*/ 	.byte	0x00, 0xf0, 0x05, 0x00


	//----- nvinfo : EIATTR_KPARAM_INFO
	.align		4
.L_4799:
        /*003c*/ 	.byte	0x04, 0x17
        /*003e*/ 	.short	(.L_4801 - .L_4800)
.L_4800:
        /*0040*/ 	.word	0x00000000
        /*0044*/ 	.short	0x0000
        /*0046*/ 	.short	0x0000
        /*0048*/ 	.byte	0x00, 0xf0, 0x11, 0x00


	//----- nvinfo : EIATTR_MAXREG_COUNT
	.align		4
.L_4801:
        /*004c*/ 	.byte	0x03, 0x1b
        /*004e*/ 	.short	0x00ff


	//----- nvinfo : EIATTR_MERCURY_ISA_VERSION
	.align		4
        /*0050*/ 	.byte	0x03, 0x5f
        /*0052*/ 	.short	0x0000


	//----- nvinfo : EIATTR_EXIT_INSTR_OFFSETS
	.align		4
        /*0054*/ 	.byte	0x04, 0x1c
        /*0056*/ 	.short	(.L_4803 - .L_4802)


	//   ....[0]....
.L_4802:
        /*0058*/ 	.word	0x00000fe0


	//   ....[1]....
        /*005c*/ 	.word	0x000027a0


	//   ....[2]....
        /*0060*/ 	.word	0x000027f0


	//----- nvinfo : EIATTR_MAX_THREADS
	.align		4
.L_4803:
        /*0064*/ 	.byte	0x04, 0x05
        /*0066*/ 	.short	(.L_4805 - .L_4804)
.L_4804:
        /*0068*/ 	.word	0x00000080
        /*006c*/ 	.word	0x00000001
        /*0070*/ 	.word	0x00000001


	//----- nvinfo : EIATTR_CRS_STACK_SIZE
	.align		4
.L_4805:
        /*0074*/ 	.byte	0x04, 0x1e
        /*0076*/ 	.short	(.L_4807 - .L_4806)
.L_4806:
        /*0078*/ 	.word	0x00000000
.L_4807:


//--------------------- .nv.info._ZN2at6native29vectorized_elementwise_kernelILi4ENS0_13BinaryFunctorIaaaZZZNS0_15binary_internal21div_trunc_kernel_cudaERNS_18TensorIteratorBaseEENKUlvE_clEvENKUlvE0_clEvEUlaaE_EESt5arrayIPcLm3EEEEviT0_T1_ --------------------------
	.section	.nv.info._ZN2at6native29vectorized_elementwise_kernelILi4ENS0_13BinaryFunctorIaaaZZZNS0_15binary_internal21div_trunc_kernel_cudaERNS_18TensorIteratorBaseEENKUlvE_clEvENKUlvE0_clEvEUlaaE_EESt5arrayIPcLm3EEEEviT0_T1_,"",@"SHT_CUDA_INFO"
	.sectionflags	@""
	.align	4


	//----- nvinfo : EIATTR_CUDA_API_VERSION
	.align		4
        /*0000*/ 	.byte	0x04, 0x37
        /*0002*/ 	.short	(.L_4809 - .L_4808)
.L_4808:
        /*0004*/ 	.word	0x00000082


	//----- nvinfo : EIATTR_SW2861232_WAR
	.align		4
.L_4809:
        /*0008*/ 	.byte	0x01, 0x35
	.zero		2


	//----- nvinfo : EIATTR_PARAM_CBANK
	.align		4
        /*000c*/ 	.byte	0x04, 0x0a
        /*000e*/ 	.short	(.L_4811 - .L_4810)
	.align		4
.L_4810:
        /*0010*/ 	.word	index@(.nv.constant0._ZN2at6native29vectorized_elementwise_kernelILi4ENS0_13BinaryFunctorIaaaZZZNS0_15binary_internal21div_trunc_kernel_cudaERNS_18TensorIteratorBaseEENKUlvE_clEvENKUlvE0_clEvEUlaaE_EESt5arrayIPcLm3EEEEviT0_T1_)
        /*0014*/ 	.short	0x0160
        /*0016*/ 	.short	0x0020


	//----- nvinfo : EIATTR_CBANK_PARAM_SIZE
	.align		4
.L_4811:
        /*0018*/ 	.byte	0x03, 0x19
        /*001a*/ 	.short	0x0020


	//----- nvinfo : EIATTR_KPARAM_INFO
	.align		4
        /*001c*/ 	.byte	0x04, 0x17
        /*001e*/ 	.short	(.L_4813 - .L_4812)
.L_4812:
        /*0020*/ 	.word	0x00000000
        /*0024*/ 	.short	0x0002
        /*0026*/ 	.short	0x0008
        /*0028*/ 	.byte	0x00, 0xf0, 0x61, 0x00


	//----- nvinfo : EIATTR_KPARAM_INFO
	.align		4
.L_4813:
        /*002c*/ 	.byte	0x04, 0x17
        /*002e*/ 	.short	(.L_4815 - .L_4814)
.L_4814:
        /*0030*/ 	.word	0x00000000
        /*0034*/ 	.short	0x0001
        /*0036*/ 	.short	0x0004
        /*0038*/ 	.byte	0x00, 0xf0, 0x05, 0x00


	//----- nvinfo : EIATTR_KPARAM_INFO
	.align		4
.L_4815:
        /*003c*/ 	.byte	0x04, 0x17
        /*003e*/ 	.short	(.L_4817 - .L_4816)
.L_4816:
        /*0040*/ 	.word	0x00000000
        /*0044*/ 	.short	0x0000
        /*0046*/ 	.short	0x0000
        /*0048*/ 	.byte	0x00, 0xf0, 0x11, 0x00


	//----- nvinfo : EIATTR_MAXREG_COUNT
	.align		4
.L_4817:
        /*004c*/ 	.byte	0x03, 0x1b
        /*004e*/ 	.short	0x00ff


	//----- nvinfo : EIATTR_MERCURY_ISA_VERSION
	.align		4
        /*0050*/ 	.byte	0x03, 0x5f
        /*0052*/ 	.short	0x0000


	//----- nvinfo : EIATTR_EXIT_INSTR_OFFSETS
	.align		4
        /*0054*/ 	.byte	0x04, 0x1c
        /*0056*/ 	.short	(.L_4819 - .L_4818)


	//   ....[0]....
.L_4818:
        /*0058*/ 	.word	0x00000f80


	//   ....[1]....
        /*005c*/ 	.word	0x00002740


	//   ....[2]....
        /*0060*/ 	.word	0x00002790


	//----- nvinfo : EIATTR_MAX_THREADS
	.align		4
.L_4819:
        /*0064*/ 	.byte	0x04, 0x05
        /*0066*/ 	.short	(.L_4821 - .L_4820)
.L_4820:
        /*0068*/ 	.word	0x00000080
        /*006c*/ 	.word	0x00000001
        /*0070*/ 	.word	0x00000001


	//----- nvinfo : EIATTR_CRS_STACK_SIZE
	.align		4
.L_4821:
        /*0074*/ 	.byte	0x04, 0x1e
        /*0076*/ 	.short	(.L_4823 - .L_4822)
.L_4822:
        /*0078*/ 	.word	0x00000000
.L_4823:


//--------------------- .nv.info._ZN2at6native29vectorized_elementwise_kernelILi8ENS0_13BinaryFunctorIaaaZZZNS0_15binary_internal21div_trunc_kernel_cudaERNS_18TensorIteratorBaseEENKUlvE_clEvENKUlvE0_clEvEUlaaE_EESt5arrayIPcLm3EEEEviT0_T1_ --------------------------
	.section	.nv.info._ZN2at6native29vectorized_elementwise_kernelILi8ENS0_13BinaryFunctorIaaaZZZNS0_15binary_internal21div_trunc_kernel_cudaERNS_18TensorIteratorBaseEENKUlvE_clEvENKUlvE0_clEvEUlaaE_EESt5arrayIPcLm3EEEEviT0_T1_,"",@"SHT_CUDA_INFO"
	.sectionflags	@""
	.align	4


	//----- nvinfo : EIATTR_CUDA_API_VERSION
	.align		4
        /*0000*/ 	.byte	0x04, 0x37
        /*0002*/ 	.short	(.L_4825 - .L_4824)
.L_4824:
        /*0004*/ 	.word	0x00000082


	//----- nvinfo : EIATTR_SW2861232_WAR
	.align		4
.L_4825:
        /*0008*/ 	.byte	0x01, 0x35
	.zero		2


	//----- nvinfo : EIATTR_PARAM_CBANK
	.align		4
        /*000c*/ 	.byte	0x04, 0x0a
        /*000e*/ 	.short	(.L_4827 - .L_4826)
	.align		4
.L_4826:
        /*0010*/ 	.word	index@(.nv.constant0._ZN2at6native29vectorized_elementwise_kernelILi8ENS0_13BinaryFunctorIaaaZZZNS0_15binary_internal21div_trunc_kernel_cudaERNS_18TensorIteratorBaseEENKUlvE_clEvENKUlvE0_clEvEUlaaE_EESt5arrayIPcLm3EEEEviT0_T1_)
        /*0014*/ 	.short	0x0160
        /*0016*/ 	.short	0x0020


	//----- nvinfo : EIATTR_CBANK_PARAM_SIZE
	.align		4
.L_4827:
        /*0018*/ 	.byte	0x03, 0x19
        /*001a*/ 	.short	0x0020


	//----- nvinfo : EIATTR_KPARAM_INFO
	.align		4
        /*001c*/ 	.byte	0x04, 0x17
        /*001e*/ 	.short	(.L_4829 - .L_4828)
.L_4828:
        /*0020*/ 	.word	0x00000000
        /*0024*/ 	.short	0x0002
        /*0026*/ 	.short	0x0008
        /*0028*/ 	.byte	0x00, 0xf0, 0x61, 0x00


	//----- nvinfo : EIATTR_KPARAM_INFO
	.align		4
.L_4829:
        /*002c*/ 	.byte	0x04, 0x17
        /*002e*/ 	.short	(.L_4831 - .L_4830)
.L_4830:
        /*0030*/ 	.word	0x00000000
        /*0034*/ 	.short	0x0001
        /*0036*/ 	.short	0x0004
        /*0038*/ 	.byte	0x00, 0xf0, 0x05, 0x00


	//----- nvinfo : EIATTR_KPARAM_INFO
	.align		4
.L_4831:
        /*003c*/ 	.byte	0x04, 0x17
        /*003e*/ 	.short	(.L_4833 - .L_4832)
.L_4832:
        /*0040*/ 	.word	0x00000000
        /*0044*/ 	.short	0x0000
        /*0046*/ 	.short	0x0000
        /*0048*/ 	.byte	0x00, 0xf0, 0x11, 0x00


	//----- nvinfo : EIATTR_MAXREG_COUNT
	.align		4
.L_4833:
        /*004c*/ 	.byte	0x03, 0x1b
        /*004e*/ 	.short	0x00ff


	//----- nvinfo : EIATTR_MERCURY_ISA_VERSION
	.align		4
        /*0050*/ 	.byte	0x03, 0x5f
        /*0052*/ 	.short	0x0000


	//----- nvinfo : EIATTR_EXIT_INSTR_OFFSETS
	.align		4
        /*0054*/ 	.byte	0x04, 0x1c
        /*0056*/ 	.short	(.L_4835 - .L_4834)


	//   ....[0]....
.L_4834:
        /*0058*/ 	.word	0x00000010


	//----- nvinfo : EIATTR_MAX_THREADS
	.align		4
.L_4835:
        /*005c*/ 	.byte	0x04, 0x05
        /*005e*/ 	.short	(.L_4837 - .L_4836)
.L_4836:
        /*0060*/ 	.word	0x00000080
        /*0064*/ 	.word	0x00000001
        /*0068*/ 	.word	0x00000001
.L_4837:


//--------------------- .nv.info._ZN2at6native18elementwise_kernelILi128ELi4EZNS0_15gpu_kernel_implINS0_13BUnaryFunctorIaaaZZZNS0_15binary_internal21div_trunc_kernel_cudaERNS_18TensorIteratorBaseEENKUlvE_clEvENKUlvE0_clEvEUlaaE_EEEEvS6_RKT_EUliE_EEviT1_ --------------------------
	.section	.nv.info._ZN2at6native18elementwise_kernelILi128ELi4EZNS0_15gpu_kernel_implINS0_13BUnaryFunctorIaaaZZZNS0_15binary_internal21div_trunc_kernel_cudaERNS_18TensorIteratorBaseEENKUlvE_clEvENKUlvE0_clEvEUlaaE_EEEEvS6_RKT_EUliE_EEviT1_,"",@"SHT_CUDA_INFO"
	.sectionflags	@""
	.align	4


	//----- nvinfo : EIATTR_CUDA_API_VERSION
	.align		4
        /*0000*/ 	.byte	0x04, 0x37
        /*0002*/ 	.short	(.L_4839 - .L_4838)
.L_4838:
        /*0004*/ 	.word	0x00000082


	//----- nvinfo : EIATTR_SW2861232_WAR
	.align		4
.L_4839:
        /*0008*/ 	.byte	0x01, 0x35
	.zero		2


	//----- nvinfo : EIATTR_PARAM_CBANK
	.align		4
        /*000c*/ 	.byte	0x04, 0x0a
        /*000e*/ 	.short	(.L_4841 - .L_4840)
	.align		4
.L_4840:
        /*0010*/ 	.word	index@(.nv.constant0._ZN2at6native18elementwise_kernelILi128ELi4EZNS0_15gpu_kernel_implINS0_13BUnaryFunctorIaaaZZZNS0_15binary_internal21div_trunc_kernel_cudaERNS_18TensorIteratorBaseEENKUlvE_clEvENKUlvE0_clEvEUlaaE_EEEEvS6_RKT_EUliE_EEviT1_)
        /*0014*/ 	.short	0x0160
        /*0016*/ 	.short	0x0220


	//----- nvinfo : EIATTR_CBANK_PARAM_SIZE
	.align		4
.L_4841:
        /*0018*/ 	.byte	0x03, 0x19
        /*001a*/ 	.short	0x0220


	//----- nvinfo : EIATTR_KPARAM_INFO
	.align		4
        /*001c*/ 	.byte	0x04, 0x17
        /*001e*/ 	.short	(.L_4843 - .L_4842)
.L_4842:
        /*0020*/ 	.word	0x00000000
        /*0024*/ 	.short	0x0001
        /*0026*/ 	.short	0x0008
        /*0028*/ 	.byte	0x00, 0xf0, 0x61, 0x08


	//----- nvinfo : EIATTR_KPARAM_INFO
	.align		4
.L_4843:
        /*002c*/ 	.byte	0x04, 0x17
        /*002e*/ 	.short	(.L_4845 - .L_4844)
.L_4844:
        /*0030*/ 	.word	0x00000000
        /*0034*/ 	.short	0x0000
        /*0036*/ 	.short	0x0000
        /*0038*/ 	.byte	0x00, 0xf0, 0x11, 0x00


	//----- nvinfo : EIATTR_MAXREG_COUNT
	.align		4
.L_4845:
        /*003c*/ 	.byte	0x03, 0x1b
        /*003e*/ 	.short	0x0080


	//----- nvinfo : EIATTR_EXTERNS
	.align		4
        /*0040*/ 	.byte	0x04, 0x0f
        /*0042*/ 	.short	(.L_4847 - .L_4846)


	//   ....[0]....
	.align		4
.L_4846:
        /*0044*/ 	.word	index@(__assertfail)


	//----- nvinfo : EIATTR_MERCURY_ISA_VERSION
	.align		4
.L_4847:
        /*0048*/ 	.byte	0x03, 0x5f
        /*004a*/ 	.short	0x0000


	//----- nvinfo : EIATTR_SYSCALL_OFFSETS
	.align		4
        /*004c*/ 	.byte	0x04, 0x46
        /*004e*/ 	.short	(.L_4849 - .L_4848)


	//   ....[0]....
.L_4848:
        /*0050*/ 	.word	0x00001d30


	//   ....[1]....
        /*0054*/ 	.word	0x00002e30


	//   ....[2]....
        /*0058*/ 	.word	0x00004bc0


	//   ....[3]....
        /*005c*/ 	.word	0x00005cc0


	//   ....[4]....
        /*0060*/ 	.word	0x00007a20


	//   ....[5]....
        /*0064*/ 	.word	0x00008b20


	//   ....[6]....
        /*0068*/ 	.word	0x0000a890


	//   ....[7]....
        /*006c*/ 	.word	0x0000b990


	//----- nvinfo : EIATTR_EXIT_INSTR_OFFSETS
	.align		4
.L_4849:
        /*0070*/ 	.byte	0x04, 0x1c
        /*0072*/ 	.short	(.L_4851 - .L_4850)


	//   ....[0]....
.L_4850:
        /*0074*/ 	.word	0x00008be0


	//   ....[1]....
        /*0078*/ 	.word	0x0000ab90


	//   ....[2]....
        /*007c*/ 	.word	0x0000abb0


	//   ....[3]....
        /*0080*/ 	.word	0x0000ac70


	//   ....[4]....
        /*0084*/ 	.word	0x0000aca0


	//   ....[5]....
        /*0088*/ 	.word	0x0000ace0


	//   ....[6]....
        /*008c*/ 	.word	0x0000ad70


	//   ....[7]....
        /*0090*/ 	.word	0x0000adb0


	//   ....[8]....
        /*0094*/ 	.word	0x0000ae50


	//   ....[9]....
        /*0098*/ 	.word	0x0000aea0


	//   ....[10]....
        /*009c*/ 	.word	0x0000aef0


	//   ....[11]....
        /*00a0*/ 	.word	0x0000afb0


	//   ....[12]....
        /*00a4*/ 	.word	0x0000b010


	//   ....[13]....
        /*00a8*/ 	.word	0x0000b1a0


	//   ....[14]....
        /*00ac*/ 	.word	0x0000b300


	//   ....[15]....
        /*00b0*/ 	.word	0x0000b340


	//   ....[16]....
        /*00b4*/ 	.word	0x0000b400


	//   ....[17]....
        /*00b8*/ 	.word	0x0000b580


	//   ....[18]....
        /*00bc*/ 	.word	0x0000b700


	//   ....[19]....
        /*00c0*/ 	.word	0x0000b860


	//   ....[20]....
        /*00c4*/ 	.word	0x0000b9a0


	//   ....[21]....
        /*00c8*/ 	.word	0x0000b9f0


	//   ....[22]....
        /*00cc*/ 	.word	0x0000ba20


	//----- nvinfo : EIATTR_MAX_THREADS
	.align		4
.L_4851:
        /*00d0*/ 	.byte	0x04, 0x05
        /*00d2*/ 	.short	(.L_4853 - .L_4852)
.L_4852:
        /*00d4*/ 	.word	0x00000080
        /*00d8*/ 	.word	0x00000001
        /*00dc*/ 	.word	0x00000001


	//----- nvinfo : EIATTR_CRS_STACK_SIZE
	.align		4
.L_4853:
        /*00e0*/ 	.byte	0x04, 0x1e
        /*00e2*/ 	.short	(.L_4855 - .L_4854)
.L_4854:
        /*00e4*/ 	.word	0x00000000
.L_4855:


//--------------------- .nv.info._ZN2at6native27unrolled_elementwise_kernelINS0_13BUnaryFunctorIaaaZZZNS0_15binary_internal21div_trunc_kernel_cudaERNS_18TensorIteratorBaseEENKUlvE_clEvENKUlvE0_clEvEUlaaE_EESt5arrayIPcLm2EELi4E23TrivialOffsetCalculatorILi1EjESE_NS0_6memory12LoadWithCastILi1EEENSF_13StoreWithCastILi1EEEEEviT_T0_T2_T3_T4_T5_ --------------------------
	.section	.nv.info._ZN2at6native27unrolled_elementwise_kernelINS0_13BUnaryFunctorIaaaZZZNS0_15binary_internal21div_trunc_kernel_cudaERNS_18TensorIteratorBaseEENKUlvE_clEvENKUlvE0_clEvEUlaaE_EESt5arrayIPcLm2EELi4E23TrivialOffsetCalculatorILi1EjESE_NS0_6memory12LoadWithCastILi1EEENSF_13StoreWithCastILi1EEEEEviT_T0_T2_T3_T4_T5_,"",@"SHT_CUDA_INFO"
	.sectionflags	@""
	.align	4


	//----- nvinfo : EIATTR_CUDA_API_VERSION
	.align		4
        /*0000*/ 	.byte	0x04, 0x37
        /*0002*/ 	.short	(.L_4857 - .L_4856)
.L_4856:
        /*0004*/ 	.word	0x00000082


	//----- nvinfo : EIATTR_SW2861232_WAR
	.align		4
.L_4857:
        /*0008*/ 	.byte	0x01, 0x35
	.zero		2


	//----- nvinfo : EIATTR_PARAM_CBANK
	.align		4
        /*000c*/ 	.byte	0x04, 0x0a
        /*000e*/ 	.short	(.L_4859 - .L_4858)
	.align		4
.L_4858:
        /*0010*/ 	.word	index@(.nv.constant0._ZN2at6native27unrolled_elementwise_kernelINS0_13BUnaryFunctorIaaaZZZNS0_15binary_internal21div_trunc_kernel_cudaERNS_18TensorIteratorBaseEENKUlvE_clEvENKUlvE0_clEvEUlaaE_EESt5arrayIPcLm2EELi4E23TrivialOffsetCalculatorILi1EjESE_NS0_6memory12LoadWithCastILi1EEENSF_13StoreWithCastILi1EEEEEviT_T0_T2_T3_T4_T5_)
        /*0014*/ 	.short	0x0160
        /*0016*/ 	.short	0x002c


	//----- nvinfo : EIATTR_CBANK_PARAM_SIZE
	.align		4
.L_4859:
        /*0018*/ 	.byte	0x03, 0x19
        /*001a*/ 	.short	0x002c


	//----- nvinfo : EIATTR_KPARAM_INFO
	.align		4
        /*001c*/ 	.byte	0x04, 0x17
        /*001e*/ 	.short	(.L_4861 - .L_4860)
.L_4860:
        /*0020*/ 	.word	0x00000000
        /*0024*/ 	.short	0x0006
        /*0026*/ 	.short	0x0024
        /*0028*/ 	.byte	0x00, 0xf0, 0x21, 0x00


	//----- nvinfo : EIATTR_KPARAM_INFO
	.align		4
.L_4861:
        /*002c*/ 	.byte	0x04, 0x17
        /*002e*/ 	.short	(.L_4863 - .L_4862)
.L_4862:
        /*0030*/ 	.word	0x00000000
        /*0034*/ 	.short	0x0005
        /*0036*/ 	.short	0x001c
        /*0038*/ 	.byte	0x00, 0xf0, 0x21, 0x00


	//----- nvinfo : EIATTR_KPARAM_INFO
	.align		4
.L_4863:
        /*003c*/ 	.byte	0x04, 0x17
        /*003e*/ 	.short	(.L_4865 - .L_4864)
.L_4864:
        /*0040*/ 	.word	0x00000000
        /*0044*/ 	.short	0x0004
        /*0046*/ 	.short	0x0019
        /*0048*/ 	.byte	0x00, 0xf0, 0x05, 0x00


	//----- nvinfo : EIATTR_KPARAM_INFO
	.align		4
.L_4865:
        /*004c*/ 	.byte	0x04, 0x17
        /*004e*/ 	.short	(.L_4867 - .L_4866)
.L_4866:
        /*0050*/ 	.word	0x00000000
        /*0054*/ 	.short	0x0003
        /*0056*/ 	.short	0x0018
        /*0058*/ 	.byte	0x00, 0xf0, 0x05, 0x00


	//----- nvinfo : EIATTR_KPARAM_INFO
	.align		4
.L_4867:
        /*005c*/ 	.byte	0x04, 0x17
        /*005e*/ 	.short	(.L_4869 - .L_4868)
.L_4868:
        /*0060*/ 	.word	0x00000000
        /*0064*/ 	.short	0x0002
        /*0066*/ 	.short	0x0008
        /*0068*/ 	.byte	0x00, 0xf0, 0x41, 0x00


	//----- nvinfo : EIATTR_KPARAM_INFO
	.align		4
.L_4869:
        /*006c*/ 	.byte	0x04, 0x17
        /*006e*/ 	.short	(.L_4871 - .L_4870)
.L_4870:
        /*0070*/ 	.word	0x00000000
        /*0074*/ 	.short	0x0001
        /*0076*/ 	.short	0x0004
        /*0078*/ 	.byte	0x00, 0xf0, 0x09, 0x00


	//----- nvinfo : EIATTR_KPARAM_INFO
	.align		4
.L_4871:
        /*007c*/ 	.byte	0x04, 0x17
        /*007e*/ 	.short	(.L_4873 - .L_4872)
.L_4872:
        /*0080*/ 	.word	0x00000000
        /*0084*/ 	.short	0x0000
        /*0086*/ 	.short	0x0000
        /*0088*/ 	.byte	0x00, 0xf0, 0x11, 0x00


	//----- nvinfo : EIATTR_MAXREG_COUNT
	.align		4
.L_4873:
        /*008c*/ 	.byte	0x03, 0x1b
        /*008e*/ 	.short	0x00ff


	//----- nvinfo : EIATTR_EXTERNS
	.align		4
        /*0090*/ 	.byte	0x04, 0x0f
        /*0092*/ 	.short	(.L_4875 - .L_4874)


	//   ....[0]....
	.align		4
.L_4874:
        /*0094*/ 	.word	index@(__assertfail)


	//----- nvinfo : EIATTR_MERCURY_ISA_VERSION
	.align		4
.L_4875:
        /*0098*/ 	.byte	0x03, 0x5f
        /*009a*/ 	.short	0x0000


	//----- nvinfo : EIATTR_SYSCALL_OFFSETS
	.align		4
        /*009c*/ 	.byte	0x04, 0x46
        /*009e*/ 	.short	(.L_4877 - .L_4876)


	//   ....[0]....
.L_4876:
        /*00a0*/ 	.word	0x00000f20


	//   ....[1]....
        /*00a4*/ 	.word	0x00001e40


	//   ....[2]....
        /*00a8*/ 	.word	0x00002d70


	//   ....[3]....
        /*00ac*/ 	.word	0x00003c80


	//   ....[4]....
        /*00b0*/ 	.word	0x000055a0


	//   ....[5]....
        /*00b4*/ 	.word	0x000065e0


	//   ....[6]....
        /*00b8*/ 	.word	0x000075e0


	//   ....[7]....
        /*00bc*/ 	.word	0x000085e0


	//----- nvinfo : EIATTR_EXIT_INSTR_OFFSETS
	.align		4
.L_4877:
        /*00c0*/ 	.byte	0x04, 0x1c
        /*00c2*/ 	.short	(.L_4879 - .L_4878)


	//   ....[0]....
.L_4878:
        /*00c4*/ 	.word	0x000076c0


	//   ....[1]....
        /*00c8*/ 	.word	0x000077d0


	//   ....[2]....
        /*00cc*/ 	.word	0x000077f0


	//   ....[3]....
        /*00d0*/ 	.word	0x000078b0


	//   ....[4]....
        /*00d4*/ 	.word	0x000078f0


	//   ....[5]....
        /*00d8*/ 	.word	0x00007930


	//   ....[6]....
        /*00dc*/ 	.word	0x000079c0


	//   ....[7]....
        /*00e0*/ 	.word	0x00007a00


	//   ....[8]....
        /*00e4*/ 	.word	0x00007aa0


	//   ....[9]....
        /*00e8*/ 	.word	0x00007af0


	//   ....[10]....
        /*00ec*/ 	.word	0x00007b40


	//   ....[11]....
        /*00f0*/ 	.word	0x00007c00


	//   ....[12]....
        /*00f4*/ 	.word	0x00007c60


	//   ....[13]....
        /*00f8*/ 	.word	0x00007df0


	//   ....[14]....
        /*00fc*/ 	.word	0x00007f50


	//   ....[15]....
        /*0100*/ 	.word	0x00007f90


	//   ....[16]....
        /*0104*/ 	.word	0x00008050


	//   ....[17]....
        /*0108*/ 	.word	0x000081d0


	//   ....[18]....
        /*010c*/ 	.word	0x00008350


	//   ....[19]....
        /*0110*/ 	.word	0x000084b0


	//   ....[20]....
        /*0114*/ 	.word	0x000085f0


	//   ....[21]....
        /*0118*/ 	.word	0x00008650


	//   ....[22]....
        /*011c*/ 	.word	0x00008690


	//----- nvinfo : EIATTR_MAX_THREADS
	.align		4
.L_4879:
        /*0120*/ 	.byte	0x04, 0x05
        /*0122*/ 	.short	(.L_4881 - .L_4880)
.L_4880:
        /*0124*/ 	.word	0x00000080
        /*0128*/ 	.word	0x00000001
        /*012c*/ 	.word	0x00000001


	//----- nvinfo : EIATTR_CRS_STACK_SIZE
	.align		4
.L_4881:
        /*0130*/ 	.byte	0x04, 0x1e
        /*0132*/ 	.short	(.L_4883 - .L_4882)
.L_4882:
        /*0134*/ 	.word	0x00000000
.L_4883:


//--------------------- .nv.info._ZN2at6native18elementwise_kernelILi128ELi4EZNS0_22gpu_kernel_impl_nocastINS0_13BUnaryFunctorIaaaZZZNS0_15binary_internal21div_trunc_kernel_cudaERNS_18TensorIteratorBaseEENKUlvE_clEvENKUlvE0_clEvEUlaaE_EEEEvS6_RKT_EUliE_EEviT1_ --------------------------
	.section	.nv.info._ZN2at6native18elementwise_kernelILi128ELi4EZNS0_22gpu_kernel_impl_nocastINS0_13BUnaryFunctorIaaaZZZNS0_15binary_internal21div_trunc_kernel_cudaERNS_18TensorIteratorBaseEENKUlvE_clEvENKUlvE0_clEvEUlaaE_EEEEvS6_RKT_EUliE_EEviT1_,"",@"SHT_CUDA_INFO"
	.sectionflags	@""
	.align	4


	//----- nvinfo : EIATTR_CUDA_API_VERSION
	.align		4
        /*0000*/ 	.byte	0x04, 0x37
        /*0002*/ 	.short	(.L_4885 - .L_4884)
.L_4884:
        /*0004*/ 	.word	0x00000082


	//----- nvinfo : EIATTR_SW2861232_WAR
	.align		4
.L_4885:
        /*0008*/ 	.byte	0x01, 0x35
	.zero		2


	//----- nvinfo : EIATTR_PARAM_CBANK
	.align		4
        /*000c*/ 	.byte	0x04, 0x0a
        /*000e*/ 	.short	(.L_4887 - .L_4886)
	.align		4
.L_4886:
        /*0010*/ 	.word	index@(.nv.constant0._ZN2at6native18elementwise_kernelILi128ELi4EZNS0_22gpu_kernel_impl_nocastINS0_13BUnaryFunctorIaaaZZZNS0_15binary_internal21div_trunc_kernel_cudaERNS_18TensorIteratorBaseEENKUlvE_clEvENKUlvE0_clEvEUlaaE_EEEEvS6_RKT_EUliE_EEviT1_)
        /*0014*/ 	.short	0x0160
        /*0016*/ 	.short	0x0220


	//----- nvinfo : EIATTR_CBANK_PARAM_SIZE
	.align		4
.L_4887:
        /*0018*/ 	.byte	0x03, 0x19
        /*001a*/ 	.short	0x0220


	//----- nvinfo : EIATTR_KPARAM_INFO
	.align		4
        /*001c*/ 	.byte	0x04, 0x17
        /*001e*/ 	.short	(.L_4889 - .L_4888)
.L_4888:
        /*0020*/ 	.word	0x00000000
        /*0024*/ 	.short	0x0001
        /*0026*/ 	.short	0x0008
        /*0028*/ 	.byte	0x00, 0xf0, 0x61, 0x08


	//----- nvinfo : EIATTR_KPARAM_INFO
	.align		4
.L_4889:
        /*002c*/ 	.byte	0x04, 0x17
        /*002e*/ 	.short	(.L_4891 - .L_4890)
.L_4890:
        /*0030*/ 	.word	0x00000000
        /*0034*/ 	.short	0x0000
        /*0036*/ 	.short	0x0000
        /*0038*/ 	.byte	0x00, 0xf0, 0x11, 0x00


	//----- nvinfo : EIATTR_MAXREG_COUNT
	.align		4
.L_4891:
        /*003c*/ 	.byte	0x03, 0x1b
        /*003e*/ 	.short	0x0080


	//----- nvinfo : EIATTR_MERCURY_ISA_VERSION
	.align		4
        /*0040*/ 	.byte	0x03, 0x5f
        /*0042*/ 	.short	0x0000


	//----- nvinfo : EIATTR_EXIT_INSTR_OFFSETS
	.align		4
        /*0044*/ 	.byte	0x04, 0x1c
        /*0046*/ 	.short	(.L_4893 - .L_4892)


	//   ....[0]....
.L_4892:
        /*0048*/ 	.word	0x00003200


	//   ....[1]....
        /*004c*/ 	.word	0x00004250


	//----- nvinfo : EIATTR_MAX_THREADS
	.align		4
.L_4893:
        /*0050*/ 	.byte	0x04, 0x05
        /*0052*/ 	.short	(.L_4895 - .L_4894)
.L_4894:
        /*0054*/ 	.word	0x00000080
        /*0058*/ 	.word	0x00000001
        /*005c*/ 	.word	0x00000001


	//----- nvinfo : EIATTR_CRS_STACK_SIZE
	.align		4
.L_4895:
        /*0060*/ 	.byte	0x04, 0x1e
        /*0062*/ 	.short	(.L_4897 - .L_4896)
.L_4896:
        /*0064*/ 	.word	0x00000000
.L_4897:


//--------------------- .nv.info._ZN2at6native27unrolled_elementwise_kernelINS0_13BUnaryFunctorIaaaZZZNS0_15binary_internal21div_trunc_kernel_cudaERNS_18TensorIteratorBaseEENKUlvE_clEvENKUlvE0_clEvEUlaaE_EESt5arrayIPcLm2EELi4E23TrivialOffsetCalculatorILi1EjESE_NS0_6memory15LoadWithoutCastENSF_16StoreWithoutCastEEEviT_T0_T2_T3_T4_T5_ --------------------------
	.section	.nv.info._ZN2at6native27unrolled_elementwise_kernelINS0_13BUnaryFunctorIaaaZZZNS0_15binary_internal21div_trunc_kernel_cudaERNS_18TensorIteratorBaseEENKUlvE_clEvENKUlvE0_clEvEUlaaE_EESt5arrayIPcLm2EELi4E23TrivialOffsetCalculatorILi1EjESE_NS0_6memory15LoadWithoutCastENSF_16StoreWithoutCastEEEviT_T0_T2_T3_T4_T5_,"",@"SHT_CUDA_INFO"
	.sectionflags	@""
	.align	4


	//----- nvinfo : EIATTR_CUDA_API_VERSION
	.align		4
        /*0000*/ 	.byte	0x04, 0x37
        /*0002*/ 	.short	(.L_4899 - .L_4898)
.L_4898:
        /*0004*/ 	.word	0x00000082


	//----- nvinfo : EIATTR_SW2861232_WAR
	.align		4
.L_4899:
        /*0008*/ 	.byte	0x01, 0x35
	.zero		2


	//----- nvinfo : EIATTR_PARAM_CBANK
	.align		4
        /*000c*/ 	.byte	0x04, 0x0a
        /*000e*/ 	.short	(.L_4901 - .L_4900)
	.align		4
.L_4900:
        /*0010*/ 	.word	index@(.nv.constant0._ZN2at6native27unrolled_elementwise_kernelINS0_13BUnaryFunctorIaaaZZZNS0_15binary_internal21div_trunc_kernel_cudaERNS_18TensorIteratorBaseEENKUlvE_clEvENKUlvE0_clEvEUlaaE_EESt5arrayIPcLm2EELi4E23TrivialOffsetCalculatorILi1EjESE_NS0_6memory15LoadWithoutCastENSF_16StoreWithoutCastEEEviT_T0_T2_T3_T4_T5_)
        /*0014*/ 	.short	0x0160
        /*0016*/ 	.short	0x001c


	//----- nvinfo : EIATTR_CBANK_PARAM_SIZE
	.align		4
.L_4901:
        /*0018*/ 	.byte	0x03, 0x19
        /*001a*/ 	.short	0x001c


	//----- nvinfo : EIATTR_KPARAM_INFO
	.align		4
        /*001c*/ 	.byte	0x04, 0x17
        /*001e*/ 	.short	(.L_4903 - .L_4902)
.L_4902:
        /*0020*/ 	.word	0x00000000
        /*0024*/ 	.short	0x0006
        /*0026*/ 	.short	0x001b
        /*0028*/ 	.byte	0x00, 0xf0, 0x05, 0x00


	//----- nvinfo : EIATTR_KPARAM_INFO
	.align		4
.L_4903:
        /*002c*/ 	.byte	0x04, 0x17
        /*002e*/ 	.short	(.L_4905 - .L_4904)
.L_4904:
        /*0030*/ 	.word	0x00000000
        /*0034*/ 	.short	0x0005
        /*0036*/ 	.short	0x001a
        /*0038*/ 	.byte	0x00, 0xf0, 0x05, 0x00


	//----- nvinfo : EIATTR_KPARAM_INFO
	.align		4
.L_4905:
        /*003c*/ 	.byte	0x04, 0x17
        /*003e*/ 	.short	(.L_4907 - .L_4906)
.L_4906:
        /*0040*/ 	.word	0x00000000
        /*0044*/ 	.short	0x0004
        /*0046*/ 	.short	0x0019
        /*0048*/ 	.byte	0x00, 0xf0, 0x05, 0x00


	//----- nvinfo : EIATTR_KPARAM_INFO
	.align		4
.L_4907:
        /*004c*/ 	.byte	0x04, 0x17
        /*004e*/ 	.short	(.L_4909 - .L_4908)
.L_4908:
        /*0050*/ 	.word	0x00000000
        /*0054*/ 	.short	0x0003
        /*0056*/ 	.short	0x0018
        /*0058*/ 	.byte	0x00, 0xf0, 0x05, 0x00


	//----- nvinfo : EIATTR_KPARAM_INFO
	.align		4
.L_4909:
        /*005c*/ 	.byte	0x04, 0x17
        /*005e*/ 	.short	(.L_4911 - .L_4910)
.L_4910:
        /*0060*/ 	.word	0x00000000
        /*0064*/ 	.short	0x0002
        /*0066*/ 	.short	0x0008
        /*0068*/ 	.byte	0x00, 0xf0, 0x41, 0x00


	//----- nvinfo : EIATTR_KPARAM_INFO
	.align		4
.L_4911:
        /*006c*/ 	.byte	0x04, 0x17
        /*006e*/ 	.short	(.L_4913 - .L_4912)
.L_4912:
        /*0070*/ 	.word	0x00000000
        /*0074*/ 	.short	0x0001
        /*0076*/ 	.short	0x0004
        /*0078*/ 	.byte	0x00, 0xf0, 0x09, 0x00


	//----- nvinfo : EIATTR_KPARAM_INFO
	.align		4
.L_4913:
        /*007c*/ 	.byte	0x04, 0x17
        /*007e*/ 	.short	(.L_4915 - .L_4914)
.L_4914:
        /*0080*/ 	.word	0x00000000
        /*0084*/ 	.short	0x0000
        /*0086*/ 	.short	0x0000
        /*0088*/ 	.byte	0x00, 0xf0, 0x11, 0x00


	//----- nvinfo : EIATTR_MAXREG_COUNT
	.align		4
.L_4915:
        /*008c*/ 	.byte	0x03, 0x1b
        /*008e*/ 	.short	0x00ff


	//----- nvinfo : EIATTR_MERCURY_ISA_VERSION
	.align		4
        /*0090*/ 	.byte	0x03, 0x5f
        /*0092*/ 	.short	0x0000


	//----- nvinfo : EIATTR_EXIT_INSTR_OFFSETS
	.align		4
        /*0094*/ 	.byte	0x04, 0x1c
        /*0096*/ 	.short	(.L_4917 - .L_4916)


	//   ....[0]....
.L_4916:
        /*0098*/ 	.word	0x00000af0


	//   ....[1]....
        /*009c*/ 	.word	0x00000b40


	//----- nvinfo : EIATTR_MAX_THREADS
	.align		4
.L_4917:
        /*00a0*/ 	.byte	0x04, 0x05
        /*00a2*/ 	.short	(.L_4919 - .L_4918)
.L_4918:
        /*00a4*/ 	.word	0x00000080
        /*00a8*/ 	.word	0x00000001
        /*00ac*/ 	.word	0x00000001


	//----- nvinfo : EIATTR_CRS_STACK_SIZE
	.align		4
.L_4919:
        /*00b0*/ 	.byte	0x04, 0x1e
        /*00b2*/ 	.short	(.L_4921 - .L_4920)
.L_4920:
        /*00b4*/ 	.word	0x00000000
.L_4921:


//--------------------- .nv.info._ZN2at6native29vectorized_elementwise_kernelILi2ENS0_13BUnaryFunctorIaaaZZZNS0_15binary_internal21div_trunc_kernel_cudaERNS_18TensorIteratorBaseEENKUlvE_clEvENKUlvE0_clEvEUlaaE_EESt5arrayIPcLm2EEEEviT0_T1_ --------------------------
	.section	.nv.info._ZN2at6native29vectorized_elementwise_kernelILi2ENS0_13BUnaryFunctorIaaaZZZNS0_15binary_internal21div_trunc_kernel_cudaERNS_18TensorIteratorBaseEENKUlvE_clEvENKUlvE0_clEvEUlaaE_EESt5arrayIPcLm2EEEEviT0_T1_,"",@"SHT_CUDA_INFO"
	.sectionflags	@""
	.align	4


	//----- nvinfo : EIATTR_CUDA_API_VERSION
	.align		4
        /*0000*/ 	.byte	0x04, 0x37
        /*0002*/ 	.short	(.L_4923 - .L_4922)
.L_4922:
        /*0004*/ 	.word	0x00000082


	//----- nvinfo : EIATTR_SW2861232_WAR
	.align		4
.L_4923:
        /*0008*/ 	.byte	0x01, 0x35
	.zero		2


	//----- nvinfo : EIATTR_PARAM_CBANK
	.align		4
        /*000c*/ 	.byte	0x04, 0x0a
        /*000e*/ 	.short	(.L_4925 - .L_4924)
	.align		4
.L_4924:
        /*0010*/ 	.word	index@(.nv.constant0._ZN2at6native29vectorized_elementwise_kernelILi2ENS0_13BUnaryFunctorIaaaZZZNS0_15binary_internal21div_trunc_kernel_cudaERNS_18TensorIteratorBaseEENKUlvE_clEvENKUlvE0_clEvEUlaaE_EESt5arrayIPcLm2EEEEviT0_T1_)
        /*0014*/ 	.short	0x0160
        /*0016*/ 	.short	0x0018


	//----- nvinfo : EIATTR_CBANK_PARAM_SIZE
	.align		4
.L_4925:
        /*0018*/ 	.byte	0x03, 0x19
        /*001a*/ 	.short	0x0018


	//----- nvinfo : EIATTR_KPARAM_INFO
	.align		4
        /*001c*/ 	.byte	0x04, 0x17
        /*001e*/ 	.short	(.L_4927 - .L_4926)
.L_4926:
        /*0020*/ 	.word	0x00000000
        /*0024*/ 	.short	0x0002
        /*0026*/ 	.short	0x0008
        /*0028*/ 	.byte	0x00, 0xf0, 0x41, 0x00


	//----- nvinfo : EIATTR_KPARAM_INFO
	.align		4
.L_4927:
        /*002c*/ 	.byte	0x04, 0x17
        /*002e*/ 	.short	(.L_4929 - .L_4928)
.L_4928:
        /*0030*/ 	.word	0x00000000
        /*0034*/ 	.short	0x0001
        /*0036*/ 	.short	0x0004
        /*0038*/ 	.byte	0x00, 0xf0, 0x09, 0x00


	//----- nvinfo : EIATTR_KPARAM_INFO
	.align		4
.L_4929:
        /*003c*/ 	.byte	0x04, 0x17
        /*003e*/ 	.short	(.L_4931 - .L_4930)
.L_4930:
        /*0040*/ 	.word	0x00000000
        /*0044*/ 	.short	0x0000
        /*0046*/ 	.short	0x0000
        /*0048*/ 	.byte	0x00, 0xf0, 0x11, 0x00


	//----- nvinfo : EIATTR_MAXREG_COUNT
	.align		4
.L_4931:
        /*004c*/ 	.byte	0x03, 0x1b
        /*004e*/ 	.short	0x00ff


	//----- nvinfo : EIATTR_MERCURY_ISA_VERSION
	.align		4
        /*0050*/ 	.byte	0x03, 0x5f
        /*0052*/ 	.short	0x0000


	//----- nvinfo : EIATTR_EXIT_INSTR_OFFSETS
	.align		4
        /*0054*/ 	.byte	0x04, 0x1c
        /*0056*/ 	.short	(.L_4933 - .L_4932)


	//   ....[0]....
.L_4932:
        /*0058*/ 	.word	0x00000930


	//   ....[1]....
        /*005c*/ 	.word	0x00001f30


	//   ....[2]....
        /*0060*/ 	.word	0x00001f80


	//----- nvinfo : EIATTR_MAX_THREADS
	.align		4
.L_4933:
        /*0064*/ 	.byte	0x04, 0x05
        /*0066*/ 	.short	(.L_4935 - .L_4934)
.L_4934:
        /*0068*/ 	.word	0x00000080
        /*006c*/ 	.word	0x00000001
        /*0070*/ 	.word	0x00000001


	//----- nvinfo : EIATTR_CRS_STACK_SIZE
	.align		4
.L_4935:
        /*0074*/ 	.byte	0x04, 0x1e
        /*0076*/ 	.short	(.L_4937 - .L_4936)
.L_4936:
        /*0078*/ 	.word	0x00000000
.L_4937:


//--------------------- .nv.info._ZN2at6native29vectorized_elementwise_kernelILi4ENS0_13BUnaryFunctorIaaaZZZNS0_15binary_internal21div_trunc_kernel_cudaERNS_18TensorIteratorBaseEENKUlvE_clEvENKUlvE0_clEvEUlaaE_EESt5arrayIPcLm2EEEEviT0_T1_ --------------------------
	.section	.nv.info._ZN2at6native29vectorized_elementwise_kernelILi4ENS0_13BUnaryFunctorIaaaZZZNS0_15binary_internal21div_trunc_kernel_cudaERNS_18TensorIteratorBaseEENKUlvE_clEvENKUlvE0_clEvEUlaaE_EESt5arrayIPcLm2EEEEviT0_T1_,"",@"SHT_CUDA_INFO"
	.sectionflags	@""
	.align	4


	//----- nvinfo : EIATTR_CUDA_API_VERSION
	.align		4
        /*0000*/ 	.byte	0x04, 0x37
        /*0002*/ 	.short	(.L_4939 - .L_4938)
.L_4938:
        /*0004*/ 	.word	0x00000082


	//----- nvinfo : EIATTR_SW2861232_WAR
	.align		4
.L_4939:
        /*0008*/ 	.byte	0x01, 0x35
	.zero		2


	//----- nvinfo : EIATTR_PARAM_CBANK
	.align		4
        /*000c*/ 	.byte	0x04, 0x0a
        /*000e*/ 	.short	(.L_4941 - .L_4940)
	.align		4
.L_4940:
        /*0010*/ 	.word	index@(.nv.constant0._ZN2at6native29vectorized_elementwise_kernelILi4ENS0_13BUnaryFunctorIaaaZZZNS0_15binary_internal21div_trunc_kernel_cudaERNS_18TensorIteratorBaseEENKUlvE_clEvENKUlvE0_clEvEUlaaE_EESt5arrayIPcLm2EEEEviT0_T1_)
        /*0014*/ 	.short	0x0160
        /*0016*/ 	.short	0x0018


	//----- nvinfo : EIATTR_CBANK_PARAM_SIZE
	.align		4
.L_4941:
        /*0018*/ 	.byte	0x03, 0x19
        /*001a*/ 	.short	0x0018


	//----- nvinfo : EIATTR_KPARAM_INFO
	.align		4
        /*001c*/ 	.byte	0x04, 0x17
        /*001e*/ 	.short	(.L_4943 - .L_4942)
.L_4942:
        /*0020*/ 	.word	0x00000000
        /*0024*/ 	.short	0x0002
        /*0026*/ 	.short	0x0008
        /*0028*/ 	.byte	0x00, 0xf0, 0x41, 0x00


	//----- nvinfo : EIATTR_KPARAM_INFO
	.align		4
.L_4943:
        /*002c*/ 	.byte	0x04, 0x17
        /*002e*/ 	.short	(.L_4945 - .L_4944)
.L_4944:
        /*0030*/ 	.word	0x00000000
        /*0034*/ 	.short	0x0001
        /*0036*/ 	.short	0x0004
        /*0038*/ 	.byte	0x00, 0xf0, 0x09, 0x00


	//----- nvinfo : EIATTR_KPARAM_INFO
	.align		4
.L_4945:
        /*003c*/ 	.byte	0x04, 0x17
        /*003e*/ 	.short	(.L_4947 - .L_4946)
.L_4946:
        /*0040*/ 	.word	0x00000000
        /*0044*/ 	.short	0x0000
        /*0046*/ 	.short	0x0000
        /*0048*/ 	.byte	0x00, 0xf0, 0x11, 0x00


	//----- nvinfo : EIATTR_MAXREG_COUNT
	.align		4
.L_4947:
        /*004c*/ 	.byte	0x03, 0x1b
        /*004e*/ 	.short	0x00ff


	//----- nvinfo : EIATTR_MERCURY_ISA_VERSION
	.align		4
        /*0050*/ 	.byte	0x03, 0x5f
        /*0052*/ 	.short	0x0000


	//----- nvinfo : EIATTR_EXIT_INSTR_OFFSETS
	.align		4
        /*0054*/ 	.byte	0x04, 0x1c
        /*0056*/ 	.short	(.L_4949 - .L_4948)


	//   ....[0]....
.L_4948:
        /*0058*/ 	.word	0x00000920


	//   ....[1]....
        /*005c*/ 	.word	0x00001f20


	//   ....[2]....
        /*0060*/ 	.word	0x00001f70


	//----- nvinfo : EIATTR_MAX_THREADS
	.align		4
.L_4949:
        /*0064*/ 	.byte	0x04, 0x05
        /*0066*/ 	.short	(.L_4951 - .L_4950)
.L_4950:
        /*0068*/ 	.word	0x00000080
        /*006c*/ 	.word	0x00000001
        /*0070*/ 	.word	0x00000001


	//----- nvinfo : EIATTR_CRS_STACK_SIZE
	.align		4
.L_4951:
        /*0074*/ 	.byte	0x04, 0x1e
        /*0076*/ 	.short	(.L_4953 - .L_4952)
.L_4952:
        /*0078*/ 	.word	0x00000000
.L_4953:


//--------------------- .nv.info._ZN2at6native29vectorized_elementwise_kernelILi8ENS0_13BUnaryFunctorIaaaZZZNS0_15binary_internal21div_trunc_kernel_cudaERNS_18TensorIteratorBaseEENKUlvE_clEvENKUlvE0_clEvEUlaaE_EESt5arrayIPcLm2EEEEviT0_T1_ --------------------------
	.section	.nv.info._ZN2at6native29vectorized_elementwise_kernelILi8ENS0_13BUnaryFunctorIaaaZZZNS0_15binary_internal21div_trunc_kernel_cudaERNS_18TensorIteratorBaseEENKUlvE_clEvENKUlvE0_clEvEUlaaE_EESt5arrayIPcLm2EEEEviT0_T1_,"",@"SHT_CUDA_INFO"
	.sectionflags	@""
	.align	4


	//----- nvinfo : EIATTR_CUDA_API_VERSION
	.align		4
        /*0000*/ 	.byte	0x04, 0x37
        /*0002*/ 	.short	(.L_4955 - .L_4954)
.L_4954:
        /*0004*/ 	.word	0x00000082


	//----- nvinfo : EIATTR_SW2861232_WAR
	.align		4
.L_4955:
        /*0008*/ 	.byte	0x01, 0x35
	.zero		2


	//----- nvinfo : EIATTR_PARAM_CBANK
	.align		4
        /*000c*/ 	.byte	0x04, 0x0a
        /*000e*/ 	.short	(.L_4957 - .L_4956)
	.align		4
.L_4956:
        /*0010*/ 	.word	index@(.nv.constant0._ZN2at6native29vectorized_elementwise_kernelILi8ENS0_13BUnaryFunctorIaaaZZZNS0_15binary_internal21div_trunc_kernel_cudaERNS_18TensorIteratorBaseEENKUlvE_clEvENKUlvE0_clEvEUlaaE_EESt5arrayIPcLm2EEEEviT0_T1_)
        /*0014*/ 	.short	0x0160
        /*0016*/ 	.short	0x0018


	//----- nvinfo : EIATTR_CBANK_PARAM_SIZE
	.align		4
.L_4957:
        /*0018*/ 	.byte	0x03, 0x19
        /*001a*/ 	.short	0x0018


	//----- nvinfo : EIATTR_KPARAM_INFO
	.align		4
        /*001c*/ 	.byte	0x04, 0x17
        /*001e*/ 	.short	(.L_4959 - .L_4958)
.L_4958:
        /*0020*/ 	.word	0x00000000
        /*0024*/ 	.short	0x0002
        /*0026*/ 	.short	0x0008
        /*0028*/ 	.byte	0x00, 0xf0, 0x41, 0x00


	//----- nvinfo : EIATTR_KPARAM_INFO
	.align		4
.L_4959:
        /*002c*/ 	.byte	0x04, 0x17
        /*002e*/ 	.short	(.L_4961 - .L_4960)
.L_4960:
        /*0030*/ 	.word	0x00000000
        /*0034*/ 	.short	0x0001
        /*0036*/ 	.short	0x0004
        /*0038*/ 	.byte	0x00, 0xf0, 0x09, 0x00


	//----- nvinfo : EIATTR_KPARAM_INFO
	.align		4
.L_4961:
        /*003c*/ 	.byte	0x04, 0x17
        /*003e*/ 	.short	(.L_4963 - .L_4962)
.L_4962:
        /*0040*/ 	.word	0x00000000
        /*0044*/ 	.short	0x0000
        /*0046*/ 	.short	0x0000
        /*0048*/ 	.byte	0x00, 0xf0, 0x11, 0x00


	//----- nvinfo : EIATTR_MAXREG_COUNT
	.align		4
.L_4963:
        /*004c*/ 	.byte	0x03, 0x1b
        /*004e*/ 	.short	0x00ff


	//----- nvinfo : EIATTR_MERCURY_ISA_VERSION
	.align		4
        /*0050*/ 	.byte	0x03, 0x5f
        /*0052*/ 	.short	0x0000


	//----- nvinfo : EIATTR_EXIT_INSTR_OFFSETS
	.align		4
        /*0054*/ 	.byte	0x04, 0x1c
        /*0056*/ 	.short	(.L_4965 - .L_4964)


	//   ....[0]....
.L_4964:
        /*0058*/ 	.word	0x00000010


	//----- nvinfo : EIATTR_MAX_THREADS
	.align		4
.L_4965:
        /*005c*/ 	.byte	0x04, 0x05
        /*005e*/ 	.short	(.L_4967 - .L_4966)
.L_4966:
        /*0060*/ 	.word	0x00000080
        /*0064*/ 	.word	0x00000001
        /*0068*/ 	.word	0x00000001
.L_4967:


//--------------------- .nv.info._ZN2at6native18elementwise_kernelILi128ELi4EZNS0_15gpu_kernel_implINS0_13AUnaryFunctorIaaaZZZNS0_15binary_internal21div_trunc_kernel_cudaERNS_18TensorIteratorBaseEENKUlvE_clEvENKUlvE0_clEvEUlaaE_EEEEvS6_RKT_EUliE_EEviT1_ --------------------------
	.section	.nv.info._ZN2at6native18elementwise_kernelILi128ELi4EZNS0_15gpu_kernel_implINS0_13AUnaryFunctorIaaaZZZNS0_15binary_internal21div_trunc_kernel_cudaERNS_18TensorIteratorBaseEENKUlvE_clEvENKUlvE0_clEvEUlaaE_EEEEvS6_RKT_EUliE_EEviT1_,"",@"SHT_CUDA_INFO"
	.sectionflags	@""
	.align	4


	//----- nvinfo : EIATTR_CUDA_API_VERSION
	.align		4
        /*0000*/ 	.byte	0x04, 0x37
        /*0002*/ 	.short	(.L_4969 - .L_4968)
.L_4968:
        /*0004*/ 	.word	0x00000082


	//----- nvinfo : EIATTR_SW2861232_WAR
	.align		4
.L_4969:
        /*0008*/ 	.byte	0x01, 0x35
	.zero		2


	//----- nvinfo : EIATTR_PARAM_CBANK
	.align		4
        /*000c*/ 	.byte	0x04, 0x0a
        /*000e*/ 	.short	(.L_4971 - .L_4970)
	.align		4
.L_4970:
        /*0010*/ 	.word	index@(.nv.constant0._ZN2at6native18elementwise_kernelILi128ELi4EZNS0_15gpu_kernel_implINS0_13AUnaryFunctorIaaaZZZNS0_15binary_internal21div_trunc_kernel_cudaERNS_18TensorIteratorBaseEENKUlvE_clEvENKUlvE0_clEvEUlaaE_EEEEvS6_RKT_EUliE_EEviT1_)
        /*0014*/ 	.short	0x0160
        /*0016*/ 	.short	0x0220


	//----- nvinfo : EIATTR_CBANK_PARAM_SIZE
	.align		4
.L_4971:
        /*0018*/ 	.byte	0x03, 0x19
        /*001a*/ 	.short	0x0220


	//----- nvinfo : EIATTR_KPARAM_INFO
	.align		4
        /*001c*/ 	.byte	0x04, 0x17
        /*001e*/ 	.short	(.L_4973 - .L_4972)
.L_4972:
        /*0020*/ 	.word	0x00000000
        /*0024*/ 	.short	0x0001
        /*0026*/ 	.short	0x0008
        /*0028*/ 	.byte	0x00, 0xf0, 0x61, 0x08


	//----- nvinfo : EIATTR_KPARAM_INFO
	.align		4
.L_4973:
        /*002c*/ 	.byte	0x04, 0x17
        /*002e*/ 	.short	(.L_4975 - .L_4974)
.L_4974:
        /*0030*/ 	.word	0x00000000
        /*0034*/ 	.short	0x0000
        /*0036*/ 	.short	0x0000
        /*0038*/ 	.byte	0x00, 0xf0, 0x11, 0x00


	//----- nvinfo : EIATTR_MAXREG_COUNT
	.align		4
.L_4975:
        /*003c*/ 	.byte	0x03, 0x1b
        /*003e*/ 	.short	0x0080


	//----- nvinfo : EIATTR_EXTERNS
	.align		4
        /*0040*/ 	.byte	0x04, 0x0f
        /*0042*/ 	.short	(.L_4977 - .L_4976)


	//   ....[0]....
	.align		4
.L_4976:
        /*0044*/ 	.word	index@(__assertfail)


	//----- nvinfo : EIATTR_MERCURY_ISA_VERSION
	.align		4
.L_4977:
        /*0048*/ 	.byte	0x03, 0x5f
        /*004a*/ 	.short	0x0000


	//----- nvinfo : EIATTR_SYSCALL_OFFSETS
	.align		4
        /*004c*/ 	.byte	0x04, 0x46
        /*004e*/ 	.short	(.L_4979 - .L_4978)


	//   ....[0]....
.L_4978:
        /*0050*/ 	.word	0x00001d20


	//   ....[1]....
        /*0054*/ 	.word	0x00002e20


	//   ....[2]....
        /*0058*/ 	.word	0x00004bb0


	//   ....[3]....
        /*005c*/ 	.word	0x00005cb0


	//   ....[4]....
        /*0060*/ 	.word	0x00007a10


	//   ....[5]....
        /*0064*/ 	.word	0x00008b10


	//   ....[6]....
        /*0068*/ 	.word	0x0000a880


	//   ....[7]....
        /*006c*/ 	.word	0x0000b980


	//----- nvinfo : EIATTR_EXIT_INSTR_OFFSETS
	.align		4
.L_4979:
        /*0070*/ 	.byte	0x04, 0x1c
        /*0072*/ 	.short	(.L_4981 - .L_4980)


	//   ....[0]....
.L_4980:
        /*0074*/ 	.word	0x00008be0


	//   ....[1]....
        /*0078*/ 	.word	0x0000ab70


	//   ....[2]....
        /*007c*/ 	.word	0x0000ab90


	//   ....[3]....
        /*0080*/ 	.word	0x0000ac50


	//   ....[4]....
        /*0084*/ 	.word	0x0000ac80


	//   ....[5]....
        /*0088*/ 	.word	0x0000acc0


	//   ....[6]....
        /*008c*/ 	.word	0x0000ad50


	//   ....[7]....
        /*0090*/ 	.word	0x0000ad90


	//   ....[8]....
        /*0094*/ 	.word	0x0000ae30


	//   ....[9]....
        /*0098*/ 	.word	0x0000ae80


	//   ....[10]....
        /*009c*/ 	.word	0x0000aed0


	//   ....[11]....
        /*00a0*/ 	.word	0x0000af90


	//   ....[12]....
        /*00a4*/ 	.word	0x0000aff0


	//   ....[13]....
        /*00a8*/ 	.word	0x0000b180


	//   ....[14]....
        /*00ac*/ 	.word	0x0000b2e0


	//   ....[15]....
        /*00b0*/ 	.word	0x0000b320


	//   ....[16]....
        /*00b4*/ 	.word	0x0000b3e0


	//   ....[17]....
        /*00b8*/ 	.word	0x0000b560


	//   ....[18]....
        /*00bc*/ 	.word	0x0000b6e0


	//   ....[19]....
        /*00c0*/ 	.word	0x0000b850


	//   ....[20]....
        /*00c4*/ 	.word	0x0000b990


	//   ....[21]....
        /*00c8*/ 	.word	0x0000b9f0


	//   ....[22]....
        /*00cc*/ 	.word	0x0000ba20


	//----- nvinfo : EIATTR_MAX_THREADS
	.align		4
.L_4981:
        /*00d0*/ 	.byte	0x04, 0x05
        /*00d2*/ 	.short	(.L_4983 - .L_4982)
.L_4982:
        /*00d4*/ 	.word	0x00000080
        /*00d8*/ 	.word	0x00000001
        /*00dc*/ 	.word	0x00000001


	//----- nvinfo : EIATTR_CRS_STACK_SIZE
	.align		4
.L_4983:
        /*00e0*/ 	.byte	0x04, 0x1e
        /*00e2*/ 	.short	(.L_4985 - .L_4984)
.L_4984:
        /*00e4*/ 	.word	0x00000000
.L_4985:


//--------------------- .nv.info._ZN2at6native27unrolled_elementwise_kernelINS0_13AUnaryFunctorIaaaZZZNS0_15binary_internal21div_trunc_kernel_cudaERNS_18TensorIteratorBaseEENKUlvE_clEvENKUlvE0_clEvEUlaaE_EESt5arrayIPcLm2EELi4E23TrivialOffsetCalculatorILi1EjESE_NS0_6memory12LoadWithCastILi1EEENSF_13StoreWithCastILi1EEEEEviT_T0_T2_T3_T4_T5_ --------------------------
	.section	.nv.info._ZN2at6native27unrolled_elementwise_kernelINS0_13AUnaryFunctorIaaaZZZNS0_15binary_internal21div_trunc_kernel_cudaERNS_18TensorIteratorBaseEENKUlvE_clEvENKUlvE0_clEvEUlaaE_EESt5arrayIPcLm2EELi4E23TrivialOffsetCalculatorILi1EjESE_NS0_6memory12LoadWithCastILi1EEENSF_13StoreWithCastILi1EEEEEviT_T0_T2_T3_T4_T5_,"",@"SHT_CUDA_INFO"
	.sectionflags	@""
	.align	4


	//----- nvinfo : EIATTR_CUDA_API_VERSION
	.align		4
        /*0000*/ 	.byte	0x04, 0x37
        /*0002*/ 	.short	(.L_4987 - .L_4986)
.L_4986:
        /*0004*/ 	.word	0x00000082


	//----- nvinfo : EIATTR_SW2861232_WAR
	.align		4
.L_4987:
        /*0008*/ 	.byte	0x01, 0x35
	.zero		2


	//----- nvinfo : EIATTR_PARAM_CBANK
	.align		4
        /*000c*/ 	.byte	0x04, 0x0a
        /*000e*/ 	.short	(.L_4989 - .L_4988)
	.align		4
.L_4988:
        /*0010*/ 	.word	index@(.nv.constant0._ZN2at6native27unrolled_elementwise_kernelINS0_13AUnaryFunctorIaaaZZZNS0_15binary_internal21div_trunc_kernel_cudaERNS_18TensorIteratorBaseEENKUlvE_clEvENKUlvE0_clEvEUlaaE_EESt5arrayIPcLm2EELi4E23TrivialOffsetCalculatorILi1EjESE_NS0_6memory12LoadWithCastILi1EEENSF_13StoreWithCastILi1EEEEEviT_T0_T2_T3_T4_T5_)
        /*0014*/ 	.short	0x0160
        /*0016*/ 	.short	0x002c


	//----- nvinfo : EIATTR_CBANK_PARAM_SIZE
	.align		4
.L_4989:
        /*0018*/ 	.byte	0x03, 0x19
        /*001a*/ 	.short	0x002c


	//----- nvinfo : EIATTR_KPARAM_INFO
	.align		4
        /*001c*/ 	.byte	0x04, 0x17
        /*001e*/ 	.short	(.L_4991 - .L_4990)
.L_4990:
        /*0020*/ 	.word	0x00000000
        /*0024*/ 	.short	0x0006
        /*0026*/ 	.short	0x0024
        /*0028*/ 	.byte	0x00, 0xf0, 0x21, 0x00


	//----- nvinfo : EIATTR_KPARAM_INFO
	.align		4
.L_4991:
        /*002c*/ 	.byte	0x04, 0x17
        /*002e*/ 	.short	(.L_4993 - .L_4992)
.L_4992:
        /*0030*/ 	.word	0x00000000
        /*0034*/ 	.short	0x0005
        /*0036*/ 	.short	0x001c
        /*0038*/ 	.byte	0x00, 0xf0, 0x21, 0x00


	//----- nvinfo : EIATTR_KPARAM_INFO
	.align		4
.L_4993:
        /*003c*/ 	.byte	0x04, 0x17
        /*003e*/ 	.short	(.L_4995 - .L_4994)
.L_4994:
        /*0040*/ 	.word	0x00000000
        /*0044*/ 	.short	0x0004
        /*0046*/ 	.short	0x0019
        /*0048*/ 	.byte	0x00, 0xf0, 0x05, 0x00


	//----- nvinfo : EIATTR_KPARAM_INFO
	.align		4
.L_4995:
        /*004c*/ 	.byte	0x04, 0x17
        /*004e*/ 	.short	(.L_4997 - .L_4996)
.L_4996:
        /*0050*/ 	.word	0x00000000
        /*0054*/ 	.short	0x0003
        /*0056*/ 	.short	0x0018
        /*0058*/ 	.byte	0x00, 0xf0, 0x05, 0x00


	//----- nvinfo : EIATTR_KPARAM_INFO
	.align		4
.L_4997:
        /*005c*/ 	.byte	0x04, 0x17
        /*005e*/ 	.short	(.L_4999 - .L_4998)
.L_4998:
        /*0060*/ 	.word	0x00000000
        /*0064*/ 	.short	0x0002
        /*0066*/ 	.short	0x0008
        /*0068*/ 	.byte	0x00, 0xf0, 0x41, 0x00


	//----- nvinfo : EIATTR_KPARAM_INFO
	.align		4
.L_4999:
        /*006c*/ 	.byte	0x04, 0x17
        /*006e*/ 	.short	(.L_5001 - .L_5000)
.L_5000:
        /*0070*/ 	.word	0x00000000
        /*0074*/ 	.short	0x0001
        /*0076*/ 	.short	0x0004
        /*0078*/ 	.byte	0x00, 0xf0, 0x09, 0x00


	//----- nvinfo : EIATTR_KPARAM_INFO
	.align		4
.L_5001:
        /*007c*/ 	.byte	0x04, 0x17
        /*007e*/ 	.short	(.L_5003 - .L_5002)
.L_5002:
        /*0080*/ 	.word	0x00000000
        /*0084*/ 	.short	0x0000
        /*0086*/ 	.short	0x0000
        /*0088*/ 	.byte	0x00, 0xf0, 0x11, 0x00


	//----- nvinfo : EIATTR_MAXREG_COUNT
	.align		4
.L_5003:
        /*008c*/ 	.byte	0x03, 0x1b
        /*008e*/ 	.short	0x00ff


	//----- nvinfo : EIATTR_EXTERNS
	.align		4
        /*0090*/ 	.byte	0x04, 0x0f
        /*0092*/ 	.short	(.L_5005 - .L_5004)


	//   ....[0]....
	.align		4
.L_5004:
        /*0094*/ 	.word	index@(__assertfail)


	//----- nvinfo : EIATTR_MERCURY_ISA_VERSION
	.align		4
.L_5005:
        /*0098*/ 	.byte	0x03, 0x5f
        /*009a*/ 	.short	0x0000


	//----- nvinfo : EIATTR_SYSCALL_OFFSETS
	.align		4
        /*009c*/ 	.byte	0x04, 0x46
        /*009e*/ 	.short	(.L_5007 - .L_5006)


	//   ....[0]....
.L_5006:
        /*00a0*/ 	.word	0x00000f20


	//   ....[1]....
        /*00a4*/ 	.word	0x00001e40


	//   ....[2]....
        /*00a8*/ 	.word	0x00002d70


	//   ....[3]....
        /*00ac*/ 	.word	0x00003c80


	//   ....[4]....
        /*00b0*/ 	.word	0x00005580


	//   ....[5]....
        /*00b4*/ 	.word	0x000065c0


	//   ....[6]....
        /*00b8*/ 	.word	0x000075c0


	//   ....[7]....
        /*00bc*/ 	.word	0x000085c0


	//----- nvinfo : EIATTR_EXIT_INSTR_OFFSETS
	.align		4
.L_5007:
        /*00c0*/ 	.byte	0x04, 0x1c
        /*00c2*/ 	.short	(.L_5009 - .L_5008)


	//   ....[0]....
.L_5008:
        /*00c4*/ 	.word	0x000076a0


	//   ....[1]....
        /*00c8*/ 	.word	0x000077b0


	//   ....[2]....
        /*00cc*/ 	.word	0x000077d0


	//   ....[3]....
        /*00d0*/ 	.word	0x00007890


	//   ....[4]....
        /*00d4*/ 	.word	0x000078d0


	//   ....[5]....
        /*00d8*/ 	.word	0x00007910


	//   ....[6]....
        /*00dc*/ 	.word	0x000079a0


	//   ....[7]....
        /*00e0*/ 	.word	0x000079e0


	//   ....[8]....
        /*00e4*/ 	.word	0x00007a80


	//   ....[9]....
        /*00e8*/ 	.word	0x00007ad0


	//   ....[10]....
        /*00ec*/ 	.word	0x00007b20


	//   ....[11]....
        /*00f0*/ 	.word	0x00007be0


	//   ....[12]....
        /*00f4*/ 	.word	0x00007c40


	//   ....[13]....
        /*00f8*/ 	.word	0x00007dd0


	//   ....[14]....
        /*00fc*/ 	.word	0x00007f30


	//   ....[15]....
        /*0100*/ 	.word	0x00007f70


	//   ....[16]....
        /*0104*/ 	.word	0x00008030


	//   ....[17]....
        /*0108*/ 	.word	0x000081b0


	//   ....[18]....
        /*010c*/ 	.word	0x00008330


	//   ....[19]....
        /*0110*/ 	.word	0x00008490


	//   ....[20]....
        /*0114*/ 	.word	0x000085d0


	//   ....[21]....
        /*0118*/ 	.word	0x00008630


	//   ....[22]....
        /*011c*/ 	.word	0x00008670


	//----- nvinfo : EIATTR_MAX_THREADS
	.align		4
.L_5009:
        /*0120*/ 	.byte	0x04, 0x05
        /*0122*/ 	.short	(.L_5011 - .L_5010)
.L_5010:
        /*0124*/ 	.word	0x00000080
        /*0128*/ 	.word	0x00000001
        /*012c*/ 	.word	0x00000001


	//----- nvinfo : EIATTR_CRS_STACK_SIZE
	.align		4
.L_5011:
        /*0130*/ 	.byte	0x04, 0x1e
        /*0132*/ 	.short	(.L_5013 - .L_5012)
.L_5012:
        /*0134*/ 	.word	0x00000000
.L_5013:


//--------------------- .nv.info._ZN2at6native18elementwise_kernelILi128ELi4EZNS0_22gpu_kernel_impl_nocastINS0_13AUnaryFunctorIaaaZZZNS0_15binary_internal21div_trunc_kernel_cudaERNS_18TensorIteratorBaseEENKUlvE_clEvENKUlvE0_clEvEUlaaE_EEEEvS6_RKT_EUliE_EEviT1_ --------------------------
	.section	.nv.info._ZN2at6native18elementwise_kernelILi128ELi4EZNS0_22gpu_kernel_impl_nocastINS0_13AUnaryFunctorIaaaZZZNS0_15binary_internal21div_trunc_kernel_cudaERNS_18TensorIteratorBaseEENKUlvE_clEvENKUlvE0_clEvEUlaaE_EEEEvS6_RKT_EUliE_EEviT1_,"",@"SHT_CUDA_INFO"
	.sectionflags	@""
	.align	4


	//----- nvinfo : EIATTR_CUDA_API_VERSION
	.align		4
        /*0000*/ 	.byte	0x04, 0x37
        /*0002*/ 	.short	(.L_5015 - .L_5014)
.L_5014:
        /*0004*/ 	.word	0x00000082


	//----- nvinfo : EIATTR_SW2861232_WAR
	.align		4
.L_5015:
        /*0008*/ 	.byte	0x01, 0x35
	.zero		2


	//----- nvinfo : EIATTR_PARAM_CBANK
	.align		4
        /*000c*/ 	.byte	0x04, 0x0a
        /*000e*/ 	.short	(.L_5017 - .L_5016)
	.align		4
.L_5016:
        /*0010*/ 	.word	index@(.nv.constant0._ZN2at6native18elementwise_kernelILi128ELi4EZNS0_22gpu_kernel_impl_nocastINS0_13AUnaryFunctorIaaaZZZNS0_15binary_internal21div_trunc_kernel_cudaERNS_18TensorIteratorBaseEENKUlvE_clEvENKUlvE0_clEvEUlaaE_EEEEvS6_RKT_EUliE_EEviT1_)
        /*0014*/ 	.short	0x0160
        /*0016*/ 	.short	0x0220


	//----- nvinfo : EIATTR_CBANK_PARAM_SIZE
	.align		4
.L_5017:
        /*0018*/ 	.byte	0x03, 0x19
        /*001a*/ 	.short	0x0220


	//----- nvinfo : EIATTR_KPARAM_INFO
	.align		4
        /*001c*/ 	.byte	0x04, 0x17
        /*001e*/ 	.short	(.L_5019 - .L_5018)
.L_5018:
        /*0020*/ 	.word	0x00000000
        /*0024*/ 	.short	0x0001
        /*0026*/ 	.short	0x0008
        /*0028*/ 	.byte	0x00, 0xf0, 0x61, 0x08


	//----- nvinfo : EIATTR_KPARAM_INFO
	.align		4
.L_5019:
        /*002c*/ 	.byte	0x04, 0x17
        /*002e*/ 	.short	(.L_5021 - .L_5020)
.L_5020:
        /*0030*/ 	.word	0x00000000
        /*0034*/ 	.short	0x0000
        /*0036*/ 	.short	0x0000
        /*0038*/ 	.byte	0x00, 0xf0, 0x11, 0x00


	//----- nvinfo : EIATTR_MAXREG_COUNT
	.align		4
.L_5021:
        /*003c*/ 	.byte	0x03, 0x1b
        /*003e*/ 	.short	0x0080


	//----- nvinfo : EIATTR_MERCURY_ISA_VERSION
	.align		4
        /*0040*/ 	.byte	0x03, 0x5f
        /*0042*/ 	.short	0x0000


	//----- nvinfo : EIATTR_EXIT_INSTR_OFFSETS
	.align		4
        /*0044*/ 	.byte	0x04, 0x1c
        /*0046*/ 	.short	(.L_5023 - .L_5022)


	//   ....[0]....
.L_5022:
        /*0048*/ 	.word	0x000031f0


	//   ....[1]....
        /*004c*/ 	.word	0x00004230


	//----- nvinfo : EIATTR_MAX_THREADS
	.align		4
.L_5023:
        /*0050*/ 	.byte	0x04, 0x05
        /*0052*/ 	.short	(.L_5025 - .L_5024)
.L_5024:
        /*0054*/ 	.word	0x00000080
        /*0058*/ 	.word	0x00000001
        /*005c*/ 	.word	0x00000001


	//----- nvinfo : EIATTR_CRS_STACK_SIZE
	.align		4
.L_5025:
        /*0060*/ 	.byte	0x04, 0x1e
        /*0062*/ 	.short	(.L_5027 - .L_5026)
.L_5026:
        /*0064*/ 	.word	0x00000000
.L_5027:


//--------------------- .nv.info._ZN2at6native27unrolled_elementwise_kernelINS0_13AUnaryFunctorIaaaZZZNS0_15binary_internal21div_trunc_kernel_cudaERNS_18TensorIteratorBaseEENKUlvE_clEvENKUlvE0_clEvEUlaaE_EESt5arrayIPcLm2EELi4E23TrivialOffsetCalculatorILi1EjESE_NS0_6memory15LoadWithoutCastENSF_16StoreWithoutCastEEEviT_T0_T2_T3_T4_T5_ --------------------------
	.section	.nv.info._ZN2at6native27unrolled_elementwise_kernelINS0_13AUnaryFunctorIaaaZZZNS0_15binary_internal21div_trunc_kernel_cudaERNS_18TensorIteratorBaseEENKUlvE_clEvENKUlvE0_clEvEUlaaE_EESt5arrayIPcLm2EELi4E23TrivialOffsetCalculatorILi1EjESE_NS0_6memory15LoadWithoutCastENSF_16StoreWithoutCastEEEviT_T0_T2_T3_T4_T5_,"",@"SHT_CUDA_INFO"
	.sectionflags	@""
	.align	4


	//----- nvinfo : EIATTR_CUDA_API_VERSION
	.align		4
        /*0000*/ 	.byte	0x04, 0x37
        /*0002*/ 	.short	(.L_5029 - .L_5028)
.L_5028:
        /*0004*/ 	.word	0x00000082


	//----- nvinfo : EIATTR_SW2861232_WAR
	.align		4
.L_5029:
        /*0008*/ 	.byte	0x01, 0x35
	.zero		2


	//----- nvinfo : EIATTR_PARAM_CBANK
	.align		4
        /*000c*/ 	.byte	0x04, 0x0a
        /*000e*/ 	.short	(.L_5031 - .L_5030)
	.align		4
.L_5030:
        /*0010*/ 	.word	index@(.nv.constant0._ZN2at6native27unrolled_elementwise_kernelINS0_13AUnaryFunctorIaaaZZZNS0_15binary_internal21div_trunc_kernel_cudaERNS_18TensorIteratorBaseEENKUlvE_clEvENKUlvE0_clEvEUlaaE_EESt5arrayIPcLm2EELi4E23TrivialOffsetCalculatorILi1EjESE_NS0_6memory15LoadWithoutCastENSF_16StoreWithoutCastEEEviT_T0_T2_T3_T4_T5_)
        /*0014*/ 	.short	0x0160
        /*0016*/ 	.short	0x001c


	//----- nvinfo : EIATTR_CBANK_PARAM_SIZE
	.align		4
.L_5031:
        /*0018*/ 	.byte	0x03, 0x19
        /*001a*/ 	.short	0x001c


	//----- nvinfo : EIATTR_KPARAM_INFO
	.align		4
        /*001c*/ 	.byte	0x04, 0x17
        /*001e*/ 	.short	(.L_5033 - .L_5032)
.L_5032:
        /*0020*/ 	.word	0x00000000
        /*0024*/ 	.short	0x0006
        /*0026*/ 	.short	0x001b
        /*0028*/ 	.byte	0x00, 0xf0, 0x05, 0x00


	//----- nvinfo : EIATTR_KPARAM_INFO
	.align		4
.L_5033:
        /*002c*/ 	.byte	0x04, 0x17
        /*002e*/ 	.short	(.L_5035 - .L_5034)
.L_5034:
        /*0030*/ 	.word	0x00000000
        /*0034*/ 	.short	0x0005
        /*0036*/ 	.short	0x001a
        /*0038*/ 	.byte	0x00, 0xf0, 0x05, 0x00


	//----- nvinfo : EIATTR_KPARAM_INFO
	.align		4
.L_5035:
        /*003c*/ 	.byte	0x04, 0x17
        /*003e*/ 	.short	(.L_5037 - .L_5036)
.L_5036:
        /*0040*/ 	.word	0x00000000
        /*0044*/ 	.short	0x0004
        /*0046*/ 	.short	0x0019
        /*0048*/ 	.byte	0x00, 0xf0, 0x05, 0x00


	//----- nvinfo : EIATTR_KPARAM_INFO
	.align		4
.L_5037:
        /*004c*/ 	.byte	0x04, 0x17
        /*004e*/ 	.short	(.L_5039 - .L_5038)
.L_5038:
        /*0050*/ 	.word	0x00000000
        /*0054*/ 	.short	0x0003
        /*0056*/ 	.short	0x0018
        /*0058*/ 	.byte	0x00, 0xf0, 0x05, 0x00


	//----- nvinfo : EIATTR_KPARAM_INFO
	.align		4
.L_5039:
        /*005c*/ 	.byte	0x04, 0x17
        /*005e*/ 	.short	(.L_5041 - .L_5040)
.L_5040:
        /*0060*/ 	.word	0x00000000
        /*0064*/ 	.short	0x0002
        /*0066*/ 	.short	0x0008
        /*0068*/ 	.byte	0x00, 0xf0, 0x41, 0x00


	//----- nvinfo : EIATTR_KPARAM_INFO
	.align		4
.L_5041:
        /*006c*/ 	.byte	0x04, 0x17
        /*006e*/ 	.short	(.L_5043 - .L_5042)
.L_5042:
        /*0070*/ 	.word	0x00000000
        /*0074*/ 	.short	0x0001
        /*0076*/ 	.short	0x0004
        /*0078*/ 	.byte	0x00, 0xf0, 0x09, 0x00


	//----- nvinfo : EIATTR_KPARAM_INFO
	.align		4
.L_5043:
        /*007c*/ 	.byte	0x04, 0x17
        /*007e*/ 	.short	(.L_5045 - .L_5044)
.L_5044:
        /*0080*/ 	.word	0x00000000
        /*0084*/ 	.short	0x0000
        /*0086*/ 	.short	0x0000
        /*0088*/ 	.byte	0x00, 0xf0, 0x11, 0x00


	//----- nvinfo : EIATTR_MAXREG_COUNT
	.align		4
.L_5045:
        /*008c*/ 	.byte	0x03, 0x1b
        /*008e*/ 	.short	0x00ff


	//----- nvinfo : EIATTR_MERCURY_ISA_VERSION
	.align		4
        /*0090*/ 	.byte	0x03, 0x5f
        /*0092*/ 	.short	0x0000


	//----- nvinfo : EIATTR_EXIT_INSTR_OFFSETS
	.align		4
        /*0094*/ 	.byte	0x04, 0x1c
        /*0096*/ 	.short	(.L_5047 - .L_5046)


	//   ....[0]....
.L_5046:
        /*0098*/ 	.word	0x00000af0


	//   ....[1]....
        /*009c*/ 	.word	0x00000b40


	//----- nvinfo : EIATTR_MAX_THREADS
	.align		4
.L_5047:
        /*00a0*/ 	.byte	0x04, 0x05
        /*00a2*/ 	.short	(.L_5049 - .L_5048)
.L_5048:
        /*00a4*/ 	.word	0x00000080
        /*00a8*/ 	.word	0x00000001
        /*00ac*/ 	.word	0x00000001


	//----- nvinfo : EIATTR_CRS_STACK_SIZE
	.align		4
.L_5049:
        /*00b0*/ 	.byte	0x04, 0x1e
        /*00b2*/ 	.short	(.L_5051 - .L_5050)
.L_5050:
        /*00b4*/ 	.word	0x00000000
.L_5051:


//--------------------- .nv.info._ZN2at6native29vectorized_elementwise_kernelILi2ENS0_13AUnaryFunctorIaaaZZZNS0_15binary_internal21div_trunc_kernel_cudaERNS_18TensorIteratorBaseEENKUlvE_clEvENKUlvE0_clEvEUlaaE_EESt5arrayIPcLm2EEEEviT0_T1_ --------------------------
	.section	.nv.info._ZN2at6native29vectorized_elementwise_kernelILi2ENS0_13AUnaryFunctorIaaaZZZNS0_15binary_internal21div_trunc_kernel_cudaERNS_18TensorIteratorBaseEENKUlvE_clEvENKUlvE0_clEvEUlaaE_EESt5arrayIPcLm2EEEEviT0_T1_,"",@"SHT_CUDA_INFO"
	.sectionflags	@""
	.align	4


	//----- nvinfo : EIATTR_CUDA_API_VERSION
	.align		4
        /*0000*/ 	.byte	0x04, 0x37
        /*0002*/ 	.short	(.L_5053 - .L_5052)
.L_5052:
        /*0004*/ 	.word	0x00000082


	//----- nvinfo : EIATTR_SW2861232_WAR
	.align		4
.L_5053:
        /*0008*/ 	.byte	0x01, 0x35
	.zero		2


	//----- nvinfo : EIATTR_PARAM_CBANK
	.align		4
        /*000c*/ 	.byte	0x04, 0x0a
        /*000e*/ 	.short	(.L_5055 - .L_5054)
	.align		4
.L_5054:
        /*0010*/ 	.word	index@(.nv.constant0._ZN2at6native29vectorized_elementwise_kernelILi2ENS0_13AUnaryFunctorIaaaZZZNS0_15binary_internal21div_trunc_kernel_cudaERNS_18TensorIteratorBaseEENKUlvE_clEvENKUlvE0_clEvEUlaaE_EESt5arrayIPcLm2EEEEviT0_T1_)
        /*0014*/ 	.short	0x0160
        /*0016*/ 	.short	0x0018


	//----- nvinfo : EIATTR_CBANK_PARAM_SIZE
	.align		4
.L_5055:
        /*0018*/ 	.byte	0x03, 0x19
        /*001a*/ 	.short	0x0018


	//----- nvinfo : EIATTR_KPARAM_INFO
	.align		4
        /*001c*/ 	.byte	0x04, 0x17
        /*001e*/ 	.short	(.L_5057 - .L_5056)
.L_5056:
        /*0020*/ 	.word	0x00000000
        /*0024*/ 	.short	0x0002
        /*0026*/ 	.short	0x0008
        /*0028*/ 	.byte	0x00, 0xf0, 0x41, 0x00


	//----- nvinfo : EIATTR_KPARAM_INFO
	.align		4
.L_5057:
        /*002c*/ 	.byte	0x04, 0x17
        /*002e*/ 	.short	(.L_5059 - .L_5058)
.L_5058:
        /*0030*/ 	.word	0x00000000
        /*0034*/ 	.short	0x0001
        /*0036*/ 	.short	0x0004
        /*0038*/ 	.byte	0x00, 0xf0, 0x09, 0x00


	//----- nvinfo : EIATTR_KPARAM_INFO
	.align		4
.L_5059:
        /*003c*/ 	.byte	0x04, 0x17
        /*003e*/ 	.short	(.L_5061 - .L_5060)
.L_5060:
        /*0040*/ 	.word	0x00000000
        /*0044*/ 	.short	0x0000
        /*0046*/ 	.short	0x0000
        /*0048*/ 	.byte	0x00, 0xf0, 0x11, 0x00


	//----- nvinfo : EIATTR_MAXREG_COUNT
	.align		4
.L_5061:
        /*004c*/ 	.byte	0x03, 0x1b
        /*004e*/ 	.short	0x00ff


	//----- nvinfo : EIATTR_MERCURY_ISA_VERSION
	.align		4
        /*0050*/ 	.byte	0x03, 0x5f
        /*0052*/ 	.short	0x0000


	//----- nvinfo : EIATTR_EXIT_INSTR_OFFSETS
	.align		4
        /*0054*/ 	.byte	0x04, 0x1c
        /*0056*/ 	.short	(.L_5063 - .L_5062)


	//   ....[0]....
.L_5062:
        /*0058*/ 	.word	0x00000e60


	//   ....[1]....
        /*005c*/ 	.word	0x00002450


	//   ....[2]....
        /*0060*/ 	.word	0x000024a0


	//----- nvinfo : EIATTR_MAX_THREADS
	.align		4
.L_5063:
        /*0064*/ 	.byte	0x04, 0x05
        /*0066*/ 	.short	(.L_5065 - .L_5064)
.L_5064:
        /*0068*/ 	.word	0x00000080
        /*006c*/ 	.word	0x00000001
        /*0070*/ 	.word	0x00000001


	//----- nvinfo : EIATTR_CRS_STACK_SIZE
	.align		4
.L_5065:
        /*0074*/ 	.byte	0x04, 0x1e
        /*0076*/ 	.short	(.L_5067 - .L_5066)
.L_5066:
        /*0078*/ 	.word	0x00000000
.L_5067:


//--------------------- .nv.info._ZN2at6native29vectorized_elementwise_kernelILi4ENS0_13AUnaryFunctorIaaaZZZNS0_15binary_internal21div_trunc_kernel_cudaERNS_18TensorIteratorBaseEENKUlvE_clEvENKUlvE0_clEvEUlaaE_EESt5arrayIPcLm2EEEEviT0_T1_ --------------------------
	.section	.nv.info._ZN2at6native29vectorized_elementwise_kernelILi4ENS0_13AUnaryFunctorIaaaZZZNS0_15binary_internal21div_trunc_kernel_cudaERNS_18TensorIteratorBaseEENKUlvE_clEvENKUlvE0_clEvEUlaaE_EESt5arrayIPcLm2EEEEviT0_T1_,"",@"SHT_CUDA_INFO"
	.sectionflags	@""
	.align	4


	//----- nvinfo : EIATTR_CUDA_API_VERSION
	.align		4
        /*0000*/ 	.byte	0x04, 0x37
        /*0002*/ 	.short	(.L_5069 - .L_5068)
.L_5068:
        /*0004*/ 	.word	0x00000082


	//----- nvinfo : EIATTR_SW2861232_WAR
	.align		4
.L_5069:
        /*0008*/ 	.byte	0x01, 0x35
	.zero		2


	//----- nvinfo : EIATTR_PARAM_CBANK
	.align		4
        /*000c*/ 	.byte	0x04, 0x0a
        /*000e*/ 	.short	(.L_5071 - .L_5070)
	.align		4
.L_5070:
        /*0010*/ 	.word	index@(.nv.constant0._ZN2at6native29vectorized_elementwise_kernelILi4ENS0_13AUnaryFunctorIaaaZZZNS0_15binary_internal21div_trunc_kernel_cudaERNS_18TensorIteratorBaseEENKUlvE_clEvENKUlvE0_clEvEUlaaE_EESt5arrayIPcLm2EEEEviT0_T1_)
        /*0014*/ 	.short	0x0160
        /*0016*/ 	.short	0x0018


	//----- nvinfo : EIATTR_CBANK_PARAM_SIZE
	.align		4
.L_5071:
        /*0018*/ 	.byte	0x03, 0x19
        /*001a*/ 	.short	0x0018


	//----- nvinfo : EIATTR_KPARAM_INFO
	.align		4
        /*001c*/ 	.byte	0x04, 0x17
        /*001e*/ 	.short	(.L_5073 - .L_5072)
.L_5072:
        /*0020*/ 	.word	0x00000000
        /*0024*/ 	.short	0x0002
        /*0026*/ 	.short	0x0008
        /*0028*/ 	.byte	0x00, 0xf0, 0x41, 0x00


	//----- nvinfo : EIATTR_KPARAM_INFO
	.align		4
.L_5073:
        /*002c*/ 	.byte	0x04, 0x17
        /*002e*/ 	.short	(.L_5075 - .L_5074)
.L_5074:
        /*0030*/ 	.word	0x00000000
        /*0034*/ 	.short	0x0001
        /*0036*/ 	.short	0x0004
        /*0038*/ 	.byte	0x00, 0xf0, 0x09, 0x00


	//----- nvinfo : EIATTR_KPARAM_INFO
	.align		4
.L_5075:
        /*003c*/ 	.byte	0x04, 0x17
        /*003e*/ 	.short	(.L_5077 - .L_5076)
.L_5076:
        /*0040*/ 	.word	0x00000000
        /*0044*/ 	.short	0x0000
        /*0046*/ 	.short	0x0000
        /*0048*/ 	.byte	0x00, 0xf0, 0x11, 0x00


	//----- nvinfo : EIATTR_MAXREG_COUNT
	.align		4
.L_5077:
        /*004c*/ 	.byte	0x03, 0x1b
        /*004e*/ 	.short	0x00ff


	//----- nvinfo : EIATTR_MERCURY_ISA_VERSION
	.align		4
        /*0050*/ 	.byte	0x03, 0x5f
        /*0052*/ 	.short	0x0000


	//----- nvinfo : EIATTR_EXIT_INSTR_OFFSETS
	.align		4
        /*0054*/ 	.byte	0x04, 0x1c
        /*0056*/ 	.short	(.L_5079 - .L_5078)


	//   ....[0]....
.L_5078:
        /*0058*/ 	.word	0x00000e70


	//   ....[1]....
        /*005c*/ 	.word	0x00002480


	//   ....[2]....
        /*0060*/ 	.word	0x000024d0


	//----- nvinfo : EIATTR_MAX_THREADS
	.align		4
.L_5079:
        /*0064*/ 	.byte	0x04, 0x05
        /*0066*/ 	.short	(.L_5081 - .L_5080)
.L_5080:
        /*0068*/ 	.word	0x00000080
        /*006c*/ 	.word	0x00000001
        /*0070*/ 	.word	0x00000001


	//----- nvinfo : EIATTR_CRS_STACK_SIZE
	.align		4
.L_5081:
        /*0074*/ 	.byte	0x04, 0x1e
        /*0076*/ 	.short	(.L_5083 - .L_5082)
.L_5082:
        /*0078*/ 	.word	0x00000000
.L_5083:


//--------------------- .nv.info._ZN2at6native29vectorized_elementwise_kernelILi8ENS0_13AUnaryFunctorIaaaZZZNS0_15binary_internal21div_trunc_kernel_cudaERNS_18TensorIteratorBaseEENKUlvE_clEvENKUlvE0_clEvEUlaaE_EESt5arrayIPcLm2EEEEviT0_T1_ --------------------------
	.section	.nv.info._ZN2at6native29vectorized_elementwise_kernelILi8ENS0_13AUnaryFunctorIaaaZZZNS0_15binary_internal21div_trunc_kernel_cudaERNS_18TensorIteratorBaseEENKUlvE_clEvENKUlvE0_clEvEUlaaE_EESt5arrayIPcLm2EEEEviT0_T1_,"",@"SHT_CUDA_INFO"
	.sectionflags	@""
	.align	4


	//----- nvinfo : EIATTR_CUDA_API_VERSION
	.align		4
        /*0000*/ 	.byte	0x04, 0x37
        /*0002*/ 	.short	(.L_5085 - .L_5084)
.L_5084:
        /*0004*/ 	.word	0x00000082


	//----- nvinfo : EIATTR_SW2861232_WAR
	.align		4
.L_5085:
        /*0008*/ 	.byte	0x01, 0x35
	.zero		2


	//----- nvinfo : EIATTR_PARAM_CBANK
	.align		4
        /*000c*/ 	.byte	0x04, 0x0a
        /*000e*/ 	.short	(.L_5087 - .L_5086)
	.align		4
.L_5086:
        /*0010*/ 	.word	index@(.nv.constant0._ZN2at6native29vectorized_elementwise_kernelILi8ENS0_13AUnaryFunctorIaaaZZZNS0_15binary_internal21div_trunc_kernel_cudaERNS_18TensorIteratorBaseEENKUlvE_clEvENKUlvE0_clEvEUlaaE_EESt5arrayIPcLm2EEEEviT0_T1_)
        /*0014*/ 	.short	0x0160
        /*0016*/ 	.short	0x0018


	//----- nvinfo : EIATTR_CBANK_PARAM_SIZE
	.align		4
.L_5087:
        /*0018*/ 	.byte	0x03, 0x19
        /*001a*/ 	.short	0x0018


	//----- nvinfo : EIATTR_KPARAM_INFO
	.align		4
        /*001c*/ 	.byte	0x04, 0x17
        /*001e*/ 	.short	(.L_5089 - .L_5088)
.L_5088:
        /*0020*/ 	.word	0x00000000
        /*0024*/ 	.short	0x0002
        /*0026*/ 	.short	0x0008
        /*0028*/ 	.byte	0x00, 0xf0, 0x41, 0x00


	//----- nvinfo : EIATTR_KPARAM_INFO
	.align		4
.L_5089:
        /*002c*/ 	.byte	0x04, 0x17
        /*002e*/ 	.short	(.L_5091 - .L_5090)
.L_5090:
        /*0030*/ 	.word	0x00000000
        /*0034*/ 	.short	0x0001
        /*0036*/ 	.short	0x0004
        /*0038*/ 	.byte	0x00, 0xf0, 0x09, 0x00


	//----- nvinfo : EIATTR_KPARAM_INFO
	.align		4
.L_5091:
        /*003c*/ 	.byte	0x04, 0x17
        /*003e*/ 	.short	(.L_5093 - .L_5092)
.L_5092:
        /*0040*/ 	.word	0x00000000
        /*0044*/ 	.short	0x0000
        /*0046*/ 	.short	0x0000
        /*0048*/ 	.byte	0x00, 0xf0, 0x11, 0x00


	//----- nvinfo : EIATTR_MAXREG_COUNT
	.align		4
.L_5093:
        /*004c*/ 	.byte	0x03, 0x1b
        /*004e*/ 	.short	0x00ff


	//----- nvinfo : EIATTR_MERCURY_ISA_VERSION
	.align		4
        /*0050*/ 	.byte	0x03, 0x5f
        /*0052*/ 	.short	0x0000


	//----- nvinfo : EIATTR_EXIT_INSTR_OFFSETS
	.align		4
        /*0054*/ 	.byte	0x04, 0x1c
        /*0056*/ 	.short	(.L_5095 - .L_5094)


	//   ....[0]....
.L_5094:
        /*0058*/ 	.word	0x00000010


	//----- nvinfo : EIATTR_MAX_THREADS
	.align		4
.L_5095:
        /*005c*/ 	.byte	0x04, 0x05
        /*005e*/ 	.short	(.L_5097 - .L_5096)
.L_5096:
        /*0060*/ 	.word	0x00000080
        /*0064*/ 	.word	0x00000001
        /*0068*/ 	.word	0x00000001
.L_5097:


//--------------------- .nv.info._ZN2at6native18elementwise_kernelILi128ELi4EZNS0_15gpu_kernel_implINS0_13BinaryFunctorIhhhZZZNS0_15binary_internal21div_trunc_kernel_cudaERNS_18TensorIteratorBaseEENKUlvE_clEvENKUlvE_clEvEUlhhE_EEEEvS6_RKT_EUliE_EEviT1_ --------------------------
	.section	.nv.info._ZN2at6native18elementwise_kernelILi128ELi4EZNS0_15gpu_kernel_implINS0_13BinaryFunctorIhhhZZZNS0_15binary_internal21div_trunc_kernel_cudaERNS_18TensorIteratorBaseEENKUlvE_clEvENKUlvE_clEvEUlhhE_EEEEvS6_RKT_EUliE_EEviT1_,"",@"SHT_CUDA_INFO"
	.sectionflags	@""
	.align	4


	//----- nvinfo : EIATTR_CUDA_API_VERSION
	.align		4
        /*0000*/ 	.byte	0x04, 0x37
        /*0002*/ 	.short	(.L_5099 - .L_5098)
.L_5098:
        /*0004*/ 	.word	0x00000082


	//----- nvinfo : EIATTR_SW2861232_WAR
	.align		4
.L_5099:
        /*0008*/ 	.byte	0x01, 0x35
	.zero		2


	//----- nvinfo : EIATTR_PARAM_CBANK
	.align		4
        /*000c*/ 	.byte	0x04, 0x0a
        /*000e*/ 	.short	(.L_5101 - .L_5100)
	.align		4
.L_5100:
        /*0010*/ 	.word	index@(.nv.constant0._ZN2at6native18elementwise_kernelILi128ELi4EZNS0_15gpu_kernel_implINS0_13BinaryFunctorIhhhZZZNS0_15binary_internal21div_trunc_kernel_cudaERNS_18TensorIteratorBaseEENKUlvE_clEvENKUlvE_clEvEUlhhE_EEEEvS6_RKT_EUliE_EEviT1_)
        /*0014*/ 	.short	0x0160
        /*0016*/ 	.short	0x0290


	//----- nvinfo : EIATTR_CBANK_PARAM_SIZE
	.align		4
.L_5101:
        /*0018*/ 	.byte	0x03, 0x19
        /*001a*/ 	.short	0x0290


	//----- nvinfo : EIATTR_KPARAM_INFO
	.align		4
        /*001c*/ 	.byte	0x04, 0x17
        /*001e*/ 	.short	(.L_5103 - .L_5102)
.L_5102:
        /*0020*/ 	.word	0x00000000
        /*0024*/ 	.short	0x0001
        /*0026*/ 	.short	0x0008
        /*0028*/ 	.byte	0x00, 0xf0, 0x21, 0x0a


	//----- nvinfo : EIATTR_KPARAM_INFO
	.align		4
.L_5103:
        /*002c*/ 	.byte	0x04, 0x17
        /*002e*/ 	.short	(.L_5105 - .L_5104)
.L_5104:
        /*0030*/ 	.word	0x00000000
        /*0034*/ 	.short	0x0000
        /*0036*/ 	.short	0x0000
        /*0038*/ 	.byte	0x00, 0xf0, 0x11, 0x00


	//----- nvinfo : EIATTR_MAXREG_COUNT
	.align		4
.L_5105:
        /*003c*/ 	.byte	0x03, 0x1b
        /*003e*/ 	.short	0x0080


	//----- nvinfo : EIATTR_EXTERNS
	.align		4
        /*0040*/ 	.byte	0x04, 0x0f
        /*0042*/ 	.short	(.L_5107 - .L_5106)


	//   ....[0]....
	.align		4
.L_5106:
        /*0044*/ 	.word	index@(__assertfail)


	//----- nvinfo : EIATTR_MERCURY_ISA_VERSION
	.align		4
.L_5107:
        /*0048*/ 	.byte	0x03, 0x5f
        /*004a*/ 	.short	0x0000


	//----- nvinfo : EIATTR_SYSCALL_OFFSETS
	.align		4
        /*004c*/ 	.byte	0x04, 0x46
        /*004e*/ 	.short	(.L_5109 - .L_5108)


	//   ....[0]....
.L_5108:
        /*0050*/ 	.word	0x00001f10


	//   ....[1]....
        /*0054*/ 	.word	0x00002df0


	//   ....[2]....
        /*0058*/ 	.word	0x00003cd0


	//   ....[3]....
        /*005c*/ 	.word	0x00005c40


	//   ....[4]....
        /*0060*/ 	.word	0x00006b20


	//   ....[5]....
        /*0064*/ 	.word	0x00007a00


	//   ....[6]....
        /*0068*/ 	.word	0x00009940


	//   ....[7]....
        /*006c*/ 	.word	0x0000a820


	//   ....[8]....
        /*0070*/ 	.word	0x0000b700


	//   ....[9]....
        /*0074*/ 	.word	0x0000d650


	//   ....[10]....
        /*0078*/ 	.word	0x0000e530


	//   ....[11]....
        /*007c*/ 	.word	0x0000f410


	//----- nvinfo : EIATTR_EXIT_INSTR_OFFSETS
	.align		4
.L_5109:
        /*0080*/ 	.byte	0x04, 0x1c
        /*0082*/ 	.short	(.L_5111 - .L_5110)


	//   ....[0]....
.L_5110:
        /*0084*/ 	.word	0x0000b7b0


	//   ....[1]....
        /*0088*/ 	.word	0x0000e6b0


	//   ....[2]....
        /*008c*/ 	.word	0x0000e6d0


	//   ....[3]....
        /*0090*/ 	.word	0x0000e770


	//   ....[4]....
        /*0094*/ 	.word	0x0000e7a0


	//   ....[5]....
        /*0098*/ 	.word	0x0000e7c0


	//   ....[6]....
        /*009c*/ 	.word	0x0000e850


	//   ....[7]....
        /*00a0*/ 	.word	0x0000e890


	//   ....[8]....
        /*00a4*/ 	.word	0x0000e930


	//   ....[9]....
        /*00a8*/ 	.word	0x0000e980


	//   ....[10]....
        /*00ac*/ 	.word	0x0000e9b0


	//   ....[11]....
        /*00b0*/ 	.word	0x0000ea70


	//   ....[12]....
        /*00b4*/ 	.word	0x0000eab0


	//   ....[13]....
        /*00b8*/ 	.word	0x0000ec40


	//   ....[14]....
        /*00bc*/ 	.word	0x0000eda0


	//   ....[15]....
        /*00c0*/ 	.word	0x0000ede0


	//   ....[16]....
        /*00c4*/ 	.word	0x0000ee80


	//   ....[17]....
        /*00c8*/ 	.word	0x0000f000


	//   ....[18]....
        /*00cc*/ 	.word	0x0000f180


	//   ....[19]....
        /*00d0*/ 	.word	0x0000f2e0


	//   ....[20]....
        /*00d4*/ 	.word	0x0000f420


	//   ....[21]....
        /*00d8*/ 	.word	0x0000f460


	//   ....[22]....
        /*00dc*/ 	.word	0x0000f490


	//----- nvinfo : EIATTR_MAX_THREADS
	.align		4
.L_5111:
        /*00e0*/ 	.byte	0x04, 0x05
        /*00e2*/ 	.short	(.L_5113 - .L_5112)
.L_5112:
        /*00e4*/ 	.word	0x00000080
        /*00e8*/ 	.word	0x00000001
        /*00ec*/ 	.word	0x00000001


	//----- nvinfo : EIATTR_CRS_STACK_SIZE
	.align		4
.L_5113:
        /*00f0*/ 	.byte	0x04, 0x1e
        /*00f2*/ 	.short	(.L_5115 - .L_5114)
.L_5114:
        /*00f4*/ 	.word	0x00000000
.L_5115:


//--------------------- .nv.info._ZN2at6native27unrolled_elementwise_kernelINS0_13BinaryFunctorIhhhZZZNS0_15binary_internal21div_trunc_kernel_cudaERNS_18TensorIteratorBaseEENKUlvE_clEvENKUlvE_clEvEUlhhE_EESt5arrayIPcLm3EELi4E23TrivialOffsetCalculatorILi2EjESD_ILi1EjENS0_6memory12LoadWithCastILi2EEENSG_13StoreWithCastILi1EEEEEviT_T0_T2_T3_T4_T5_ --------------------------
	.section	.nv.info._ZN2at6native27unrolled_elementwise_kernelINS0_13BinaryFunctorIhhhZZZNS0_15binary_internal21div_trunc_kernel_cudaERNS_18TensorIteratorBaseEENKUlvE_clEvENKUlvE_clEvEUlhhE_EESt5arrayIPcLm3EELi4E23TrivialOffsetCalculatorILi2EjESD_ILi1EjENS0_6memory12LoadWithCastILi2EEENSG_13StoreWithCastILi1EEEEEviT_T0_T2_T3_T4_T5_,"",@"SHT_CUDA_INFO"
	.sectionflags	@""
	.align	4


	//----- nvinfo : EIATTR_CUDA_API_VERSION
	.align		4
        /*0000*/ 	.byte	0x04, 0x37
        /*0002*/ 	.short	(.L_5117 - .L_5116)
.L_5116:
        /*0004*/ 	.word	0x00000082


	//----- nvinfo : EIATTR_SW2861232_WAR
	.align		4
.L_5117:
        /*0008*/ 	.byte	0x01, 0x35
	.zero		2


	//----- nvinfo : EIATTR_PARAM_CBANK
	.align		4
        /*000c*/ 	.byte	0x04, 0x0a
        /*000e*/ 	.short	(.L_5119 - .L_5118)
	.align		4
.L_5118:
        /*0010*/ 	.word	index@(.nv.constant0._ZN2at6native27unrolled_elementwise_kernelINS0_13BinaryFunctorIhhhZZZNS0_15binary_internal21div_trunc_kernel_cudaERNS_18TensorIteratorBaseEENKUlvE_clEvENKUlvE_clEvEUlhhE_EESt5arrayIPcLm3EELi4E23TrivialOffsetCalculatorILi2EjESD_ILi1EjENS0_6memory12LoadWithCastILi2EEENSG_13StoreWithCastILi1EEEEEviT_T0_T2_T3_T4_T5_)
        /*0014*/ 	.short	0x0160
        /*0016*/ 	.short	0x0038


	//----- nvinfo : EIATTR_CBANK_PARAM_SIZE
	.align		4
.L_5119:
        /*0018*/ 	.byte	0x03, 0x19
        /*001a*/ 	.short	0x0038


	//----- nvinfo : EIATTR_KPARAM_INFO
	.align		4
        /*001c*/ 	.byte	0x04, 0x17
        /*001e*/ 	.short	(.L_5121 - .L_5120)
.L_5120:
        /*0020*/ 	.word	0x00000000
        /*0024*/ 	.short	0x0006
        /*0026*/ 	.short	0x0030
        /*0028*/ 	.byte	0x00, 0xf0, 0x21, 0x00


	//----- nvinfo : EIATTR_KPARAM_INFO
	.align		4
.L_5121:
        /*002c*/ 	.byte	0x04, 0x17
        /*002e*/ 	.short	(.L_5123 - .L_5122)
.L_5122:
        /*0030*/ 	.word	0x00000000
        /*0034*/ 	.short	0x0005
        /*0036*/ 	.short	0x0024
        /*0038*/ 	.byte	0x00, 0xf0, 0x31, 0x00


	//----- nvinfo : EIATTR_KPARAM_INFO
	.align		4
.L_5123:
        /*003c*/ 	.byte	0x04, 0x17
        /*003e*/ 	.short	(.L_5125 - .L_5124)
.L_5124:
        /*0040*/ 	.word	0x00000000
        /*0044*/ 	.short	0x0004
        /*0046*/ 	.short	0x0021
        /*0048*/ 	.byte	0x00, 0xf0, 0x05, 0x00


	//----- nvinfo : EIATTR_KPARAM_INFO
	.align		4
.L_5125:
        /*004c*/ 	.byte	0x04, 0x17
        /*004e*/ 	.short	(.L_5127 - .L_5126)
.L_5126:
        /*0050*/ 	.word	0x00000000
        /*0054*/ 	.short	0x0003
        /*0056*/ 	.short	0x0020
        /*0058*/ 	.byte	0x00, 0xf0, 0x05, 0x00


	//----- nvinfo : EIATTR_KPARAM_INFO
	.align		4
.L_5127:
        /*005c*/ 	.byte	0x04, 0x17
        /*005e*/ 	.short	(.L_5129 - .L_5128)
.L_5128:
        /*0060*/ 	.word	0x00000000
        /*0064*/ 	.short	0x0002
        /*0066*/ 	.short	0x0008
        /*0068*/ 	.byte	0x00, 0xf0, 0x61, 0x00


	//----- nvinfo : EIATTR_KPARAM_INFO
	.align		4
.L_5129:
        /*006c*/ 	.byte	0x04, 0x17
        /*006e*/ 	.short	(.L_5131 - .L_5130)
.L_5130:
        /*0070*/ 	.word	0x00000000
        /*0074*/ 	.short	0x0001
        /*0076*/ 	.short	0x0004
        /*0078*/ 	.byte	0x00, 0xf0, 0x05, 0x00


	//----- nvinfo : EIATTR_KPARAM_INFO
	.align		4
.L_5131:
        /*007c*/ 	.byte	0x04, 0x17
        /*007e*/ 	.short	(.L_5133 - .L_5132)
.L_5132:
        /*0080*/ 	.word	0x00000000
        /*0084*/ 	.short	0x0000
        /*0086*/ 	.short	0x0000
        /*0088*/ 	.byte	0x00, 0xf0, 0x11, 0x00


	//----- nvinfo : EIATTR_MAXREG_COUNT
	.align		4
.L_5133:
        /*008c*/ 	.byte	0x03, 0x1b
        /*008e*/ 	.short	0x00ff


	//----- nvinfo : EIATTR_EXTERNS
	.align		4
        /*0090*/ 	.byte	0x04, 0x0f
        /*0092*/ 	.short	(.L_5135 - .L_5134)


	//   ....[0]....
	.align		4
.L_5134:
        /*0094*/ 	.word	index@(__assertfail)


	//----- nvinfo : EIATTR_MERCURY_ISA_VERSION
	.align		4
.L_5135:
        /*0098*/ 	.byte	0x03, 0x5f
        /*009a*/ 	.short	0x0000


	//----- nvinfo : EIATTR_SYSCALL_OFFSETS
	.align		4
        /*009c*/ 	.byte	0x04, 0x46
        /*009e*/ 	.short	(.L_5137 - .L_5136)


	//   ....[0]....
.L_5136:
        /*00a0*/ 	.word	0x00000f80


	//   ....[1]....
        /*00a4*/ 	.word	0x00001e60


	//   ....[2]....
        /*00a8*/ 	.word	0x00002dc0


	//   ....[3]....
        /*00ac*/ 	.word	0x00003ca0


	//   ....[4]....
        /*00b0*/ 	.word	0x00004c10


	//   ....[5]....
        /*00b4*/ 	.word	0x00005af0


	//   ....[6]....
        /*00b8*/ 	.word	0x00006a40


	//   ....[7]....
        /*00bc*/ 	.word	0x00007920


	//   ....[8]....
        /*00c0*/ 	.word	0x00008cc0


	//   ....[9]....
        /*00c4*/ 	.word	0x00009d00


	//   ....[10]....
        /*00c8*/ 	.word	0x0000ad00


	//   ....[11]....
        /*00cc*/ 	.word	0x0000bd00


	//----- nvinfo : EIATTR_EXIT_INSTR_OFFSETS
	.align		4
.L_5137:
        /*00d0*/ 	.byte	0x04, 0x1c
        /*00d2*/ 	.short	(.L_5139 - .L_5138)


	//   ....[0]....
.L_5138:
        /*00d4*/ 	.word	0x0000adb0


	//   ....[1]....
        /*00d8*/ 	.word	0x0000aec0


	//   ....[2]....
        /*00dc*/ 	.word	0x0000aee0


	//   ....[3]....
        /*00e0*/ 	.word	0x0000af80


	//   ....[4]....
        /*00e4*/ 	.word	0x0000afb0


	//   ....[5]....
        /*00e8*/ 	.word	0x0000afe0


	//   ....[6]....
        /*00ec*/ 	.word	0x0000b080


	//   ....[7]....
        /*00f0*/ 	.word	0x0000b0d0


	//   ....[8]....
        /*00f4*/ 	.word	0x0000b180


	//   ....[9]....
        /*00f8*/ 	.word	0x0000b1e0


	//   ....[10]....
        /*00fc*/ 	.word	0x0000b220


	//   ....[11]....
        /*0100*/ 	.word	0x0000b2e0


	//   ....[12]....
        /*0104*/ 	.word	0x0000b330


	//   ....[13]....
        /*0108*/ 	.word	0x0000b4d0


	//   ....[14]....
        /*010c*/ 	.word	0x0000b640


	//   ....[15]....
        /*0110*/ 	.word	0x0000b690


	//   ....[16]....
        /*0114*/ 	.word	0x0000b740


	//   ....[17]....
        /*0118*/ 	.word	0x0000b8d0


	//   ....[18]....
        /*011c*/ 	.word	0x0000ba60


	//   ....[19]....
        /*0120*/ 	.word	0x0000bbd0


	//   ....[20]....
        /*0124*/ 	.word	0x0000bd10


	//   ....[21]....
        /*0128*/ 	.word	0x0000bd50


	//   ....[22]....
        /*012c*/ 	.word	0x0000bd80


	//----- nvinfo : EIATTR_MAX_THREADS
	.align		4
.L_5139:
        /*0130*/ 	.byte	0x04, 0x05
        /*0132*/ 	.short	(.L_5141 - .L_5140)
.L_5140:
        /*0134*/ 	.word	0x00000080
        /*0138*/ 	.word	0x00000001
        /*013c*/ 	.word	0x00000001


	//----- nvinfo : EIATTR_CRS_STACK_SIZE
	.align		4
.L_5141:
        /*0140*/ 	.byte	0x04, 0x1e
        /*0142*/ 	.short	(.L_5143 - .L_5142)
.L_5142:
        /*0144*/ 	.word	0x00000000
.L_5143:


//--------------------- .nv.info._ZN2at6native18elementwise_kernelILi128ELi4EZNS0_22gpu_kernel_impl_nocastINS0_13BinaryFunctorIhhhZZZNS0_15binary_internal21div_trunc_kernel_cudaERNS_18TensorIteratorBaseEENKUlvE_clEvENKUlvE_clEvEUlhhE_EEEEvS6_RKT_EUliE_EEviT1_ --------------------------
	.section	.nv.info._ZN2at6native18elementwise_kernelILi128ELi4EZNS0_22gpu_kernel_impl_nocastINS0_13BinaryFunctorIhhhZZZNS0_15binary_internal21div_trunc_kernel_cudaERNS_18TensorIteratorBaseEENKUlvE_clEvENKUlvE_clEvEUlhhE_EEEEvS6_RKT_EUliE_EEviT1_,"",@"SHT_CUDA_INFO"
	.sectionflags	@""
	.align	4


	//----- nvinfo : EIATTR_CUDA_API_VERSION
	.align		4
        /*0000*/ 	.byte	0x04, 0x37
        /*0002*/ 	.short	(.L_5145 - .L_5144)
.L_5144:
        /*0004*/ 	.word	0x00000082


	//----- nvinfo : EIATTR_SW2861232_WAR
	.align		4
.L_5145:
        /*0008*/ 	.byte	0x01, 0x35
	.zero		2


	//----- nvinfo : EIATTR_PARAM_CBANK
	.align		4
        /*000c*/ 	.byte	0x04, 0x0a
        /*000e*/ 	.short	(.L_5147 - .L_5146)
	.align		4
.L_5146:
        /*0010*/ 	.word	index@(.nv.constant0._ZN2at6native18elementwise_kernelILi128ELi4EZNS0_22gpu_kernel_impl_nocastINS0_13BinaryFunctorIhhhZZZNS0_15binary_internal21div_trunc_kernel_cudaERNS_18TensorIteratorBaseEENKUlvE_clEvENKUlvE_clEvEUlhhE_EEEEvS6_RKT_EUliE_EEviT1_)
        /*0014*/ 	.short	0x0160
        /*0016*/ 	.short	0x0290


	//----- nvinfo : EIATTR_CBANK_PARAM_SIZE
	.align		4
.L_5147:
        /*0018*/ 	.byte	0x03, 0x19
        /*001a*/ 	.short	0x0290


	//----- nvinfo : EIATTR_KPARAM_INFO
	.align		4
        /*001c*/ 	.byte	0x04, 0x17
        /*001e*/ 	.short	(.L_5149 - .L_5148)
.L_5148:
        /*0020*/ 	.word	0x00000000
        /*0024*/ 	.short	0x0001
        /*0026*/ 	.short	0x0008
        /*0028*/ 	.byte	0x00, 0xf0, 0x21, 0x0a


	//----- nvinfo : EIATTR_KPARAM_INFO
	.align		4
.L_5149:
        /*002c*/ 	.byte	0x04, 0x17
        /*002e*/ 	.short	(.L_5151 - .L_5150)
.L_5150:
        /*0030*/ 	.word	0x00000000
        /*0034*/ 	.short	0x0000
        /*0036*/ 	.short	0x0000
        /*0038*/ 	.byte	0x00, 0xf0, 0x11, 0x00


	//----- nvinfo : EIATTR_MAXREG_COUNT
	.align		4
.L_5151:
        /*003c*/ 	.byte	0x03, 0x1b
        /*003e*/ 	.short	0x0080


	//----- nvinfo : EIATTR_MERCURY_ISA_VERSION
	.align		4
        /*0040*/ 	.byte	0x03, 0x5f
        /*0042*/ 	.short	0x0000


	//----- nvinfo : EIATTR_EXIT_INSTR_OFFSETS
	.align		4
        /*0044*/ 	.byte	0x04, 0x1c
        /*0046*/ 	.short	(.L_5153 - .L_5152)


	//   ....[0]....
.L_5152:
        /*0048*/ 	.word	0x000032c0


	//   ....[1]....
        /*004c*/ 	.word	0x00004350


	//----- nvinfo : EIATTR_MAX_THREADS
	.align		4
.L_5153:
        /*0050*/ 	.byte	0x04, 0x05
        /*0052*/ 	.short	(.L_5155 - .L_5154)
.L_5154:
        /*0054*/ 	.word	0x00000080
        /*0058*/ 	.word	0x00000001
        /*005c*/ 	.word	0x00000001


	//----- nvinfo : EIATTR_CRS_STACK_SIZE
	.align		4
.L_5155:
        /*0060*/ 	.byte	0x04, 0x1e
        /*0062*/ 	.short	(.L_5157 - .L_5156)
.L_5156:
        /*0064*/ 	.word	0x00000000
.L_5157:


//--------------------- .nv.info._ZN2at6native27unrolled_elementwise_kernelINS0_13BinaryFunctorIhhhZZZNS0_15binary_internal21div_trunc_kernel_cudaERNS_18TensorIteratorBaseEENKUlvE_clEvENKUlvE_clEvEUlhhE_EESt5arrayIPcLm3EELi4E23TrivialOffsetCalculatorILi2EjESD_ILi1EjENS0_6memory15LoadWithoutCastENSG_16StoreWithoutCastEEEviT_T0_T2_T3_T4_T5_ --------------------------
	.section	.nv.info._ZN2at6native27unrolled_elementwise_kernelINS0_13BinaryFunctorIhhhZZZNS0_15binary_internal21div_trunc_kernel_cudaERNS_18TensorIteratorBaseEENKUlvE_clEvENKUlvE_clEvEUlhhE_EESt5arrayIPcLm3EELi4E23TrivialOffsetCalculatorILi2EjESD_ILi1EjENS0_6memory15LoadWithoutCastENSG_16StoreWithoutCastEEEviT_T0_T2_T3_T4_T5_,"",@"SHT_CUDA_INFO"
	.sectionflags	@""
	.align	4


	//----- nvinfo : EIATTR_CUDA_API_VERSION
	.align		4
        /*0000*/ 	.byte	0x04, 0x37
        /*0002*/ 	.short	(.L_5159 - .L_5158)
.L_5158:
        /*0004*/ 	.word	0x00000082


	//----- nvinfo : EIATTR_SW2861232_WAR
	.align		4
.L_5159:
        /*0008*/ 	.byte	0x01, 0x35
	.zero		2


	//----- nvinfo : EIATTR_PARAM_CBANK
	.align		4
        /*000c*/ 	.byte	0x04, 0x0a
        /*000e*/ 	.short	(.L_5161 - .L_5160)
	.align		4
.L_5160:
        /*0010*/ 	.word	index@(.nv.constant0._ZN2at6native27unrolled_elementwise_kernelINS0_13BinaryFunctorIhhhZZZNS0_15binary_internal21div_trunc_kernel_cudaERNS_18TensorIteratorBaseEENKUlvE_clEvENKUlvE_clEvEUlhhE_EESt5arrayIPcLm3EELi4E23TrivialOffsetCalculatorILi2EjESD_ILi1EjENS0_6memory15LoadWithoutCastENSG_16StoreWithoutCastEEEviT_T0_T2_T3_T4_T5_)
        /*0014*/ 	.short	0x0160
        /*0016*/ 	.short	0x0024


	//----- nvinfo : EIATTR_CBANK_PARAM_SIZE
	.align		4
.L_5161:
        /*0018*/ 	.byte	0x03, 0x19
        /*001a*/ 	.short	0x0024


	//----- nvinfo : EIATTR_KPARAM_INFO
	.align		4
        /*001c*/ 	.byte	0x04, 0x17
        /*001e*/ 	.short	(.L_5163 - .L_5162)
.L_5162:
        /*0020*/ 	.word	0x00000000
        /*0024*/ 	.short	0x0006
        /*0026*/ 	.short	0x0023
        /*0028*/ 	.byte	0x00, 0xf0, 0x05, 0x00


	//----- nvinfo : EIATTR_KPARAM_INFO
	.align		4
.L_5163:
        /*002c*/ 	.byte	0x04, 0x17
        /*002e*/ 	.short	(.L_5165 - .L_5164)
.L_5164:
        /*0030*/ 	.word	0x00000000
        /*0034*/ 	.short	0x0005
        /*0036*/ 	.short	0x0022
        /*0038*/ 	.byte	0x00, 0xf0, 0x05, 0x00


	//----- nvinfo : EIATTR_KPARAM_INFO
	.align		4
.L_5165:
        /*003c*/ 	.byte	0x04, 0x17
        /*003e*/ 	.short	(.L_5167 - .L_5166)
.L_5166:
        /*0040*/ 	.word	0x00000000
        /*0044*/ 	.short	0x0004
        /*0046*/ 	.short	0x0021
        /*0048*/ 	.byte	0x00, 0xf0, 0x05, 0x00


	//----- nvinfo : EIATTR_KPARAM_INFO
	.align		4
.L_5167:
        /*004c*/ 	.byte	0x04, 0x17
        /*004e*/ 	.short	(.L_5169 - .L_5168)
.L_5168:
        /*0050*/ 	.word	0x00000000
        /*0054*/ 	.short	0x0003
        /*0056*/ 	.short	0x0020
        /*0058*/ 	.byte	0x00, 0xf0, 0x05, 0x00


	//----- nvinfo : EIATTR_KPARAM_INFO
	.align		4
.L_5169:
        /*005c*/ 	.byte	0x04, 0x17
        /*005e*/ 	.short	(.L_5171 - .L_5170)
.L_5170:
        /*0060*/ 	.word	0x00000000
        /*0064*/ 	.short	0x0002
        /*0066*/ 	.short	0x0008
        /*0068*/ 	.byte	0x00, 0xf0, 0x61, 0x00


	//----- nvinfo : EIATTR_KPARAM_INFO
	.align		4
.L_5171:
        /*006c*/ 	.byte	0x04, 0x17
        /*006e*/ 	.short	(.L_5173 - .L_5172)
.L_5172:
        /*0070*/ 	.word	0x00000000
        /*0074*/ 	.short	0x0001
        /*0076*/ 	.short	0x0004
        /*0078*/ 	.byte	0x00, 0xf0, 0x05, 0x00


	//----- nvinfo : EIATTR_KPARAM_INFO
	.align		4
.L_5173:
        /*007c*/ 	.byte	0x04, 0x17
        /*007e*/ 	.short	(.L_5175 - .L_5174)
.L_5174:
        /*0080*/ 	.word	0x00000000
        /*0084*/ 	.short	0x0000
        /*0086*/ 	.short	0x0000
        /*0088*/ 	.byte	0x00, 0xf0, 0x11, 0x00


	//----- nvinfo : EIATTR_MAXREG_COUNT
	.align		4
.L_5175:
        /*008c*/ 	.byte	0x03, 0x1b
        /*008e*/ 	.short	0x00ff


	//----- nvinfo : EIATTR_MERCURY_ISA_VERSION
	.align		4
        /*0090*/ 	.byte	0x03, 0x5f
        /*0092*/ 	.short	0x0000


	//----- nvinfo : EIATTR_EXIT_INSTR_OFFSETS
	.align		4
        /*0094*/ 	.byte	0x04, 0x1c
        /*0096*/ 	.short	(.L_5177 - .L_5176)


	//   ....[0]....
.L_5176:
        /*0098*/ 	.word	0x000006e0


	//   ....[1]....
        /*009c*/ 	.word	0x00000730


	//----- nvinfo : EIATTR_MAX_THREADS
	.align		4
.L_5177:
        /*00a0*/ 	.byte	0x04, 0x05
        /*00a2*/ 	.short	(.L_5179 - .L_5178)
.L_5178:
        /*00a4*/ 	.word	0x00000080
        /*00a8*/ 	.word	0x00000001
        /*00ac*/ 	.word	0x00000001


	//----- nvinfo : EIATTR_CRS_STACK_SIZE
	.align		4
.L_5179:
        /*00b0*/ 	.byte	0x04, 0x1e
        /*00b2*/ 	.short	(.L_5181 - .L_5180)
.L_5180:
        /*00b4*/ 	.word	0x00000000
.L_5181:


//--------------------- .nv.info._ZN2at6native29vectorized_elementwise_kernelILi2ENS0_13BinaryFunctorIhhhZZZNS0_15binary_internal21div_trunc_kernel_cudaERNS_18TensorIteratorBaseEENKUlvE_clEvENKUlvE_clEvEUlhhE_EESt5arrayIPcLm3EEEEviT0_T1_ --------------------------
	.section	.nv.info._ZN2at6native29vectorized_elementwise_kernelILi2ENS0_13BinaryFunctorIhhhZZZNS0_15binary_internal21div_trunc_kernel_cudaERNS_18TensorIteratorBaseEENKUlvE_clEvENKUlvE_clEvEUlhhE_EESt5arrayIPcLm3EEEEviT0_T1_,"",@"SHT_CUDA_INFO"
	.sectionflags	@""
	.align	4


	//----- nvinfo : EIATTR_CUDA_API_VERSION
	.align		4
        /*0000*/ 	.byte	0x04, 0x37
        /*0002*/ 	.short	(.L_5183 - .L_5182)
.L_5182:
        /*0004*/ 	.word	0x00000082


	//----- nvinfo : EIATTR_SW2861232_WAR
	.align		4
.L_5183:
        /*0008*/ 	.byte	0x01, 0x35
	.zero		2


	//----- nvinfo : EIATTR_PARAM_CBANK
	.align		4
        /*000c*/ 	.byte	0x04, 0x0a
        /*000e*/ 	.short	(.L_5185 - .L_5184)
	.align		4
.L_5184:
        /*0010*/ 	.word	index@(.nv.constant0._ZN2at6native29vectorized_elementwise_kernelILi2ENS0_13BinaryFunctorIhhhZZZNS0_15binary_internal21div_trunc_kernel_cudaERNS_18TensorIteratorBaseEENKUlvE_clEvENKUlvE_clEvEUlhhE_EESt5arrayIPcLm3EEEEviT0_T1_)
        /*0014*/ 	.short	0x0160
        /*0016*/ 	.short	0x0020


	//----- nvinfo : EIATTR_CBANK_PARAM_SIZE
	.align		4
.L_5185:
        /*0018*/ 	.byte	0x03, 0x19
        /*001a*/ 	.short	0x0020


	//----- nvinfo : EIATTR_KPARAM_INFO
	.align		4
        /*001c*/ 	.byte	0x04, 0x17
        /*001e*/ 	.short	(.L_5187 - .L_5186)
.L_5186:
        /*0020*/ 	.word	0x00000000
        /*0024*/ 	.short	0x0002
        /*0026*/ 	.short	0x0008
        /*0028*/ 	.byte	0x00, 0xf0, 0x61, 0x00


	//----- nvinfo : EIATTR_KPARAM_INFO
	.align		4
.L_5187:
        /*002c*/ 	.byte	0x04, 0x17
        /*002e*/ 	.short	(.L_5189 - .L_5188)
.L_5188:
        /*0030*/ 	.word	0x00000000
        /*0034*/ 	.short	0x0001
        /*0036*/ 	.short	0x0004
        /*0038*/ 	.byte	0x00, 0xf0, 0x05, 0x00


	//----- nvinfo : EIATTR_KPARAM_INFO
	.align		4
.L_5189:
        /*003c*/ 	.byte	0x04, 0x17
        /*003e*/ 	.short	(.L_5191 - .L_5190)
.L_5190:
        /*0040*/ 	.word	0x00000000
        /*0044*/ 	.short	0x0000
        /*0046*/ 	.short	0x0000
        /*0048*/ 	.byte	0x00, 0xf0, 0x11, 0x00


	//----- nvinfo : EIATTR_MAXREG_COUNT
	.align		4
.L_5191:
        /*004c*/ 	.byte	0x03, 0x1b
        /*004e*/ 	.short	0x00ff


	//----- nvinfo : EIATTR_MERCURY_ISA_VERSION
	.align		4
        /*0050*/ 	.byte	0x03, 0x5f
        /*0052*/ 	.short	0x0000


	//----- nvinfo : EIATTR_EXIT_INSTR_OFFSETS
	.align		4
        /*0054*/ 	.byte	0x04, 0x1c
        /*0056*/ 	.short	(.L_5193 - .L_5192)


	//   ....[0]....
.L_5192:
        /*0058*/ 	.word	0x00000540


	//   ....[1]....
        /*005c*/ 	.word	0x00001310


	//   ....[2]....
        /*0060*/ 	.word	0x00001360


	//----- nvinfo : EIATTR_MAX_THREADS
	.align		4
.L_5193:
        /*0064*/ 	.byte	0x04, 0x05
        /*0066*/ 	.short	(.L_5195 - .L_5194)
.L_5194:
        /*0068*/ 	.word	0x00000080
        /*006c*/ 	.word	0x00000001
        /*0070*/ 	.word	0x00000001


	//----- nvinfo : EIATTR_CRS_STACK_SIZE
	.align		4
.L_5195:
        /*0074*/ 	.byte	0x04, 0x1e
        /*0076*/ 	.short	(.L_5197 - .L_5196)
.L_5196:
        /*0078*/ 	.word	0x00000000
.L_5197:


//--------------------- .nv.info._ZN2at6native29vectorized_elementwise_kernelILi4ENS0_13BinaryFunctorIhhhZZZNS0_15binary_internal21div_trunc_kernel_cudaERNS_18TensorIteratorBaseEENKUlvE_clEvENKUlvE_clEvEUlhhE_EESt5arrayIPcLm3EEEEviT0_T1_ --------------------------
	.section	.nv.info._ZN2at6native29vectorized_elementwise_kernelILi4ENS0_13BinaryFunctorIhhhZZZNS0_15binary_internal21div_trunc_kernel_cudaERNS_18TensorIteratorBaseEENKUlvE_clEvENKUlvE_clEvEUlhhE_EESt5arrayIPcLm3EEEEviT0_T1_,"",@"SHT_CUDA_INFO"
	.sectionflags	@""
	.align	4


	//----- nvinfo : EIATTR_CUDA_API_VERSION
	.align		4
        /*0000*/ 	.byte	0x04, 0x37
        /*0002*/ 	.short	(.L_5199 - .L_5198)
.L_5198:
        /*0004*/ 	.word	0x00000082


	//----- nvinfo : EIATTR_SW2861232_WAR
	.align		4
.L_5199:
        /*0008*/ 	.byte	0x01, 0x35
	.zero		2


	//----- nvinfo : EIATTR_PARAM_CBANK
	.align		4
        /*000c*/ 	.byte	0x04, 0x0a
        /*000e*/ 	.short	(.L_5201 - .L_5200)
	.align		4
.L_5200:
        /*0010*/ 	.word	index@(.nv.constant0._ZN2at6native29vectorized_elementwise_kernelILi4ENS0_13BinaryFunctorIhhhZZZNS0_15binary_internal21div_trunc_kernel_cudaERNS_18TensorIteratorBaseEENKUlvE_clEvENKUlvE_clEvEUlhhE_EESt5arrayIPcLm3EEEEviT0_T1_)
        /*0014*/ 	.short	0x0160
        /*0016*/ 	.short	0x0020


	//----- nvinfo : EIATTR_CBANK_PARAM_SIZE
	.align		4
.L_5201:
        /*0018*/ 	.byte	0x03, 0x19
        /*001a*/ 	.short	0x0020


	//----- nvinfo : EIATTR_KPARAM_INFO
	.align		4
        /*001c*/ 	.byte	0x04, 0x17
        /*001e*/ 	.short	(.L_5203 - .L_5202)
.L_5202:
        /*0020*/ 	.word	0x00000000
        /*0024*/ 	.short	0x0002
        /*0026*/ 	.short	0x0008
        /*0028*/ 	.byte	0x00, 0xf0, 0x61, 0x00


	//----- nvinfo : EIATTR_KPARAM_INFO
	.align		4
.L_5203:
        /*002c*/ 	.byte	0x04, 0x17
        /*002e*/ 	.short	(.L_5205 - .L_5204)
.L_5204:
        /*0030*/ 	.word	0x00000000
        /*0034*/ 	.short	0x0001
        /*0036*/ 	.short	0x0004
        /*0038*/ 	.byte	0x00, 0xf0, 0x05, 0x00


	//----- nvinfo : EIATTR_KPARAM_INFO
	.align		4
.L_5205:
        /*003c*/ 	.byte	0x04, 0x17
        /*003e*/ 	.short	(.L_5207 - .L_5206)
.L_5206:
        /*0040*/ 	.word	0x00000000
        /*0044*/ 	.short	0x0000
        /*0046*/ 	.short	0x0000
        /*0048*/ 	.byte	0x00, 0xf0, 0x11, 0x00


	//----- nvinfo : EIATTR_MAXREG_COUNT
	.align		4
.L_5207:
        /*004c*/ 	.byte	0x03, 0x1b
        /*004e*/ 	.short	0x00ff


	//----- nvinfo : EIATTR_MERCURY_ISA_VERSION
	.align		4
        /*0050*/ 	.byte	0x03, 0x5f
        /*0052*/ 	.short	0x0000


	//----- nvinfo : EIATTR_EXIT_INSTR_OFFSETS
	.align		4
        /*0054*/ 	.byte	0x04, 0x1c
        /*0056*/ 	.short	(.L_5209 - .L_5208)


	//   ....[0]....
.L_5208:
        /*0058*/ 	.word	0x00000520


	//   ....[1]....
        /*005c*/ 	.word	0x000012f0


	//   ....[2]....
        /*0060*/ 	.word	0x00001340


	//----- nvinfo : EIATTR_MAX_THREADS
	.align		4
.L_5209:
        /*0064*/ 	.byte	0x04, 0x05
        /*0066*/ 	.short	(.L_5211 - .L_5210)
.L_5210:
        /*0068*/ 	.word	0x00000080
        /*006c*/ 	.word	0x00000001
        /*0070*/ 	.word	0x00000001


	//----- nvinfo : EIATTR_CRS_STACK_SIZE
	.align		4
.L_5211:
        /*0074*/ 	.byte	0x04, 0x1e
        /*0076*/ 	.short	(.L_5213 - .L_5212)
.L_5212:
        /*0078*/ 	.word	0x00000000
.L_5213:


//--------------------- .nv.info._ZN2at6native29vectorized_elementwise_kernelILi8ENS0_13BinaryFunctorIhhhZZZNS0_15binary_internal21div_trunc_kernel_cudaERNS_18TensorIteratorBaseEENKUlvE_clEvENKUlvE_clEvEUlhhE_EESt5arrayIPcLm3EEEEviT0_T1_ --------------------------
	.section	.nv.info._ZN2at6native29vectorized_elementwise_kernelILi8ENS0_13BinaryFunctorIhhhZZZNS0_15binary_internal21div_trunc_kernel_cudaERNS_18TensorIteratorBaseEENKUlvE_clEvENKUlvE_clEvEUlhhE_EESt5arrayIPcLm3EEEEviT0_T1_,"",@"SHT_CUDA_INFO"
	.sectionflags	@""
	.align	4


	//----- nvinfo : EIATTR_CUDA_API_VERSION
	.align		4
        /*0000*/ 	.byte	0x04, 0x37
        /*0002*/ 	.short	(.L_5215 - .L_5214)
.L_5214:
        /*0004*/ 	.word	0x00000082


	//----- nvinfo : EIATTR_SW2861232_WAR
	.align		4
.L_5215:
        /*0008*/ 	.byte	0x01, 0x35
	.zero		2


	//----- nvinfo : EIATTR_PARAM_CBANK
	.align		4
        /*000c*/ 	.byte	0x04, 0x0a
        /*000e*/ 	.short	(.L_5217 - .L_5216)
	.align		4
.L_5216:
        /*0010*/ 	.word	index@(.nv.constant0._ZN2at6native29vectorized_elementwise_kernelILi8ENS0_13BinaryFunctorIhhhZZZNS0_15binary_internal21div_trunc_kernel_cudaERNS_18TensorIteratorBaseEENKUlvE_clEvENKUlvE_clEvEUlhhE_EESt5arrayIPcLm3EEEEviT0_T1_)
        /*0014*/ 	.short	0x0160
        /*0016*/ 	.short	0x0020


	//----- nvinfo : EIATTR_CBANK_PARAM_SIZE
	.align		4
.L_5217:
        /*0018*/ 	.byte	0x03, 0x19
        /*001a*/ 	.short	0x0020


	//----- nvinfo : EIATTR_KPARAM_INFO
	.align		4
        /*001c*/ 	.byte	0x04, 0x17
        /*001e*/ 	.short	(.L_5219 - .L_5218)
.L_5218:
        /*0020*/ 	.word	0x00000000
        /*0024*/ 	.short	0x0002
        /*0026*/ 	.short	0x0008
        /*0028*/ 	.byte	0x00, 0xf0, 0x61, 0x00


	//----- nvinfo : EIATTR_KPARAM_INFO
	.align		4
.L_5219:
        /*002c*/ 	.byte	0x04, 0x17
        /*002e*/ 	.short	(.L_5221 - .L_5220)
.L_5220:
        /*0030*/ 	.word	0x00000000
        /*0034*/ 	.short	0x0001
        /*0036*/ 	.short	0x0004
        /*0038*/ 	.byte	0x00, 0xf0, 0x05, 0x00


	//----- nvinfo : EIATTR_KPARAM_INFO
	.align		4
.L_5221:
        /*003c*/ 	.byte	0x04, 0x17
        /*003e*/ 	.short	(.L_5223 - .L_5222)
.L_5222:
        /*0040*/ 	.word	0x00000000
        /*0044*/ 	.short	0x0000
        /*0046*/ 	.short	0x0000
        /*0048*/ 	.byte	0x00, 0xf0, 0x11, 0x00


	//----- nvinfo : EIATTR_MAXREG_COUNT
	.align		4
.L_5223:
        /*004c*/ 	.byte	0x03, 0x1b
        /*004e*/ 	.short	0x00ff


	//----- nvinfo : EIATTR_MERCURY_ISA_VERSION
	.align		4
        /*0050*/ 	.byte	0x03, 0x5f
        /*0052*/ 	.short	0x0000


	//----- nvinfo : EIATTR_EXIT_INSTR_OFFSETS
	.align		4
        /*0054*/ 	.byte	0x04, 0x1c
        /*0056*/ 	.short	(.L_5225 - .L_5224)


	//   ....[0]....
.L_5224:
        /*0058*/ 	.word	0x00000010


	//----- nvinfo : EIATTR_MAX_THREADS
	.align		4
.L_5225:
        /*005c*/ 	.byte	0x04, 0x05
        /*005e*/ 	.short	(.L_5227 - .L_5226)
.L_5226:
        /*0060*/ 	.word	0x00000080
        /*0064*/ 	.word	0x00000001
        /*0068*/ 	.word	0x00000001
.L_5227:


//--------------------- .nv.info._ZN2at6native18elementwise_kernelILi128ELi4EZNS0_15gpu_kernel_implINS0_13BUnaryFunctorIhhhZZZNS0_15binary_internal21div_trunc_kernel_cudaERNS_18TensorIteratorBaseEENKUlvE_clEvENKUlvE_clEvEUlhhE_EEEEvS6_RKT_EUliE_EEviT1_ --------------------------
	.section	.nv.info._ZN2at6native18elementwise_kernelILi128ELi4EZNS0_15gpu_kernel_implINS0_13BUnaryFunctorIhhhZZZNS0_15binary_internal21div_trunc_kernel_cudaERNS_18TensorIteratorBaseEENKUlvE_clEvENKUlvE_clEvEUlhhE_EEEEvS6_RKT_EUliE_EEviT1_,"",@"SHT_CUDA_INFO"
	.sectionflags	@""
	.align	4


	//----- nvinfo : EIATTR_CUDA_API_VERSION
	.align		4
        /*0000*/ 	.byte	0x04, 0x37
        /*0002*/ 	.short	(.L_5229 - .L_5228)
.L_5228:
        /*0004*/ 	.word	0x00000082


	//----- nvinfo : EIATTR_SW2861232_WAR
	.align		4
.L_5229:
        /*0008*/ 	.byte	0x01, 0x35
	.zero		2


	//----- nvinfo : EIATTR_PARAM_CBANK
	.align		4
        /*000c*/ 	.byte	0x04, 0x0a
        /*000e*/ 	.short	(.L_5231 - .L_5230)
	.align		4
.L_5230:
        /*0010*/ 	.word	index@(.nv.constant0._ZN2at6native18elementwise_kernelILi128ELi4EZNS0_15gpu_kernel_implINS0_13BUnaryFunctorIhhhZZZNS0_15binary_internal21div_trunc_kernel_cudaERNS_18TensorIteratorBaseEENKUlvE_clEvENKUlvE_clEvEUlhhE_EEEEvS6_RKT_EUliE_EEviT1_)
        /*0014*/ 	.short	0x0160
        /*0016*/ 	.short	0x0220


	//----- nvinfo : EIATTR_CBANK_PARAM_SIZE
	.align		4
.L_5231:
        /*0018*/ 	.byte	0x03, 0x19
        /*001a*/ 	.short	0x0220


	//----- nvinfo : EIATTR_KPARAM_INFO
	.align		4
        /*001c*/ 	.byte	0x04, 0x17
        /*001e*/ 	.short	(.L_5233 - .L_5232)
.L_5232:
        /*0020*/ 	.word	0x00000000
        /*0024*/ 	.short	0x0001
        /*0026*/ 	.short	0x0008
        /*0028*/ 	.byte	0x00, 0xf0, 0x61, 0x08


	//----- nvinfo : EIATTR_KPARAM_INFO
	.align		4
.L_5233:
        /*002c*/ 	.byte	0x04, 0x17
        /*002e*/ 	.short	(.L_5235 - .L_5234)
.L_5234:
        /*0030*/ 	.word	0x00000000
        /*0034*/ 	.short	0x0000
        /*0036*/ 	.short	0x0000
        /*0038*/ 	.byte	0x00, 0xf0, 0x11, 0x00


	//----- nvinfo : EIATTR_MAXREG_COUNT
	.align		4
.L_5235:
        /*003c*/ 	.byte	0x03, 0x1b
        /*003e*/ 	.short	0x0080


	//----- nvinfo : EIATTR_EXTERNS
	.align		4
        /*0040*/ 	.byte	0x04, 0x0f
        /*0042*/ 	.short	(.L_5237 - .L_5236)


	//   ....[0]....
	.align		4
.L_5236:
        /*0044*/ 	.word	index@(__assertfail)


	//----- nvinfo : EIATTR_MERCURY_ISA_VERSION
	.align		4
.L_5237:
        /*0048*/ 	.byte	0x03, 0x5f
        /*004a*/ 	.short	0x0000


	//----- nvinfo : EIATTR_SYSCALL_OFFSETS
	.align		4
        /*004c*/ 	.byte	0x04, 0x46
        /*004e*/ 	.short	(.L_5239 - .L_5238)


	//   ....[0]....
.L_5238:
        /*0050*/ 	.word	0x00001d70


	//   ....[1]....
        /*0054*/ 	.word	0x00002c50


	//   ....[2]....
        /*0058*/ 	.word	0x00004a10


	//   ....[3]....
        /*005c*/ 	.word	0x000058f0


	//   ....[4]....
        /*0060*/ 	.word	0x00007680


	//   ....[5]....
        /*0064*/ 	.word	0x00008560


	//   ....[6]....
        /*0068*/ 	.word	0x0000a300


	//   ....[7]....
        /*006c*/ 	.word	0x0000b1e0


	//----- nvinfo : EIATTR_EXIT_INSTR_OFFSETS
	.align		4
.L_5239:
        /*0070*/ 	.byte	0x04, 0x1c
        /*0072*/ 	.short	(.L_5241 - .L_5240)


	//   ....[0]....
.L_5240:
        /*0074*/ 	.word	0x00008610


	//   ....[1]....
        /*0078*/ 	.word	0x0000a480


	//   ....[2]....
        /*007c*/ 	.word	0x0000a4a0


	//   ....[3]....
        /*0080*/ 	.word	0x0000a540


	//   ....[4]....
        /*0084*/ 	.word	0x0000a570


	//   ....[5]....
        /*0088*/ 	.word	0x0000a590


	//   ....[6]....
        /*008c*/ 	.word	0x0000a620


	//   ....[7]....
        /*0090*/ 	.word	0x0000a660


	//   ....[8]....
        /*0094*/ 	.word	0x0000a700


	//   ....[9]....
        /*0098*/ 	.word	0x0000a750


	//   ....[10]....
        /*009c*/ 	.word	0x0000a780


	//   ....[11]....
        /*00a0*/ 	.word	0x0000a840


	//   ....[12]....
        /*00a4*/ 	.word	0x0000a880


	//   ....[13]....
        /*00a8*/ 	.word	0x0000aa10


	//   ....[14]....
        /*00ac*/ 	.word	0x0000ab70


	//   ....[15]....
        /*00b0*/ 	.word	0x0000abb0


	//   ....[16]....
        /*00b4*/ 	.word	0x0000ac50


	//   ....[17]....
        /*00b8*/ 	.word	0x0000add0


	//   ....[18]....
        /*00bc*/ 	.word	0x0000af50


	//   ....[19]....
        /*00c0*/ 	.word	0x0000b0b0


	//   ....[20]....
        /*00c4*/ 	.word	0x0000b1f0


	//   ....[21]....
        /*00c8*/ 	.word	0x0000b230


	//   ....[22]....
        /*00cc*/ 	.word	0x0000b260


	//----- nvinfo : EIATTR_MAX_THREADS
	.align		4
.L_5241:
        /*00d0*/ 	.byte	0x04, 0x05
        /*00d2*/ 	.short	(.L_5243 - .L_5242)
.L_5242:
        /*00d4*/ 	.word	0x00000080
        /*00d8*/ 	.word	0x00000001
        /*00dc*/ 	.word	0x00000001


	//----- nvinfo : EIATTR_CRS_STACK_SIZE
	.align		4
.L_5243:
        /*00e0*/ 	.byte	0x04, 0x1e
        /*00e2*/ 	.short	(.L_5245 - .L_5244)
.L_5244:
        /*00e4*/ 	.word	0x00000000
.L_5245:


//--------------------- .nv.info._ZN2at6native27unrolled_elementwise_kernelINS0_13BUnaryFunctorIhhhZZZNS0_15binary_internal21div_trunc_kernel_cudaERNS_18TensorIteratorBaseEENKUlvE_clEvENKUlvE_clEvEUlhhE_EESt5arrayIPcLm2EELi4E23TrivialOffsetCalculatorILi1EjESE_NS0_6memory12LoadWithCastILi1EEENSF_13StoreWithCastILi1EEEEEviT_T0_T2_T3_T4_T5_ --------------------------
	.section	.nv.info._ZN2at6native27unrolled_elementwise_kernelINS0_13BUnaryFunctorIhhhZZZNS0_15binary_internal21div_trunc_kernel_cudaERNS_18TensorIteratorBaseEENKUlvE_clEvENKUlvE_clEvEUlhhE_EESt5arrayIPcLm2EELi4E23TrivialOffsetCalculatorILi1EjESE_NS0_6memory12LoadWithCastILi1EEENSF_13StoreWithCastILi1EEEEEviT_T0_T2_T3_T4_T5_,"",@"SHT_CUDA_INFO"
	.sectionflags	@""
	.align	4


	//----- nvinfo : EIATTR_CUDA_API_VERSION
	.align		4
        /*0000*/ 	.byte	0x04, 0x37
        /*0002*/ 	.short	(.L_5247 - .L_5246)
.L_5246:
        /*0004*/ 	.word	0x00000082


	//----- nvinfo : EIATTR_SW2861232_WAR
	.align		4
.L_5247:
        /*0008*/ 	.byte	0x01, 0x35
	.zero		2


	//----- nvinfo : EIATTR_PARAM_CBANK
	.align		4
        /*000c*/ 	.byte	0x04, 0x0a
        /*000e*/ 	.short	(.L_5249 - .L_5248)
	.align		4
.L_5248:
        /*0010*/ 	.word	index@(.nv.constant0._ZN2at6native27unrolled_elementwise_kernelINS0_13BUnaryFunctorIhhhZZZNS0_15binary_internal21div_trunc_kernel_cudaERNS_18TensorIteratorBaseEENKUlvE_clEvENKUlvE_clEvEUlhhE_EESt5arrayIPcLm2EELi4E23TrivialOffsetCalculatorILi1EjESE_NS0_6memory12LoadWithCastILi1EEENSF_13StoreWithCastILi1EEEEEviT_T0_T2_T3_T4_T5_)
        /*0014*/ 	.short	0x0160
        /*0016*/ 	.short	0x002c


	//----- nvinfo : EIATTR_CBANK_PARAM_SIZE
	.align		4
.L_5249:
        /*0018*/ 	.byte	0x03, 0x19
        /*001a*/ 	.short	0x002c


	//----- nvinfo : EIATTR_KPARAM_INFO
	.align		4
        /*001c*/ 	.byte	0x04, 0x17
        /*001e*/ 	.short	(.L_5251 - .L_5250)
.L_5250:
        /*0020*/ 	.word	0x00000000
        /*0024*/ 	.short	0x0006
        /*0026*/ 	.short	0x0024
        /*0028*/ 	.byte	0x00, 0xf0, 0x21, 0x00


	//----- nvinfo : EIATTR_KPARAM_INFO
	.align		4
.L_5251:
        /*002c*/ 	.byte	0x04, 0x17
        /*002e*/ 	.short	(.L_5253 - .L_5252)
.L_5252:
        /*0030*/ 	.word	0x00000000
        /*0034*/ 	.short	0x0005
        /*0036*/ 	.short	0x001c
        /*0038*/ 	.byte	0x00, 0xf0, 0x21, 0x00


	//----- nvinfo : EIATTR_KPARAM_INFO
	.align		4
.L_5253:
        /*003c*/ 	.byte	0x04, 0x17
        /*003e*/ 	.short	(.L_5255 - .L_5254)
.L_5254:
        /*0040*/ 	.word	0x00000000
        /*0044*/ 	.short	0x0004
        /*0046*/ 	.short	0x0019
        /*0048*/ 	.byte	0x00, 0xf0, 0x05, 0x00


	//----- nvinfo : EIATTR_KPARAM_INFO
	.align		4
.L_5255:
        /*004c*/ 	.byte	0x04, 0x17
        /*004e*/ 	.short	(.L_5257 - .L_5256)
.L_5256:
        /*0050*/ 	.word	0x00000000
        /*0054*/ 	.short	0x0003
        /*0056*/ 	.short	0x0018
        /*0058*/ 	.byte	0x00, 0xf0, 0x05, 0x00


	//----- nvinfo : EIATTR_KPARAM_INFO
	.align		4
.L_5257:
        /*005c*/ 	.byte	0x04, 0x17
        /*005e*/ 	.short	(.L_5259 - .L_5258)
.L_5258:
        /*0060*/ 	.word	0x00000000
        /*0064*/ 	.short	0x0002
        /*0066*/ 	.short	0x0008
        /*0068*/ 	.byte	0x00, 0xf0, 0x41, 0x00


	//----- nvinfo : EIATTR_KPARAM_INFO
	.align		4
.L_5259:
        /*006c*/ 	.byte	0x04, 0x17
        /*006e*/ 	.short	(.L_5261 - .L_5260)
.L_5260:
        /*0070*/ 	.word	0x00000000
        /*0074*/ 	.short	0x0001
        /*0076*/ 	.short	0x0004
        /*0078*/ 	.byte	0x00, 0xf0, 0x09, 0x00


	//----- nvinfo : EIATTR_KPARAM_INFO
	.align		4
.L_5261:
        /*007c*/ 	.byte	0x04, 0x17
        /*007e*/ 	.short	(.L_5263 - .L_5262)
.L_5262:
        /*0080*/ 	.word	0x00000000
        /*0084*/ 	.short	0x0000
        /*0086*/ 	.short	0x0000
        /*0088*/ 	.byte	0x00, 0xf0, 0x11, 0x00


	//----- nvinfo : EIATTR_MAXREG_COUNT
	.align		4
.L_5263:
        /*008c*/ 	.byte	0x03, 0x1b
        /*008e*/ 	.short	0x00ff


	//----- nvinfo : EIATTR_EXTERNS
	.align		4
        /*0090*/ 	.byte	0x04, 0x0f
        /*0092*/ 	.short	(.L_5265 - .L_5264)


	//   ....[0]....
	.align		4
.L_5264:
        /*0094*/ 	.word	index@(__assertfail)


	//----- nvinfo : EIATTR_MERCURY_ISA_VERSION
	.align		4
.L_5265:
        /*0098*/ 	.byte	0x03, 0x5f
        /*009a*/ 	.short	0x0000


	//----- nvinfo : EIATTR_SYSCALL_OFFSETS
	.align		4
        /*009c*/ 	.byte	0x04, 0x46
        /*009e*/ 	.short	(.L_5267 - .L_5266)


	//   ....[0]....
.L_5266:
        /*00a0*/ 	.word	0x00000f60


	//   ....[1]....
        /*00a4*/ 	.word	0x00001ec0


	//   ....[2]....
        /*00a8*/ 	.word	0x00002e30


	//   ....[3]....
        /*00ac*/ 	.word	0x00003d70


	//   ....[4]....
        /*00b0*/ 	.word	0x000050e0


	//   ....[5]....
        /*00b4*/ 	.word	0x00006120


	//   ....[6]....
        /*00b8*/ 	.word	0x00007120


	//   ....[7]....
        /*00bc*/ 	.word	0x00008120


	//----- nvinfo : EIATTR_EXIT_INSTR_OFFSETS
	.align		4
.L_5267:
        /*00c0*/ 	.byte	0x04, 0x1c
        /*00c2*/ 	.short	(.L_5269 - .L_5268)


	//   ....[0]....
.L_5268:
        /*00c4*/ 	.word	0x000071d0


	//   ....[1]....
        /*00c8*/ 	.word	0x000072e0


	//   ....[2]....
        /*00cc*/ 	.word	0x00007300


	//   ....[3]....
        /*00d0*/ 	.word	0x000073a0


	//   ....[4]....
        /*00d4*/ 	.word	0x000073d0


	//   ....[5]....
        /*00d8*/ 	.word	0x00007400


	//   ....[6]....
        /*00dc*/ 	.word	0x000074a0


	//   ....[7]....
        /*00e0*/ 	.word	0x000074f0


	//   ....[8]....
        /*00e4*/ 	.word	0x000075a0


	//   ....[9]....
        /*00e8*/ 	.word	0x00007600


	//   ....[10]....
        /*00ec*/ 	.word	0x00007640


	//   ....[11]....
        /*00f0*/ 	.word	0x00007700


	//   ....[12]....
        /*00f4*/ 	.word	0x00007750


	//   ....[13]....
        /*00f8*/ 	.word	0x000078f0


	//   ....[14]....
        /*00fc*/ 	.word	0x00007a60


	//   ....[15]....
        /*0100*/ 	.word	0x00007ab0


	//   ....[16]....
        /*0104*/ 	.word	0x00007b60


	//   ....[17]....
        /*0108*/ 	.word	0x00007cf0


	//   ....[18]....
        /*010c*/ 	.word	0x00007e80


	//   ....[19]....
        /*0110*/ 	.word	0x00007ff0


	//   ....[20]....
        /*0114*/ 	.word	0x00008130


	//   ....[21]....
        /*0118*/ 	.word	0x00008170


	//   ....[22]....
        /*011c*/ 	.word	0x000081a0


	//----- nvinfo : EIATTR_MAX_THREADS
	.align		4
.L_5269:
        /*0120*/ 	.byte	0x04, 0x05
        /*0122*/ 	.short	(.L_5271 - .L_5270)
.L_5270:
        /*0124*/ 	.word	0x00000080
        /*0128*/ 	.word	0x00000001
        /*012c*/ 	.word	0x00000001


	//----- nvinfo : EIATTR_CRS_STACK_SIZE
	.align		4
.L_5271:
        /*0130*/ 	.byte	0x04, 0x1e
        /*0132*/ 	.short	(.L_5273 - .L_5272)
.L_5272:
        /*0134*/ 	.word	0x00000000
.L_5273:


//--------------------- .nv.info._ZN2at6native18elementwise_kernelILi128ELi4EZNS0_22gpu_kernel_impl_nocastINS0_13BUnaryFunctorIhhhZZZNS0_15binary_internal21div_trunc_kernel_cudaERNS_18TensorIteratorBaseEENKUlvE_clEvENKUlvE_clEvEUlhhE_EEEEvS6_RKT_EUliE_EEviT1_ --------------------------
	.section	.nv.info._ZN2at6native18elementwise_kernelILi128ELi4EZNS0_22gpu_kernel_impl_nocastINS0_13BUnaryFunctorIhhhZZZNS0_15binary_internal21div_trunc_kernel_cudaERNS_18TensorIteratorBaseEENKUlvE_clEvENKUlvE_clEvEUlhhE_EEEEvS6_RKT_EUliE_EEviT1_,"",@"SHT_CUDA_INFO"
	.sectionflags	@""
	.align	4


	//----- nvinfo : EIATTR_CUDA_API_VERSION
	.align		4
        /*0000*/ 	.byte	0x04, 0x37
        /*0002*/ 	.short	(.L_5275 - .L_5274)
.L_5274:
        /*0004*/ 	.word	0x00000082


	//----- nvinfo : EIATTR_SW2861232_WAR
	.align		4
.L_5275:
        /*0008*/ 	.byte	0x01, 0x35
	.zero		2


	//----- nvinfo : EIATTR_PARAM_CBANK
	.align		4
        /*000c*/ 	.byte	0x04, 0x0a
        /*000e*/ 	.short	(.L_5277 - .L_5276)
	.align		4
.L_5276:
        /*0010*/ 	.word	index@(.nv.constant0._ZN2at6native18elementwise_kernelILi128ELi4EZNS0_22gpu_kernel_impl_nocastINS0_13BUnaryFunctorIhhhZZZNS0_15binary_internal21div_trunc_kernel_cudaERNS_18TensorIteratorBaseEENKUlvE_clEvENKUlvE_clEvEUlhhE_EEEEvS6_RKT_EUliE_EEviT1_)
        /*0014*/ 	.short	0x0160
        /*0016*/ 	.short	0x0220


	//----- nvinfo : EIATTR_CBANK_PARAM_SIZE
	.align		4
.L_5277:
        /*0018*/ 	.byte	0x03, 0x19
        /*001a*/ 	.short	0x0220


	//----- nvinfo : EIATTR_KPARAM_INFO
	.align		4
        /*001c*/ 	.byte	0x04, 0x17
        /*001e*/ 	.short	(.L_5279 - .L_5278)
.L_5278:
        /*0020*/ 	.word	0x00000000
        /*0024*/ 	.short	0x0001
        /*0026*/ 	.short	0x0008
        /*0028*/ 	.byte	0x00, 0xf0, 0x61, 0x08


	//----- nvinfo : EIATTR_KPARAM_INFO
	.align		4
.L_5279:
        /*002c*/ 	.byte	0x04, 0x17
        /*002e*/ 	.short	(.L_5281 - .L_5280)
.L_5280:
        /*0030*/ 	.word	0x00000000
        /*0034*/ 	.short	0x0000
        /*0036*/ 	.short	0x0000
        /*0038*/ 	.byte	0x00, 0xf0, 0x11, 0x00


	//----- nvinfo : EIATTR_MAXREG_COUNT
	.align		4
.L_5281:
        /*003c*/ 	.byte	0x03, 0x1b
        /*003e*/ 	.short	0x0080


	//----- nvinfo : EIATTR_MERCURY_ISA_VERSION
	.align		4
        /*0040*/ 	.byte	0x03, 0x5f
        /*0042*/ 	.short	0x0000


	//----- nvinfo : EIATTR_EXIT_INSTR_OFFSETS
	.align		4
        /*0044*/ 	.byte	0x04, 0x1c
        /*0046*/ 	.short	(.L_5283 - .L_5282)


	//   ....[0]....
.L_5282:
        /*0048*/ 	.word	0x00002d90


	//   ....[1]....
        /*004c*/ 	.word	0x00003c60


	//----- nvinfo : EIATTR_MAX_THREADS
	.align		4
.L_5283:
        /*0050*/ 	.byte	0x04, 0x05
        /*0052*/ 	.short	(.L_5285 - .L_5284)
.L_5284:
        /*0054*/ 	.word	0x00000080
        /*0058*/ 	.word	0x00000001
        /*005c*/ 	.word	0x00000001


	//----- nvinfo : EIATTR_CRS_STACK_SIZE
	.align		4
.L_5285:
        /*0060*/ 	.byte	0x04, 0x1e
        /*0062*/ 	.short	(.L_5287 - .L_5286)
.L_5286:
        /*0064*/ 	.word	0x00000000
.L_5287:


//--------------------- .nv.info._ZN2at6native27unrolled_elementwise_kernelINS0_13BUnaryFunctorIhhhZZZNS0_15binary_internal21div_trunc_kernel_cudaERNS_18TensorIteratorBaseEENKUlvE_clEvENKUlvE_clEvEUlhhE_EESt5arrayIPcLm2EELi4E23TrivialOffsetCalculatorILi1EjESE_NS0_6memory15LoadWithoutCastENSF_16StoreWithoutCastEEEviT_T0_T2_T3_T4_T5_ --------------------------
	.section	.nv.info._ZN2at6native27unrolled_elementwise_kernelINS0_13BUnaryFunctorIhhhZZZNS0_15binary_internal21div_trunc_kernel_cudaERNS_18TensorIteratorBaseEENKUlvE_clEvENKUlvE_clEvEUlhhE_EESt5arrayIPcLm2EELi4E23TrivialOffsetCalculatorILi1EjESE_NS0_6memory15LoadWithoutCastENSF_16StoreWithoutCastEEEviT_T0_T2_T3_T4_T5_,"",@"SHT_CUDA_INFO"
	.sectionflags	@""
	.align	4


	//----- nvinfo : EIATTR_CUDA_API_VERSION
	.align		4
        /*0000*/ 	.byte	0x04, 0x37
        /*0002*/ 	.short	(.L_5289 - .L_5288)
.L_5288:
        /*0004*/ 	.word	0x00000082


	//----- nvinfo : EIATTR_SW2861232_WAR
	.align		4
.L_5289:
        /*0008*/ 	.byte	0x01, 0x35
	.zero		2


	//----- nvinfo : EIATTR_PARAM_CBANK
	.align		4
        /*000c*/ 	.byte	0x04, 0x0a
        /*000e*/ 	.short	(.L_5291 - .L_5290)
	.align		4
.L_5290:
        /*0010*/ 	.word	index@(.nv.constant0._ZN2at6native27unrolled_elementwise_kernelINS0_13BUnaryFunctorIhhhZZZNS0_15binary_internal21div_trunc_kernel_cudaERNS_18TensorIteratorBaseEENKUlvE_clEvENKUlvE_clEvEUlhhE_EESt5arrayIPcLm2EELi4E23TrivialOffsetCalculatorILi1EjESE_NS0_6memory15LoadWithoutCastENSF_16StoreWithoutCastEEEviT_T0_T2_T3_T4_T5_)
        /*0014*/ 	.short	0x0160
        /*0016*/ 	.short	0x001c


	//----- nvinfo : EIATTR_CBANK_PARAM_SIZE
	.align		4
.L_5291:
        /*0018*/ 	.byte	0x03, 0x19
        /*001a*/ 	.short	0x001c


	//----- nvinfo : EIATTR_KPARAM_INFO
	.align		4
        /*001c*/ 	.byte	0x04, 0x17
        /*001e*/ 	.short	(.L_5293 - .L_5292)
.L_5292:
        /*0020*/ 	.word	0x00000000
        /*0024*/ 	.short	0x0006
        /*0026*/ 	.short	0x001b
        /*0028*/ 	.byte	0x00, 0xf0, 0x05, 0x00


	//----- nvinfo : EIATTR_KPARAM_INFO
	.align		4
.L_5293:
        /*002c*/ 	.byte	0x04, 0x17
        /*002e*/ 	.short	(.L_5295 - .L_5294)
.L_5294:
        /*0030*/ 	.word	0x00000000
        /*0034*/ 	.short	0x0005
        /*0036*/ 	.short	0x001a
        /*0038*/ 	.byte	0x00, 0xf0, 0x05, 0x00


	//----- nvinfo : EIATTR_KPARAM_INFO
	.align		4
.L_5295:
        /*003c*/ 	.byte	0x04, 0x17
        /*003e*/ 	.short	(.L_5297 - .L_5296)
.L_5296:
        /*0040*/ 	.word	0x00000000
        /*0044*/ 	.short	0x0004
        /*0046*/ 	.short	0x0019
        /*0048*/ 	.byte	0x00, 0xf0, 0x05, 0x00


	//----- nvinfo : EIATTR_KPARAM_INFO
	.align		4
.L_5297:
        /*004c*/ 	.byte	0x04, 0x17
        /*004e*/ 	.short	(.L_5299 - .L_5298)
.L_5298:
        /*0050*/ 	.word	0x00000000
        /*0054*/ 	.short	0x0003
        /*0056*/ 	.short	0x0018
        /*0058*/ 	.byte	0x00, 0xf0, 0x05, 0x00


	//----- nvinfo : EIATTR_KPARAM_INFO
	.align		4
.L_5299:
        /*005c*/ 	.byte	0x04, 0x17
        /*005e*/ 	.short	(.L_5301 - .L_5300)
.L_5300:
        /*0060*/ 	.word	0x00000000
        /*0064*/ 	.short	0x0002
        /*0066*/ 	.short	0x0008
        /*0068*/ 	.byte	0x00, 0xf0, 0x41, 0x00


	//----- nvinfo : EIATTR_KPARAM_INFO
	.align		4
.L_5301:
        /*006c*/ 	.byte	0x04, 0x17
        /*006e*/ 	.short	(.L_5303 - .L_5302)
.L_5302:
        /*0070*/ 	.word	0x00000000
        /*0074*/ 	.short	0x0001
        /*0076*/ 	.short	0x0004
        /*0078*/ 	.byte	0x00, 0xf0, 0x09, 0x00


	//----- nvinfo : EIATTR_KPARAM_INFO
	.align		4
.L_5303:
        /*007c*/ 	.byte	0x04, 0x17
        /*007e*/ 	.short	(.L_5305 - .L_5304)
.L_5304:
        /*0080*/ 	.word	0x00000000
        /*0084*/ 	.short	0x0000
        /*0086*/ 	.short	0x0000
        /*0088*/ 	.byte	0x00, 0xf0, 0x11, 0x00


	//----- nvinfo : EIATTR_MAXREG_COUNT
	.align		4
.L_5305:
        /*008c*/ 	.byte	0x03, 0x1b
        /*008e*/ 	.short	0x00ff


	//----- nvinfo : EIATTR_MERCURY_ISA_VERSION
	.align		4
        /*0090*/ 	.byte	0x03, 0x5f
        /*0092*/ 	.short	0x0000


	//----- nvinfo : EIATTR_EXIT_INSTR_OFFSETS
	.align		4
        /*0094*/ 	.byte	0x04, 0x1c
        /*0096*/ 	.short	(.L_5307 - .L_5306)


	//   ....[0]....
.L_5306:
        /*0098*/ 	.word	0x000005e0


	//   ....[1]....
        /*009c*/ 	.word	0x00000630


	//----- nvinfo : EIATTR_MAX_THREADS
	.align		4
.L_5307:
        /*00a0*/ 	.byte	0x04, 0x05
        /*00a2*/ 	.short	(.L_5309 - .L_5308)
.L_5308:
        /*00a4*/ 	.word	0x00000080
        /*00a8*/ 	.word	0x00000001
        /*00ac*/ 	.word	0x00000001


	//----- nvinfo : EIATTR_CRS_STACK_SIZE
	.align		4
.L_5309:
        /*00b0*/ 	.byte	0x04, 0x1e
        /*00b2*/ 	.short	(.L_5311 - .L_5310)
.L_5310:
        /*00b4*/ 	.word	0x00000000
.L_5311:


//--------------------- .nv.info._ZN2at6native29vectorized_elementwise_kernelILi2ENS0_13BUnaryFunctorIhhhZZZNS0_15binary_internal21div_trunc_kernel_cudaERNS_18TensorIteratorBaseEENKUlvE_clEvENKUlvE_clEvEUlhhE_EESt5arrayIPcLm2EEEEviT0_T1_ --------------------------
	.section	.nv.info._ZN2at6native29vectorized_elementwise_kernelILi2ENS0_13BUnaryFunctorIhhhZZZNS0_15binary_internal21div_trunc_kernel_cudaERNS_18TensorIteratorBaseEENKUlvE_clEvENKUlvE_clEvEUlhhE_EESt5arrayIPcLm2EEEEviT0_T1_,"",@"SHT_CUDA_INFO"
	.sectionflags	@""
	.align	4


	//----- nvinfo : EIATTR_CUDA_API_VERSION
	.align		4
        /*0000*/ 	.byte	0x04, 0x37
        /*0002*/ 	.short	(.L_5313 - .L_5312)
.L_5312:
        /*0004*/ 	.word	0x00000082


	//----- nvinfo : EIATTR_SW2861232_WAR
	.align		4
.L_5313:
        /*0008*/ 	.byte	0x01, 0x35
	.zero		2


	//----- nvinfo : EIATTR_PARAM_CBANK
	.align		4
        /*000c*/ 	.byte	0x04, 0x0a
        /*000e*/ 	.short	(.L_5315 - .L_5314)
	.align		4
.L_5314:
        /*0010*/ 	.word	index@(.nv.constant0._ZN2at6native29vectorized_elementwise_kernelILi2ENS0_13BUnaryFunctorIhhhZZZNS0_15binary_internal21div_trunc_kernel_cudaERNS_18TensorIteratorBaseEENKUlvE_clEvENKUlvE_clEvEUlhhE_EESt5arrayIPcLm2EEEEviT0_T1_)
        /*0014*/ 	.short	0x0160
        /*0016*/ 	.short	0x0018


	//----- nvinfo : EIATTR_CBANK_PARAM_SIZE
	.align		4
.L_5315:
        /*0018*/ 	.byte	0x03, 0x19
        /*001a*/ 	.short	0x0018


	//----- nvinfo : EIATTR_KPARAM_INFO
	.align		4
        /*001c*/ 	.byte	0x04, 0x17
        /*001e*/ 	.short	(.L_5317 - .L_5316)
.L_5316:
        /*0020*/ 	.word	0x00000000
        /*0024*/ 	.short	0x0002
        /*0026*/ 	.short	0x0008
        /*0028*/ 	.byte	0x00, 0xf0, 0x41, 0x00


	//----- nvinfo : EIATTR_KPARAM_INFO
	.align		4
.L_5317:
        /*002c*/ 	.byte	0x04, 0x17
        /*002e*/ 	.short	(.L_5319 - .L_5318)
.L_5318:
        /*0030*/ 	.word	0x00000000
        /*0034*/ 	.short	0x0001
        /*0036*/ 	.short	0x0004
        /*0038*/ 	.byte	0x00, 0xf0, 0x09, 0x00


	//----- nvinfo : EIATTR_KPARAM_INFO
	.align		4
.L_5319:
        /*003c*/ 	.byte	0x04, 0x17
        /*003e*/ 	.short	(.L_5321 - .L_5320)
.L_5320:
        /*0040*/ 	.word	0x00000000
        /*0044*/ 	.short	0x0000
        /*0046*/ 	.short	0x0000
        /*0048*/ 	.byte	0x00, 0xf0, 0x11, 0x00


	//----- nvinfo : EIATTR_MAXREG_COUNT
	.align		4
.L_5321:
        /*004c*/ 	.byte	0x03, 0x1b
        /*004e*/ 	.short	0x00ff


	//----- nvinfo : EIATTR_MERCURY_ISA_VERSION
	.align		4
        /*0050*/ 	.byte	0x03, 0x5f
        /*0052*/ 	.short	0x0000


	//----- nvinfo : EIATTR_EXIT_INSTR_OFFSETS
	.align		4
        /*0054*/ 	.byte	0x04, 0x1c
        /*0056*/ 	.short	(.L_5323 - .L_5322)


	//   ....[0]....
.L_5322:
        /*0058*/ 	.word	0x00000460


	//   ....[1]....
        /*005c*/ 	.word	0x00001030


	//   ....[2]....
        /*0060*/ 	.word	0x00001080


	//----- nvinfo : EIATTR_MAX_THREADS
	.align		4
.L_5323:
        /*0064*/ 	.byte	0x04, 0x05
        /*0066*/ 	.short	(.L_5325 - .L_5324)
.L_5324:
        /*0068*/ 	.word	0x00000080
        /*006c*/ 	.word	0x00000001
        /*0070*/ 	.word	0x00000001


	//----- nvinfo : EIATTR_CRS_STACK_SIZE
	.align		4
.L_5325:
        /*0074*/ 	.byte	0x04, 0x1e
        /*0076*/ 	.short	(.L_5327 - .L_5326)
.L_5326:
        /*0078*/ 	.word	0x00000000
.L_5327:


//--------------------- .nv.info._ZN2at6native29vectorized_elementwise_kernelILi4ENS0_13BUnaryFunctorIhhhZZZNS0_15binary_internal21div_trunc_kernel_cudaERNS_18TensorIteratorBaseEENKUlvE_clEvENKUlvE_clEvEUlhhE_EESt5arrayIPcLm2EEEEviT0_T1_ --------------------------
	.section	.nv.info._ZN2at6native29vectorized_elementwise_kernelILi4ENS0_13BUnaryFunctorIhhhZZZNS0_15binary_internal21div_trunc_kernel_cudaERNS_18TensorIteratorBaseEENKUlvE_clEvENKUlvE_clEvEUlhhE_EESt5arrayIPcLm2EEEEviT0_T1_,"",@"SHT_CUDA_INFO"
	.sectionflags	@""
	.align	4


	//----- nvinfo : EIATTR_CUDA_API_VERSION
	.align		4
        /*0000*/ 	.byte	0x04, 0x37
        /*0002*/ 	.short	(.L_5329 - .L_5328)
.L_5328:
        /*0004*/ 	.word	0x00000082


	//----- nvinfo : EIATTR_SW2861232_WAR
	.align		4
.L_5329:
        /*0008*/ 	.byte	0x01, 0x35
	.zero		2


	//----- nvinfo : EIATTR_PARAM_CBANK
	.align		4
        /*000c*/ 	.byte	0x04, 0x0a
        /*000e*/ 	.short	(.L_5331 - .L_5330)
	.align		4
.L_5330:
        /*0010*/ 	.word	index@(.nv.constant0._ZN2at6native29vectorized_elementwise_kernelILi4ENS0_13BUnaryFunctorIhhhZZZNS0_15binary_internal21div_trunc_kernel_cudaERNS_18TensorIteratorBaseEENKUlvE_clEvENKUlvE_clEvEUlhhE_EESt5arrayIPcLm2EEEEviT0_T1_)
        /*0014*/ 	.short	0x0160
        /*0016*/ 	.short	0x0018


	//----- nvinfo : EIATTR_CBANK_PARAM_SIZE
	.align		4
.L_5331:
        /*0018*/ 	.byte	0x03, 0x19
        /*001a*/ 	.short	0x0018


	//----- nvinfo : EIATTR_KPARAM_INFO
	.align		4
        /*001c*/ 	.byte	0x04, 0x17
        /*001e*/ 	.short	(.L_5333 - .L_5332)
.L_5332:
        /*0020*/ 	.word	0x00000000
        /*0024*/ 	.short	0x0002
        /*0026*/ 	.short	0x0008
        /*0028*/ 	.byte	0x00, 0xf0, 0x41, 0x00


	//----- nvinfo : EIATTR_KPARAM_INFO
	.align		4
.L_5333:
        /*002c*/ 	.byte	0x04, 0x17
        /*002e*/ 	.short	(.L_5335 - .L_5334)
.L_5334:
        /*0030*/ 	.word	0x00000000
        /*0034*/ 	.short	0x0001
        /*0036*/ 	.short	0x0004
        /*0038*/ 	.byte	0x00, 0xf0, 0x09, 0x00


	//----- nvinfo : EIATTR_KPARAM_INFO
	.align		4
.L_5335:
        /*003c*/ 	.byte	0x04, 0x17
        /*003e*/ 	.short	(.L_5337 - .L_5336)
.L_5336:
        /*0040*/ 	.word	0x00000000
        /*0044*/ 	.short	0x0000
        /*0046*/ 	.short	0x0000
        /*0048*/ 	.byte	0x00, 0xf0, 0x11, 0x00


	//----- nvinfo : EIATTR_MAXREG_COUNT
	.align		4
.L_5337:
        /*004c*/ 	.byte	0x03, 0x1b
        /*004e*/ 	.short	0x00ff


	//----- nvinfo : EIATTR_MERCURY_ISA_VERSION
	.align		4
        /*0050*/ 	.byte	0x03, 0x5f
        /*0052*/ 	.short	0x0000


	//----- nvinfo : EIATTR_EXIT_INSTR_OFFSETS
	.align		4
        /*0054*/ 	.byte	0x04, 0x1c
        /*0056*/ 	.short	(.L_5339 - .L_5338)


	//   ....[0]....
.L_5338:
        /*0058*/ 	.word	0x00000460


	//   ....[1]....
        /*005c*/ 	.word	0x00001030


	//   ....[2]....
        /*0060*/ 	.word	0x00001080


	//----- nvinfo : EIATTR_MAX_THREADS
	.align		4
.L_5339:
        /*0064*/ 	.byte	0x04, 0x05
        /*0066*/ 	.short	(.L_5341 - .L_5340)
.L_5340:
        /*0068*/ 	.word	0x00000080
        /*006c*/ 	.word	0x00000001
        /*0070*/ 	.word	0x00000001


	//----- nvinfo : EIATTR_CRS_STACK_SIZE
	.align		4
.L_5341:
        /*0074*/ 	.byte	0x04, 0x1e
        /*0076*/ 	.short	(.L_5343 - .L_5342)
.L_5342:
        /*0078*/ 	.word	0x00000000
.L_5343:


//--------------------- .nv.info._ZN2at6native29vectorized_elementwise_kernelILi8ENS0_13BUnaryFunctorIhhhZZZNS0_15binary_internal21div_trunc_kernel_cudaERNS_18TensorIteratorBaseEENKUlvE_clEvENKUlvE_clEvEUlhhE_EESt5arrayIPcLm2EEEEviT0_T1_ --------------------------
	.section	.nv.info._ZN2at6native29vectorized_elementwise_kernelILi8ENS0_13BUnaryFunctorIhhhZZZNS0_15binary_internal21div_trunc_kernel_cudaERNS_18TensorIteratorBaseEENKUlvE_clEvENKUlvE_clEvEUlhhE_EESt5arrayIPcLm2EEEEviT0_T1_,"",@"SHT_CUDA_INFO"
	.sectionflags	@""
	.align	4


	//----- nvinfo : EIATTR_CUDA_API_VERSION
	.align		4
        /*0000*/ 	.byte	0x04, 0x37
        /*0002*/ 	.short	(.L_5345 - .L_5344)
.L_5344:
        /*0004*/ 	.word	0x00000082


	//----- nvinfo : EIATTR_SW2861232_WAR
	.align		4
.L_5345:
        /*0008*/ 	.byte	0x01, 0x35
	.zero		2


	//----- nvinfo : EIATTR_PARAM_CBANK
	.align		4
        /*000c*/ 	.byte	0x04, 0x0a
        /*000e*/ 	.short	(.L_5347 - .L_5346)
	.align		4
.L_5346:
        /*0010*/ 	.word	index@(.nv.constant0._ZN2at6native29vectorized_elementwise_kernelILi8ENS0_13BUnaryFunctorIhhhZZZNS0_15binary_internal21div_trunc_kernel_cudaERNS_18TensorIteratorBaseEENKUlvE_clEvENKUlvE_clEvEUlhhE_EESt5arrayIPcLm2EEEEviT0_T1_)
        /*0014*/ 	.short	0x0160
        /*0016*/ 	.short	0x0018


	//----- nvinfo : EIATTR_CBANK_PARAM_SIZE
	.align		4
.L_5347:
        /*0018*/ 	.byte	0x03, 0x19
        /*001a*/ 	.short	0x0018


	//----- nvinfo : EIATTR_KPARAM_INFO
	.align		4
        /*001c*/ 	.byte	0x04, 0x17
        /*001e*/ 	.short	(.L_5349 - .L_5348)
.L_5348:
        /*0020*/ 	.word	0x00000000
        /*0024*/ 	.short	0x0002
        /*0026*/ 	.short	0x0008
        /*0028*/ 	.byte	0x00, 0xf0, 0x41, 0x00


	//----- nvinfo : EIATTR_KPARAM_INFO
	.align		4
.L_5349:
        /*002c*/ 	.byte	0x04, 0x17
        /*002e*/ 	.short	(.L_5351 - .L_5350)
.L_5350:
        /*0030*/ 	.word	0x00000000
        /*0034*/ 	.short	0x0001
        /*0036*/ 	.short	0x0004
        /*0038*/ 	.byte	0x00, 0xf0, 0x09, 0x00


	//----- nvinfo : EIATTR_KPARAM_INFO
	.align		4
.L_5351:
        /*003c*/ 	.byte	0x04, 0x17
        /*003e*/ 	.short	(.L_5353 - .L_5352)
.L_5352:
        /*0040*/ 	.word	0x00000000
        /*0044*/ 	.short	0x0000
        /*0046*/ 	.short	0x0000
        /*0048*/ 	.byte	0x00, 0xf0, 0x11, 0x00


	//----- nvinfo : EIATTR_MAXREG_COUNT
	.align		4
.L_5353:
        /*004c*/ 	.byte	0x03, 0x1b
        /*004e*/ 	.short	0x00ff


	//----- nvinfo : EIATTR_MERCURY_ISA_VERSION
	.align		4
        /*0050*/ 	.byte	0x03, 0x5f
        /*0052*/ 	.short	0x0000


	//----- nvinfo : EIATTR_EXIT_INSTR_OFFSETS
	.align		4
        /*0054*/ 	.byte	0x04, 0x1c
        /*0056*/ 	.short	(.L_5355 - .L_5354)


	//   ....[0]....
.L_5354:
        /*0058*/ 	.word	0x00000010


	//----- nvinfo : EIATTR_MAX_THREADS
	.align		4
.L_5355:
        /*005c*/ 	.byte	0x04, 0x05
        /*005e*/ 	.short	(.L_5357 - .L_5356)
.L_5356:
        /*0060*/ 	.word	0x00000080
        /*0064*/ 	.word	0x00000001
        /*0068*/ 	.word	0x00000001
.L_5357:


//--------------------- .nv.info._ZN2at6native18elementwise_kernelILi128ELi4EZNS0_15gpu_kernel_implINS0_13AUnaryFunctorIhhhZZZNS0_15binary_internal21div_trunc_kernel_cudaERNS_18TensorIteratorBaseEENKUlvE_clEvENKUlvE_clEvEUlhhE_EEEEvS6_RKT_EUliE_EEviT1_ --------------------------
	.section	.nv.info._ZN2at6native18elementwise_kernelILi128ELi4EZNS0_15gpu_kernel_implINS0_13AUnaryFunctorIhhhZZZNS0_15binary_internal21div_trunc_kernel_cudaERNS_18TensorIteratorBaseEENKUlvE_clEvENKUlvE_clEvEUlhhE_EEEEvS6_RKT_EUliE_EEviT1_,"",@"SHT_CUDA_INFO"
	.sectionflags	@""
	.align	4


	//----- nvinfo : EIATTR_CUDA_API_VERSION
	.align		4
        /*0000*/ 	.byte	0x04, 0x37
        /*0002*/ 	.short	(.L_5359 - .L_5358)
.L_5358:
        /*0004*/ 	.word	0x00000082


	//----- nvinfo : EIATTR_SW2861232_WAR
	.align		4
.L_5359:
        /*0008*/ 	.byte	0x01, 0x35
	.zero		2


	//----- nvinfo : EIATTR_PARAM_CBANK
	.align		4
        /*000c*/ 	.byte	0x04, 0x0a
        /*000e*/ 	.short	(.L_5361 - .L_5360)
	.align		4
.L_5360:
        /*0010*/ 	.word	index@(.nv.constant0._ZN2at6native18elementwise_kernelILi128ELi4EZNS0_15gpu_kernel_implINS0_13AUnaryFunctorIhhhZZZNS0_15binary_internal21div_trunc_kernel_cudaERNS_18TensorIteratorBaseEENKUlvE_clEvENKUlvE_clEvEUlhhE_EEEEvS6_RKT_EUliE_EEviT1_)
        /*0014*/ 	.short	0x0160
        /*0016*/ 	.short	0x0220


	//----- nvinfo : EIATTR_CBANK_PARAM_SIZE
	.align		4
.L_5361:
        /*0018*/ 	.byte	0x03, 0x19
        /*001a*/ 	.short	0x0220


	//----- nvinfo : EIATTR_KPARAM_INFO
	.align		4
        /*001c*/ 	.byte	0x04, 0x17
        /*001e*/ 	.short	(.L_5363 - .L_5362)
.L_5362:
        /*0020*/ 	.word	0x00000000
        /*0024*/ 	.short	0x0001
        /*0026*/ 	.short	0x0008
        /*0028*/ 	.byte	0x00, 0xf0, 0x61, 0x08


	//----- nvinfo : EIATTR_KPARAM_INFO
	.align		4
.L_5363:
        /*002c*/ 	.byte	0x04, 0x17
        /*002e*/ 	.short	(.L_5365 - .L_5364)
.L_5364:
        /*0030*/ 	.word	0x00000000
        /*0034*/ 	.short	0x0000
        /*0036*/ 	.short	0x0000
        /*0038*/ 	.byte	0x00, 0xf0, 0x11, 0x00


	//----- nvinfo : EIATTR_MAXREG_COUNT
	.align		4
.L_5365:
        /*003c*/ 	.byte	0x03, 0x1b
        /*003e*/ 	.short	0x0080


	//----- nvinfo : EIATTR_EXTERNS
	.align		4
        /*0040*/ 	.byte	0x04, 0x0f
        /*0042*/ 	.short	(.L_5367 - .L_5366)


	//   ....[0]....
	.align		4
.L_5366:
        /*0044*/ 	.word	index@(__assertfail)


	//----- nvinfo : EIATTR_MERCURY_ISA_VERSION
	.align		4
.L_5367:
        /*0048*/ 	.byte	0x03, 0x5f
        /*004a*/ 	.short	0x0000


	//----- nvinfo : EIATTR_SYSCALL_OFFSETS
	.align		4
        /*004c*/ 	.byte	0x04, 0x46
        /*004e*/ 	.short	(.L_5369 - .L_5368)


	//   ....[0]....
.L_5368:
        /*0050*/ 	.word	0x00001d70


	//   ....[1]....
        /*0054*/ 	.word	0x00002c50


	//   ....[2]....
        /*0058*/ 	.word	0x00004a10


	//   ....[3]....
        /*005c*/ 	.word	0x000058f0


	//   ....[4]....
        /*0060*/ 	.word	0x00007680


	//   ....[5]....
        /*0064*/ 	.word	0x00008560


	//   ....[6]....
        /*0068*/ 	.word	0x0000a300


	//   ....[7]....
        /*006c*/ 	.word	0x0000b1e0


	//----- nvinfo : EIATTR_EXIT_INSTR_OFFSETS
	.align		4
.L_5369:
        /*0070*/ 	.byte	0x04, 0x1c
        /*0072*/ 	.short	(.L_5371 - .L_5370)


	//   ....[0]....
.L_5370:
        /*0074*/ 	.word	0x00008610


	//   ....[1]....
        /*0078*/ 	.word	0x0000a480


	//   ....[2]....
        /*007c*/ 	.word	0x0000a4a0


	//   ....[3]....
        /*0080*/ 	.word	0x0000a540


	//   ....[4]....
        /*0084*/ 	.word	0x0000a570


	//   ....[5]....
        /*0088*/ 	.word	0x0000a590


	//   ....[6]....
        /*008c*/ 	.word	0x0000a620


	//   ....[7]....
        /*0090*/ 	.word	0x0000a660


	//   ....[8]....
        /*0094*/ 	.word	0x0000a700


	//   ....[9]....
        /*0098*/ 	.word	0x0000a750


	//   ....[10]....
        /*009c*/ 	.word	0x0000a780


	//   ....[11]....
        /*00a0*/ 	.word	0x0000a840


	//   ....[12]....
        /*00a4*/ 	.word	0x0000a880


	//   ....[13]....
        /*00a8*/ 	.word	0x0000aa10


	//   ....[14]....
        /*00ac*/ 	.word	0x0000ab70


	//   ....[15]....
        /*00b0*/ 	.word	0x0000abb0


	//   ....[16]....
        /*00b4*/ 	.word	0x0000ac50


	//   ....[17]....
        /*00b8*/ 	.word	0x0000add0


	//   ....[18]....
        /*00bc*/ 	.word	0x0000af50


	//   ....[19]....
        /*00c0*/ 	.word	0x0000b0b0


	//   ....[20]....
        /*00c4*/ 	.word	0x0000b1f0


	//   ....[21]....
        /*00c8*/ 	.word	0x0000b230


	//   ....[22]....
        /*00cc*/ 	.word	0x0000b260


	//----- nvinfo : EIATTR_MAX_THREADS
	.align		4
.L_5371:
        /*00d0*/ 	.byte	0x04, 0x05
        /*00d2*/ 	.short	(.L_5373 - .L_5372)
.L_5372:
        /*00d4*/ 	.word	0x00000080
        /*00d8*/ 	.word	0x00000001
        /*00dc*/ 	.word	0x00000001


	//----- nvinfo : EIATTR_CRS_STACK_SIZE
	.align		4
.L_5373:
        /*00e0*/ 	.byte	0x04, 0x1e
        /*00e2*/ 	.short	(.L_5375 - .L_5374)
.L_5374:
        /*00e4*/ 	.word	0x00000000
.L_5375:


//--------------------- .nv.info._ZN2at6native27unrolled_elementwise_kernelINS0_13AUnaryFunctorIhhhZZZNS0_15binary_internal21div_trunc_kernel_cudaERNS_18TensorIteratorBaseEENKUlvE_clEvENKUlvE_clEvEUlhhE_EESt5arrayIPcLm2EELi4E23TrivialOffsetCalculatorILi1EjESE_NS0_6memory12LoadWithCastILi1EEENSF_13StoreWithCastILi1EEEEEviT_T0_T2_T3_T4_T5_ --------------------------
	.section	.nv.info._ZN2at6native27unrolled_elementwise_kernelINS0_13AUnaryFunctorIhhhZZZNS0_15binary_internal21div_trunc_kernel_cudaERNS_18TensorIteratorBaseEENKUlvE_clEvENKUlvE_clEvEUlhhE_EESt5arrayIPcLm2EELi4E23TrivialOffsetCalculatorILi1EjESE_NS0_6memory12LoadWithCastILi1EEENSF_13StoreWithCastILi1EEEEEviT_T0_T2_T3_T4_T5_,"",@"SHT_CUDA_INFO"
	.sectionflags	@""
	.align	4


	//----- nvinfo : EIATTR_CUDA_API_VERSION
	.align		4
        /*0000*/ 	.byte	0x04, 0x37
        /*0002*/ 	.short	(.L_5377 - .L_5376)
.L_5376:
        /*0004*/ 	.word	0x00000082


	//----- nvinfo : EIATTR_SW2861232_WAR
	.align		4
.L_5377:
        /*0008*/ 	.byte	0x01, 0x35
	.zero		2


	//----- nvinfo : EIATTR_PARAM_CBANK
	.align		4
        /*000c*/ 	.byte	0x04, 0x0a
        /*000e*/ 	.short	(.L_5379 - .L_5378)
	.align		4
.L_5378:
        /*0010*/ 	.word	index@(.nv.constant0._ZN2at6native27unrolled_elementwise_kernelINS0_13AUnaryFunctorIhhhZZZNS0_15binary_internal21div_trunc_kernel_cudaERNS_18TensorIteratorBaseEENKUlvE_clEvENKUlvE_clEvEUlhhE_EESt5arrayIPcLm2EELi4E23TrivialOffsetCalculatorILi1EjESE_NS0_6memory12LoadWithCastILi1EEENSF_13StoreWithCastILi1EEEEEviT_T0_T2_T3_T4_T5_)
        /*0014*/ 	.short	0x0160
        /*0016*/ 	.short	0x002c


	//----- nvinfo : EIATTR_CBANK_PARAM_SIZE
	.align		4
.L_5379:
        /*0018*/ 	.byte	0x03, 0x19
        /*001a*/ 	.short	0x002c


	//----- nvinfo : EIATTR_KPARAM_INFO
	.align		4
        /*001c*/ 	.byte	0x04, 0x17
        /*001e*/ 	.short	(.L_5381 - .L_5380)
.L_5380:
        /*0020*/ 	.word	0x00000000
        /*0024*/ 	.short	0x0006
        /*0026*/ 	.short	0x0024
        /*0028*/ 	.byte	0x00, 0xf0, 0x21, 0x00


	//----- nvinfo : EIATTR_KPARAM_INFO
	.align		4
.L_5381:
        /*002c*/ 	.byte	0x04, 0x17
        /*002e*/ 	.short	(.L_5383 - .L_5382)
.L_5382:
        /*0030*/ 	.word	0x00000000
        /*0034*/ 	.short	0x0005
        /*0036*/ 	.short	0x001c
        /*0038*/ 	.byte	0x00, 0xf0, 0x21, 0x00


	//----- nvinfo : EIATTR_KPARAM_INFO
	.align		4
.L_5383:
        /*003c*/ 	.byte	0x04, 0x17
        /*003e*/ 	.short	(.L_5385 - .L_5384)
.L_5384:
        /*0040*/ 	.word	0x00000000
        /*0044*/ 	.short	0x0004
        /*0046*/ 	.short	0x0019
        /*0048*/ 	.byte	0x00, 0xf0, 0x05, 0x00


	//----- nvinfo : EIATTR_KPARAM_INFO
	.align		4
.L_5385:
        /*004c*/ 	.byte	0x04, 0x17
        /*004e*/ 	.short	(.L_5387 - .L_5386)
.L_5386:
        /*0050*/ 	.word	0x00000000
        /*0054*/ 	.short	0x0003
        /*0056*/ 	.short	0x0018
        /*0058*/ 	.byte	0x00, 0xf0, 0x05, 0x00


	//----- nvinfo : EIATTR_KPARAM_INFO
	.align		4
.L_5387:
        /*005c*/ 	.byte	0x04, 0x17
        /*005e*/ 	.short	(.L_5389 - .L_5388)
.L_5388:
        /*0060*/ 	.word	0x00000000
        /*0064*/ 	.short	0x0002
        /*0066*/ 	.short	0x0008
        /*0068*/ 	.byte	0x00, 0xf0, 0x41, 0x00


	//----- nvinfo : EIATTR_KPARAM_INFO
	.align		4
.L_5389:
        /*006c*/ 	.byte	0x04, 0x17
        /*006e*/ 	.short	(.L_5391 - .L_5390)
.L_5390:
        /*0070*/ 	.word	0x00000000
        /*0074*/ 	.short	0x0001
        /*0076*/ 	.short	0x0004
        /*0078*/ 	.byte	0x00, 0xf0, 0x09, 0x00


	//----- nvinfo : EIATTR_KPARAM_INFO
	.align		4
.L_5391:
        /*007c*/ 	.byte	0x04, 0x17
        /*007e*/ 	.short	(.L_5393 - .L_5392)
.L_5392:
        /*0080*/ 	.word	0x00000000
        /*0084*/ 	.short	0x0000
        /*0086*/ 	.short	0x0000
        /*0088*/ 	.byte	0x00, 0xf0, 0x11, 0x00


	//----- nvinfo : EIATTR_MAXREG_COUNT
	.align		4
.L_5393:
        /*008c*/ 	.byte	0x03, 0x1b
        /*008e*/ 	.short	0x00ff


	//----- nvinfo : EIATTR_EXTERNS
	.align		4
        /*0090*/ 	.byte	0x04, 0x0f
        /*0092*/ 	.short	(.L_5395 - .L_5394)


	//   ....[0]....
	.align		4
.L_5394:
        /*0094*/ 	.word	index@(__assertfail)


	//----- nvinfo : EIATTR_MERCURY_ISA_VERSION
	.align		4
.L_5395:
        /*0098*/ 	.byte	0x03, 0x5f
        /*009a*/ 	.short	0x0000


	//----- nvinfo : EIATTR_SYSCALL_OFFSETS
	.align		4
        /*009c*/ 	.byte	0x04, 0x46
        /*009e*/ 	.short	(.L_5397 - .L_5396)


	//   ....[0]....
.L_5396:
        /*00a0*/ 	.word	0x00000f60


	//   ....[1]....
        /*00a4*/ 	.word	0x00001ec0


	//   ....[2]....
        /*00a8*/ 	.word	0x00002e30


	//   ....[3]....
        /*00ac*/ 	.word	0x00003d70


	//   ....[4]....
        /*00b0*/ 	.word	0x000050e0


	//   ....[5]....
        /*00b4*/ 	.word	0x00006120


	//   ....[6]....
        /*00b8*/ 	.word	0x00007120


	//   ....[7]....
        /*00bc*/ 	.word	0x00008120


	//----- nvinfo : EIATTR_EXIT_INSTR_OFFSETS
	.align		4
.L_5397:
        /*00c0*/ 	.byte	0x04, 0x1c
        /*00c2*/ 	.short	(.L_5399 - .L_5398)


	//   ....[0]....
.L_5398:
        /*00c4*/ 	.word	0x000071d0


	//   ....[1]....
        /*00c8*/ 	.word	0x000072e0


	//   ....[2]....
        /*00cc*/ 	.word	0x00007300


	//   ....[3]....
        /*00d0*/ 	.word	0x000073a0


	//   ....[4]....
        /*00d4*/ 	.word	0x000073d0


	//   ....[5]....
        /*00d8*/ 	.word	0x00007400


	//   ....[6]....
        /*00dc*/ 	.word	0x000074a0


	//   ....[7]....
        /*00e0*/ 	.word	0x000074f0


	//   ....[8]....
        /*00e4*/ 	.word	0x000075a0


	//   ....[9]....
        /*00e8*/ 	.word	0x00007600


	//   ....[10]....
        /*00ec*/ 	.word	0x00007640


	//   ....[11]....
        /*00f0*/ 	.word	0x00007700


	//   ....[12]....
        /*00f4*/ 	.word	0x00007750


	//   ....[13]....
        /*00f8*/ 	.word	0x000078f0


	//   ....[14]....
        /*00fc*/ 	.word	0x00007a60


	//   ....[15]....
        /*0100*/ 	.word	0x00007ab0


	//   ....[16]....
        /*0104*/ 	.word	0x00007b60


	//   ....[17]....
        /*0108*/ 	.word	0x00007cf0


	//   ....[18]....
        /*010c*/ 	.word	0x00007e80


	//   ....[19]....
        /*0110*/ 	.word	0x00007ff0


	//   ....[20]....
        /*0114*/ 	.word	0x00008130


	//   ....[21]....
        /*0118*/ 	.word	0x00008170


	//   ....[22]....
        /*011c*/ 	.word	0x000081a0


	//----- nvinfo : EIATTR_MAX_THREADS
	.align		4
.L_5399:
        /*0120*/ 	.byte	0x04, 0x05
        /*0122*/ 	.short	(.L_5401 - .L_5400)
.L_5400:
        /*0124*/ 	.word	0x00000080
        /*0128*/ 	.word	0x00000001
        /*012c*/ 	.word	0x00000001


	//----- nvinfo : EIATTR_CRS_STACK_SIZE
	.align		4
.L_5401:
        /*0130*/ 	.byte	0x04, 0x1e
        /*0132*/ 	.short	(.L_5403 - .L_5402)
.L_5402:
        /*0134*/ 	.word	0x00000000
.L_5403:


//--------------------- .nv.info._ZN2at6native18elementwise_kernelILi128ELi4EZNS0_22gpu_kernel_impl_nocastINS0_13AUnaryFunctorIhhhZZZNS0_15binary_internal21div_trunc_kernel_cudaERNS_18TensorIteratorBaseEENKUlvE_clEvENKUlvE_clEvEUlhhE_EEEEvS6_RKT_EUliE_EEviT1_ --------------------------
	.section	.nv.info._ZN2at6native18elementwise_kernelILi128ELi4EZNS0_22gpu_kernel_impl_nocastINS0_13AUnaryFunctorIhhhZZZNS0_15binary_internal21div_trunc_kernel_cudaERNS_18TensorIteratorBaseEENKUlvE_clEvENKUlvE_clEvEUlhhE_EEEEvS6_RKT_EUliE_EEviT1_,"",@"SHT_CUDA_INFO"
	.sectionflags	@""
	.align	4


	//----- nvinfo : EIATTR_CUDA_API_VERSION
	.align		4
        /*0000*/ 	.byte	0x04, 0x37
        /*0002*/ 	.short	(.L_5405 - .L_5404)
.L_5404:
        /*0004*/ 	.word	0x00000082


	//----- nvinfo : EIATTR_SW2861232_WAR
	.align		4
.L_5405:
        /*0008*/ 	.byte	0x01, 0x35
	.zero		2


	//----- nvinfo : EIATTR_PARAM_CBANK
	.align		4
        /*000c*/ 	.byte	0x04, 0x0a
        /*000e*/ 	.short	(.L_5407 - .L_5406)
	.align		4
.L_5406:
        /*0010*/ 	.word	index@(.nv.constant0._ZN2at6native18elementwise_kernelILi128ELi4EZNS0_22gpu_kernel_impl_nocastINS0_13AUnaryFunctorIhhhZZZNS0_15binary_internal21div_trunc_kernel_cudaERNS_18TensorIteratorBaseEENKUlvE_clEvENKUlvE_clEvEUlhhE_EEEEvS6_RKT_EUliE_EEviT1_)
        /*0014*/ 	.short	0x0160
        /*0016*/ 	.short	0x0220


	//----- nvinfo : EIATTR_CBANK_PARAM_SIZE
	.align		4
.L_5407:
        /*0018*/ 	.byte	0x03, 0x19
        /*001a*/ 	.short	0x0220


	//----- nvinfo : EIATTR_KPARAM_INFO
	.align		4
        /*001c*/ 	.byte	0x04, 0x17
        /*001e*/ 	.short	(.L_5409 - .L_5408)
.L_5408:
        /*0020*/ 	.word	0x00000000
        /*0024*/ 	.short	0x0001
        /*0026*/ 	.short	0x0008
        /*0028*/ 	.byte	0x00, 0xf0, 0x61, 0x08


	//----- nvinfo : EIATTR_KPARAM_INFO
	.align		4
.L_5409:
        /*002c*/ 	.byte	0x04, 0x17
        /*002e*/ 	.short	(.L_5411 - .L_5410)
.L_5410:
        /*0030*/ 	.word	0x00000000
        /*0034*/ 	.short	0x0000
        /*0036*/ 	.short	0x0000
        /*0038*/ 	.byte	0x00, 0xf0, 0x11, 0x00


	//----- nvinfo : EIATTR_MAXREG_COUNT
	.align		4
.L_5411:
        /*003c*/ 	.byte	0x03, 0x1b
        /*003e*/ 	.short	0x0080


	//----- nvinfo : EIATTR_MERCURY_ISA_VERSION
	.align		4
        /*0040*/ 	.byte	0x03, 0x5f
        /*0042*/ 	.short	0x0000


	//----- nvinfo : EIATTR_EXIT_INSTR_OFFSETS
	.align		4
        /*0044*/ 	.byte	0x04, 0x1c
        /*0046*/ 	.short	(.L_5413 - .L_5412)


	//   ....[0]....
.L_5412:
        /*0048*/ 	.word	0x00002d90


	//   ....[1]....
        /*004c*/ 	.word	0x00003c60


	//----- nvinfo : EIATTR_MAX_THREADS
	.align		4
.L_5413:
        /*0050*/ 	.byte	0x04, 0x05
        /*0052*/ 	.short	(.L_5415 - .L_5414)
.L_5414:
        /*0054*/ 	.word	0x00000080
        /*0058*/ 	.word	0x00000001
        /*005c*/ 	.word	0x00000001


	//----- nvinfo : EIATTR_CRS_STACK_SIZE
	.align		4
.L_5415:
        /*0060*/ 	.byte	0x04, 0x1e
        /*0062*/ 	.short	(.L_5417 - .L_5416)
.L_5416:
        /*0064*/ 	.word	0x00000000
.L_5417:


//--------------------- .nv.info._ZN2at6native27unrolled_elementwise_kernelINS0_13AUnaryFunctorIhhhZZZNS0_15binary_internal21div_trunc_kernel_cudaERNS_18TensorIteratorBaseEENKUlvE_clEvENKUlvE_clEvEUlhhE_EESt5arrayIPcLm2EELi4E23TrivialOffsetCalculatorILi1EjESE_NS0_6memory15LoadWithoutCastENSF_16StoreWithoutCastEEEviT_T0_T2_T3_T4_T5_ --------------------------
	.section	.nv.info._ZN2at6native27unrolled_elementwise_kernelINS0_13AUnaryFunctorIhhhZZZNS0_15binary_internal21div_trunc_kernel_cudaERNS_18TensorIteratorBaseEENKUlvE_clEvENKUlvE_clEvEUlhhE_EESt5arrayIPcLm2EELi4E23TrivialOffsetCalculatorILi1EjESE_NS0_6memory15LoadWithoutCastENSF_16StoreWithoutCastEEEviT_T0_T2_T3_T4_T5_,"",@"SHT_CUDA_INFO"
	.sectionflags	@""
	.align	4


	//----- nvinfo : EIATTR_CUDA_API_VERSION
	.align		4
        /*0000*/ 	.byte	0x04, 0x37
        /*0002*/ 	.short	(.L_5419 - .L_5418)
.L_5418:
        /*0004*/ 	.word	0x00000082


	//----- nvinfo : EIATTR_SW2861232_WAR
	.align		4
.L_5419:
        /*0008*/ 	.byte	0x01, 0x35
	.zero		2


	//----- nvinfo : EIATTR_PARAM_CBANK
	.align		4
        /*000c*/ 	.byte	0x04, 0x0a
        /*000e*/ 	.short	(.L_5421 - .L_5420)
	.align		4
.L_5420:
        /*0010*/ 	.word	index@(.nv.constant0._ZN2at6native27unrolled_elementwise_kernelINS0_13AUnaryFunctorIhhhZZZNS0_15binary_internal21div_trunc_kernel_cudaERNS_18TensorIteratorBaseEENKUlvE_clEvENKUlvE_clEvEUlhhE_EESt5arrayIPcLm2EELi4E23TrivialOffsetCalculatorILi1EjESE_NS0_6memory15LoadWithoutCastENSF_16StoreWithoutCastEEEviT_T0_T2_T3_T4_T5_)
        /*0014*/ 	.short	0x0160
        /*0016*/ 	.short	0x001c


	//----- nvinfo : EIATTR_CBANK_PARAM_SIZE
	.align		4
.L_5421:
        /*0018*/ 	.byte	0x03, 0x19
        /*001a*/ 	.short	0x001c


	//----- nvinfo : EIATTR_KPARAM_INFO
	.align		4
        /*001c*/ 	.byte	0x04, 0x17
        /*001e*/ 	.short	(.L_5423 - .L_5422)
.L_5422:
        /*0020*/ 	.word	0x00000000
        /*0024*/ 	.short	0x0006
        /*0026*/ 	.short	0x001b
        /*0028*/ 	.byte	0x00, 0xf0, 0x05, 0x00


	//----- nvinfo : EIATTR_KPARAM_INFO
	.align		4
.L_5423:
        /*002c*/ 	.byte	0x04, 0x17
        /*002e*/ 	.short	(.L_5425 - .L_5424)
.L_5424:
        /*0030*/ 	.word	0x00000000
        /*0034*/ 	.short	0x0005
        /*0036*/ 	.short	0x001a
        /*0038*/ 	.byte	0x00, 0xf0, 0x05, 0x00


	//----- nvinfo : EIATTR_KPARAM_INFO
	.align		4
.L_5425:
        /*003c*/ 	.byte	0x04, 0x17
        /*003e*/ 	.short	(.L_5427 - .L_5426)
.L_5426:
        /*0040*/ 	.word	0x00000000
        /*0044*/ 	.short	0x0004
        /*0046*/ 	.short	0x0019
        /*0048*/ 	.byte	0x00, 0xf0, 0x05, 0x00


	//----- nvinfo : EIATTR_KPARAM_INFO
	.align		4
.L_5427:
        /*004c*/ 	.byte	0x04, 0x17
        /*004e*/ 	.short	(.L_5429 - .L_5428)
.L_5428:
        /*0050*/ 	.word	0x00000000
        /*0054*/ 	.short	0x0003
        /*0056*/ 	.short	0x0018
        /*0058*/ 	.byte	0x00, 0xf0, 0x05, 0x00


	//----- nvinfo : EIATTR_KPARAM_INFO
	.align		4
.L_5429:
        /*005c*/ 	.byte	0x04, 0x17
        /*005e*/ 	.short	(.L_5431 - .L_5430)
.L_5430:
        /*0060*/ 	.word	0x00000000
        /*0064*/ 	.short	0x0002
        /*0066*/ 	.short	0x0008
        /*0068*/ 	.byte	0x00, 0xf0, 0x41, 0x00


	//----- nvinfo : EIATTR_KPARAM_INFO
	.align		4
.L_5431:
        /*006c*/ 	.byte	0x04, 0x17
        /*006e*/ 	.short	(.L_5433 - .L_5432)
.L_5432:
        /*0070*/ 	.word	0x00000000
        /*0074*/ 	.short	0x0001
        /*0076*/ 	.short	0x0004
        /*0078*/ 	.byte	0x00, 0xf0, 0x09, 0x00


	//----- nvinfo : EIATTR_KPARAM_INFO
	.align		4
.L_5433:
        /*007c*/ 	.byte	0x04, 0x17
        /*007e*/ 	.short	(.L_5435 - .L_5434)
.L_5434:
        /*0080*/ 	.word	0x00000000
        /*0084*/ 	.short	0x0000
        /*0086*/ 	.short	0x0000
        /*0088*/ 	.byte	0x00, 0xf0, 0x11, 0x00


	//----- nvinfo : EIATTR_MAXREG_COUNT
	.align		4
.L_5435:
        /*008c*/ 	.byte	0x03, 0x1b
        /*008e*/ 	.short	0x00ff


	//----- nvinfo : EIATTR_MERCURY_ISA_VERSION
	.align		4
        /*0090*/ 	.byte	0x03, 0x5f
        /*0092*/ 	.short	0x0000


	//----- nvinfo : EIATTR_EXIT_INSTR_OFFSETS
	.align		4
        /*0094*/ 	.byte	0x04, 0x1c
        /*0096*/ 	.short	(.L_5437 - .L_5436)


	//   ....[0]....
.L_5436:
        /*0098*/ 	.word	0x000005e0


	//   ....[1]....
        /*009c*/ 	.word	0x00000630


	//----- nvinfo : EIATTR_MAX_THREADS
	.align		4
.L_5437:
        /*00a0*/ 	.byte	0x04, 0x05
        /*00a2*/ 	.short	(.L_5439 - .L_5438)
.L_5438:
        /*00a4*/ 	.word	0x00000080
        /*00a8*/ 	.word	0x00000001
        /*00ac*/ 	.word	0x00000001


	//----- nvinfo : EIATTR_CRS_STACK_SIZE
	.align		4
.L_5439:
        /*00b0*/ 	.byte	0x04, 0x1e
        /*00b2*/ 	.short	(.L_5441 - .L_5440)
.L_5440:
        /*00b4*/ 	.word	0x00000000
.L_5441:


//--------------------- .nv.info._ZN2at6native29vectorized_elementwise_kernelILi2ENS0_13AUnaryFunctorIhhhZZZNS0_15binary_internal21div_trunc_kernel_cudaERNS_18TensorIteratorBaseEENKUlvE_clEvENKUlvE_clEvEUlhhE_EESt5arrayIPcLm2EEEEviT0_T1_ --------------------------
	.section	.nv.info._ZN2at6native29vectorized_elementwise_kernelILi2ENS0_13AUnaryFunctorIhhhZZZNS0_15binary_internal21div_trunc_kernel_cudaERNS_18TensorIteratorBaseEENKUlvE_clEvENKUlvE_clEvEUlhhE_EESt5arrayIPcLm2EEEEviT0_T1_,"",@"SHT_CUDA_INFO"
	.sectionflags	@""
	.align	4


	//----- nvinfo : EIATTR_CUDA_API_VERSION
	.align		4
        /*0000*/ 	.byte	0x04, 0x37
        /*0002*/ 	.short	(.L_5443 - .L_5442)
.L_5442:
        /*0004*/ 	.word	0x00000082


	//----- nvinfo : EIATTR_SW2861232_WAR
	.align		4
.L_5443:
        /*0008*/ 	.byte	0x01, 0x35
	.zero		2


	//----- nvinfo : EIATTR_PARAM_CBANK
	.align		4
        /*000c*/ 	.byte	0x04, 0x0a
        /*000e*/ 	.short	(.L_5445 - .L_5444)
	.align		4
.L_5444:
        /*0010*/ 	.word	index@(.nv.constant0._ZN2at6native29vectorized_elementwise_kernelILi2ENS0_13AUnaryFunctorIhhhZZZNS0_15binary_internal21div_trunc_kernel_cudaERNS_18TensorIteratorBaseEENKUlvE_clEvENKUlvE_clEvEUlhhE_EESt5arrayIPcLm2EEEEviT0_T1_)
        /*0014*/ 	.short	0x0160
        /*0016*/ 	.short	0x0018


	//----- nvinfo : EIATTR_CBANK_PARAM_SIZE
	.align		4
.L_5445:
        /*0018*/ 	.byte	0x03, 0x19
        /*001a*/ 	.short	0x0018


	//----- nvinfo : EIATTR_KPARAM_INFO
	.align		4
        /*001c*/ 	.byte	0x04, 0x17
        /*001e*/ 	.short	(.L_5447 - .L_5446)
.L_5446:
        /*0020*/ 	.word	0x00000000
        /*0024*/ 	.short	0x0002
        /*0026*/ 	.short	0x0008
        /*0028*/ 	.byte	0x00, 0xf0, 0x41, 0x00


	//----- nvinfo : EIATTR_KPARAM_INFO
	.align		4
.L_5447:
        /*002c*/ 	.byte	0x04, 0x17
        /*002e*/ 	.short	(.L_5449 - .L_5448)
.L_5448:
        /*0030*/ 	.word	0x00000000
        /*0034*/ 	.short	0x0001
        /*0036*/ 	.short	0x0004
        /*0038*/ 	.byte	0x00, 0xf0, 0x09, 0x00


	//----- nvinfo : EIATTR_KPARAM_INFO
	.align		4
.L_5449:
        /*003c*/ 	.byte	0x04, 0x17
        /*003e*/ 	.short	(.L_5451 - .L_5450)
.L_5450:
        /*0040*/ 	.word	0x00000000
        /*0044*/ 	.short	0x0000
        /*0046*/ 	.short	0x0000
        /*0048*/ 	.byte	0x00, 0xf0, 0x11, 0x00


	//----- nvinfo : EIATTR_MAXREG_COUNT
	.align		4
.L_5451:
        /*004c*/ 	.byte	0x03, 0x1b
        /*004e*/ 	.short	0x00ff


	//----- nvinfo : EIATTR_MERCURY_ISA_VERSION
	.align		4
        /*0050*/ 	.byte	0x03, 0x5f
        /*0052*/ 	.short	0x0000


	//----- nvinfo : EIATTR_EXIT_INSTR_OFFSETS
	.align		4
        /*0054*/ 	.byte	0x04, 0x1c
        /*0056*/ 	.short	(.L_5453 - .L_5452)


	//   ....[0]....
.L_5452:
        /*0058*/ 	.word	0x00000460


	//   ....[1]....
        /*005c*/ 	.word	0x00001030


	//   ....[2]....
        /*0060*/ 	.word	0x00001080


	//----- nvinfo : EIATTR_MAX_THREADS
	.align		4
.L_5453:
        /*0064*/ 	.byte	0x04, 0x05
        /*0066*/ 	.short	(.L_5455 - .L_5454)
.L_5454:
        /*0068*/ 	.word	0x00000080
        /*006c*/ 	.word	0x00000001
        /*0070*/ 	.word	0x00000001


	//----- nvinfo : EIATTR_CRS_STACK_SIZE
	.align		4
.L_5455:
        /*0074*/ 	.byte	0x04, 0x1e
        /*0076*/ 	.short	(.L_5457 - .L_5456)
.L_5456:
        /*0078*/ 	.word	0x00000000
.L_5457:


//--------------------- .nv.info._ZN2at6native29vectorized_elementwise_kernelILi4ENS0_13AUnaryFunctorIhhhZZZNS0_15binary_internal21div_trunc_kernel_cudaERNS_18TensorIteratorBaseEENKUlvE_clEvENKUlvE_clEvEUlhhE_EESt5arrayIPcLm2EEEEviT0_T1_ --------------------------
	.section	.nv.info._ZN2at6native29vectorized_elementwise_kernelILi4ENS0_13AUnaryFunctorIhhhZZZNS0_15binary_internal21div_trunc_kernel_cudaERNS_18TensorIteratorBaseEENKUlvE_clEvENKUlvE_clEvEUlhhE_EESt5arrayIPcLm2EEEEviT0_T1_,"",@"SHT_CUDA_INFO"
	.sectionflags	@""
	.align	4


	//----- nvinfo : EIATTR_CUDA_API_VERSION
	.align		4
        /*0000*/ 	.byte	0x04, 0x37
        /*0002*/ 	.short	(.L_5459 - .L_5458)
.L_5458:
        /*0004*/ 	.word	0x00000082


	//----- nvinfo : EIATTR_SW2861232_WAR
	.align		4
.L_5459:
        /*0008*/ 	.byte	0x01, 0x35
	.zero		2


	//----- nvinfo : EIATTR_PARAM_CBANK
	.align		4
        /*000c*/ 	.byte	0x04, 0x0a
        /*000e*/ 	.short	(.L_5461 - .L_5460)
	.align		4
.L_5460:
        /*0010*/ 	.word	index@(.nv.constant0._ZN2at6native29vectorized_elementwise_kernelILi4ENS0_13AUnaryFunctorIhhhZZZNS0_15binary_internal21div_trunc_kernel_cudaERNS_18TensorIteratorBaseEENKUlvE_clEvENKUlvE_clEvEUlhhE_EESt5arrayIPcLm2EEEEviT0_T1_)
        /*0014*/ 	.short	0x0160
        /*0016*/ 	.short	0x0018


	//----- nvinfo : EIATTR_CBANK_PARAM_SIZE
	.align		4
.L_5461:
        /*0018*/ 	.byte	0x03, 0x19
        /*001a*/ 	.short	0x0018


	//----- nvinfo : EIATTR_KPARAM_INFO
	.align		4
        /*001c*/ 	.byte	0x04, 0x17
        /*001e*/ 	.short	(.L_5463 - .L_5462)
.L_5462:
        /*0020*/ 	.word	0x00000000
        /*0024*/ 	.short	0x0002
        /*0026*/ 	.short	0x0008
        /*0028*/ 	.byte	0x00, 0xf0, 0x41, 0x00


	//----- nvinfo : EIATTR_KPARAM_INFO
	.align		4
.L_5463:
        /*002c*/ 	.byte	0x04, 0x17
        /*002e*/ 	.short	(.L_5465 - .L_5464)
.L_5464:
        /*0030*/ 	.word	0x00000000
        /*0034*/ 	.short	0x0001
        /*0036*/ 	.short	0x0004
        /*0038*/ 	.byte	0x00, 0xf0, 0x09, 0x00


	//----- nvinfo : EIATTR_KPARAM_INFO
	.align		4
.L_5465:
        /*003c*/ 	.byte	0x04, 0x17
        /*003e*/ 	.short	(.L_5467 - .L_5466)
.L_5466:
        /*0040*/ 	.word	0x00000000
        /*0044*/ 	.short	0x0000
        /*0046*/ 	.short	0x0000
        /*0048*/ 	.byte	0x00, 0xf0, 0x11, 0x00


	//----- nvinfo : EIATTR_MAXREG_COUNT
	.align		4
.L_5467:
        /*004c*/ 	.byte	0x03, 0x1b
        /*004e*/ 	.short	0x00ff


	//----- nvinfo : EIATTR_MERCURY_ISA_VERSION
	.align		4
        /*0050*/ 	.byte	0x03, 0x5f
        /*0052*/ 	.short	0x0000


	//----- nvinfo : EIATTR_EXIT_INSTR_OFFSETS
	.align		4
        /*0054*/ 	.byte	0x04, 0x1c
        /*0056*/ 	.short	(.L_5469 - .L_5468)


	//   ....[0]....
.L_5468:
        /*0058*/ 	.word	0x00000460


	//   ....[1]....
        /*005c*/ 	.word	0x00001030


	//   ....[2]....
        /*0060*/ 	.word	0x00001080


	//----- nvinfo : EIATTR_MAX_THREADS
	.align		4
.L_5469:
        /*0064*/ 	.byte	0x04, 0x05
        /*0066*/ 	.short	(.L_5471 - .L_5470)
.L_5470:
        /*0068*/ 	.word	0x00000080
        /*006c*/ 	.word	0x00000001
        /*0070*/ 	.word	0x00000001


	//----- nvinfo : EIATTR_CRS_STACK_SIZE
	.align		4
.L_5471:
        /*0074*/ 	.byte	0x04, 0x1e
        /*0076*/ 	.short	(.L_5473 - .L_5472)
.L_5472:
        /*0078*/ 	.word	0x00000000
.L_5473:


//--------------------- .nv.info._ZN2at6native29vectorized_elementwise_kernelILi8ENS0_13AUnaryFunctorIhhhZZZNS0_15binary_internal21div_trunc_kernel_cudaERNS_18TensorIteratorBaseEENKUlvE_clEvENKUlvE_clEvEUlhhE_EESt5arrayIPcLm2EEEEviT0_T1_ --------------------------
	.section	.nv.info._ZN2at6native29vectorized_elementwise_kernelILi8ENS0_13AUnaryFunctorIhhhZZZNS0_15binary_internal21div_trunc_kernel_cudaERNS_18TensorIteratorBaseEENKUlvE_clEvENKUlvE_clEvEUlhhE_EESt5arrayIPcLm2EEEEviT0_T1_,"",@"SHT_CUDA_INFO"
	.sectionflags	@""
	.align	4


	//----- nvinfo : EIATTR_CUDA_API_VERSION
	.align		4
        /*0000*/ 	.byte	0x04, 0x37
        /*0002*/ 	.short	(.L_5475 - .L_5474)
.L_5474:
        /*0004*/ 	.word	0x00000082


	//----- nvinfo : EIATTR_SW2861232_WAR
	.align		4
.L_5475:
        /*0008*/ 	.byte	0x01, 0x35
	.zero		2


	//----- nvinfo : EIATTR_PARAM_CBANK
	.align		4
        /*000c*/ 	.byte	0x04, 0x0a
        /*000e*/ 	.short	(.L_5477 - .L_5476)
	.align		4
.L_5476:
        /*0010*/ 	.word	index@(.nv.constant0._ZN2at6native29vectorized_elementwise_kernelILi8ENS0_13AUnaryFunctorIhhhZZZNS0_15binary_internal21div_trunc_kernel_cudaERNS_18TensorIteratorBaseEENKUlvE_clEvENKUlvE_clEvEUlhhE_EESt5arrayIPcLm2EEEEviT0_T1_)
        /*0014*/ 	.short	0x0160
        /*0016*/ 	.short	0x0018


	//----- nvinfo : EIATTR_CBANK_PARAM_SIZE
	.align		4
.L_5477:
        /*0018*/ 	.byte	0x03, 0x19
        /*001a*/ 	.short	0x0018


	//----- nvinfo : EIATTR_KPARAM_INFO
	.align		4
        /*001c*/ 	.byte	0x04, 0x17
        /*001e*/ 	.short	(.L_5479 - .L_5478)
.L_5478:
        /*0020*/ 	.word	0x00000000
        /*0024*/ 	.short	0x0002
        /*0026*/ 	.short	0x0008
        /*0028*/ 	.byte	0x00, 0xf0, 0x41, 0x00


	//----- nvinfo : EIATTR_KPARAM_INFO
	.align		4
.L_5479:
        /*002c*/ 	.byte	0x04, 0x17
        /*002e*/ 	.short	(.L_5481 - .L_5480)
.L_5480:
        /*0030*/ 	.word	0x00000000
        /*0034*/ 	.short	0x0001
        /*0036*/ 	.short	0x0004
        /*0038*/ 	.byte	0x00, 0xf0, 0x09, 0x00


	//----- nvinfo : EIATTR_KPARAM_INFO
	.align		4
.L_5481:
        /*003c*/ 	.byte	0x04, 0x17
        /*003e*/ 	.short	(.L_5483 - .L_5482)
.L_5482:
        /*0040*/ 	.word	0x00000000
        /*0044*/ 	.short	0x0000
        /*0046*/ 	.short	0x0000
        /*0048*/ 	.byte	0x00, 0xf0, 0x11, 0x00


	//----- nvinfo : EIATTR_MAXREG_COUNT
	.align		4
.L_5483:
        /*004c*/ 	.byte	0x03, 0x1b
        /*004e*/ 	.short	0x00ff


	//----- nvinfo : EIATTR_MERCURY_ISA_VERSION
	.align		4
        /*0050*/ 	.byte	0x03, 0x5f
        /*0052*/ 	.short	0x0000


	//----- nvinfo : EIATTR_EXIT_INSTR_OFFSETS
	.align		4
        /*0054*/ 	.byte	0x04, 0x1c
        /*0056*/ 	.short	(.L_5485 - .L_5484)


	//   ....[0]....
.L_5484:
        /*0058*/ 	.word	0x00000010


	//----- nvinfo : EIATTR_MAX_THREADS
	.align		4
.L_5485:
        /*005c*/ 	.byte	0x04, 0x05
        /*005e*/ 	.short	(.L_5487 - .L_5486)
.L_5486:
        /*0060*/ 	.word	0x00000080
        /*0064*/ 	.word	0x00000001
        /*0068*/ 	.word	0x00000001
.L_5487:


//--------------------- .nv.callgraph             --------------------------
	.section	.nv.callgraph,"",@"SHT_CUDA_CALLGRAPH"
	.align	4
	.sectionentsize	8
	.align		4
        /*0000*/ 	.word	0x00000000
	.align		4
        /*0004*/ 	.word	0xffffffff
	.align		4
        /*0008*/ 	.word	index@(_ZN2at6native18elementwise_kernelILi128ELi4EZNS0_15gpu_kernel_implINS0_13BinaryFunctorIN3c108BFloat16ES5_S5_ZZZNS0_15binary_internal21div_trunc_kernel_cudaERNS_18TensorIteratorBaseEENKUlvE1_clEvENKUlvE2_clEvEUlS5_S5_E_EEEEvS8_RKT_EUliE_EEviT1_)
	.align		4
        /*000c*/ 	.word	index@(__assertfail)
	.align		4
        /*0010*/ 	.word	index@(_ZN2at6native27unrolled_elementwise_kernelINS0_13BinaryFunctorIN3c108BFloat16ES4_S4_ZZZNS0_15binary_internal21div_trunc_kernel_cudaERNS_18TensorIteratorBaseEENKUlvE1_clEvENKUlvE2_clEvEUlS4_S4_E_EESt5arrayIPcLm3EELi4E23TrivialOffsetCalculatorILi2EjESF_ILi1EjENS0_6memory12LoadWithCastILi2EEENSI_13StoreWithCastILi1EEEEEviT_T0_T2_T3_T4_T5_)
	.align		4
        /*0014*/ 	.word	index@(__assertfail)
	.align		4
        /*0018*/ 	.word	index@(_ZN2at6native18elementwise_kernelILi128ELi4EZNS0_15gpu_kernel_implINS0_13BUnaryFunctorIN3c108BFloat16ES5_S5_ZZZNS0_15binary_internal21div_trunc_kernel_cudaERNS_18TensorIteratorBaseEENKUlvE1_clEvENKUlvE2_clEvEUlS5_S5_E_EEEEvS8_RKT_EUliE_EEviT1_)
	.align		4
        /*001c*/ 	.word	index@(__assertfail)
	.align		4
        /*0020*/ 	.word	index@(_ZN2at6native27unrolled_elementwise_kernelINS0_13BUnaryFunctorIN3c108BFloat16ES4_S4_ZZZNS0_15binary_internal21div_trunc_kernel_cudaERNS_18TensorIteratorBaseEENKUlvE1_clEvENKUlvE2_clEvEUlS4_S4_E_EESt5arrayIPcLm2EELi4E23TrivialOffsetCalculatorILi1EjESG_NS0_6memory12LoadWithCastILi1EEENSH_13StoreWithCastILi1EEEEEviT_T0_T2_T3_T4_T5_)
	.align		4
        /*0024*/ 	.word	index@(__assertfail)
	.align		4
        /*0028*/ 	.word	index@(_ZN2at6native18elementwise_kernelILi128ELi4EZNS0_15gpu_kernel_implINS0_13AUnaryFunctorIN3c108BFloat16ES5_S5_ZZZNS0_15binary_internal21div_trunc_kernel_cudaERNS_18TensorIteratorBaseEENKUlvE1_clEvENKUlvE2_clEvEUlS5_S5_E_EEEEvS8_RKT_EUliE_EEviT1_)
	.align		4
        /*002c*/ 	.word	index@(__assertfail)
	.align		4
        /*0030*/ 	.word	index@(_ZN2at6native27unrolled_elementwise_kernelINS0_13AUnaryFunctorIN3c108BFloat16ES4_S4_ZZZNS0_15binary_internal21div_trunc_kernel_cudaERNS_18TensorIteratorBaseEENKUlvE1_clEvENKUlvE2_clEvEUlS4_S4_E_EESt5arrayIPcLm2EELi4E23TrivialOffsetCalculatorILi1EjESG_NS0_6memory12LoadWithCastILi1EEENSH_13StoreWithCastILi1EEEEEviT_T0_T2_T3_T4_T5_)
	.align		4
        /*0034*/ 	.word	index@(__assertfail)
	.align		4
        /*0038*/ 	.word	index@(_ZN2at6native18elementwise_kernelILi128ELi4EZNS0_15gpu_kernel_implINS0_13BinaryFunctorIN3c104HalfES5_S5_ZZZNS0_15binary_internal21div_trunc_kernel_cudaERNS_18TensorIteratorBaseEENKUlvE1_clEvENKUlvE1_clEvEUlS5_S5_E_EEEEvS8_RKT_EUliE_EEviT1_)
	.align		4
        /*003c*/ 	.word	index@(__assertfail)
	.align		4
        /*0040*/ 	.word	index@(_ZN2at6native27unrolled_elementwise_kernelINS0_13BinaryFunctorIN3c104HalfES4_S4_ZZZNS0_15binary_internal21div_trunc_kernel_cudaERNS_18TensorIteratorBaseEENKUlvE1_clEvENKUlvE1_clEvEUlS4_S4_E_EESt5arrayIPcLm3EELi4E23TrivialOffsetCalculatorILi2EjESF_ILi1EjENS0_6memory12LoadWithCastILi2EEENSI_13StoreWithCastILi1EEEEEviT_T0_T2_T3_T4_T5_)
	.align		4
        /*0044*/ 	.word	index@(__assertfail)
	.align		4
        /*0048*/ 	.word	index@(_ZN2at6native18elementwise_kernelILi128ELi4EZNS0_15gpu_kernel_implINS0_13BUnaryFunctorIN3c104HalfES5_S5_ZZZNS0_15binary_internal21div_trunc_kernel_cudaERNS_18TensorIteratorBaseEENKUlvE1_clEvENKUlvE1_clEvEUlS5_S5_E_EEEEvS8_RKT_EUliE_EEviT1_)
	.align		4
        /*004c*/ 	.word	index@(__assertfail)
	.align		4
        /*0050*/ 	.word	index@(_ZN2at6native27unrolled_elementwise_kernelINS0_13BUnaryFunctorIN3c104HalfES4_S4_ZZZNS0_15binary_internal21div_trunc_kernel_cudaERNS_18TensorIteratorBaseEENKUlvE1_clEvENKUlvE1_clEvEUlS4_S4_E_EESt5arrayIPcLm2EELi4E23TrivialOffsetCalculatorILi1EjESG_NS0_6memory12LoadWithCastILi1EEENSH_13StoreWithCastILi1EEEEEviT_T0_T2_T3_T4_T5_)
	.align		4
        /*0054*/ 	.word	index@(__assertfail)
	.align		4
        /*0058*/ 	.word	index@(_ZN2at6native18elementwise_kernelILi128ELi4EZNS0_15gpu_kernel_implINS0_13AUnaryFunctorIN3c104HalfES5_S5_ZZZNS0_15binary_internal21div_trunc_kernel_cudaERNS_18TensorIteratorBaseEENKUlvE1_clEvENKUlvE1_clEvEUlS5_S5_E_EEEEvS8_RKT_EUliE_EEviT1_)
	.align		4
        /*005c*/ 	.word	index@(__assertfail)
	.align		4
        /*0060*/ 	.word	index@(_ZN2at6native27unrolled_elementwise_kernelINS0_13AUnaryFunctorIN3c104HalfES4_S4_ZZZNS0_15binary_internal21div_trunc_kernel_cudaERNS_18TensorIteratorBaseEENKUlvE1_clEvENKUlvE1_clEvEUlS4_S4_E_EESt5arrayIPcLm2EELi4E23TrivialOffsetCalculatorILi1EjESG_NS0_6memory12LoadWithCastILi1EEENSH_13StoreWithCastILi1EEEEEviT_T0_T2_T3_T4_T5_)
	.align		4
        /*0064*/ 	.word	index@(__assertfail)
	.align		4
        /*0068*/ 	.word	index@(_ZN2at6native18elementwise_kernelILi128ELi4EZNS0_15gpu_kernel_implINS0_13BinaryFunctorIfffZZZNS0_15binary_internal21div_trunc_kernel_cudaERNS_18TensorIteratorBaseEENKUlvE1_clEvENKUlvE0_clEvEUlffE_EEEEvS6_RKT_EUliE_EEviT1_)
	.align		4
        /*006c*/ 	.word	index@(__assertfail)
	.align		4
        /*0070*/ 	.word	index@(_ZN2at6native27unrolled_elementwise_kernelINS0_13BinaryFunctorIfffZZZNS0_15binary_internal21div_trunc_kernel_cudaERNS_18TensorIteratorBaseEENKUlvE1_clEvENKUlvE0_clEvEUlffE_EESt5arrayIPcLm3EELi4E23TrivialOffsetCalculatorILi2EjESD_ILi1EjENS0_6memory12LoadWithCastILi2EEENSG_13StoreWithCastILi1EEEEEviT_T0_T2_T3_T4_T5_)
	.align		4
        /*0074*/ 	.word	index@(__assertfail)
	.align		4
        /*0078*/ 	.word	index@(_ZN2at6native18elementwise_kernelILi128ELi4EZNS0_15gpu_kernel_implINS0_13BUnaryFunctorIfffZZZNS0_15binary_internal21div_trunc_kernel_cudaERNS_18TensorIteratorBaseEENKUlvE1_clEvENKUlvE0_clEvEUlffE_EEEEvS6_RKT_EUliE_EEviT1_)
	.align		4
        /*007c*/ 	.word	index@(__assertfail)
	.align		4
        /*0080*/ 	.word	index@(_ZN2at6native27unrolled_elementwise_kernelINS0_13BUnaryFunctorIfffZZZNS0_15binary_internal21div_trunc_kernel_cudaERNS_18TensorIteratorBaseEENKUlvE1_clEvENKUlvE0_clEvEUlffE_EESt5arrayIPcLm2EELi4E23TrivialOffsetCalculatorILi1EjESE_NS0_6memory12LoadWithCastILi1EEENSF_13StoreWithCastILi1EEEEEviT_T0_T2_T3_T4_T5_)
	.align		4
        /*0084*/ 	.word	index@(__assertfail)
	.align		4
        /*0088*/ 	.word	index@(_ZN2at6native18elementwise_kernelILi128ELi4EZNS0_15gpu_kernel_implINS0_13AUnaryFunctorIfffZZZNS0_15binary_internal21div_trunc_kernel_cudaERNS_18TensorIteratorBaseEENKUlvE1_clEvENKUlvE0_clEvEUlffE_EEEEvS6_RKT_EUliE_EEviT1_)
	.align		4
        /*008c*/ 	.word	index@(__assertfail)
	.align		4
        /*0090*/ 	.word	index@(_ZN2at6native27unrolled_elementwise_kernelINS0_13AUnaryFunctorIfffZZZNS0_15binary_internal21div_trunc_kernel_cudaERNS_18TensorIteratorBaseEENKUlvE1_clEvENKUlvE0_clEvEUlffE_EESt5arrayIPcLm2EELi4E23TrivialOffsetCalculatorILi1EjESE_NS0_6memory12LoadWithCastILi1EEENSF_13StoreWithCastILi1EEEEEviT_T0_T2_T3_T4_T5_)
	.align		4
        /*0094*/ 	.word	index@(__assertfail)
	.align		4
        /*0098*/ 	.word	index@(_ZN2at6native18elementwise_kernelILi128ELi4EZNS0_15gpu_kernel_implINS0_13BinaryFunctorIdddZZZNS0_15binary_internal21div_trunc_kernel_cudaERNS_18TensorIteratorBaseEENKUlvE1_clEvENKUlvE_clEvEUlddE_EEEEvS6_RKT_EUliE_EEviT1_)
	.align		4
        /*009c*/ 	.word	index@(__assertfail)
	.align		4
        /*00a0*/ 	.word	index@(_ZN2at6native27unrolled_elementwise_kernelINS0_13BinaryFunctorIdddZZZNS0_15binary_internal21div_trunc_kernel_cudaERNS_18TensorIteratorBaseEENKUlvE1_clEvENKUlvE_clEvEUlddE_EESt5arrayIPcLm3EELi4E23TrivialOffsetCalculatorILi2EjESD_ILi1EjENS0_6memory12LoadWithCastILi2EEENSG_13StoreWithCastILi1EEEEEviT_T0_T2_T3_T4_T5_)
	.align		4
        /*00a4*/ 	.word	index@(__assertfail)
	.align		4
        /*00a8*/ 	.word	index@(_ZN2at6native18elementwise_kernelILi128ELi4EZNS0_15gpu_kernel_implINS0_13BUnaryFunctorIdddZZZNS0_15binary_internal21div_trunc_kernel_cudaERNS_18TensorIteratorBaseEENKUlvE1_clEvENKUlvE_clEvEUlddE_EEEEvS6_RKT_EUliE_EEviT1_)
	.align		4
        /*00ac*/ 	.word	index@(__assertfail)
	.align		4
        /*00b0*/ 	.word	index@(_ZN2at6native27unrolled_elementwise_kernelINS0_13BUnaryFunctorIdddZZZNS0_15binary_internal21div_trunc_kernel_cudaERNS_18TensorIteratorBaseEENKUlvE1_clEvENKUlvE_clEvEUlddE_EESt5arrayIPcLm2EELi4E23TrivialOffsetCalculatorILi1EjESE_NS0_6memory12LoadWithCastILi1EEENSF_13StoreWithCastILi1EEEEEviT_T0_T2_T3_T4_T5_)
	.align		4
        /*00b4*/ 	.word	index@(__assertfail)
	.align		4
        /*00b8*/ 	.word	index@(_ZN2at6native18elementwise_kernelILi128ELi4EZNS0_15gpu_kernel_implINS0_13AUnaryFunctorIdddZZZNS0_15binary_internal21div_trunc_kernel_cudaERNS_18TensorIteratorBaseEENKUlvE1_clEvENKUlvE_clEvEUlddE_EEEEvS6_RKT_EUliE_EEviT1_)
	.align		4
        /*00bc*/ 	.word	index@(__assertfail)
	.align		4
        /*00c0*/ 	.word	index@(_ZN2at6native27unrolled_elementwise_kernelINS0_13AUnaryFunctorIdddZZZNS0_15binary_internal21div_trunc_kernel_cudaERNS_18TensorIteratorBaseEENKUlvE1_clEvENKUlvE_clEvEUlddE_EESt5arrayIPcLm2EELi4E23TrivialOffsetCalculatorILi1EjESE_NS0_6memory12LoadWithCastILi1EEENSF_13StoreWithCastILi1EEEEEviT_T0_T2_T3_T4_T5_)
	.align		4
        /*00c4*/ 	.word	index@(__assertfail)
	.align		4
        /*00c8*/ 	.word	index@(_ZN2at6native18elementwise_kernelILi128ELi4EZNS0_15gpu_kernel_implIZZZNS0_15binary_internal21div_trunc_kernel_cudaERNS_18TensorIteratorBaseEENKUlvE0_clEvENKUlvE2_clEvEUlN3c108BFloat16EE_EEvS5_RKT_EUliE_EEviT1_)
	.align		4
        /*00cc*/ 	.word	index@(__assertfail)
	.align		4
        /*00d0*/ 	.word	index@(_ZN2at6native27unrolled_elementwise_kernelIZZZNS0_15binary_internal21div_trunc_kernel_cudaERNS_18TensorIteratorBaseEENKUlvE0_clEvENKUlvE2_clEvEUlN3c108BFloat16EE_St5arrayIPcLm2EELi4E23TrivialOffsetCalculatorILi1EjESE_NS0_6memory12LoadWithCastILi1EEENSF_13StoreWithCastILi1EEEEEviT_T0_T2_T3_T4_T5_)
	.align		4
        /*00d4*/ 	.word	index@(__assertfail)
	.align		4
        /*00d8*/ 	.word	index@(_ZN2at6native18elementwise_kernelILi128ELi4EZNS0_15gpu_kernel_implIZZZNS0_15binary_internal21div_trunc_kernel_cudaERNS_18TensorIteratorBaseEENKUlvE0_clEvENKUlvE1_clEvEUlN3c104HalfEE_EEvS5_RKT_EUliE_EEviT1_)
	.align		4
        /*00dc*/ 	.word	index@(__assertfail)
	.align		4
        /*00e0*/ 	.word	index@(_ZN2at6native27unrolled_elementwise_kernelIZZZNS0_15binary_internal21div_trunc_kernel_cudaERNS_18TensorIteratorBaseEENKUlvE0_clEvENKUlvE1_clEvEUlN3c104HalfEE_St5arrayIPcLm2EELi4E23TrivialOffsetCalculatorILi1EjESE_NS0_6memory12LoadWithCastILi1EEENSF_13StoreWithCastILi1EEEEEviT_T0_T2_T3_T4_T5_)
	.align		4
        /*00e4*/ 	.word	index@(__assertfail)
	.align		4
        /*00e8*/ 	.word	index@(_ZN2at6native18elementwise_kernelILi128ELi4EZNS0_15gpu_kernel_implIZZZNS0_15binary_internal21div_trunc_kernel_cudaERNS_18TensorIteratorBaseEENKUlvE0_clEvENKUlvE0_clEvEUlfE_EEvS5_RKT_EUliE_EEviT1_)
	.align		4
        /*00ec*/ 	.word	index@(__assertfail)
	.align		4
        /*00f0*/ 	.word	index@(_ZN2at6native27unrolled_elementwise_kernelIZZZNS0_15binary_internal21div_trunc_kernel_cudaERNS_18TensorIteratorBaseEENKUlvE0_clEvENKUlvE0_clEvEUlfE_St5arrayIPcLm2EELi4E23TrivialOffsetCalculatorILi1EjESC_NS0_6memory12LoadWithCastILi1EEENSD_13StoreWithCastILi1EEEEEviT_T0_T2_T3_T4_T5_)
	.align		4
        /*00f4*/ 	.word	index@(__assertfail)
	.align		4
        /*00f8*/ 	.word	index@(_ZN2at6native18elementwise_kernelILi128ELi4EZNS0_15gpu_kernel_implIZZZNS0_15binary_internal21div_trunc_kernel_cudaERNS_18TensorIteratorBaseEENKUlvE0_clEvENKUlvE_clEvEUldE_EEvS5_RKT_EUliE_EEviT1_)
	.align		4
        /*00fc*/ 	.word	index@(__assertfail)
	.align		4
        /*0100*/ 	.word	index@(_ZN2at6native27unrolled_elementwise_kernelIZZZNS0_15binary_internal21div_trunc_kernel_cudaERNS_18TensorIteratorBaseEENKUlvE0_clEvENKUlvE_clEvEUldE_St5arrayIPcLm2EELi4E23TrivialOffsetCalculatorILi1EjESC_NS0_6memory12LoadWithCastILi1EEENSD_13StoreWithCastILi1EEEEEviT_T0_T2_T3_T4_T5_)
	.align		4
        /*0104*/ 	.word	index@(__assertfail)
	.align		4
        /*0108*/ 	.word	index@(_ZN2at6native18elementwise_kernelILi128ELi4EZNS0_15gpu_kernel_implINS0_13BinaryFunctorIsssZZZNS0_15binary_internal21div_trunc_kernel_cudaERNS_18TensorIteratorBaseEENKUlvE_clEvENKUlvE3_clEvEUlssE_EEEEvS6_RKT_EUliE_EEviT1_)
	.align		4
        /*010c*/ 	.word	index@(__assertfail)
	.align		4
        /*0110*/ 	.word	index@(_ZN2at6native27unrolled_elementwise_kernelINS0_13BinaryFunctorIsssZZZNS0_15binary_internal21div_trunc_kernel_cudaERNS_18TensorIteratorBaseEENKUlvE_clEvENKUlvE3_clEvEUlssE_EESt5arrayIPcLm3EELi4E23TrivialOffsetCalculatorILi2EjESD_ILi1EjENS0_6memory12LoadWithCastILi2EEENSG_13StoreWithCastILi1EEEEEviT_T0_T2_T3_T4_T5_)
	.align		4
        /*0114*/ 	.word	index@(__assertfail)
	.align		4
        /*0118*/ 	.word	index@(_ZN2at6native18elementwise_kernelILi128ELi4EZNS0_15gpu_kernel_implINS0_13BUnaryFunctorIsssZZZNS0_15binary_internal21div_trunc_kernel_cudaERNS_18TensorIteratorBaseEENKUlvE_clEvENKUlvE3_clEvEUlssE_EEEEvS6_RKT_EUliE_EEviT1_)
	.align		4
        /*011c*/ 	.word	index@(__assertfail)
	.align		4
        /*0120*/ 	.word	index@(_ZN2at6native27unrolled_elementwise_kernelINS0_13BUnaryFunctorIsssZZZNS0_15binary_internal21div_trunc_kernel_cudaERNS_18TensorIteratorBaseEENKUlvE_clEvENKUlvE3_clEvEUlssE_EESt5arrayIPcLm2EELi4E23TrivialOffsetCalculatorILi1EjESE_NS0_6memory12LoadWithCastILi1EEENSF_13StoreWithCastILi1EEEEEviT_T0_T2_T3_T4_T5_)
	.align		4
        /*0124*/ 	.word	index@(__assertfail)
	.align		4
        /*0128*/ 	.word	index@(_ZN2at6native18elementwise_kernelILi128ELi4EZNS0_15gpu_kernel_implINS0_13AUnaryFunctorIsssZZZNS0_15binary_internal21div_trunc_kernel_cudaERNS_18TensorIteratorBaseEENKUlvE_clEvENKUlvE3_clEvEUlssE_EEEEvS6_RKT_EUliE_EEviT1_)
	.align		4
        /*012c*/ 	.word	index@(__assertfail)
	.align		4
        /*0130*/ 	.word	index@(_ZN2at6native27unrolled_elementwise_kernelINS0_13AUnaryFunctorIsssZZZNS0_15binary_internal21div_trunc_kernel_cudaERNS_18TensorIteratorBaseEENKUlvE_clEvENKUlvE3_clEvEUlssE_EESt5arrayIPcLm2EELi4E23TrivialOffsetCalculatorILi1EjESE_NS0_6memory12LoadWithCastILi1EEENSF_13StoreWithCastILi1EEEEEviT_T0_T2_T3_T4_T5_)
	.align		4
        /*0134*/ 	.word	index@(__assertfail)
	.align		4
        /*0138*/ 	.word	index@(_ZN2at6native18elementwise_kernelILi128ELi4EZNS0_15gpu_kernel_implINS0_13BinaryFunctorIlllZZZNS0_15binary_internal21div_trunc_kernel_cudaERNS_18TensorIteratorBaseEENKUlvE_clEvENKUlvE2_clEvEUlllE_EEEEvS6_RKT_EUliE_EEviT1_)
	.align		4
        /*013c*/ 	.word	index@(__assertfail)
	.align		4
        /*0140*/ 	.word	index@(_ZN2at6native27unrolled_elementwise_kernelINS0_13BinaryFunctorIlllZZZNS0_15binary_internal21div_trunc_kernel_cudaERNS_18TensorIteratorBaseEENKUlvE_clEvENKUlvE2_clEvEUlllE_EESt5arrayIPcLm3EELi4E23TrivialOffsetCalculatorILi2EjESD_ILi1EjENS0_6memory12LoadWithCastILi2EEENSG_13StoreWithCastILi1EEEEEviT_T0_T2_T3_T4_T5_)
	.align		4
        /*0144*/ 	.word	index@(__assertfail)
	.align		4
        /*0148*/ 	.word	index@(_ZN2at6native18elementwise_kernelILi128ELi4EZNS0_15gpu_kernel_implINS0_13BUnaryFunctorIlllZZZNS0_15binary_internal21div_trunc_kernel_cudaERNS_18TensorIteratorBaseEENKUlvE_clEvENKUlvE2_clEvEUlllE_EEEEvS6_RKT_EUliE_EEviT1_)
	.align		4
        /*014c*/ 	.word	index@(__assertfail)
	.align		4
        /*0150*/ 	.word	index@(_ZN2at6native27unrolled_elementwise_kernelINS0_13BUnaryFunctorIlllZZZNS0_15binary_internal21div_trunc_kernel_cudaERNS_18TensorIteratorBaseEENKUlvE_clEvENKUlvE2_clEvEUlllE_EESt5arrayIPcLm2EELi4E23TrivialOffsetCalculatorILi1EjESE_NS0_6memory12LoadWithCastILi1EEENSF_13StoreWithCastILi1EEEEEviT_T0_T2_T3_T4_T5_)
	.align		4
        /*0154*/ 	.word	index@(__assertfail)
	.align		4
        /*0158*/ 	.word	index@(_ZN2at6native18elementwise_kernelILi128ELi4EZNS0_15gpu_kernel_implINS0_13AUnaryFunctorIlllZZZNS0_15binary_internal21div_trunc_kernel_cudaERNS_18TensorIteratorBaseEENKUlvE_clEvENKUlvE2_clEvEUlllE_EEEEvS6_RKT_EUliE_EEviT1_)
	.align		4
        /*015c*/ 	.word	index@(__assertfail)
	.align		4
        /*0160*/ 	.word	index@(_ZN2at6native27unrolled_elementwise_kernelINS0_13AUnaryFunctorIlllZZZNS0_15binary_internal21div_trunc_kernel_cudaERNS_18TensorIteratorBaseEENKUlvE_clEvENKUlvE2_clEvEUlllE_EESt5arrayIPcLm2EELi4E23TrivialOffsetCalculatorILi1EjESE_NS0_6memory12LoadWithCastILi1EEENSF_13StoreWithCastILi1EEEEEviT_T0_T2_T3_T4_T5_)
	.align		4
        /*0164*/ 	.word	index@(__assertfail)
	.align		4
        /*0168*/ 	.word	index@(_ZN2at6native18elementwise_kernelILi128ELi4EZNS0_15gpu_kernel_implINS0_13BinaryFunctorIiiiZZZNS0_15binary_internal21div_trunc_kernel_cudaERNS_18TensorIteratorBaseEENKUlvE_clEvENKUlvE1_clEvEUliiE_EEEEvS6_RKT_EUliE_EEviT1_)
	.align		4
        /*016c*/ 	.word	index@(__assertfail)
	.align		4
        /*0170*/ 	.word	index@(_ZN2at6native27unrolled_elementwise_kernelINS0_13BinaryFunctorIiiiZZZNS0_15binary_internal21div_trunc_kernel_cudaERNS_18TensorIteratorBaseEENKUlvE_clEvENKUlvE1_clEvEUliiE_EESt5arrayIPcLm3EELi4E23TrivialOffsetCalculatorILi2EjESD_ILi1EjENS0_6memory12LoadWithCastILi2EEENSG_13StoreWithCastILi1EEEEEviT_T0_T2_T3_T4_T5_)
	.align		4
        /*0174*/ 	.word	index@(__assertfail)
	.align		4
        /*0178*/ 	.word	index@(_ZN2at6native18elementwise_kernelILi128ELi4EZNS0_15gpu_kernel_implINS0_13BUnaryFunctorIiiiZZZNS0_15binary_internal21div_trunc_kernel_cudaERNS_18TensorIteratorBaseEENKUlvE_clEvENKUlvE1_clEvEUliiE_EEEEvS6_RKT_EUliE_EEviT1_)
	.align		4
        /*017c*/ 	.word	index@(__assertfail)
	.align		4
        /*0180*/ 	.word	index@(_ZN2at6native27unrolled_elementwise_kernelINS0_13BUnaryFunctorIiiiZZZNS0_15binary_internal21div_trunc_kernel_cudaERNS_18TensorIteratorBaseEENKUlvE_clEvENKUlvE1_clEvEUliiE_EESt5arrayIPcLm2EELi4E23TrivialOffsetCalculatorILi1EjESE_NS0_6memory12LoadWithCastILi1EEENSF_13StoreWithCastILi1EEEEEviT_T0_T2_T3_T4_T5_)
	.align		4
        /*0184*/ 	.word	index@(__assertfail)
	.align		4
        /*0188*/ 	.word	index@(_ZN2at6native18elementwise_kernelILi128ELi4EZNS0_15gpu_kernel_implINS0_13AUnaryFunctorIiiiZZZNS0_15binary_internal21div_trunc_kernel_cudaERNS_18TensorIteratorBaseEENKUlvE_clEvENKUlvE1_clEvEUliiE_EEEEvS6_RKT_EUliE_EEviT1_)
	.align		4
        /*018c*/ 	.word	index@(__assertfail)
	.align		4
        /*0190*/ 	.word	index@(_ZN2at6native27unrolled_elementwise_kernelINS0_13AUnaryFunctorIiiiZZZNS0_15binary_internal21div_trunc_kernel_cudaERNS_18TensorIteratorBaseEENKUlvE_clEvENKUlvE1_clEvEUliiE_EESt5arrayIPcLm2EELi4E23TrivialOffsetCalculatorILi1EjESE_NS0_6memory12LoadWithCastILi1EEENSF_13StoreWithCastILi1EEEEEviT_T0_T2_T3_T4_T5_)
	.align		4
        /*0194*/ 	.word	index@(__assertfail)
	.align		4
        /*0198*/ 	.word	index@(_ZN2at6native18elementwise_kernelILi128ELi4EZNS0_15gpu_kernel_implINS0_13BinaryFunctorIaaaZZZNS0_15binary_internal21div_trunc_kernel_cudaERNS_18TensorIteratorBaseEENKUlvE_clEvENKUlvE0_clEvEUlaaE_EEEEvS6_RKT_EUliE_EEviT1_)
	.align		4
        /*019c*/ 	.word	index@(__assertfail)
	.align		4
        /*01a0*/ 	.word	index@(_ZN2at6native27unrolled_elementwise_kernelINS0_13BinaryFunctorIaaaZZZNS0_15binary_internal21div_trunc_kernel_cudaERNS_18TensorIteratorBaseEENKUlvE_clEvENKUlvE0_clEvEUlaaE_EESt5arrayIPcLm3EELi4E23TrivialOffsetCalculatorILi2EjESD_ILi1EjENS0_6memory12LoadWithCastILi2EEENSG_13StoreWithCastILi1EEEEEviT_T0_T2_T3_T4_T5_)
	.align		4
        /*01a4*/ 	.word	index@(__assertfail)
	.align		4
        /*01a8*/ 	.word	index@(_ZN2at6native18elementwise_kernelILi128ELi4EZNS0_15gpu_kernel_implINS0_13BUnaryFunctorIaaaZZZNS0_15binary_internal21div_trunc_kernel_cudaERNS_18TensorIteratorBaseEENKUlvE_clEvENKUlvE0_clEvEUlaaE_EEEEvS6_RKT_EUliE_EEviT1_)
	.align		4
        /*01ac*/ 	.word	index@(__assertfail)
	.align		4
        /*01b0*/ 	.word	index@(_ZN2at6native27unrolled_elementwise_kernelINS0_13BUnaryFunctorIaaaZZZNS0_15binary_internal21div_trunc_kernel_cudaERNS_18TensorIteratorBaseEENKUlvE_clEvENKUlvE0_clEvEUlaaE_EESt5arrayIPcLm2EELi4E23TrivialOffsetCalculatorILi1EjESE_NS0_6memory12LoadWithCastILi1EEENSF_13StoreWithCastILi1EEEEEviT_T0_T2_T3_T4_T5_)
	.align		4
        /*01b4*/ 	.word	index@(__assertfail)
	.align		4
        /*01b8*/ 	.word	index@(_ZN2at6native18elementwise_kernelILi128ELi4EZNS0_15gpu_kernel_implINS0_13AUnaryFunctorIaaaZZZNS0_15binary_internal21div_trunc_kernel_cudaERNS_18TensorIteratorBaseEENKUlvE_clEvENKUlvE0_clEvEUlaaE_EEEEvS6_RKT_EUliE_EEviT1_)
	.align		4
        /*01bc*/ 	.word	index@(__assertfail)
	.align		4
        /*01c0*/ 	.word	index@(_ZN2at6native27unrolled_elementwise_kernelINS0_13AUnaryFunctorIaaaZZZNS0_15binary_internal21div_trunc_kernel_cudaERNS_18TensorIteratorBaseEENKUlvE_clEvENKUlvE0_clEvEUlaaE_EESt5arrayIPcLm2EELi4E23TrivialOffsetCalculatorILi1EjESE_NS0_6memory12LoadWithCastILi1EEENSF_13StoreWithCastILi1EEEEEviT_T0_T2_T3_T4_T5_)
	.align		4
        /*01c4*/ 	.word	index@(__assertfail)
	.align		4
        /*01c8*/ 	.word	index@(_ZN2at6native18elementwise_kernelILi128ELi4EZNS0_15gpu_kernel_implINS0_13BinaryFunctorIhhhZZZNS0_15binary_internal21div_trunc_kernel_cudaERNS_18TensorIteratorBaseEENKUlvE_clEvENKUlvE_clEvEUlhhE_EEEEvS6_RKT_EUliE_EEviT1_)
	.align		4
        /*01cc*/ 	.word	index@(__assertfail)
	.align		4
        /*01d0*/ 	.word	index@(_ZN2at6native27unrolled_elementwise_kernelINS0_13BinaryFunctorIhhhZZZNS0_15binary_internal21div_trunc_kernel_cudaERNS_18TensorIteratorBaseEENKUlvE_clEvENKUlvE_clEvEUlhhE_EESt5arrayIPcLm3EELi4E23TrivialOffsetCalculatorILi2EjESD_ILi1EjENS0_6memory12LoadWithCastILi2EEENSG_13StoreWithCastILi1EEEEEviT_T0_T2_T3_T4_T5_)
	.align		4
        /*01d4*/ 	.word	index@(__assertfail)
	.align		4
        /*01d8*/ 	.word	index@(_ZN2at6native18elementwise_kernelILi128ELi4EZNS0_15gpu_kernel_implINS0_13BUnaryFunctorIhhhZZZNS0_15binary_internal21div_trunc_kernel_cudaERNS_18TensorIteratorBaseEENKUlvE_clEvENKUlvE_clEvEUlhhE_EEEEvS6_RKT_EUliE_EEviT1_)
	.align		4
        /*01dc*/ 	.word	index@(__assertfail)
	.align		4
        /*01e0*/ 	.word	index@(_ZN2at6native27unrolled_elementwise_kernelINS0_13BUnaryFunctorIhhhZZZNS0_15binary_internal21div_trunc_kernel_cudaERNS_18TensorIteratorBaseEENKUlvE_clEvENKUlvE_clEvEUlhhE_EESt5arrayIPcLm2EELi4E23TrivialOffsetCalculatorILi1EjESE_NS0_6memory12LoadWithCastILi1EEENSF_13StoreWithCastILi1EEEEEviT_T0_T2_T3_T4_T5_)
	.align		4
        /*01e4*/ 	.word	index@(__assertfail)
	.align		4
        /*01e8*/ 	.word	index@(_ZN2at6native18elementwise_kernelILi128ELi4EZNS0_15gpu_kernel_implINS0_13AUnaryFunctorIhhhZZZNS0_15binary_internal21div_trunc_kernel_cudaERNS_18TensorIteratorBaseEENKUlvE_clEvENKUlvE_clEvEUlhhE_EEEEvS6_RKT_EUliE_EEviT1_)
	.align		4
        /*01ec*/ 	.word	index@(__assertfail)
	.align		4
        /*01f0*/ 	.word	index@(_ZN2at6native27unrolled_elementwise_kernelINS0_13AUnaryFunctorIhhhZZZNS0_15binary_internal21div_trunc_kernel_cudaERNS_18TensorIteratorBaseEENKUlvE_clEvENKUlvE_clEvEUlhhE_EESt5arrayIPcLm2EELi4E23TrivialOffsetCalculatorILi1EjESE_NS0_6memory12LoadWithCastILi1EEENSF_13StoreWithCastILi1EEEEEviT_T0_T2_T3_T4_T5_)
	.align		4
        /*01f4*/ 	.word	index@(__assertfail)
	.align		4
        /*01f8*/ 	.word	0x00000000
	.align		4
        /*01fc*/ 	.word	0xfffffffe
	.align		4
        /*0200*/ 	.word	0x00000000
	.align		4
        /*0204*/ 	.word	0xfffffffd
	.align		4
        /*0208*/ 	.word	0x00000000
	.align		4
        /*020c*/ 	.word	0xfffffffc


//--------------------- .nv.rel.action            --------------------------
	.section	.nv.rel.action,"",@"SHT_CUDA_RELOCINFO"
	.align	8
	.sectionentsize	8
        /*0000*/ 	.byte	0x73, 0x00, 0x00, 0x00, 0x00, 0x00, 0x00, 0x00, 0x00, 0x00, 0x00, 0x11, 0x25, 0x00, 0x05, 0x36


//--------------------- .nv.constant4             --------------------------
	.section	.nv.constant4,"a",@progbits
	.align	8
	.align		8
.nv.constant4:
        /*0000*/ 	.dword	__assertfail
	.align		8
        /*0008*/ 	.dword	__unnamed_1
	.align		8
        /*0010*/ 	.dword	__unnamed_2
	.align		8
        /*0018*/ 	.dword	__unnamed_3
	.align		8
        /*0020*/ 	.dword	__unnamed_4
	.align		8
        /*0028*/ 	.dword	__unnamed_5
	.align		8
        /*0030*/ 	.dword	__unnamed_6
	.align		8
        /*0038*/ 	.dword	__unnamed_7
	.align		8
        /*0040*/ 	.dword	__unnamed_8
	.align		8
        /*0048*/ 	.dword	__unnamed_9
	.align		8
        /*0050*/ 	.dword	__unnamed_10
	.align		8
        /*0058*/ 	.dword	__unnamed_11
	.align		8
        /*0060*/ 	.dword	__unnamed_12
	.align		8
        /*0068*/ 	.dword	__unnamed_13
	.align		8
        /*0070*/ 	.dword	__unnamed_14
	.align		8
        /*0078*/ 	.dword	__unnamed_15
	.align		8
        /*0080*/ 	.dword	__unnamed_16
	.align		8
        /*0088*/ 	.dword	__unnamed_17
	.align		8
        /*0090*/ 	.dword	__unnamed_18
	.align		8
        /*0098*/ 	.dword	_ZN54_INTERNAL_5269a03e_23_BinaryDivTruncKernel_cu_888bb6954cuda3std3__45__cpo5beginE
	.align		8
        /*00a0*/ 	.dword	_ZN54_INTERNAL_5269a03e_23_BinaryDivTruncKernel_cu_888bb6954cuda3std3__45__cpo3endE
	.align		8
        /*00a8*/ 	.dword	_ZN54_INTERNAL_5269a03e_23_BinaryDivTruncKernel_cu_888bb6954cuda3std3__45__cpo6cbeginE
	.align		8
        /*00b0*/ 	.dword	_ZN54_INTERNAL_5269a03e_23_BinaryDivTruncKernel_cu_888bb6954cuda3std3__45__cpo4cendE
	.align		8
        /*00b8*/ 	.dword	_ZN54_INTERNAL_5269a03e_23_BinaryDivTruncKernel_cu_888bb6954cuda3std3__45__cpo6rbeginE
	.align		8
        /*00c0*/ 	.dword	_ZN54_INTERNAL_5269a03e_23_BinaryDivTruncKernel_cu_888bb6954cuda3std3__45__cpo4rendE
	.align		8
        /*00c8*/ 	.dword	_ZN54_INTERNAL_5269a03e_23_BinaryDivTruncKernel_cu_888bb6954cuda3std3__45__cpo7crbeginE
	.align		8
        /*00d0*/ 	.dword	_ZN54_INTERNAL_5269a03e_23_BinaryDivTruncKernel_cu_888bb6954cuda3std3__45__cpo5crendE
	.align		8
        /*00d8*/ 	.dword	_ZN54_INTERNAL_5269a03e_23_BinaryDivTruncKernel_cu_888bb6954cuda3std3__456_GLOBAL__N__5269a03e_23_BinaryDivTruncKernel_cu_888bb6956ignoreE
	.align		8
        /*00e0*/ 	.dword	_ZN54_INTERNAL_5269a03e_23_BinaryDivTruncKernel_cu_888bb6954cuda3std3__419piecewise_constructE
	.align		8
        /*00e8*/ 	.dword	_ZN54_INTERNAL_5269a03e_23_BinaryDivTruncKernel_cu_888bb6954cuda3std3__48in_placeE
	.align		8
        /*00f0*/ 	.dword	_ZN54_INTERNAL_5269a03e_23_BinaryDivTruncKernel_cu_888bb6954cuda3std3__420unreachable_sentinelE
	.align		8
        /*00f8*/ 	.dword	_ZN54_INTERNAL_5269a03e_23_BinaryDivTruncKernel_cu_888bb6954cuda3std6ranges3__45__cpo4swapE
	.align		8
        /*0100*/ 	.dword	_ZN54_INTERNAL_5269a03e_23_BinaryDivTruncKernel_cu_888bb6954cuda3std6ranges3__45__cpo9iter_moveE
	.align		8
        /*0108*/ 	.dword	_ZN54_INTERNAL_5269a03e_23_BinaryDivTruncKernel_cu_888bb6954cuda3std6ranges3__45__cpo5beginE
	.align		8
        /*0110*/ 	.dword	_ZN54_INTERNAL_5269a03e_23_BinaryDivTruncKernel_cu_888bb6954cuda3std6ranges3__45__cpo3endE
	.align		8
        /*0118*/ 	.dword	_ZN54_INTERNAL_5269a03e_23_BinaryDivTruncKernel_cu_888bb6954cuda3std6ranges3__45__cpo6cbeginE
	.align		8
        /*0120*/ 	.dword	_ZN54_INTERNAL_5269a03e_23_BinaryDivTruncKernel_cu_888bb6954cuda3std6ranges3__45__cpo4cendE
	.align		8
        /*0128*/ 	.dword	_ZN54_INTERNAL_5269a03e_23_BinaryDivTruncKernel_cu_888bb6954cuda3std6ranges3__45__cpo7advanceE
	.align		8
        /*0130*/ 	.dword	_ZN54_INTERNAL_5269a03e_23_BinaryDivTruncKernel_cu_888bb6954cuda3std6ranges3__45__cpo9iter_swapE
	.align		8
        /*0138*/ 	.dword	_ZN54_INTERNAL_5269a03e_23_BinaryDivTruncKernel_cu_888bb6954cuda3std6ranges3__45__cpo4nextE
	.align		8
        /*0140*/ 	.dword	_ZN54_INTERNAL_5269a03e_23_BinaryDivTruncKernel_cu_888bb6954cuda3std6ranges3__45__cpo4prevE
	.align		8
        /*0148*/ 	.dword	_ZN54_INTERNAL_5269a03e_23_BinaryDivTruncKernel_cu_888bb6954cuda3std6ranges3__45__cpo4dataE
	.align		8
        /*0150*/ 	.dword	_ZN54_INTERNAL_5269a03e_23_BinaryDivTruncKernel_cu_888bb6954cuda3std6ranges3__45__cpo5cdataE
	.align		8
        /*0158*/ 	.dword	_ZN54_INTERNAL_5269a03e_23_BinaryDivTruncKernel_cu_888bb6954cuda3std6ranges3__45__cpo4sizeE
	.align		8
        /*0160*/ 	.dword	_ZN54_INTERNAL_5269a03e_23_BinaryDivTruncKernel_cu_888bb6954cuda3std6ranges3__45__cpo5ssizeE
	.align		8
        /*0168*/ 	.dword	_ZN54_INTERNAL_5269a03e_23_BinaryDivTruncKernel_cu_888bb6954cuda3std6ranges3__45__cpo8distanceE
	.align		8
        /*0170*/ 	.dword	_ZN54_INTERNAL_5269a03e_23_BinaryDivTruncKernel_cu_888bb6956thrust23THRUST_300001_SM_800_NS6system6detail10sequential3seqE
	.align		8
        /*0178*/ 	.dword	$str$5
	.align		8
        /*0180*/ 	.dword	$str$6


//--------------------- .nv.constant2._ZN2at6native18elementwise_kernelILi128ELi4EZNS0_15gpu_kernel_implINS0_13BinaryFunctorIN3c108BFloat16ES5_S5_ZZZNS0_15binary_internal21div_trunc_kernel_cudaERNS_18TensorIteratorBaseEENKUlvE1_clEvENKUlvE2_clEvEUlS5_S5_E_EEEEvS8_RKT_EUliE_EEviT1_ --------------------------
	.section	.nv.constant2._ZN2at6native18elementwise_kernelILi128ELi4EZNS0_15gpu_kernel_implINS0_13BinaryFunctorIN3c108BFloat16ES5_S5_ZZZNS0_15binary_internal21div_trunc_kernel_cudaERNS_18TensorIteratorBaseEENKUlvE1_clEvENKUlvE2_clEvEUlS5_S5_E_EEEEvS8_RKT_EUliE_EEviT1_,"a",@progbits
	.sectionflags	@""
	.align	4
.nv.constant2._ZN2at6native18elementwise_kernelILi128ELi4EZNS0_15gpu_kernel_implINS0_13BinaryFunctorIN3c108BFloat16ES5_S5_ZZZNS0_15binary_internal21div_trunc_kernel_cudaERNS_18TensorIteratorBaseEENKUlvE1_clEvENKUlvE2_clEvEUlS5_S5_E_EEEEvS8_RKT_EUliE_EEviT1_:
        /*0000*/ 	.byte	0x00, 0x00, 0x00, 0xf0, 0xff, 0xff, 0x0f, 0x38


//--------------------- .nv.constant0._ZN2at6native18elementwise_kernelILi128ELi4EZNS0_15gpu_kernel_implINS0_13BinaryFunctorIN3c108BFloat16ES5_S5_ZZZNS0_15binary_internal21div_trunc_kernel_cudaERNS_18TensorIteratorBaseEENKUlvE1_clEvENKUlvE2_clEvEUlS5_S5_E_EEEEvS8_RKT_EUliE_EEviT1_ --------------------------
	.section	.nv.constant0._ZN2at6native18elementwise_kernelILi128ELi4EZNS0_15gpu_kernel_implINS0_13BinaryFunctorIN3c108BFloat16ES5_S5_ZZZNS0_15binary_internal21div_trunc_kernel_cudaERNS_18TensorIteratorBaseEENKUlvE1_clEvENKUlvE2_clEvEUlS5_S5_E_EEEEvS8_RKT_EUliE_EEviT1_,"a",@progbits
	.sectionflags	@""
	.align	4
.nv.constant0._ZN2at6native18elementwise_kernelILi128ELi4EZNS0_15gpu_kernel_implINS0_13BinaryFunctorIN3c108BFloat16ES5_S5_ZZZNS0_15binary_internal21div_trunc_kernel_cudaERNS_18TensorIteratorBaseEENKUlvE1_clEvENKUlvE2_clEvEUlS5_S5_E_EEEEvS8_RKT_EUliE_EEviT1_:
	.zero		1008


//--------------------- .nv.constant2._ZN2at6native27unrolled_elementwise_kernelINS0_13BinaryFunctorIN3c108BFloat16ES4_S4_ZZZNS0_15binary_internal21div_trunc_kernel_cudaERNS_18TensorIteratorBaseEENKUlvE1_clEvENKUlvE2_clEvEUlS4_S4_E_EESt5arrayIPcLm3EELi4E23TrivialOffsetCalculatorILi2EjESF_ILi1EjENS0_6memory12LoadWithCastILi2EEENSI_13StoreWithCastILi1EEEEEviT_T0_T2_T3_T4_T5_ --------------------------
	.section	.nv.constant2._ZN2at6native27unrolled_elementwise_kernelINS0_13BinaryFunctorIN3c108BFloat16ES4_S4_ZZZNS0_15binary_internal21div_trunc_kernel_cudaERNS_18TensorIteratorBaseEENKUlvE1_clEvENKUlvE2_clEvEUlS4_S4_E_EESt5arrayIPcLm3EELi4E23TrivialOffsetCalculatorILi2EjESF_ILi1EjENS0_6memory12LoadWithCastILi2EEENSI_13StoreWithCastILi1EEEEEviT_T0_T2_T3_T4_T5_,"a",@progbits
	.sectionflags	@""
	.align	4
.nv.constant2._ZN2at6native27unrolled_elementwise_kernelINS0_13BinaryFunctorIN3c108BFloat16ES4_S4_ZZZNS0_15binary_internal21div_trunc_kernel_cudaERNS_18TensorIteratorBaseEENKUlvE1_clEvENKUlvE2_clEvEUlS4_S4_E_EESt5arrayIPcLm3EELi4E23TrivialOffsetCalculatorILi2EjESF_ILi1EjENS0_6memory12LoadWithCastILi2EEENSI_13StoreWithCastILi1EEEEEviT_T0_T2_T3_T4_T5_:
        /*0000*/ 	.byte	0x00, 0x00, 0x00, 0xf0, 0xff, 0xff, 0x0f, 0x38


//--------------------- .nv.constant0._ZN2at6native27unrolled_elementwise_kernelINS0_13BinaryFunctorIN3c108BFloat16ES4_S4_ZZZNS0_15binary_internal21div_trunc_kernel_cudaERNS_18TensorIteratorBaseEENKUlvE1_clEvENKUlvE2_clEvEUlS4_S4_E_EESt5arrayIPcLm3EELi4E23TrivialOffsetCalculatorILi2EjESF_ILi1EjENS0_6memory12LoadWithCastILi2EEENSI_13StoreWithCastILi1EEEEEviT_T0_T2_T3_T4_T5_ --------------------------
	.section	.nv.constant0._ZN2at6native27unrolled_elementwise_kernelINS0_13BinaryFunctorIN3c108BFloat16ES4_S4_ZZZNS0_15binary_internal21div_trunc_kernel_cudaERNS_18TensorIteratorBaseEENKUlvE1_clEvENKUlvE2_clEvEUlS4_S4_E_EESt5arrayIPcLm3EELi4E23TrivialOffsetCalculatorILi2EjESF_ILi1EjENS0_6memory12LoadWithCastILi2EEENSI_13StoreWithCastILi1EEEEEviT_T0_T2_T3_T4_T5_,"a",@progbits
	.sectionflags	@""
	.align	4
.nv.constant0._ZN2at6native27unrolled_elementwise_kernelINS0_13BinaryFunctorIN3c108BFloat16ES4_S4_ZZZNS0_15binary_internal21div_trunc_kernel_cudaERNS_18TensorIteratorBaseEENKUlvE1_clEvENKUlvE2_clEvEUlS4_S4_E_EESt5arrayIPcLm3EELi4E23TrivialOffsetCalculatorILi2EjESF_ILi1EjENS0_6memory12LoadWithCastILi2EEENSI_13StoreWithCastILi1EEEEEviT_T0_T2_T3_T4_T5_:
	.zero		408


//--------------------- .nv.constant0._ZN2at6native18elementwise_kernelILi128ELi4EZNS0_22gpu_kernel_impl_nocastINS0_13BinaryFunctorIN3c108BFloat16ES5_S5_ZZZNS0_15binary_internal21div_trunc_kernel_cudaERNS_18TensorIteratorBaseEENKUlvE1_clEvENKUlvE2_clEvEUlS5_S5_E_EEEEvS8_RKT_EUliE_EEviT1_ --------------------------
	.section	.nv.constant0._ZN2at6native18elementwise_kernelILi128ELi4EZNS0_22gpu_kernel_impl_nocastINS0_13BinaryFunctorIN3c108BFloat16ES5_S5_ZZZNS0_15binary_internal21div_trunc_kernel_cudaERNS_18TensorIteratorBaseEENKUlvE1_clEvENKUlvE2_clEvEUlS5_S5_E_EEEEvS8_RKT_EUliE_EEviT1_,"a",@progbits
	.sectionflags	@""
	.align	4
.nv.constant0._ZN2at6native18elementwise_kernelILi128ELi4EZNS0_22gpu_kernel_impl_nocastINS0_13BinaryFunctorIN3c108BFloat16ES5_S5_ZZZNS0_15binary_internal21div_trunc_kernel_cudaERNS_18TensorIteratorBaseEENKUlvE1_clEvENKUlvE2_clEvEUlS5_S5_E_EEEEvS8_RKT_EUliE_EEviT1_:
	.zero		1008


//--------------------- .nv.constant0._ZN2at6native27unrolled_elementwise_kernelINS0_13BinaryFunctorIN3c108BFloat16ES4_S4_ZZZNS0_15binary_internal21div_trunc_kernel_cudaERNS_18TensorIteratorBaseEENKUlvE1_clEvENKUlvE2_clEvEUlS4_S4_E_EESt5arrayIPcLm3EELi4E23TrivialOffsetCalculatorILi2EjESF_ILi1EjENS0_6memory15LoadWithoutCastENSI_16StoreWithoutCastEEEviT_T0_T2_T3_T4_T5_ --------------------------
	.section	.nv.constant0._ZN2at6native27unrolled_elementwise_kernelINS0_13BinaryFunctorIN3c108BFloat16ES4_S4_ZZZNS0_15binary_internal21div_trunc_kernel_cudaERNS_18TensorIteratorBaseEENKUlvE1_clEvENKUlvE2_clEvEUlS4_S4_E_EESt5arrayIPcLm3EELi4E23TrivialOffsetCalculatorILi2EjESF_ILi1EjENS0_6memory15LoadWithoutCastENSI_16StoreWithoutCastEEEviT_T0_T2_T3_T4_T5_,"a",@progbits
	.sectionflags	@""
	.align	4
.nv.constant0._ZN2at6native27unrolled_elementwise_kernelINS0_13BinaryFunctorIN3c108BFloat16ES4_S4_ZZZNS0_15binary_internal21div_trunc_kernel_cudaERNS_18TensorIteratorBaseEENKUlvE1_clEvENKUlvE2_clEvEUlS4_S4_E_EESt5arrayIPcLm3EELi4E23TrivialOffsetCalculatorILi2EjESF_ILi1EjENS0_6memory15LoadWithoutCastENSI_16StoreWithoutCastEEEviT_T0_T2_T3_T4_T5_:
	.zero		388


//--------------------- .nv.constant0._ZN2at6native29vectorized_elementwise_kernelILi2ENS0_13BinaryFunctorIN3c108BFloat16ES4_S4_ZZZNS0_15binary_internal21div_trunc_kernel_cudaERNS_18TensorIteratorBaseEENKUlvE1_clEvENKUlvE2_clEvEUlS4_S4_E_EESt5arrayIPcLm3EEEEviT0_T1_ --------------------------
	.section	.nv.constant0._ZN2at6native29vectorized_elementwise_kernelILi2ENS0_13BinaryFunctorIN3c108BFloat16ES4_S4_ZZZNS0_15binary_internal21div_trunc_kernel_cudaERNS_18TensorIteratorBaseEENKUlvE1_clEvENKUlvE2_clEvEUlS4_S4_E_EESt5arrayIPcLm3EEEEviT0_T1_,"a",@progbits
	.sectionflags	@""
	.align	4
.nv.constant0._ZN2at6native29vectorized_elementwise_kernelILi2ENS0_13BinaryFunctorIN3c108BFloat16ES4_S4_ZZZNS0_15binary_internal21div_trunc_kernel_cudaERNS_18TensorIteratorBaseEENKUlvE1_clEvENKUlvE2_clEvEUlS4_S4_E_EESt5arrayIPcLm3EEEEviT0_T1_:
	.zero		384


//--------------------- .nv.constant0._ZN2at6native29vectorized_elementwise_kernelILi4ENS0_13BinaryFunctorIN3c108BFloat16ES4_S4_ZZZNS0_15binary_internal21div_trunc_kernel_cudaERNS_18TensorIteratorBaseEENKUlvE1_clEvENKUlvE2_clEvEUlS4_S4_E_EESt5arrayIPcLm3EEEEviT0_T1_ --------------------------
	.section	.nv.constant0._ZN2at6native29vectorized_elementwise_kernelILi4ENS0_13BinaryFunctorIN3c108BFloat16ES4_S4_ZZZNS0_15binary_internal21div_trunc_kernel_cudaERNS_18TensorIteratorBaseEENKUlvE1_clEvENKUlvE2_clEvEUlS4_S4_E_EESt5arrayIPcLm3EEEEviT0_T1_,"a",@progbits
	.sectionflags	@""
	.align	4
.nv.constant0._ZN2at6native29vectorized_elementwise_kernelILi4ENS0_13BinaryFunctorIN3c108BFloat16ES4_S4_ZZZNS0_15binary_internal21div_trunc_kernel_cudaERNS_18TensorIteratorBaseEENKUlvE1_clEvENKUlvE2_clEvEUlS4_S4_E_EESt5arrayIPcLm3EEEEviT0_T1_:
	.zero		384


//--------------------- .nv.constant0._ZN2at6native29vectorized_elementwise_kernelILi8ENS0_13BinaryFunctorIN3c108BFloat16ES4_S4_ZZZNS0_15binary_internal21div_trunc_kernel_cudaERNS_18TensorIteratorBaseEENKUlvE1_clEvENKUlvE2_clEvEUlS4_S4_E_EESt5arrayIPcLm3EEEEviT0_T1_ --------------------------
	.section	.nv.constant0._ZN2at6native29vectorized_elementwise_kernelILi8ENS0_13BinaryFunctorIN3c108BFloat16ES4_S4_ZZZNS0_15binary_internal21div_trunc_kernel_cudaERNS_18TensorIteratorBaseEENKUlvE1_clEvENKUlvE2_clEvEUlS4_S4_E_EESt5arrayIPcLm3EEEEviT0_T1_,"a",@progbits
	.sectionflags	@""
	.align	4
.nv.constant0._ZN2at6native29vectorized_elementwise_kernelILi8ENS0_13BinaryFunctorIN3c108BFloat16ES4_S4_ZZZNS0_15binary_internal21div_trunc_kernel_cudaERNS_18TensorIteratorBaseEENKUlvE1_clEvENKUlvE2_clEvEUlS4_S4_E_EESt5arrayIPcLm3EEEEviT0_T1_:
	.zero		384


//--------------------- .nv.constant2._ZN2at6native18elementwise_kernelILi128ELi4EZNS0_15gpu_kernel_implINS0_13BUnaryFunctorIN3c108BFloat16ES5_S5_ZZZNS0_15binary_internal21div_trunc_kernel_cudaERNS_18TensorIteratorBaseEENKUlvE1_clEvENKUlvE2_clEvEUlS5_S5_E_EEEEvS8_RKT_EUliE_EEviT1_ --------------------------
	.section	.nv.constant2._ZN2at6native18elementwise_kernelILi128ELi4EZNS0_15gpu_kernel_implINS0_13BUnaryFunctorIN3c108BFloat16ES5_S5_ZZZNS0_15binary_internal21div_trunc_kernel_cudaERNS_18TensorIteratorBaseEENKUlvE1_clEvENKUlvE2_clEvEUlS5_S5_E_EEEEvS8_RKT_EUliE_EEviT1_,"a",@progbits
	.sectionflags	@""
	.align	4
.nv.constant2._ZN2at6native18elementwise_kernelILi128ELi4EZNS0_15gpu_kernel_implINS0_13BUnaryFunctorIN3c108BFloat16ES5_S5_ZZZNS0_15binary_internal21div_trunc_kernel_cudaERNS_18TensorIteratorBaseEENKUlvE1_clEvENKUlvE2_clEvEUlS5_S5_E_EEEEvS8_RKT_EUliE_EEviT1_:
        /*0000*/ 	.byte	0x00, 0x00, 0x00, 0xf0, 0xff, 0xff, 0x0f, 0x38


//--------------------- .nv.constant0._ZN2at6native18elementwise_kernelILi128ELi4EZNS0_15gpu_kernel_implINS0_13BUnaryFunctorIN3c108BFloat16ES5_S5_ZZZNS0_15binary_internal21div_trunc_kernel_cudaERNS_18TensorIteratorBaseEENKUlvE1_clEvENKUlvE2_clEvEUlS5_S5_E_EEEEvS8_RKT_EUliE_EEviT1_ --------------------------
	.section	.nv.constant0._ZN2at6native18elementwise_kernelILi128ELi4EZNS0_15gpu_kernel_implINS0_13BUnaryFunctorIN3c108BFloat16ES5_S5_ZZZNS0_15binary_internal21div_trunc_kernel_cudaERNS_18TensorIteratorBaseEENKUlvE1_clEvENKUlvE2_clEvEUlS5_S5_E_EEEEvS8_RKT_EUliE_EEviT1_,"a",@progbits
	.sectionflags	@""
	.align	4
.nv.constant0._ZN2at6native18elementwise_kernelILi128ELi4EZNS0_15gpu_kernel_implINS0_13BUnaryFunctorIN3c108BFloat16ES5_S5_ZZZNS0_15binary_internal21div_trunc_kernel_cudaERNS_18TensorIteratorBaseEENKUlvE1_clEvENKUlvE2_clEvEUlS5_S5_E_EEEEvS8_RKT_EUliE_EEviT1_:
	.zero		896


//--------------------- .nv.constant2._ZN2at6native27unrolled_elementwise_kernelINS0_13BUnaryFunctorIN3c108BFloat16ES4_S4_ZZZNS0_15binary_internal21div_trunc_kernel_cudaERNS_18TensorIteratorBaseEENKUlvE1_clEvENKUlvE2_clEvEUlS4_S4_E_EESt5arrayIPcLm2EELi4E23TrivialOffsetCalculatorILi1EjESG_NS0_6memory12LoadWithCastILi1EEENSH_13StoreWithCastILi1EEEEEviT_T0_T2_T3_T4_T5_ --------------------------
	.section	.nv.constant2._ZN2at6native27unrolled_elementwise_kernelINS0_13BUnaryFunctorIN3c108BFloat16ES4_S4_ZZZNS0_15binary_internal21div_trunc_kernel_cudaERNS_18TensorIteratorBaseEENKUlvE1_clEvENKUlvE2_clEvEUlS4_S4_E_EESt5arrayIPcLm2EELi4E23TrivialOffsetCalculatorILi1EjESG_NS0_6memory12LoadWithCastILi1EEENSH_13StoreWithCastILi1EEEEEviT_T0_T2_T3_T4_T5_,"a",@progbits
	.sectionflags	@""
	.align	4
.nv.constant2._ZN2at6native27unrolled_elementwise_kernelINS0_13BUnaryFunctorIN3c108BFloat16ES4_S4_ZZZNS0_15binary_internal21div_trunc_kernel_cudaERNS_18TensorIteratorBaseEENKUlvE1_clEvENKUlvE2_clEvEUlS4_S4_E_EESt5arrayIPcLm2EELi4E23TrivialOffsetCalculatorILi1EjESG_NS0_6memory12LoadWithCastILi1EEENSH_13StoreWithCastILi1EEEEEviT_T0_T2_T3_T4_T5_:
        /*0000*/ 	.byte	0x00, 0x00, 0x00, 0xf0, 0xff, 0xff, 0x0f, 0x38


//--------------------- .nv.constant0._ZN2at6native27unrolled_elementwise_kernelINS0_13BUnaryFunctorIN3c108BFloat16ES4_S4_ZZZNS0_15binary_internal21div_trunc_kernel_cudaERNS_18TensorIteratorBaseEENKUlvE1_clEvENKUlvE2_clEvEUlS4_S4_E_EESt5arrayIPcLm2EELi4E23TrivialOffsetCalculatorILi1EjESG_NS0_6memory12LoadWithCastILi1EEENSH_13StoreWithCastILi1EEEEEviT_T0_T2_T3_T4_T5_ --------------------------
	.section	.nv.constant0._ZN2at6native27unrolled_elementwise_kernelINS0_13BUnaryFunctorIN3c108BFloat16ES4_S4_ZZZNS0_15binary_internal21div_trunc_kernel_cudaERNS_18TensorIteratorBaseEENKUlvE1_clEvENKUlvE2_clEvEUlS4_S4_E_EESt5arrayIPcLm2EELi4E23TrivialOffsetCalculatorILi1EjESG_NS0_6memory12LoadWithCastILi1EEENSH_13StoreWithCastILi1EEEEEviT_T0_T2_T3_T4_T5_,"a",@progbits
	.sectionflags	@""
	.align	4
.nv.constant0._ZN2at6native27unrolled_elementwise_kernelINS0_13BUnaryFunctorIN3c108BFloat16ES4_S4_ZZZNS0_15binary_internal21div_trunc_kernel_cudaERNS_18TensorIteratorBaseEENKUlvE1_clEvENKUlvE2_clEvEUlS4_S4_E_EESt5arrayIPcLm2EELi4E23TrivialOffsetCalculatorILi1EjESG_NS0_6memory12LoadWithCastILi1EEENSH_13StoreWithCastILi1EEEEEviT_T0_T2_T3_T4_T5_:
	.zero		396


//--------------------- .nv.constant0._ZN2at6native18elementwise_kernelILi128ELi4EZNS0_22gpu_kernel_impl_nocastINS0_13BUnaryFunctorIN3c108BFloat16ES5_S5_ZZZNS0_15binary_internal21div_trunc_kernel_cudaERNS_18TensorIteratorBaseEENKUlvE1_clEvENKUlvE2_clEvEUlS5_S5_E_EEEEvS8_RKT_EUliE_EEviT1_ --------------------------
	.section	.nv.constant0._ZN2at6native18elementwise_kernelILi128ELi4EZNS0_22gpu_kernel_impl_nocastINS0_13BUnaryFunctorIN3c108BFloat16ES5_S5_ZZZNS0_15binary_internal21div_trunc_kernel_cudaERNS_18TensorIteratorBaseEENKUlvE1_clEvENKUlvE2_clEvEUlS5_S5_E_EEEEvS8_RKT_EUliE_EEviT1_,"a",@progbits
	.sectionflags	@""
	.align	4
.nv.constant0._ZN2at6native18elementwise_kernelILi128ELi4EZNS0_22gpu_kernel_impl_nocastINS0_13BUnaryFunctorIN3c108BFloat16ES5_S5_ZZZNS0_15binary_internal21div_trunc_kernel_cudaERNS_18TensorIteratorBaseEENKUlvE1_clEvENKUlvE2_clEvEUlS5_S5_E_EEEEvS8_RKT_EUliE_EEviT1_:
	.zero		896


//--------------------- .nv.constant0._ZN2at6native27unrolled_elementwise_kernelINS0_13BUnaryFunctorIN3c108BFloat16ES4_S4_ZZZNS0_15binary_internal21div_trunc_kernel_cudaERNS_18TensorIteratorBaseEENKUlvE1_clEvENKUlvE2_clEvEUlS4_S4_E_EESt5arrayIPcLm2EELi4E23TrivialOffsetCalculatorILi1EjESG_NS0_6memory15LoadWithoutCastENSH_16StoreWithoutCastEEEviT_T0_T2_T3_T4_T5_ --------------------------
	.section	.nv.constant0._ZN2at6native27unrolled_elementwise_kernelINS0_13BUnaryFunctorIN3c108BFloat16ES4_S4_ZZZNS0_15binary_internal21div_trunc_kernel_cudaERNS_18TensorIteratorBaseEENKUlvE1_clEvENKUlvE2_clEvEUlS4_S4_E_EESt5arrayIPcLm2EELi4E23TrivialOffsetCalculatorILi1EjESG_NS0_6memory15LoadWithoutCastENSH_16StoreWithoutCastEEEviT_T0_T2_T3_T4_T5_,"a",@progbits
	.sectionflags	@""
	.align	4
.nv.constant0._ZN2at6native27unrolled_elementwise_kernelINS0_13BUnaryFunctorIN3c108BFloat16ES4_S4_ZZZNS0_15binary_internal21div_trunc_kernel_cudaERNS_18TensorIteratorBaseEENKUlvE1_clEvENKUlvE2_clEvEUlS4_S4_E_EESt5arrayIPcLm2EELi4E23TrivialOffsetCalculatorILi1EjESG_NS0_6memory15LoadWithoutCastENSH_16StoreWithoutCastEEEviT_T0_T2_T3_T4_T5_:
	.zero		380


//--------------------- .nv.constant0._ZN2at6native29vectorized_elementwise_kernelILi2ENS0_13BUnaryFunctorIN3c108BFloat16ES4_S4_ZZZNS0_15binary_internal21div_trunc_kernel_cudaERNS_18TensorIteratorBaseEENKUlvE1_clEvENKUlvE2_clEvEUlS4_S4_E_EESt5arrayIPcLm2EEEEviT0_T1_ --------------------------
	.section	.nv.constant0._ZN2at6native29vectorized_elementwise_kernelILi2ENS0_13BUnaryFunctorIN3c108BFloat16ES4_S4_ZZZNS0_15binary_internal21div_trunc_kernel_cudaERNS_18TensorIteratorBaseEENKUlvE1_clEvENKUlvE2_clEvEUlS4_S4_E_EESt5arrayIPcLm2EEEEviT0_T1_,"a",@progbits
	.sectionflags	@""
	.align	4
.nv.constant0._ZN2at6native29vectorized_elementwise_kernelILi2ENS0_13BUnaryFunctorIN3c108BFloat16ES4_S4_ZZZNS0_15binary_internal21div_trunc_kernel_cudaERNS_18TensorIteratorBaseEENKUlvE1_clEvENKUlvE2_clEvEUlS4_S4_E_EESt5arrayIPcLm2EEEEviT0_T1_:
	.zero		376


//--------------------- .nv.constant0._ZN2at6native29vectorized_elementwise_kernelILi4ENS0_13BUnaryFunctorIN3c108BFloat16ES4_S4_ZZZNS0_15binary_internal21div_trunc_kernel_cudaERNS_18TensorIteratorBaseEENKUlvE1_clEvENKUlvE2_clEvEUlS4_S4_E_EESt5arrayIPcLm2EEEEviT0_T1_ --------------------------
	.section	.nv.constant0._ZN2at6native29vectorized_elementwise_kernelILi4ENS0_13BUnaryFunctorIN3c108BFloat16ES4_S4_ZZZNS0_15binary_internal21div_trunc_kernel_cudaERNS_18TensorIteratorBaseEENKUlvE1_clEvENKUlvE2_clEvEUlS4_S4_E_EESt5arrayIPcLm2EEEEviT0_T1_,"a",@progbits
	.sectionflags	@""
	.align	4
.nv.constant0._ZN2at6native29vectorized_elementwise_kernelILi4ENS0_13BUnaryFunctorIN3c108BFloat16ES4_S4_ZZZNS0_15binary_internal21div_trunc_kernel_cudaERNS_18TensorIteratorBaseEENKUlvE1_clEvENKUlvE2_clEvEUlS4_S4_E_EESt5arrayIPcLm2EEEEviT0_T1_:
	.zero		376


//--------------------- .nv.constant0._ZN2at6native29vectorized_elementwise_kernelILi8ENS0_13BUnaryFunctorIN3c108BFloat16ES4_S4_ZZZNS0_15binary_internal21div_trunc_kernel_cudaERNS_18TensorIteratorBaseEENKUlvE1_clEvENKUlvE2_clEvEUlS4_S4_E_EESt5arrayIPcLm2EEEEviT0_T1_ --------------------------
	.section	.nv.constant0._ZN2at6native29vectorized_elementwise_kernelILi8ENS0_13BUnaryFunctorIN3c108BFloat16ES4_S4_ZZZNS0_15binary_internal21div_trunc_kernel_cudaERNS_18TensorIteratorBaseEENKUlvE1_clEvENKUlvE2_clEvEUlS4_S4_E_EESt5arrayIPcLm2EEEEviT0_T1_,"a",@progbits
	.sectionflags	@""
	.align	4
.nv.constant0._ZN2at6native29vectorized_elementwise_kernelILi8ENS0_13BUnaryFunctorIN3c108BFloat16ES4_S4_ZZZNS0_15binary_internal21div_trunc_kernel_cudaERNS_18TensorIteratorBaseEENKUlvE1_clEvENKUlvE2_clEvEUlS4_S4_E_EESt5arrayIPcLm2EEEEviT0_T1_:
	.zero		376


//--------------------- .nv.constant2._ZN2at6native18elementwise_kernelILi128ELi4EZNS0_15gpu_kernel_implINS0_13AUnaryFunctorIN3c108BFloat16ES5_S5_ZZZNS0_15binary_internal21div_trunc_kernel_cudaERNS_18TensorIteratorBaseEENKUlvE1_clEvENKUlvE2_clEvEUlS5_S5_E_EEEEvS8_RKT_EUliE_EEviT1_ --------------------------
	.section	.nv.constant2._ZN2at6native18elementwise_kernelILi128ELi4EZNS0_15gpu_kernel_implINS0_13AUnaryFunctorIN3c108BFloat16ES5_S5_ZZZNS0_15binary_internal21div_trunc_kernel_cudaERNS_18TensorIteratorBaseEENKUlvE1_clEvENKUlvE2_clEvEUlS5_S5_E_EEEEvS8_RKT_EUliE_EEviT1_,"a",@progbits
	.sectionflags	@""
	.align	4
.nv.constant2._ZN2at6native18elementwise_kernelILi128ELi4EZNS0_15gpu_kernel_implINS0_13AUnaryFunctorIN3c108BFloat16ES5_S5_ZZZNS0_15binary_internal21div_trunc_kernel_cudaERNS_18TensorIteratorBaseEENKUlvE1_clEvENKUlvE2_clEvEUlS5_S5_E_EEEEvS8_RKT_EUliE_EEviT1_:
        /*0000*/ 	.byte	0x00, 0x00, 0x00, 0xf0, 0xff, 0xff, 0x0f, 0x38


//--------------------- .nv.constant0._ZN2at6native18elementwise_kernelILi128ELi4EZNS0_15gpu_kernel_implINS0_13AUnaryFunctorIN3c108BFloat16ES5_S5_ZZZNS0_15binary_internal21div_trunc_kernel_cudaERNS_18TensorIteratorBaseEENKUlvE1_clEvENKUlvE2_clEvEUlS5_S5_E_EEEEvS8_RKT_EUliE_EEviT1_ --------------------------
	.section	.nv.constant0._ZN2at6native18elementwise_kernelILi128ELi4EZNS0_15gpu_kernel_implINS0_13AUnaryFunctorIN3c108BFloat16ES5_S5_ZZZNS0_15binary_internal21div_trunc_kernel_cudaERNS_18TensorIteratorBaseEENKUlvE1_clEvENKUlvE2_clEvEUlS5_S5_E_EEEEvS8_RKT_EUliE_EEviT1_,"a",@progbits
	.sectionflags	@""
	.align	4
.nv.constant0._ZN2at6native18elementwise_kernelILi128ELi4EZNS0_15gpu_kernel_implINS0_13AUnaryFunctorIN3c108BFloat16ES5_S5_ZZZNS0_15binary_internal21div_trunc_kernel_cudaERNS_18TensorIteratorBaseEENKUlvE1_clEvENKUlvE2_clEvEUlS5_S5_E_EEEEvS8_RKT_EUliE_EEviT1_:
	.zero		896


//--------------------- .nv.constant2._ZN2at6native27unrolled_elementwise_kernelINS0_13AUnaryFunctorIN3c108BFloat16ES4_S4_ZZZNS0_15binary_internal21div_trunc_kernel_cudaERNS_18TensorIteratorBaseEENKUlvE1_clEvENKUlvE2_clEvEUlS4_S4_E_EESt5arrayIPcLm2EELi4E23TrivialOffsetCalculatorILi1EjESG_NS0_6memory12LoadWithCastILi1EEENSH_13StoreWithCastILi1EEEEEviT_T0_T2_T3_T4_T5_ --------------------------
	.section	.nv.constant2._ZN2at6native27unrolled_elementwise_kernelINS0_13AUnaryFunctorIN3c108BFloat16ES4_S4_ZZZNS0_15binary_internal21div_trunc_kernel_cudaERNS_18TensorIteratorBaseEENKUlvE1_clEvENKUlvE2_clEvEUlS4_S4_E_EESt5arrayIPcLm2EELi4E23TrivialOffsetCalculatorILi1EjESG_NS0_6memory12LoadWithCastILi1EEENSH_13StoreWithCastILi1EEEEEviT_T0_T2_T3_T4_T5_,"a",@progbits
	.sectionflags	@""
	.align	4
.nv.constant2._ZN2at6native27unrolled_elementwise_kernelINS0_13AUnaryFunctorIN3c108BFloat16ES4_S4_ZZZNS0_15binary_internal21div_trunc_kernel_cudaERNS_18TensorIteratorBaseEENKUlvE1_clEvENKUlvE2_clEvEUlS4_S4_E_EESt5arrayIPcLm2EELi4E23TrivialOffsetCalculatorILi1EjESG_NS0_6memory12LoadWithCastILi1EEENSH_13StoreWithCastILi1EEEEEviT_T0_T2_T3_T4_T5_:
        /*0000*/ 	.byte	0x00, 0x00, 0x00, 0xf0, 0xff, 0xff, 0x0f, 0x38


//--------------------- .nv.constant0._ZN2at6native27unrolled_elementwise_kernelINS0_13AUnaryFunctorIN3c108BFloat16ES4_S4_ZZZNS0_15binary_internal21div_trunc_kernel_cudaERNS_18TensorIteratorBaseEENKUlvE1_clEvENKUlvE2_clEvEUlS4_S4_E_EESt5arrayIPcLm2EELi4E23TrivialOffsetCalculatorILi1EjESG_NS0_6memory12LoadWithCastILi1EEENSH_13StoreWithCastILi1EEEEEviT_T0_T2_T3_T4_T5_ --------------------------
	.section	.nv.constant0._ZN2at6native27unrolled_elementwise_kernelINS0_13AUnaryFunctorIN3c108BFloat16ES4_S4_ZZZNS0_15binary_internal21div_trunc_kernel_cudaERNS_18TensorIteratorBaseEENKUlvE1_clEvENKUlvE2_clEvEUlS4_S4_E_EESt5arrayIPcLm2EELi4E23TrivialOffsetCalculatorILi1EjESG_NS0_6memory12LoadWithCastILi1EEENSH_13StoreWithCastILi1EEEEEviT_T0_T2_T3_T4_T5_,"a",@progbits
	.sectionflags	@""
	.align	4
.nv.constant0._ZN2at6native27unrolled_elementwise_kernelINS0_13AUnaryFunctorIN3c108BFloat16ES4_S4_ZZZNS0_15binary_internal21div_trunc_kernel_cudaERNS_18TensorIteratorBaseEENKUlvE1_clEvENKUlvE2_clEvEUlS4_S4_E_EESt5arrayIPcLm2EELi4E23TrivialOffsetCalculatorILi1EjESG_NS0_6memory12LoadWithCastILi1EEENSH_13StoreWithCastILi1EEEEEviT_T0_T2_T3_T4_T5_:
	.zero		396


//--------------------- .nv.constant0._ZN2at6native18elementwise_kernelILi128ELi4EZNS0_22gpu_kernel_impl_nocastINS0_13AUnaryFunctorIN3c108BFloat16ES5_S5_ZZZNS0_15binary_internal21div_trunc_kernel_cudaERNS_18TensorIteratorBaseEENKUlvE1_clEvENKUlvE2_clEvEUlS5_S5_E_EEEEvS8_RKT_EUliE_EEviT1_ --------------------------
	.section	.nv.constant0._ZN2at6native18elementwise_kernelILi128ELi4EZNS0_22gpu_kernel_impl_nocastINS0_13AUnaryFunctorIN3c108BFloat16ES5_S5_ZZZNS0_15binary_internal21div_trunc_kernel_cudaERNS_18TensorIteratorBaseEENKUlvE1_clEvENKUlvE2_clEvEUlS5_S5_E_EEEEvS8_RKT_EUliE_EEviT1_,"a",@progbits
	.sectionflags	@""
	.align	4
.nv.constant0._ZN2at6native18elementwise_kernelILi128ELi4EZNS0_22gpu_kernel_impl_nocastINS0_13AUnaryFunctorIN3c108BFloat16ES5_S5_ZZZNS0_15binary_internal21div_trunc_kernel_cudaERNS_18TensorIteratorBaseEENKUlvE1_clEvENKUlvE2_clEvEUlS5_S5_E_EEEEvS8_RKT_EUliE_EEviT1_:
	.zero		896


//--------------------- .nv.constant0._ZN2at6native27unrolled_elementwise_kernelINS0_13AUnaryFunctorIN3c108BFloat16ES4_S4_ZZZNS0_15binary_internal21div_trunc_kernel_cudaERNS_18TensorIteratorBaseEENKUlvE1_clEvENKUlvE2_clEvEUlS4_S4_E_EESt5arrayIPcLm2EELi4E23TrivialOffsetCalculatorILi1EjESG_NS0_6memory15LoadWithoutCastENSH_16StoreWithoutCastEEEviT_T0_T2_T3_T4_T5_ --------------------------
	.section	.nv.constant0._ZN2at6native27unrolled_elementwise_kernelINS0_13AUnaryFunctorIN3c108BFloat16ES4_S4_ZZZNS0_15binary_internal21div_trunc_kernel_cudaERNS_18TensorIteratorBaseEENKUlvE1_clEvENKUlvE2_clEvEUlS4_S4_E_EESt5arrayIPcLm2EELi4E23TrivialOffsetCalculatorILi1EjESG_NS0_6memory15LoadWithoutCastENSH_16StoreWithoutCastEEEviT_T0_T2_T3_T4_T5_,"a",@progbits
	.sectionflags	@""
	.align	4
.nv.constant0._ZN2at6native27unrolled_elementwise_kernelINS0_13AUnaryFunctorIN3c108BFloat16ES4_S4_ZZZNS0_15binary_internal21div_trunc_kernel_cudaERNS_18TensorIteratorBaseEENKUlvE1_clEvENKUlvE2_clEvEUlS4_S4_E_EESt5arrayIPcLm2EELi4E23TrivialOffsetCalculatorILi1EjESG_NS0_6memory15LoadWithoutCastENSH_16StoreWithoutCastEEEviT_T0_T2_T3_T4_T5_:
	.zero		380


//--------------------- .nv.constant0._ZN2at6native29vectorized_elementwise_kernelILi2ENS0_13AUnaryFunctorIN3c108BFloat16ES4_S4_ZZZNS0_15binary_internal21div_trunc_kernel_cudaERNS_18TensorIteratorBaseEENKUlvE1_clEvENKUlvE2_clEvEUlS4_S4_E_EESt5arrayIPcLm2EEEEviT0_T1_ --------------------------
	.section	.nv.constant0._ZN2at6native29vectorized_elementwise_kernelILi2ENS0_13AUnaryFunctorIN3c108BFloat16ES4_S4_ZZZNS0_15binary_internal21div_trunc_kernel_cudaERNS_18TensorIteratorBaseEENKUlvE1_clEvENKUlvE2_clEvEUlS4_S4_E_EESt5arrayIPcLm2EEEEviT0_T1_,"a",@progbits
	.sectionflags	@""
	.align	4
.nv.constant0._ZN2at6native29vectorized_elementwise_kernelILi2ENS0_13AUnaryFunctorIN3c108BFloat16ES4_S4_ZZZNS0_15binary_internal21div_trunc_kernel_cudaERNS_18TensorIteratorBaseEENKUlvE1_clEvENKUlvE2_clEvEUlS4_S4_E_EESt5arrayIPcLm2EEEEviT0_T1_:
	.zero		376


//--------------------- .nv.constant0._ZN2at6native29vectorized_elementwise_kernelILi4ENS0_13AUnaryFunctorIN3c108BFloat16ES4_S4_ZZZNS0_15binary_internal21div_trunc_kernel_cudaERNS_18TensorIteratorBaseEENKUlvE1_clEvENKUlvE2_clEvEUlS4_S4_E_EESt5arrayIPcLm2EEEEviT0_T1_ --------------------------
	.section	.nv.constant0._ZN2at6native29vectorized_elementwise_kernelILi4ENS0_13AUnaryFunctorIN3c108BFloat16ES4_S4_ZZZNS0_15binary_internal21div_trunc_kernel_cudaERNS_18TensorIteratorBaseEENKUlvE1_clEvENKUlvE2_clEvEUlS4_S4_E_EESt5arrayIPcLm2EEEEviT0_T1_,"a",@progbits
	.sectionflags	@""
	.align	4
.nv.constant0._ZN2at6native29vectorized_elementwise_kernelILi4ENS0_13AUnaryFunctorIN3c108BFloat16ES4_S4_ZZZNS0_15binary_internal21div_trunc_kernel_cudaERNS_18TensorIteratorBaseEENKUlvE1_clEvENKUlvE2_clEvEUlS4_S4_E_EESt5arrayIPcLm2EEEEviT0_T1_:
	.zero		376


//--------------------- .nv.constant0._ZN2at6native29vectorized_elementwise_kernelILi8ENS0_13AUnaryFunctorIN3c108BFloat16ES4_S4_ZZZNS0_15binary_internal21div_trunc_kernel_cudaERNS_18TensorIteratorBaseEENKUlvE1_clEvENKUlvE2_clEvEUlS4_S4_E_EESt5arrayIPcLm2EEEEviT0_T1_ --------------------------
	.section	.nv.constant0._ZN2at6native29vectorized_elementwise_kernelILi8ENS0_13AUnaryFunctorIN3c108BFloat16ES4_S4_ZZZNS0_15binary_internal21div_trunc_kernel_cudaERNS_18TensorIteratorBaseEENKUlvE1_clEvENKUlvE2_clEvEUlS4_S4_E_EESt5arrayIPcLm2EEEEviT0_T1_,"a",@progbits
	.sectionflags	@""
	.align	4
.nv.constant0._ZN2at6native29vectorized_elementwise_kernelILi8ENS0_13AUnaryFunctorIN3c108BFloat16ES4_S4_ZZZNS0_15binary_internal21div_trunc_kernel_cudaERNS_18TensorIteratorBaseEENKUlvE1_clEvENKUlvE2_clEvEUlS4_S4_E_EESt5arrayIPcLm2EEEEviT0_T1_:
	.zero		376


//--------------------- .nv.constant2._ZN2at6native18elementwise_kernelILi128ELi4EZNS0_15gpu_kernel_implINS0_13BinaryFunctorIN3c104HalfES5_S5_ZZZNS0_15binary_internal21div_trunc_kernel_cudaERNS_18TensorIteratorBaseEENKUlvE1_clEvENKUlvE1_clEvEUlS5_S5_E_EEEEvS8_RKT_EUliE_EEviT1_ --------------------------
	.section	.nv.constant2._ZN2at6native18elementwise_kernelILi128ELi4EZNS0_15gpu_kernel_implINS0_13BinaryFunctorIN3c104HalfES5_S5_ZZZNS0_15binary_internal21div_trunc_kernel_cudaERNS_18TensorIteratorBaseEENKUlvE1_clEvENKUlvE1_clEvEUlS5_S5_E_EEEEvS8_RKT_EUliE_EEviT1_,"a",@progbits
	.sectionflags	@""
	.align	4
.nv.constant2._ZN2at6native18elementwise_kernelILi128ELi4EZNS0_15gpu_kernel_implINS0_13BinaryFunctorIN3c104HalfES5_S5_ZZZNS0_15binary_internal21div_trunc_kernel_cudaERNS_18TensorIteratorBaseEENKUlvE1_clEvENKUlvE1_clEvEUlS5_S5_E_EEEEvS8_RKT_EUliE_EEviT1_:
        /*0000*/ 	.byte	0x00, 0x00, 0x00, 0xf0, 0xff, 0xff, 0x0f, 0x38


//--------------------- .nv.constant0._ZN2at6native18elementwise_kernelILi128ELi4EZNS0_15gpu_kernel_implINS0_13BinaryFunctorIN3c104HalfES5_S5_ZZZNS0_15binary_internal21div_trunc_kernel_cudaERNS_18TensorIteratorBaseEENKUlvE1_clEvENKUlvE1_clEvEUlS5_S5_E_EEEEvS8_RKT_EUliE_EEviT1_ --------------------------
	.section	.nv.constant0._ZN2at6native18elementwise_kernelILi128ELi4EZNS0_15gpu_kernel_implINS0_13BinaryFunctorIN3c104HalfES5_S5_ZZZNS0_15binary_internal21div_trunc_kernel_cudaERNS_18TensorIteratorBaseEENKUlvE1_clEvENKUlvE1_clEvEUlS5_S5_E_EEEEvS8_RKT_EUliE_EEviT1_,"a",@progbits
	.sectionflags	@""
	.align	4
.nv.constant0._ZN2at6native18elementwise_kernelILi128ELi4EZNS0_15gpu_kernel_implINS0_13BinaryFunctorIN3c104HalfES5_S5_ZZZNS0_15binary_internal21div_trunc_kernel_cudaERNS_18TensorIteratorBaseEENKUlvE1_clEvENKUlvE1_clEvEUlS5_S5_E_EEEEvS8_RKT_EUliE_EEviT1_:
	.zero		1008


//--------------------- .nv.constant2._ZN2at6native27unrolled_elementwise_kernelINS0_13BinaryFunctorIN3c104HalfES4_S4_ZZZNS0_15binary_internal21div_trunc_kernel_cudaERNS_18TensorIteratorBaseEENKUlvE1_clEvENKUlvE1_clEvEUlS4_S4_E_EESt5arrayIPcLm3EELi4E23TrivialOffsetCalculatorILi2EjESF_ILi1EjENS0_6memory12LoadWithCastILi2EEENSI_13StoreWithCastILi1EEEEEviT_T0_T2_T3_T4_T5_ --------------------------
	.section	.nv.constant2._ZN2at6native27unrolled_elementwise_kernelINS0_13BinaryFunctorIN3c104HalfES4_S4_ZZZNS0_15binary_internal21div_trunc_kernel_cudaERNS_18TensorIteratorBaseEENKUlvE1_clEvENKUlvE1_clEvEUlS4_S4_E_EESt5arrayIPcLm3EELi4E23TrivialOffsetCalculatorILi2EjESF_ILi1EjENS0_6memory12LoadWithCastILi2EEENSI_13StoreWithCastILi1EEEEEviT_T0_T2_T3_T4_T5_,"a",@progbits
	.sectionflags	@""
	.align	4
.nv.constant2._ZN2at6native27unrolled_elementwise_kernelINS0_13BinaryFunctorIN3c104HalfES4_S4_ZZZNS0_15binary_internal21div_trunc_kernel_cudaERNS_18TensorIteratorBaseEENKUlvE1_clEvENKUlvE1_clEvEUlS4_S4_E_EESt5arrayIPcLm3EELi4E23TrivialOffsetCalculatorILi2EjESF_ILi1EjENS0_6memory12LoadWithCastILi2EEENSI_13StoreWithCastILi1EEEEEviT_T0_T2_T3_T4_T5_:
        /*0000*/ 	.byte	0x00, 0x00, 0x00, 0xf0, 0xff, 0xff, 0x0f, 0x38


//--------------------- .nv.constant0._ZN2at6native27unrolled_elementwise_kernelINS0_13BinaryFunctorIN3c104HalfES4_S4_ZZZNS0_15binary_internal21div_trunc_kernel_cudaERNS_18TensorIteratorBaseEENKUlvE1_clEvENKUlvE1_clEvEUlS4_S4_E_EESt5arrayIPcLm3EELi4E23TrivialOffsetCalculatorILi2EjESF_ILi1EjENS0_6memory12LoadWithCastILi2EEENSI_13StoreWithCastILi1EEEEEviT_T0_T2_T3_T4_T5_ --------------------------
	.section	.nv.constant0._ZN2at6native27unrolled_elementwise_kernelINS0_13BinaryFunctorIN3c104HalfES4_S4_ZZZNS0_15binary_internal21div_trunc_kernel_cudaERNS_18TensorIteratorBaseEENKUlvE1_clEvENKUlvE1_clEvEUlS4_S4_E_EESt5arrayIPcLm3EELi4E23TrivialOffsetCalculatorILi2EjESF_ILi1EjENS0_6memory12LoadWithCastILi2EEENSI_13StoreWithCastILi1EEEEEviT_T0_T2_T3_T4_T5_,"a",@progbits
	.sectionflags	@""
	.align	4
.nv.constant0._ZN2at6native27unrolled_elementwise_kernelINS0_13BinaryFunctorIN3c104HalfES4_S4_ZZZNS0_15binary_internal21div_trunc_kernel_cudaERNS_18TensorIteratorBaseEENKUlvE1_clEvENKUlvE1_clEvEUlS4_S4_E_EESt5arrayIPcLm3EELi4E23TrivialOffsetCalculatorILi2EjESF_ILi1EjENS0_6memory12LoadWithCastILi2EEENSI_13StoreWithCastILi1EEEEEviT_T0_T2_T3_T4_T5_:
	.zero		408


//--------------------- .nv.constant0._ZN2at6native18elementwise_kernelILi128ELi4EZNS0_22gpu_kernel_impl_nocastINS0_13BinaryFunctorIN3c104HalfES5_S5_ZZZNS0_15binary_internal21div_trunc_kernel_cudaERNS_18TensorIteratorBaseEENKUlvE1_clEvENKUlvE1_clEvEUlS5_S5_E_EEEEvS8_RKT_EUliE_EEviT1_ --------------------------
	.section	.nv.constant0._ZN2at6native18elementwise_kernelILi128ELi4EZNS0_22gpu_kernel_impl_nocastINS0_13BinaryFunctorIN3c104HalfES5_S5_ZZZNS0_15binary_internal21div_trunc_kernel_cudaERNS_18TensorIteratorBaseEENKUlvE1_clEvENKUlvE1_clEvEUlS5_S5_E_EEEEvS8_RKT_EUliE_EEviT1_,"a",@progbits
	.sectionflags	@""
	.align	4
.nv.constant0._ZN2at6native18elementwise_kernelILi128ELi4EZNS0_22gpu_kernel_impl_nocastINS0_13BinaryFunctorIN3c104HalfES5_S5_ZZZNS0_15binary_internal21div_trunc_kernel_cudaERNS_18TensorIteratorBaseEENKUlvE1_clEvENKUlvE1_clEvEUlS5_S5_E_EEEEvS8_RKT_EUliE_EEviT1_:
	.zero		1008


//--------------------- .nv.constant0._ZN2at6native27unrolled_elementwise_kernelINS0_13BinaryFunctorIN3c104HalfES4_S4_ZZZNS0_15binary_internal21div_trunc_kernel_cudaERNS_18TensorIteratorBaseEENKUlvE1_clEvENKUlvE1_clEvEUlS4_S4_E_EESt5arrayIPcLm3EELi4E23TrivialOffsetCalculatorILi2EjESF_ILi1EjENS0_6memory15LoadWithoutCastENSI_16StoreWithoutCastEEEviT_T0_T2_T3_T4_T5_ --------------------------
	.section	.nv.constant0._ZN2at6native27unrolled_elementwise_kernelINS0_13BinaryFunctorIN3c104HalfES4_S4_ZZZNS0_15binary_internal21div_trunc_kernel_cudaERNS_18TensorIteratorBaseEENKUlvE1_clEvENKUlvE1_clEvEUlS4_S4_E_EESt5arrayIPcLm3EELi4E23TrivialOffsetCalculatorILi2EjESF_ILi1EjENS0_6memory15LoadWithoutCastENSI_16StoreWithoutCastEEEviT_T0_T2_T3_T4_T5_,"a",@progbits
	.sectionflags	@""
	.align	4
.nv.constant0._ZN2at6native27unrolled_elementwise_kernelINS0_13BinaryFunctorIN3c104HalfES4_S4_ZZZNS0_15binary_internal21div_trunc_kernel_cudaERNS_18TensorIteratorBaseEENKUlvE1_clEvENKUlvE1_clEvEUlS4_S4_E_EESt5arrayIPcLm3EELi4E23TrivialOffsetCalculatorILi2EjESF_ILi1EjENS0_6memory15LoadWithoutCastENSI_16StoreWithoutCastEEEviT_T0_T2_T3_T4_T5_:
	.zero		388


//--------------------- .nv.constant0._ZN2at6native29vectorized_elementwise_kernelILi2ENS0_13BinaryFunctorIN3c104HalfES4_S4_ZZZNS0_15binary_internal21div_trunc_kernel_cudaERNS_18TensorIteratorBaseEENKUlvE1_clEvENKUlvE1_clEvEUlS4_S4_E_EESt5arrayIPcLm3EEEEviT0_T1_ --------------------------
	.section	.nv.constant0._ZN2at6native29vectorized_elementwise_kernelILi2ENS0_13BinaryFunctorIN3c104HalfES4_S4_ZZZNS0_15binary_internal21div_trunc_kernel_cudaERNS_18TensorIteratorBaseEENKUlvE1_clEvENKUlvE1_clEvEUlS4_S4_E_EESt5arrayIPcLm3EEEEviT0_T1_,"a",@progbits
	.sectionflags	@""
	.align	4
.nv.constant0._ZN2at6native29vectorized_elementwise_kernelILi2ENS0_13BinaryFunctorIN3c104HalfES4_S4_ZZZNS0_15binary_internal21div_trunc_kernel_cudaERNS_18TensorIteratorBaseEENKUlvE1_clEvENKUlvE1_clEvEUlS4_S4_E_EESt5arrayIPcLm3EEEEviT0_T1_:
	.zero		384


//--------------------- .nv.constant0._ZN2at6native29vectorized_elementwise_kernelILi4ENS0_13BinaryFunctorIN3c104HalfES4_S4_ZZZNS0_15binary_internal21div_trunc_kernel_cudaERNS_18TensorIteratorBaseEENKUlvE1_clEvENKUlvE1_clEvEUlS4_S4_E_EESt5arrayIPcLm3EEEEviT0_T1_ --------------------------
	.section	.nv.constant0._ZN2at6native29vectorized_elementwise_kernelILi4ENS0_13BinaryFunctorIN3c104HalfES4_S4_ZZZNS0_15binary_internal21div_trunc_kernel_cudaERNS_18TensorIteratorBaseEENKUlvE1_clEvENKUlvE1_clEvEUlS4_S4_E_EESt5arrayIPcLm3EEEEviT0_T1_,"a",@progbits
	.sectionflags	@""
	.align	4
.nv.constant0._ZN2at6native29vectorized_elementwise_kernelILi4ENS0_13BinaryFunctorIN3c104HalfES4_S4_ZZZNS0_15binary_internal21div_trunc_kernel_cudaERNS_18TensorIteratorBaseEENKUlvE1_clEvENKUlvE1_clEvEUlS4_S4_E_EESt5arrayIPcLm3EEEEviT0_T1_:
	.zero		384


//--------------------- .nv.constant0._ZN2at6native29vectorized_elementwise_kernelILi8ENS0_13BinaryFunctorIN3c104HalfES4_S4_ZZZNS0_15binary_internal21div_trunc_kernel_cudaERNS_18TensorIteratorBaseEENKUlvE1_clEvENKUlvE1_clEvEUlS4_S4_E_EESt5arrayIPcLm3EEEEviT0_T1_ --------------------------
	.section	.nv.constant0._ZN2at6native29vectorized_elementwise_kernelILi8ENS0_13BinaryFunctorIN3c104HalfES4_S4_ZZZNS0_15binary_internal21div_trunc_kernel_cudaERNS_18TensorIteratorBaseEENKUlvE1_clEvENKUlvE1_clEvEUlS4_S4_E_EESt5arrayIPcLm3EEEEviT0_T1_,"a",@progbits
	.sectionflags	@""
	.align	4
.nv.constant0._ZN2at6native29vectorized_elementwise_kernelILi8ENS0_13BinaryFunctorIN3c104HalfES4_S4_ZZZNS0_15binary_internal21div_trunc_kernel_cudaERNS_18TensorIteratorBaseEENKUlvE1_clEvENKUlvE1_clEvEUlS4_S4_E_EESt5arrayIPcLm3EEEEviT0_T1_:
	.zero		384


//--------------------- .nv.constant2._ZN2at6native18elementwise_kernelILi128ELi4EZNS0_15gpu_kernel_implINS0_13BUnaryFunctorIN3c104HalfES5_S5_ZZZNS0_15binary_internal21div_trunc_kernel_cudaERNS_18TensorIteratorBaseEENKUlvE1_clEvENKUlvE1_clEvEUlS5_S5_E_EEEEvS8_RKT_EUliE_EEviT1_ --------------------------
	.section	.nv.constant2._ZN2at6native18elementwise_kernelILi128ELi4EZNS0_15gpu_kernel_implINS0_13BUnaryFunctorIN3c104HalfES5_S5_ZZZNS0_15binary_internal21div_trunc_kernel_cudaERNS_18TensorIteratorBaseEENKUlvE1_clEvENKUlvE1_clEvEUlS5_S5_E_EEEEvS8_RKT_EUliE_EEviT1_,"a",@progbits
	.sectionflags	@""
	.align	4
.nv.constant2._ZN2at6native18elementwise_kernelILi128ELi4EZNS0_15gpu_kernel_implINS0_13BUnaryFunctorIN3c104HalfES5_S5_ZZZNS0_15binary_internal21div_trunc_kernel_cudaERNS_18TensorIteratorBaseEENKUlvE1_clEvENKUlvE1_clEvEUlS5_S5_E_EEEEvS8_RKT_EUliE_EEviT1_:
        /*0000*/ 	.byte	0x00, 0x00, 0x00, 0xf0, 0xff, 0xff, 0x0f, 0x38


//--------------------- .nv.constant0._ZN2at6native18elementwise_kernelILi128ELi4EZNS0_15gpu_kernel_implINS0_13BUnaryFunctorIN3c104HalfES5_S5_ZZZNS0_15binary_internal21div_trunc_kernel_cudaERNS_18TensorIteratorBaseEENKUlvE1_clEvENKUlvE1_clEvEUlS5_S5_E_EEEEvS8_RKT_EUliE_EEviT1_ --------------------------
	.section	.nv.constant0._ZN2at6native18elementwise_kernelILi128ELi4EZNS0_15gpu_kernel_implINS0_13BUnaryFunctorIN3c104HalfES5_S5_ZZZNS0_15binary_internal21div_trunc_kernel_cudaERNS_18TensorIteratorBaseEENKUlvE1_clEvENKUlvE1_clEvEUlS5_S5_E_EEEEvS8_RKT_EUliE_EEviT1_,"a",@progbits
	.sectionflags	@""
	.align	4
.nv.constant0._ZN2at6native18elementwise_kernelILi128ELi4EZNS0_15gpu_kernel_implINS0_13BUnaryFunctorIN3c104HalfES5_S5_ZZZNS0_15binary_internal21div_trunc_kernel_cudaERNS_18TensorIteratorBaseEENKUlvE1_clEvENKUlvE1_clEvEUlS5_S5_E_EEEEvS8_RKT_EUliE_EEviT1_:
	.zero		896


//--------------------- .nv.constant2._ZN2at6native27unrolled_elementwise_kernelINS0_13BUnaryFunctorIN3c104HalfES4_S4_ZZZNS0_15binary_internal21div_trunc_kernel_cudaERNS_18TensorIteratorBaseEENKUlvE1_clEvENKUlvE1_clEvEUlS4_S4_E_EESt5arrayIPcLm2EELi4E23TrivialOffsetCalculatorILi1EjESG_NS0_6memory12LoadWithCastILi1EEENSH_13StoreWithCastILi1EEEEEviT_T0_T2_T3_T4_T5_ --------------------------
	.section	.nv.constant2._ZN2at6native27unrolled_elementwise_kernelINS0_13BUnaryFunctorIN3c104HalfES4_S4_ZZZNS0_15binary_internal21div_trunc_kernel_cudaERNS_18TensorIteratorBaseEENKUlvE1_clEvENKUlvE1_clEvEUlS4_S4_E_EESt5arrayIPcLm2EELi4E23TrivialOffsetCalculatorILi1EjESG_NS0_6memory12LoadWithCastILi1EEENSH_13StoreWithCastILi1EEEEEviT_T0_T2_T3_T4_T5_,"a",@progbits
	.sectionflags	@""
	.align	4
.nv.constant2._ZN2at6native27unrolled_elementwise_kernelINS0_13BUnaryFunctorIN3c104HalfES4_S4_ZZZNS0_15binary_internal21div_trunc_kernel_cudaERNS_18TensorIteratorBaseEENKUlvE1_clEvENKUlvE1_clEvEUlS4_S4_E_EESt5arrayIPcLm2EELi4E23TrivialOffsetCalculatorILi1EjESG_NS0_6memory12LoadWithCastILi1EEENSH_13StoreWithCastILi1EEEEEviT_T0_T2_T3_T4_T5_:
        /*0000*/ 	.byte	0x00, 0x00, 0x00, 0xf0, 0xff, 0xff, 0x0f, 0x38


//--------------------- .nv.constant0._ZN2at6native27unrolled_elementwise_kernelINS0_13BUnaryFunctorIN3c104HalfES4_S4_ZZZNS0_15binary_internal21div_trunc_kernel_cudaERNS_18TensorIteratorBaseEENKUlvE1_clEvENKUlvE1_clEvEUlS4_S4_E_EESt5arrayIPcLm2EELi4E23TrivialOffsetCalculatorILi1EjESG_NS0_6memory12LoadWithCastILi1EEENSH_13StoreWithCastILi1EEEEEviT_T0_T2_T3_T4_T5_ --------------------------
	.section	.nv.constant0._ZN2at6native27unrolled_elementwise_kernelINS0_13BUnaryFunctorIN3c104HalfES4_S4_ZZZNS0_15binary_internal21div_trunc_kernel_cudaERNS_18TensorIteratorBaseEENKUlvE1_clEvENKUlvE1_clEvEUlS4_S4_E_EESt5arrayIPcLm2EELi4E23TrivialOffsetCalculatorILi1EjESG_NS0_6memory12LoadWithCastILi1EEENSH_13StoreWithCastILi1EEEEEviT_T0_T2_T3_T4_T5_,"a",@progbits
	.sectionflags	@""
	.align	4
.nv.constant0._ZN2at6native27unrolled_elementwise_kernelINS0_13BUnaryFunctorIN3c104HalfES4_S4_ZZZNS0_15binary_internal21div_trunc_kernel_cudaERNS_18TensorIteratorBaseEENKUlvE1_clEvENKUlvE1_clEvEUlS4_S4_E_EESt5arrayIPcLm2EELi4E23TrivialOffsetCalculatorILi1EjESG_NS0_6memory12LoadWithCastILi1EEENSH_13StoreWithCastILi1EEEEEviT_T0_T2_T3_T4_T5_:
	.zero		396


//--------------------- .nv.constant0._ZN2at6native18elementwise_kernelILi128ELi4EZNS0_22gpu_kernel_impl_nocastINS0_13BUnaryFunctorIN3c104HalfES5_S5_ZZZNS0_15binary_internal21div_trunc_kernel_cudaERNS_18TensorIteratorBaseEENKUlvE1_clEvENKUlvE1_clEvEUlS5_S5_E_EEEEvS8_RKT_EUliE_EEviT1_ --------------------------
	.section	.nv.constant0._ZN2at6native18elementwise_kernelILi128ELi4EZNS0_22gpu_kernel_impl_nocastINS0_13BUnaryFunctorIN3c104HalfES5_S5_ZZZNS0_15binary_internal21div_trunc_kernel_cudaERNS_18TensorIteratorBaseEENKUlvE1_clEvENKUlvE1_clEvEUlS5_S5_E_EEEEvS8_RKT_EUliE_EEviT1_,"a",@progbits
	.sectionflags	@""
	.align	4
.nv.constant0._ZN2at6native18elementwise_kernelILi128ELi4EZNS0_22gpu_kernel_impl_nocastINS0_13BUnaryFunctorIN3c104HalfES5_S5_ZZZNS0_15binary_internal21div_trunc_kernel_cudaERNS_18TensorIteratorBaseEENKUlvE1_clEvENKUlvE1_clEvEUlS5_S5_E_EEEEvS8_RKT_EUliE_EEviT1_:
	.zero		896


//--------------------- .nv.constant0._ZN2at6native27unrolled_elementwise_kernelINS0_13BUnaryFunctorIN3c104HalfES4_S4_ZZZNS0_15binary_internal21div_trunc_kernel_cudaERNS_18TensorIteratorBaseEENKUlvE1_clEvENKUlvE1_clEvEUlS4_S4_E_EESt5arrayIPcLm2EELi4E23TrivialOffsetCalculatorILi1EjESG_NS0_6memory15LoadWithoutCastENSH_16StoreWithoutCastEEEviT_T0_T2_T3_T4_T5_ --------------------------
	.section	.nv.constant0._ZN2at6native27unrolled_elementwise_kernelINS0_13BUnaryFunctorIN3c104HalfES4_S4_ZZZNS0_15binary_internal21div_trunc_kernel_cudaERNS_18TensorIteratorBaseEENKUlvE1_clEvENKUlvE1_clEvEUlS4_S4_E_EESt5arrayIPcLm2EELi4E23TrivialOffsetCalculatorILi1EjESG_NS0_6memory15LoadWithoutCastENSH_16StoreWithoutCastEEEviT_T0_T2_T3_T4_T5_,"a",@progbits
	.sectionflags	@""
	.align	4
.nv.constant0._ZN2at6native27unrolled_elementwise_kernelINS0_13BUnaryFunctorIN3c104HalfES4_S4_ZZZNS0_15binary_internal21div_trunc_kernel_cudaERNS_18TensorIteratorBaseEENKUlvE1_clEvENKUlvE1_clEvEUlS4_S4_E_EESt5arrayIPcLm2EELi4E23TrivialOffsetCalculatorILi1EjESG_NS0_6memory15LoadWithoutCastENSH_16StoreWithoutCastEEEviT_T0_T2_T3_T4_T5_:
	.zero		380


//--------------------- .nv.constant0._ZN2at6native29vectorized_elementwise_kernelILi2ENS0_13BUnaryFunctorIN3c104HalfES4_S4_ZZZNS0_15binary_internal21div_trunc_kernel_cudaERNS_18TensorIteratorBaseEENKUlvE1_clEvENKUlvE1_clEvEUlS4_S4_E_EESt5arrayIPcLm2EEEEviT0_T1_ --------------------------
	.section	.nv.constant0._ZN2at6native29vectorized_elementwise_kernelILi2ENS0_13BUnaryFunctorIN3c104HalfES4_S4_ZZZNS0_15binary_internal21div_trunc_kernel_cudaERNS_18TensorIteratorBaseEENKUlvE1_clEvENKUlvE1_clEvEUlS4_S4_E_EESt5arrayIPcLm2EEEEviT0_T1_,"a",@progbits
	.sectionflags	@""
	.align	4
.nv.constant0._ZN2at6native29vectorized_elementwise_kernelILi2ENS0_13BUnaryFunctorIN3c104HalfES4_S4_ZZZNS0_15binary_internal21div_trunc_kernel_cudaERNS_18TensorIteratorBaseEENKUlvE1_clEvENKUlvE1_clEvEUlS4_S4_E_EESt5arrayIPcLm2EEEEviT0_T1_:
	.zero		376


//--------------------- .nv.constant0._ZN2at6native29vectorized_elementwise_kernelILi4ENS0_13BUnaryFunctorIN3c104HalfES4_S4_ZZZNS0_15binary_internal21div_trunc_kernel_cudaERNS_18TensorIteratorBaseEENKUlvE1_clEvENKUlvE1_clEvEUlS4_S4_E_EESt5arrayIPcLm2EEEEviT0_T1_ --------------------------
	.section	.nv.constant0._ZN2at6native29vectorized_elementwise_kernelILi4ENS0_13BUnaryFunctorIN3c104HalfES4_S4_ZZZNS0_15binary_internal21div_trunc_kernel_cudaERNS_18TensorIteratorBaseEENKUlvE1_clEvENKUlvE1_clEvEUlS4_S4_E_EESt5arrayIPcLm2EEEEviT0_T1_,"a",@progbits
	.sectionflags	@""
	.align	4
.nv.constant0._ZN2at6native29vectorized_elementwise_kernelILi4ENS0_13BUnaryFunctorIN3c104HalfES4_S4_ZZZNS0_15binary_internal21div_trunc_kernel_cudaERNS_18TensorIteratorBaseEENKUlvE1_clEvENKUlvE1_clEvEUlS4_S4_E_EESt5arrayIPcLm2EEEEviT0_T1_:
	.zero		376


//--------------------- .nv.constant0._ZN2at6native29vectorized_elementwise_kernelILi8ENS0_13BUnaryFunctorIN3c104HalfES4_S4_ZZZNS0_15binary_internal21div_trunc_kernel_cudaERNS_18TensorIteratorBaseEENKUlvE1_clEvENKUlvE1_clEvEUlS4_S4_E_EESt5arrayIPcLm2EEEEviT0_T1_ --------------------------
	.section	.nv.constant0._ZN2at6native29vectorized_elementwise_kernelILi8ENS0_13BUnaryFunctorIN3c104HalfES4_S4_ZZZNS0_15binary_internal21div_trunc_kernel_cudaERNS_18TensorIteratorBaseEENKUlvE1_clEvENKUlvE1_clEvEUlS4_S4_E_EESt5arrayIPcLm2EEEEviT0_T1_,"a",@progbits
	.sectionflags	@""
	.align	4
.nv.constant0._ZN2at6native29vectorized_elementwise_kernelILi8ENS0_13BUnaryFunctorIN3c104HalfES4_S4_ZZZNS0_15binary_internal21div_trunc_kernel_cudaERNS_18TensorIteratorBaseEENKUlvE1_clEvENKUlvE1_clEvEUlS4_S4_E_EESt5arrayIPcLm2EEEEviT0_T1_:
	.zero		376


//--------------------- .nv.constant2._ZN2at6native18elementwise_kernelILi128ELi4EZNS0_15gpu_kernel_implINS0_13AUnaryFunctorIN3c104HalfES5_S5_ZZZNS0_15binary_internal21div_trunc_kernel_cudaERNS_18TensorIteratorBaseEENKUlvE1_clEvENKUlvE1_clEvEUlS5_S5_E_EEEEvS8_RKT_EUliE_EEviT1_ --------------------------
	.section	.nv.constant2._ZN2at6native18elementwise_kernelILi128ELi4EZNS0_15gpu_kernel_implINS0_13AUnaryFunctorIN3c104HalfES5_S5_ZZZNS0_15binary_internal21div_trunc_kernel_cudaERNS_18TensorIteratorBaseEENKUlvE1_clEvENKUlvE1_clEvEUlS5_S5_E_EEEEvS8_RKT_EUliE_EEviT1_,"a",@progbits
	.sectionflags	@""
	.align	4
.nv.constant2._ZN2at6native18elementwise_kernelILi128ELi4EZNS0_15gpu_kernel_implINS0_13AUnaryFunctorIN3c104HalfES5_S5_ZZZNS0_15binary_internal21div_trunc_kernel_cudaERNS_18TensorIteratorBaseEENKUlvE1_clEvENKUlvE1_clEvEUlS5_S5_E_EEEEvS8_RKT_EUliE_EEviT1_:
        /*0000*/ 	.byte	0x00, 0x00, 0x00, 0xf0, 0xff, 0xff, 0x0f, 0x38


//--------------------- .nv.constant0._ZN2at6native18elementwise_kernelILi128ELi4EZNS0_15gpu_kernel_implINS0_13AUnaryFunctorIN3c104HalfES5_S5_ZZZNS0_15binary_internal21div_trunc_kernel_cudaERNS_18TensorIteratorBaseEENKUlvE1_clEvENKUlvE1_clEvEUlS5_S5_E_EEEEvS8_RKT_EUliE_EEviT1_ --------------------------
	.section	.nv.constant0._ZN2at6native18elementwise_kernelILi128ELi4EZNS0_15gpu_kernel_implINS0_13AUnaryFunctorIN3c104HalfES5_S5_ZZZNS0_15binary_internal21div_trunc_kernel_cudaERNS_18TensorIteratorBaseEENKUlvE1_clEvENKUlvE1_clEvEUlS5_S5_E_EEEEvS8_RKT_EUliE_EEviT1_,"a",@progbits
	.sectionflags	@""
	.align	4
.nv.constant0._ZN2at6native18elementwise_kernelILi128ELi4EZNS0_15gpu_kernel_implINS0_13AUnaryFunctorIN3c104HalfES5_S5_ZZZNS0_15binary_internal21div_trunc_kernel_cudaERNS_18TensorIteratorBaseEENKUlvE1_clEvENKUlvE1_clEvEUlS5_S5_E_EEEEvS8_RKT_EUliE_EEviT1_:
	.zero		896


//--------------------- .nv.constant2._ZN2at6native27unrolled_elementwise_kernelINS0_13AUnaryFunctorIN3c104HalfES4_S4_ZZZNS0_15binary_internal21div_trunc_kernel_cudaERNS_18TensorIteratorBaseEENKUlvE1_clEvENKUlvE1_clEvEUlS4_S4_E_EESt5arrayIPcLm2EELi4E23TrivialOffsetCalculatorILi1EjESG_NS0_6memory12LoadWithCastILi1EEENSH_13StoreWithCastILi1EEEEEviT_T0_T2_T3_T4_T5_ --------------------------
	.section	.nv.constant2._ZN2at6native27unrolled_elementwise_kernelINS0_13AUnaryFunctorIN3c104HalfES4_S4_ZZZNS0_15binary_internal21div_trunc_kernel_cudaERNS_18TensorIteratorBaseEENKUlvE1_clEvENKUlvE1_clEvEUlS4_S4_E_EESt5arrayIPcLm2EELi4E23TrivialOffsetCalculatorILi1EjESG_NS0_6memory12LoadWithCastILi1EEENSH_13StoreWithCastILi1EEEEEviT_T0_T2_T3_T4_T5_,"a",@progbits
	.sectionflags	@""
	.align	4
.nv.constant2._ZN2at6native27unrolled_elementwise_kernelINS0_13AUnaryFunctorIN3c104HalfES4_S4_ZZZNS0_15binary_internal21div_trunc_kernel_cudaERNS_18TensorIteratorBaseEENKUlvE1_clEvENKUlvE1_clEvEUlS4_S4_E_EESt5arrayIPcLm2EELi4E23TrivialOffsetCalculatorILi1EjESG_NS0_6memory12LoadWithCastILi1EEENSH_13StoreWithCastILi1EEEEEviT_T0_T2_T3_T4_T5_:
        /*0000*/ 	.byte	0x00, 0x00, 0x00, 0xf0, 0xff, 0xff, 0x0f, 0x38


//--------------------- .nv.constant0._ZN2at6native27unrolled_elementwise_kernelINS0_13AUnaryFunctorIN3c104HalfES4_S4_ZZZNS0_15binary_internal21div_trunc_kernel_cudaERNS_18TensorIteratorBaseEENKUlvE1_clEvENKUlvE1_clEvEUlS4_S4_E_EESt5arrayIPcLm2EELi4E23TrivialOffsetCalculatorILi1EjESG_NS0_6memory12LoadWithCastILi1EEENSH_13StoreWithCastILi1EEEEEviT_T0_T2_T3_T4_T5_ --------------------------
	.section	.nv.constant0._ZN2at6native27unrolled_elementwise_kernelINS0_13AUnaryFunctorIN3c104HalfES4_S4_ZZZNS0_15binary_internal21div_trunc_kernel_cudaERNS_18TensorIteratorBaseEENKUlvE1_clEvENKUlvE1_clEvEUlS4_S4_E_EESt5arrayIPcLm2EELi4E23TrivialOffsetCalculatorILi1EjESG_NS0_6memory12LoadWithCastILi1EEENSH_13StoreWithCastILi1EEEEEviT_T0_T2_T3_T4_T5_,"a",@progbits
	.sectionflags	@""
	.align	4
.nv.constant0._ZN2at6native27unrolled_elementwise_kernelINS0_13AUnaryFunctorIN3c104HalfES4_S4_ZZZNS0_15binary_internal21div_trunc_kernel_cudaERNS_18TensorIteratorBaseEENKUlvE1_clEvENKUlvE1_clEvEUlS4_S4_E_EESt5arrayIPcLm2EELi4E23TrivialOffsetCalculatorILi1EjESG_NS0_6memory12LoadWithCastILi1EEENSH_13StoreWithCastILi1EEEEEviT_T0_T2_T3_T4_T5_:
	.zero		396


//--------------------- .nv.constant0._ZN2at6native18elementwise_kernelILi128ELi4EZNS0_22gpu_kernel_impl_nocastINS0_13AUnaryFunctorIN3c104HalfES5_S5_ZZZNS0_15binary_internal21div_trunc_kernel_cudaERNS_18TensorIteratorBaseEENKUlvE1_clEvENKUlvE1_clEvEUlS5_S5_E_EEEEvS8_RKT_EUliE_EEviT1_ --------------------------
	.section	.nv.constant0._ZN2at6native18elementwise_kernelILi128ELi4EZNS0_22gpu_kernel_impl_nocastINS0_13AUnaryFunctorIN3c104HalfES5_S5_ZZZNS0_15binary_internal21div_trunc_kernel_cudaERNS_18TensorIteratorBaseEENKUlvE1_clEvENKUlvE1_clEvEUlS5_S5_E_EEEEvS8_RKT_EUliE_EEviT1_,"a",@progbits
	.sectionflags	@""
	.align	4
.nv.constant0._ZN2at6native18elementwise_kernelILi128ELi4EZNS0_22gpu_kernel_impl_nocastINS0_13AUnaryFunctorIN3c104HalfES5_S5_ZZZNS0_15binary_internal21div_trunc_kernel_cudaERNS_18TensorIteratorBaseEENKUlvE1_clEvENKUlvE1_clEvEUlS5_S5_E_EEEEvS8_RKT_EUliE_EEviT1_:
	.zero		896


//--------------------- .nv.constant0._ZN2at6native27unrolled_elementwise_kernelINS0_13AUnaryFunctorIN3c104HalfES4_S4_ZZZNS0_15binary_internal21div_trunc_kernel_cudaERNS_18TensorIteratorBaseEENKUlvE1_clEvENKUlvE1_clEvEUlS4_S4_E_EESt5arrayIPcLm2EELi4E23TrivialOffsetCalculatorILi1EjESG_NS0_6memory15LoadWithoutCastENSH_16StoreWithoutCastEEEviT_T0_T2_T3_T4_T5_ --------------------------
	.section	.nv.constant0._ZN2at6native27unrolled_elementwise_kernelINS0_13AUnaryFunctorIN3c104HalfES4_S4_ZZZNS0_15binary_internal21div_trunc_kernel_cudaERNS_18TensorIteratorBaseEENKUlvE1_clEvENKUlvE1_clEvEUlS4_S4_E_EESt5arrayIPcLm2EELi4E23TrivialOffsetCalculatorILi1EjESG_NS0_6memory15LoadWithoutCastENSH_16StoreWithoutCastEEEviT_T0_T2_T3_T4_T5_,"a",@progbits
	.sectionflags	@""
	.align	4
.nv.constant0._ZN2at6native27unrolled_elementwise_kernelINS0_13AUnaryFunctorIN3c104HalfES4_S4_ZZZNS0_15binary_internal21div_trunc_kernel_cudaERNS_18TensorIteratorBaseEENKUlvE1_clEvENKUlvE1_clEvEUlS4_S4_E_EESt5arrayIPcLm2EELi4E23TrivialOffsetCalculatorILi1EjESG_NS0_6memory15LoadWithoutCastENSH_16StoreWithoutCastEEEviT_T0_T2_T3_T4_T5_:
	.zero		380


//--------------------- .nv.constant0._ZN2at6native29vectorized_elementwise_kernelILi2ENS0_13AUnaryFunctorIN3c104HalfES4_S4_ZZZNS0_15binary_internal21div_trunc_kernel_cudaERNS_18TensorIteratorBaseEENKUlvE1_clEvENKUlvE1_clEvEUlS4_S4_E_EESt5arrayIPcLm2EEEEviT0_T1_ --------------------------
	.section	.nv.constant0._ZN2at6native29vectorized_elementwise_kernelILi2ENS0_13AUnaryFunctorIN3c104HalfES4_S4_ZZZNS0_15binary_internal21div_trunc_kernel_cudaERNS_18TensorIteratorBaseEENKUlvE1_clEvENKUlvE1_clEvEUlS4_S4_E_EESt5arrayIPcLm2EEEEviT0_T1_,"a",@progbits
	.sectionflags	@""
	.align	4
.nv.constant0._ZN2at6native29vectorized_elementwise_kernelILi2ENS0_13AUnaryFunctorIN3c104HalfES4_S4_ZZZNS0_15binary_internal21div_trunc_kernel_cudaERNS_18TensorIteratorBaseEENKUlvE1_clEvENKUlvE1_clEvEUlS4_S4_E_EESt5arrayIPcLm2EEEEviT0_T1_:
	.zero		376


//--------------------- .nv.constant0._ZN2at6native29vectorized_elementwise_kernelILi4ENS0_13AUnaryFunctorIN3c104HalfES4_S4_ZZZNS0_15binary_internal21div_trunc_kernel_cudaERNS_18TensorIteratorBaseEENKUlvE1_clEvENKUlvE1_clEvEUlS4_S4_E_EESt5arrayIPcLm2EEEEviT0_T1_ --------------------------
	.section	.nv.constant0._ZN2at6native29vectorized_elementwise_kernelILi4ENS0_13AUnaryFunctorIN3c104HalfES4_S4_ZZZNS0_15binary_internal21div_trunc_kernel_cudaERNS_18TensorIteratorBaseEENKUlvE1_clEvENKUlvE1_clEvEUlS4_S4_E_EESt5arrayIPcLm2EEEEviT0_T1_,"a",@progbits
	.sectionflags	@""
	.align	4
.nv.constant0._ZN2at6native29vectorized_elementwise_kernelILi4ENS0_13AUnaryFunctorIN3c104HalfES4_S4_ZZZNS0_15binary_internal21div_trunc_kernel_cudaERNS_18TensorIteratorBaseEENKUlvE1_clEvENKUlvE1_clEvEUlS4_S4_E_EESt5arrayIPcLm2EEEEviT0_T1_:
	.zero		376


//--------------------- .nv.constant0._ZN2at6native29vectorized_elementwise_kernelILi8ENS0_13AUnaryFunctorIN3c104HalfES4_S4_ZZZNS0_15binary_internal21div_trunc_kernel_cudaERNS_18TensorIteratorBaseEENKUlvE1_clEvENKUlvE1_clEvEUlS4_S4_E_EESt5arrayIPcLm2EEEEviT0_T1_ --------------------------
	.section	.nv.constant0._ZN2at6native29vectorized_elementwise_kernelILi8ENS0_13AUnaryFunctorIN3c104HalfES4_S4_ZZZNS0_15binary_internal21div_trunc_kernel_cudaERNS_18TensorIteratorBaseEENKUlvE1_clEvENKUlvE1_clEvEUlS4_S4_E_EESt5arrayIPcLm2EEEEviT0_T1_,"a",@progbits
	.sectionflags	@""
	.align	4
.nv.constant0._ZN2at6native29vectorized_elementwise_kernelILi8ENS0_13AUnaryFunctorIN3c104HalfES4_S4_ZZZNS0_15binary_internal21div_trunc_kernel_cudaERNS_18TensorIteratorBaseEENKUlvE1_clEvENKUlvE1_clEvEUlS4_S4_E_EESt5arrayIPcLm2EEEEviT0_T1_:
	.zero		376


//--------------------- .nv.constant2._ZN2at6native18elementwise_kernelILi128ELi4EZNS0_15gpu_kernel_implINS0_13BinaryFunctorIfffZZZNS0_15binary_internal21div_trunc_kernel_cudaERNS_18TensorIteratorBaseEENKUlvE1_clEvENKUlvE0_clEvEUlffE_EEEEvS6_RKT_EUliE_EEviT1_ --------------------------
	.section	.nv.constant2._ZN2at6native18elementwise_kernelILi128ELi4EZNS0_15gpu_kernel_implINS0_13BinaryFunctorIfffZZZNS0_15binary_internal21div_trunc_kernel_cudaERNS_18TensorIteratorBaseEENKUlvE1_clEvENKUlvE0_clEvEUlffE_EEEEvS6_RKT_EUliE_EEviT1_,"a",@progbits
	.sectionflags	@""
	.align	4
.nv.constant2._ZN2at6native18elementwise_kernelILi128ELi4EZNS0_15gpu_kernel_implINS0_13BinaryFunctorIfffZZZNS0_15binary_internal21div_trunc_kernel_cudaERNS_18TensorIteratorBaseEENKUlvE1_clEvENKUlvE0_clEvEUlffE_EEEEvS6_RKT_EUliE_EEviT1_:
        /*0000*/ 	.byte	0x00, 0x00, 0x00, 0xf0, 0xff, 0xff, 0x0f, 0x38


//--------------------- .nv.constant0._ZN2at6native18elementwise_kernelILi128ELi4EZNS0_15gpu_kernel_implINS0_13BinaryFunctorIfffZZZNS0_15binary_internal21div_trunc_kernel_cudaERNS_18TensorIteratorBaseEENKUlvE1_clEvENKUlvE0_clEvEUlffE_EEEEvS6_RKT_EUliE_EEviT1_ --------------------------
	.section	.nv.constant0._ZN2at6native18elementwise_kernelILi128ELi4EZNS0_15gpu_kernel_implINS0_13BinaryFunctorIfffZZZNS0_15binary_internal21div_trunc_kernel_cudaERNS_18TensorIteratorBaseEENKUlvE1_clEvENKUlvE0_clEvEUlffE_EEEEvS6_RKT_EUliE_EEviT1_,"a",@progbits
	.sectionflags	@""
	.align	4
.nv.constant0._ZN2at6native18elementwise_kernelILi128ELi4EZNS0_15gpu_kernel_implINS0_13BinaryFunctorIfffZZZNS0_15binary_internal21div_trunc_kernel_cudaERNS_18TensorIteratorBaseEENKUlvE1_clEvENKUlvE0_clEvEUlffE_EEEEvS6_RKT_EUliE_EEviT1_:
	.zero		1008


//--------------------- .nv.constant2._ZN2at6native27unrolled_elementwise_kernelINS0_13BinaryFunctorIfffZZZNS0_15binary_internal21div_trunc_kernel_cudaERNS_18TensorIteratorBaseEENKUlvE1_clEvENKUlvE0_clEvEUlffE_EESt5arrayIPcLm3EELi4E23TrivialOffsetCalculatorILi2EjESD_ILi1EjENS0_6memory12LoadWithCastILi2EEENSG_13StoreWithCastILi1EEEEEviT_T0_T2_T3_T4_T5_ --------------------------
	.section	.nv.constant2._ZN2at6native27unrolled_elementwise_kernelINS0_13BinaryFunctorIfffZZZNS0_15binary_internal21div_trunc_kernel_cudaERNS_18TensorIteratorBaseEENKUlvE1_clEvENKUlvE0_clEvEUlffE_EESt5arrayIPcLm3EELi4E23TrivialOffsetCalculatorILi2EjESD_ILi1EjENS0_6memory12LoadWithCastILi2EEENSG_13StoreWithCastILi1EEEEEviT_T0_T2_T3_T4_T5_,"a",@progbits
	.sectionflags	@""
	.align	4
.nv.constant2._ZN2at6native27unrolled_elementwise_kernelINS0_13BinaryFunctorIfffZZZNS0_15binary_internal21div_trunc_kernel_cudaERNS_18TensorIteratorBaseEENKUlvE1_clEvENKUlvE0_clEvEUlffE_EESt5arrayIPcLm3EELi4E23TrivialOffsetCalculatorILi2EjESD_ILi1EjENS0_6memory12LoadWithCastILi2EEENSG_13StoreWithCastILi1EEEEEviT_T0_T2_T3_T4_T5_:
        /*0000*/ 	.byte	0x00, 0x00, 0x00, 0xf0, 0xff, 0xff, 0x0f, 0x38


//--------------------- .nv.constant0._ZN2at6native27unrolled_elementwise_kernelINS0_13BinaryFunctorIfffZZZNS0_15binary_internal21div_trunc_kernel_cudaERNS_18TensorIteratorBaseEENKUlvE1_clEvENKUlvE0_clEvEUlffE_EESt5arrayIPcLm3EELi4E23TrivialOffsetCalculatorILi2EjESD_ILi1EjENS0_6memory12LoadWithCastILi2EEENSG_13StoreWithCastILi1EEEEEviT_T0_T2_T3_T4_T5_ --------------------------
	.section	.nv.constant0._ZN2at6native27unrolled_elementwise_kernelINS0_13BinaryFunctorIfffZZZNS0_15binary_internal21div_trunc_kernel_cudaERNS_18TensorIteratorBaseEENKUlvE1_clEvENKUlvE0_clEvEUlffE_EESt5arrayIPcLm3EELi4E23TrivialOffsetCalculatorILi2EjESD_ILi1EjENS0_6memory12LoadWithCastILi2EEENSG_13StoreWithCastILi1EEEEEviT_T0_T2_T3_T4_T5_,"a",@progbits
	.sectionflags	@""
	.align	4
.nv.constant0._ZN2at6native27unrolled_elementwise_kernelINS0_13BinaryFunctorIfffZZZNS0_15binary_internal21div_trunc_kernel_cudaERNS_18TensorIteratorBaseEENKUlvE1_clEvENKUlvE0_clEvEUlffE_EESt5arrayIPcLm3EELi4E23TrivialOffsetCalculatorILi2EjESD_ILi1EjENS0_6memory12LoadWithCastILi2EEENSG_13StoreWithCastILi1EEEEEviT_T0_T2_T3_T4_T5_:
	.zero		408


//--------------------- .nv.constant0._ZN2at6native18elementwise_kernelILi128ELi2EZNS0_22gpu_kernel_impl_nocastINS0_13BinaryFunctorIfffZZZNS0_15binary_internal21div_trunc_kernel_cudaERNS_18TensorIteratorBaseEENKUlvE1_clEvENKUlvE0_clEvEUlffE_EEEEvS6_RKT_EUliE_EEviT1_ --------------------------
	.section	.nv.constant0._ZN2at6native18elementwise_kernelILi128ELi2EZNS0_22gpu_kernel_impl_nocastINS0_13BinaryFunctorIfffZZZNS0_15binary_internal21div_trunc_kernel_cudaERNS_18TensorIteratorBaseEENKUlvE1_clEvENKUlvE0_clEvEUlffE_EEEEvS6_RKT_EUliE_EEviT1_,"a",@progbits
	.sectionflags	@""
	.align	4
.nv.constant0._ZN2at6native18elementwise_kernelILi128ELi2EZNS0_22gpu_kernel_impl_nocastINS0_13BinaryFunctorIfffZZZNS0_15binary_internal21div_trunc_kernel_cudaERNS_18TensorIteratorBaseEENKUlvE1_clEvENKUlvE0_clEvEUlffE_EEEEvS6_RKT_EUliE_EEviT1_:
	.zero		1008


//--------------------- .nv.constant0._ZN2at6native27unrolled_elementwise_kernelINS0_13BinaryFunctorIfffZZZNS0_15binary_internal21div_trunc_kernel_cudaERNS_18TensorIteratorBaseEENKUlvE1_clEvENKUlvE0_clEvEUlffE_EESt5arrayIPcLm3EELi4E23TrivialOffsetCalculatorILi2EjESD_ILi1EjENS0_6memory15LoadWithoutCastENSG_16StoreWithoutCastEEEviT_T0_T2_T3_T4_T5_ --------------------------
	.section	.nv.constant0._ZN2at6native27unrolled_elementwise_kernelINS0_13BinaryFunctorIfffZZZNS0_15binary_internal21div_trunc_kernel_cudaERNS_18TensorIteratorBaseEENKUlvE1_clEvENKUlvE0_clEvEUlffE_EESt5arrayIPcLm3EELi4E23TrivialOffsetCalculatorILi2EjESD_ILi1EjENS0_6memory15LoadWithoutCastENSG_16StoreWithoutCastEEEviT_T0_T2_T3_T4_T5_,"a",@progbits
	.sectionflags	@""
	.align	4
.nv.constant0._ZN2at6native27unrolled_elementwise_kernelINS0_13BinaryFunctorIfffZZZNS0_15binary_internal21div_trunc_kernel_cudaERNS_18TensorIteratorBaseEENKUlvE1_clEvENKUlvE0_clEvEUlffE_EESt5arrayIPcLm3EELi4E23TrivialOffsetCalculatorILi2EjESD_ILi1EjENS0_6memory15LoadWithoutCastENSG_16StoreWithoutCastEEEviT_T0_T2_T3_T4_T5_:
	.zero		388


//--------------------- .nv.constant0._ZN2at6native29vectorized_elementwise_kernelILi2ENS0_13BinaryFunctorIfffZZZNS0_15binary_internal21div_trunc_kernel_cudaERNS_18TensorIteratorBaseEENKUlvE1_clEvENKUlvE0_clEvEUlffE_EESt5arrayIPcLm3EEEEviT0_T1_ --------------------------
	.section	.nv.constant0._ZN2at6native29vectorized_elementwise_kernelILi2ENS0_13BinaryFunctorIfffZZZNS0_15binary_internal21div_trunc_kernel_cudaERNS_18TensorIteratorBaseEENKUlvE1_clEvENKUlvE0_clEvEUlffE_EESt5arrayIPcLm3EEEEviT0_T1_,"a",@progbits
	.sectionflags	@""
	.align	4
.nv.constant0._ZN2at6native29vectorized_elementwise_kernelILi2ENS0_13BinaryFunctorIfffZZZNS0_15binary_internal21div_trunc_kernel_cudaERNS_18TensorIteratorBaseEENKUlvE1_clEvENKUlvE0_clEvEUlffE_EESt5arrayIPcLm3EEEEviT0_T1_:
	.zero		384


//--------------------- .nv.constant0._ZN2at6native29vectorized_elementwise_kernelILi4ENS0_13BinaryFunctorIfffZZZNS0_15binary_internal21div_trunc_kernel_cudaERNS_18TensorIteratorBaseEENKUlvE1_clEvENKUlvE0_clEvEUlffE_EESt5arrayIPcLm3EEEEviT0_T1_ --------------------------
	.section	.nv.constant0._ZN2at6native29vectorized_elementwise_kernelILi4ENS0_13BinaryFunctorIfffZZZNS0_15binary_internal21div_trunc_kernel_cudaERNS_18TensorIteratorBaseEENKUlvE1_clEvENKUlvE0_clEvEUlffE_EESt5arrayIPcLm3EEEEviT0_T1_,"a",@progbits
	.sectionflags	@""
	.align	4
.nv.constant0._ZN2at6native29vectorized_elementwise_kernelILi4ENS0_13BinaryFunctorIfffZZZNS0_15binary_internal21div_trunc_kernel_cudaERNS_18TensorIteratorBaseEENKUlvE1_clEvENKUlvE0_clEvEUlffE_EESt5arrayIPcLm3EEEEviT0_T1_:
	.zero		384


//--------------------- .nv.constant0._ZN2at6native29vectorized_elementwise_kernelILi8ENS0_13BinaryFunctorIfffZZZNS0_15binary_internal21div_trunc_kernel_cudaERNS_18TensorIteratorBaseEENKUlvE1_clEvENKUlvE0_clEvEUlffE_EESt5arrayIPcLm3EEEEviT0_T1_ --------------------------
	.section	.nv.constant0._ZN2at6native29vectorized_elementwise_kernelILi8ENS0_13BinaryFunctorIfffZZZNS0_15binary_internal21div_trunc_kernel_cudaERNS_18TensorIteratorBaseEENKUlvE1_clEvENKUlvE0_clEvEUlffE_EESt5arrayIPcLm3EEEEviT0_T1_,"a",@progbits
	.sectionflags	@""
	.align	4
.nv.constant0._ZN2at6native29vectorized_elementwise_kernelILi8ENS0_13BinaryFunctorIfffZZZNS0_15binary_internal21div_trunc_kernel_cudaERNS_18TensorIteratorBaseEENKUlvE1_clEvENKUlvE0_clEvEUlffE_EESt5arrayIPcLm3EEEEviT0_T1_:
	.zero		384


//--------------------- .nv.constant2._ZN2at6native18elementwise_kernelILi128ELi4EZNS0_15gpu_kernel_implINS0_13BUnaryFunctorIfffZZZNS0_15binary_internal21div_trunc_kernel_cudaERNS_18TensorIteratorBaseEENKUlvE1_clEvENKUlvE0_clEvEUlffE_EEEEvS6_RKT_EUliE_EEviT1_ --------------------------
	.section	.nv.constant2._ZN2at6native18elementwise_kernelILi128ELi4EZNS0_15gpu_kernel_implINS0_13BUnaryFunctorIfffZZZNS0_15binary_internal21div_trunc_kernel_cudaERNS_18TensorIteratorBaseEENKUlvE1_clEvENKUlvE0_clEvEUlffE_EEEEvS6_RKT_EUliE_EEviT1_,"a",@progbits
	.sectionflags	@""
	.align	4
.nv.constant2._ZN2at6native18elementwise_kernelILi128ELi4EZNS0_15gpu_kernel_implINS0_13BUnaryFunctorIfffZZZNS0_15binary_internal21div_trunc_kernel_cudaERNS_18TensorIteratorBaseEENKUlvE1_clEvENKUlvE0_clEvEUlffE_EEEEvS6_RKT_EUliE_EEviT1_:
        /*0000*/ 	.byte	0x00, 0x00, 0x00, 0xf0, 0xff, 0xff, 0x0f, 0x38


//--------------------- .nv.constant0._ZN2at6native18elementwise_kernelILi128ELi4EZNS0_15gpu_kernel_implINS0_13BUnaryFunctorIfffZZZNS0_15binary_internal21div_trunc_kernel_cudaERNS_18TensorIteratorBaseEENKUlvE1_clEvENKUlvE0_clEvEUlffE_EEEEvS6_RKT_EUliE_EEviT1_ --------------------------
	.section	.nv.constant0._ZN2at6native18elementwise_kernelILi128ELi4EZNS0_15gpu_kernel_implINS0_13BUnaryFunctorIfffZZZNS0_15binary_internal21div_trunc_kernel_cudaERNS_18TensorIteratorBaseEENKUlvE1_clEvENKUlvE0_clEvEUlffE_EEEEvS6_RKT_EUliE_EEviT1_,"a",@progbits
	.sectionflags	@""
	.align	4
.nv.constant0._ZN2at6native18elementwise_kernelILi128ELi4EZNS0_15gpu_kernel_implINS0_13BUnaryFunctorIfffZZZNS0_15binary_internal21div_trunc_kernel_cudaERNS_18TensorIteratorBaseEENKUlvE1_clEvENKUlvE0_clEvEUlffE_EEEEvS6_RKT_EUliE_EEviT1_:
	.zero		904


//--------------------- .nv.constant2._ZN2at6native27unrolled_elementwise_kernelINS0_13BUnaryFunctorIfffZZZNS0_15binary_internal21div_trunc_kernel_cudaERNS_18TensorIteratorBaseEENKUlvE1_clEvENKUlvE0_clEvEUlffE_EESt5arrayIPcLm2EELi4E23TrivialOffsetCalculatorILi1EjESE_NS0_6memory12LoadWithCastILi1EEENSF_13StoreWithCastILi1EEEEEviT_T0_T2_T3_T4_T5_ --------------------------
	.section	.nv.constant2._ZN2at6native27unrolled_elementwise_kernelINS0_13BUnaryFunctorIfffZZZNS0_15binary_internal21div_trunc_kernel_cudaERNS_18TensorIteratorBaseEENKUlvE1_clEvENKUlvE0_clEvEUlffE_EESt5arrayIPcLm2EELi4E23TrivialOffsetCalculatorILi1EjESE_NS0_6memory12LoadWithCastILi1EEENSF_13StoreWithCastILi1EEEEEviT_T0_T2_T3_T4_T5_,"a",@progbits
	.sectionflags	@""
	.align	4
.nv.constant2._ZN2at6native27unrolled_elementwise_kernelINS0_13BUnaryFunctorIfffZZZNS0_15binary_internal21div_trunc_kernel_cudaERNS_18TensorIteratorBaseEENKUlvE1_clEvENKUlvE0_clEvEUlffE_EESt5arrayIPcLm2EELi4E23TrivialOffsetCalculatorILi1EjESE_NS0_6memory12LoadWithCastILi1EEENSF_13StoreWithCastILi1EEEEEviT_T0_T2_T3_T4_T5_:
        /*0000*/ 	.byte	0x00, 0x00, 0x00, 0xf0, 0xff, 0xff, 0x0f, 0x38


//--------------------- .nv.constant0._ZN2at6native27unrolled_elementwise_kernelINS0_13BUnaryFunctorIfffZZZNS0_15binary_internal21div_trunc_kernel_cudaERNS_18TensorIteratorBaseEENKUlvE1_clEvENKUlvE0_clEvEUlffE_EESt5arrayIPcLm2EELi4E23TrivialOffsetCalculatorILi1EjESE_NS0_6memory12LoadWithCastILi1EEENSF_13StoreWithCastILi1EEEEEviT_T0_T2_T3_T4_T5_ --------------------------
	.section	.nv.constant0._ZN2at6native27unrolled_elementwise_kernelINS0_13BUnaryFunctorIfffZZZNS0_15binary_internal21div_trunc_kernel_cudaERNS_18TensorIteratorBaseEENKUlvE1_clEvENKUlvE0_clEvEUlffE_EESt5arrayIPcLm2EELi4E23TrivialOffsetCalculatorILi1EjESE_NS0_6memory12LoadWithCastILi1EEENSF_13StoreWithCastILi1EEEEEviT_T0_T2_T3_T4_T5_,"a",@progbits
	.sectionflags	@""
	.align	4
.nv.constant0._ZN2at6native27unrolled_elementwise_kernelINS0_13BUnaryFunctorIfffZZZNS0_15binary_internal21div_trunc_kernel_cudaERNS_18TensorIteratorBaseEENKUlvE1_clEvENKUlvE0_clEvEUlffE_EESt5arrayIPcLm2EELi4E23TrivialOffsetCalculatorILi1EjESE_NS0_6memory12LoadWithCastILi1EEENSF_13StoreWithCastILi1EEEEEviT_T0_T2_T3_T4_T5_:
	.zero		404


//--------------------- .nv.constant0._ZN2at6native18elementwise_kernelILi128ELi2EZNS0_22gpu_kernel_impl_nocastINS0_13BUnaryFunctorIfffZZZNS0_15binary_internal21div_trunc_kernel_cudaERNS_18TensorIteratorBaseEENKUlvE1_clEvENKUlvE0_clEvEUlffE_EEEEvS6_RKT_EUliE_EEviT1_ --------------------------
	.section	.nv.constant0._ZN2at6native18elementwise_kernelILi128ELi2EZNS0_22gpu_kernel_impl_nocastINS0_13BUnaryFunctorIfffZZZNS0_15binary_internal21div_trunc_kernel_cudaERNS_18TensorIteratorBaseEENKUlvE1_clEvENKUlvE0_clEvEUlffE_EEEEvS6_RKT_EUliE_EEviT1_,"a",@progbits
	.sectionflags	@""
	.align	4
.nv.constant0._ZN2at6native18elementwise_kernelILi128ELi2EZNS0_22gpu_kernel_impl_nocastINS0_13BUnaryFunctorIfffZZZNS0_15binary_internal21div_trunc_kernel_cudaERNS_18TensorIteratorBaseEENKUlvE1_clEvENKUlvE0_clEvEUlffE_EEEEvS6_RKT_EUliE_EEviT1_:
	.zero		896


//--------------------- .nv.constant0._ZN2at6native27unrolled_elementwise_kernelINS0_13BUnaryFunctorIfffZZZNS0_15binary_internal21div_trunc_kernel_cudaERNS_18TensorIteratorBaseEENKUlvE1_clEvENKUlvE0_clEvEUlffE_EESt5arrayIPcLm2EELi4E23TrivialOffsetCalculatorILi1EjESE_NS0_6memory15LoadWithoutCastENSF_16StoreWithoutCastEEEviT_T0_T2_T3_T4_T5_ --------------------------
	.section	.nv.constant0._ZN2at6native27unrolled_elementwise_kernelINS0_13BUnaryFunctorIfffZZZNS0_15binary_internal21div_trunc_kernel_cudaERNS_18TensorIteratorBaseEENKUlvE1_clEvENKUlvE0_clEvEUlffE_EESt5arrayIPcLm2EELi4E23TrivialOffsetCalculatorILi1EjESE_NS0_6memory15LoadWithoutCastENSF_16StoreWithoutCastEEEviT_T0_T2_T3_T4_T5_,"a",@progbits
	.sectionflags	@""
	.align	4
.nv.constant0._ZN2at6native27unrolled_elementwise_kernelINS0_13BUnaryFunctorIfffZZZNS0_15binary_internal21div_trunc_kernel_cudaERNS_18TensorIteratorBaseEENKUlvE1_clEvENKUlvE0_clEvEUlffE_EESt5arrayIPcLm2EELi4E23TrivialOffsetCalculatorILi1EjESE_NS0_6memory15LoadWithoutCastENSF_16StoreWithoutCastEEEviT_T0_T2_T3_T4_T5_:
	.zero		388


//--------------------- .nv.constant0._ZN2at6native29vectorized_elementwise_kernelILi2ENS0_13BUnaryFunctorIfffZZZNS0_15binary_internal21div_trunc_kernel_cudaERNS_18TensorIteratorBaseEENKUlvE1_clEvENKUlvE0_clEvEUlffE_EESt5arrayIPcLm2EEEEviT0_T1_ --------------------------
	.section	.nv.constant0._ZN2at6native29vectorized_elementwise_kernelILi2ENS0_13BUnaryFunctorIfffZZZNS0_15binary_internal21div_trunc_kernel_cudaERNS_18TensorIteratorBaseEENKUlvE1_clEvENKUlvE0_clEvEUlffE_EESt5arrayIPcLm2EEEEviT0_T1_,"a",@progbits
	.sectionflags	@""
	.align	4
.nv.constant0._ZN2at6native29vectorized_elementwise_kernelILi2ENS0_13BUnaryFunctorIfffZZZNS0_15binary_internal21div_trunc_kernel_cudaERNS_18TensorIteratorBaseEENKUlvE1_clEvENKUlvE0_clEvEUlffE_EESt5arrayIPcLm2EEEEviT0_T1_:
	.zero		384


//--------------------- .nv.constant0._ZN2at6native29vectorized_elementwise_kernelILi4ENS0_13BUnaryFunctorIfffZZZNS0_15binary_internal21div_trunc_kernel_cudaERNS_18TensorIteratorBaseEENKUlvE1_clEvENKUlvE0_clEvEUlffE_EESt5arrayIPcLm2EEEEviT0_T1_ --------------------------
	.section	.nv.constant0._ZN2at6native29vectorized_elementwise_kernelILi4ENS0_13BUnaryFunctorIfffZZZNS0_15binary_internal21div_trunc_kernel_cudaERNS_18TensorIteratorBaseEENKUlvE1_clEvENKUlvE0_clEvEUlffE_EESt5arrayIPcLm2EEEEviT0_T1_,"a",@progbits
	.sectionflags	@""
	.align	4
.nv.constant0._ZN2at6native29vectorized_elementwise_kernelILi4ENS0_13BUnaryFunctorIfffZZZNS0_15binary_internal21div_trunc_kernel_cudaERNS_18TensorIteratorBaseEENKUlvE1_clEvENKUlvE0_clEvEUlffE_EESt5arrayIPcLm2EEEEviT0_T1_:
	.zero		384


//--------------------- .nv.constant0._ZN2at6native29vectorized_elementwise_kernelILi8ENS0_13BUnaryFunctorIfffZZZNS0_15binary_internal21div_trunc_kernel_cudaERNS_18TensorIteratorBaseEENKUlvE1_clEvENKUlvE0_clEvEUlffE_EESt5arrayIPcLm2EEEEviT0_T1_ --------------------------
	.section	.nv.constant0._ZN2at6native29vectorized_elementwise_kernelILi8ENS0_13BUnaryFunctorIfffZZZNS0_15binary_internal21div_trunc_kernel_cudaERNS_18TensorIteratorBaseEENKUlvE1_clEvENKUlvE0_clEvEUlffE_EESt5arrayIPcLm2EEEEviT0_T1_,"a",@progbits
	.sectionflags	@""
	.align	4
.nv.constant0._ZN2at6native29vectorized_elementwise_kernelILi8ENS0_13BUnaryFunctorIfffZZZNS0_15binary_internal21div_trunc_kernel_cudaERNS_18TensorIteratorBaseEENKUlvE1_clEvENKUlvE0_clEvEUlffE_EESt5arrayIPcLm2EEEEviT0_T1_:
	.zero		384


//--------------------- .nv.constant2._ZN2at6native18elementwise_kernelILi128ELi4EZNS0_15gpu_kernel_implINS0_13AUnaryFunctorIfffZZZNS0_15binary_internal21div_trunc_kernel_cudaERNS_18TensorIteratorBaseEENKUlvE1_clEvENKUlvE0_clEvEUlffE_EEEEvS6_RKT_EUliE_EEviT1_ --------------------------
	.section	.nv.constant2._ZN2at6native18elementwise_kernelILi128ELi4EZNS0_15gpu_kernel_implINS0_13AUnaryFunctorIfffZZZNS0_15binary_internal21div_trunc_kernel_cudaERNS_18TensorIteratorBaseEENKUlvE1_clEvENKUlvE0_clEvEUlffE_EEEEvS6_RKT_EUliE_EEviT1_,"a",@progbits
	.sectionflags	@""
	.align	4
.nv.constant2._ZN2at6native18elementwise_kernelILi128ELi4EZNS0_15gpu_kernel_implINS0_13AUnaryFunctorIfffZZZNS0_15binary_internal21div_trunc_kernel_cudaERNS_18TensorIteratorBaseEENKUlvE1_clEvENKUlvE0_clEvEUlffE_EEEEvS6_RKT_EUliE_EEviT1_:
        /*0000*/ 	.byte	0x00, 0x00, 0x00, 0xf0, 0xff, 0xff, 0x0f, 0x38


//--------------------- .nv.constant0._ZN2at6native18elementwise_kernelILi128ELi4EZNS0_15gpu_kernel_implINS0_13AUnaryFunctorIfffZZZNS0_15binary_internal21div_trunc_kernel_cudaERNS_18TensorIteratorBaseEENKUlvE1_clEvENKUlvE0_clEvEUlffE_EEEEvS6_RKT_EUliE_EEviT1_ --------------------------
	.section	.nv.constant0._ZN2at6native18elementwise_kernelILi128ELi4EZNS0_15gpu_kernel_implINS0_13AUnaryFunctorIfffZZZNS0_15binary_internal21div_trunc_kernel_cudaERNS_18TensorIteratorBaseEENKUlvE1_clEvENKUlvE0_clEvEUlffE_EEEEvS6_RKT_EUliE_EEviT1_,"a",@progbits
	.sectionflags	@""
	.align	4
.nv.constant0._ZN2at6native18elementwise_kernelILi128ELi4EZNS0_15gpu_kernel_implINS0_13AUnaryFunctorIfffZZZNS0_15binary_internal21div_trunc_kernel_cudaERNS_18TensorIteratorBaseEENKUlvE1_clEvENKUlvE0_clEvEUlffE_EEEEvS6_RKT_EUliE_EEviT1_:
	.zero		904


//--------------------- .nv.constant2._ZN2at6native27unrolled_elementwise_kernelINS0_13AUnaryFunctorIfffZZZNS0_15binary_internal21div_trunc_kernel_cudaERNS_18TensorIteratorBaseEENKUlvE1_clEvENKUlvE0_clEvEUlffE_EESt5arrayIPcLm2EELi4E23TrivialOffsetCalculatorILi1EjESE_NS0_6memory12LoadWithCastILi1EEENSF_13StoreWithCastILi1EEEEEviT_T0_T2_T3_T4_T5_ --------------------------
	.section	.nv.constant2._ZN2at6native27unrolled_elementwise_kernelINS0_13AUnaryFunctorIfffZZZNS0_15binary_internal21div_trunc_kernel_cudaERNS_18TensorIteratorBaseEENKUlvE1_clEvENKUlvE0_clEvEUlffE_EESt5arrayIPcLm2EELi4E23TrivialOffsetCalculatorILi1EjESE_NS0_6memory12LoadWithCastILi1EEENSF_13StoreWithCastILi1EEEEEviT_T0_T2_T3_T4_T5_,"a",@progbits
	.sectionflags	@""
	.align	4
.nv.constant2._ZN2at6native27unrolled_elementwise_kernelINS0_13AUnaryFunctorIfffZZZNS0_15binary_internal21div_trunc_kernel_cudaERNS_18TensorIteratorBaseEENKUlvE1_clEvENKUlvE0_clEvEUlffE_EESt5arrayIPcLm2EELi4E23TrivialOffsetCalculatorILi1EjESE_NS0_6memory12LoadWithCastILi1EEENSF_13StoreWithCastILi1EEEEEviT_T0_T2_T3_T4_T5_:
        /*0000*/ 	.byte	0x00, 0x00, 0x00, 0xf0, 0xff, 0xff, 0x0f, 0x38


//--------------------- .nv.constant0._ZN2at6native27unrolled_elementwise_kernelINS0_13AUnaryFunctorIfffZZZNS0_15binary_internal21div_trunc_kernel_cudaERNS_18TensorIteratorBaseEENKUlvE1_clEvENKUlvE0_clEvEUlffE_EESt5arrayIPcLm2EELi4E23TrivialOffsetCalculatorILi1EjESE_NS0_6memory12LoadWithCastILi1EEENSF_13StoreWithCastILi1EEEEEviT_T0_T2_T3_T4_T5_ --------------------------
	.section	.nv.constant0._ZN2at6native27unrolled_elementwise_kernelINS0_13AUnaryFunctorIfffZZZNS0_15binary_internal21div_trunc_kernel_cudaERNS_18TensorIteratorBaseEENKUlvE1_clEvENKUlvE0_clEvEUlffE_EESt5arrayIPcLm2EELi4E23TrivialOffsetCalculatorILi1EjESE_NS0_6memory12LoadWithCastILi1EEENSF_13StoreWithCastILi1EEEEEviT_T0_T2_T3_T4_T5_,"a",@progbits
	.sectionflags	@""
	.align	4
.nv.constant0._ZN2at6native27unrolled_elementwise_kernelINS0_13AUnaryFunctorIfffZZZNS0_15binary_internal21div_trunc_kernel_cudaERNS_18TensorIteratorBaseEENKUlvE1_clEvENKUlvE0_clEvEUlffE_EESt5arrayIPcLm2EELi4E23TrivialOffsetCalculatorILi1EjESE_NS0_6memory12LoadWithCastILi1EEENSF_13StoreWithCastILi1EEEEEviT_T0_T2_T3_T4_T5_:
	.zero		404


//--------------------- .nv.constant0._ZN2at6native18elementwise_kernelILi128ELi2EZNS0_22gpu_kernel_impl_nocastINS0_13AUnaryFunctorIfffZZZNS0_15binary_internal21div_trunc_kernel_cudaERNS_18TensorIteratorBaseEENKUlvE1_clEvENKUlvE0_clEvEUlffE_EEEEvS6_RKT_EUliE_EEviT1_ --------------------------
	.section	.nv.constant0._ZN2at6native18elementwise_kernelILi128ELi2EZNS0_22gpu_kernel_impl_nocastINS0_13AUnaryFunctorIfffZZZNS0_15binary_internal21div_trunc_kernel_cudaERNS_18TensorIteratorBaseEENKUlvE1_clEvENKUlvE0_clEvEUlffE_EEEEvS6_RKT_EUliE_EEviT1_,"a",@progbits
	.sectionflags	@""
	.align	4
.nv.constant0._ZN2at6native18elementwise_kernelILi128ELi2EZNS0_22gpu_kernel_impl_nocastINS0_13AUnaryFunctorIfffZZZNS0_15binary_internal21div_trunc_kernel_cudaERNS_18TensorIteratorBaseEENKUlvE1_clEvENKUlvE0_clEvEUlffE_EEEEvS6_RKT_EUliE_EEviT1_:
	.zero		896


//--------------------- .nv.constant0._ZN2at6native27unrolled_elementwise_kernelINS0_13AUnaryFunctorIfffZZZNS0_15binary_internal21div_trunc_kernel_cudaERNS_18TensorIteratorBaseEENKUlvE1_clEvENKUlvE0_clEvEUlffE_EESt5arrayIPcLm2EELi4E23TrivialOffsetCalculatorILi1EjESE_NS0_6memory15LoadWithoutCastENSF_16StoreWithoutCastEEEviT_T0_T2_T3_T4_T5_ --------------------------
	.section	.nv.constant0._ZN2at6native27unrolled_elementwise_kernelINS0_13AUnaryFunctorIfffZZZNS0_15binary_internal21div_trunc_kernel_cudaERNS_18TensorIteratorBaseEENKUlvE1_clEvENKUlvE0_clEvEUlffE_EESt5arrayIPcLm2EELi4E23TrivialOffsetCalculatorILi1EjESE_NS0_6memory15LoadWithoutCastENSF_16StoreWithoutCastEEEviT_T0_T2_T3_T4_T5_,"a",@progbits
	.sectionflags	@""
	.align	4
.nv.constant0._ZN2at6native27unrolled_elementwise_kernelINS0_13AUnaryFunctorIfffZZZNS0_15binary_internal21div_trunc_kernel_cudaERNS_18TensorIteratorBaseEENKUlvE1_clEvENKUlvE0_clEvEUlffE_EESt5arrayIPcLm2EELi4E23TrivialOffsetCalculatorILi1EjESE_NS0_6memory15LoadWithoutCastENSF_16StoreWithoutCastEEEviT_T0_T2_T3_T4_T5_:
	.zero		388


//--------------------- .nv.constant0._ZN2at6native29vectorized_elementwise_kernelILi2ENS0_13AUnaryFunctorIfffZZZNS0_15binary_internal21div_trunc_kernel_cudaERNS_18TensorIteratorBaseEENKUlvE1_clEvENKUlvE0_clEvEUlffE_EESt5arrayIPcLm2EEEEviT0_T1_ --------------------------
	.section	.nv.constant0._ZN2at6native29vectorized_elementwise_kernelILi2ENS0_13AUnaryFunctorIfffZZZNS0_15binary_internal21div_trunc_kernel_cudaERNS_18TensorIteratorBaseEENKUlvE1_clEvENKUlvE0_clEvEUlffE_EESt5arrayIPcLm2EEEEviT0_T1_,"a",@progbits
	.sectionflags	@""
	.align	4
.nv.constant0._ZN2at6native29vectorized_elementwise_kernelILi2ENS0_13AUnaryFunctorIfffZZZNS0_15binary_internal21div_trunc_kernel_cudaERNS_18TensorIteratorBaseEENKUlvE1_clEvENKUlvE0_clEvEUlffE_EESt5arrayIPcLm2EEEEviT0_T1_:
	.zero		384


//--------------------- .nv.constant0._ZN2at6native29vectorized_elementwise_kernelILi4ENS0_13AUnaryFunctorIfffZZZNS0_15binary_internal21div_trunc_kernel_cudaERNS_18TensorIteratorBaseEENKUlvE1_clEvENKUlvE0_clEvEUlffE_EESt5arrayIPcLm2EEEEviT0_T1_ --------------------------
	.section	.nv.constant0._ZN2at6native29vectorized_elementwise_kernelILi4ENS0_13AUnaryFunctorIfffZZZNS0_15binary_internal21div_trunc_kernel_cudaERNS_18TensorIteratorBaseEENKUlvE1_clEvENKUlvE0_clEvEUlffE_EESt5arrayIPcLm2EEEEviT0_T1_,"a",@progbits
	.sectionflags	@""
	.align	4
.nv.constant0._ZN2at6native29vectorized_elementwise_kernelILi4ENS0_13AUnaryFunctorIfffZZZNS0_15binary_internal21div_trunc_kernel_cudaERNS_18TensorIteratorBaseEENKUlvE1_clEvENKUlvE0_clEvEUlffE_EESt5arrayIPcLm2EEEEviT0_T1_:
	.zero		384


//--------------------- .nv.constant0._ZN2at6native29vectorized_elementwise_kernelILi8ENS0_13AUnaryFunctorIfffZZZNS0_15binary_internal21div_trunc_kernel_cudaERNS_18TensorIteratorBaseEENKUlvE1_clEvENKUlvE0_clEvEUlffE_EESt5arrayIPcLm2EEEEviT0_T1_ --------------------------
	.section	.nv.constant0._ZN2at6native29vectorized_elementwise_kernelILi8ENS0_13AUnaryFunctorIfffZZZNS0_15binary_internal21div_trunc_kernel_cudaERNS_18TensorIteratorBaseEENKUlvE1_clEvENKUlvE0_clEvEUlffE_EESt5arrayIPcLm2EEEEviT0_T1_,"a",@progbits
	.sectionflags	@""
	.align	4
.nv.constant0._ZN2at6native29vectorized_elementwise_kernelILi8ENS0_13AUnaryFunctorIfffZZZNS0_15binary_internal21div_trunc_kernel_cudaERNS_18TensorIteratorBaseEENKUlvE1_clEvENKUlvE0_clEvEUlffE_EESt5arrayIPcLm2EEEEviT0_T1_:
	.zero		384


//--------------------- .nv.constant2._ZN2at6native18elementwise_kernelILi128ELi4EZNS0_15gpu_kernel_implINS0_13BinaryFunctorIdddZZZNS0_15binary_internal21div_trunc_kernel_cudaERNS_18TensorIteratorBaseEENKUlvE1_clEvENKUlvE_clEvEUlddE_EEEEvS6_RKT_EUliE_EEviT1_ --------------------------
	.section	.nv.constant2._ZN2at6native18elementwise_kernelILi128ELi4EZNS0_15gpu_kernel_implINS0_13BinaryFunctorIdddZZZNS0_15binary_internal21div_trunc_kernel_cudaERNS_18TensorIteratorBaseEENKUlvE1_clEvENKUlvE_clEvEUlddE_EEEEvS6_RKT_EUliE_EEviT1_,"a",@progbits
	.sectionflags	@""
	.align	4
.nv.constant2._ZN2at6native18elementwise_kernelILi128ELi4EZNS0_15gpu_kernel_implINS0_13BinaryFunctorIdddZZZNS0_15binary_internal21div_trunc_kernel_cudaERNS_18TensorIteratorBaseEENKUlvE1_clEvENKUlvE_clEvEUlddE_EEEEvS6_RKT_EUliE_EEviT1_:
        /*0000*/ 	.byte	0x00, 0x00, 0x00, 0xf0, 0xff, 0xff, 0x0f, 0x38


//--------------------- .nv.constant0._ZN2at6native18elementwise_kernelILi128ELi4EZNS0_15gpu_kernel_implINS0_13BinaryFunctorIdddZZZNS0_15binary_internal21div_trunc_kernel_cudaERNS_18TensorIteratorBaseEENKUlvE1_clEvENKUlvE_clEvEUlddE_EEEEvS6_RKT_EUliE_EEviT1_ --------------------------
	.section	.nv.constant0._ZN2at6native18elementwise_kernelILi128ELi4EZNS0_15gpu_kernel_implINS0_13BinaryFunctorIdddZZZNS0_15binary_internal21div_trunc_kernel_cudaERNS_18TensorIteratorBaseEENKUlvE1_clEvENKUlvE_clEvEUlddE_EEEEvS6_RKT_EUliE_EEviT1_,"a",@progbits
	.sectionflags	@""
	.align	4
.nv.constant0._ZN2at6native18elementwise_kernelILi128ELi4EZNS0_15gpu_kernel_implINS0_13BinaryFunctorIdddZZZNS0_15binary_internal21div_trunc_kernel_cudaERNS_18TensorIteratorBaseEENKUlvE1_clEvENKUlvE_clEvEUlddE_EEEEvS6_RKT_EUliE_EEviT1_:
	.zero		1008


//--------------------- .nv.constant2._ZN2at6native27unrolled_elementwise_kernelINS0_13BinaryFunctorIdddZZZNS0_15binary_internal21div_trunc_kernel_cudaERNS_18TensorIteratorBaseEENKUlvE1_clEvENKUlvE_clEvEUlddE_EESt5arrayIPcLm3EELi4E23TrivialOffsetCalculatorILi2EjESD_ILi1EjENS0_6memory12LoadWithCastILi2EEENSG_13StoreWithCastILi1EEEEEviT_T0_T2_T3_T4_T5_ --------------------------
	.section	.nv.constant2._ZN2at6native27unrolled_elementwise_kernelINS0_13BinaryFunctorIdddZZZNS0_15binary_internal21div_trunc_kernel_cudaERNS_18TensorIteratorBaseEENKUlvE1_clEvENKUlvE_clEvEUlddE_EESt5arrayIPcLm3EELi4E23TrivialOffsetCalculatorILi2EjESD_ILi1EjENS0_6memory12LoadWithCastILi2EEENSG_13StoreWithCastILi1EEEEEviT_T0_T2_T3_T4_T5_,"a",@progbits
	.sectionflags	@""
	.align	4
.nv.constant2._ZN2at6native27unrolled_elementwise_kernelINS0_13BinaryFunctorIdddZZZNS0_15binary_internal21div_trunc_kernel_cudaERNS_18TensorIteratorBaseEENKUlvE1_clEvENKUlvE_clEvEUlddE_EESt5arrayIPcLm3EELi4E23TrivialOffsetCalculatorILi2EjESD_ILi1EjENS0_6memory12LoadWithCastILi2EEENSG_13StoreWithCastILi1EEEEEviT_T0_T2_T3_T4_T5_:
        /*0000*/ 	.byte	0x00, 0x00, 0x00, 0xf0, 0xff, 0xff, 0x0f, 0x38


//--------------------- .nv.constant0._ZN2at6native27unrolled_elementwise_kernelINS0_13BinaryFunctorIdddZZZNS0_15binary_internal21div_trunc_kernel_cudaERNS_18TensorIteratorBaseEENKUlvE1_clEvENKUlvE_clEvEUlddE_EESt5arrayIPcLm3EELi4E23TrivialOffsetCalculatorILi2EjESD_ILi1EjENS0_6memory12LoadWithCastILi2EEENSG_13StoreWithCastILi1EEEEEviT_T0_T2_T3_T4_T5_ --------------------------
	.section	.nv.constant0._ZN2at6native27unrolled_elementwise_kernelINS0_13BinaryFunctorIdddZZZNS0_15binary_internal21div_trunc_kernel_cudaERNS_18TensorIteratorBaseEENKUlvE1_clEvENKUlvE_clEvEUlddE_EESt5arrayIPcLm3EELi4E23TrivialOffsetCalculatorILi2EjESD_ILi1EjENS0_6memory12LoadWithCastILi2EEENSG_13StoreWithCastILi1EEEEEviT_T0_T2_T3_T4_T5_,"a",@progbits
	.sectionflags	@""
	.align	4
.nv.constant0._ZN2at6native27unrolled_elementwise_kernelINS0_13BinaryFunctorIdddZZZNS0_15binary_internal21div_trunc_kernel_cudaERNS_18TensorIteratorBaseEENKUlvE1_clEvENKUlvE_clEvEUlddE_EESt5arrayIPcLm3EELi4E23TrivialOffsetCalculatorILi2EjESD_ILi1EjENS0_6memory12LoadWithCastILi2EEENSG_13StoreWithCastILi1EEEEEviT_T0_T2_T3_T4_T5_:
	.zero		408


//--------------------- .nv.constant0._ZN2at6native18elementwise_kernelILi128ELi2EZNS0_22gpu_kernel_impl_nocastINS0_13BinaryFunctorIdddZZZNS0_15binary_internal21div_trunc_kernel_cudaERNS_18TensorIteratorBaseEENKUlvE1_clEvENKUlvE_clEvEUlddE_EEEEvS6_RKT_EUliE_EEviT1_ --------------------------
	.section	.nv.constant0._ZN2at6native18elementwise_kernelILi128ELi2EZNS0_22gpu_kernel_impl_nocastINS0_13BinaryFunctorIdddZZZNS0_15binary_internal21div_trunc_kernel_cudaERNS_18TensorIteratorBaseEENKUlvE1_clEvENKUlvE_clEvEUlddE_EEEEvS6_RKT_EUliE_EEviT1_,"a",@progbits
	.sectionflags	@""
	.align	4
.nv.constant0._ZN2at6native18elementwise_kernelILi128ELi2EZNS0_22gpu_kernel_impl_nocastINS0_13BinaryFunctorIdddZZZNS0_15binary_internal21div_trunc_kernel_cudaERNS_18TensorIteratorBaseEENKUlvE1_clEvENKUlvE_clEvEUlddE_EEEEvS6_RKT_EUliE_EEviT1_:
	.zero		1008


//--------------------- .nv.constant0._ZN2at6native27unrolled_elementwise_kernelINS0_13BinaryFunctorIdddZZZNS0_15binary_internal21div_trunc_kernel_cudaERNS_18TensorIteratorBaseEENKUlvE1_clEvENKUlvE_clEvEUlddE_EESt5arrayIPcLm3EELi4E23TrivialOffsetCalculatorILi2EjESD_ILi1EjENS0_6memory15LoadWithoutCastENSG_16StoreWithoutCastEEEviT_T0_T2_T3_T4_T5_ --------------------------
	.section	.nv.constant0._ZN2at6native27unrolled_elementwise_kernelINS0_13BinaryFunctorIdddZZZNS0_15binary_internal21div_trunc_kernel_cudaERNS_18TensorIteratorBaseEENKUlvE1_clEvENKUlvE_clEvEUlddE_EESt5arrayIPcLm3EELi4E23TrivialOffsetCalculatorILi2EjESD_ILi1EjENS0_6memory15LoadWithoutCastENSG_16StoreWithoutCastEEEviT_T0_T2_T3_T4_T5_,"a",@progbits
	.sectionflags	@""
	.align	4
.nv.constant0._ZN2at6native27unrolled_elementwise_kernelINS0_13BinaryFunctorIdddZZZNS0_15binary_internal21div_trunc_kernel_cudaERNS_18TensorIteratorBaseEENKUlvE1_clEvENKUlvE_clEvEUlddE_EESt5arrayIPcLm3EELi4E23TrivialOffsetCalculatorILi2EjESD_ILi1EjENS0_6memory15LoadWithoutCastENSG_16StoreWithoutCastEEEviT_T0_T2_T3_T4_T5_:
	.zero		388


//--------------------- .nv.constant0._ZN2at6native29vectorized_elementwise_kernelILi2ENS0_13BinaryFunctorIdddZZZNS0_15binary_internal21div_trunc_kernel_cudaERNS_18TensorIteratorBaseEENKUlvE1_clEvENKUlvE_clEvEUlddE_EESt5arrayIPcLm3EEEEviT0_T1_ --------------------------
	.section	.nv.constant0._ZN2at6native29vectorized_elementwise_kernelILi2ENS0_13BinaryFunctorIdddZZZNS0_15binary_internal21div_trunc_kernel_cudaERNS_18TensorIteratorBaseEENKUlvE1_clEvENKUlvE_clEvEUlddE_EESt5arrayIPcLm3EEEEviT0_T1_,"a",@progbits
	.sectionflags	@""
	.align	4
.nv.constant0._ZN2at6native29vectorized_elementwise_kernelILi2ENS0_13BinaryFunctorIdddZZZNS0_15binary_internal21div_trunc_kernel_cudaERNS_18TensorIteratorBaseEENKUlvE1_clEvENKUlvE_clEvEUlddE_EESt5arrayIPcLm3EEEEviT0_T1_:
	.zero		384


//--------------------- .nv.constant0._ZN2at6native29vectorized_elementwise_kernelILi4ENS0_13BinaryFunctorIdddZZZNS0_15binary_internal21div_trunc_kernel_cudaERNS_18TensorIteratorBaseEENKUlvE1_clEvENKUlvE_clEvEUlddE_EESt5arrayIPcLm3EEEEviT0_T1_ --------------------------
	.section	.nv.constant0._ZN2at6native29vectorized_elementwise_kernelILi4ENS0_13BinaryFunctorIdddZZZNS0_15binary_internal21div_trunc_kernel_cudaERNS_18TensorIteratorBaseEENKUlvE1_clEvENKUlvE_clEvEUlddE_EESt5arrayIPcLm3EEEEviT0_T1_,"a",@progbits
	.sectionflags	@""
	.align	4
.nv.constant0._ZN2at6native29vectorized_elementwise_kernelILi4ENS0_13BinaryFunctorIdddZZZNS0_15binary_internal21div_trunc_kernel_cudaERNS_18TensorIteratorBaseEENKUlvE1_clEvENKUlvE_clEvEUlddE_EESt5arrayIPcLm3EEEEviT0_T1_:
	.zero		384


//--------------------- .nv.constant0._ZN2at6native29vectorized_elementwise_kernelILi8ENS0_13BinaryFunctorIdddZZZNS0_15binary_internal21div_trunc_kernel_cudaERNS_18TensorIteratorBaseEENKUlvE1_clEvENKUlvE_clEvEUlddE_EESt5arrayIPcLm3EEEEviT0_T1_ --------------------------
	.section	.nv.constant0._ZN2at6native29vectorized_elementwise_kernelILi8ENS0_13BinaryFunctorIdddZZZNS0_15binary_internal21div_trunc_kernel_cudaERNS_18TensorIteratorBaseEENKUlvE1_clEvENKUlvE_clEvEUlddE_EESt5arrayIPcLm3EEEEviT0_T1_,"a",@progbits
	.sectionflags	@""
	.align	4
.nv.constant0._ZN2at6native29vectorized_elementwise_kernelILi8ENS0_13BinaryFunctorIdddZZZNS0_15binary_internal21div_trunc_kernel_cudaERNS_18TensorIteratorBaseEENKUlvE1_clEvENKUlvE_clEvEUlddE_EESt5arrayIPcLm3EEEEviT0_T1_:
	.zero		384


//--------------------- .nv.constant2._ZN2at6native18elementwise_kernelILi128ELi4EZNS0_15gpu_kernel_implINS0_13BUnaryFunctorIdddZZZNS0_15binary_internal21div_trunc_kernel_cudaERNS_18TensorIteratorBaseEENKUlvE1_clEvENKUlvE_clEvEUlddE_EEEEvS6_RKT_EUliE_EEviT1_ --------------------------
	.section	.nv.constant2._ZN2at6native18elementwise_kernelILi128ELi4EZNS0_15gpu_kernel_implINS0_13BUnaryFunctorIdddZZZNS0_15binary_internal21div_trunc_kernel_cudaERNS_18TensorIteratorBaseEENKUlvE1_clEvENKUlvE_clEvEUlddE_EEEEvS6_RKT_EUliE_EEviT1_,"a",@progbits
	.sectionflags	@""
	.align	4
.nv.constant2._ZN2at6native18elementwise_kernelILi128ELi4EZNS0_15gpu_kernel_implINS0_13BUnaryFunctorIdddZZZNS0_15binary_internal21div_trunc_kernel_cudaERNS_18TensorIteratorBaseEENKUlvE1_clEvENKUlvE_clEvEUlddE_EEEEvS6_RKT_EUliE_EEviT1_:
        /*0000*/ 	.byte	0x00, 0x00, 0x00, 0xf0, 0xff, 0xff, 0x0f, 0x38


//--------------------- .nv.constant0._ZN2at6native18elementwise_kernelILi128ELi4EZNS0_15gpu_kernel_implINS0_13BUnaryFunctorIdddZZZNS0_15binary_internal21div_trunc_kernel_cudaERNS_18TensorIteratorBaseEENKUlvE1_clEvENKUlvE_clEvEUlddE_EEEEvS6_RKT_EUliE_EEviT1_ --------------------------
	.section	.nv.constant0._ZN2at6native18elementwise_kernelILi128ELi4EZNS0_15gpu_kernel_implINS0_13BUnaryFunctorIdddZZZNS0_15binary_internal21div_trunc_kernel_cudaERNS_18TensorIteratorBaseEENKUlvE1_clEvENKUlvE_clEvEUlddE_EEEEvS6_RKT_EUliE_EEviT1_,"a",@progbits
	.sectionflags	@""
	.align	4
.nv.constant0._ZN2at6native18elementwise_kernelILi128ELi4EZNS0_15gpu_kernel_implINS0_13BUnaryFunctorIdddZZZNS0_15binary_internal21div_trunc_kernel_cudaERNS_18TensorIteratorBaseEENKUlvE1_clEvENKUlvE_clEvEUlddE_EEEEvS6_RKT_EUliE_EEviT1_:
	.zero		912


//--------------------- .nv.constant2._ZN2at6native27unrolled_elementwise_kernelINS0_13BUnaryFunctorIdddZZZNS0_15binary_internal21div_trunc_kernel_cudaERNS_18TensorIteratorBaseEENKUlvE1_clEvENKUlvE_clEvEUlddE_EESt5arrayIPcLm2EELi4E23TrivialOffsetCalculatorILi1EjESE_NS0_6memory12LoadWithCastILi1EEENSF_13StoreWithCastILi1EEEEEviT_T0_T2_T3_T4_T5_ --------------------------
	.section	.nv.constant2._ZN2at6native27unrolled_elementwise_kernelINS0_13BUnaryFunctorIdddZZZNS0_15binary_internal21div_trunc_kernel_cudaERNS_18TensorIteratorBaseEENKUlvE1_clEvENKUlvE_clEvEUlddE_EESt5arrayIPcLm2EELi4E23TrivialOffsetCalculatorILi1EjESE_NS0_6memory12LoadWithCastILi1EEENSF_13StoreWithCastILi1EEEEEviT_T0_T2_T3_T4_T5_,"a",@progbits
	.sectionflags	@""
	.align	4
.nv.constant2._ZN2at6native27unrolled_elementwise_kernelINS0_13BUnaryFunctorIdddZZZNS0_15binary_internal21div_trunc_kernel_cudaERNS_18TensorIteratorBaseEENKUlvE1_clEvENKUlvE_clEvEUlddE_EESt5arrayIPcLm2EELi4E23TrivialOffsetCalculatorILi1EjESE_NS0_6memory12LoadWithCastILi1EEENSF_13StoreWithCastILi1EEEEEviT_T0_T2_T3_T4_T5_:
        /*0000*/ 	.byte	0x00, 0x00, 0x00, 0xf0, 0xff, 0xff, 0x0f, 0x38


//--------------------- .nv.constant0._ZN2at6native27unrolled_elementwise_kernelINS0_13BUnaryFunctorIdddZZZNS0_15binary_internal21div_trunc_kernel_cudaERNS_18TensorIteratorBaseEENKUlvE1_clEvENKUlvE_clEvEUlddE_EESt5arrayIPcLm2EELi4E23TrivialOffsetCalculatorILi1EjESE_NS0_6memory12LoadWithCastILi1EEENSF_13StoreWithCastILi1EEEEEviT_T0_T2_T3_T4_T5_ --------------------------
	.section	.nv.constant0._ZN2at6native27unrolled_elementwise_kernelINS0_13BUnaryFunctorIdddZZZNS0_15binary_internal21div_trunc_kernel_cudaERNS_18TensorIteratorBaseEENKUlvE1_clEvENKUlvE_clEvEUlddE_EESt5arrayIPcLm2EELi4E23TrivialOffsetCalculatorILi1EjESE_NS0_6memory12LoadWithCastILi1EEENSF_13StoreWithCastILi1EEEEEviT_T0_T2_T3_T4_T5_,"a",@progbits
	.sectionflags	@""
	.align	4
.nv.constant0._ZN2at6native27unrolled_elementwise_kernelINS0_13BUnaryFunctorIdddZZZNS0_15binary_internal21div_trunc_kernel_cudaERNS_18TensorIteratorBaseEENKUlvE1_clEvENKUlvE_clEvEUlddE_EESt5arrayIPcLm2EELi4E23TrivialOffsetCalculatorILi1EjESE_NS0_6memory12LoadWithCastILi1EEENSF_13StoreWithCastILi1EEEEEviT_T0_T2_T3_T4_T5_:
	.zero		412


//--------------------- .nv.constant0._ZN2at6native18elementwise_kernelILi128ELi2EZNS0_22gpu_kernel_impl_nocastINS0_13BUnaryFunctorIdddZZZNS0_15binary_internal21div_trunc_kernel_cudaERNS_18TensorIteratorBaseEENKUlvE1_clEvENKUlvE_clEvEUlddE_EEEEvS6_RKT_EUliE_EEviT1_ --------------------------
	.section	.nv.constant0._ZN2at6native18elementwise_kernelILi128ELi2EZNS0_22gpu_kernel_impl_nocastINS0_13BUnaryFunctorIdddZZZNS0_15binary_internal21div_trunc_kernel_cudaERNS_18TensorIteratorBaseEENKUlvE1_clEvENKUlvE_clEvEUlddE_EEEEvS6_RKT_EUliE_EEviT1_,"a",@progbits
	.sectionflags	@""
	.align	4
.nv.constant0._ZN2at6native18elementwise_kernelILi128ELi2EZNS0_22gpu_kernel_impl_nocastINS0_13BUnaryFunctorIdddZZZNS0_15binary_internal21div_trunc_kernel_cudaERNS_18TensorIteratorBaseEENKUlvE1_clEvENKUlvE_clEvEUlddE_EEEEvS6_RKT_EUliE_EEviT1_:
	.zero		904


//--------------------- .nv.constant0._ZN2at6native27unrolled_elementwise_kernelINS0_13BUnaryFunctorIdddZZZNS0_15binary_internal21div_trunc_kernel_cudaERNS_18TensorIteratorBaseEENKUlvE1_clEvENKUlvE_clEvEUlddE_EESt5arrayIPcLm2EELi4E23TrivialOffsetCalculatorILi1EjESE_NS0_6memory15LoadWithoutCastENSF_16StoreWithoutCastEEEviT_T0_T2_T3_T4_T5_ --------------------------
	.section	.nv.constant0._ZN2at6native27unrolled_elementwise_kernelINS0_13BUnaryFunctorIdddZZZNS0_15binary_internal21div_trunc_kernel_cudaERNS_18TensorIteratorBaseEENKUlvE1_clEvENKUlvE_clEvEUlddE_EESt5arrayIPcLm2EELi4E23TrivialOffsetCalculatorILi1EjESE_NS0_6memory15LoadWithoutCastENSF_16StoreWithoutCastEEEviT_T0_T2_T3_T4_T5_,"a",@progbits
	.sectionflags	@""
	.align	4
.nv.constant0._ZN2at6native27unrolled_elementwise_kernelINS0_13BUnaryFunctorIdddZZZNS0_15binary_internal21div_trunc_kernel_cudaERNS_18TensorIteratorBaseEENKUlvE1_clEvENKUlvE_clEvEUlddE_EESt5arrayIPcLm2EELi4E23TrivialOffsetCalculatorILi1EjESE_NS0_6memory15LoadWithoutCastENSF_16StoreWithoutCastEEEviT_T0_T2_T3_T4_T5_:
	.zero		396


//--------------------- .nv.constant0._ZN2at6native29vectorized_elementwise_kernelILi2ENS0_13BUnaryFunctorIdddZZZNS0_15binary_internal21div_trunc_kernel_cudaERNS_18TensorIteratorBaseEENKUlvE1_clEvENKUlvE_clEvEUlddE_EESt5arrayIPcLm2EEEEviT0_T1_ --------------------------
	.section	.nv.constant0._ZN2at6native29vectorized_elementwise_kernelILi2ENS0_13BUnaryFunctorIdddZZZNS0_15binary_internal21div_trunc_kernel_cudaERNS_18TensorIteratorBaseEENKUlvE1_clEvENKUlvE_clEvEUlddE_EESt5arrayIPcLm2EEEEviT0_T1_,"a",@progbits
	.sectionflags	@""
	.align	4
.nv.constant0._ZN2at6native29vectorized_elementwise_kernelILi2ENS0_13BUnaryFunctorIdddZZZNS0_15binary_internal21div_trunc_kernel_cudaERNS_18TensorIteratorBaseEENKUlvE1_clEvENKUlvE_clEvEUlddE_EESt5arrayIPcLm2EEEEviT0_T1_:
	.zero		392


//--------------------- .nv.constant0._ZN2at6native29vectorized_elementwise_kernelILi4ENS0_13BUnaryFunctorIdddZZZNS0_15binary_internal21div_trunc_kernel_cudaERNS_18TensorIteratorBaseEENKUlvE1_clEvENKUlvE_clEvEUlddE_EESt5arrayIPcLm2EEEEviT0_T1_ --------------------------
	.section	.nv.constant0._ZN2at6native29vectorized_elementwise_kernelILi4ENS0_13BUnaryFunctorIdddZZZNS0_15binary_internal21div_trunc_kernel_cudaERNS_18TensorIteratorBaseEENKUlvE1_clEvENKUlvE_clEvEUlddE_EESt5arrayIPcLm2EEEEviT0_T1_,"a",@progbits
	.sectionflags	@""
	.align	4
.nv.constant0._ZN2at6native29vectorized_elementwise_kernelILi4ENS0_13BUnaryFunctorIdddZZZNS0_15binary_internal21div_trunc_kernel_cudaERNS_18TensorIteratorBaseEENKUlvE1_clEvENKUlvE_clEvEUlddE_EESt5arrayIPcLm2EEEEviT0_T1_:
	.zero		392


//--------------------- .nv.constant0._ZN2at6native29vectorized_elementwise_kernelILi8ENS0_13BUnaryFunctorIdddZZZNS0_15binary_internal21div_trunc_kernel_cudaERNS_18TensorIteratorBaseEENKUlvE1_clEvENKUlvE_clEvEUlddE_EESt5arrayIPcLm2EEEEviT0_T1_ --------------------------
	.section	.nv.constant0._ZN2at6native29vectorized_elementwise_kernelILi8ENS0_13BUnaryFunctorIdddZZZNS0_15binary_internal21div_trunc_kernel_cudaERNS_18TensorIteratorBaseEENKUlvE1_clEvENKUlvE_clEvEUlddE_EESt5arrayIPcLm2EEEEviT0_T1_,"a",@progbits
	.sectionflags	@""
	.align	4
.nv.constant0._ZN2at6native29vectorized_elementwise_kernelILi8ENS0_13BUnaryFunctorIdddZZZNS0_15binary_internal21div_trunc_kernel_cudaERNS_18TensorIteratorBaseEENKUlvE1_clEvENKUlvE_clEvEUlddE_EESt5arrayIPcLm2EEEEviT0_T1_:
	.zero		392


//--------------------- .nv.constant2._ZN2at6native18elementwise_kernelILi128ELi4EZNS0_15gpu_kernel_implINS0_13AUnaryFunctorIdddZZZNS0_15binary_internal21div_trunc_kernel_cudaERNS_18TensorIteratorBaseEENKUlvE1_clEvENKUlvE_clEvEUlddE_EEEEvS6_RKT_EUliE_EEviT1_ --------------------------
	.section	.nv.constant2._ZN2at6native18elementwise_kernelILi128ELi4EZNS0_15gpu_kernel_implINS0_13AUnaryFunctorIdddZZZNS0_15binary_internal21div_trunc_kernel_cudaERNS_18TensorIteratorBaseEENKUlvE1_clEvENKUlvE_clEvEUlddE_EEEEvS6_RKT_EUliE_EEviT1_,"a",@progbits
	.sectionflags	@""
	.align	4
.nv.constant2._ZN2at6native18elementwise_kernelILi128ELi4EZNS0_15gpu_kernel_implINS0_13AUnaryFunctorIdddZZZNS0_15binary_internal21div_trunc_kernel_cudaERNS_18TensorIteratorBaseEENKUlvE1_clEvENKUlvE_clEvEUlddE_EEEEvS6_RKT_EUliE_EEviT1_:
        /*0000*/ 	.byte	0x00, 0x00, 0x00, 0xf0, 0xff, 0xff, 0x0f, 0x38


//--------------------- .nv.constant0._ZN2at6native18elementwise_kernelILi128ELi4EZNS0_15gpu_kernel_implINS0_13AUnaryFunctorIdddZZZNS0_15binary_internal21div_trunc_kernel_cudaERNS_18TensorIteratorBaseEENKUlvE1_clEvENKUlvE_clEvEUlddE_EEEEvS6_RKT_EUliE_EEviT1_ --------------------------
	.section	.nv.constant0._ZN2at6native18elementwise_kernelILi128ELi4EZNS0_15gpu_kernel_implINS0_13AUnaryFunctorIdddZZZNS0_15binary_internal21div_trunc_kernel_cudaERNS_18TensorIteratorBaseEENKUlvE1_clEvENKUlvE_clEvEUlddE_EEEEvS6_RKT_EUliE_EEviT1_,"a",@progbits
	.sectionflags	@""
	.align	4
.nv.constant0._ZN2at6native18elementwise_kernelILi128ELi4EZNS0_15gpu_kernel_implINS0_13AUnaryFunctorIdddZZZNS0_15binary_internal21div_trunc_kernel_cudaERNS_18TensorIteratorBaseEENKUlvE1_clEvENKUlvE_clEvEUlddE_EEEEvS6_RKT_EUliE_EEviT1_:
	.zero		912


//--------------------- .nv.constant2._ZN2at6native27unrolled_elementwise_kernelINS0_13AUnaryFunctorIdddZZZNS0_15binary_internal21div_trunc_kernel_cudaERNS_18TensorIteratorBaseEENKUlvE1_clEvENKUlvE_clEvEUlddE_EESt5arrayIPcLm2EELi4E23TrivialOffsetCalculatorILi1EjESE_NS0_6memory12LoadWithCastILi1EEENSF_13StoreWithCastILi1EEEEEviT_T0_T2_T3_T4_T5_ --------------------------
	.section	.nv.constant2._ZN2at6native27unrolled_elementwise_kernelINS0_13AUnaryFunctorIdddZZZNS0_15binary_internal21div_trunc_kernel_cudaERNS_18TensorIteratorBaseEENKUlvE1_clEvENKUlvE_clEvEUlddE_EESt5arrayIPcLm2EELi4E23TrivialOffsetCalculatorILi1EjESE_NS0_6memory12LoadWithCastILi1EEENSF_13StoreWithCastILi1EEEEEviT_T0_T2_T3_T4_T5_,"a",@progbits
	.sectionflags	@""
	.align	4
.nv.constant2._ZN2at6native27unrolled_elementwise_kernelINS0_13AUnaryFunctorIdddZZZNS0_15binary_internal21div_trunc_kernel_cudaERNS_18TensorIteratorBaseEENKUlvE1_clEvENKUlvE_clEvEUlddE_EESt5arrayIPcLm2EELi4E23TrivialOffsetCalculatorILi1EjESE_NS0_6memory12LoadWithCastILi1EEENSF_13StoreWithCastILi1EEEEEviT_T0_T2_T3_T4_T5_:
        /*0000*/ 	.byte	0x00, 0x00, 0x00, 0xf0, 0xff, 0xff, 0x0f, 0x38


//--------------------- .nv.constant0._ZN2at6native27unrolled_elementwise_kernelINS0_13AUnaryFunctorIdddZZZNS0_15binary_internal21div_trunc_kernel_cudaERNS_18TensorIteratorBaseEENKUlvE1_clEvENKUlvE_clEvEUlddE_EESt5arrayIPcLm2EELi4E23TrivialOffsetCalculatorILi1EjESE_NS0_6memory12LoadWithCastILi1EEENSF_13StoreWithCastILi1EEEEEviT_T0_T2_T3_T4_T5_ --------------------------
	.section	.nv.constant0._ZN2at6native27unrolled_elementwise_kernelINS0_13AUnaryFunctorIdddZZZNS0_15binary_internal21div_trunc_kernel_cudaERNS_18TensorIteratorBaseEENKUlvE1_clEvENKUlvE_clEvEUlddE_EESt5arrayIPcLm2EELi4E23TrivialOffsetCalculatorILi1EjESE_NS0_6memory12LoadWithCastILi1EEENSF_13StoreWithCastILi1EEEEEviT_T0_T2_T3_T4_T5_,"a",@progbits
	.sectionflags	@""
	.align	4
.nv.constant0._ZN2at6native27unrolled_elementwise_kernelINS0_13AUnaryFunctorIdddZZZNS0_15binary_internal21div_trunc_kernel_cudaERNS_18TensorIteratorBaseEENKUlvE1_clEvENKUlvE_clEvEUlddE_EESt5arrayIPcLm2EELi4E23TrivialOffsetCalculatorILi1EjESE_NS0_6memory12LoadWithCastILi1EEENSF_13StoreWithCastILi1EEEEEviT_T0_T2_T3_T4_T5_:
	.zero		412


//--------------------- .nv.constant0._ZN2at6native18elementwise_kernelILi128ELi2EZNS0_22gpu_kernel_impl_nocastINS0_13AUnaryFunctorIdddZZZNS0_15binary_internal21div_trunc_kernel_cudaERNS_18TensorIteratorBaseEENKUlvE1_clEvENKUlvE_clEvEUlddE_EEEEvS6_RKT_EUliE_EEviT1_ --------------------------
	.section	.nv.constant0._ZN2at6native18elementwise_kernelILi128ELi2EZNS0_22gpu_kernel_impl_nocastINS0_13AUnaryFunctorIdddZZZNS0_15binary_internal21div_trunc_kernel_cudaERNS_18TensorIteratorBaseEENKUlvE1_clEvENKUlvE_clEvEUlddE_EEEEvS6_RKT_EUliE_EEviT1_,"a",@progbits
	.sectionflags	@""
	.align	4
.nv.constant0._ZN2at6native18elementwise_kernelILi128ELi2EZNS0_22gpu_kernel_impl_nocastINS0_13AUnaryFunctorIdddZZZNS0_15binary_internal21div_trunc_kernel_cudaERNS_18TensorIteratorBaseEENKUlvE1_clEvENKUlvE_clEvEUlddE_EEEEvS6_RKT_EUliE_EEviT1_:
	.zero		904


//--------------------- .nv.constant0._ZN2at6native27unrolled_elementwise_kernelINS0_13AUnaryFunctorIdddZZZNS0_15binary_internal21div_trunc_kernel_cudaERNS_18TensorIteratorBaseEENKUlvE1_clEvENKUlvE_clEvEUlddE_EESt5arrayIPcLm2EELi4E23TrivialOffsetCalculatorILi1EjESE_NS0_6memory15LoadWithoutCastENSF_16StoreWithoutCastEEEviT_T0_T2_T3_T4_T5_ --------------------------
	.section	.nv.constant0._ZN2at6native27unrolled_elementwise_kernelINS0_13AUnaryFunctorIdddZZZNS0_15binary_internal21div_trunc_kernel_cudaERNS_18TensorIteratorBaseEENKUlvE1_clEvENKUlvE_clEvEUlddE_EESt5arrayIPcLm2EELi4E23TrivialOffsetCalculatorILi1EjESE_NS0_6memory15LoadWithoutCastENSF_16StoreWithoutCastEEEviT_T0_T2_T3_T4_T5_,"a",@progbits
	.sectionflags	@""
	.align	4
.nv.constant0._ZN2at6native27unrolled_elementwise_kernelINS0_13AUnaryFunctorIdddZZZNS0_15binary_internal21div_trunc_kernel_cudaERNS_18TensorIteratorBaseEENKUlvE1_clEvENKUlvE_clEvEUlddE_EESt5arrayIPcLm2EELi4E23TrivialOffsetCalculatorILi1EjESE_NS0_6memory15LoadWithoutCastENSF_16StoreWithoutCastEEEviT_T0_T2_T3_T4_T5_:
	.zero		396


//--------------------- .nv.constant0._ZN2at6native29vectorized_elementwise_kernelILi2ENS0_13AUnaryFunctorIdddZZZNS0_15binary_internal21div_trunc_kernel_cudaERNS_18TensorIteratorBaseEENKUlvE1_clEvENKUlvE_clEvEUlddE_EESt5arrayIPcLm2EEEEviT0_T1_ --------------------------
	.section	.nv.constant0._ZN2at6native29vectorized_elementwise_kernelILi2ENS0_13AUnaryFunctorIdddZZZNS0_15binary_internal21div_trunc_kernel_cudaERNS_18TensorIteratorBaseEENKUlvE1_clEvENKUlvE_clEvEUlddE_EESt5arrayIPcLm2EEEEviT0_T1_,"a",@progbits
	.sectionflags	@""
	.align	4
.nv.constant0._ZN2at6native29vectorized_elementwise_kernelILi2ENS0_13AUnaryFunctorIdddZZZNS0_15binary_internal21div_trunc_kernel_cudaERNS_18TensorIteratorBaseEENKUlvE1_clEvENKUlvE_clEvEUlddE_EESt5arrayIPcLm2EEEEviT0_T1_:
	.zero		392


//--------------------- .nv.constant0._ZN2at6native29vectorized_elementwise_kernelILi4ENS0_13AUnaryFunctorIdddZZZNS0_15binary_internal21div_trunc_kernel_cudaERNS_18TensorIteratorBaseEENKUlvE1_clEvENKUlvE_clEvEUlddE_EESt5arrayIPcLm2EEEEviT0_T1_ --------------------------
	.section	.nv.constant0._ZN2at6native29vectorized_elementwise_kernelILi4ENS0_13AUnaryFunctorIdddZZZNS0_15binary_internal21div_trunc_kernel_cudaERNS_18TensorIteratorBaseEENKUlvE1_clEvENKUlvE_clEvEUlddE_EESt5arrayIPcLm2EEEEviT0_T1_,"a",@progbits
	.sectionflags	@""
	.align	4
.nv.constant0._ZN2at6native29vectorized_elementwise_kernelILi4ENS0_13AUnaryFunctorIdddZZZNS0_15binary_internal21div_trunc_kernel_cudaERNS_18TensorIteratorBaseEENKUlvE1_clEvENKUlvE_clEvEUlddE_EESt5arrayIPcLm2EEEEviT0_T1_:
	.zero		392


//--------------------- .nv.constant0._ZN2at6native29vectorized_elementwise_kernelILi8ENS0_13AUnaryFunctorIdddZZZNS0_15binary_internal21div_trunc_kernel_cudaERNS_18TensorIteratorBaseEENKUlvE1_clEvENKUlvE_clEvEUlddE_EESt5arrayIPcLm2EEEEviT0_T1_ --------------------------
	.section	.nv.constant0._ZN2at6native29vectorized_elementwise_kernelILi8ENS0_13AUnaryFunctorIdddZZZNS0_15binary_internal21div_trunc_kernel_cudaERNS_18TensorIteratorBaseEENKUlvE1_clEvENKUlvE_clEvEUlddE_EESt5arrayIPcLm2EEEEviT0_T1_,"a",@progbits
	.sectionflags	@""
	.align	4
.nv.constant0._ZN2at6native29vectorized_elementwise_kernelILi8ENS0_13AUnaryFunctorIdddZZZNS0_15binary_internal21div_trunc_kernel_cudaERNS_18TensorIteratorBaseEENKUlvE1_clEvENKUlvE_clEvEUlddE_EESt5arrayIPcLm2EEEEviT0_T1_:
	.zero		392


//--------------------- .nv.constant2._ZN2at6native18elementwise_kernelILi128ELi4EZNS0_15gpu_kernel_implIZZZNS0_15binary_internal21div_trunc_kernel_cudaERNS_18TensorIteratorBaseEENKUlvE0_clEvENKUlvE2_clEvEUlN3c108BFloat16EE_EEvS5_RKT_EUliE_EEviT1_ --------------------------
	.section	.nv.constant2._ZN2at6native18elementwise_kernelILi128ELi4EZNS0_15gpu_kernel_implIZZZNS0_15binary_internal21div_trunc_kernel_cudaERNS_18TensorIteratorBaseEENKUlvE0_clEvENKUlvE2_clEvEUlN3c108BFloat16EE_EEvS5_RKT_EUliE_EEviT1_,"a",@progbits
	.sectionflags	@""
	.align	4
.nv.constant2._ZN2at6native18elementwise_kernelILi128ELi4EZNS0_15gpu_kernel_implIZZZNS0_15binary_internal21div_trunc_kernel_cudaERNS_18TensorIteratorBaseEENKUlvE0_clEvENKUlvE2_clEvEUlN3c108BFloat16EE_EEvS5_RKT_EUliE_EEviT1_:
        /*0000*/ 	.byte	0x00, 0x00, 0x00, 0xf0, 0xff, 0xff, 0x0f, 0x38


//--------------------- .nv.constant0._ZN2at6native18elementwise_kernelILi128ELi4EZNS0_15gpu_kernel_implIZZZNS0_15binary_internal21div_trunc_kernel_cudaERNS_18TensorIteratorBaseEENKUlvE0_clEvENKUlvE2_clEvEUlN3c108BFloat16EE_EEvS5_RKT_EUliE_EEviT1_ --------------------------
	.section	.nv.constant0._ZN2at6native18elementwise_kernelILi128ELi4EZNS0_15gpu_kernel_implIZZZNS0_15binary_internal21div_trunc_kernel_cudaERNS_18TensorIteratorBaseEENKUlvE0_clEvENKUlvE2_clEvEUlN3c108BFloat16EE_EEvS5_RKT_EUliE_EEviT1_,"a",@progbits
	.sectionflags	@""
	.align	4
.nv.constant0._ZN2at6native18elementwise_kernelILi128ELi4EZNS0_15gpu_kernel_implIZZZNS0_15binary_internal21div_trunc_kernel_cudaERNS_18TensorIteratorBaseEENKUlvE0_clEvENKUlvE2_clEvEUlN3c108BFloat16EE_EEvS5_RKT_EUliE_EEviT1_:
	.zero		912


//--------------------- .nv.constant2._ZN2at6native27unrolled_elementwise_kernelIZZZNS0_15binary_internal21div_trunc_kernel_cudaERNS_18TensorIteratorBaseEENKUlvE0_clEvENKUlvE2_clEvEUlN3c108BFloat16EE_St5arrayIPcLm2EELi4E23TrivialOffsetCalculatorILi1EjESE_NS0_6memory12LoadWithCastILi1EEENSF_13StoreWithCastILi1EEEEEviT_T0_T2_T3_T4_T5_ --------------------------
	.section	.nv.constant2._ZN2at6native27unrolled_elementwise_kernelIZZZNS0_15binary_internal21div_trunc_kernel_cudaERNS_18TensorIteratorBaseEENKUlvE0_clEvENKUlvE2_clEvEUlN3c108BFloat16EE_St5arrayIPcLm2EELi4E23TrivialOffsetCalculatorILi1EjESE_NS0_6memory12LoadWithCastILi1EEENSF_13StoreWithCastILi1EEEEEviT_T0_T2_T3_T4_T5_,"a",@progbits
	.sectionflags	@""
	.align	4
.nv.constant2._ZN2at6native27unrolled_elementwise_kernelIZZZNS0_15binary_internal21div_trunc_kernel_cudaERNS_18TensorIteratorBaseEENKUlvE0_clEvENKUlvE2_clEvEUlN3c108BFloat16EE_St5arrayIPcLm2EELi4E23TrivialOffsetCalculatorILi1EjESE_NS0_6memory12LoadWithCastILi1EEENSF_13StoreWithCastILi1EEEEEviT_T0_T2_T3_T4_T5_:
        /*0000*/ 	.byte	0x00, 0x00, 0x00, 0xf0, 0xff, 0xff, 0x0f, 0x38


//--------------------- .nv.constant0._ZN2at6native27unrolled_elementwise_kernelIZZZNS0_15binary_internal21div_trunc_kernel_cudaERNS_18TensorIteratorBaseEENKUlvE0_clEvENKUlvE2_clEvEUlN3c108BFloat16EE_St5arrayIPcLm2EELi4E23TrivialOffsetCalculatorILi1EjESE_NS0_6memory12LoadWithCastILi1EEENSF_13StoreWithCastILi1EEEEEviT_T0_T2_T3_T4_T5_ --------------------------
	.section	.nv.constant0._ZN2at6native27unrolled_elementwise_kernelIZZZNS0_15binary_internal21div_trunc_kernel_cudaERNS_18TensorIteratorBaseEENKUlvE0_clEvENKUlvE2_clEvEUlN3c108BFloat16EE_St5arrayIPcLm2EELi4E23TrivialOffsetCalculatorILi1EjESE_NS0_6memory12LoadWithCastILi1EEENSF_13StoreWithCastILi1EEEEEviT_T0_T2_T3_T4_T5_,"a",@progbits
	.sectionflags	@""
	.align	4
.nv.constant0._ZN2at6native27unrolled_elementwise_kernelIZZZNS0_15binary_internal21div_trunc_kernel_cudaERNS_18TensorIteratorBaseEENKUlvE0_clEvENKUlvE2_clEvEUlN3c108BFloat16EE_St5arrayIPcLm2EELi4E23TrivialOffsetCalculatorILi1EjESE_NS0_6memory12LoadWithCastILi1EEENSF_13StoreWithCastILi1EEEEEviT_T0_T2_T3_T4_T5_:
	.zero		412


//--------------------- .nv.constant0._ZN2at6native18elementwise_kernelILi128ELi4EZNS0_22gpu_kernel_impl_nocastIZZZNS0_15binary_internal21div_trunc_kernel_cudaERNS_18TensorIteratorBaseEENKUlvE0_clEvENKUlvE2_clEvEUlN3c108BFloat16EE_EEvS5_RKT_EUliE_EEviT1_ --------------------------
	.section	.nv.constant0._ZN2at6native18elementwise_kernelILi128ELi4EZNS0_22gpu_kernel_impl_nocastIZZZNS0_15binary_internal21div_trunc_kernel_cudaERNS_18TensorIteratorBaseEENKUlvE0_clEvENKUlvE2_clEvEUlN3c108BFloat16EE_EEvS5_RKT_EUliE_EEviT1_,"a",@progbits
	.sectionflags	@""
	.align	4
.nv.constant0._ZN2at6native18elementwise_kernelILi128ELi4EZNS0_22gpu_kernel_impl_nocastIZZZNS0_15binary_internal21div_trunc_kernel_cudaERNS_18TensorIteratorBaseEENKUlvE0_clEvENKUlvE2_clEvEUlN3c108BFloat16EE_EEvS5_RKT_EUliE_EEviT1_:
	.zero		904


//--------------------- .nv.constant0._ZN2at6native27unrolled_elementwise_kernelIZZZNS0_15binary_internal21div_trunc_kernel_cudaERNS_18TensorIteratorBaseEENKUlvE0_clEvENKUlvE2_clEvEUlN3c108BFloat16EE_St5arrayIPcLm2EELi4E23TrivialOffsetCalculatorILi1EjESE_NS0_6memory15LoadWithoutCastENSF_16StoreWithoutCastEEEviT_T0_T2_T3_T4_T5_ --------------------------
	.section	.nv.constant0._ZN2at6native27unrolled_elementwise_kernelIZZZNS0_15binary_internal21div_trunc_kernel_cudaERNS_18TensorIteratorBaseEENKUlvE0_clEvENKUlvE2_clEvEUlN3c108BFloat16EE_St5arrayIPcLm2EELi4E23TrivialOffsetCalculatorILi1EjESE_NS0_6memory15LoadWithoutCastENSF_16StoreWithoutCastEEEviT_T0_T2_T3_T4_T5_,"a",@progbits
	.sectionflags	@""
	.align	4
.nv.constant0._ZN2at6native27unrolled_elementwise_kernelIZZZNS0_15binary_internal21div_trunc_kernel_cudaERNS_18TensorIteratorBaseEENKUlvE0_clEvENKUlvE2_clEvEUlN3c108BFloat16EE_St5arrayIPcLm2EELi4E23TrivialOffsetCalculatorILi1EjESE_NS0_6memory15LoadWithoutCastENSF_16StoreWithoutCastEEEviT_T0_T2_T3_T4_T5_:
	.zero		396


//--------------------- .nv.constant0._ZN2at6native29vectorized_elementwise_kernelILi2EZZZNS0_15binary_internal21div_trunc_kernel_cudaERNS_18TensorIteratorBaseEENKUlvE0_clEvENKUlvE2_clEvEUlN3c108BFloat16EE_St5arrayIPcLm2EEEEviT0_T1_ --------------------------
	.section	.nv.constant0._ZN2at6native29vectorized_elementwise_kernelILi2EZZZNS0_15binary_internal21div_trunc_kernel_cudaERNS_18TensorIteratorBaseEENKUlvE0_clEvENKUlvE2_clEvEUlN3c108BFloat16EE_St5arrayIPcLm2EEEEviT0_T1_,"a",@progbits
	.sectionflags	@""
	.align	4
.nv.constant0._ZN2at6native29vectorized_elementwise_kernelILi2EZZZNS0_15binary_internal21div_trunc_kernel_cudaERNS_18TensorIteratorBaseEENKUlvE0_clEvENKUlvE2_clEvEUlN3c108BFloat16EE_St5arrayIPcLm2EEEEviT0_T1_:
	.zero		392


//--------------------- .nv.constant0._ZN2at6native29vectorized_elementwise_kernelILi4EZZZNS0_15binary_internal21div_trunc_kernel_cudaERNS_18TensorIteratorBaseEENKUlvE0_clEvENKUlvE2_clEvEUlN3c108BFloat16EE_St5arrayIPcLm2EEEEviT0_T1_ --------------------------
	.section	.nv.constant0._ZN2at6native29vectorized_elementwise_kernelILi4EZZZNS0_15binary_internal21div_trunc_kernel_cudaERNS_18TensorIteratorBaseEENKUlvE0_clEvENKUlvE2_clEvEUlN3c108BFloat16EE_St5arrayIPcLm2EEEEviT0_T1_,"a",@progbits
	.sectionflags	@""
	.align	4
.nv.constant0._ZN2at6native29vectorized_elementwise_kernelILi4EZZZNS0_15binary_internal21div_trunc_kernel_cudaERNS_18TensorIteratorBaseEENKUlvE0_clEvENKUlvE2_clEvEUlN3c108BFloat16EE_St5arrayIPcLm2EEEEviT0_T1_:
	.zero		392


//--------------------- .nv.constant0._ZN2at6native29vectorized_elementwise_kernelILi8EZZZNS0_15binary_internal21div_trunc_kernel_cudaERNS_18TensorIteratorBaseEENKUlvE0_clEvENKUlvE2_clEvEUlN3c108BFloat16EE_St5arrayIPcLm2EEEEviT0_T1_ --------------------------
	.section	.nv.constant0._ZN2at6native29vectorized_elementwise_kernelILi8EZZZNS0_15binary_internal21div_trunc_kernel_cudaERNS_18TensorIteratorBaseEENKUlvE0_clEvENKUlvE2_clEvEUlN3c108BFloat16EE_St5arrayIPcLm2EEEEviT0_T1_,"a",@progbits
	.sectionflags	@""
	.align	4
.nv.constant0._ZN2at6native29vectorized_elementwise_kernelILi8EZZZNS0_15binary_internal21div_trunc_kernel_cudaERNS_18TensorIteratorBaseEENKUlvE0_clEvENKUlvE2_clEvEUlN3c108BFloat16EE_St5arrayIPcLm2EEEEviT0_T1_:
	.zero		392


//--------------------- .nv.constant2._ZN2at6native18elementwise_kernelILi128ELi4EZNS0_15gpu_kernel_implIZZZNS0_15binary_internal21div_trunc_kernel_cudaERNS_18TensorIteratorBaseEENKUlvE0_clEvENKUlvE1_clEvEUlN3c104HalfEE_EEvS5_RKT_EUliE_EEviT1_ --------------------------
	.section	.nv.constant2._ZN2at6native18elementwise_kernelILi128ELi4EZNS0_15gpu_kernel_implIZZZNS0_15binary_internal21div_trunc_kernel_cudaERNS_18TensorIteratorBaseEENKUlvE0_clEvENKUlvE1_clEvEUlN3c104HalfEE_EEvS5_RKT_EUliE_EEviT1_,"a",@progbits
	.sectionflags	@""
	.align	4
.nv.constant2._ZN2at6native18elementwise_kernelILi128ELi4EZNS0_15gpu_kernel_implIZZZNS0_15binary_internal21div_trunc_kernel_cudaERNS_18TensorIteratorBaseEENKUlvE0_clEvENKUlvE1_clEvEUlN3c104HalfEE_EEvS5_RKT_EUliE_EEviT1_:
        /*0000*/ 	.byte	0x00, 0x00, 0x00, 0xf0, 0xff, 0xff, 0x0f, 0x38


//--------------------- .nv.constant0._ZN2at6native18elementwise_kernelILi128ELi4EZNS0_15gpu_kernel_implIZZZNS0_15binary_internal21div_trunc_kernel_cudaERNS_18TensorIteratorBaseEENKUlvE0_clEvENKUlvE1_clEvEUlN3c104HalfEE_EEvS5_RKT_EUliE_EEviT1_ --------------------------
	.section	.nv.constant0._ZN2at6native18elementwise_kernelILi128ELi4EZNS0_15gpu_kernel_implIZZZNS0_15binary_internal21div_trunc_kernel_cudaERNS_18TensorIteratorBaseEENKUlvE0_clEvENKUlvE1_clEvEUlN3c104HalfEE_EEvS5_RKT_EUliE_EEviT1_,"a",@progbits
	.sectionflags	@""
	.align	4
.nv.constant0._ZN2at6native18elementwise_kernelILi128ELi4EZNS0_15gpu_kernel_implIZZZNS0_15binary_internal21div_trunc_kernel_cudaERNS_18TensorIteratorBaseEENKUlvE0_clEvENKUlvE1_clEvEUlN3c104HalfEE_EEvS5_RKT_EUliE_EEviT1_:
	.zero		912


//--------------------- .nv.constant2._ZN2at6native27unrolled_elementwise_kernelIZZZNS0_15binary_internal21div_trunc_kernel_cudaERNS_18TensorIteratorBaseEENKUlvE0_clEvENKUlvE1_clEvEUlN3c104HalfEE_St5arrayIPcLm2EELi4E23TrivialOffsetCalculatorILi1EjESE_NS0_6memory12LoadWithCastILi1EEENSF_13StoreWithCastILi1EEEEEviT_T0_T2_T3_T4_T5_ --------------------------
	.section	.nv.constant2._ZN2at6native27unrolled_elementwise_kernelIZZZNS0_15binary_internal21div_trunc_kernel_cudaERNS_18TensorIteratorBaseEENKUlvE0_clEvENKUlvE1_clEvEUlN3c104HalfEE_St5arrayIPcLm2EELi4E23TrivialOffsetCalculatorILi1EjESE_NS0_6memory12LoadWithCastILi1EEENSF_13StoreWithCastILi1EEEEEviT_T0_T2_T3_T4_T5_,"a",@progbits
	.sectionflags	@""
	.align	4
.nv.constant2._ZN2at6native27unrolled_elementwise_kernelIZZZNS0_15binary_internal21div_trunc_kernel_cudaERNS_18TensorIteratorBaseEENKUlvE0_clEvENKUlvE1_clEvEUlN3c104HalfEE_St5arrayIPcLm2EELi4E23TrivialOffsetCalculatorILi1EjESE_NS0_6memory12LoadWithCastILi1EEENSF_13StoreWithCastILi1EEEEEviT_T0_T2_T3_T4_T5_:
        /*0000*/ 	.byte	0x00, 0x00, 0x00, 0xf0, 0xff, 0xff, 0x0f, 0x38


//--------------------- .nv.constant0._ZN2at6native27unrolled_elementwise_kernelIZZZNS0_15binary_internal21div_trunc_kernel_cudaERNS_18TensorIteratorBaseEENKUlvE0_clEvENKUlvE1_clEvEUlN3c104HalfEE_St5arrayIPcLm2EELi4E23TrivialOffsetCalculatorILi1EjESE_NS0_6memory12LoadWithCastILi1EEENSF_13StoreWithCastILi1EEEEEviT_T0_T2_T3_T4_T5_ --------------------------
	.section	.nv.constant0._ZN2at6native27unrolled_elementwise_kernelIZZZNS0_15binary_internal21div_trunc_kernel_cudaERNS_18TensorIteratorBaseEENKUlvE0_clEvENKUlvE1_clEvEUlN3c104HalfEE_St5arrayIPcLm2EELi4E23TrivialOffsetCalculatorILi1EjESE_NS0_6memory12LoadWithCastILi1EEENSF_13StoreWithCastILi1EEEEEviT_T0_T2_T3_T4_T5_,"a",@progbits
	.sectionflags	@""
	.align	4
.nv.constant0._ZN2at6native27unrolled_elementwise_kernelIZZZNS0_15binary_internal21div_trunc_kernel_cudaERNS_18TensorIteratorBaseEENKUlvE0_clEvENKUlvE1_clEvEUlN3c104HalfEE_St5arrayIPcLm2EELi4E23TrivialOffsetCalculatorILi1EjESE_NS0_6memory12LoadWithCastILi1EEENSF_13StoreWithCastILi1EEEEEviT_T0_T2_T3_T4_T5_:
	.zero		412


//--------------------- .nv.constant0._ZN2at6native18elementwise_kernelILi128ELi4EZNS0_22gpu_kernel_impl_nocastIZZZNS0_15binary_internal21div_trunc_kernel_cudaERNS_18TensorIteratorBaseEENKUlvE0_clEvENKUlvE1_clEvEUlN3c104HalfEE_EEvS5_RKT_EUliE_EEviT1_ --------------------------
	.section	.nv.constant0._ZN2at6native18elementwise_kernelILi128ELi4EZNS0_22gpu_kernel_impl_nocastIZZZNS0_15binary_internal21div_trunc_kernel_cudaERNS_18TensorIteratorBaseEENKUlvE0_clEvENKUlvE1_clEvEUlN3c104HalfEE_EEvS5_RKT_EUliE_EEviT1_,"a",@progbits
	.sectionflags	@""
	.align	4
.nv.constant0._ZN2at6native18elementwise_kernelILi128ELi4EZNS0_22gpu_kernel_impl_nocastIZZZNS0_15binary_internal21div_trunc_kernel_cudaERNS_18TensorIteratorBaseEENKUlvE0_clEvENKUlvE1_clEvEUlN3c104HalfEE_EEvS5_RKT_EUliE_EEviT1_:
	.zero		904


//--------------------- .nv.constant0._ZN2at6native27unrolled_elementwise_kernelIZZZNS0_15binary_internal21div_trunc_kernel_cudaERNS_18TensorIteratorBaseEENKUlvE0_clEvENKUlvE1_clEvEUlN3c104HalfEE_St5arrayIPcLm2EELi4E23TrivialOffsetCalculatorILi1EjESE_NS0_6memory15LoadWithoutCastENSF_16StoreWithoutCastEEEviT_T0_T2_T3_T4_T5_ --------------------------
	.section	.nv.constant0._ZN2at6native27unrolled_elementwise_kernelIZZZNS0_15binary_internal21div_trunc_kernel_cudaERNS_18TensorIteratorBaseEENKUlvE0_clEvENKUlvE1_clEvEUlN3c104HalfEE_St5arrayIPcLm2EELi4E23TrivialOffsetCalculatorILi1EjESE_NS0_6memory15LoadWithoutCastENSF_16StoreWithoutCastEEEviT_T0_T2_T3_T4_T5_,"a",@progbits
	.sectionflags	@""
	.align	4
.nv.constant0._ZN2at6native27unrolled_elementwise_kernelIZZZNS0_15binary_internal21div_trunc_kernel_cudaERNS_18TensorIteratorBaseEENKUlvE0_clEvENKUlvE1_clEvEUlN3c104HalfEE_St5arrayIPcLm2EELi4E23TrivialOffsetCalculatorILi1EjESE_NS0_6memory15LoadWithoutCastENSF_16StoreWithoutCastEEEviT_T0_T2_T3_T4_T5_:
	.zero		396


//--------------------- .nv.constant0._ZN2at6native29vectorized_elementwise_kernelILi2EZZZNS0_15binary_internal21div_trunc_kernel_cudaERNS_18TensorIteratorBaseEENKUlvE0_clEvENKUlvE1_clEvEUlN3c104HalfEE_St5arrayIPcLm2EEEEviT0_T1_ --------------------------
	.section	.nv.constant0._ZN2at6native29vectorized_elementwise_kernelILi2EZZZNS0_15binary_internal21div_trunc_kernel_cudaERNS_18TensorIteratorBaseEENKUlvE0_clEvENKUlvE1_clEvEUlN3c104HalfEE_St5arrayIPcLm2EEEEviT0_T1_,"a",@progbits
	.sectionflags	@""
	.align	4
.nv.constant0._ZN2at6native29vectorized_elementwise_kernelILi2EZZZNS0_15binary_internal21div_trunc_kernel_cudaERNS_18TensorIteratorBaseEENKUlvE0_clEvENKUlvE1_clEvEUlN3c104HalfEE_St5arrayIPcLm2EEEEviT0_T1_:
	.zero		392


//--------------------- .nv.constant0._ZN2at6native29vectorized_elementwise_kernelILi4EZZZNS0_15binary_internal21div_trunc_kernel_cudaERNS_18TensorIteratorBaseEENKUlvE0_clEvENKUlvE1_clEvEUlN3c104HalfEE_St5arrayIPcLm2EEEEviT0_T1_ --------------------------
	.section	.nv.constant0._ZN2at6native29vectorized_elementwise_kernelILi4EZZZNS0_15binary_internal21div_trunc_kernel_cudaERNS_18TensorIteratorBaseEENKUlvE0_clEvENKUlvE1_clEvEUlN3c104HalfEE_St5arrayIPcLm2EEEEviT0_T1_,"a",@progbits
	.sectionflags	@""
	.align	4
.nv.constant0._ZN2at6native29vectorized_elementwise_kernelILi4EZZZNS0_15binary_internal21div_trunc_kernel_cudaERNS_18TensorIteratorBaseEENKUlvE0_clEvENKUlvE1_clEvEUlN3c104HalfEE_St5arrayIPcLm2EEEEviT0_T1_:
	.zero		392


//--------------------- .nv.constant0._ZN2at6native29vectorized_elementwise_kernelILi8EZZZNS0_15binary_internal21div_trunc_kernel_cudaERNS_18TensorIteratorBaseEENKUlvE0_clEvENKUlvE1_clEvEUlN3c104HalfEE_St5arrayIPcLm2EEEEviT0_T1_ --------------------------
	.section	.nv.constant0._ZN2at6native29vectorized_elementwise_kernelILi8EZZZNS0_15binary_internal21div_trunc_kernel_cudaERNS_18TensorIteratorBaseEENKUlvE0_clEvENKUlvE1_clEvEUlN3c104HalfEE_St5arrayIPcLm2EEEEviT0_T1_,"a",@progbits
	.sectionflags	@""
	.align	4
.nv.constant0._ZN2at6native29vectorized_elementwise_kernelILi8EZZZNS0_15binary_internal21div_trunc_kernel_cudaERNS_18TensorIteratorBaseEENKUlvE0_clEvENKUlvE1_clEvEUlN3c104HalfEE_St5arrayIPcLm2EEEEviT0_T1_:
	.zero		392


//--------------------- .nv.constant2._ZN2at6native18elementwise_kernelILi128ELi4EZNS0_15gpu_kernel_implIZZZNS0_15binary_internal21div_trunc_kernel_cudaERNS_18TensorIteratorBaseEENKUlvE0_clEvENKUlvE0_clEvEUlfE_EEvS5_RKT_EUliE_EEviT1_ --------------------------
	.section	.nv.constant2._ZN2at6native18elementwise_kernelILi128ELi4EZNS0_15gpu_kernel_implIZZZNS0_15binary_internal21div_trunc_kernel_cudaERNS_18TensorIteratorBaseEENKUlvE0_clEvENKUlvE0_clEvEUlfE_EEvS5_RKT_EUliE_EEviT1_,"a",@progbits
	.sectionflags	@""
	.align	4
.nv.constant2._ZN2at6native18elementwise_kernelILi128ELi4EZNS0_15gpu_kernel_implIZZZNS0_15binary_internal21div_trunc_kernel_cudaERNS_18TensorIteratorBaseEENKUlvE0_clEvENKUlvE0_clEvEUlfE_EEvS5_RKT_EUliE_EEviT1_:
        /*0000*/ 	.byte	0x00, 0x00, 0x00, 0xf0, 0xff, 0xff, 0x0f, 0x38


//--------------------- .nv.constant0._ZN2at6native18elementwise_kernelILi128ELi4EZNS0_15gpu_kernel_implIZZZNS0_15binary_internal21div_trunc_kernel_cudaERNS_18TensorIteratorBaseEENKUlvE0_clEvENKUlvE0_clEvEUlfE_EEvS5_RKT_EUliE_EEviT1_ --------------------------
	.section	.nv.constant0._ZN2at6native18elementwise_kernelILi128ELi4EZNS0_15gpu_kernel_implIZZZNS0_15binary_internal21div_trunc_kernel_cudaERNS_18TensorIteratorBaseEENKUlvE0_clEvENKUlvE0_clEvEUlfE_EEvS5_RKT_EUliE_EEviT1_,"a",@progbits
	.sectionflags	@""
	.align	4
.nv.constant0._ZN2at6native18elementwise_kernelILi128ELi4EZNS0_15gpu_kernel_implIZZZNS0_15binary_internal21div_trunc_kernel_cudaERNS_18TensorIteratorBaseEENKUlvE0_clEvENKUlvE0_clEvEUlfE_EEvS5_RKT_EUliE_EEviT1_:
	.zero		912


//--------------------- .nv.constant2._ZN2at6native27unrolled_elementwise_kernelIZZZNS0_15binary_internal21div_trunc_kernel_cudaERNS_18TensorIteratorBaseEENKUlvE0_clEvENKUlvE0_clEvEUlfE_St5arrayIPcLm2EELi4E23TrivialOffsetCalculatorILi1EjESC_NS0_6memory12LoadWithCastILi1EEENSD_13StoreWithCastILi1EEEEEviT_T0_T2_T3_T4_T5_ --------------------------
	.section	.nv.constant2._ZN2at6native27unrolled_elementwise_kernelIZZZNS0_15binary_internal21div_trunc_kernel_cudaERNS_18TensorIteratorBaseEENKUlvE0_clEvENKUlvE0_clEvEUlfE_St5arrayIPcLm2EELi4E23TrivialOffsetCalculatorILi1EjESC_NS0_6memory12LoadWithCastILi1EEENSD_13StoreWithCastILi1EEEEEviT_T0_T2_T3_T4_T5_,"a",@progbits
	.sectionflags	@""
	.align	4
.nv.constant2._ZN2at6native27unrolled_elementwise_kernelIZZZNS0_15binary_internal21div_trunc_kernel_cudaERNS_18TensorIteratorBaseEENKUlvE0_clEvENKUlvE0_clEvEUlfE_St5arrayIPcLm2EELi4E23TrivialOffsetCalculatorILi1EjESC_NS0_6memory12LoadWithCastILi1EEENSD_13StoreWithCastILi1EEEEEviT_T0_T2_T3_T4_T5_:
        /*0000*/ 	.byte	0x00, 0x00, 0x00, 0xf0, 0xff, 0xff, 0x0f, 0x38


//--------------------- .nv.constant0._ZN2at6native27unrolled_elementwise_kernelIZZZNS0_15binary_internal21div_trunc_kernel_cudaERNS_18TensorIteratorBaseEENKUlvE0_clEvENKUlvE0_clEvEUlfE_St5arrayIPcLm2EELi4E23TrivialOffsetCalculatorILi1EjESC_NS0_6memory12LoadWithCastILi1EEENSD_13StoreWithCastILi1EEEEEviT_T0_T2_T3_T4_T5_ --------------------------
	.section	.nv.constant0._ZN2at6native27unrolled_elementwise_kernelIZZZNS0_15binary_internal21div_trunc_kernel_cudaERNS_18TensorIteratorBaseEENKUlvE0_clEvENKUlvE0_clEvEUlfE_St5arrayIPcLm2EELi4E23TrivialOffsetCalculatorILi1EjESC_NS0_6memory12LoadWithCastILi1EEENSD_13StoreWithCastILi1EEEEEviT_T0_T2_T3_T4_T5_,"a",@progbits
	.sectionflags	@""
	.align	4
.nv.constant0._ZN2at6native27unrolled_elementwise_kernelIZZZNS0_15binary_internal21div_trunc_kernel_cudaERNS_18TensorIteratorBaseEENKUlvE0_clEvENKUlvE0_clEvEUlfE_St5arrayIPcLm2EELi4E23TrivialOffsetCalculatorILi1EjESC_NS0_6memory12LoadWithCastILi1EEENSD_13StoreWithCastILi1EEEEEviT_T0_T2_T3_T4_T5_:
	.zero		412


//--------------------- .nv.constant0._ZN2at6native18elementwise_kernelILi128ELi2EZNS0_22gpu_kernel_impl_nocastIZZZNS0_15binary_internal21div_trunc_kernel_cudaERNS_18TensorIteratorBaseEENKUlvE0_clEvENKUlvE0_clEvEUlfE_EEvS5_RKT_EUliE_EEviT1_ --------------------------
	.section	.nv.constant0._ZN2at6native18elementwise_kernelILi128ELi2EZNS0_22gpu_kernel_impl_nocastIZZZNS0_15binary_internal21div_trunc_kernel_cudaERNS_18TensorIteratorBaseEENKUlvE0_clEvENKUlvE0_clEvEUlfE_EEvS5_RKT_EUliE_EEviT1_,"a",@progbits
	.sectionflags	@""
	.align	4
.nv.constant0._ZN2at6native18elementwise_kernelILi128ELi2EZNS0_22gpu_kernel_impl_nocastIZZZNS0_15binary_internal21div_trunc_kernel_cudaERNS_18TensorIteratorBaseEENKUlvE0_clEvENKUlvE0_clEvEUlfE_EEvS5_RKT_EUliE_EEviT1_:
	.zero		904


//--------------------- .nv.constant0._ZN2at6native27unrolled_elementwise_kernelIZZZNS0_15binary_internal21div_trunc_kernel_cudaERNS_18TensorIteratorBaseEENKUlvE0_clEvENKUlvE0_clEvEUlfE_St5arrayIPcLm2EELi4E23TrivialOffsetCalculatorILi1EjESC_NS0_6memory15LoadWithoutCastENSD_16StoreWithoutCastEEEviT_T0_T2_T3_T4_T5_ --------------------------
	.section	.nv.constant0._ZN2at6native27unrolled_elementwise_kernelIZZZNS0_15binary_internal21div_trunc_kernel_cudaERNS_18TensorIteratorBaseEENKUlvE0_clEvENKUlvE0_clEvEUlfE_St5arrayIPcLm2EELi4E23TrivialOffsetCalculatorILi1EjESC_NS0_6memory15LoadWithoutCastENSD_16StoreWithoutCastEEEviT_T0_T2_T3_T4_T5_,"a",@progbits
	.sectionflags	@""
	.align	4
.nv.constant0._ZN2at6native27unrolled_elementwise_kernelIZZZNS0_15binary_internal21div_trunc_kernel_cudaERNS_18TensorIteratorBaseEENKUlvE0_clEvENKUlvE0_clEvEUlfE_St5arrayIPcLm2EELi4E23TrivialOffsetCalculatorILi1EjESC_NS0_6memory15LoadWithoutCastENSD_16StoreWithoutCastEEEviT_T0_T2_T3_T4_T5_:
	.zero		396


//--------------------- .nv.constant0._ZN2at6native29vectorized_elementwise_kernelILi2EZZZNS0_15binary_internal21div_trunc_kernel_cudaERNS_18TensorIteratorBaseEENKUlvE0_clEvENKUlvE0_clEvEUlfE_St5arrayIPcLm2EEEEviT0_T1_ --------------------------
	.section	.nv.constant0._ZN2at6native29vectorized_elementwise_kernelILi2EZZZNS0_15binary_internal21div_trunc_kernel_cudaERNS_18TensorIteratorBaseEENKUlvE0_clEvENKUlvE0_clEvEUlfE_St5arrayIPcLm2EEEEviT0_T1_,"a",@progbits
	.sectionflags	@""
	.align	4
.nv.constant0._ZN2at6native29vectorized_elementwise_kernelILi2EZZZNS0_15binary_internal21div_trunc_kernel_cudaERNS_18TensorIteratorBaseEENKUlvE0_clEvENKUlvE0_clEvEUlfE_St5arrayIPcLm2EEEEviT0_T1_:
	.zero		392


//--------------------- .nv.constant0._ZN2at6native29vectorized_elementwise_kernelILi4EZZZNS0_15binary_internal21div_trunc_kernel_cudaERNS_18TensorIteratorBaseEENKUlvE0_clEvENKUlvE0_clEvEUlfE_St5arrayIPcLm2EEEEviT0_T1_ --------------------------
	.section	.nv.constant0._ZN2at6native29vectorized_elementwise_kernelILi4EZZZNS0_15binary_internal21div_trunc_kernel_cudaERNS_18TensorIteratorBaseEENKUlvE0_clEvENKUlvE0_clEvEUlfE_St5arrayIPcLm2EEEEviT0_T1_,"a",@progbits
	.sectionflags	@""
	.align	4
.nv.constant0._ZN2at6native29vectorized_elementwise_kernelILi4EZZZNS0_15binary_internal21div_trunc_kernel_cudaERNS_18TensorIteratorBaseEENKUlvE0_clEvENKUlvE0_clEvEUlfE_St5arrayIPcLm2EEEEviT0_T1_:
	.zero		392


//--------------------- .nv.constant0._ZN2at6native29vectorized_elementwise_kernelILi8EZZZNS0_15binary_internal21div_trunc_kernel_cudaERNS_18TensorIteratorBaseEENKUlvE0_clEvENKUlvE0_clEvEUlfE_St5arrayIPcLm2EEEEviT0_T1_ --------------------------
	.section	.nv.constant0._ZN2at6native29vectorized_elementwise_kernelILi8EZZZNS0_15binary_internal21div_trunc_kernel_cudaERNS_18TensorIteratorBaseEENKUlvE0_clEvENKUlvE0_clEvEUlfE_St5arrayIPcLm2EEEEviT0_T1_,"a",@progbits
	.sectionflags	@""
	.align	4
.nv.constant0._ZN2at6native29vectorized_elementwise_kernelILi8EZZZNS0_15binary_internal21div_trunc_kernel_cudaERNS_18TensorIteratorBaseEENKUlvE0_clEvENKUlvE0_clEvEUlfE_St5arrayIPcLm2EEEEviT0_T1_:
	.zero		392


//--------------------- .nv.constant2._ZN2at6native18elementwise_kernelILi128ELi4EZNS0_15gpu_kernel_implIZZZNS0_15binary_internal21div_trunc_kernel_cudaERNS_18TensorIteratorBaseEENKUlvE0_clEvENKUlvE_clEvEUldE_EEvS5_RKT_EUliE_EEviT1_ --------------------------
	.section	.nv.constant2._ZN2at6native18elementwise_kernelILi128ELi4EZNS0_15gpu_kernel_implIZZZNS0_15binary_internal21div_trunc_kernel_cudaERNS_18TensorIteratorBaseEENKUlvE0_clEvENKUlvE_clEvEUldE_EEvS5_RKT_EUliE_EEviT1_,"a",@progbits
	.sectionflags	@""
	.align	4
.nv.constant2._ZN2at6native18elementwise_kernelILi128ELi4EZNS0_15gpu_kernel_implIZZZNS0_15binary_internal21div_trunc_kernel_cudaERNS_18TensorIteratorBaseEENKUlvE0_clEvENKUlvE_clEvEUldE_EEvS5_RKT_EUliE_EEviT1_:
        /*0000*/ 	.byte	0x00, 0x00, 0x00, 0xf0, 0xff, 0xff, 0x0f, 0x38


//--------------------- .nv.constant0._ZN2at6native18elementwise_kernelILi128ELi4EZNS0_15gpu_kernel_implIZZZNS0_15binary_internal21div_trunc_kernel_cudaERNS_18TensorIteratorBaseEENKUlvE0_clEvENKUlvE_clEvEUldE_EEvS5_RKT_EUliE_EEviT1_ --------------------------
	.section	.nv.constant0._ZN2at6native18elementwise_kernelILi128ELi4EZNS0_15gpu_kernel_implIZZZNS0_15binary_internal21div_trunc_kernel_cudaERNS_18TensorIteratorBaseEENKUlvE0_clEvENKUlvE_clEvEUldE_EEvS5_RKT_EUliE_EEviT1_,"a",@progbits
	.sectionflags	@""
	.align	4
.nv.constant0._ZN2at6native18elementwise_kernelILi128ELi4EZNS0_15gpu_kernel_implIZZZNS0_15binary_internal21div_trunc_kernel_cudaERNS_18TensorIteratorBaseEENKUlvE0_clEvENKUlvE_clEvEUldE_EEvS5_RKT_EUliE_EEviT1_:
	.zero		912


//--------------------- .nv.constant2._ZN2at6native27unrolled_elementwise_kernelIZZZNS0_15binary_internal21div_trunc_kernel_cudaERNS_18TensorIteratorBaseEENKUlvE0_clEvENKUlvE_clEvEUldE_St5arrayIPcLm2EELi4E23TrivialOffsetCalculatorILi1EjESC_NS0_6memory12LoadWithCastILi1EEENSD_13StoreWithCastILi1EEEEEviT_T0_T2_T3_T4_T5_ --------------------------
	.section	.nv.constant2._ZN2at6native27unrolled_elementwise_kernelIZZZNS0_15binary_internal21div_trunc_kernel_cudaERNS_18TensorIteratorBaseEENKUlvE0_clEvENKUlvE_clEvEUldE_St5arrayIPcLm2EELi4E23TrivialOffsetCalculatorILi1EjESC_NS0_6memory12LoadWithCastILi1EEENSD_13StoreWithCastILi1EEEEEviT_T0_T2_T3_T4_T5_,"a",@progbits
	.sectionflags	@""
	.align	4
.nv.constant2._ZN2at6native27unrolled_elementwise_kernelIZZZNS0_15binary_internal21div_trunc_kernel_cudaERNS_18TensorIteratorBaseEENKUlvE0_clEvENKUlvE_clEvEUldE_St5arrayIPcLm2EELi4E23TrivialOffsetCalculatorILi1EjESC_NS0_6memory12LoadWithCastILi1EEENSD_13StoreWithCastILi1EEEEEviT_T0_T2_T3_T4_T5_:
        /*0000*/ 	.byte	0x00, 0x00, 0x00, 0xf0, 0xff, 0xff, 0x0f, 0x38


//--------------------- .nv.constant0._ZN2at6native27unrolled_elementwise_kernelIZZZNS0_15binary_internal21div_trunc_kernel_cudaERNS_18TensorIteratorBaseEENKUlvE0_clEvENKUlvE_clEvEUldE_St5arrayIPcLm2EELi4E23TrivialOffsetCalculatorILi1EjESC_NS0_6memory12LoadWithCastILi1EEENSD_13StoreWithCastILi1EEEEEviT_T0_T2_T3_T4_T5_ --------------------------
	.section	.nv.constant0._ZN2at6native27unrolled_elementwise_kernelIZZZNS0_15binary_internal21div_trunc_kernel_cudaERNS_18TensorIteratorBaseEENKUlvE0_clEvENKUlvE_clEvEUldE_St5arrayIPcLm2EELi4E23TrivialOffsetCalculatorILi1EjESC_NS0_6memory12LoadWithCastILi1EEENSD_13StoreWithCastILi1EEEEEviT_T0_T2_T3_T4_T5_,"a",@progbits
	.sectionflags	@""
	.align	4
.nv.constant0._ZN2at6native27unrolled_elementwise_kernelIZZZNS0_15binary_internal21div_trunc_kernel_cudaERNS_18TensorIteratorBaseEENKUlvE0_clEvENKUlvE_clEvEUldE_St5arrayIPcLm2EELi4E23TrivialOffsetCalculatorILi1EjESC_NS0_6memory12LoadWithCastILi1EEENSD_13StoreWithCastILi1EEEEEviT_T0_T2_T3_T4_T5_:
	.zero		412


//--------------------- .nv.constant0._ZN2at6native18elementwise_kernelILi128ELi2EZNS0_22gpu_kernel_impl_nocastIZZZNS0_15binary_internal21div_trunc_kernel_cudaERNS_18TensorIteratorBaseEENKUlvE0_clEvENKUlvE_clEvEUldE_EEvS5_RKT_EUliE_EEviT1_ --------------------------
	.section	.nv.constant0._ZN2at6native18elementwise_kernelILi128ELi2EZNS0_22gpu_kernel_impl_nocastIZZZNS0_15binary_internal21div_trunc_kernel_cudaERNS_18TensorIteratorBaseEENKUlvE0_clEvENKUlvE_clEvEUldE_EEvS5_RKT_EUliE_EEviT1_,"a",@progbits
	.sectionflags	@""
	.align	4
.nv.constant0._ZN2at6native18elementwise_kernelILi128ELi2EZNS0_22gpu_kernel_impl_nocastIZZZNS0_15binary_internal21div_trunc_kernel_cudaERNS_18TensorIteratorBaseEENKUlvE0_clEvENKUlvE_clEvEUldE_EEvS5_RKT_EUliE_EEviT1_:
	.zero		904


//--------------------- .nv.constant0._ZN2at6native27unrolled_elementwise_kernelIZZZNS0_15binary_internal21div_trunc_kernel_cudaERNS_18TensorIteratorBaseEENKUlvE0_clEvENKUlvE_clEvEUldE_St5arrayIPcLm2EELi4E23TrivialOffsetCalculatorILi1EjESC_NS0_6memory15LoadWithoutCastENSD_16StoreWithoutCastEEEviT_T0_T2_T3_T4_T5_ --------------------------
	.section	.nv.constant0._ZN2at6native27unrolled_elementwise_kernelIZZZNS0_15binary_internal21div_trunc_kernel_cudaERNS_18TensorIteratorBaseEENKUlvE0_clEvENKUlvE_clEvEUldE_St5arrayIPcLm2EELi4E23TrivialOffsetCalculatorILi1EjESC_NS0_6memory15LoadWithoutCastENSD_16StoreWithoutCastEEEviT_T0_T2_T3_T4_T5_,"a",@progbits
	.sectionflags	@""
	.align	4
.nv.constant0._ZN2at6native27unrolled_elementwise_kernelIZZZNS0_15binary_internal21div_trunc_kernel_cudaERNS_18TensorIteratorBaseEENKUlvE0_clEvENKUlvE_clEvEUldE_St5arrayIPcLm2EELi4E23TrivialOffsetCalculatorILi1EjESC_NS0_6memory15LoadWithoutCastENSD_16StoreWithoutCastEEEviT_T0_T2_T3_T4_T5_:
	.zero		396


//--------------------- .nv.constant0._ZN2at6native29vectorized_elementwise_kernelILi2EZZZNS0_15binary_internal21div_trunc_kernel_cudaERNS_18TensorIteratorBaseEENKUlvE0_clEvENKUlvE_clEvEUldE_St5arrayIPcLm2EEEEviT0_T1_ --------------------------
	.section	.nv.constant0._ZN2at6native29vectorized_elementwise_kernelILi2EZZZNS0_15binary_internal21div_trunc_kernel_cudaERNS_18TensorIteratorBaseEENKUlvE0_clEvENKUlvE_clEvEUldE_St5arrayIPcLm2EEEEviT0_T1_,"a",@progbits
	.sectionflags	@""
	.align	4
.nv.constant0._ZN2at6native29vectorized_elementwise_kernelILi2EZZZNS0_15binary_internal21div_trunc_kernel_cudaERNS_18TensorIteratorBaseEENKUlvE0_clEvENKUlvE_clEvEUldE_St5arrayIPcLm2EEEEviT0_T1_:
	.zero		392


//--------------------- .nv.constant0._ZN2at6native29vectorized_elementwise_kernelILi4EZZZNS0_15binary_internal21div_trunc_kernel_cudaERNS_18TensorIteratorBaseEENKUlvE0_clEvENKUlvE_clEvEUldE_St5arrayIPcLm2EEEEviT0_T1_ --------------------------
	.section	.nv.constant0._ZN2at6native29vectorized_elementwise_kernelILi4EZZZNS0_15binary_internal21div_trunc_kernel_cudaERNS_18TensorIteratorBaseEENKUlvE0_clEvENKUlvE_clEvEUldE_St5arrayIPcLm2EEEEviT0_T1_,"a",@progbits
	.sectionflags	@""
	.align	4
.nv.constant0._ZN2at6native29vectorized_elementwise_kernelILi4EZZZNS0_15binary_internal21div_trunc_kernel_cudaERNS_18TensorIteratorBaseEENKUlvE0_clEvENKUlvE_clEvEUldE_St5arrayIPcLm2EEEEviT0_T1_:
	.zero		392


//--------------------- .nv.constant0._ZN2at6native29vectorized_elementwise_kernelILi8EZZZNS0_15binary_internal21div_trunc_kernel_cudaERNS_18TensorIteratorBaseEENKUlvE0_clEvENKUlvE_clEvEUldE_St5arrayIPcLm2EEEEviT0_T1_ --------------------------
	.section	.nv.constant0._ZN2at6native29vectorized_elementwise_kernelILi8EZZZNS0_15binary_internal21div_trunc_kernel_cudaERNS_18TensorIteratorBaseEENKUlvE0_clEvENKUlvE_clEvEUldE_St5arrayIPcLm2EEEEviT0_T1_,"a",@progbits
	.sectionflags	@""
	.align	4
.nv.constant0._ZN2at6native29vectorized_elementwise_kernelILi8EZZZNS0_15binary_internal21div_trunc_kernel_cudaERNS_18TensorIteratorBaseEENKUlvE0_clEvENKUlvE_clEvEUldE_St5arrayIPcLm2EEEEviT0_T1_:
	.zero		392


//--------------------- .nv.constant0._ZN2at6native18elementwise_kernelILi128ELi4EZNS0_15gpu_kernel_implINS0_13BinaryFunctorIsssZZZNS0_15binary_internal21div_trunc_kernel_cudaERNS_18TensorIteratorBaseEENKUlvE_clEvENKUlvE3_clEvEUlssE_EEEEvS6_RKT_EUliE_EEviT1_ --------------------------
	.section	.nv.constant0._ZN2at6native18elementwise_kernelILi128ELi4EZNS0_15gpu_kernel_implINS0_13BinaryFunctorIsssZZZNS0_15binary_internal21div_trunc_kernel_cudaERNS_18TensorIteratorBaseEENKUlvE_clEvENKUlvE3_clEvEUlssE_EEEEvS6_RKT_EUliE_EEviT1_,"a",@progbits
	.sectionflags	@""
	.align	4
.nv.constant0._ZN2at6native18elementwise_kernelILi128ELi4EZNS0_15gpu_kernel_implINS0_13BinaryFunctorIsssZZZNS0_15binary_internal21div_trunc_kernel_cudaERNS_18TensorIteratorBaseEENKUlvE_clEvENKUlvE3_clEvEUlssE_EEEEvS6_RKT_EUliE_EEviT1_:
	.zero		1008


//--------------------- .nv.constant0._ZN2at6native27unrolled_elementwise_kernelINS0_13BinaryFunctorIsssZZZNS0_15binary_internal21div_trunc_kernel_cudaERNS_18TensorIteratorBaseEENKUlvE_clEvENKUlvE3_clEvEUlssE_EESt5arrayIPcLm3EELi4E23TrivialOffsetCalculatorILi2EjESD_ILi1EjENS0_6memory12LoadWithCastILi2EEENSG_13StoreWithCastILi1EEEEEviT_T0_T2_T3_T4_T5_ --------------------------
	.section	.nv.constant0._ZN2at6native27unrolled_elementwise_kernelINS0_13BinaryFunctorIsssZZZNS0_15binary_internal21div_trunc_kernel_cudaERNS_18TensorIteratorBaseEENKUlvE_clEvENKUlvE3_clEvEUlssE_EESt5arrayIPcLm3EELi4E23TrivialOffsetCalculatorILi2EjESD_ILi1EjENS0_6memory12LoadWithCastILi2EEENSG_13StoreWithCastILi1EEEEEviT_T0_T2_T3_T4_T5_,"a",@progbits
	.sectionflags	@""
	.align	4
.nv.constant0._ZN2at6native27unrolled_elementwise_kernelINS0_13BinaryFunctorIsssZZZNS0_15binary_internal21div_trunc_kernel_cudaERNS_18TensorIteratorBaseEENKUlvE_clEvENKUlvE3_clEvEUlssE_EESt5arrayIPcLm3EELi4E23TrivialOffsetCalculatorILi2EjESD_ILi1EjENS0_6memory12LoadWithCastILi2EEENSG_13StoreWithCastILi1EEEEEviT_T0_T2_T3_T4_T5_:
	.zero		408


//--------------------- .nv.constant0._ZN2at6native18elementwise_kernelILi128ELi4EZNS0_22gpu_kernel_impl_nocastINS0_13BinaryFunctorIsssZZZNS0_15binary_internal21div_trunc_kernel_cudaERNS_18TensorIteratorBaseEENKUlvE_clEvENKUlvE3_clEvEUlssE_EEEEvS6_RKT_EUliE_EEviT1_ --------------------------
	.section	.nv.constant0._ZN2at6native18elementwise_kernelILi128ELi4EZNS0_22gpu_kernel_impl_nocastINS0_13BinaryFunctorIsssZZZNS0_15binary_internal21div_trunc_kernel_cudaERNS_18TensorIteratorBaseEENKUlvE_clEvENKUlvE3_clEvEUlssE_EEEEvS6_RKT_EUliE_EEviT1_,"a",@progbits
	.sectionflags	@""
	.align	4
.nv.constant0._ZN2at6native18elementwise_kernelILi128ELi4EZNS0_22gpu_kernel_impl_nocastINS0_13BinaryFunctorIsssZZZNS0_15binary_internal21div_trunc_kernel_cudaERNS_18TensorIteratorBaseEENKUlvE_clEvENKUlvE3_clEvEUlssE_EEEEvS6_RKT_EUliE_EEviT1_:
	.zero		1008


//--------------------- .nv.constant0._ZN2at6native27unrolled_elementwise_kernelINS0_13BinaryFunctorIsssZZZNS0_15binary_internal21div_trunc_kernel_cudaERNS_18TensorIteratorBaseEENKUlvE_clEvENKUlvE3_clEvEUlssE_EESt5arrayIPcLm3EELi4E23TrivialOffsetCalculatorILi2EjESD_ILi1EjENS0_6memory15LoadWithoutCastENSG_16StoreWithoutCastEEEviT_T0_T2_T3_T4_T5_ --------------------------
	.section	.nv.constant0._ZN2at6native27unrolled_elementwise_kernelINS0_13BinaryFunctorIsssZZZNS0_15binary_internal21div_trunc_kernel_cudaERNS_18TensorIteratorBaseEENKUlvE_clEvENKUlvE3_clEvEUlssE_EESt5arrayIPcLm3EELi4E23TrivialOffsetCalculatorILi2EjESD_ILi1EjENS0_6memory15LoadWithoutCastENSG_16StoreWithoutCastEEEviT_T0_T2_T3_T4_T5_,"a",@progbits
	.sectionflags	@""
	.align	4
.nv.constant0._ZN2at6native27unrolled_elementwise_kernelINS0_13BinaryFunctorIsssZZZNS0_15binary_internal21div_trunc_kernel_cudaERNS_18TensorIteratorBaseEENKUlvE_clEvENKUlvE3_clEvEUlssE_EESt5arrayIPcLm3EELi4E23TrivialOffsetCalculatorILi2EjESD_ILi1EjENS0_6memory15LoadWithoutCastENSG_16StoreWithoutCastEEEviT_T0_T2_T3_T4_T5_:
	.zero		388


//--------------------- .nv.constant0._ZN2at6native29vectorized_elementwise_kernelILi2ENS0_13BinaryFunctorIsssZZZNS0_15binary_internal21div_trunc_kernel_cudaERNS_18TensorIteratorBaseEENKUlvE_clEvENKUlvE3_clEvEUlssE_EESt5arrayIPcLm3EEEEviT0_T1_ --------------------------
	.section	.nv.constant0._ZN2at6native29vectorized_elementwise_kernelILi2ENS0_13BinaryFunctorIsssZZZNS0_15binary_internal21div_trunc_kernel_cudaERNS_18TensorIteratorBaseEENKUlvE_clEvENKUlvE3_clEvEUlssE_EESt5arrayIPcLm3EEEEviT0_T1_,"a",@progbits
	.sectionflags	@""
	.align	4
.nv.constant0._ZN2at6native29vectorized_elementwise_kernelILi2ENS0_13BinaryFunctorIsssZZZNS0_15binary_internal21div_trunc_kernel_cudaERNS_18TensorIteratorBaseEENKUlvE_clEvENKUlvE3_clEvEUlssE_EESt5arrayIPcLm3EEEEviT0_T1_:
	.zero		384


//--------------------- .nv.constant0._ZN2at6native29vectorized_elementwise_kernelILi4ENS0_13BinaryFunctorIsssZZZNS0_15binary_internal21div_trunc_kernel_cudaERNS_18TensorIteratorBaseEENKUlvE_clEvENKUlvE3_clEvEUlssE_EESt5arrayIPcLm3EEEEviT0_T1_ --------------------------
	.section	.nv.constant0._ZN2at6native29vectorized_elementwise_kernelILi4ENS0_13BinaryFunctorIsssZZZNS0_15binary_internal21div_trunc_kernel_cudaERNS_18TensorIteratorBaseEENKUlvE_clEvENKUlvE3_clEvEUlssE_EESt5arrayIPcLm3EEEEviT0_T1_,"a",@progbits
	.sectionflags	@""
	.align	4
.nv.constant0._ZN2at6native29vectorized_elementwise_kernelILi4ENS0_13BinaryFunctorIsssZZZNS0_15binary_internal21div_trunc_kernel_cudaERNS_18TensorIteratorBaseEENKUlvE_clEvENKUlvE3_clEvEUlssE_EESt5arrayIPcLm3EEEEviT0_T1_:
	.zero		384


//--------------------- .nv.constant0._ZN2at6native29vectorized_elementwise_kernelILi8ENS0_13BinaryFunctorIsssZZZNS0_15binary_internal21div_trunc_kernel_cudaERNS_18TensorIteratorBaseEENKUlvE_clEvENKUlvE3_clEvEUlssE_EESt5arrayIPcLm3EEEEviT0_T1_ --------------------------
	.section	.nv.constant0._ZN2at6native29vectorized_elementwise_kernelILi8ENS0_13BinaryFunctorIsssZZZNS0_15binary_internal21div_trunc_kernel_cudaERNS_18TensorIteratorBaseEENKUlvE_clEvENKUlvE3_clEvEUlssE_EESt5arrayIPcLm3EEEEviT0_T1_,"a",@progbits
	.sectionflags	@""
	.align	4
.nv.constant0._ZN2at6native29vectorized_elementwise_kernelILi8ENS0_13BinaryFunctorIsssZZZNS0_15binary_internal21div_trunc_kernel_cudaERNS_18TensorIteratorBaseEENKUlvE_clEvENKUlvE3_clEvEUlssE_EESt5arrayIPcLm3EEEEviT0_T1_:
	.zero		384


//--------------------- .nv.constant0._ZN2at6native18elementwise_kernelILi128ELi4EZNS0_15gpu_kernel_implINS0_13BUnaryFunctorIsssZZZNS0_15binary_internal21div_trunc_kernel_cudaERNS_18TensorIteratorBaseEENKUlvE_clEvENKUlvE3_clEvEUlssE_EEEEvS6_RKT_EUliE_EEviT1_ --------------------------
	.section	.nv.constant0._ZN2at6native18elementwise_kernelILi128ELi4EZNS0_15gpu_kernel_implINS0_13BUnaryFunctorIsssZZZNS0_15binary_internal21div_trunc_kernel_cudaERNS_18TensorIteratorBaseEENKUlvE_clEvENKUlvE3_clEvEUlssE_EEEEvS6_RKT_EUliE_EEviT1_,"a",@progbits
	.sectionflags	@""
	.align	4
.nv.constant0._ZN2at6native18elementwise_kernelILi128ELi4EZNS0_15gpu_kernel_implINS0_13BUnaryFunctorIsssZZZNS0_15binary_internal21div_trunc_kernel_cudaERNS_18TensorIteratorBaseEENKUlvE_clEvENKUlvE3_clEvEUlssE_EEEEvS6_RKT_EUliE_EEviT1_:
	.zero		896


//--------------------- .nv.constant0._ZN2at6native27unrolled_elementwise_kernelINS0_13BUnaryFunctorIsssZZZNS0_15binary_internal21div_trunc_kernel_cudaERNS_18TensorIteratorBaseEENKUlvE_clEvENKUlvE3_clEvEUlssE_EESt5arrayIPcLm2EELi4E23TrivialOffsetCalculatorILi1EjESE_NS0_6memory12LoadWithCastILi1EEENSF_13StoreWithCastILi1EEEEEviT_T0_T2_T3_T4_T5_ --------------------------
	.section	.nv.constant0._ZN2at6native27unrolled_elementwise_kernelINS0_13BUnaryFunctorIsssZZZNS0_15binary_internal21div_trunc_kernel_cudaERNS_18TensorIteratorBaseEENKUlvE_clEvENKUlvE3_clEvEUlssE_EESt5arrayIPcLm2EELi4E23TrivialOffsetCalculatorILi1EjESE_NS0_6memory12LoadWithCastILi1EEENSF_13StoreWithCastILi1EEEEEviT_T0_T2_T3_T4_T5_,"a",@progbits
	.sectionflags	@""
	.align	4
.nv.constant0._ZN2at6native27unrolled_elementwise_kernelINS0_13BUnaryFunctorIsssZZZNS0_15binary_internal21div_trunc_kernel_cudaERNS_18TensorIteratorBaseEENKUlvE_clEvENKUlvE3_clEvEUlssE_EESt5arrayIPcLm2EELi4E23TrivialOffsetCalculatorILi1EjESE_NS0_6memory12LoadWithCastILi1EEENSF_13StoreWithCastILi1EEEEEviT_T0_T2_T3_T4_T5_:
	.zero		396


//--------------------- .nv.constant0._ZN2at6native18elementwise_kernelILi128ELi4EZNS0_22gpu_kernel_impl_nocastINS0_13BUnaryFunctorIsssZZZNS0_15binary_internal21div_trunc_kernel_cudaERNS_18TensorIteratorBaseEENKUlvE_clEvENKUlvE3_clEvEUlssE_EEEEvS6_RKT_EUliE_EEviT1_ --------------------------
	.section	.nv.constant0._ZN2at6native18elementwise_kernelILi128ELi4EZNS0_22gpu_kernel_impl_nocastINS0_13BUnaryFunctorIsssZZZNS0_15binary_internal21div_trunc_kernel_cudaERNS_18TensorIteratorBaseEENKUlvE_clEvENKUlvE3_clEvEUlssE_EEEEvS6_RKT_EUliE_EEviT1_,"a",@progbits
	.sectionflags	@""
	.align	4
.nv.constant0._ZN2at6native18elementwise_kernelILi128ELi4EZNS0_22gpu_kernel_impl_nocastINS0_13BUnaryFunctorIsssZZZNS0_15binary_internal21div_trunc_kernel_cudaERNS_18TensorIteratorBaseEENKUlvE_clEvENKUlvE3_clEvEUlssE_EEEEvS6_RKT_EUliE_EEviT1_:
	.zero		896


//--------------------- .nv.constant0._ZN2at6native27unrolled_elementwise_kernelINS0_13BUnaryFunctorIsssZZZNS0_15binary_internal21div_trunc_kernel_cudaERNS_18TensorIteratorBaseEENKUlvE_clEvENKUlvE3_clEvEUlssE_EESt5arrayIPcLm2EELi4E23TrivialOffsetCalculatorILi1EjESE_NS0_6memory15LoadWithoutCastENSF_16StoreWithoutCastEEEviT_T0_T2_T3_T4_T5_ --------------------------
	.section	.nv.constant0._ZN2at6native27unrolled_elementwise_kernelINS0_13BUnaryFunctorIsssZZZNS0_15binary_internal21div_trunc_kernel_cudaERNS_18TensorIteratorBaseEENKUlvE_clEvENKUlvE3_clEvEUlssE_EESt5arrayIPcLm2EELi4E23TrivialOffsetCalculatorILi1EjESE_NS0_6memory15LoadWithoutCastENSF_16StoreWithoutCastEEEviT_T0_T2_T3_T4_T5_,"a",@progbits
	.sectionflags	@""
	.align	4
.nv.constant0._ZN2at6native27unrolled_elementwise_kernelINS0_13BUnaryFunctorIsssZZZNS0_15binary_internal21div_trunc_kernel_cudaERNS_18TensorIteratorBaseEENKUlvE_clEvENKUlvE3_clEvEUlssE_EESt5arrayIPcLm2EELi4E23TrivialOffsetCalculatorILi1EjESE_NS0_6memory15LoadWithoutCastENSF_16StoreWithoutCastEEEviT_T0_T2_T3_T4_T5_:
	.zero		380


//--------------------- .nv.constant0._ZN2at6native29vectorized_elementwise_kernelILi2ENS0_13BUnaryFunctorIsssZZZNS0_15binary_internal21div_trunc_kernel_cudaERNS_18TensorIteratorBaseEENKUlvE_clEvENKUlvE3_clEvEUlssE_EESt5arrayIPcLm2EEEEviT0_T1_ --------------------------
	.section	.nv.constant0._ZN2at6native29vectorized_elementwise_kernelILi2ENS0_13BUnaryFunctorIsssZZZNS0_15binary_internal21div_trunc_kernel_cudaERNS_18TensorIteratorBaseEENKUlvE_clEvENKUlvE3_clEvEUlssE_EESt5arrayIPcLm2EEEEviT0_T1_,"a",@progbits
	.sectionflags	@""
	.align	4
.nv.constant0._ZN2at6native29vectorized_elementwise_kernelILi2ENS0_13BUnaryFunctorIsssZZZNS0_15binary_internal21div_trunc_kernel_cudaERNS_18TensorIteratorBaseEENKUlvE_clEvENKUlvE3_clEvEUlssE_EESt5arrayIPcLm2EEEEviT0_T1_:
	.zero		376


//--------------------- .nv.constant0._ZN2at6native29vectorized_elementwise_kernelILi4ENS0_13BUnaryFunctorIsssZZZNS0_15binary_internal21div_trunc_kernel_cudaERNS_18TensorIteratorBaseEENKUlvE_clEvENKUlvE3_clEvEUlssE_EESt5arrayIPcLm2EEEEviT0_T1_ --------------------------
	.section	.nv.constant0._ZN2at6native29vectorized_elementwise_kernelILi4ENS0_13BUnaryFunctorIsssZZZNS0_15binary_internal21div_trunc_kernel_cudaERNS_18TensorIteratorBaseEENKUlvE_clEvENKUlvE3_clEvEUlssE_EESt5arrayIPcLm2EEEEviT0_T1_,"a",@progbits
	.sectionflags	@""
	.align	4
.nv.constant0._ZN2at6native29vectorized_elementwise_kernelILi4ENS0_13BUnaryFunctorIsssZZZNS0_15binary_internal21div_trunc_kernel_cudaERNS_18TensorIteratorBaseEENKUlvE_clEvENKUlvE3_clEvEUlssE_EESt5arrayIPcLm2EEEEviT0_T1_:
	.zero		376


//--------------------- .nv.constant0._ZN2at6native29vectorized_elementwise_kernelILi8ENS0_13BUnaryFunctorIsssZZZNS0_15binary_internal21div_trunc_kernel_cudaERNS_18TensorIteratorBaseEENKUlvE_clEvENKUlvE3_clEvEUlssE_EESt5arrayIPcLm2EEEEviT0_T1_ --------------------------
	.section	.nv.constant0._ZN2at6native29vectorized_elementwise_kernelILi8ENS0_13BUnaryFunctorIsssZZZNS0_15binary_internal21div_trunc_kernel_cudaERNS_18TensorIteratorBaseEENKUlvE_clEvENKUlvE3_clEvEUlssE_EESt5arrayIPcLm2EEEEviT0_T1_,"a",@progbits
	.sectionflags	@""
	.align	4
.nv.constant0._ZN2at6native29vectorized_elementwise_kernelILi8ENS0_13BUnaryFunctorIsssZZZNS0_15binary_internal21div_trunc_kernel_cudaERNS_18TensorIteratorBaseEENKUlvE_clEvENKUlvE3_clEvEUlssE_EESt5arrayIPcLm2EEEEviT0_T1_:
	.zero		376


//--------------------- .nv.constant0._ZN2at6native18elementwise_kernelILi128ELi4EZNS0_15gpu_kernel_implINS0_13AUnaryFunctorIsssZZZNS0_15binary_internal21div_trunc_kernel_cudaERNS_18TensorIteratorBaseEENKUlvE_clEvENKUlvE3_clEvEUlssE_EEEEvS6_RKT_EUliE_EEviT1_ --------------------------
	.section	.nv.constant0._ZN2at6native18elementwise_kernelILi128ELi4EZNS0_15gpu_kernel_implINS0_13AUnaryFunctorIsssZZZNS0_15binary_internal21div_trunc_kernel_cudaERNS_18TensorIteratorBaseEENKUlvE_clEvENKUlvE3_clEvEUlssE_EEEEvS6_RKT_EUliE_EEviT1_,"a",@progbits
	.sectionflags	@""
	.align	4
.nv.constant0._ZN2at6native18elementwise_kernelILi128ELi4EZNS0_15gpu_kernel_implINS0_13AUnaryFunctorIsssZZZNS0_15binary_internal21div_trunc_kernel_cudaERNS_18TensorIteratorBaseEENKUlvE_clEvENKUlvE3_clEvEUlssE_EEEEvS6_RKT_EUliE_EEviT1_:
	.zero		896


//--------------------- .nv.constant0._ZN2at6native27unrolled_elementwise_kernelINS0_13AUnaryFunctorIsssZZZNS0_15binary_internal21div_trunc_kernel_cudaERNS_18TensorIteratorBaseEENKUlvE_clEvENKUlvE3_clEvEUlssE_EESt5arrayIPcLm2EELi4E23TrivialOffsetCalculatorILi1EjESE_NS0_6memory12LoadWithCastILi1EEENSF_13StoreWithCastILi1EEEEEviT_T0_T2_T3_T4_T5_ --------------------------
	.section	.nv.constant0._ZN2at6native27unrolled_elementwise_kernelINS0_13AUnaryFunctorIsssZZZNS0_15binary_internal21div_trunc_kernel_cudaERNS_18TensorIteratorBaseEENKUlvE_clEvENKUlvE3_clEvEUlssE_EESt5arrayIPcLm2EELi4E23TrivialOffsetCalculatorILi1EjESE_NS0_6memory12LoadWithCastILi1EEENSF_13StoreWithCastILi1EEEEEviT_T0_T2_T3_T4_T5_,"a",@progbits
	.sectionflags	@""
	.align	4
.nv.constant0._ZN2at6native27unrolled_elementwise_kernelINS0_13AUnaryFunctorIsssZZZNS0_15binary_internal21div_trunc_kernel_cudaERNS_18TensorIteratorBaseEENKUlvE_clEvENKUlvE3_clEvEUlssE_EESt5arrayIPcLm2EELi4E23TrivialOffsetCalculatorILi1EjESE_NS0_6memory12LoadWithCastILi1EEENSF_13StoreWithCastILi1EEEEEviT_T0_T2_T3_T4_T5_:
	.zero		396


//--------------------- .nv.constant0._ZN2at6native18elementwise_kernelILi128ELi4EZNS0_22gpu_kernel_impl_nocastINS0_13AUnaryFunctorIsssZZZNS0_15binary_internal21div_trunc_kernel_cudaERNS_18TensorIteratorBaseEENKUlvE_clEvENKUlvE3_clEvEUlssE_EEEEvS6_RKT_EUliE_EEviT1_ --------------------------
	.section	.nv.constant0._ZN2at6native18elementwise_kernelILi128ELi4EZNS0_22gpu_kernel_impl_nocastINS0_13AUnaryFunctorIsssZZZNS0_15binary_internal21div_trunc_kernel_cudaERNS_18TensorIteratorBaseEENKUlvE_clEvENKUlvE3_clEvEUlssE_EEEEvS6_RKT_EUliE_EEviT1_,"a",@progbits
	.sectionflags	@""
	.align	4
.nv.constant0._ZN2at6native18elementwise_kernelILi128ELi4EZNS0_22gpu_kernel_impl_nocastINS0_13AUnaryFunctorIsssZZZNS0_15binary_internal21div_trunc_kernel_cudaERNS_18TensorIteratorBaseEENKUlvE_clEvENKUlvE3_clEvEUlssE_EEEEvS6_RKT_EUliE_EEviT1_:
	.zero		896


//--------------------- .nv.constant0._ZN2at6native27unrolled_elementwise_kernelINS0_13AUnaryFunctorIsssZZZNS0_15binary_internal21div_trunc_kernel_cudaERNS_18TensorIteratorBaseEENKUlvE_clEvENKUlvE3_clEvEUlssE_EESt5arrayIPcLm2EELi4E23TrivialOffsetCalculatorILi1EjESE_NS0_6memory15LoadWithoutCastENSF_16StoreWithoutCastEEEviT_T0_T2_T3_T4_T5_ --------------------------
	.section	.nv.constant0._ZN2at6native27unrolled_elementwise_kernelINS0_13AUnaryFunctorIsssZZZNS0_15binary_internal21div_trunc_kernel_cudaERNS_18TensorIteratorBaseEENKUlvE_clEvENKUlvE3_clEvEUlssE_EESt5arrayIPcLm2EELi4E23TrivialOffsetCalculatorILi1EjESE_NS0_6memory15LoadWithoutCastENSF_16StoreWithoutCastEEEviT_T0_T2_T3_T4_T5_,"a",@progbits
	.sectionflags	@""
	.align	4
.nv.constant0._ZN2at6native27unrolled_elementwise_kernelINS0_13AUnaryFunctorIsssZZZNS0_15binary_internal21div_trunc_kernel_cudaERNS_18TensorIteratorBaseEENKUlvE_clEvENKUlvE3_clEvEUlssE_EESt5arrayIPcLm2EELi4E23TrivialOffsetCalculatorILi1EjESE_NS0_6memory15LoadWithoutCastENSF_16StoreWithoutCastEEEviT_T0_T2_T3_T4_T5_:
	.zero		380


//--------------------- .nv.constant0._ZN2at6native29vectorized_elementwise_kernelILi2ENS0_13AUnaryFunctorIsssZZZNS0_15binary_internal21div_trunc_kernel_cudaERNS_18TensorIteratorBaseEENKUlvE_clEvENKUlvE3_clEvEUlssE_EESt5arrayIPcLm2EEEEviT0_T1_ --------------------------
	.section	.nv.constant0._ZN2at6native29vectorized_elementwise_kernelILi2ENS0_13AUnaryFunctorIsssZZZNS0_15binary_internal21div_trunc_kernel_cudaERNS_18TensorIteratorBaseEENKUlvE_clEvENKUlvE3_clEvEUlssE_EESt5arrayIPcLm2EEEEviT0_T1_,"a",@progbits
	.sectionflags	@""
	.align	4
.nv.constant0._ZN2at6native29vectorized_elementwise_kernelILi2ENS0_13AUnaryFunctorIsssZZZNS0_15binary_internal21div_trunc_kernel_cudaERNS_18TensorIteratorBaseEENKUlvE_clEvENKUlvE3_clEvEUlssE_EESt5arrayIPcLm2EEEEviT0_T1_:
	.zero		376


//--------------------- .nv.constant0._ZN2at6native29vectorized_elementwise_kernelILi4ENS0_13AUnaryFunctorIsssZZZNS0_15binary_internal21div_trunc_kernel_cudaERNS_18TensorIteratorBaseEENKUlvE_clEvENKUlvE3_clEvEUlssE_EESt5arrayIPcLm2EEEEviT0_T1_ --------------------------
	.section	.nv.constant0._ZN2at6native29vectorized_elementwise_kernelILi4ENS0_13AUnaryFunctorIsssZZZNS0_15binary_internal21div_trunc_kernel_cudaERNS_18TensorIteratorBaseEENKUlvE_clEvENKUlvE3_clEvEUlssE_EESt5arrayIPcLm2EEEEviT0_T1_,"a",@progbits
	.sectionflags	@""
	.align	4
.nv.constant0._ZN2at6native29vectorized_elementwise_kernelILi4ENS0_13AUnaryFunctorIsssZZZNS0_15binary_internal21div_trunc_kernel_cudaERNS_18TensorIteratorBaseEENKUlvE_clEvENKUlvE3_clEvEUlssE_EESt5arrayIPcLm2EEEEviT0_T1_:
	.zero		376


//--------------------- .nv.constant0._ZN2at6native29vectorized_elementwise_kernelILi8ENS0_13AUnaryFunctorIsssZZZNS0_15binary_internal21div_trunc_kernel_cudaERNS_18TensorIteratorBaseEENKUlvE_clEvENKUlvE3_clEvEUlssE_EESt5arrayIPcLm2EEEEviT0_T1_ --------------------------
	.section	.nv.constant0._ZN2at6native29vectorized_elementwise_kernelILi8ENS0_13AUnaryFunctorIsssZZZNS0_15binary_internal21div_trunc_kernel_cudaERNS_18TensorIteratorBaseEENKUlvE_clEvENKUlvE3_clEvEUlssE_EESt5arrayIPcLm2EEEEviT0_T1_,"a",@progbits
	.sectionflags	@""
	.align	4
.nv.constant0._ZN2at6native29vectorized_elementwise_kernelILi8ENS0_13AUnaryFunctorIsssZZZNS0_15binary_internal21div_trunc_kernel_cudaERNS_18TensorIteratorBaseEENKUlvE_clEvENKUlvE3_clEvEUlssE_EESt5arrayIPcLm2EEEEviT0_T1_:
	.zero		376


//--------------------- .nv.constant0._ZN2at6native18elementwise_kernelILi128ELi4EZNS0_15gpu_kernel_implINS0_13BinaryFunctorIlllZZZNS0_15binary_internal21div_trunc_kernel_cudaERNS_18TensorIteratorBaseEENKUlvE_clEvENKUlvE2_clEvEUlllE_EEEEvS6_RKT_EUliE_EEviT1_ --------------------------
	.section	.nv.constant0._ZN2at6native18elementwise_kernelILi128ELi4EZNS0_15gpu_kernel_implINS0_13BinaryFunctorIlllZZZNS0_15binary_internal21div_trunc_kernel_cudaERNS_18TensorIteratorBaseEENKUlvE_clEvENKUlvE2_clEvEUlllE_EEEEvS6_RKT_EUliE_EEviT1_,"a",@progbits
	.sectionflags	@""
	.align	4
.nv.constant0._ZN2at6native18elementwise_kernelILi128ELi4EZNS0_15gpu_kernel_implINS0_13BinaryFunctorIlllZZZNS0_15binary_internal21div_trunc_kernel_cudaERNS_18TensorIteratorBaseEENKUlvE_clEvENKUlvE2_clEvEUlllE_EEEEvS6_RKT_EUliE_EEviT1_:
	.zero		1008


//--------------------- .nv.constant0._ZN2at6native27unrolled_elementwise_kernelINS0_13BinaryFunctorIlllZZZNS0_15binary_internal21div_trunc_kernel_cudaERNS_18TensorIteratorBaseEENKUlvE_clEvENKUlvE2_clEvEUlllE_EESt5arrayIPcLm3EELi4E23TrivialOffsetCalculatorILi2EjESD_ILi1EjENS0_6memory12LoadWithCastILi2EEENSG_13StoreWithCastILi1EEEEEviT_T0_T2_T3_T4_T5_ --------------------------
	.section	.nv.constant0._ZN2at6native27unrolled_elementwise_kernelINS0_13BinaryFunctorIlllZZZNS0_15binary_internal21div_trunc_kernel_cudaERNS_18TensorIteratorBaseEENKUlvE_clEvENKUlvE2_clEvEUlllE_EESt5arrayIPcLm3EELi4E23TrivialOffsetCalculatorILi2EjESD_ILi1EjENS0_6memory12LoadWithCastILi2EEENSG_13StoreWithCastILi1EEEEEviT_T0_T2_T3_T4_T5_,"a",@progbits
	.sectionflags	@""
	.align	4
.nv.constant0._ZN2at6native27unrolled_elementwise_kernelINS0_13BinaryFunctorIlllZZZNS0_15binary_internal21div_trunc_kernel_cudaERNS_18TensorIteratorBaseEENKUlvE_clEvENKUlvE2_clEvEUlllE_EESt5arrayIPcLm3EELi4E23TrivialOffsetCalculatorILi2EjESD_ILi1EjENS0_6memory12LoadWithCastILi2EEENSG_13StoreWithCastILi1EEEEEviT_T0_T2_T3_T4_T5_:
	.zero		408


//--------------------- .nv.constant0._ZN2at6native18elementwise_kernelILi128ELi2EZNS0_22gpu_kernel_impl_nocastINS0_13BinaryFunctorIlllZZZNS0_15binary_internal21div_trunc_kernel_cudaERNS_18TensorIteratorBaseEENKUlvE_clEvENKUlvE2_clEvEUlllE_EEEEvS6_RKT_EUliE_EEviT1_ --------------------------
	.section	.nv.constant0._ZN2at6native18elementwise_kernelILi128ELi2EZNS0_22gpu_kernel_impl_nocastINS0_13BinaryFunctorIlllZZZNS0_15binary_internal21div_trunc_kernel_cudaERNS_18TensorIteratorBaseEENKUlvE_clEvENKUlvE2_clEvEUlllE_EEEEvS6_RKT_EUliE_EEviT1_,"a",@progbits
	.sectionflags	@""
	.align	4
.nv.constant0._ZN2at6native18elementwise_kernelILi128ELi2EZNS0_22gpu_kernel_impl_nocastINS0_13BinaryFunctorIlllZZZNS0_15binary_internal21div_trunc_kernel_cudaERNS_18TensorIteratorBaseEENKUlvE_clEvENKUlvE2_clEvEUlllE_EEEEvS6_RKT_EUliE_EEviT1_:
	.zero		1008


//--------------------- .nv.constant0._ZN2at6native27unrolled_elementwise_kernelINS0_13BinaryFunctorIlllZZZNS0_15binary_internal21div_trunc_kernel_cudaERNS_18TensorIteratorBaseEENKUlvE_clEvENKUlvE2_clEvEUlllE_EESt5arrayIPcLm3EELi4E23TrivialOffsetCalculatorILi2EjESD_ILi1EjENS0_6memory15LoadWithoutCastENSG_16StoreWithoutCastEEEviT_T0_T2_T3_T4_T5_ --------------------------
	.section	.nv.constant0._ZN2at6native27unrolled_elementwise_kernelINS0_13BinaryFunctorIlllZZZNS0_15binary_internal21div_trunc_kernel_cudaERNS_18TensorIteratorBaseEENKUlvE_clEvENKUlvE2_clEvEUlllE_EESt5arrayIPcLm3EELi4E23TrivialOffsetCalculatorILi2EjESD_ILi1EjENS0_6memory15LoadWithoutCastENSG_16StoreWithoutCastEEEviT_T0_T2_T3_T4_T5_,"a",@progbits
	.sectionflags	@""
	.align	4
.nv.constant0._ZN2at6native27unrolled_elementwise_kernelINS0_13BinaryFunctorIlllZZZNS0_15binary_internal21div_trunc_kernel_cudaERNS_18TensorIteratorBaseEENKUlvE_clEvENKUlvE2_clEvEUlllE_EESt5arrayIPcLm3EELi4E23TrivialOffsetCalculatorILi2EjESD_ILi1EjENS0_6memory15LoadWithoutCastENSG_16StoreWithoutCastEEEviT_T0_T2_T3_T4_T5_:
	.zero		388


//--------------------- .nv.constant0._ZN2at6native29vectorized_elementwise_kernelILi2ENS0_13BinaryFunctorIlllZZZNS0_15binary_internal21div_trunc_kernel_cudaERNS_18TensorIteratorBaseEENKUlvE_clEvENKUlvE2_clEvEUlllE_EESt5arrayIPcLm3EEEEviT0_T1_ --------------------------
	.section	.nv.constant0._ZN2at6native29vectorized_elementwise_kernelILi2ENS0_13BinaryFunctorIlllZZZNS0_15binary_internal21div_trunc_kernel_cudaERNS_18TensorIteratorBaseEENKUlvE_clEvENKUlvE2_clEvEUlllE_EESt5arrayIPcLm3EEEEviT0_T1_,"a",@progbits
	.sectionflags	@""
	.align	4
.nv.constant0._ZN2at6native29vectorized_elementwise_kernelILi2ENS0_13BinaryFunctorIlllZZZNS0_15binary_internal21div_trunc_kernel_cudaERNS_18TensorIteratorBaseEENKUlvE_clEvENKUlvE2_clEvEUlllE_EESt5arrayIPcLm3EEEEviT0_T1_:
	.zero		384


//--------------------- .nv.constant0._ZN2at6native29vectorized_elementwise_kernelILi4ENS0_13BinaryFunctorIlllZZZNS0_15binary_internal21div_trunc_kernel_cudaERNS_18TensorIteratorBaseEENKUlvE_clEvENKUlvE2_clEvEUlllE_EESt5arrayIPcLm3EEEEviT0_T1_ --------------------------
	.section	.nv.constant0._ZN2at6native29vectorized_elementwise_kernelILi4ENS0_13BinaryFunctorIlllZZZNS0_15binary_internal21div_trunc_kernel_cudaERNS_18TensorIteratorBaseEENKUlvE_clEvENKUlvE2_clEvEUlllE_EESt5arrayIPcLm3EEEEviT0_T1_,"a",@progbits
	.sectionflags	@""
	.align	4
.nv.constant0._ZN2at6native29vectorized_elementwise_kernelILi4ENS0_13BinaryFunctorIlllZZZNS0_15binary_internal21div_trunc_kernel_cudaERNS_18TensorIteratorBaseEENKUlvE_clEvENKUlvE2_clEvEUlllE_EESt5arrayIPcLm3EEEEviT0_T1_:
	.zero		384


//--------------------- .nv.constant0._ZN2at6native29vectorized_elementwise_kernelILi8ENS0_13BinaryFunctorIlllZZZNS0_15binary_internal21div_trunc_kernel_cudaERNS_18TensorIteratorBaseEENKUlvE_clEvENKUlvE2_clEvEUlllE_EESt5arrayIPcLm3EEEEviT0_T1_ --------------------------
	.section	.nv.constant0._ZN2at6native29vectorized_elementwise_kernelILi8ENS0_13BinaryFunctorIlllZZZNS0_15binary_internal21div_trunc_kernel_cudaERNS_18TensorIteratorBaseEENKUlvE_clEvENKUlvE2_clEvEUlllE_EESt5arrayIPcLm3EEEEviT0_T1_,"a",@progbits
	.sectionflags	@""
	.align	4
.nv.constant0._ZN2at6native29vectorized_elementwise_kernelILi8ENS0_13BinaryFunctorIlllZZZNS0_15binary_internal21div_trunc_kernel_cudaERNS_18TensorIteratorBaseEENKUlvE_clEvENKUlvE2_clEvEUlllE_EESt5arrayIPcLm3EEEEviT0_T1_:
	.zero		384


//--------------------- .nv.constant0._ZN2at6native18elementwise_kernelILi128ELi4EZNS0_15gpu_kernel_implINS0_13BUnaryFunctorIlllZZZNS0_15binary_internal21div_trunc_kernel_cudaERNS_18TensorIteratorBaseEENKUlvE_clEvENKUlvE2_clEvEUlllE_EEEEvS6_RKT_EUliE_EEviT1_ --------------------------
	.section	.nv.constant0._ZN2at6native18elementwise_kernelILi128ELi4EZNS0_15gpu_kernel_implINS0_13BUnaryFunctorIlllZZZNS0_15binary_internal21div_trunc_kernel_cudaERNS_18TensorIteratorBaseEENKUlvE_clEvENKUlvE2_clEvEUlllE_EEEEvS6_RKT_EUliE_EEviT1_,"a",@progbits
	.sectionflags	@""
	.align	4
.nv.constant0._ZN2at6native18elementwise_kernelILi128ELi4EZNS0_15gpu_kernel_implINS0_13BUnaryFunctorIlllZZZNS0_15binary_internal21div_trunc_kernel_cudaERNS_18TensorIteratorBaseEENKUlvE_clEvENKUlvE2_clEvEUlllE_EEEEvS6_RKT_EUliE_EEviT1_:
	.zero		912


//--------------------- .nv.constant0._ZN2at6native27unrolled_elementwise_kernelINS0_13BUnaryFunctorIlllZZZNS0_15binary_internal21div_trunc_kernel_cudaERNS_18TensorIteratorBaseEENKUlvE_clEvENKUlvE2_clEvEUlllE_EESt5arrayIPcLm2EELi4E23TrivialOffsetCalculatorILi1EjESE_NS0_6memory12LoadWithCastILi1EEENSF_13StoreWithCastILi1EEEEEviT_T0_T2_T3_T4_T5_ --------------------------
	.section	.nv.constant0._ZN2at6native27unrolled_elementwise_kernelINS0_13BUnaryFunctorIlllZZZNS0_15binary_internal21div_trunc_kernel_cudaERNS_18TensorIteratorBaseEENKUlvE_clEvENKUlvE2_clEvEUlllE_EESt5arrayIPcLm2EELi4E23TrivialOffsetCalculatorILi1EjESE_NS0_6memory12LoadWithCastILi1EEENSF_13StoreWithCastILi1EEEEEviT_T0_T2_T3_T4_T5_,"a",@progbits
	.sectionflags	@""
	.align	4
.nv.constant0._ZN2at6native27unrolled_elementwise_kernelINS0_13BUnaryFunctorIlllZZZNS0_15binary_internal21div_trunc_kernel_cudaERNS_18TensorIteratorBaseEENKUlvE_clEvENKUlvE2_clEvEUlllE_EESt5arrayIPcLm2EELi4E23TrivialOffsetCalculatorILi1EjESE_NS0_6memory12LoadWithCastILi1EEENSF_13StoreWithCastILi1EEEEEviT_T0_T2_T3_T4_T5_:
	.zero		412


//--------------------- .nv.constant0._ZN2at6native18elementwise_kernelILi128ELi2EZNS0_22gpu_kernel_impl_nocastINS0_13BUnaryFunctorIlllZZZNS0_15binary_internal21div_trunc_kernel_cudaERNS_18TensorIteratorBaseEENKUlvE_clEvENKUlvE2_clEvEUlllE_EEEEvS6_RKT_EUliE_EEviT1_ --------------------------
	.section	.nv.constant0._ZN2at6native18elementwise_kernelILi128ELi2EZNS0_22gpu_kernel_impl_nocastINS0_13BUnaryFunctorIlllZZZNS0_15binary_internal21div_trunc_kernel_cudaERNS_18TensorIteratorBaseEENKUlvE_clEvENKUlvE2_clEvEUlllE_EEEEvS6_RKT_EUliE_EEviT1_,"a",@progbits
	.sectionflags	@""
	.align	4
.nv.constant0._ZN2at6native18elementwise_kernelILi128ELi2EZNS0_22gpu_kernel_impl_nocastINS0_13BUnaryFunctorIlllZZZNS0_15binary_internal21div_trunc_kernel_cudaERNS_18TensorIteratorBaseEENKUlvE_clEvENKUlvE2_clEvEUlllE_EEEEvS6_RKT_EUliE_EEviT1_:
	.zero		904


//--------------------- .nv.constant0._ZN2at6native27unrolled_elementwise_kernelINS0_13BUnaryFunctorIlllZZZNS0_15binary_internal21div_trunc_kernel_cudaERNS_18TensorIteratorBaseEENKUlvE_clEvENKUlvE2_clEvEUlllE_EESt5arrayIPcLm2EELi4E23TrivialOffsetCalculatorILi1EjESE_NS0_6memory15LoadWithoutCastENSF_16StoreWithoutCastEEEviT_T0_T2_T3_T4_T5_ --------------------------
	.section	.nv.constant0._ZN2at6native27unrolled_elementwise_kernelINS0_13BUnaryFunctorIlllZZZNS0_15binary_internal21div_trunc_kernel_cudaERNS_18TensorIteratorBaseEENKUlvE_clEvENKUlvE2_clEvEUlllE_EESt5arrayIPcLm2EELi4E23TrivialOffsetCalculatorILi1EjESE_NS0_6memory15LoadWithoutCastENSF_16StoreWithoutCastEEEviT_T0_T2_T3_T4_T5_,"a",@progbits
	.sectionflags	@""
	.align	4
.nv.constant0._ZN2at6native27unrolled_elementwise_kernelINS0_13BUnaryFunctorIlllZZZNS0_15binary_internal21div_trunc_kernel_cudaERNS_18TensorIteratorBaseEENKUlvE_clEvENKUlvE2_clEvEUlllE_EESt5arrayIPcLm2EELi4E23TrivialOffsetCalculatorILi1EjESE_NS0_6memory15LoadWithoutCastENSF_16StoreWithoutCastEEEviT_T0_T2_T3_T4_T5_:
	.zero		396


//--------------------- .nv.constant0._ZN2at6native29vectorized_elementwise_kernelILi2ENS0_13BUnaryFunctorIlllZZZNS0_15binary_internal21div_trunc_kernel_cudaERNS_18TensorIteratorBaseEENKUlvE_clEvENKUlvE2_clEvEUlllE_EESt5arrayIPcLm2EEEEviT0_T1_ --------------------------
	.section	.nv.constant0._ZN2at6native29vectorized_elementwise_kernelILi2ENS0_13BUnaryFunctorIlllZZZNS0_15binary_internal21div_trunc_kernel_cudaERNS_18TensorIteratorBaseEENKUlvE_clEvENKUlvE2_clEvEUlllE_EESt5arrayIPcLm2EEEEviT0_T1_,"a",@progbits
	.sectionflags	@""
	.align	4
.nv.constant0._ZN2at6native29vectorized_elementwise_kernelILi2ENS0_13BUnaryFunctorIlllZZZNS0_15binary_internal21div_trunc_kernel_cudaERNS_18TensorIteratorBaseEENKUlvE_clEvENKUlvE2_clEvEUlllE_EESt5arrayIPcLm2EEEEviT0_T1_:
	.zero		392


//--------------------- .nv.constant0._ZN2at6native29vectorized_elementwise_kernelILi4ENS0_13BUnaryFunctorIlllZZZNS0_15binary_internal21div_trunc_kernel_cudaERNS_18TensorIteratorBaseEENKUlvE_clEvENKUlvE2_clEvEUlllE_EESt5arrayIPcLm2EEEEviT0_T1_ --------------------------
	.section	.nv.constant0._ZN2at6native29vectorized_elementwise_kernelILi4ENS0_13BUnaryFunctorIlllZZZNS0_15binary_internal21div_trunc_kernel_cudaERNS_18TensorIteratorBaseEENKUlvE_clEvENKUlvE2_clEvEUlllE_EESt5arrayIPcLm2EEEEviT0_T1_,"a",@progbits
	.sectionflags	@""
	.align	4
.nv.constant0._ZN2at6native29vectorized_elementwise_kernelILi4ENS0_13BUnaryFunctorIlllZZZNS0_15binary_internal21div_trunc_kernel_cudaERNS_18TensorIteratorBaseEENKUlvE_clEvENKUlvE2_clEvEUlllE_EESt5arrayIPcLm2EEEEviT0_T1_:
	.zero		392


//--------------------- .nv.constant0._ZN2at6native29vectorized_elementwise_kernelILi8ENS0_13BUnaryFunctorIlllZZZNS0_15binary_internal21div_trunc_kernel_cudaERNS_18TensorIteratorBaseEENKUlvE_clEvENKUlvE2_clEvEUlllE_EESt5arrayIPcLm2EEEEviT0_T1_ --------------------------
	.section	.nv.constant0._ZN2at6native29vectorized_elementwise_kernelILi8ENS0_13BUnaryFunctorIlllZZZNS0_15binary_internal21div_trunc_kernel_cudaERNS_18TensorIteratorBaseEENKUlvE_clEvENKUlvE2_clEvEUlllE_EESt5arrayIPcLm2EEEEviT0_T1_,"a",@progbits
	.sectionflags	@""
	.align	4
.nv.constant0._ZN2at6native29vectorized_elementwise_kernelILi8ENS0_13BUnaryFunctorIlllZZZNS0_15binary_internal21div_trunc_kernel_cudaERNS_18TensorIteratorBaseEENKUlvE_clEvENKUlvE2_clEvEUlllE_EESt5arrayIPcLm2EEEEviT0_T1_:
	.zero		392


//--------------------- .nv.constant0._ZN2at6native18elementwise_kernelILi128ELi4EZNS0_15gpu_kernel_implINS0_13AUnaryFunctorIlllZZZNS0_15binary_internal21div_trunc_kernel_cudaERNS_18TensorIteratorBaseEENKUlvE_clEvENKUlvE2_clEvEUlllE_EEEEvS6_RKT_EUliE_EEviT1_ --------------------------
	.section	.nv.constant0._ZN2at6native18elementwise_kernelILi128ELi4EZNS0_15gpu_kernel_implINS0_13AUnaryFunctorIlllZZZNS0_15binary_internal21div_trunc_kernel_cudaERNS_18TensorIteratorBaseEENKUlvE_clEvENKUlvE2_clEvEUlllE_EEEEvS6_RKT_EUliE_EEviT1_,"a",@progbits
	.sectionflags	@""
	.align	4
.nv.constant0._ZN2at6native18elementwise_kernelILi128ELi4EZNS0_15gpu_kernel_implINS0_13AUnaryFunctorIlllZZZNS0_15binary_internal21div_trunc_kernel_cudaERNS_18TensorIteratorBaseEENKUlvE_clEvENKUlvE2_clEvEUlllE_EEEEvS6_RKT_EUliE_EEviT1_:
	.zero		912


//--------------------- .nv.constant0._ZN2at6native27unrolled_elementwise_kernelINS0_13AUnaryFunctorIlllZZZNS0_15binary_internal21div_trunc_kernel_cudaERNS_18TensorIteratorBaseEENKUlvE_clEvENKUlvE2_clEvEUlllE_EESt5arrayIPcLm2EELi4E23TrivialOffsetCalculatorILi1EjESE_NS0_6memory12LoadWithCastILi1EEENSF_13StoreWithCastILi1EEEEEviT_T0_T2_T3_T4_T5_ --------------------------
	.section	.nv.constant0._ZN2at6native27unrolled_elementwise_kernelINS0_13AUnaryFunctorIlllZZZNS0_15binary_internal21div_trunc_kernel_cudaERNS_18TensorIteratorBaseEENKUlvE_clEvENKUlvE2_clEvEUlllE_EESt5arrayIPcLm2EELi4E23TrivialOffsetCalculatorILi1EjESE_NS0_6memory12LoadWithCastILi1EEENSF_13StoreWithCastILi1EEEEEviT_T0_T2_T3_T4_T5_,"a",@progbits
	.sectionflags	@""
	.align	4
.nv.constant0._ZN2at6native27unrolled_elementwise_kernelINS0_13AUnaryFunctorIlllZZZNS0_15binary_internal21div_trunc_kernel_cudaERNS_18TensorIteratorBaseEENKUlvE_clEvENKUlvE2_clEvEUlllE_EESt5arrayIPcLm2EELi4E23TrivialOffsetCalculatorILi1EjESE_NS0_6memory12LoadWithCastILi1EEENSF_13StoreWithCastILi1EEEEEviT_T0_T2_T3_T4_T5_:
	.zero		412


//--------------------- .nv.constant0._ZN2at6native18elementwise_kernelILi128ELi2EZNS0_22gpu_kernel_impl_nocastINS0_13AUnaryFunctorIlllZZZNS0_15binary_internal21div_trunc_kernel_cudaERNS_18TensorIteratorBaseEENKUlvE_clEvENKUlvE2_clEvEUlllE_EEEEvS6_RKT_EUliE_EEviT1_ --------------------------
	.section	.nv.constant0._ZN2at6native18elementwise_kernelILi128ELi2EZNS0_22gpu_kernel_impl_nocastINS0_13AUnaryFunctorIlllZZZNS0_15binary_internal21div_trunc_kernel_cudaERNS_18TensorIteratorBaseEENKUlvE_clEvENKUlvE2_clEvEUlllE_EEEEvS6_RKT_EUliE_EEviT1_,"a",@progbits
	.sectionflags	@""
	.align	4
.nv.constant0._ZN2at6native18elementwise_kernelILi128ELi2EZNS0_22gpu_kernel_impl_nocastINS0_13AUnaryFunctorIlllZZZNS0_15binary_internal21div_trunc_kernel_cudaERNS_18TensorIteratorBaseEENKUlvE_clEvENKUlvE2_clEvEUlllE_EEEEvS6_RKT_EUliE_EEviT1_:
	.zero		904


//--------------------- .nv.constant0._ZN2at6native27unrolled_elementwise_kernelINS0_13AUnaryFunctorIlllZZZNS0_15binary_internal21div_trunc_kernel_cudaERNS_18TensorIteratorBaseEENKUlvE_clEvENKUlvE2_clEvEUlllE_EESt5arrayIPcLm2EELi4E23TrivialOffsetCalculatorILi1EjESE_NS0_6memory15LoadWithoutCastENSF_16StoreWithoutCastEEEviT_T0_T2_T3_T4_T5_ --------------------------
	.section	.nv.constant0._ZN2at6native27unrolled_elementwise_kernelINS0_13AUnaryFunctorIlllZZZNS0_15binary_internal21div_trunc_kernel_cudaERNS_18TensorIteratorBaseEENKUlvE_clEvENKUlvE2_clEvEUlllE_EESt5arrayIPcLm2EELi4E23TrivialOffsetCalculatorILi1EjESE_NS0_6memory15LoadWithoutCastENSF_16StoreWithoutCastEEEviT_T0_T2_T3_T4_T5_,"a",@progbits
	.sectionflags	@""
	.align	4
.nv.constant0._ZN2at6native27unrolled_elementwise_kernelINS0_13AUnaryFunctorIlllZZZNS0_15binary_internal21div_trunc_kernel_cudaERNS_18TensorIteratorBaseEENKUlvE_clEvENKUlvE2_clEvEUlllE_EESt5arrayIPcLm2EELi4E23TrivialOffsetCalculatorILi1EjESE_NS0_6memory15LoadWithoutCastENSF_16StoreWithoutCastEEEviT_T0_T2_T3_T4_T5_:
	.zero		396


//--------------------- .nv.constant0._ZN2at6native29vectorized_elementwise_kernelILi2ENS0_13AUnaryFunctorIlllZZZNS0_15binary_internal21div_trunc_kernel_cudaERNS_18TensorIteratorBaseEENKUlvE_clEvENKUlvE2_clEvEUlllE_EESt5arrayIPcLm2EEEEviT0_T1_ --------------------------
	.section	.nv.constant0._ZN2at6native29vectorized_elementwise_kernelILi2ENS0_13AUnaryFunctorIlllZZZNS0_15binary_internal21div_trunc_kernel_cudaERNS_18TensorIteratorBaseEENKUlvE_clEvENKUlvE2_clEvEUlllE_EESt5arrayIPcLm2EEEEviT0_T1_,"a",@progbits
	.sectionflags	@""
	.align	4
.nv.constant0._ZN2at6native29vectorized_elementwise_kernelILi2ENS0_13AUnaryFunctorIlllZZZNS0_15binary_internal21div_trunc_kernel_cudaERNS_18TensorIteratorBaseEENKUlvE_clEvENKUlvE2_clEvEUlllE_EESt5arrayIPcLm2EEEEviT0_T1_:
	.zero		392


//--------------------- .nv.constant0._ZN2at6native29vectorized_elementwise_kernelILi4ENS0_13AUnaryFunctorIlllZZZNS0_15binary_internal21div_trunc_kernel_cudaERNS_18TensorIteratorBaseEENKUlvE_clEvENKUlvE2_clEvEUlllE_EESt5arrayIPcLm2EEEEviT0_T1_ --------------------------
	.section	.nv.constant0._ZN2at6native29vectorized_elementwise_kernelILi4ENS0_13AUnaryFunctorIlllZZZNS0_15binary_internal21div_trunc_kernel_cudaERNS_18TensorIteratorBaseEENKUlvE_clEvENKUlvE2_clEvEUlllE_EESt5arrayIPcLm2EEEEviT0_T1_,"a",@progbits
	.sectionflags	@""
	.align	4
.nv.constant0._ZN2at6native29vectorized_elementwise_kernelILi4ENS0_13AUnaryFunctorIlllZZZNS0_15binary_internal21div_trunc_kernel_cudaERNS_18TensorIteratorBaseEENKUlvE_clEvENKUlvE2_clEvEUlllE_EESt5arrayIPcLm2EEEEviT0_T1_:
	.zero		392


//--------------------- .nv.constant0._ZN2at6native29vectorized_elementwise_kernelILi8ENS0_13AUnaryFunctorIlllZZZNS0_15binary_internal21div_trunc_kernel_cudaERNS_18TensorIteratorBaseEENKUlvE_clEvENKUlvE2_clEvEUlllE_EESt5arrayIPcLm2EEEEviT0_T1_ --------------------------
	.section	.nv.constant0._ZN2at6native29vectorized_elementwise_kernelILi8ENS0_13AUnaryFunctorIlllZZZNS0_15binary_internal21div_trunc_kernel_cudaERNS_18TensorIteratorBaseEENKUlvE_clEvENKUlvE2_clEvEUlllE_EESt5arrayIPcLm2EEEEviT0_T1_,"a",@progbits
	.sectionflags	@""
	.align	4
.nv.constant0._ZN2at6native29vectorized_elementwise_kernelILi8ENS0_13AUnaryFunctorIlllZZZNS0_15binary_internal21div_trunc_kernel_cudaERNS_18TensorIteratorBaseEENKUlvE_clEvENKUlvE2_clEvEUlllE_EESt5arrayIPcLm2EEEEviT0_T1_:
	.zero		392


//--------------------- .nv.constant0._ZN2at6native18elementwise_kernelILi128ELi4EZNS0_15gpu_kernel_implINS0_13BinaryFunctorIiiiZZZNS0_15binary_internal21div_trunc_kernel_cudaERNS_18TensorIteratorBaseEENKUlvE_clEvENKUlvE1_clEvEUliiE_EEEEvS6_RKT_EUliE_EEviT1_ --------------------------
	.section	.nv.constant0._ZN2at6native18elementwise_kernelILi128ELi4EZNS0_15gpu_kernel_implINS0_13BinaryFunctorIiiiZZZNS0_15binary_internal21div_trunc_kernel_cudaERNS_18TensorIteratorBaseEENKUlvE_clEvENKUlvE1_clEvEUliiE_EEEEvS6_RKT_EUliE_EEviT1_,"a",@progbits
	.sectionflags	@""
	.align	4
.nv.constant0._ZN2at6native18elementwise_kernelILi128ELi4EZNS0_15gpu_kernel_implINS0_13BinaryFunctorIiiiZZZNS0_15binary_internal21div_trunc_kernel_cudaERNS_18TensorIteratorBaseEENKUlvE_clEvENKUlvE1_clEvEUliiE_EEEEvS6_RKT_EUliE_EEviT1_:
	.zero		1008


//--------------------- .nv.constant0._ZN2at6native27unrolled_elementwise_kernelINS0_13BinaryFunctorIiiiZZZNS0_15binary_internal21div_trunc_kernel_cudaERNS_18TensorIteratorBaseEENKUlvE_clEvENKUlvE1_clEvEUliiE_EESt5arrayIPcLm3EELi4E23TrivialOffsetCalculatorILi2EjESD_ILi1EjENS0_6memory12LoadWithCastILi2EEENSG_13StoreWithCastILi1EEEEEviT_T0_T2_T3_T4_T5_ --------------------------
	.section	.nv.constant0._ZN2at6native27unrolled_elementwise_kernelINS0_13BinaryFunctorIiiiZZZNS0_15binary_internal21div_trunc_kernel_cudaERNS_18TensorIteratorBaseEENKUlvE_clEvENKUlvE1_clEvEUliiE_EESt5arrayIPcLm3EELi4E23TrivialOffsetCalculatorILi2EjESD_ILi1EjENS0_6memory12LoadWithCastILi2EEENSG_13StoreWithCastILi1EEEEEviT_T0_T2_T3_T4_T5_,"a",@progbits
	.sectionflags	@""
	.align	4
.nv.constant0._ZN2at6native27unrolled_elementwise_kernelINS0_13BinaryFunctorIiiiZZZNS0_15binary_internal21div_trunc_kernel_cudaERNS_18TensorIteratorBaseEENKUlvE_clEvENKUlvE1_clEvEUliiE_EESt5arrayIPcLm3EELi4E23TrivialOffsetCalculatorILi2EjESD_ILi1EjENS0_6memory12LoadWithCastILi2EEENSG_13StoreWithCastILi1EEEEEviT_T0_T2_T3_T4_T5_:
	.zero		408


//--------------------- .nv.constant0._ZN2at6native18elementwise_kernelILi128ELi2EZNS0_22gpu_kernel_impl_nocastINS0_13BinaryFunctorIiiiZZZNS0_15binary_internal21div_trunc_kernel_cudaERNS_18TensorIteratorBaseEENKUlvE_clEvENKUlvE1_clEvEUliiE_EEEEvS6_RKT_EUliE_EEviT1_ --------------------------
	.section	.nv.constant0._ZN2at6native18elementwise_kernelILi128ELi2EZNS0_22gpu_kernel_impl_nocastINS0_13BinaryFunctorIiiiZZZNS0_15binary_internal21div_trunc_kernel_cudaERNS_18TensorIteratorBaseEENKUlvE_clEvENKUlvE1_clEvEUliiE_EEEEvS6_RKT_EUliE_EEviT1_,"a",@progbits
	.sectionflags	@""
	.align	4
.nv.constant0._ZN2at6native18elementwise_kernelILi128ELi2EZNS0_22gpu_kernel_impl_nocastINS0_13BinaryFunctorIiiiZZZNS0_15binary_internal21div_trunc_kernel_cudaERNS_18TensorIteratorBaseEENKUlvE_clEvENKUlvE1_clEvEUliiE_EEEEvS6_RKT_EUliE_EEviT1_:
	.zero		1008


//--------------------- .nv.constant0._ZN2at6native27unrolled_elementwise_kernelINS0_13BinaryFunctorIiiiZZZNS0_15binary_internal21div_trunc_kernel_cudaERNS_18TensorIteratorBaseEENKUlvE_clEvENKUlvE1_clEvEUliiE_EESt5arrayIPcLm3EELi4E23TrivialOffsetCalculatorILi2EjESD_ILi1EjENS0_6memory15LoadWithoutCastENSG_16StoreWithoutCastEEEviT_T0_T2_T3_T4_T5_ --------------------------
	.section	.nv.constant0._ZN2at6native27unrolled_elementwise_kernelINS0_13BinaryFunctorIiiiZZZNS0_15binary_internal21div_trunc_kernel_cudaERNS_18TensorIteratorBaseEENKUlvE_clEvENKUlvE1_clEvEUliiE_EESt5arrayIPcLm3EELi4E23TrivialOffsetCalculatorILi2EjESD_ILi1EjENS0_6memory15LoadWithoutCastENSG_16StoreWithoutCastEEEviT_T0_T2_T3_T4_T5_,"a",@progbits
	.sectionflags	@""
	.align	4
.nv.constant0._ZN2at6native27unrolled_elementwise_kernelINS0_13BinaryFunctorIiiiZZZNS0_15binary_internal21div_trunc_kernel_cudaERNS_18TensorIteratorBaseEENKUlvE_clEvENKUlvE1_clEvEUliiE_EESt5arrayIPcLm3EELi4E23TrivialOffsetCalculatorILi2EjESD_ILi1EjENS0_6memory15LoadWithoutCastENSG_16StoreWithoutCastEEEviT_T0_T2_T3_T4_T5_:
	.zero		388


//--------------------- .nv.constant0._ZN2at6native29vectorized_elementwise_kernelILi2ENS0_13BinaryFunctorIiiiZZZNS0_15binary_internal21div_trunc_kernel_cudaERNS_18TensorIteratorBaseEENKUlvE_clEvENKUlvE1_clEvEUliiE_EESt5arrayIPcLm3EEEEviT0_T1_ --------------------------
	.section	.nv.constant0._ZN2at6native29vectorized_elementwise_kernelILi2ENS0_13BinaryFunctorIiiiZZZNS0_15binary_internal21div_trunc_kernel_cudaERNS_18TensorIteratorBaseEENKUlvE_clEvENKUlvE1_clEvEUliiE_EESt5arrayIPcLm3EEEEviT0_T1_,"a",@progbits
	.sectionflags	@""
	.align	4
.nv.constant0._ZN2at6native29vectorized_elementwise_kernelILi2ENS0_13BinaryFunctorIiiiZZZNS0_15binary_internal21div_trunc_kernel_cudaERNS_18TensorIteratorBaseEENKUlvE_clEvENKUlvE1_clEvEUliiE_EESt5arrayIPcLm3EEEEviT0_T1_:
	.zero		384


//--------------------- .nv.constant0._ZN2at6native29vectorized_elementwise_kernelILi4ENS0_13BinaryFunctorIiiiZZZNS0_15binary_internal21div_trunc_kernel_cudaERNS_18TensorIteratorBaseEENKUlvE_clEvENKUlvE1_clEvEUliiE_EESt5arrayIPcLm3EEEEviT0_T1_ --------------------------
	.section	.nv.constant0._ZN2at6native29vectorized_elementwise_kernelILi4ENS0_13BinaryFunctorIiiiZZZNS0_15binary_internal21div_trunc_kernel_cudaERNS_18TensorIteratorBaseEENKUlvE_clEvENKUlvE1_clEvEUliiE_EESt5arrayIPcLm3EEEEviT0_T1_,"a",@progbits
	.sectionflags	@""
	.align	4
.nv.constant0._ZN2at6native29vectorized_elementwise_kernelILi4ENS0_13BinaryFunctorIiiiZZZNS0_15binary_internal21div_trunc_kernel_cudaERNS_18TensorIteratorBaseEENKUlvE_clEvENKUlvE1_clEvEUliiE_EESt5arrayIPcLm3EEEEviT0_T1_:
	.zero		384


//--------------------- .nv.constant0._ZN2at6native29vectorized_elementwise_kernelILi8ENS0_13BinaryFunctorIiiiZZZNS0_15binary_internal21div_trunc_kernel_cudaERNS_18TensorIteratorBaseEENKUlvE_clEvENKUlvE1_clEvEUliiE_EESt5arrayIPcLm3EEEEviT0_T1_ --------------------------
	.section	.nv.constant0._ZN2at6native29vectorized_elementwise_kernelILi8ENS0_13BinaryFunctorIiiiZZZNS0_15binary_internal21div_trunc_kernel_cudaERNS_18TensorIteratorBaseEENKUlvE_clEvENKUlvE1_clEvEUliiE_EESt5arrayIPcLm3EEEEviT0_T1_,"a",@progbits
	.sectionflags	@""
	.align	4
.nv.constant0._ZN2at6native29vectorized_elementwise_kernelILi8ENS0_13BinaryFunctorIiiiZZZNS0_15binary_internal21div_trunc_kernel_cudaERNS_18TensorIteratorBaseEENKUlvE_clEvENKUlvE1_clEvEUliiE_EESt5arrayIPcLm3EEEEviT0_T1_:
	.zero		384


//--------------------- .nv.constant0._ZN2at6native18elementwise_kernelILi128ELi4EZNS0_15gpu_kernel_implINS0_13BUnaryFunctorIiiiZZZNS0_15binary_internal21div_trunc_kernel_cudaERNS_18TensorIteratorBaseEENKUlvE_clEvENKUlvE1_clEvEUliiE_EEEEvS6_RKT_EUliE_EEviT1_ --------------------------
	.section	.nv.constant0._ZN2at6native18elementwise_kernelILi128ELi4EZNS0_15gpu_kernel_implINS0_13BUnaryFunctorIiiiZZZNS0_15binary_internal21div_trunc_kernel_cudaERNS_18TensorIteratorBaseEENKUlvE_clEvENKUlvE1_clEvEUliiE_EEEEvS6_RKT_EUliE_EEviT1_,"a",@progbits
	.sectionflags	@""
	.align	4
.nv.constant0._ZN2at6native18elementwise_kernelILi128ELi4EZNS0_15gpu_kernel_implINS0_13BUnaryFunctorIiiiZZZNS0_15binary_internal21div_trunc_kernel_cudaERNS_18TensorIteratorBaseEENKUlvE_clEvENKUlvE1_clEvEUliiE_EEEEvS6_RKT_EUliE_EEviT1_:
	.zero		904


//--------------------- .nv.constant0._ZN2at6native27unrolled_elementwise_kernelINS0_13BUnaryFunctorIiiiZZZNS0_15binary_internal21div_trunc_kernel_cudaERNS_18TensorIteratorBaseEENKUlvE_clEvENKUlvE1_clEvEUliiE_EESt5arrayIPcLm2EELi4E23TrivialOffsetCalculatorILi1EjESE_NS0_6memory12LoadWithCastILi1EEENSF_13StoreWithCastILi1EEEEEviT_T0_T2_T3_T4_T5_ --------------------------
	.section	.nv.constant0._ZN2at6native27unrolled_elementwise_kernelINS0_13BUnaryFunctorIiiiZZZNS0_15binary_internal21div_trunc_kernel_cudaERNS_18TensorIteratorBaseEENKUlvE_clEvENKUlvE1_clEvEUliiE_EESt5arrayIPcLm2EELi4E23TrivialOffsetCalculatorILi1EjESE_NS0_6memory12LoadWithCastILi1EEENSF_13StoreWithCastILi1EEEEEviT_T0_T2_T3_T4_T5_,"a",@progbits
	.sectionflags	@""
	.align	4
.nv.constant0._ZN2at6native27unrolled_elementwise_kernelINS0_13BUnaryFunctorIiiiZZZNS0_15binary_internal21div_trunc_kernel_cudaERNS_18TensorIteratorBaseEENKUlvE_clEvENKUlvE1_clEvEUliiE_EESt5arrayIPcLm2EELi4E23TrivialOffsetCalculatorILi1EjESE_NS0_6memory12LoadWithCastILi1EEENSF_13StoreWithCastILi1EEEEEviT_T0_T2_T3_T4_T5_:
	.zero		404


//--------------------- .nv.constant0._ZN2at6native18elementwise_kernelILi128ELi2EZNS0_22gpu_kernel_impl_nocastINS0_13BUnaryFunctorIiiiZZZNS0_15binary_internal21div_trunc_kernel_cudaERNS_18TensorIteratorBaseEENKUlvE_clEvENKUlvE1_clEvEUliiE_EEEEvS6_RKT_EUliE_EEviT1_ --------------------------
	.section	.nv.constant0._ZN2at6native18elementwise_kernelILi128ELi2EZNS0_22gpu_kernel_impl_nocastINS0_13BUnaryFunctorIiiiZZZNS0_15binary_internal21div_trunc_kernel_cudaERNS_18TensorIteratorBaseEENKUlvE_clEvENKUlvE1_clEvEUliiE_EEEEvS6_RKT_EUliE_EEviT1_,"a",@progbits
	.sectionflags	@""
	.align	4
.nv.constant0._ZN2at6native18elementwise_kernelILi128ELi2EZNS0_22gpu_kernel_impl_nocastINS0_13BUnaryFunctorIiiiZZZNS0_15binary_internal21div_trunc_kernel_cudaERNS_18TensorIteratorBaseEENKUlvE_clEvENKUlvE1_clEvEUliiE_EEEEvS6_RKT_EUliE_EEviT1_:
	.zero		896


//--------------------- .nv.constant0._ZN2at6native27unrolled_elementwise_kernelINS0_13BUnaryFunctorIiiiZZZNS0_15binary_internal21div_trunc_kernel_cudaERNS_18TensorIteratorBaseEENKUlvE_clEvENKUlvE1_clEvEUliiE_EESt5arrayIPcLm2EELi4E23TrivialOffsetCalculatorILi1EjESE_NS0_6memory15LoadWithoutCastENSF_16StoreWithoutCastEEEviT_T0_T2_T3_T4_T5_ --------------------------
	.section	.nv.constant0._ZN2at6native27unrolled_elementwise_kernelINS0_13BUnaryFunctorIiiiZZZNS0_15binary_internal21div_trunc_kernel_cudaERNS_18TensorIteratorBaseEENKUlvE_clEvENKUlvE1_clEvEUliiE_EESt5arrayIPcLm2EELi4E23TrivialOffsetCalculatorILi1EjESE_NS0_6memory15LoadWithoutCastENSF_16StoreWithoutCastEEEviT_T0_T2_T3_T4_T5_,"a",@progbits
	.sectionflags	@""
	.align	4
.nv.constant0._ZN2at6native27unrolled_elementwise_kernelINS0_13BUnaryFunctorIiiiZZZNS0_15binary_internal21div_trunc_kernel_cudaERNS_18TensorIteratorBaseEENKUlvE_clEvENKUlvE1_clEvEUliiE_EESt5arrayIPcLm2EELi4E23TrivialOffsetCalculatorILi1EjESE_NS0_6memory15LoadWithoutCastENSF_16StoreWithoutCastEEEviT_T0_T2_T3_T4_T5_:
	.zero		388


//--------------------- .nv.constant0._ZN2at6native29vectorized_elementwise_kernelILi2ENS0_13BUnaryFunctorIiiiZZZNS0_15binary_internal21div_trunc_kernel_cudaERNS_18TensorIteratorBaseEENKUlvE_clEvENKUlvE1_clEvEUliiE_EESt5arrayIPcLm2EEEEviT0_T1_ --------------------------
	.section	.nv.constant0._ZN2at6native29vectorized_elementwise_kernelILi2ENS0_13BUnaryFunctorIiiiZZZNS0_15binary_internal21div_trunc_kernel_cudaERNS_18TensorIteratorBaseEENKUlvE_clEvENKUlvE1_clEvEUliiE_EESt5arrayIPcLm2EEEEviT0_T1_,"a",@progbits
	.sectionflags	@""
	.align	4
.nv.constant0._ZN2at6native29vectorized_elementwise_kernelILi2ENS0_13BUnaryFunctorIiiiZZZNS0_15binary_internal21div_trunc_kernel_cudaERNS_18TensorIteratorBaseEENKUlvE_clEvENKUlvE1_clEvEUliiE_EESt5arrayIPcLm2EEEEviT0_T1_:
	.zero		384


//--------------------- .nv.constant0._ZN2at6native29vectorized_elementwise_kernelILi4ENS0_13BUnaryFunctorIiiiZZZNS0_15binary_internal21div_trunc_kernel_cudaERNS_18TensorIteratorBaseEENKUlvE_clEvENKUlvE1_clEvEUliiE_EESt5arrayIPcLm2EEEEviT0_T1_ --------------------------
	.section	.nv.constant0._ZN2at6native29vectorized_elementwise_kernelILi4ENS0_13BUnaryFunctorIiiiZZZNS0_15binary_internal21div_trunc_kernel_cudaERNS_18TensorIteratorBaseEENKUlvE_clEvENKUlvE1_clEvEUliiE_EESt5arrayIPcLm2EEEEviT0_T1_,"a",@progbits
	.sectionflags	@""
	.align	4
.nv.constant0._ZN2at6native29vectorized_elementwise_kernelILi4ENS0_13BUnaryFunctorIiiiZZZNS0_15binary_internal21div_trunc_kernel_cudaERNS_18TensorIteratorBaseEENKUlvE_clEvENKUlvE1_clEvEUliiE_EESt5arrayIPcLm2EEEEviT0_T1_:
	.zero		384


//--------------------- .nv.constant0._ZN2at6native29vectorized_elementwise_kernelILi8ENS0_13BUnaryFunctorIiiiZZZNS0_15binary_internal21div_trunc_kernel_cudaERNS_18TensorIteratorBaseEENKUlvE_clEvENKUlvE1_clEvEUliiE_EESt5arrayIPcLm2EEEEviT0_T1_ --------------------------
	.section	.nv.constant0._ZN2at6native29vectorized_elementwise_kernelILi8ENS0_13BUnaryFunctorIiiiZZZNS0_15binary_internal21div_trunc_kernel_cudaERNS_18TensorIteratorBaseEENKUlvE_clEvENKUlvE1_clEvEUliiE_EESt5arrayIPcLm2EEEEviT0_T1_,"a",@progbits
	.sectionflags	@""
	.align	4
.nv.constant0._ZN2at6native29vectorized_elementwise_kernelILi8ENS0_13BUnaryFunctorIiiiZZZNS0_15binary_internal21div_trunc_kernel_cudaERNS_18TensorIteratorBaseEENKUlvE_clEvENKUlvE1_clEvEUliiE_EESt5arrayIPcLm2EEEEviT0_T1_:
	.zero		384


//--------------------- .nv.constant0._ZN2at6native18elementwise_kernelILi128ELi4EZNS0_15gpu_kernel_implINS0_13AUnaryFunctorIiiiZZZNS0_15binary_internal21div_trunc_kernel_cudaERNS_18TensorIteratorBaseEENKUlvE_clEvENKUlvE1_clEvEUliiE_EEEEvS6_RKT_EUliE_EEviT1_ --------------------------
	.section	.nv.constant0._ZN2at6native18elementwise_kernelILi128ELi4EZNS0_15gpu_kernel_implINS0_13AUnaryFunctorIiiiZZZNS0_15binary_internal21div_trunc_kernel_cudaERNS_18TensorIteratorBaseEENKUlvE_clEvENKUlvE1_clEvEUliiE_EEEEvS6_RKT_EUliE_EEviT1_,"a",@progbits
	.sectionflags	@""
	.align	4
.nv.constant0._ZN2at6native18elementwise_kernelILi128ELi4EZNS0_15gpu_kernel_implINS0_13AUnaryFunctorIiiiZZZNS0_15binary_internal21div_trunc_kernel_cudaERNS_18TensorIteratorBaseEENKUlvE_clEvENKUlvE1_clEvEUliiE_EEEEvS6_RKT_EUliE_EEviT1_:
	.zero		904


//--------------------- .nv.constant0._ZN2at6native27unrolled_elementwise_kernelINS0_13AUnaryFunctorIiiiZZZNS0_15binary_internal21div_trunc_kernel_cudaERNS_18TensorIteratorBaseEENKUlvE_clEvENKUlvE1_clEvEUliiE_EESt5arrayIPcLm2EELi4E23TrivialOffsetCalculatorILi1EjESE_NS0_6memory12LoadWithCastILi1EEENSF_13StoreWithCastILi1EEEEEviT_T0_T2_T3_T4_T5_ --------------------------
	.section	.nv.constant0._ZN2at6native27unrolled_elementwise_kernelINS0_13AUnaryFunctorIiiiZZZNS0_15binary_internal21div_trunc_kernel_cudaERNS_18TensorIteratorBaseEENKUlvE_clEvENKUlvE1_clEvEUliiE_EESt5arrayIPcLm2EELi4E23TrivialOffsetCalculatorILi1EjESE_NS0_6memory12LoadWithCastILi1EEENSF_13StoreWithCastILi1EEEEEviT_T0_T2_T3_T4_T5_,"a",@progbits
	.sectionflags	@""
	.align	4
.nv.constant0._ZN2at6native27unrolled_elementwise_kernelINS0_13AUnaryFunctorIiiiZZZNS0_15binary_internal21div_trunc_kernel_cudaERNS_18TensorIteratorBaseEENKUlvE_clEvENKUlvE1_clEvEUliiE_EESt5arrayIPcLm2EELi4E23TrivialOffsetCalculatorILi1EjESE_NS0_6memory12LoadWithCastILi1EEENSF_13StoreWithCastILi1EEEEEviT_T0_T2_T3_T4_T5_:
	.zero		404


//--------------------- .nv.constant0._ZN2at6native18elementwise_kernelILi128ELi2EZNS0_22gpu_kernel_impl_nocastINS0_13AUnaryFunctorIiiiZZZNS0_15binary_internal21div_trunc_kernel_cudaERNS_18TensorIteratorBaseEENKUlvE_clEvENKUlvE1_clEvEUliiE_EEEEvS6_RKT_EUliE_EEviT1_ --------------------------
	.section	.nv.constant0._ZN2at6native18elementwise_kernelILi128ELi2EZNS0_22gpu_kernel_impl_nocastINS0_13AUnaryFunctorIiiiZZZNS0_15binary_internal21div_trunc_kernel_cudaERNS_18TensorIteratorBaseEENKUlvE_clEvENKUlvE1_clEvEUliiE_EEEEvS6_RKT_EUliE_EEviT1_,"a",@progbits
	.sectionflags	@""
	.align	4
.nv.constant0._ZN2at6native18elementwise_kernelILi128ELi2EZNS0_22gpu_kernel_impl_nocastINS0_13AUnaryFunctorIiiiZZZNS0_15binary_internal21div_trunc_kernel_cudaERNS_18TensorIteratorBaseEENKUlvE_clEvENKUlvE1_clEvEUliiE_EEEEvS6_RKT_EUliE_EEviT1_:
	.zero		896


//--------------------- .nv.constant0._ZN2at6native27unrolled_elementwise_kernelINS0_13AUnaryFunctorIiiiZZZNS0_15binary_internal21div_trunc_kernel_cudaERNS_18TensorIteratorBaseEENKUlvE_clEvENKUlvE1_clEvEUliiE_EESt5arrayIPcLm2EELi4E23TrivialOffsetCalculatorILi1EjESE_NS0_6memory15LoadWithoutCastENSF_16StoreWithoutCastEEEviT_T0_T2_T3_T4_T5_ --------------------------
	.section	.nv.constant0._ZN2at6native27unrolled_elementwise_kernelINS0_13AUnaryFunctorIiiiZZZNS0_15binary_internal21div_trunc_kernel_cudaERNS_18TensorIteratorBaseEENKUlvE_clEvENKUlvE1_clEvEUliiE_EESt5arrayIPcLm2EELi4E23TrivialOffsetCalculatorILi1EjESE_NS0_6memory15LoadWithoutCastENSF_16StoreWithoutCastEEEviT_T0_T2_T3_T4_T5_,"a",@progbits
	.sectionflags	@""
	.align	4
.nv.constant0._ZN2at6native27unrolled_elementwise_kernelINS0_13AUnaryFunctorIiiiZZZNS0_15binary_internal21div_trunc_kernel_cudaERNS_18TensorIteratorBaseEENKUlvE_clEvENKUlvE1_clEvEUliiE_EESt5arrayIPcLm2EELi4E23TrivialOffsetCalculatorILi1EjESE_NS0_6memory15LoadWithoutCastENSF_16StoreWithoutCastEEEviT_T0_T2_T3_T4_T5_:
	.zero		388


//--------------------- .nv.constant0._ZN2at6native29vectorized_elementwise_kernelILi2ENS0_13AUnaryFunctorIiiiZZZNS0_15binary_internal21div_trunc_kernel_cudaERNS_18TensorIteratorBaseEENKUlvE_clEvENKUlvE1_clEvEUliiE_EESt5arrayIPcLm2EEEEviT0_T1_ --------------------------
	.section	.nv.constant0._ZN2at6native29vectorized_elementwise_kernelILi2ENS0_13AUnaryFunctorIiiiZZZNS0_15binary_internal21div_trunc_kernel_cudaERNS_18TensorIteratorBaseEENKUlvE_clEvENKUlvE1_clEvEUliiE_EESt5arrayIPcLm2EEEEviT0_T1_,"a",@progbits
	.sectionflags	@""
	.align	4
.nv.constant0._ZN2at6native29vectorized_elementwise_kernelILi2ENS0_13AUnaryFunctorIiiiZZZNS0_15binary_internal21div_trunc_kernel_cudaERNS_18TensorIteratorBaseEENKUlvE_clEvENKUlvE1_clEvEUliiE_EESt5arrayIPcLm2EEEEviT0_T1_:
	.zero		384


//--------------------- .nv.constant0._ZN2at6native29vectorized_elementwise_kernelILi4ENS0_13AUnaryFunctorIiiiZZZNS0_15binary_internal21div_trunc_kernel_cudaERNS_18TensorIteratorBaseEENKUlvE_clEvENKUlvE1_clEvEUliiE_EESt5arrayIPcLm2EEEEviT0_T1_ --------------------------
	.section	.nv.constant0._ZN2at6native29vectorized_elementwise_kernelILi4ENS0_13AUnaryFunctorIiiiZZZNS0_15binary_internal21div_trunc_kernel_cudaERNS_18TensorIteratorBaseEENKUlvE_clEvENKUlvE1_clEvEUliiE_EESt5arrayIPcLm2EEEEviT0_T1_,"a",@progbits
	.sectionflags	@""
	.align	4
.nv.constant0._ZN2at6native29vectorized_elementwise_kernelILi4ENS0_13AUnaryFunctorIiiiZZZNS0_15binary_internal21div_trunc_kernel_cudaERNS_18TensorIteratorBaseEENKUlvE_clEvENKUlvE1_clEvEUliiE_EESt5arrayIPcLm2EEEEviT0_T1_:
	.zero		384


//--------------------- .nv.constant0._ZN2at6native29vectorized_elementwise_kernelILi8ENS0_13AUnaryFunctorIiiiZZZNS0_15binary_internal21div_trunc_kernel_cudaERNS_18TensorIteratorBaseEENKUlvE_clEvENKUlvE1_clEvEUliiE_EESt5arrayIPcLm2EEEEviT0_T1_ --------------------------
	.section	.nv.constant0._ZN2at6native29vectorized_elementwise_kernelILi8ENS0_13AUnaryFunctorIiiiZZZNS0_15binary_internal21div_trunc_kernel_cudaERNS_18TensorIteratorBaseEENKUlvE_clEvENKUlvE1_clEvEUliiE_EESt5arrayIPcLm2EEEEviT0_T1_,"a",@progbits
	.sectionflags	@""
	.align	4
.nv.constant0._ZN2at6native29vectorized_elementwise_kernelILi8ENS0_13AUnaryFunctorIiiiZZZNS0_15binary_internal21div_trunc_kernel_cudaERNS_18TensorIteratorBaseEENKUlvE_clEvENKUlvE1_clEvEUliiE_EESt5arrayIPcLm2EEEEviT0_T1_:
	.zero		384


//--------------------- .nv.constant0._ZN2at6native18elementwise_kernelILi128ELi4EZNS0_15gpu_kernel_implINS0_13BinaryFunctorIaaaZZZNS0_15binary_internal21div_trunc_kernel_cudaERNS_18TensorIteratorBaseEENKUlvE_clEvENKUlvE0_clEvEUlaaE_EEEEvS6_RKT_EUliE_EEviT1_ --------------------------
	.section	.nv.constant0._ZN2at6native18elementwise_kernelILi128ELi4EZNS0_15gpu_kernel_implINS0_13BinaryFunctorIaaaZZZNS0_15binary_internal21div_trunc_kernel_cudaERNS_18TensorIteratorBaseEENKUlvE_clEvENKUlvE0_clEvEUlaaE_EEEEvS6_RKT_EUliE_EEviT1_,"a",@progbits
	.sectionflags	@""
	.align	4
.nv.constant0._ZN2at6native18elementwise_kernelILi128ELi4EZNS0_15gpu_kernel_implINS0_13BinaryFunctorIaaaZZZNS0_15binary_internal21div_trunc_kernel_cudaERNS_18TensorIteratorBaseEENKUlvE_clEvENKUlvE0_clEvEUlaaE_EEEEvS6_RKT_EUliE_EEviT1_:
	.zero		1008


//--------------------- .nv.constant0._ZN2at6native27unrolled_elementwise_kernelINS0_13BinaryFunctorIaaaZZZNS0_15binary_internal21div_trunc_kernel_cudaERNS_18TensorIteratorBaseEENKUlvE_clEvENKUlvE0_clEvEUlaaE_EESt5arrayIPcLm3EELi4E23TrivialOffsetCalculatorILi2EjESD_ILi1EjENS0_6memory12LoadWithCastILi2EEENSG_13StoreWithCastILi1EEEEEviT_T0_T2_T3_T4_T5_ --------------------------
	.section	.nv.constant0._ZN2at6native27unrolled_elementwise_kernelINS0_13BinaryFunctorIaaaZZZNS0_15binary_internal21div_trunc_kernel_cudaERNS_18TensorIteratorBaseEENKUlvE_clEvENKUlvE0_clEvEUlaaE_EESt5arrayIPcLm3EELi4E23TrivialOffsetCalculatorILi2EjESD_ILi1EjENS0_6memory12LoadWithCastILi2EEENSG_13StoreWithCastILi1EEEEEviT_T0_T2_T3_T4_T5_,"a",@progbits
	.sectionflags	@""
	.align	4
.nv.constant0._ZN2at6native27unrolled_elementwise_kernelINS0_13BinaryFunctorIaaaZZZNS0_15binary_internal21div_trunc_kernel_cudaERNS_18TensorIteratorBaseEENKUlvE_clEvENKUlvE0_clEvEUlaaE_EESt5arrayIPcLm3EELi4E23TrivialOffsetCalculatorILi2EjESD_ILi1EjENS0_6memory12LoadWithCastILi2EEENSG_13StoreWithCastILi1EEEEEviT_T0_T2_T3_T4_T5_:
	.zero		408


//--------------------- .nv.constant0._ZN2at6native18elementwise_kernelILi128ELi4EZNS0_22gpu_kernel_impl_nocastINS0_13BinaryFunctorIaaaZZZNS0_15binary_internal21div_trunc_kernel_cudaERNS_18TensorIteratorBaseEENKUlvE_clEvENKUlvE0_clEvEUlaaE_EEEEvS6_RKT_EUliE_EEviT1_ --------------------------
	.section	.nv.constant0._ZN2at6native18elementwise_kernelILi128ELi4EZNS0_22gpu_kernel_impl_nocastINS0_13BinaryFunctorIaaaZZZNS0_15binary_internal21div_trunc_kernel_cudaERNS_18TensorIteratorBaseEENKUlvE_clEvENKUlvE0_clEvEUlaaE_EEEEvS6_RKT_EUliE_EEviT1_,"a",@progbits
	.sectionflags	@""
	.align	4
.nv.constant0._ZN2at6native18elementwise_kernelILi128ELi4EZNS0_22gpu_kernel_impl_nocastINS0_13BinaryFunctorIaaaZZZNS0_15binary_internal21div_trunc_kernel_cudaERNS_18TensorIteratorBaseEENKUlvE_clEvENKUlvE0_clEvEUlaaE_EEEEvS6_RKT_EUliE_EEviT1_:
	.zero		1008


//--------------------- .nv.constant0._ZN2at6native27unrolled_elementwise_kernelINS0_13BinaryFunctorIaaaZZZNS0_15binary_internal21div_trunc_kernel_cudaERNS_18TensorIteratorBaseEENKUlvE_clEvENKUlvE0_clEvEUlaaE_EESt5arrayIPcLm3EELi4E23TrivialOffsetCalculatorILi2EjESD_ILi1EjENS0_6memory15LoadWithoutCastENSG_16StoreWithoutCastEEEviT_T0_T2_T3_T4_T5_ --------------------------
	.section	.nv.constant0._ZN2at6native27unrolled_elementwise_kernelINS0_13BinaryFunctorIaaaZZZNS0_15binary_internal21div_trunc_kernel_cudaERNS_18TensorIteratorBaseEENKUlvE_clEvENKUlvE0_clEvEUlaaE_EESt5arrayIPcLm3EELi4E23TrivialOffsetCalculatorILi2EjESD_ILi1EjENS0_6memory15LoadWithoutCastENSG_16StoreWithoutCastEEEviT_T0_T2_T3_T4_T5_,"a",@progbits
	.sectionflags	@""
	.align	4
.nv.constant0._ZN2at6native27unrolled_elementwise_kernelINS0_13BinaryFunctorIaaaZZZNS0_15binary_internal21div_trunc_kernel_cudaERNS_18TensorIteratorBaseEENKUlvE_clEvENKUlvE0_clEvEUlaaE_EESt5arrayIPcLm3EELi4E23TrivialOffsetCalculatorILi2EjESD_ILi1EjENS0_6memory15LoadWithoutCastENSG_16StoreWithoutCastEEEviT_T0_T2_T3_T4_T5_:
	.zero		388


//--------------------- .nv.constant0._ZN2at6native29vectorized_elementwise_kernelILi2ENS0_13BinaryFunctorIaaaZZZNS0_15binary_internal21div_trunc_kernel_cudaERNS_18TensorIteratorBaseEENKUlvE_clEvENKUlvE0_clEvEUlaaE_EESt5arrayIPcLm3EEEEviT0_T1_ --------------------------
	.section	.nv.constant0._ZN2at6native29vectorized_elementwise_kernelILi2ENS0_13BinaryFunctorIaaaZZZNS0_15binary_internal21div_trunc_kernel_cudaERNS_18TensorIteratorBaseEENKUlvE_clEvENKUlvE0_clEvEUlaaE_EESt5arrayIPcLm3EEEEviT0_T1_,"a",@progbits
	.sectionflags	@""
	.align	4
.nv.constant0._ZN2at6native29vectorized_elementwise_kernelILi2ENS0_13BinaryFunctorIaaaZZZNS0_15binary_internal21div_trunc_kernel_cudaERNS_18TensorIteratorBaseEENKUlvE_clEvENKUlvE0_clEvEUlaaE_EESt5arrayIPcLm3EEEEviT0_T1_:
	.zero		384


//--------------------- .nv.constant0._ZN2at6native29vectorized_elementwise_kernelILi4ENS0_13BinaryFunctorIaaaZZZNS0_15binary_internal21div_trunc_kernel_cudaERNS_18TensorIteratorBaseEENKUlvE_clEvENKUlvE0_clEvEUlaaE_EESt5arrayIPcLm3EEEEviT0_T1_ --------------------------
	.section	.nv.constant0._ZN2at6native29vectorized_elementwise_kernelILi4ENS0_13BinaryFunctorIaaaZZZNS0_15binary_internal21div_trunc_kernel_cudaERNS_18TensorIteratorBaseEENKUlvE_clEvENKUlvE0_clEvEUlaaE_EESt5arrayIPcLm3EEEEviT0_T1_,"a",@progbits
	.sectionflags	@""
	.align	4
.nv.constant0._ZN2at6native29vectorized_elementwise_kernelILi4ENS0_13BinaryFunctorIaaaZZZNS0_15binary_internal21div_trunc_kernel_cudaERNS_18TensorIteratorBaseEENKUlvE_clEvENKUlvE0_clEvEUlaaE_EESt5arrayIPcLm3EEEEviT0_T1_:
	.zero		384


//--------------------- .nv.constant0._ZN2at6native29vectorized_elementwise_kernelILi8ENS0_13BinaryFunctorIaaaZZZNS0_15binary_internal21div_trunc_kernel_cudaERNS_18TensorIteratorBaseEENKUlvE_clEvENKUlvE0_clEvEUlaaE_EESt5arrayIPcLm3EEEEviT0_T1_ --------------------------
	.section	.nv.constant0._ZN2at6native29vectorized_elementwise_kernelILi8ENS0_13BinaryFunctorIaaaZZZNS0_15binary_internal21div_trunc_kernel_cudaERNS_18TensorIteratorBaseEENKUlvE_clEvENKUlvE0_clEvEUlaaE_EESt5arrayIPcLm3EEEEviT0_T1_,"a",@progbits
	.sectionflags	@""
	.align	4
.nv.constant0._ZN2at6native29vectorized_elementwise_kernelILi8ENS0_13BinaryFunctorIaaaZZZNS0_15binary_internal21div_trunc_kernel_cudaERNS_18TensorIteratorBaseEENKUlvE_clEvENKUlvE0_clEvEUlaaE_EESt5arrayIPcLm3EEEEviT0_T1_:
	.zero		384


//--------------------- .nv.constant0._ZN2at6native18elementwise_kernelILi128ELi4EZNS0_15gpu_kernel_implINS0_13BUnaryFunctorIaaaZZZNS0_15binary_internal21div_trunc_kernel_cudaERNS_18TensorIteratorBaseEENKUlvE_clEvENKUlvE0_clEvEUlaaE_EEEEvS6_RKT_EUliE_EEviT1_ --------------------------
	.section	.nv.constant0._ZN2at6native18elementwise_kernelILi128ELi4EZNS0_15gpu_kernel_implINS0_13BUnaryFunctorIaaaZZZNS0_15binary_internal21div_trunc_kernel_cudaERNS_18TensorIteratorBaseEENKUlvE_clEvENKUlvE0_clEvEUlaaE_EEEEvS6_RKT_EUliE_EEviT1_,"a",@progbits
	.sectionflags	@""
	.align	4
.nv.constant0._ZN2at6native18elementwise_kernelILi128ELi4EZNS0_15gpu_kernel_implINS0_13BUnaryFunctorIaaaZZZNS0_15binary_internal21div_trunc_kernel_cudaERNS_18TensorIteratorBaseEENKUlvE_clEvENKUlvE0_clEvEUlaaE_EEEEvS6_RKT_EUliE_EEviT1_:
	.zero		896


//--------------------- .nv.constant0._ZN2at6native27unrolled_elementwise_kernelINS0_13BUnaryFunctorIaaaZZZNS0_15binary_internal21div_trunc_kernel_cudaERNS_18TensorIteratorBaseEENKUlvE_clEvENKUlvE0_clEvEUlaaE_EESt5arrayIPcLm2EELi4E23TrivialOffsetCalculatorILi1EjESE_NS0_6memory12LoadWithCastILi1EEENSF_13StoreWithCastILi1EEEEEviT_T0_T2_T3_T4_T5_ --------------------------
	.section	.nv.constant0._ZN2at6native27unrolled_elementwise_kernelINS0_13BUnaryFunctorIaaaZZZNS0_15binary_internal21div_trunc_kernel_cudaERNS_18TensorIteratorBaseEENKUlvE_clEvENKUlvE0_clEvEUlaaE_EESt5arrayIPcLm2EELi4E23TrivialOffsetCalculatorILi1EjESE_NS0_6memory12LoadWithCastILi1EEENSF_13StoreWithCastILi1EEEEEviT_T0_T2_T3_T4_T5_,"a",@progbits
	.sectionflags	@""
	.align	4
.nv.constant0._ZN2at6native27unrolled_elementwise_kernelINS0_13BUnaryFunctorIaaaZZZNS0_15binary_internal21div_trunc_kernel_cudaERNS_18TensorIteratorBaseEENKUlvE_clEvENKUlvE0_clEvEUlaaE_EESt5arrayIPcLm2EELi4E23TrivialOffsetCalculatorILi1EjESE_NS0_6memory12LoadWithCastILi1EEENSF_13StoreWithCastILi1EEEEEviT_T0_T2_T3_T4_T5_:
	.zero		396


//--------------------- .nv.constant0._ZN2at6native18elementwise_kernelILi128ELi4EZNS0_22gpu_kernel_impl_nocastINS0_13BUnaryFunctorIaaaZZZNS0_15binary_internal21div_trunc_kernel_cudaERNS_18TensorIteratorBaseEENKUlvE_clEvENKUlvE0_clEvEUlaaE_EEEEvS6_RKT_EUliE_EEviT1_ --------------------------
	.section	.nv.constant0._ZN2at6native18elementwise_kernelILi128ELi4EZNS0_22gpu_kernel_impl_nocastINS0_13BUnaryFunctorIaaaZZZNS0_15binary_internal21div_trunc_kernel_cudaERNS_18TensorIteratorBaseEENKUlvE_clEvENKUlvE0_clEvEUlaaE_EEEEvS6_RKT_EUliE_EEviT1_,"a",@progbits
	.sectionflags	@""
	.align	4
.nv.constant0._ZN2at6native18elementwise_kernelILi128ELi4EZNS0_22gpu_kernel_impl_nocastINS0_13BUnaryFunctorIaaaZZZNS0_15binary_internal21div_trunc_kernel_cudaERNS_18TensorIteratorBaseEENKUlvE_clEvENKUlvE0_clEvEUlaaE_EEEEvS6_RKT_EUliE_EEviT1_:
	.zero		896


//--------------------- .nv.constant0._ZN2at6native27unrolled_elementwise_kernelINS0_13BUnaryFunctorIaaaZZZNS0_15binary_internal21div_trunc_kernel_cudaERNS_18TensorIteratorBaseEENKUlvE_clEvENKUlvE0_clEvEUlaaE_EESt5arrayIPcLm2EELi4E23TrivialOffsetCalculatorILi1EjESE_NS0_6memory15LoadWithoutCastENSF_16StoreWithoutCastEEEviT_T0_T2_T3_T4_T5_ --------------------------
	.section	.nv.constant0._ZN2at6native27unrolled_elementwise_kernelINS0_13BUnaryFunctorIaaaZZZNS0_15binary_internal21div_trunc_kernel_cudaERNS_18TensorIteratorBaseEENKUlvE_clEvENKUlvE0_clEvEUlaaE_EESt5arrayIPcLm2EELi4E23TrivialOffsetCalculatorILi1EjESE_NS0_6memory15LoadWithoutCastENSF_16StoreWithoutCastEEEviT_T0_T2_T3_T4_T5_,"a",@progbits
	.sectionflags	@""
	.align	4
.nv.constant0._ZN2at6native27unrolled_elementwise_kernelINS0_13BUnaryFunctorIaaaZZZNS0_15binary_internal21div_trunc_kernel_cudaERNS_18TensorIteratorBaseEENKUlvE_clEvENKUlvE0_clEvEUlaaE_EESt5arrayIPcLm2EELi4E23TrivialOffsetCalculatorILi1EjESE_NS0_6memory15LoadWithoutCastENSF_16StoreWithoutCastEEEviT_T0_T2_T3_T4_T5_:
	.zero		380


//--------------------- .nv.constant0._ZN2at6native29vectorized_elementwise_kernelILi2ENS0_13BUnaryFunctorIaaaZZZNS0_15binary_internal21div_trunc_kernel_cudaERNS_18TensorIteratorBaseEENKUlvE_clEvENKUlvE0_clEvEUlaaE_EESt5arrayIPcLm2EEEEviT0_T1_ --------------------------
	.section	.nv.constant0._ZN2at6native29vectorized_elementwise_kernelILi2ENS0_13BUnaryFunctorIaaaZZZNS0_15binary_internal21div_trunc_kernel_cudaERNS_18TensorIteratorBaseEENKUlvE_clEvENKUlvE0_clEvEUlaaE_EESt5arrayIPcLm2EEEEviT0_T1_,"a",@progbits
	.sectionflags	@""
	.align	4
.nv.constant0._ZN2at6native29vectorized_elementwise_kernelILi2ENS0_13BUnaryFunctorIaaaZZZNS0_15binary_internal21div_trunc_kernel_cudaERNS_18TensorIteratorBaseEENKUlvE_clEvENKUlvE0_clEvEUlaaE_EESt5arrayIPcLm2EEEEviT0_T1_:
	.zero		376


//--------------------- .nv.constant0._ZN2at6native29vectorized_elementwise_kernelILi4ENS0_13BUnaryFunctorIaaaZZZNS0_15binary_internal21div_trunc_kernel_cudaERNS_18TensorIteratorBaseEENKUlvE_clEvENKUlvE0_clEvEUlaaE_EESt5arrayIPcLm2EEEEviT0_T1_ --------------------------
	.section	.nv.constant0._ZN2at6native29vectorized_elementwise_kernelILi4ENS0_13BUnaryFunctorIaaaZZZNS0_15binary_internal21div_trunc_kernel_cudaERNS_18TensorIteratorBaseEENKUlvE_clEvENKUlvE0_clEvEUlaaE_EESt5arrayIPcLm2EEEEviT0_T1_,"a",@progbits
	.sectionflags	@""
	.align	4
.nv.constant0._ZN2at6native29vectorized_elementwise_kernelILi4ENS0_13BUnaryFunctorIaaaZZZNS0_15binary_internal21div_trunc_kernel_cudaERNS_18TensorIteratorBaseEENKUlvE_clEvENKUlvE0_clEvEUlaaE_EESt5arrayIPcLm2EEEEviT0_T1_:
	.zero		376


//--------------------- .nv.constant0._ZN2at6native29vectorized_elementwise_kernelILi8ENS0_13BUnaryFunctorIaaaZZZNS0_15binary_internal21div_trunc_kernel_cudaERNS_18TensorIteratorBaseEENKUlvE_clEvENKUlvE0_clEvEUlaaE_EESt5arrayIPcLm2EEEEviT0_T1_ --------------------------
	.section	.nv.constant0._ZN2at6native29vectorized_elementwise_kernelILi8ENS0_13BUnaryFunctorIaaaZZZNS0_15binary_internal21div_trunc_kernel_cudaERNS_18TensorIteratorBaseEENKUlvE_clEvENKUlvE0_clEvEUlaaE_EESt5arrayIPcLm2EEEEviT0_T1_,"a",@progbits
	.sectionflags	@""
	.align	4
.nv.constant0._ZN2at6native29vectorized_elementwise_kernelILi8ENS0_13BUnaryFunctorIaaaZZZNS0_15binary_internal21div_trunc_kernel_cudaERNS_18TensorIteratorBaseEENKUlvE_clEvENKUlvE0_clEvEUlaaE_EESt5arrayIPcLm2EEEEviT0_T1_:
	.zero		376


//--------------------- .nv.constant0._ZN2at6native18elementwise_kernelILi128ELi4EZNS0_15gpu_kernel_implINS0_13AUnaryFunctorIaaaZZZNS0_15binary_internal21div_trunc_kernel_cudaERNS_18TensorIteratorBaseEENKUlvE_clEvENKUlvE0_clEvEUlaaE_EEEEvS6_RKT_EUliE_EEviT1_ --------------------------
	.section	.nv.constant0._ZN2at6native18elementwise_kernelILi128ELi4EZNS0_15gpu_kernel_implINS0_13AUnaryFunctorIaaaZZZNS0_15binary_internal21div_trunc_kernel_cudaERNS_18TensorIteratorBaseEENKUlvE_clEvENKUlvE0_clEvEUlaaE_EEEEvS6_RKT_EUliE_EEviT1_,"a",@progbits
	.sectionflags	@""
	.align	4
.nv.constant0._ZN2at6native18elementwise_kernelILi128ELi4EZNS0_15gpu_kernel_implINS0_13AUnaryFunctorIaaaZZZNS0_15binary_internal21div_trunc_kernel_cudaERNS_18TensorIteratorBaseEENKUlvE_clEvENKUlvE0_clEvEUlaaE_EEEEvS6_RKT_EUliE_EEviT1_:
	.zero		896


//--------------------- .nv.constant0._ZN2at6native27unrolled_elementwise_kernelINS0_13AUnaryFunctorIaaaZZZNS0_15binary_internal21div_trunc_kernel_cudaERNS_18TensorIteratorBaseEENKUlvE_clEvENKUlvE0_clEvEUlaaE_EESt5arrayIPcLm2EELi4E23TrivialOffsetCalculatorILi1EjESE_NS0_6memory12LoadWithCastILi1EEENSF_13StoreWithCastILi1EEEEEviT_T0_T2_T3_T4_T5_ --------------------------
	.section	.nv.constant0._ZN2at6native27unrolled_elementwise_kernelINS0_13AUnaryFunctorIaaaZZZNS0_15binary_internal21div_trunc_kernel_cudaERNS_18TensorIteratorBaseEENKUlvE_clEvENKUlvE0_clEvEUlaaE_EESt5arrayIPcLm2EELi4E23TrivialOffsetCalculatorILi1EjESE_NS0_6memory12LoadWithCastILi1EEENSF_13StoreWithCastILi1EEEEEviT_T0_T2_T3_T4_T5_,"a",@progbits
	.sectionflags	@""
	.align	4
.nv.constant0._ZN2at6native27unrolled_elementwise_kernelINS0_13AUnaryFunctorIaaaZZZNS0_15binary_internal21div_trunc_kernel_cudaERNS_18TensorIteratorBaseEENKUlvE_clEvENKUlvE0_clEvEUlaaE_EESt5arrayIPcLm2EELi4E23TrivialOffsetCalculatorILi1EjESE_NS0_6memory12LoadWithCastILi1EEENSF_13StoreWithCastILi1EEEEEviT_T0_T2_T3_T4_T5_:
	.zero		396


//--------------------- .nv.constant0._ZN2at6native18elementwise_kernelILi128ELi4EZNS0_22gpu_kernel_impl_nocastINS0_13AUnaryFunctorIaaaZZZNS0_15binary_internal21div_trunc_kernel_cudaERNS_18TensorIteratorBaseEENKUlvE_clEvENKUlvE0_clEvEUlaaE_EEEEvS6_RKT_EUliE_EEviT1_ --------------------------
	.section	.nv.constant0._ZN2at6native18elementwise_kernelILi128ELi4EZNS0_22gpu_kernel_impl_nocastINS0_13AUnaryFunctorIaaaZZZNS0_15binary_internal21div_trunc_kernel_cudaERNS_18TensorIteratorBaseEENKUlvE_clEvENKUlvE0_clEvEUlaaE_EEEEvS6_RKT_EUliE_EEviT1_,"a",@progbits
	.sectionflags	@""
	.align	4
.nv.constant0._ZN2at6native18elementwise_kernelILi128ELi4EZNS0_22gpu_kernel_impl_nocastINS0_13AUnaryFunctorIaaaZZZNS0_15binary_internal21div_trunc_kernel_cudaERNS_18TensorIteratorBaseEENKUlvE_clEvENKUlvE0_clEvEUlaaE_EEEEvS6_RKT_EUliE_EEviT1_:
	.zero		896


//--------------------- .nv.constant0._ZN2at6native27unrolled_elementwise_kernelINS0_13AUnaryFunctorIaaaZZZNS0_15binary_internal21div_trunc_kernel_cudaERNS_18TensorIteratorBaseEENKUlvE_clEvENKUlvE0_clEvEUlaaE_EESt5arrayIPcLm2EELi4E23TrivialOffsetCalculatorILi1EjESE_NS0_6memory15LoadWithoutCastENSF_16StoreWithoutCastEEEviT_T0_T2_T3_T4_T5_ --------------------------
	.section	.nv.constant0._ZN2at6native27unrolled_elementwise_kernelINS0_13AUnaryFunctorIaaaZZZNS0_15binary_internal21div_trunc_kernel_cudaERNS_18TensorIteratorBaseEENKUlvE_clEvENKUlvE0_clEvEUlaaE_EESt5arrayIPcLm2EELi4E23TrivialOffsetCalculatorILi1EjESE_NS0_6memory15LoadWithoutCastENSF_16StoreWithoutCastEEEviT_T0_T2_T3_T4_T5_,"a",@progbits
	.sectionflags	@""
	.align	4
.nv.constant0._ZN2at6native27unrolled_elementwise_kernelINS0_13AUnaryFunctorIaaaZZZNS0_15binary_internal21div_trunc_kernel_cudaERNS_18TensorIteratorBaseEENKUlvE_clEvENKUlvE0_clEvEUlaaE_EESt5arrayIPcLm2EELi4E23TrivialOffsetCalculatorILi1EjESE_NS0_6memory15LoadWithoutCastENSF_16StoreWithoutCastEEEviT_T0_T2_T3_T4_T5_:
	.zero		380


//--------------------- .nv.constant0._ZN2at6native29vectorized_elementwise_kernelILi2ENS0_13AUnaryFunctorIaaaZZZNS0_15binary_internal21div_trunc_kernel_cudaERNS_18TensorIteratorBaseEENKUlvE_clEvENKUlvE0_clEvEUlaaE_EESt5arrayIPcLm2EEEEviT0_T1_ --------------------------
	.section	.nv.constant0._ZN2at6native29vectorized_elementwise_kernelILi2ENS0_13AUnaryFunctorIaaaZZZNS0_15binary_internal21div_trunc_kernel_cudaERNS_18TensorIteratorBaseEENKUlvE_clEvENKUlvE0_clEvEUlaaE_EESt5arrayIPcLm2EEEEviT0_T1_,"a",@progbits
	.sectionflags	@""
	.align	4
.nv.constant0._ZN2at6native29vectorized_elementwise_kernelILi2ENS0_13AUnaryFunctorIaaaZZZNS0_15binary_internal21div_trunc_kernel_cudaERNS_18TensorIteratorBaseEENKUlvE_clEvENKUlvE0_clEvEUlaaE_EESt5arrayIPcLm2EEEEviT0_T1_:
	.zero		376


//--------------------- .nv.constant0._ZN2at6native29vectorized_elementwise_kernelILi4ENS0_13AUnaryFunctorIaaaZZZNS0_15binary_internal21div_trunc_kernel_cudaERNS_18TensorIteratorBaseEENKUlvE_clEvENKUlvE0_clEvEUlaaE_EESt5arrayIPcLm2EEEEviT0_T1_ --------------------------
	.section	.nv.constant0._ZN2at6native29vectorized_elementwise_kernelILi4ENS0_13AUnaryFunctorIaaaZZZNS0_15binary_internal21div_trunc_kernel_cudaERNS_18TensorIteratorBaseEENKUlvE_clEvENKUlvE0_clEvEUlaaE_EESt5arrayIPcLm2EEEEviT0_T1_,"a",@progbits
	.sectionflags	@""
	.align	4
.nv.constant0._ZN2at6native29vectorized_elementwise_kernelILi4ENS0_13AUnaryFunctorIaaaZZZNS0_15binary_internal21div_trunc_kernel_cudaERNS_18TensorIteratorBaseEENKUlvE_clEvENKUlvE0_clEvEUlaaE_EESt5arrayIPcLm2EEEEviT0_T1_:
	.zero		376


//--------------------- .nv.constant0._ZN2at6native29vectorized_elementwise_kernelILi8ENS0_13AUnaryFunctorIaaaZZZNS0_15binary_internal21div_trunc_kernel_cudaERNS_18TensorIteratorBaseEENKUlvE_clEvENKUlvE0_clEvEUlaaE_EESt5arrayIPcLm2EEEEviT0_T1_ --------------------------
	.section	.nv.constant0._ZN2at6native29vectorized_elementwise_kernelILi8ENS0_13AUnaryFunctorIaaaZZZNS0_15binary_internal21div_trunc_kernel_cudaERNS_18TensorIteratorBaseEENKUlvE_clEvENKUlvE0_clEvEUlaaE_EESt5arrayIPcLm2EEEEviT0_T1_,"a",@progbits
	.sectionflags	@""
	.align	4
.nv.constant0._ZN2at6native29vectorized_elementwise_kernelILi8ENS0_13AUnaryFunctorIaaaZZZNS0_15binary_internal21div_trunc_kernel_cudaERNS_18TensorIteratorBaseEENKUlvE_clEvENKUlvE0_clEvEUlaaE_EESt5arrayIPcLm2EEEEviT0_T1_:
	.zero		376


//--------------------- .nv.constant0._ZN2at6native18elementwise_kernelILi128ELi4EZNS0_15gpu_kernel_implINS0_13BinaryFunctorIhhhZZZNS0_15binary_internal21div_trunc_kernel_cudaERNS_18TensorIteratorBaseEENKUlvE_clEvENKUlvE_clEvEUlhhE_EEEEvS6_RKT_EUliE_EEviT1_ --------------------------
	.section	.nv.constant0._ZN2at6native18elementwise_kernelILi128ELi4EZNS0_15gpu_kernel_implINS0_13BinaryFunctorIhhhZZZNS0_15binary_internal21div_trunc_kernel_cudaERNS_18TensorIteratorBaseEENKUlvE_clEvENKUlvE_clEvEUlhhE_EEEEvS6_RKT_EUliE_EEviT1_,"a",@progbits
	.sectionflags	@""
	.align	4
.nv.constant0._ZN2at6native18elementwise_kernelILi128ELi4EZNS0_15gpu_kernel_implINS0_13BinaryFunctorIhhhZZZNS0_15binary_internal21div_trunc_kernel_cudaERNS_18TensorIteratorBaseEENKUlvE_clEvENKUlvE_clEvEUlhhE_EEEEvS6_RKT_EUliE_EEviT1_:
	.zero		1008


//--------------------- .nv.constant0._ZN2at6native27unrolled_elementwise_kernelINS0_13BinaryFunctorIhhhZZZNS0_15binary_internal21div_trunc_kernel_cudaERNS_18TensorIteratorBaseEENKUlvE_clEvENKUlvE_clEvEUlhhE_EESt5arrayIPcLm3EELi4E23TrivialOffsetCalculatorILi2EjESD_ILi1EjENS0_6memory12LoadWithCastILi2EEENSG_13StoreWithCastILi1EEEEEviT_T0_T2_T3_T4_T5_ --------------------------
	.section	.nv.constant0._ZN2at6native27unrolled_elementwise_kernelINS0_13BinaryFunctorIhhhZZZNS0_15binary_internal21div_trunc_kernel_cudaERNS_18TensorIteratorBaseEENKUlvE_clEvENKUlvE_clEvEUlhhE_EESt5arrayIPcLm3EELi4E23TrivialOffsetCalculatorILi2EjESD_ILi1EjENS0_6memory12LoadWithCastILi2EEENSG_13StoreWithCastILi1EEEEEviT_T0_T2_T3_T4_T5_,"a",@progbits
	.sectionflags	@""
	.align	4
.nv.constant0._ZN2at6native27unrolled_elementwise_kernelINS0_13BinaryFunctorIhhhZZZNS0_15binary_internal21div_trunc_kernel_cudaERNS_18TensorIteratorBaseEENKUlvE_clEvENKUlvE_clEvEUlhhE_EESt5arrayIPcLm3EELi4E23TrivialOffsetCalculatorILi2EjESD_ILi1EjENS0_6memory12LoadWithCastILi2EEENSG_13StoreWithCastILi1EEEEEviT_T0_T2_T3_T4_T5_:
	.zero		408


//--------------------- .nv.constant0._ZN2at6native18elementwise_kernelILi128ELi4EZNS0_22gpu_kernel_impl_nocastINS0_13BinaryFunctorIhhhZZZNS0_15binary_internal21div_trunc_kernel_cudaERNS_18TensorIteratorBaseEENKUlvE_clEvENKUlvE_clEvEUlhhE_EEEEvS6_RKT_EUliE_EEviT1_ --------------------------
	.section	.nv.constant0._ZN2at6native18elementwise_kernelILi128ELi4EZNS0_22gpu_kernel_impl_nocastINS0_13BinaryFunctorIhhhZZZNS0_15binary_internal21div_trunc_kernel_cudaERNS_18TensorIteratorBaseEENKUlvE_clEvENKUlvE_clEvEUlhhE_EEEEvS6_RKT_EUliE_EEviT1_,"a",@progbits
	.sectionflags	@""
	.align	4
.nv.constant0._ZN2at6native18elementwise_kernelILi128ELi4EZNS0_22gpu_kernel_impl_nocastINS0_13BinaryFunctorIhhhZZZNS0_15binary_internal21div_trunc_kernel_cudaERNS_18TensorIteratorBaseEENKUlvE_clEvENKUlvE_clEvEUlhhE_EEEEvS6_RKT_EUliE_EEviT1_:
	.zero		1008


//--------------------- .nv.constant0._ZN2at6native27unrolled_elementwise_kernelINS0_13BinaryFunctorIhhhZZZNS0_15binary_internal21div_trunc_kernel_cudaERNS_18TensorIteratorBaseEENKUlvE_clEvENKUlvE_clEvEUlhhE_EESt5arrayIPcLm3EELi4E23TrivialOffsetCalculatorILi2EjESD_ILi1EjENS0_6memory15LoadWithoutCastENSG_16StoreWithoutCastEEEviT_T0_T2_T3_T4_T5_ --------------------------
	.section	.nv.constant0._ZN2at6native27unrolled_elementwise_kernelINS0_13BinaryFunctorIhhhZZZNS0_15binary_internal21div_trunc_kernel_cudaERNS_18TensorIteratorBaseEENKUlvE_clEvENKUlvE_clEvEUlhhE_EESt5arrayIPcLm3EELi4E23TrivialOffsetCalculatorILi2EjESD_ILi1EjENS0_6memory15LoadWithoutCastENSG_16StoreWithoutCastEEEviT_T0_T2_T3_T4_T5_,"a",@progbits
	.sectionflags	@""
	.align	4
.nv.constant0._ZN2at6native27unrolled_elementwise_kernelINS0_13BinaryFunctorIhhhZZZNS0_15binary_internal21div_trunc_kernel_cudaERNS_18TensorIteratorBaseEENKUlvE_clEvENKUlvE_clEvEUlhhE_EESt5arrayIPcLm3EELi4E23TrivialOffsetCalculatorILi2EjESD_ILi1EjENS0_6memory15LoadWithoutCastENSG_16StoreWithoutCastEEEviT_T0_T2_T3_T4_T5_:
	.zero		388


//--------------------- .nv.constant0._ZN2at6native29vectorized_elementwise_kernelILi2ENS0_13BinaryFunctorIhhhZZZNS0_15binary_internal21div_trunc_kernel_cudaERNS_18TensorIteratorBaseEENKUlvE_clEvENKUlvE_clEvEUlhhE_EESt5arrayIPcLm3EEEEviT0_T1_ --------------------------
	.section	.nv.constant0._ZN2at6native29vectorized_elementwise_kernelILi2ENS0_13BinaryFunctorIhhhZZZNS0_15binary_internal21div_trunc_kernel_cudaERNS_18TensorIteratorBaseEENKUlvE_clEvENKUlvE_clEvEUlhhE_EESt5arrayIPcLm3EEEEviT0_T1_,"a",@progbits
	.sectionflags	@""
	.align	4
.nv.constant0._ZN2at6native29vectorized_elementwise_kernelILi2ENS0_13BinaryFunctorIhhhZZZNS0_15binary_internal21div_trunc_kernel_cudaERNS_18TensorIteratorBaseEENKUlvE_clEvENKUlvE_clEvEUlhhE_EESt5arrayIPcLm3EEEEviT0_T1_:
	.zero		384


//--------------------- .nv.constant0._ZN2at6native29vectorized_elementwise_kernelILi4ENS0_13BinaryFunctorIhhhZZZNS0_15binary_internal21div_trunc_kernel_cudaERNS_18TensorIteratorBaseEENKUlvE_clEvENKUlvE_clEvEUlhhE_EESt5arrayIPcLm3EEEEviT0_T1_ --------------------------
	.section	.nv.constant0._ZN2at6native29vectorized_elementwise_kernelILi4ENS0_13BinaryFunctorIhhhZZZNS0_15binary_internal21div_trunc_kernel_cudaERNS_18TensorIteratorBaseEENKUlvE_clEvENKUlvE_clEvEUlhhE_EESt5arrayIPcLm3EEEEviT0_T1_,"a",@progbits
	.sectionflags	@""
	.align	4
.nv.constant0._ZN2at6native29vectorized_elementwise_kernelILi4ENS0_13BinaryFunctorIhhhZZZNS0_15binary_internal21div_trunc_kernel_cudaERNS_18TensorIteratorBaseEENKUlvE_clEvENKUlvE_clEvEUlhhE_EESt5arrayIPcLm3EEEEviT0_T1_:
	.zero		384


//--------------------- .nv.constant0._ZN2at6native29vectorized_elementwise_kernelILi8ENS0_13BinaryFunctorIhhhZZZNS0_15binary_internal21div_trunc_kernel_cudaERNS_18TensorIteratorBaseEENKUlvE_clEvENKUlvE_clEvEUlhhE_EESt5arrayIPcLm3EEEEviT0_T1_ --------------------------
	.section	.nv.constant0._ZN2at6native29vectorized_elementwise_kernelILi8ENS0_13BinaryFunctorIhhhZZZNS0_15binary_internal21div_trunc_kernel_cudaERNS_18TensorIteratorBaseEENKUlvE_clEvENKUlvE_clEvEUlhhE_EESt5arrayIPcLm3EEEEviT0_T1_,"a",@progbits
	.sectionflags	@""
	.align	4
.nv.constant0._ZN2at6native29vectorized_elementwise_kernelILi8ENS0_13BinaryFunctorIhhhZZZNS0_15binary_internal21div_trunc_kernel_cudaERNS_18TensorIteratorBaseEENKUlvE_clEvENKUlvE_clEvEUlhhE_EESt5arrayIPcLm3EEEEviT0_T1_:
	.zero		384


//--------------------- .nv.constant0._ZN2at6native18elementwise_kernelILi128ELi4EZNS0_15gpu_kernel_implINS0_13BUnaryFunctorIhhhZZZNS0_15binary_internal21div_trunc_kernel_cudaERNS_18TensorIteratorBaseEENKUlvE_clEvENKUlvE_clEvEUlhhE_EEEEvS6_RKT_EUliE_EEviT1_ --------------------------
	.section	.nv.constant0._ZN2at6native18elementwise_kernelILi128ELi4EZNS0_15gpu_kernel_implINS0_13BUnaryFunctorIhhhZZZNS0_15binary_internal21div_trunc_kernel_cudaERNS_18TensorIteratorBaseEENKUlvE_clEvENKUlvE_clEvEUlhhE_EEEEvS6_RKT_EUliE_EEviT1_,"a",@progbits
	.sectionflags	@""
	.align	4
.nv.constant0._ZN2at6native18elementwise_kernelILi128ELi4EZNS0_15gpu_kernel_implINS0_13BUnaryFunctorIhhhZZZNS0_15binary_internal21div_trunc_kernel_cudaERNS_18TensorIteratorBaseEENKUlvE_clEvENKUlvE_clEvEUlhhE_EEEEvS6_RKT_EUliE_EEviT1_:
	.zero		896


//--------------------- .nv.constant0._ZN2at6native27unrolled_elementwise_kernelINS0_13BUnaryFunctorIhhhZZZNS0_15binary_internal21div_trunc_kernel_cudaERNS_18TensorIteratorBaseEENKUlvE_clEvENKUlvE_clEvEUlhhE_EESt5arrayIPcLm2EELi4E23TrivialOffsetCalculatorILi1EjESE_NS0_6memory12LoadWithCastILi1EEENSF_13StoreWithCastILi1EEEEEviT_T0_T2_T3_T4_T5_ --------------------------
	.section	.nv.constant0._ZN2at6native27unrolled_elementwise_kernelINS0_13BUnaryFunctorIhhhZZZNS0_15binary_internal21div_trunc_kernel_cudaERNS_18TensorIteratorBaseEENKUlvE_clEvENKUlvE_clEvEUlhhE_EESt5arrayIPcLm2EELi4E23TrivialOffsetCalculatorILi1EjESE_NS0_6memory12LoadWithCastILi1EEENSF_13StoreWithCastILi1EEEEEviT_T0_T2_T3_T4_T5_,"a",@progbits
	.sectionflags	@""
	.align	4
.nv.constant0._ZN2at6native27unrolled_elementwise_kernelINS0_13BUnaryFunctorIhhhZZZNS0_15binary_internal21div_trunc_kernel_cudaERNS_18TensorIteratorBaseEENKUlvE_clEvENKUlvE_clEvEUlhhE_EESt5arrayIPcLm2EELi4E23TrivialOffsetCalculatorILi1EjESE_NS0_6memory12LoadWithCastILi1EEENSF_13StoreWithCastILi1EEEEEviT_T0_T2_T3_T4_T5_:
	.zero		396


//--------------------- .nv.constant0._ZN2at6native18elementwise_kernelILi128ELi4EZNS0_22gpu_kernel_impl_nocastINS0_13BUnaryFunctorIhhhZZZNS0_15binary_internal21div_trunc_kernel_cudaERNS_18TensorIteratorBaseEENKUlvE_clEvENKUlvE_clEvEUlhhE_EEEEvS6_RKT_EUliE_EEviT1_ --------------------------
	.section	.nv.constant0._ZN2at6native18elementwise_kernelILi128ELi4EZNS0_22gpu_kernel_impl_nocastINS0_13BUnaryFunctorIhhhZZZNS0_15binary_internal21div_trunc_kernel_cudaERNS_18TensorIteratorBaseEENKUlvE_clEvENKUlvE_clEvEUlhhE_EEEEvS6_RKT_EUliE_EEviT1_,"a",@progbits
	.sectionflags	@""
	.align	4
.nv.constant0._ZN2at6native18elementwise_kernelILi128ELi4EZNS0_22gpu_kernel_impl_nocastINS0_13BUnaryFunctorIhhhZZZNS0_15binary_internal21div_trunc_kernel_cudaERNS_18TensorIteratorBaseEENKUlvE_clEvENKUlvE_clEvEUlhhE_EEEEvS6_RKT_EUliE_EEviT1_:
	.zero		896


//--------------------- .nv.constant0._ZN2at6native27unrolled_elementwise_kernelINS0_13BUnaryFunctorIhhhZZZNS0_15binary_internal21div_trunc_kernel_cudaERNS_18TensorIteratorBaseEENKUlvE_clEvENKUlvE_clEvEUlhhE_EESt5arrayIPcLm2EELi4E23TrivialOffsetCalculatorILi1EjESE_NS0_6memory15LoadWithoutCastENSF_16StoreWithoutCastEEEviT_T0_T2_T3_T4_T5_ --------------------------
	.section	.nv.constant0._ZN2at6native27unrolled_elementwise_kernelINS0_13BUnaryFunctorIhhhZZZNS0_15binary_internal21div_trunc_kernel_cudaERNS_18TensorIteratorBaseEENKUlvE_clEvENKUlvE_clEvEUlhhE_EESt5arrayIPcLm2EELi4E23TrivialOffsetCalculatorILi1EjESE_NS0_6memory15LoadWithoutCastENSF_16StoreWithoutCastEEEviT_T0_T2_T3_T4_T5_,"a",@progbits
	.sectionflags	@""
	.align	4
.nv.constant0._ZN2at6native27unrolled_elementwise_kernelINS0_13BUnaryFunctorIhhhZZZNS0_15binary_internal21div_trunc_kernel_cudaERNS_18TensorIteratorBaseEENKUlvE_clEvENKUlvE_clEvEUlhhE_EESt5arrayIPcLm2EELi4E23TrivialOffsetCalculatorILi1EjESE_NS0_6memory15LoadWithoutCastENSF_16StoreWithoutCastEEEviT_T0_T2_T3_T4_T5_:
	.zero		380


//--------------------- .nv.constant0._ZN2at6native29vectorized_elementwise_kernelILi2ENS0_13BUnaryFunctorIhhhZZZNS0_15binary_internal21div_trunc_kernel_cudaERNS_18TensorIteratorBaseEENKUlvE_clEvENKUlvE_clEvEUlhhE_EESt5arrayIPcLm2EEEEviT0_T1_ --------------------------
	.section	.nv.constant0._ZN2at6native29vectorized_elementwise_kernelILi2ENS0_13BUnaryFunctorIhhhZZZNS0_15binary_internal21div_trunc_kernel_cudaERNS_18TensorIteratorBaseEENKUlvE_clEvENKUlvE_clEvEUlhhE_EESt5arrayIPcLm2EEEEviT0_T1_,"a",@progbits
	.sectionflags	@""
	.align	4
.nv.constant0._ZN2at6native29vectorized_elementwise_kernelILi2ENS0_13BUnaryFunctorIhhhZZZNS0_15binary_internal21div_trunc_kernel_cudaERNS_18TensorIteratorBaseEENKUlvE_clEvENKUlvE_clEvEUlhhE_EESt5arrayIPcLm2EEEEviT0_T1_:
	.zero		376


//--------------------- .nv.constant0._ZN2at6native29vectorized_elementwise_kernelILi4ENS0_13BUnaryFunctorIhhhZZZNS0_15binary_internal21div_trunc_kernel_cudaERNS_18TensorIteratorBaseEENKUlvE_clEvENKUlvE_clEvEUlhhE_EESt5arrayIPcLm2EEEEviT0_T1_ --------------------------
	.section	.nv.constant0._ZN2at6native29vectorized_elementwise_kernelILi4ENS0_13BUnaryFunctorIhhhZZZNS0_15binary_internal21div_trunc_kernel_cudaERNS_18TensorIteratorBaseEENKUlvE_clEvENKUlvE_clEvEUlhhE_EESt5arrayIPcLm2EEEEviT0_T1_,"a",@progbits
	.sectionflags	@""
	.align	4
.nv.constant0._ZN2at6native29vectorized_elementwise_kernelILi4ENS0_13BUnaryFunctorIhhhZZZNS0_15binary_internal21div_trunc_kernel_cudaERNS_18TensorIteratorBaseEENKUlvE_clEvENKUlvE_clEvEUlhhE_EESt5arrayIPcLm2EEEEviT0_T1_:
	.zero		376


//--------------------- .nv.constant0._ZN2at6native29vectorized_elementwise_kernelILi8ENS0_13BUnaryFunctorIhhhZZZNS0_15binary_internal21div_trunc_kernel_cudaERNS_18TensorIteratorBaseEENKUlvE_clEvENKUlvE_clEvEUlhhE_EESt5arrayIPcLm2EEEEviT0_T1_ --------------------------
	.section	.nv.constant0._ZN2at6native29vectorized_elementwise_kernelILi8ENS0_13BUnaryFunctorIhhhZZZNS0_15binary_internal21div_trunc_kernel_cudaERNS_18TensorIteratorBaseEENKUlvE_clEvENKUlvE_clEvEUlhhE_EESt5arrayIPcLm2EEEEviT0_T1_,"a",@progbits
	.sectionflags	@""
	.align	4
.nv.constant0._ZN2at6native29vectorized_elementwise_kernelILi8ENS0_13BUnaryFunctorIhhhZZZNS0_15binary_internal21div_trunc_kernel_cudaERNS_18TensorIteratorBaseEENKUlvE_clEvENKUlvE_clEvEUlhhE_EESt5arrayIPcLm2EEEEviT0_T1_:
	.zero		376


//--------------------- .nv.constant0._ZN2at6native18elementwise_kernelILi128ELi4EZNS0_15gpu_kernel_implINS0_13AUnaryFunctorIhhhZZZNS0_15binary_internal21div_trunc_kernel_cudaERNS_18TensorIteratorBaseEENKUlvE_clEvENKUlvE_clEvEUlhhE_EEEEvS6_RKT_EUliE_EEviT1_ --------------------------
	.section	.nv.constant0._ZN2at6native18elementwise_kernelILi128ELi4EZNS0_15gpu_kernel_implINS0_13AUnaryFunctorIhhhZZZNS0_15binary_internal21div_trunc_kernel_cudaERNS_18TensorIteratorBaseEENKUlvE_clEvENKUlvE_clEvEUlhhE_EEEEvS6_RKT_EUliE_EEviT1_,"a",@progbits
	.sectionflags	@""
	.align	4
.nv.constant0._ZN2at6native18elementwise_kernelILi128ELi4EZNS0_15gpu_kernel_implINS0_13AUnaryFunctorIhhhZZZNS0_15binary_internal21div_trunc_kernel_cudaERNS_18TensorIteratorBaseEENKUlvE_clEvENKUlvE_clEvEUlhhE_EEEEvS6_RKT_EUliE_EEviT1_:
	.zero		896


//--------------------- .nv.constant0._ZN2at6native27unrolled_elementwise_kernelINS0_13AUnaryFunctorIhhhZZZNS0_15binary_internal21div_trunc_kernel_cudaERNS_18TensorIteratorBaseEENKUlvE_clEvENKUlvE_clEvEUlhhE_EESt5arrayIPcLm2EELi4E23TrivialOffsetCalculatorILi1EjESE_NS0_6memory12LoadWithCastILi1EEENSF_13StoreWithCastILi1EEEEEviT_T0_T2_T3_T4_T5_ --------------------------
	.section	.nv.constant0._ZN2at6native27unrolled_elementwise_kernelINS0_13AUnaryFunctorIhhhZZZNS0_15binary_internal21div_trunc_kernel_cudaERNS_18TensorIteratorBaseEENKUlvE_clEvENKUlvE_clEvEUlhhE_EESt5arrayIPcLm2EELi4E23TrivialOffsetCalculatorILi1EjESE_NS0_6memory12LoadWithCastILi1EEENSF_13StoreWithCastILi1EEEEEviT_T0_T2_T3_T4_T5_,"a",@progbits
	.sectionflags	@""
	.align	4
.nv.constant0._ZN2at6native27unrolled_elementwise_kernelINS0_13AUnaryFunctorIhhhZZZNS0_15binary_internal21div_trunc_kernel_cudaERNS_18TensorIteratorBaseEENKUlvE_clEvENKUlvE_clEvEUlhhE_EESt5arrayIPcLm2EELi4E23TrivialOffsetCalculatorILi1EjESE_NS0_6memory12LoadWithCastILi1EEENSF_13StoreWithCastILi1EEEEEviT_T0_T2_T3_T4_T5_:
	.zero		396


//--------------------- .nv.constant0._ZN2at6native18elementwise_kernelILi128ELi4EZNS0_22gpu_kernel_impl_nocastINS0_13AUnaryFunctorIhhhZZZNS0_15binary_internal21div_trunc_kernel_cudaERNS_18TensorIteratorBaseEENKUlvE_clEvENKUlvE_clEvEUlhhE_EEEEvS6_RKT_EUliE_EEviT1_ --------------------------
	.section	.nv.constant0._ZN2at6native18elementwise_kernelILi128ELi4EZNS0_22gpu_kernel_impl_nocastINS0_13AUnaryFunctorIhhhZZZNS0_15binary_internal21div_trunc_kernel_cudaERNS_18TensorIteratorBaseEENKUlvE_clEvENKUlvE_clEvEUlhhE_EEEEvS6_RKT_EUliE_EEviT1_,"a",@progbits
	.sectionflags	@""
	.align	4
.nv.constant0._ZN2at6native18elementwise_kernelILi128ELi4EZNS0_22gpu_kernel_impl_nocastINS0_13AUnaryFunctorIhhhZZZNS0_15binary_internal21div_trunc_kernel_cudaERNS_18TensorIteratorBaseEENKUlvE_clEvENKUlvE_clEvEUlhhE_EEEEvS6_RKT_EUliE_EEviT1_:
	.zero		896


//--------------------- .nv.constant0._ZN2at6native27unrolled_elementwise_kernelINS0_13AUnaryFunctorIhhhZZZNS0_15binary_internal21div_trunc_kernel_cudaERNS_18TensorIteratorBaseEENKUlvE_clEvENKUlvE_clEvEUlhhE_EESt5arrayIPcLm2EELi4E23TrivialOffsetCalculatorILi1EjESE_NS0_6memory15LoadWithoutCastENSF_16StoreWithoutCastEEEviT_T0_T2_T3_T4_T5_ --------------------------
	.section	.nv.constant0._ZN2at6native27unrolled_elementwise_kernelINS0_13AUnaryFunctorIhhhZZZNS0_15binary_internal21div_trunc_kernel_cudaERNS_18TensorIteratorBaseEENKUlvE_clEvENKUlvE_clEvEUlhhE_EESt5arrayIPcLm2EELi4E23TrivialOffsetCalculatorILi1EjESE_NS0_6memory15LoadWithoutCastENSF_16StoreWithoutCastEEEviT_T0_T2_T3_T4_T5_,"a",@progbits
	.sectionflags	@""
	.align	4
.nv.constant0._ZN2at6native27unrolled_elementwise_kernelINS0_13AUnaryFunctorIhhhZZZNS0_15binary_internal21div_trunc_kernel_cudaERNS_18TensorIteratorBaseEENKUlvE_clEvENKUlvE_clEvEUlhhE_EESt5arrayIPcLm2EELi4E23TrivialOffsetCalculatorILi1EjESE_NS0_6memory15LoadWithoutCastENSF_16StoreWithoutCastEEEviT_T0_T2_T3_T4_T5_:
	.zero		380


//--------------------- .nv.constant0._ZN2at6native29vectorized_elementwise_kernelILi2ENS0_13AUnaryFunctorIhhhZZZNS0_15binary_internal21div_trunc_kernel_cudaERNS_18TensorIteratorBaseEENKUlvE_clEvENKUlvE_clEvEUlhhE_EESt5arrayIPcLm2EEEEviT0_T1_ --------------------------
	.section	.nv.constant0._ZN2at6native29vectorized_elementwise_kernelILi2ENS0_13AUnaryFunctorIhhhZZZNS0_15binary_internal21div_trunc_kernel_cudaERNS_18TensorIteratorBaseEENKUlvE_clEvENKUlvE_clEvEUlhhE_EESt5arrayIPcLm2EEEEviT0_T1_,"a",@progbits
	.sectionflags	@""
	.align	4
.nv.constant0._ZN2at6native29vectorized_elementwise_kernelILi2ENS0_13AUnaryFunctorIhhhZZZNS0_15binary_internal21div_trunc_kernel_cudaERNS_18TensorIteratorBaseEENKUlvE_clEvENKUlvE_clEvEUlhhE_EESt5arrayIPcLm2EEEEviT0_T1_:
	.zero		376


//--------------------- .nv.constant0._ZN2at6native29vectorized_elementwise_kernelILi4ENS0_13AUnaryFunctorIhhhZZZNS0_15binary_internal21div_trunc_kernel_cudaERNS_18TensorIteratorBaseEENKUlvE_clEvENKUlvE_clEvEUlhhE_EESt5arrayIPcLm2EEEEviT0_T1_ --------------------------
	.section	.nv.constant0._ZN2at6native29vectorized_elementwise_kernelILi4ENS0_13AUnaryFunctorIhhhZZZNS0_15binary_internal21div_trunc_kernel_cudaERNS_18TensorIteratorBaseEENKUlvE_clEvENKUlvE_clEvEUlhhE_EESt5arrayIPcLm2EEEEviT0_T1_,"a",@progbits
	.sectionflags	@""
	.align	4
.nv.constant0._ZN2at6native29vectorized_elementwise_kernelILi4ENS0_13AUnaryFunctorIhhhZZZNS0_15binary_internal21div_trunc_kernel_cudaERNS_18TensorIteratorBaseEENKUlvE_clEvENKUlvE_clEvEUlhhE_EESt5arrayIPcLm2EEEEviT0_T1_:
	.zero		376


//--------------------- .nv.constant0._ZN2at6native29vectorized_elementwise_kernelILi8ENS0_13AUnaryFunctorIhhhZZZNS0_15binary_internal21div_trunc_kernel_cudaERNS_18TensorIteratorBaseEENKUlvE_clEvENKUlvE_clEvEUlhhE_EESt5arrayIPcLm2EEEEviT0_T1_ --------------------------
	.section	.nv.constant0._ZN2at6native29vectorized_elementwise_kernelILi8ENS0_13AUnaryFunctorIhhhZZZNS0_15binary_internal21div_trunc_kernel_cudaERNS_18TensorIteratorBaseEENKUlvE_clEvENKUlvE_clEvEUlhhE_EESt5arrayIPcLm2EEEEviT0_T1_,"a",@progbits
	.sectionflags	@""
	.align	4
.nv.constant0._ZN2at6native29vectorized_elementwise_kernelILi8ENS0_13AUnaryFunctorIhhhZZZNS0_15binary_internal21div_trunc_kernel_cudaERNS_18TensorIteratorBaseEENKUlvE_clEvENKUlvE_clEvEUlhhE_EESt5arrayIPcLm2EEEEviT0_T1_:
	.zero		376


//--------------------- .text._ZN2at6native18elementwise_kernelILi128ELi4EZNS0_15gpu_kernel_implINS0_13BinaryFunctorIN3c108BFloat16ES5_S5_ZZZNS0_15binary_internal21div_trunc_kernel_cudaERNS_18TensorIteratorBaseEENKUlvE1_clEvENKUlvE2_clEvEUlS5_S5_E_EEEEvS8_RKT_EUliE_EEviT1_ --------------------------
	.section	.text._ZN2at6native18elementwise_kernelILi128ELi4EZNS0_15gpu_kernel_implINS0_13BinaryFunctorIN3c108BFloat16ES5_S5_ZZZNS0_15binary_internal21div_trunc_kernel_cudaERNS_18TensorIteratorBaseEENKUlvE1_clEvENKUlvE2_clEvEUlS5_S5_E_EEEEvS8_RKT_EUliE_EEviT1_,"ax",@progbits
	.sectioninfo	@"SHI_REGISTERS=26"
	.align	128
        .global         _ZN2at6native18elementwise_kernelILi128ELi4EZNS0_15gpu_kernel_implINS0_13BinaryFunctorIN3c108BFloat16ES5_S5_ZZZNS0_15binary_internal21div_trunc_kernel_cudaERNS_18TensorIteratorBaseEENKUlvE1_clEvENKUlvE2_clEvEUlS5_S5_E_EEEEvS8_RKT_EUliE_EEviT1_
        .type           _ZN2at6native18elementwise_kernelILi128ELi4EZNS0_15gpu_kernel_implINS0_13BinaryFunctorIN3c108BFloat16ES5_S5_ZZZNS0_15binary_internal21div_trunc_kernel_cudaERNS_18TensorIteratorBaseEENKUlvE1_clEvENKUlvE2_clEvEUlS5_S5_E_EEEEvS8_RKT_EUliE_EEviT1_,@function
        .size           _ZN2at6native18elementwise_kernelILi128ELi4EZNS0_15gpu_kernel_implINS0_13BinaryFunctorIN3c108BFloat16ES5_S5_ZZZNS0_15binary_internal21div_trunc_kernel_cudaERNS_18TensorIteratorBaseEENKUlvE1_clEvENKUlvE2_clEvEUlS5_S5_E_EEEEvS8_RKT_EUliE_EEviT1_,(.L_x_21435 - _ZN2at6native18elementwise_kernelILi128ELi4EZNS0_15gpu_kernel_implINS0_13BinaryFunctorIN3c108BFloat16ES5_S5_ZZZNS0_15binary_internal21div_trunc_kernel_cudaERNS_18TensorIteratorBaseEENKUlvE1_clEvENKUlvE2_clEvEUlS5_S5_E_EEEEvS8_RKT_EUliE_EEviT1_)
        .other          _ZN2at6native18elementwise_kernelILi128ELi4EZNS0_15gpu_kernel_implINS0_13BinaryFunctorIN3c108BFloat16ES5_S5_ZZZNS0_15binary_internal21div_trunc_kernel_cudaERNS_18TensorIteratorBaseEENKUlvE1_clEvENKUlvE2_clEvEUlS5_S5_E_EEEEvS8_RKT_EUliE_EEviT1_,@"STO_CUDA_ENTRY STV_DEFAULT"
_ZN2at6native18elementwise_kernelILi128ELi4EZNS0_15gpu_kernel_implINS0_13BinaryFunctorIN3c108BFloat16ES5_S5_ZZZNS0_15binary_internal21div_trunc_kernel_cudaERNS_18TensorIteratorBaseEENKUlvE1_clEvENKUlvE2_clEvEUlS5_S5_E_EEEEvS8_RKT_EUliE_EEviT1_:
.text._ZN2at6native18elementwise_kernelILi128ELi4EZNS0_15gpu_kernel_implINS0_13BinaryFunctorIN3c108BFloat16ES5_S5_ZZZNS0_15binary_internal21div_trunc_kernel_cudaERNS_18TensorIteratorBaseEENKUlvE1_clEvENKUlvE2_clEvEUlS5_S5_E_EEEEvS8_RKT_EUliE_EEviT1_:
[----:B------:R-:W-:Y:S02]  /*0000*/  IMAD.MOV.U32 R1, RZ, RZ, c[0x0][0x28] ;  /* 0x00000a00ff017624 */ /* 0x000fe400078e00ff */
[----:B------:R-:W0:Y:S01]  /*0010*/  S2R R19, SR_CTAID.X ;  /* 0x0000000000137919 */ /* 0x000e220000002500 */
[----:B------:R-:W-:Y:S01]  /*0020*/  ULDC.64 UR36, c[0x0][0x118] ;  /* 0x0000460000247ab9 */ /* 0x000fe20000000a00 */
[----:B------:R-:W-:Y:S02]  /*0030*/  BSSY B6, `(.L_x_0) ;  /* 0x0000409000067945 */ /* 0x000fe40003800000 */
[----:B------:R-:W0:Y:S02]  /*0040*/  S2R R18, SR_TID.X ;  /* 0x0000000000127919 */ /* 0x000e240000002100 */
[----:B0-----:R-:W-:-:S05]  /*0050*/  IMAD R23, R19, 0x200, R18 ;  /* 0x0000020013177824 */ /* 0x001fca00078e0212 */
[----:B------:R-:W-:-:S13]  /*0060*/  ISETP.GE.AND P0, PT, R23, c[0x0][0x160], PT ;  /* 0x0000580017007a0c */ /* 0x000fda0003f06270 */
[----:B------:R-:W-:Y:S05]  /*0070*/  @P0 BRA `(.L_x_1) ;  /* 0x0000404000000947 */ /* 0x000fea0003800000 */
[----:B------:R-:W-:Y:S01]  /*0080*/  ISETP.NE.AND P0, PT, RZ, c[0x0][0x168], PT ;  /* 0x00005a00ff007a0c */ /* 0x000fe20003f05270 */
[----:B------:R-:W-:Y:S02]  /*0090*/  IMAD.MOV.U32 R22, RZ, RZ, RZ ;  /* 0x000000ffff167224 */ /* 0x000fe400078e00ff */
[----:B------:R-:W-:Y:S02]  /*00a0*/  IMAD.MOV.U32 R0, RZ, RZ, RZ ;  /* 0x000000ffff007224 */ /* 0x000fe400078e00ff */
[----:B------:R-:W-:-:S08]  /*00b0*/  IMAD.MOV.U32 R16, RZ, RZ, RZ ;  /* 0x000000ffff107224 */ /* 0x000fd000078e00ff */
[----:B------:R-:W-:Y:S05]  /*00c0*/  @!P0 BRA `(.L_x_2) ;  /* 0x00000fa000008947 */ /* 0x000fea0003800000 */
[----:B------:R-:W-:Y:S02]  /*00d0*/  IMAD.MOV.U32 R22, RZ, RZ, RZ ;  /* 0x000000ffff167224 */ /* 0x000fe400078e00ff */
[----:B------:R-:W-:Y:S02]  /*00e0*/  IMAD.MOV.U32 R6, RZ, RZ, c[0x0][0x168] ;  /* 0x00005a00ff067624 */ /* 0x000fe400078e00ff */
[----:B------:R-:W-:-:S03]  /*00f0*/  IMAD.HI.U32 R4, R23, c[0x0][0x170], R22 ;  /* 0x00005c0017047a27 */ /* 0x000fc600078e0016 */
[----:B------:R-:W-:Y:S02]  /*0100*/  ISETP.NE.AND P0, PT, R6, 0x1, PT ;  /* 0x000000010600780c */ /* 0x000fe40003f05270 */
[----:B------:R-:W-:-:S05]  /*0110*/  SHF.R.U32.HI R5, RZ, c[0x0][0x174], R4 ;  /* 0x00005d00ff057a19 */ /* 0x000fca0000011604 */
[----:B------:R-:W-:-:S04]  /*0120*/  IMAD.MOV R0, RZ, RZ, -R5 ;  /* 0x000000ffff007224 */ /* 0x000fc800078e0a05 */
[----:B------:R-:W-:-:S04]  /*0130*/  IMAD R23, R0, c[0x0][0x16c], R23 ;  /* 0x00005b0000177a24 */ /* 0x000fc800078e0217 */
[C---:B------:R-:W-:Y:S02]  /*0140*/  IMAD R16, R23.reuse, c[0x0][0x298], RZ ;  /* 0x0000a60017107a24 */ /* 0x040fe400078e02ff */
[C---:B------:R-:W-:Y:S02]  /*0150*/  IMAD R0, R23.reuse, c[0x0][0x29c], RZ ;  /* 0x0000a70017007a24 */ /* 0x040fe400078e02ff */
[----:B------:R-:W-:Y:S01]  /*0160*/  IMAD R22, R23, c[0x0][0x2a0], RZ ;  /* 0x0000a80017167a24 */ /* 0x000fe200078e02ff */
[----:B------:R-:W-:Y:S05]  /*0170*/  @!P0 BRA `(.L_x_2) ;  /* 0x00000ef000008947 */ /* 0x000fea0003800000 */
[----:B------:R-:W-:Y:S01]  /*0180*/  IMAD.MOV.U32 R4, RZ, RZ, RZ ;  /* 0x000000ffff047224 */ /* 0x000fe200078e00ff */
[----:B------:R-:W-:-:S03]  /*0190*/  ISETP.NE.AND P0, PT, R6, 0x2, PT ;  /* 0x000000020600780c */ /* 0x000fc60003f05270 */
[----:B------:R-:W-:-:S05]  /*01a0*/  IMAD.HI.U32 R2, R5, c[0x0][0x17c], R4 ;  /* 0x00005f0005027a27 */ /* 0x000fca00078e0004 */
[----:B------:R-:W-:-:S05]  /*01b0*/  SHF.R.U32.HI R3, RZ, c[0x0][0x180], R2 ;  /* 0x00006000ff037a19 */ /* 0x000fca0000011602 */
[----:B------:R-:W-:-:S04]  /*01c0*/  IMAD.MOV R4, RZ, RZ, -R3 ;  /* 0x000000ffff047224 */ /* 0x000fc800078e0a03 */
[----:B------:R-:W-:-:S04]  /*01d0*/  IMAD R5, R4, c[0x0][0x178], R5 ;  /* 0x00005e0004057a24 */ /* 0x000fc800078e0205 */
[C---:B------:R-:W-:Y:S02]  /*01e0*/  IMAD R22, R5.reuse, c[0x0][0x2ac], RZ ;  /* 0x0000ab0005167a24 */ /* 0x040fe400078e02ff */
[C---:B------:R-:W-:Y:S02]  /*01f0*/  IMAD R16, R5.reuse, c[0x0][0x2a4], R16 ;  /* 0x0000a90005107a24 */ /* 0x040fe400078e0210 */
[----:B------:R-:W-:Y:S02]  /*0200*/  IMAD R0, R5, c[0x0][0x2a8], R0 ;  /* 0x0000aa0005007a24 */ /* 0x000fe400078e0200 */
[----:B------:R-:W-:Y:S01]  /*0210*/  IMAD R22, R23, c[0x0][0x2a0], R22 ;  /* 0x0000a80017167a24 */ /* 0x000fe200078e0216 */
[----:B------:R-:W-:Y:S05]  /*0220*/  @!P0 BRA `(.L_x_2) ;  /* 0x00000e4000008947 */ /* 0x000fea0003800000 */
[----:B------:R-:W-:Y:S01]  /*0230*/  IMAD.MOV.U32 R2, RZ, RZ, RZ ;  /* 0x000000ffff027224 */ /* 0x000fe200078e00ff */
[----:B------:R-:W-:-:S03]  /*0240*/  ISETP.NE.AND P0, PT, R6, 0x3, PT ;  /* 0x000000030600780c */ /* 0x000fc60003f05270 */
[----:B------:R-:W-:-:S05]  /*0250*/  IMAD.HI.U32 R4, R3, c[0x0][0x188], R2 ;  /* 0x0000620003047a27 */ /* 0x000fca00078e0002 */
[----:B------:R-:W-:-:S05]  /*0260*/  SHF.R.U32.HI R5, RZ, c[0x0][0x18c], R4 ;  /* 0x00006300ff057a19 */ /* 0x000fca0000011604 */
[----:B------:R-:W-:-:S04]  /*0270*/  IMAD.MOV R2, RZ, RZ, -R5 ;  /* 0x000000ffff027224 */ /* 0x000fc800078e0a05 */
[----:B------:R-:W-:-:S04]  /*0280*/  IMAD R3, R2, c[0x0][0x184], R3 ;  /* 0x0000610002037a24 */ /* 0x000fc800078e0203 */
[C---:B------:R-:W-:Y:S02]  /*0290*/  IMAD R16, R3.reuse, c[0x0][0x2b0], R16 ;  /* 0x0000ac0003107a24 */ /* 0x040fe400078e0210 */
[C---:B------:R-:W-:Y:S02]  /*02a0*/  IMAD R0, R3.reuse, c[0x0][0x2b4], R0 ;  /* 0x0000ad0003007a24 */ /* 0x040fe400078e0200 */
        /* <DEDUP_REMOVED lines=212> */
[----:B------:R-:W-:-:S04]  /*0ff0*/  IMAD.MOV.U32 R2, RZ, RZ, RZ ;  /* 0x000000ffff027224 */ /* 0x000fc800078e00ff */
[----:B------:R-:W-:-:S05]  /*1000*/  IMAD.HI.U32 R2, R3, c[0x0][0x290], R2 ;  /* 0x0000a40003027a27 */ /* 0x000fca00078e0002 */
[----:B------:R-:W-:-:S05]  /*1010*/  SHF.R.U32.HI R2, RZ, c[0x0][0x294], R2 ;  /* 0x0000a500ff027a19 */ /* 0x000fca0000011602 */
[----:B------:R-:W-:-:S04]  /*1020*/  IMAD.MOV R2, RZ, RZ, -R2 ;  /* 0x000000ffff027224 */ /* 0x000fc800078e0a02 */
[----:B------:R-:W-:-:S04]  /*1030*/  IMAD R3, R2, c[0x0][0x28c], R3 ;  /* 0x0000a30002037a24 */ /* 0x000fc800078e0203 */
[C---:B------:R-:W-:Y:S02]  /*1040*/  IMAD R16, R3.reuse, c[0x0][0x3b8], R16 ;  /* 0x0000ee0003107a24 */ /* 0x040fe400078e0210 */
[C---:B------:R-:W-:Y:S02]  /*1050*/  IMAD R0, R3.reuse, c[0x0][0x3bc], R0 ;  /* 0x0000ef0003007a24 */ /* 0x040fe400078e0200 */
[----:B------:R-:W-:Y:S02]  /*1060*/  IMAD R22, R3, c[0x0][0x3c0], R22 ;  /* 0x0000f00003167a24 */ /* 0x000fe400078e0216 */
.L_x_2:
[----:B------:R-:W0:Y:S01]  /*1070*/  LDC.U8 R5, c[0x0][0x3e2] ;  /* 0x0000f880ff057b82 */ /* 0x000e220000000000 */
[----:B------:R-:W-:Y:S02]  /*1080*/  IADD3 R16, P1, R16, c[0x0][0x3c8], RZ ;  /* 0x0000f20010107a10 */ /* 0x000fe40007f3e0ff */
[----:B------:R-:W-:-:S03]  /*1090*/  IADD3 R2, P2, R0, c[0x0][0x3d0], RZ ;  /* 0x0000f40000027a10 */ /* 0x000fc60007f5e0ff */
[----:B------:R-:W-:Y:S02]  /*10a0*/  IMAD.X R17, RZ, RZ, c[0x0][0x3cc], P1 ;  /* 0x0000f300ff117624 */ /* 0x000fe400008e06ff */
[----:B------:R-:W-:Y:S01]  /*10b0*/  IMAD.X R3, RZ, RZ, c[0x0][0x3d4], P2 ;  /* 0x0000f500ff037624 */ /* 0x000fe200010e06ff */
[----:B0-----:R-:W-:-:S04]  /*10c0*/  PRMT R4, R5, 0x9910, RZ ;  /* 0x0000991005047816 */ /* 0x001fc800000000ff */
[----:B------:R-:W-:-:S13]  /*10d0*/  ISETP.GT.AND P0, PT, R4, 0x9, PT ;  /* 0x000000090400780c */ /* 0x000fda0003f04270 */
[----:B------:R-:W-:Y:S05]  /*10e0*/  @P0 BRA `(.L_x_3) ;  /* 0x000004a000000947 */ /* 0x000fea0003800000 */
[----:B------:R-:W-:-:S13]  /*10f0*/  ISETP.GT.AND P0, PT, R4, 0x4, PT ;  /* 0x000000040400780c */ /* 0x000fda0003f04270 */
[----:B------:R-:W-:Y:S05]  /*1100*/  @P0 BRA `(.L_x_4) ;  /* 0x0000025000000947 */ /* 0x000fea0003800000 */
[----:B------:R-:W-:-:S13]  /*1110*/  ISETP.GT.AND P0, PT, R4, 0x1, PT ;  /* 0x000000010400780c */ /* 0x000fda0003f04270 */
[----:B------:R-:W-:Y:S05]  /*1120*/  @P0 BRA `(.L_x_5) ;  /* 0x000000e000000947 */ /* 0x000fea0003800000 */
[----:B------:R-:W-:-:S13]  /*1130*/  ISETP.NE.AND P0, PT, R5, RZ, PT ;  /* 0x000000ff0500720c */ /* 0x000fda0003f05270 */
[----:B------:R-:W-:Y:S05]  /*1140*/  @!P0 BRA `(.L_x_6) ;  /* 0x0000007000008947 */ /* 0x000fea0003800000 */
[----:B------:R-:W-:-:S13]  /*1150*/  ISETP.NE.AND P0, PT, R4, 0x1, PT ;  /* 0x000000010400780c */ /* 0x000fda0003f05270 */
[----:B------:R-:W-:Y:S05]  /*1160*/  @P0 BRA `(.L_x_7) ;  /* 0x00000dc000000947 */ /* 0x000fea0003800000 */
[----:B------:R-:W2:Y:S02]  /*1170*/  LDG.E.S8 R2, [R2.64] ;  /* 0x0000002402027981 */ /* 0x000ea4000c1e1300 */
[----:B--2---:R-:W0:Y:S02]  /*1180*/  I2F.S16 R0, R2 ;  /* 0x0000000200007306 */ /* 0x004e240000101400 */
[----:B0-----:R-:W-:-:S04]  /*1190*/  F2FP.BF16.PACK_AB R0, RZ, R0 ;  /* 0x00000000ff00723e */ /* 0x001fc800000010ff */
[----:B------:R-:W-:Y:S01]  /*11a0*/  PRMT R23, R0, 0x7610, R23 ;  /* 0x0000761000177816 */ /* 0x000fe20000000017 */
[----:B------:R-:W-:Y:S05]  /*11b0*/  BRA `(.L_x_8) ;  /* 0x00000f5000007947 */ /* 0x000fea0003800000 */
.L_x_6:
[----:B------:R-:W2:Y:S02]  /*11c0*/  LDG.E.U8 R2, [R2.64] ;  /* 0x0000002402027981 */ /* 0x000ea4000c1e1100 */
[----:B--2---:R-:W0:Y:S02]  /*11d0*/  I2F.U16 R0, R2 ;  /* 0x0000000200007306 */ /* 0x004e240000101000 */
[----:B0-----:R-:W-:-:S04]  /*11e0*/  F2FP.BF16.PACK_AB R0, RZ, R0 ;  /* 0x00000000ff00723e */ /* 0x001fc800000010ff */
[----:B------:R-:W-:Y:S01]  /*11f0*/  PRMT R23, R0, 0x7610, R23 ;  /* 0x0000761000177816 */ /* 0x000fe20000000017 */
[----:B------:R-:W-:Y:S05]  /*1200*/  BRA `(.L_x_8) ;  /* 0x00000f0000007947 */ /* 0x000fea0003800000 */
.L_x_5:
[----:B------:R-:W-:-:S13]  /*1210*/  ISETP.NE.AND P0, PT, R4, 0x2, PT ;  /* 0x000000020400780c */ /* 0x000fda0003f05270 */
[----:B------:R-:W-:Y:S05]  /*1220*/  @!P0 BRA `(.L_x_9) ;  /* 0x000000e000008947 */ /* 0x000fea0003800000 */
[----:B------:R-:W-:-:S13]  /*1230*/  ISETP.NE.AND P0, PT, R4, 0x3, PT ;  /* 0x000000030400780c */ /* 0x000fda0003f05270 */
[----:B------:R-:W-:Y:S05]  /*1240*/  @!P0 BRA `(.L_x_10) ;  /* 0x0000007000008947 */ /* 0x000fea0003800000 */
[----:B------:R-:W-:-:S13]  /*1250*/  ISETP.NE.AND P0, PT, R4, 0x4, PT ;  /* 0x000000040400780c */ /* 0x000fda0003f05270 */
[----:B------:R-:W-:Y:S05]  /*1260*/  @P0 BRA `(.L_x_7) ;  /* 0x00000cc000000947 */ /* 0x000fea0003800000 */
[----:B------:R-:W2:Y:S02]  /*1270*/  LDG.E.64 R2, [R2.64] ;  /* 0x0000002402027981 */ /* 0x000ea4000c1e1b00 */
[----:B--2---:R-:W0:Y:S02]  /*1280*/  I2F.S64 R0, R2 ;  /* 0x0000000200007312 */ /* 0x004e240000301400 */
[----:B0-----:R-:W-:-:S04]  /*1290*/  F2FP.BF16.PACK_AB R0, RZ, R0 ;  /* 0x00000000ff00723e */ /* 0x001fc800000010ff */
[----:B------:R-:W-:Y:S01]  /*12a0*/  PRMT R23, R0, 0x7610, R23 ;  /* 0x0000761000177816 */ /* 0x000fe20000000017 */
[----:B------:R-:W-:Y:S05]  /*12b0*/  BRA `(.L_x_8) ;  /* 0x00000e5000007947 */ /* 0x000fea0003800000 */
.L_x_10:
[----:B------:R-:W2:Y:S02]  /*12c0*/  LDG.E R2, [R2.64] ;  /* 0x0000002402027981 */ /* 0x000ea4000c1e1900 */
[----:B--2---:R-:W0:Y:S02]  /*12d0*/  I2F R0, R2 ;  /* 0x0000000200007306 */ /* 0x004e240000201400 */
[----:B0-----:R-:W-:-:S04]  /*12e0*/  F2FP.BF16.PACK_AB R0, RZ, R0 ;  /* 0x00000000ff00723e */ /* 0x001fc800000010ff */
[----:B------:R-:W-:Y:S01]  /*12f0*/  PRMT R23, R0, 0x7610, R23 ;  /* 0x0000761000177816 */ /* 0x000fe20000000017 */
[----:B------:R-:W-:Y:S05]  /*1300*/  BRA `(.L_x_8) ;  /* 0x00000e0000007947 */ /* 0x000fea0003800000 */
.L_x_9:
[----:B------:R-:W2:Y:S02]  /*1310*/  LDG.E.U16 R2, [R2.64] ;  /* 0x0000002402027981 */ /* 0x000ea4000c1e1500 */
[----:B--2---:R-:W0:Y:S02]  /*1320*/  I2F.S16 R0, R2 ;  /* 0x0000000200007306 */ /* 0x004e240000101400 */
[----:B0-----:R-:W-:-:S04]  /*1330*/  F2FP.BF16.PACK_AB R0, RZ, R0 ;  /* 0x00000000ff00723e */ /* 0x001fc800000010ff */
[----:B------:R-:W-:Y:S01]  /*1340*/  PRMT R23, R0, 0x7610, R23 ;  /* 0x0000761000177816 */ /* 0x000fe20000000017 */
[----:B------:R-:W-:Y:S05]  /*1350*/  BRA `(.L_x_8) ;  /* 0x00000db000007947 */ /* 0x000fea0003800000 */
.L_x_4:
[----:B------:R-:W-:-:S13]  /*1360*/  ISETP.GT.AND P0, PT, R4, 0x6, PT ;  /* 0x000000060400780c */ /* 0x000fda0003f04270 */
[----:B------:R-:W-:Y:S05]  /*1370*/  @P0 BRA `(.L_x_11) ;  /* 0x000000c000000947 */ /* 0x000fea0003800000 */
[----:B------:R-:W-:-:S13]  /*1380*/  ISETP.NE.AND P0, PT, R4, 0x5, PT ;  /* 0x000000050400780c */ /* 0x000fda0003f05270 */
[----:B------:R-:W-:Y:S05]  /*1390*/  @!P0 BRA `(.L_x_12) ;  /* 0x0000005000008947 */ /* 0x000fea0003800000 */
[----:B------:R-:W-:-:S13]  /*13a0*/  ISETP.NE.AND P0, PT, R4, 0x6, PT ;  /* 0x000000060400780c */ /* 0x000fda0003f05270 */
[----:B------:R-:W-:Y:S05]  /*13b0*/  @P0 BRA `(.L_x_7) ;  /* 0x00000b7000000947 */ /* 0x000fea0003800000 */
[----:B------:R-:W2:Y:S02]  /*13c0*/  LDG.E R2, [R2.64] ;  /* 0x0000002402027981 */ /* 0x000ea4000c1e1900 */
[----:B--2---:R-:W-:Y:S01]  /*13d0*/  F2FP.BF16.PACK_AB R23, RZ, R2 ;  /* 0x00000002ff17723e */ /* 0x004fe200000010ff */
[----:B------:R-:W-:Y:S05]  /*13e0*/  BRA `(.L_x_8) ;  /* 0x00000d2000007947 */ /* 0x000fea0003800000 */
.L_x_12:
[----:B------:R-:W2:Y:S02]  /*13f0*/  LDG.E.U16 R0, [R2.64] ;  /* 0x0000002402007981 */ /* 0x000ea4000c1e1500 */
[----:B--2---:R-:W-:-:S05]  /*1400*/  HADD2.F32 R0, -RZ, R0.H0_H0 ;  /* 0x20000000ff007230 */ /* 0x004fca0000004100 */
[----:B------:R-:W-:-:S04]  /*1410*/  F2FP.BF16.PACK_AB R0, RZ, R0 ;  /* 0x00000000ff00723e */ /* 0x000fc800000010ff */
[----:B------:R-:W-:Y:S01]  /*1420*/  PRMT R23, R0, 0x7610, R23 ;  /* 0x0000761000177816 */ /* 0x000fe20000000017 */
[----:B------:R-:W-:Y:S05]  /*1430*/  BRA `(.L_x_8) ;  /* 0x00000cd000007947 */ /* 0x000fea0003800000 */
.L_x_11:
[----:B------:R-:W-:-:S13]  /*1440*/  ISETP.NE.AND P0, PT, R4, 0x7, PT ;  /* 0x000000070400780c */ /* 0x000fda0003f05270 */
[----:B------:R-:W-:Y:S05]  /*1450*/  @!P0 BRA `(.L_x_13) ;  /* 0x000000c000008947 */ /* 0x000fea0003800000 */
[----:B------:R-:W-:-:S13]  /*1460*/  ISETP.NE.AND P0, PT, R4, 0x8, PT ;  /* 0x000000080400780c */ /* 0x000fda0003f05270 */
[----:B------:R-:W-:Y:S05]  /*1470*/  @!P0 BRA `(.L_x_14) ;  /* 0x0000005000008947 */ /* 0x000fea0003800000 */
[----:B------:R-:W-:-:S13]  /*1480*/  ISETP.NE.AND P0, PT, R4, 0x9, PT ;  /* 0x000000090400780c */ /* 0x000fda0003f05270 */
[----:B------:R-:W-:Y:S05]  /*1490*/  @P0 BRA `(.L_x_7) ;  /* 0x00000a9000000947 */ /* 0x000fea0003800000 */
[----:B------:R-:W2:Y:S02]  /*14a0*/  LDG.E R2, [R2.64] ;  /* 0x0000002402027981 */ /* 0x000ea4000c1e1900 */
[----:B--2---:R-:W-:Y:S01]  /*14b0*/  F2FP.BF16.PACK_AB R23, RZ, R2 ;  /* 0x00000002ff17723e */ /* 0x004fe200000010ff */
[----:B------:R-:W-:Y:S05]  /*14c0*/  BRA `(.L_x_8) ;  /* 0x00000c4000007947 */ /* 0x000fea0003800000 */
.L_x_14:
[----:B------:R-:W2:Y:S02]  /*14d0*/  LDG.E.U16 R2, [R2.64] ;  /* 0x0000002402027981 */ /* 0x000ea4000c1e1500 */
[----:B--2---:R-:W-:-:S05]  /*14e0*/  HADD2.F32 R0, -RZ, R2.H0_H0 ;  /* 0x20000002ff007230 */ /* 0x004fca0000004100 */
[----:B------:R-:W-:-:S04]  /*14f0*/  F2FP.BF16.PACK_AB R0, RZ, R0 ;  /* 0x00000000ff00723e */ /* 0x000fc800000010ff */
[----:B------:R-:W-:Y:S01]  /*1500*/  PRMT R23, R0, 0x7610, R23 ;  /* 0x0000761000177816 */ /* 0x000fe20000000017 */
[----:B------:R-:W-:Y:S05]  /*1510*/  BRA `(.L_x_8) ;  /* 0x00000bf000007947 */ /* 0x000fea0003800000 */
.L_x_13:
[----:B------:R-:W2:Y:S02]  /*1520*/  LDG.E.64 R2, [R2.64] ;  /* 0x0000002402027981 */ /* 0x000ea4000c1e1b00 */
[----:B--2---:R-:W0:Y:S01]  /*1530*/  F2F.F32.F64 R0, R2 ;  /* 0x0000000200007310 */ /* 0x004e220000301000 */
[----:B------:R-:W0:-:S14]  /*1540*/  DSETP.GEU.AND P0, PT, |R2|, c[0x2][0x0], PT ;  /* 0x008000000200762a */ /* 0x000e1c0003f0e200 */
[----:B0-----:R-:W-:-:S05]  /*1550*/  @!P0 FMUL R0, R0, 1.175494350822287508e-38 ;  /* 0x0080000000008820 */ /* 0x001fca0000400000 */
[----:B------:R-:W-:-:S04]  /*1560*/  F2FP.BF16.PACK_AB R0, RZ, R0 ;  /* 0x00000000ff00723e */ /* 0x000fc800000010ff */
[----:B------:R-:W-:Y:S01]  /*1570*/  PRMT R23, R0, 0x7610, R23 ;  /* 0x0000761000177816 */ /* 0x000fe20000000017 */
[----:B------:R-:W-:Y:S05]  /*1580*/  BRA `(.L_x_8) ;  /* 0x00000b8000007947 */ /* 0x000fea0003800000 */
.L_x_3:
[----:B------:R-:W-:-:S13]  /*1590*/  ISETP.GT.AND P0, PT, R4, 0x18, PT ;  /* 0x000000180400780c */ /* 0x000fda0003f04270 */
[----:B------:R-:W-:Y:S05]  /*15a0*/  @P0 BRA `(.L_x_15) ;  /* 0x0000040000000947 */ /* 0x000fea0003800000 */
[----:B------:R-:W-:-:S13]  /*15b0*/  ISETP.GT.AND P0, PT, R4, 0xe, PT ;  /* 0x0000000e0400780c */ /* 0x000fda0003f04270 */
[----:B------:R-:W-:Y:S05]  /*15c0*/  @P0 BRA `(.L_x_16) ;  /* 0x0000011000000947 */ /* 0x000fea0003800000 */
[----:B------:R-:W-:-:S13]  /*15d0*/  ISETP.NE.AND P0, PT, R4, 0xa, PT ;  /* 0x0000000a0400780c */ /* 0x000fda0003f05270 */
[----:B------:R-:W-:Y:S05]  /*15e0*/  @!P0 BRA `(.L_x_17) ;  /* 0x0000008000008947 */ /* 0x000fea0003800000 */
[----:B------:R-:W-:-:S13]  /*15f0*/  ISETP.NE.AND P0, PT, R4, 0xb, PT ;  /* 0x0000000b0400780c */ /* 0x000fda0003f05270 */
[----:B------:R-:W-:Y:S05]  /*1600*/  @P0 BRA `(.L_x_7) ;  /* 0x0000092000000947 */ /* 0x000fea0003800000 */
[----:B------:R-:W2:Y:S02]  /*1610*/  LDG.E.U8 R2, [R2.64] ;  /* 0x0000002402027981 */ /* 0x000ea4000c1e1100 */
[----:B--2---:R-:W-:-:S04]  /*1620*/  ISETP.NE.AND P0, PT, R2, RZ, PT ;  /* 0x000000ff0200720c */ /* 0x004fc80003f05270 */
[----:B------:R-:W-:-:S04]  /*1630*/  FSEL R0, RZ, 1, !P0 ;  /* 0x3f800000ff007808 */ /* 0x000fc80004000000 */
[----:B------:R-:W-:-:S04]  /*1640*/  F2FP.BF16.PACK_AB R0, RZ, R0 ;  /* 0x00000000ff00723e */ /* 0x000fc800000010ff */
[----:B------:R-:W-:Y:S01]  /*1650*/  PRMT R23, R0, 0x7610, R23 ;  /* 0x0000761000177816 */ /* 0x000fe20000000017 */
[----:B------:R-:W-:Y:S05]  /*1660*/  BRA `(.L_x_8) ;  /* 0x00000aa000007947 */ /* 0x000fea0003800000 */
.L_x_17:
[----:B------:R-:W2:Y:S02]  /*1670*/  LDG.E.64 R2, [R2.64] ;  /* 0x0000002402027981 */ /* 0x000ea4000c1e1b00 */
[----:B--2---:R-:W0:Y:S01]  /*1680*/  F2F.F32.F64 R0, R2 ;  /* 0x0000000200007310 */ /* 0x004e220000301000 */
[----:B------:R-:W0:-:S14]  /*1690*/  DSETP.GEU.AND P0, PT, |R2|, c[0x2][0x0], PT ;  /* 0x008000000200762a */ /* 0x000e1c0003f0e200 */
[----:B0-----:R-:W-:-:S05]  /*16a0*/  @!P0 FMUL R0, R0, 1.175494350822287508e-38 ;  /* 0x0080000000008820 */ /* 0x001fca0000400000 */
[----:B------:R-:W-:-:S04]  /*16b0*/  F2FP.BF16.PACK_AB R0, RZ, R0 ;  /* 0x00000000ff00723e */ /* 0x000fc800000010ff */
[----:B------:R-:W-:Y:S01]  /*16c0*/  PRMT R23, R0, 0x7610, R23 ;  /* 0x0000761000177816 */ /* 0x000fe20000000017 */
[----:B------:R-:W-:Y:S05]  /*16d0*/  BRA `(.L_x_8) ;  /* 0x00000a3000007947 */ /* 0x000fea0003800000 */
.L_x_16:
[----:B------:R-:W-:-:S13]  /*16e0*/  ISETP.NE.AND P0, PT, R4, 0xf, PT ;  /* 0x0000000f0400780c */ /* 0x000fda0003f05270 */
[----:B------:R-:W-:Y:S05]  /*16f0*/  @!P0 BRA `(.L_x_18) ;  /* 0x0000029000008947 */ /* 0x000fea0003800000 */
[----:B------:R-:W-:-:S13]  /*1700*/  ISETP.NE.AND P0, PT, R4, 0x17, PT ;  /* 0x000000170400780c */ /* 0x000fda0003f05270 */
[----:B------:R-:W-:Y:S05]  /*1710*/  @!P0 BRA `(.L_x_19) ;  /* 0x0000018000008947 */ /* 0x000fea0003800000 */
[----:B------:R-:W-:-:S13]  /*1720*/  ISETP.NE.AND P0, PT, R4, 0x18, PT ;  /* 0x000000180400780c */ /* 0x000fda0003f05270 */
[----:B------:R-:W-:Y:S05]  /*1730*/  @P0 BRA `(.L_x_7) ;  /* 0x000007f000000947 */ /* 0x000fea0003800000 */
[----:B------:R-:W2:Y:S01]  /*1740*/  LDG.E.U8 R0, [R2.64] ;  /* 0x0000002402007981 */ /* 0x000ea2000c1e1100 */
[----:B------:R-:W-:Y:S02]  /*1750*/  IMAD.MOV.U32 R8, RZ, RZ, -0x800000 ;  /* 0xff800000ff087424 */ /* 0x000fe400078e00ff */
[----:B--2---:R-:W-:-:S05]  /*1760*/  IMAD.SHL.U32 R0, R0, 0x1000000, RZ ;  /* 0x0100000000007824 */ /* 0x004fca00078e00ff */
[----:B------:R-:W-:-:S04]  /*1770*/  LOP3.LUT R4, R0, 0x7f000000, RZ, 0xc0, !PT ;  /* 0x7f00000000047812 */ /* 0x000fc800078ec0ff */
[----:B------:R-:W0:Y:S01]  /*1780*/  FLO.U32 R5, R4 ;  /* 0x0000000400057300 */ /* 0x000e2200000e0000 */
[C---:B------:R-:W-:Y:S02]  /*1790*/  IADD3 R6, R4.reuse, 0x1000000, RZ ;  /* 0x0100000004067810 */ /* 0x040fe40007ffe0ff */
[----:B------:R-:W-:Y:S02]  /*17a0*/  IADD3 R2, R4, -0x1, RZ ;  /* 0xffffffff04027810 */ /* 0x000fe40007ffe0ff */
[----:B------:R-:W-:Y:S02]  /*17b0*/  SHF.R.S32.HI R6, RZ, 0x8, R6 ;  /* 0x00000008ff067819 */ /* 0x000fe40000011406 */
[----:B------:R-:W-:Y:S02]  /*17c0*/  SHF.R.S32.HI R2, RZ, 0x1f, R2 ;  /* 0x0000001fff027819 */ /* 0x000fe40000011402 */
[----:B0-----:R-:W-:-:S04]  /*17d0*/  IADD3 R5, -R5, 0x1f, RZ ;  /* 0x0000001f05057810 */ /* 0x001fc80007ffe1ff */
[C---:B------:R-:W-:Y:S02]  /*17e0*/  ISETP.GT.U32.AND P0, PT, R5.reuse, 0x4, PT ;  /* 0x000000040500780c */ /* 0x040fe40003f04070 */
[----:B------:R-:W-:-:S04]  /*17f0*/  IADD3 R5, R5, -0x4, RZ ;  /* 0xfffffffc05057810 */ /* 0x000fc80007ffe0ff */
[----:B------:R-:W-:-:S05]  /*1800*/  SEL R5, R5, RZ, P0 ;  /* 0x000000ff05057207 */ /* 0x000fca0000000000 */
[----:B------:R-:W-:Y:S01]  /*1810*/  IMAD R8, R5, R8, 0x3c000000 ;  /* 0x3c00000005087424 */ /* 0x000fe200078e0208 */
[----:B------:R-:W-:-:S04]  /*1820*/  SHF.L.U32 R5, R4, R5, RZ ;  /* 0x0000000504057219 */ /* 0x000fc800000006ff */
[----:B------:R-:W-:-:S04]  /*1830*/  LEA.HI R5, R5, R8, RZ, 0x1c ;  /* 0x0000000805057211 */ /* 0x000fc800078fe0ff */
[----:B------:R-:W-:-:S04]  /*1840*/  LOP3.LUT R5, R5, 0x7f800000, R6, 0xf8, !PT ;  /* 0x7f80000005057812 */ /* 0x000fc800078ef806 */
[----:B------:R-:W-:-:S04]  /*1850*/  LOP3.LUT R5, R5, R2, RZ, 0x30, !PT ;  /* 0x0000000205057212 */ /* 0x000fc800078e30ff */
[----:B------:R-:W-:-:S04]  /*1860*/  LOP3.LUT R5, R5, 0x80000000, R0, 0xf8, !PT ;  /* 0x8000000005057812 */ /* 0x000fc800078ef800 */
[----:B------:R-:W-:-:S04]  /*1870*/  F2FP.BF16.PACK_AB R5, RZ, R5 ;  /* 0x00000005ff05723e */ /* 0x000fc800000010ff */
[----:B------:R-:W-:Y:S01]  /*1880*/  PRMT R23, R5, 0x7610, R23 ;  /* 0x0000761005177816 */ /* 0x000fe20000000017 */
[----:B------:R-:W-:Y:S05]  /*1890*/  BRA `(.L_x_8) ;  /* 0x0000087000007947 */ /* 0x000fea0003800000 */
.L_x_19:
[----:B------:R-:W2:Y:S02]  /*18a0*/  LDG.E.U8 R2, [R2.64] ;  /* 0x0000002402027981 */ /* 0x000ea4000c1e1100 */
[C---:B--2---:R-:W-:Y:S02]  /*18b0*/  IMAD.SHL.U32 R0, R2.reuse, 0x2000000, RZ ;  /* 0x0200000002007824 */ /* 0x044fe400078e00ff */
[----:B------:R-:W-:-:S03]  /*18c0*/  IMAD.SHL.U32 R5, R2, 0x1000000, RZ ;  /* 0x0100000002057824 */ /* 0x000fc600078e00ff */
[----:B------:R-:W-:-:S13]  /*18d0*/  ISETP.GE.U32.AND P0, PT, R0, 0x8000000, PT ;  /* 0x080000000000780c */ /* 0x000fda0003f06070 */
[C---:B------:R-:W-:Y:S02]  /*18e0*/  @!P0 IMAD.SHL.U32 R0, R2.reuse, 0x100, RZ ;  /* 0x0000010002008824 */ /* 0x040fe400078e00ff */
[----:B------:R-:W-:-:S03]  /*18f0*/  @P0 IMAD.SHL.U32 R4, R2, 0x200000, RZ ;  /* 0x0020000002040824 */ /* 0x000fc600078e00ff */
[----:B------:R-:W-:Y:S02]  /*1900*/  @!P0 LOP3.LUT R0, R0, 0x7f00, RZ, 0xc0, !PT ;  /* 0x00007f0000008812 */ /* 0x000fe400078ec0ff */
[----:B------:R-:W-:Y:S02]  /*1910*/  @P0 LOP3.LUT R4, R4, 0x70000000, RZ, 0xfc, !PT ;  /* 0x7000000004040812 */ /* 0x000fe400078efcff */
[----:B------:R-:W-:-:S03]  /*1920*/  @!P0 LOP3.LUT R0, R0, 0x3f000000, RZ, 0xfc, !PT ;  /* 0x3f00000000008812 */ /* 0x000fc600078efcff */
[----:B------:R-:W-:Y:S02]  /*1930*/  @P0 FMUL.FTZ R4, R4, 1.9259299443872358531e-34 ;  /* 0x0780000004040820 */ /* 0x000fe40000410000 */
[----:B------:R-:W-:-:S05]  /*1940*/  @!P0 FADD.FTZ R4, R0, -0.5 ;  /* 0xbf00000000048421 */ /* 0x000fca0000010000 */
[----:B------:R-:W-:-:S04]  /*1950*/  LOP3.LUT R4, R4, 0x80000000, R5, 0xf8, !PT ;  /* 0x8000000004047812 */ /* 0x000fc800078ef805 */
[----:B------:R-:W-:-:S04]  /*1960*/  F2FP.BF16.PACK_AB R4, RZ, R4 ;  /* 0x00000004ff04723e */ /* 0x000fc800000010ff */
[----:B------:R-:W-:Y:S01]  /*1970*/  PRMT R23, R4, 0x7610, R23 ;  /* 0x0000761004177816 */ /* 0x000fe20000000017 */
[----:B------:R-:W-:Y:S05]  /*1980*/  BRA `(.L_x_8) ;  /* 0x0000078000007947 */ /* 0x000fea0003800000 */
.L_x_18:
[----:B------:R0:W5:Y:S01]  /*1990*/  LDG.E.U16 R23, [R2.64] ;  /* 0x0000002402177981 */ /* 0x000162000c1e1500 */
[----:B------:R-:W-:Y:S05]  /*19a0*/  BRA `(.L_x_8) ;  /* 0x0000076000007947 */ /* 0x000fea0003800000 */
.L_x_15:
[----:B------:R-:W-:-:S13]  /*19b0*/  ISETP.GT.AND P0, PT, R4, 0x1b, PT ;  /* 0x0000001b0400780c */ /* 0x000fda0003f04270 */
[----:B------:R-:W-:Y:S05]  /*19c0*/  @P0 BRA `(.L_x_20) ;  /* 0x0000044000000947 */ /* 0x000fea0003800000 */
[----:B------:R-:W-:-:S13]  /*19d0*/  ISETP.NE.AND P0, PT, R4, 0x19, PT ;  /* 0x000000190400780c */ /* 0x000fda0003f05270 */
[----:B------:R-:W-:Y:S05]  /*19e0*/  @!P0 BRA `(.L_x_21) ;  /* 0x0000025000008947 */ /* 0x000fea0003800000 */
[----:B------:R-:W-:-:S13]  /*19f0*/  ISETP.NE.AND P0, PT, R4, 0x1a, PT ;  /* 0x0000001a0400780c */ /* 0x000fda0003f05270 */
[----:B------:R-:W-:Y:S05]  /*1a00*/  @!P0 BRA `(.L_x_22) ;  /* 0x0000006000008947 */ /* 0x000fea0003800000 */
[----:B------:R-:W-:-:S13]  /*1a10*/  ISETP.NE.AND P0, PT, R4, 0x1b, PT ;  /* 0x0000001b0400780c */ /* 0x000fda0003f05270 */
[----:B------:R-:W-:Y:S05]  /*1a20*/  @P0 BRA `(.L_x_7) ;  /* 0x0000050000000947 */ /* 0x000fea0003800000 */
[----:B------:R-:W2:Y:S02]  /*1a30*/  LDG.E.U16 R0, [R2.64] ;  /* 0x0000002402007981 */ /* 0x000ea4000c1e1500 */
[----:B--2---:R-:W0:Y:S02]  /*1a40*/  I2F.U16 R0, R0 ;  /* 0x0000000000007306 */ /* 0x004e240000101000 */
[----:B0-----:R-:W-:Y:S01]  /*1a50*/  F2FP.BF16.PACK_AB R23, RZ, R0 ;  /* 0x00000000ff17723e */ /* 0x001fe200000010ff */
[----:B------:R-:W-:Y:S05]  /*1a60*/  BRA `(.L_x_8) ;  /* 0x000006a000007947 */ /* 0x000fea0003800000 */
.L_x_22:
[----:B------:R-:W2:Y:S01]  /*1a70*/  LDG.E.U8 R2, [R2.64] ;  /* 0x0000002402027981 */ /* 0x000ea2000c1e1100 */
[----:B------:R-:W-:Y:S01]  /*1a80*/  BSSY B0, `(.L_x_23) ;  /* 0x0000018000007945 */ /* 0x000fe20003800000 */
[----:B------:R-:W-:Y:S01]  /*1a90*/  IMAD.MOV.U32 R0, RZ, RZ, RZ ;  /* 0x000000ffff007224 */ /* 0x000fe200078e00ff */
[----:B--2---:R-:W-:-:S13]  /*1aa0*/  ISETP.NE.AND P0, PT, R2, RZ, PT ;  /* 0x000000ff0200720c */ /* 0x004fda0003f05270 */
[----:B------:R-:W-:Y:S05]  /*1ab0*/  @!P0 BRA `(.L_x_24) ;  /* 0x0000014000008947 */ /* 0x000fea0003800000 */
[----:B------:R-:W-:-:S13]  /*1ac0*/  ISETP.NE.AND P0, PT, R2, 0x80, PT ;  /* 0x000000800200780c */ /* 0x000fda0003f05270 */
[----:B------:R-:W-:Y:S01]  /*1ad0*/  @!P0 IMAD.MOV.U32 R0, RZ, RZ, 0x7f800001 ;  /* 0x7f800001ff008424 */ /* 0x000fe200078e00ff */
[----:B------:R-:W-:Y:S05]  /*1ae0*/  @!P0 BRA `(.L_x_24) ;  /* 0x0000011000008947 */ /* 0x000fea0003800000 */
[C---:B------:R-:W-:Y:S01]  /*1af0*/  LOP3.LUT P0, R0, R2.reuse, 0x78, RZ, 0xc0, !PT ;  /* 0x0000007802007812 */ /* 0x040fe2000780c0ff */
[----:B------:R-:W-:Y:S01]  /*1b00*/  BSSY B1, `(.L_x_25) ;  /* 0x000000c000017945 */ /* 0x000fe20003800000 */
[----:B------:R-:W-:Y:S02]  /*1b10*/  SHF.R.U32.HI R3, RZ, 0x7, R2 ;  /* 0x00000007ff037819 */ /* 0x000fe40000011602 */
[----:B------:R-:W-:Y:S02]  /*1b20*/  LOP3.LUT R2, R2, 0x7, RZ, 0xc0, !PT ;  /* 0x0000000702027812 */ /* 0x000fe400078ec0ff */
[----:B------:R-:W-:Y:S01]  /*1b30*/  SHF.R.U32.HI R0, RZ, 0x3, R0 ;  /* 0x00000003ff007819 */ /* 0x000fe20000011600 */
[----:B------:R-:W-:-:S06]  /*1b40*/  IMAD.U32 R4, R3, -0x80000000, RZ ;  /* 0x8000000003047824 */ /* 0x000fcc00078e00ff */
[----:B------:R-:W-:Y:S05]  /*1b50*/  @P0 BRA `(.L_x_26) ;  /* 0x0000006000000947 */ /* 0x000fea0003800000 */
[----:B------:R-:W0:Y:S02]  /*1b60*/  FLO.U32 R3, R2 ;  /* 0x0000000200037300 */ /* 0x000e2400000e0000 */
[----:B0-----:R-:W-:-:S04]  /*1b70*/  IADD3 R3, -R3, 0x1f, RZ ;  /* 0x0000001f03037810 */ /* 0x001fc80007ffe1ff */
[----:B------:R-:W-:Y:S02]  /*1b80*/  IADD3 R5, R3, -0x1c, RZ ;  /* 0xffffffe403057810 */ /* 0x000fe40007ffe0ff */
[----:B------:R-:W-:Y:S02]  /*1b90*/  IADD3 R0, R0, 0x1d, -R3 ;  /* 0x0000001d00007810 */ /* 0x000fe40007ffe803 */
[----:B------:R-:W-:-:S04]  /*1ba0*/  SHF.L.U32 R5, R2, R5, RZ ;  /* 0x0000000502057219 */ /* 0x000fc800000006ff */
[----:B------:R-:W-:Y:S02]  /*1bb0*/  LOP3.LUT R2, R5, 0x7, RZ, 0xc0, !PT ;  /* 0x0000000705027812 */ /* 0x000fe400078ec0ff */
.L_x_26:
[----:B------:R-:W-:Y:S05]  /*1bc0*/  BSYNC B1 ;  /* 0x0000000000017941 */ /* 0x000fea0003800000 */
.L_x_25:
[----:B------:R-:W-:Y:S01]  /*1bd0*/  LEA R3, R0, 0x3b800000, 0x17 ;  /* 0x3b80000000037811 */ /* 0x000fe200078eb8ff */
[----:B------:R-:W-:-:S05]  /*1be0*/  IMAD.SHL.U32 R0, R2, 0x100000, RZ ;  /* 0x0010000002007824 */ /* 0x000fca00078e00ff */
[----:B------:R-:W-:Y:S02]  /*1bf0*/  LOP3.LUT R0, R3, R0, R4, 0xfe, !PT ;  /* 0x0000000003007212 */ /* 0x000fe400078efe04 */
.L_x_24:
[----:B------:R-:W-:Y:S05]  /*1c00*/  BSYNC B0 ;  /* 0x0000000000007941 */ /* 0x000fea0003800000 */
.L_x_23:
[----:B------:R-:W-:-:S04]  /*1c10*/  F2FP.BF16.PACK_AB R0, RZ, R0 ;  /* 0x00000000ff00723e */ /* 0x000fc800000010ff */
[----:B------:R-:W-:Y:S01]  /*1c20*/  PRMT R23, R0, 0x7610, R23 ;  /* 0x0000761000177816 */ /* 0x000fe20000000017 */
[----:B------:R-:W-:Y:S05]  /*1c30*/  BRA `(.L_x_8) ;  /* 0x000004d000007947 */ /* 0x000fea0003800000 */
.L_x_21:
        /* <DEDUP_REMOVED lines=21> */
.L_x_30:
[----:B------:R-:W-:Y:S05]  /*1d90*/  BSYNC B1 ;  /* 0x0000000000017941 */ /* 0x000fea0003800000 */
.L_x_29:
[----:B------:R-:W-:Y:S01]  /*1da0*/  LEA R3, R0, 0x37800000, 0x17 ;  /* 0x3780000000037811 */ /* 0x000fe200078eb8ff */
[----:B------:R-:W-:-:S05]  /*1db0*/  IMAD.SHL.U32 R0, R2, 0x200000, RZ ;  /* 0x0020000002007824 */ /* 0x000fca00078e00ff */
[----:B------:R-:W-:Y:S02]  /*1dc0*/  LOP3.LUT R0, R3, R0, R4, 0xfe, !PT ;  /* 0x0000000003007212 */ /* 0x000fe400078efe04 */
.L_x_28:
[----:B------:R-:W-:Y:S05]  /*1dd0*/  BSYNC B0 ;  /* 0x0000000000007941 */ /* 0x000fea0003800000 */
.L_x_27:
[----:B------:R-:W-:-:S04]  /*1de0*/  F2FP.BF16.PACK_AB R0, RZ, R0 ;  /* 0x00000000ff00723e */ /* 0x000fc800000010ff */
[----:B------:R-:W-:Y:S01]  /*1df0*/  PRMT R23, R0, 0x7610, R23 ;  /* 0x0000761000177816 */ /* 0x000fe20000000017 */
[----:B------:R-:W-:Y:S05]  /*1e00*/  BRA `(.L_x_8) ;  /* 0x0000030000007947 */ /* 0x000fea0003800000 */
.L_x_20:
[----:B------:R-:W-:-:S13]  /*1e10*/  ISETP.NE.AND P0, PT, R4, 0x1c, PT ;  /* 0x0000001c0400780c */ /* 0x000fda0003f05270 */
[----:B------:R-:W-:Y:S05]  /*1e20*/  @!P0 BRA `(.L_x_31) ;  /* 0x000002a000008947 */ /* 0x000fea0003800000 */
[----:B------:R-:W-:-:S13]  /*1e30*/  ISETP.NE.AND P0, PT, R4, 0x1d, PT ;  /* 0x0000001d0400780c */ /* 0x000fda0003f05270 */
[----:B------:R-:W-:Y:S05]  /*1e40*/  @!P0 BRA `(.L_x_32) ;  /* 0x0000023000008947 */ /* 0x000fea0003800000 */
[----:B------:R-:W-:-:S13]  /*1e50*/  ISETP.NE.AND P0, PT, R4, 0x2c, PT ;  /* 0x0000002c0400780c */ /* 0x000fda0003f05270 */
[----:B------:R-:W-:Y:S05]  /*1e60*/  @P0 BRA `(.L_x_7) ;  /* 0x000000c000000947 */ /* 0x000fea0003800000 */
[----:B------:R-:W2:Y:S01]  /*1e70*/  LDG.E.U8 R2, [R2.64] ;  /* 0x0000002402027981 */ /* 0x000ea2000c1e1100 */
[----:B------:R-:W-:Y:S01]  /*1e80*/  BSSY B0, `(.L_x_33) ;  /* 0x0000007000007945 */ /* 0x000fe20003800000 */
[----:B------:R-:W-:Y:S01]  /*1e90*/  IMAD.MOV.U32 R0, RZ, RZ, 0x400000 ;  /* 0x00400000ff007424 */ /* 0x000fe200078e00ff */
[----:B--2---:R-:W-:-:S13]  /*1ea0*/  ISETP.NE.AND P0, PT, R2, RZ, PT ;  /* 0x000000ff0200720c */ /* 0x004fda0003f05270 */
[----:B------:R-:W-:Y:S05]  /*1eb0*/  @!P0 BRA `(.L_x_34) ;  /* 0x0000003000008947 */ /* 0x000fea0003800000 */
[----:B------:R-:W-:-:S13]  /*1ec0*/  ISETP.NE.AND P0, PT, R2, 0xff, PT ;  /* 0x000000ff0200780c */ /* 0x000fda0003f05270 */
[----:B------:R-:W-:Y:S02]  /*1ed0*/  @!P0 IMAD.MOV.U32 R0, RZ, RZ, 0x7f800001 ;  /* 0x7f800001ff008424 */ /* 0x000fe400078e00ff */
[----:B------:R-:W-:Y:S02]  /*1ee0*/  @P0 IMAD.SHL.U32 R0, R2, 0x800000, RZ ;  /* 0x0080000002000824 */ /* 0x000fe400078e00ff */
.L_x_34:
[----:B------:R-:W-:Y:S05]  /*1ef0*/  BSYNC B0 ;  /* 0x0000000000007941 */ /* 0x000fea0003800000 */
.L_x_33:
[----:B------:R-:W-:-:S04]  /*1f00*/  F2FP.BF16.PACK_AB R0, RZ, R0 ;  /* 0x00000000ff00723e */ /* 0x000fc800000010ff */
[----:B------:R-:W-:Y:S01]  /*1f10*/  PRMT R23, R0, 0x7610, R23 ;  /* 0x0000761000177816 */ /* 0x000fe20000000017 */
[----:B------:R-:W-:Y:S05]  /*1f20*/  BRA `(.L_x_8) ;  /* 0x000001e000007947 */ /* 0x000fea0003800000 */
.L_x_7:
[----:B------:R-:W-:Y:S01]  /*1f30*/  MOV R2, 0x0 ;  /* 0x0000000000027802 */ /* 0x000fe20000000f00 */
[----:B------:R-:W-:Y:S02]  /*1f40*/  IMAD.MOV.U32 R4, RZ, RZ, c[0x4][0x178] ;  /* 0x01005e00ff047624 */ /* 0x000fe400078e00ff */
[----:B------:R-:W-:Y:S02]  /*1f50*/  IMAD.MOV.U32 R5, RZ, RZ, c[0x4][0x17c] ;  /* 0x01005f00ff057624 */ /* 0x000fe400078e00ff */
[----:B------:R-:W-:Y:S01]  /*1f60*/  IMAD.MOV.U32 R6, RZ, RZ, c[0x4][0x180] ;  /* 0x01006000ff067624 */ /* 0x000fe200078e00ff */
[----:B------:R-:W0:Y:S01]  /*1f70*/  LDC.64 R2, c[0x4][R2] ;  /* 0x0100000002027b82 */ /* 0x000e220000000a00 */
[----:B------:R-:W-:Y:S02]  /*1f80*/  IMAD.MOV.U32 R7, RZ, RZ, c[0x4][0x184] ;  /* 0x01006100ff077624 */ /* 0x000fe400078e00ff */
[----:B------:R-:W-:-:S02]  /*1f90*/  IMAD.MOV.U32 R8, RZ, RZ, 0x4e ;  /* 0x0000004eff087424 */ /* 0x000fc400078e00ff */
[----:B------:R-:W-:Y:S02]  /*1fa0*/  IMAD.MOV.U32 R10, RZ, RZ, c[0x4][0x88] ;  /* 0x01002200ff0a7624 */ /* 0x000fe400078e00ff */
[----:B------:R-:W-:Y:S02]  /*1fb0*/  IMAD.MOV.U32 R11, RZ, RZ, c[0x4][0x8c] ;  /* 0x01002300ff0b7624 */ /* 0x000fe400078e00ff */
[----:B------:R-:W-:Y:S02]  /*1fc0*/  IMAD.MOV.U32 R12, RZ, RZ, 0x1 ;  /* 0x00000001ff0c7424 */ /* 0x000fe400078e00ff */
[----:B------:R-:W-:Y:S02]  /*1fd0*/  IMAD.MOV.U32 R13, RZ, RZ, RZ ;  /* 0x000000ffff0d7224 */ /* 0x000fe400078e00ff */
[----:B------:R-:W-:Y:S01]  /*1fe0*/  LEPC R14 ;  /* 0x00000000000e734e */ /* 0x000fe20000000000 */
[----:B------:R-:W-:Y:S02]  /*1ff0*/  MOV R9, 0x2060 ;  /* 0x0000206000097802 */ /* 0x000fe40000000f00 */
[----:B------:R-:W-:Y:S02]  /*2000*/  MOV R20, 0x1fe0 ;  /* 0x00001fe000147802 */ /* 0x000fe40000000f00 */
[----:B------:R-:W-:-:S02]  /*2010*/  MOV R21, 0x0 ;  /* 0x0000000000157802 */ /* 0x000fc40000000f00 */
[----:B------:R-:W-:Y:S02]  /*2020*/  MOV R0, 0x0 ;  /* 0x0000000000007802 */ /* 0x000fe40000000f00 */
[----:B------:R-:W-:-:S04]  /*2030*/  IADD3 R20, P0, P1, -R20, R9, R14 ;  /* 0x0000000914147210 */ /* 0x000fc8000791e10e */
[----:B------:R-:W-:-:S04]  /*2040*/  IADD3.X R21, ~R0, R21, R15, P0, P1 ;  /* 0x0000001500157210 */ /* 0x000fc800007e250f */
[----:B0-----:R-:W-:Y:S05]  /*2050*/  CALL.ABS.NOINC R2 ;  /* 0x0000000002007343 */ /* 0x001fea0003c00000 */
[----:B------:R-:W-:Y:S01]  /*2060*/  PRMT R23, RZ, 0x7610, R23 ;  /* 0x00007610ff177816 */ /* 0x000fe20000000017 */
[----:B------:R-:W-:Y:S05]  /*2070*/  BRA `(.L_x_8) ;  /* 0x0000009000007947 */ /* 0x000fea0003800000 */
.L_x_32:
[----:B------:R-:W2:Y:S02]  /*2080*/  LDG.E.64 R2, [R2.64] ;  /* 0x0000002402027981 */ /* 0x000ea4000c1e1b00 */
[----:B--2---:R-:W0:Y:S02]  /*2090*/  I2F.U64 R0, R2 ;  /* 0x0000000200007312 */ /* 0x004e240000301000 */
[----:B0-----:R-:W-:-:S04]  /*20a0*/  F2FP.BF16.PACK_AB R0, RZ, R0 ;  /* 0x00000000ff00723e */ /* 0x001fc800000010ff */
[----:B------:R-:W-:Y:S01]  /*20b0*/  PRMT R23, R0, 0x7610, R23 ;  /* 0x0000761000177816 */ /* 0x000fe20000000017 */
[----:B------:R-:W-:Y:S05]  /*20c0*/  BRA `(.L_x_8) ;  /* 0x0000004000007947 */ /* 0x000fea0003800000 */
.L_x_31:
[----:B------:R-:W2:Y:S02]  /*20d0*/  LDG.E R2, [R2.64] ;  /* 0x0000002402027981 */ /* 0x000ea4000c1e1900 */
[----:B--2---:R-:W0:Y:S02]  /*20e0*/  I2F.U32 R0, R2 ;  /* 0x0000000200007306 */ /* 0x004e240000201000 */
[----:B0-----:R-:W-:-:S04]  /*20f0*/  F2FP.BF16.PACK_AB R0, RZ, R0 ;  /* 0x00000000ff00723e */ /* 0x001fc800000010ff */
[----:B------:R-:W-:Y:S02]  /*2100*/  PRMT R23, R0, 0x7610, R23 ;  /* 0x0000761000177816 */ /* 0x000fe40000000017 */
.L_x_8:
[----:B------:R-:W1:Y:S01]  /*2110*/  LDC.U8 R4, c[0x0][0x3e3] ;  /* 0x0000f8c0ff047b82 */ /* 0x000e620000000000 */
[----:B0-----:R-:W-:-:S05]  /*2120*/  IADD3 R2, P1, R22, c[0x0][0x3d8], RZ ;  /* 0x0000f60016027a10 */ /* 0x001fca0007f3e0ff */
[----:B------:R-:W-:Y:S01]  /*2130*/  IMAD.X R3, RZ, RZ, c[0x0][0x3dc], P1 ;  /* 0x0000f700ff037624 */ /* 0x000fe200008e06ff */
[----:B-1----:R-:W-:-:S04]  /*2140*/  PRMT R0, R4, 0x9910, RZ ;  /* 0x0000991004007816 */ /* 0x002fc800000000ff */
        /* <DEDUP_REMOVED lines=12> */
[----:B0-----:R-:W-:Y:S01]  /*2210*/  F2FP.BF16.PACK_AB R0, RZ, R0 ;  /* 0x00000000ff00723e */ /* 0x001fe200000010ff */
[----:B------:R-:W-:Y:S05]  /*2220*/  BRA `(.L_x_40) ;  /* 0x00000e7000007947 */ /* 0x000fea0003800000 */
.L_x_38:
[----:B------:R-:W2:Y:S02]  /*2230*/  LDG.E.U8 R2, [R2.64] ;  /* 0x0000002402027981 */ /* 0x000ea4000c1e1100 */
[----:B--2---:R-:W0:Y:S02]  /*2240*/  I2F.U16 R0, R2 ;  /* 0x0000000200007306 */ /* 0x004e240000101000 */
[----:B0-----:R-:W-:Y:S01]  /*2250*/  F2FP.BF16.PACK_AB R0, RZ, R0 ;  /* 0x00000000ff00723e */ /* 0x001fe200000010ff */
[----:B------:R-:W-:Y:S05]  /*2260*/  BRA `(.L_x_40) ;  /* 0x00000e3000007947 */ /* 0x000fea0003800000 */
.L_x_37:
        /* <DEDUP_REMOVED lines=8> */
[----:B0-----:R-:W-:Y:S01]  /*22f0*/  F2FP.BF16.PACK_AB R0, RZ, R0 ;  /* 0x00000000ff00723e */ /* 0x001fe200000010ff */
[----:B------:R-:W-:Y:S05]  /*2300*/  BRA `(.L_x_40) ;  /* 0x00000d9000007947 */ /* 0x000fea0003800000 */
.L_x_42:
[----:B------:R-:W2:Y:S02]  /*2310*/  LDG.E R2, [R2.64] ;  /* 0x0000002402027981 */ /* 0x000ea4000c1e1900 */
[----:B--2---:R-:W0:Y:S02]  /*2320*/  I2F R0, R2 ;  /* 0x0000000200007306 */ /* 0x004e240000201400 */
[----:B0-----:R-:W-:Y:S01]  /*2330*/  F2FP.BF16.PACK_AB R0, RZ, R0 ;  /* 0x00000000ff00723e */ /* 0x001fe200000010ff */
[----:B------:R-:W-:Y:S05]  /*2340*/  BRA `(.L_x_40) ;  /* 0x00000d5000007947 */ /* 0x000fea0003800000 */
.L_x_41:
[----:B------:R-:W2:Y:S02]  /*2350*/  LDG.E.U16 R2, [R2.64] ;  /* 0x0000002402027981 */ /* 0x000ea4000c1e1500 */
[----:B--2---:R-:W0:Y:S02]  /*2360*/  I2F.S16 R0, R2 ;  /* 0x0000000200007306 */ /* 0x004e240000101400 */
[----:B0-----:R-:W-:Y:S01]  /*2370*/  F2FP.BF16.PACK_AB R0, RZ, R0 ;  /* 0x00000000ff00723e */ /* 0x001fe200000010ff */
[----:B------:R-:W-:Y:S05]  /*2380*/  BRA `(.L_x_40) ;  /* 0x00000d1000007947 */ /* 0x000fea0003800000 */
.L_x_36:
        /* <DEDUP_REMOVED lines=9> */
.L_x_44:
[----:B------:R-:W2:Y:S02]  /*2420*/  LDG.E.U16 R0, [R2.64] ;  /* 0x0000002402007981 */ /* 0x000ea4000c1e1500 */
[----:B--2---:R-:W-:-:S05]  /*2430*/  HADD2.F32 R0, -RZ, R0.H0_H0 ;  /* 0x20000000ff007230 */ /* 0x004fca0000004100 */
[----:B------:R-:W-:Y:S01]  /*2440*/  F2FP.BF16.PACK_AB R0, RZ, R0 ;  /* 0x00000000ff00723e */ /* 0x000fe200000010ff */
[----:B------:R-:W-:Y:S05]  /*2450*/  BRA `(.L_x_40) ;  /* 0x00000c4000007947 */ /* 0x000fea0003800000 */
.L_x_43:
        /* <DEDUP_REMOVED lines=9> */
.L_x_46:
[----:B------:R-:W2:Y:S02]  /*24f0*/  LDG.E.U16 R2, [R2.64] ;  /* 0x0000002402027981 */ /* 0x000ea4000c1e1500 */
[----:B--2---:R-:W-:-:S05]  /*2500*/  HADD2.F32 R0, -RZ, R2.H0_H0 ;  /* 0x20000002ff007230 */ /* 0x004fca0000004100 */
[----:B------:R-:W-:Y:S01]  /*2510*/  F2FP.BF16.PACK_AB R0, RZ, R0 ;  /* 0x00000000ff00723e */ /* 0x000fe200000010ff */
[----:B------:R-:W-:Y:S05]  /*2520*/  BRA `(.L_x_40) ;  /* 0x00000b7000007947 */ /* 0x000fea0003800000 */
.L_x_45:
[----:B------:R-:W2:Y:S02]  /*2530*/  LDG.E.64 R2, [R2.64] ;  /* 0x0000002402027981 */ /* 0x000ea4000c1e1b00 */
[----:B--2---:R-:W0:Y:S01]  /*2540*/  F2F.F32.F64 R0, R2 ;  /* 0x0000000200007310 */ /* 0x004e220000301000 */
[----:B------:R-:W0:-:S14]  /*2550*/  DSETP.GEU.AND P0, PT, |R2|, c[0x2][0x0], PT ;  /* 0x008000000200762a */ /* 0x000e1c0003f0e200 */
[----:B0-----:R-:W-:-:S05]  /*2560*/  @!P0 FMUL R0, R0, 1.175494350822287508e-38 ;  /* 0x0080000000008820 */ /* 0x001fca0000400000 */
[----:B------:R-:W-:Y:S01]  /*2570*/  F2FP.BF16.PACK_AB R0, RZ, R0 ;  /* 0x00000000ff00723e */ /* 0x000fe200000010ff */
[----:B------:R-:W-:Y:S05]  /*2580*/  BRA `(.L_x_40) ;  /* 0x00000b1000007947 */ /* 0x000fea0003800000 */
.L_x_35:
        /* <DEDUP_REMOVED lines=11> */
[----:B------:R-:W-:Y:S01]  /*2640*/  F2FP.BF16.PACK_AB R0, RZ, R0 ;  /* 0x00000000ff00723e */ /* 0x000fe200000010ff */
[----:B------:R-:W-:Y:S05]  /*2650*/  BRA `(.L_x_40) ;  /* 0x00000a4000007947 */ /* 0x000fea0003800000 */
.L_x_49:
[----:B------:R-:W2:Y:S02]  /*2660*/  LDG.E.64 R2, [R2.64] ;  /* 0x0000002402027981 */ /* 0x000ea4000c1e1b00 */
[----:B--2---:R-:W0:Y:S01]  /*2670*/  F2F.F32.F64 R0, R2 ;  /* 0x0000000200007310 */ /* 0x004e220000301000 */
[----:B------:R-:W0:-:S14]  /*2680*/  DSETP.GEU.AND P0, PT, |R2|, c[0x2][0x0], PT ;  /* 0x008000000200762a */ /* 0x000e1c0003f0e200 */
[----:B0-----:R-:W-:-:S05]  /*2690*/  @!P0 FMUL R0, R0, 1.175494350822287508e-38 ;  /* 0x0080000000008820 */ /* 0x001fca0000400000 */
[----:B------:R-:W-:Y:S01]  /*26a0*/  F2FP.BF16.PACK_AB R0, RZ, R0 ;  /* 0x00000000ff00723e */ /* 0x000fe200000010ff */
[----:B------:R-:W-:Y:S05]  /*26b0*/  BRA `(.L_x_40) ;  /* 0x000009e000007947 */ /* 0x000fea0003800000 */
.L_x_48:
        /* <DEDUP_REMOVED lines=28> */
.L_x_51:
        /* <DEDUP_REMOVED lines=15> */
.L_x_50:
[----:B------:R0:W5:Y:S01]  /*2970*/  LDG.E.U16 R0, [R2.64] ;  /* 0x0000002402007981 */ /* 0x000162000c1e1500 */
[----:B------:R-:W-:Y:S05]  /*2980*/  BRA `(.L_x_40) ;  /* 0x0000071000007947 */ /* 0x000fea0003800000 */
.L_x_47:
        /* <DEDUP_REMOVED lines=12> */
.L_x_54:
        /* <DEDUP_REMOVED lines=21> */
.L_x_58:
[----:B------:R-:W-:Y:S05]  /*2ba0*/  BSYNC B1 ;  /* 0x0000000000017941 */ /* 0x000fea0003800000 */
.L_x_57:
[----:B------:R-:W-:Y:S01]  /*2bb0*/  LEA R3, R0, 0x3b800000, 0x17 ;  /* 0x3b80000000037811 */ /* 0x000fe200078eb8ff */
[----:B------:R-:W-:-:S05]  /*2bc0*/  IMAD.SHL.U32 R0, R2, 0x100000, RZ ;  /* 0x0010000002007824 */ /* 0x000fca00078e00ff */
[----:B------:R-:W-:Y:S02]  /*2bd0*/  LOP3.LUT R0, R3, R0, R4, 0xfe, !PT ;  /* 0x0000000003007212 */ /* 0x000fe400078efe04 */
.L_x_56:
[----:B------:R-:W-:Y:S05]  /*2be0*/  BSYNC B0 ;  /* 0x0000000000007941 */ /* 0x000fea0003800000 */
.L_x_55:
[----:B------:R-:W-:Y:S01]  /*2bf0*/  F2FP.BF16.PACK_AB R0, RZ, R0 ;  /* 0x00000000ff00723e */ /* 0x000fe200000010ff */
[----:B------:R-:W-:Y:S05]  /*2c00*/  BRA `(.L_x_40) ;  /* 0x0000049000007947 */ /* 0x000fea0003800000 */
.L_x_53:
        /* <DEDUP_REMOVED lines=21> */
.L_x_62:
[----:B------:R-:W-:Y:S05]  /*2d60*/  BSYNC B1 ;  /* 0x0000000000017941 */ /* 0x000fea0003800000 */
.L_x_61:
[----:B------:R-:W-:Y:S01]  /*2d70*/  LEA R3, R0, 0x37800000, 0x17 ;  /* 0x3780000000037811 */ /* 0x000fe200078eb8ff */
[----:B------:R-:W-:-:S05]  /*2d80*/  IMAD.SHL.U32 R0, R2, 0x200000, RZ ;  /* 0x0020000002007824 */ /* 0x000fca00078e00ff */
[----:B------:R-:W-:Y:S02]  /*2d90*/  LOP3.LUT R0, R3, R0, R4, 0xfe, !PT ;  /* 0x0000000003007212 */ /* 0x000fe400078efe04 */
.L_x_60:
[----:B------:R-:W-:Y:S05]  /*2da0*/  BSYNC B0 ;  /* 0x0000000000007941 */ /* 0x000fea0003800000 */
.L_x_59:
[----:B------:R-:W-:Y:S01]  /*2db0*/  F2FP.BF16.PACK_AB R0, RZ, R0 ;  /* 0x00000000ff00723e */ /* 0x000fe200000010ff */
[----:B------:R-:W-:Y:S05]  /*2dc0*/  BRA `(.L_x_40) ;  /* 0x000002d000007947 */ /* 0x000fea0003800000 */
.L_x_52:
        /* <DEDUP_REMOVED lines=14> */
.L_x_66:
[----:B------:R-:W-:Y:S05]  /*2eb0*/  BSYNC B0 ;  /* 0x0000000000007941 */ /* 0x000fea0003800000 */
.L_x_65:
[----:B------:R-:W-:Y:S01]  /*2ec0*/  F2FP.BF16.PACK_AB R0, RZ, R0 ;  /* 0x00000000ff00723e */ /* 0x000fe200000010ff */
[----:B------:R-:W-:Y:S05]  /*2ed0*/  BRA `(.L_x_40) ;  /* 0x000001c000007947 */ /* 0x000fea0003800000 */
.L_x_39:
[----:B------:R-:W-:Y:S01]  /*2ee0*/  MOV R2, 0x0 ;  /* 0x0000000000027802 */ /* 0x000fe20000000f00 */
[----:B------:R-:W-:Y:S02]  /*2ef0*/  IMAD.MOV.U32 R4, RZ, RZ, c[0x4][0x178] ;  /* 0x01005e00ff047624 */ /* 0x000fe400078e00ff */
[----:B------:R-:W-:Y:S02]  /*2f00*/  IMAD.MOV.U32 R5, RZ, RZ, c[0x4][0x17c] ;  /* 0x01005f00ff057624 */ /* 0x000fe400078e00ff */
[----:B------:R-:W-:Y:S01]  /*2f10*/  IMAD.MOV.U32 R6, RZ, RZ, c[0x4][0x180] ;  /* 0x01006000ff067624 */ /* 0x000fe200078e00ff */
[----:B------:R-:W0:Y:S01]  /*2f20*/  LDC.64 R2, c[0x4][R2] ;  /* 0x0100000002027b82 */ /* 0x000e220000000a00 */
[----:B------:R-:W-:-:S02]  /*2f30*/  IMAD.MOV.U32 R7, RZ, RZ, c[0x4][0x184] ;  /* 0x01006100ff077624 */ /* 0x000fc400078e00ff */
[----:B------:R-:W-:Y:S02]  /*2f40*/  IMAD.MOV.U32 R8, RZ, RZ, 0x4e ;  /* 0x0000004eff087424 */ /* 0x000fe400078e00ff */
[----:B------:R-:W-:Y:S02]  /*2f50*/  IMAD.MOV.U32 R10, RZ, RZ, c[0x4][0x88] ;  /* 0x01002200ff0a7624 */ /* 0x000fe400078e00ff */
[----:B------:R-:W-:Y:S02]  /*2f60*/  IMAD.MOV.U32 R11, RZ, RZ, c[0x4][0x8c] ;  /* 0x01002300ff0b7624 */ /* 0x000fe400078e00ff */
[----:B------:R-:W-:Y:S02]  /*2f70*/  IMAD.MOV.U32 R12, RZ, RZ, 0x1 ;  /* 0x00000001ff0c7424 */ /* 0x000fe400078e00ff */
[----:B------:R-:W-:Y:S02]  /*2f80*/  IMAD.MOV.U32 R13, RZ, RZ, RZ ;  /* 0x000000ffff0d7224 */ /* 0x000fe400078e00ff */
[----:B------:R-:W-:Y:S01]  /*2f90*/  LEPC R14 ;  /* 0x00000000000e734e */ /* 0x000fe20000000000 */
[----:B------:R-:W-:Y:S02]  /*2fa0*/  MOV R9, 0x3010 ;  /* 0x0000301000097802 */ /* 0x000fe40000000f00 */
[----:B------:R-:W-:-:S02]  /*2fb0*/  MOV R20, 0x2f90 ;  /* 0x00002f9000147802 */ /* 0x000fc40000000f00 */
[----:B------:R-:W-:Y:S02]  /*2fc0*/  MOV R21, 0x0 ;  /* 0x0000000000157802 */ /* 0x000fe40000000f00 */
[----:B------:R-:W-:Y:S02]  /*2fd0*/  MOV R0, 0x0 ;  /* 0x0000000000007802 */ /* 0x000fe40000000f00 */
[----:B------:R-:W-:-:S04]  /*2fe0*/  IADD3 R20, P0, P1, -R20, R9, R14 ;  /* 0x0000000914147210 */ /* 0x000fc8000791e10e */
[----:B------:R-:W-:-:S04]  /*2ff0*/  IADD3.X R21, ~R0, R21, R15, P0, P1 ;  /* 0x0000001500157210 */ /* 0x000fc800007e250f */
[----:B0----5:R-:W-:Y:S05]  /*3000*/  CALL.ABS.NOINC R2 ;  /* 0x0000000002007343 */ /* 0x021fea0003c00000 */
[----:B------:R-:W-:Y:S01]  /*3010*/  PRMT R0, RZ, 0x7610, R0 ;  /* 0x00007610ff007816 */ /* 0x000fe20000000000 */
[----:B------:R-:W-:Y:S05]  /*3020*/  BRA `(.L_x_40) ;  /* 0x0000007000007947 */ /* 0x000fea0003800000 */
.L_x_64:
[----:B------:R-:W2:Y:S02]  /*3030*/  LDG.E.64 R2, [R2.64] ;  /* 0x0000002402027981 */ /* 0x000ea4000c1e1b00 */
[----:B--2---:R-:W0:Y:S02]  /*3040*/  I2F.U64 R0, R2 ;  /* 0x0000000200007312 */ /* 0x004e240000301000 */
[----:B0-----:R-:W-:Y:S01]  /*3050*/  F2FP.BF16.PACK_AB R0, RZ, R0 ;  /* 0x00000000ff00723e */ /* 0x001fe200000010ff */
[----:B------:R-:W-:Y:S05]  /*3060*/  BRA `(.L_x_40) ;  /* 0x0000003000007947 */ /* 0x000fea0003800000 */
.L_x_63:
[----:B------:R-:W2:Y:S02]  /*3070*/  LDG.E R2, [R2.64] ;  /* 0x0000002402027981 */ /* 0x000ea4000c1e1900 */
[----:B--2---:R-:W0:Y:S02]  /*3080*/  I2F.U32 R0, R2 ;  /* 0x0000000200007306 */ /* 0x004e240000201000 */
[----:B0-----:R-:W-:-:S06]  /*3090*/  F2FP.BF16.PACK_AB R0, RZ, R0 ;  /* 0x00000000ff00723e */ /* 0x001fcc00000010ff */
.L_x_40:
[----:B-----5:R-:W-:Y:S01]  /*30a0*/  PRMT R0, RZ, 0x5410, R0 ;  /* 0x00005410ff007816 */ /* 0x020fe20000000000 */
[----:B0-----:R-:W0:Y:S01]  /*30b0*/  LDC.U8 R3, c[0x0][0x3e1] ;  /* 0x0000f840ff037b82 */ /* 0x001e220000000000 */
[----:B------:R-:W-:-:S04]  /*30c0*/  PRMT R23, RZ, 0x5410, R23 ;  /* 0x00005410ff177816 */ /* 0x000fc80000000017 */
[----:B------:R-:W1:Y:S02]  /*30d0*/  MUFU.RCP R0, R0 ;  /* 0x0000000000007308 */ /* 0x000e640000001000 */
[----:B-1----:R-:W-:Y:S01]  /*30e0*/  FMUL.FTZ R23, R23, R0 ;  /* 0x0000000017177220 */ /* 0x002fe20000410000 */
[----:B0-----:R-:W-:-:S04]  /*30f0*/  PRMT R2, R3, 0x9910, RZ ;  /* 0x0000991003027816 */ /* 0x001fc800000000ff */
[----:B------:R-:W-:Y:S02]  /*3100*/  F2FP.BF16.PACK_AB R23, RZ, R23 ;  /* 0x00000017ff17723e */ /* 0x000fe400000010ff */
[----:B------:R-:W-:Y:S02]  /*3110*/  ISETP.GT.AND P0, PT, R2, 0x9, PT ;  /* 0x000000090200780c */ /* 0x000fe40003f04270 */
[----:B------:R-:W-:-:S06]  /*3120*/  PRMT R23, RZ, 0x5410, R23 ;  /* 0x00005410ff177816 */ /* 0x000fcc0000000017 */
[----:B------:R-:W0:Y:S02]  /*3130*/  FRND.TRUNC R23, R23 ;  /* 0x0000001700177307 */ /* 0x000e24000020d000 */
[----:B0-----:R-:W-:-:S03]  /*3140*/  F2FP.BF16.PACK_AB R4, RZ, R23 ;  /* 0x00000017ff04723e */ /* 0x001fc600000010ff */
        /* <DEDUP_REMOVED lines=9> */
[----:B------:R-:W-:-:S04]  /*31e0*/  PRMT R0, RZ, 0x5410, R4 ;  /* 0x00005410ff007816 */ /* 0x000fc80000000004 */
[----:B------:R-:W0:Y:S02]  /*31f0*/  F2I.FTZ.TRUNC.NTZ R3, R0 ;  /* 0x0000000000037305 */ /* 0x000e24000021f100 */
[----:B0-----:R0:W-:Y:S01]  /*3200*/  STG.E.U8 [R16.64], R3 ;  /* 0x0000000310007986 */ /* 0x0011e2000c101124 */
[----:B------:R-:W-:Y:S05]  /*3210*/  BRA `(.L_x_72) ;  /* 0x00000e8000007947 */ /* 0x000fea0003800000 */
.L_x_70:
[----:B------:R-:W-:-:S06]  /*3220*/  PRMT R3, RZ, 0x5410, R4 ;  /* 0x00005410ff037816 */ /* 0x000fcc0000000004 */
[----:B------:R-:W0:Y:S02]  /*3230*/  F2I.S64.TRUNC R2, R3 ;  /* 0x0000000300027311 */ /* 0x000e24000020d900 */
[----:B0-----:R0:W-:Y:S01]  /*3240*/  STG.E.U8 [R16.64], R2 ;  /* 0x0000000210007986 */ /* 0x0011e2000c101124 */
[----:B------:R-:W-:Y:S05]  /*3250*/  BRA `(.L_x_72) ;  /* 0x00000e4000007947 */ /* 0x000fea0003800000 */
.L_x_69:
[----:B------:R-:W-:-:S13]  /*3260*/  ISETP.NE.AND P0, PT, R2, 0x2, PT ;  /* 0x000000020200780c */ /* 0x000fda0003f05270 */
[----:B------:R-:W-:Y:S05]  /*3270*/  @!P0 BRA `(.L_x_73) ;  /* 0x000000c000008947 */ /* 0x000fea0003800000 */
[----:B------:R-:W-:-:S13]  /*3280*/  ISETP.NE.AND P0, PT, R2, 0x3, PT ;  /* 0x000000030200780c */ /* 0x000fda0003f05270 */
[----:B------:R-:W-:Y:S05]  /*3290*/  @!P0 BRA `(.L_x_74) ;  /* 0x0000006000008947 */ /* 0x000fea0003800000 */
[----:B------:R-:W-:-:S13]  /*32a0*/  ISETP.NE.AND P0, PT, R2, 0x4, PT ;  /* 0x000000040200780c */ /* 0x000fda0003f05270 */
[----:B------:R-:W-:Y:S05]  /*32b0*/  @P0 BRA `(.L_x_71) ;  /* 0x00000c3000000947 */ /* 0x000fea0003800000 */
[----:B------:R-:W-:-:S06]  /*32c0*/  PRMT R2, RZ, 0x5410, R4 ;  /* 0x00005410ff027816 */ /* 0x000fcc0000000004 */
[----:B------:R-:W0:Y:S02]  /*32d0*/  F2I.S64.TRUNC R2, R2 ;  /* 0x0000000200027311 */ /* 0x000e24000020d900 */
[----:B0-----:R0:W-:Y:S01]  /*32e0*/  STG.E.64 [R16.64], R2 ;  /* 0x0000000210007986 */ /* 0x0011e2000c101b24 */
[----:B------:R-:W-:Y:S05]  /*32f0*/  BRA `(.L_x_72) ;  /* 0x00000da000007947 */ /* 0x000fea0003800000 */
.L_x_74:
[----:B------:R-:W-:-:S04]  /*3300*/  PRMT R4, RZ, 0x5410, R4 ;  /* 0x00005410ff047816 */ /* 0x000fc80000000004 */
[----:B------:R-:W0:Y:S02]  /*3310*/  F2I.FTZ.TRUNC.NTZ R3, R4 ;  /* 0x0000000400037305 */ /* 0x000e24000021f100 */
[----:B0-----:R0:W-:Y:S01]  /*3320*/  STG.E [R16.64], R3 ;  /* 0x0000000310007986 */ /* 0x0011e2000c101924 */
[----:B------:R-:W-:Y:S05]  /*3330*/  BRA `(.L_x_72) ;  /* 0x00000d6000007947 */ /* 0x000fea0003800000 */
.L_x_73:
[----:B------:R-:W-:-:S04]  /*3340*/  PRMT R4, RZ, 0x5410, R4 ;  /* 0x00005410ff047816 */ /* 0x000fc80000000004 */
[----:B------:R-:W0:Y:S02]  /*3350*/  F2I.FTZ.TRUNC.NTZ R3, R4 ;  /* 0x0000000400037305 */ /* 0x000e24000021f100 */
[----:B0-----:R0:W-:Y:S01]  /*3360*/  STG.E.U16 [R16.64], R3 ;  /* 0x0000000310007986 */ /* 0x0011e2000c101524 */
[----:B------:R-:W-:Y:S05]  /*3370*/  BRA `(.L_x_72) ;  /* 0x00000d2000007947 */ /* 0x000fea0003800000 */
.L_x_68:
[----:B------:R-:W-:-:S13]  /*3380*/  ISETP.GT.AND P0, PT, R2, 0x6, PT ;  /* 0x000000060200780c */ /* 0x000fda0003f04270 */
[----:B------:R-:W-:Y:S05]  /*3390*/  @P0 BRA `(.L_x_75) ;  /* 0x000000b000000947 */ /* 0x000fea0003800000 */
[----:B------:R-:W-:-:S13]  /*33a0*/  ISETP.NE.AND P0, PT, R2, 0x5, PT ;  /* 0x000000050200780c */ /* 0x000fda0003f05270 */
[----:B------:R-:W-:Y:S05]  /*33b0*/  @!P0 BRA `(.L_x_76) ;  /* 0x0000005000008947 */ /* 0x000fea0003800000 */
[----:B------:R-:W-:-:S13]  /*33c0*/  ISETP.NE.AND P0, PT, R2, 0x6, PT ;  /* 0x000000060200780c */ /* 0x000fda0003f05270 */
[----:B------:R-:W-:Y:S05]  /*33d0*/  @P0 BRA `(.L_x_71) ;  /* 0x00000b1000000947 */ /* 0x000fea0003800000 */
[----:B------:R-:W-:-:S05]  /*33e0*/  PRMT R3, RZ, 0x5410, R4 ;  /* 0x00005410ff037816 */ /* 0x000fca0000000004 */
[----:B------:R0:W-:Y:S01]  /*33f0*/  STG.E [R16.64], R3 ;  /* 0x0000000310007986 */ /* 0x0001e2000c101924 */
[----:B------:R-:W-:Y:S05]  /*3400*/  BRA `(.L_x_72) ;  /* 0x00000c9000007947 */ /* 0x000fea0003800000 */
.L_x_76:
[----:B------:R-:W-:-:S04]  /*3410*/  PRMT R0, RZ, 0x5410, R4 ;  /* 0x00005410ff007816 */ /* 0x000fc80000000004 */
[----:B------:R-:W-:-:S05]  /*3420*/  F2FP.PACK_AB R0, RZ, R0 ;  /* 0x00000000ff00723e */ /* 0x000fca00000000ff */
[----:B------:R0:W-:Y:S01]  /*3430*/  STG.E.U16 [R16.64], R0 ;  /* 0x0000000010007986 */ /* 0x0001e2000c101524 */
[----:B------:R-:W-:Y:S05]  /*3440*/  BRA `(.L_x_72) ;  /* 0x00000c5000007947 */ /* 0x000fea0003800000 */
.L_x_75:
[----:B------:R-:W-:-:S13]  /*3450*/  ISETP.NE.AND P0, PT, R2, 0x7, PT ;  /* 0x000000070200780c */ /* 0x000fda0003f05270 */
[----:B------:R-:W-:Y:S05]  /*3460*/  @!P0 BRA `(.L_x_77) ;  /* 0x000000d000008947 */ /* 0x000fea0003800000 */
[----:B------:R-:W-:-:S13]  /*3470*/  ISETP.NE.AND P0, PT, R2, 0x8, PT ;  /* 0x000000080200780c */ /* 0x000fda0003f05270 */
[----:B------:R-:W-:Y:S05]  /*3480*/  @!P0 BRA `(.L_x_78) ;  /* 0x0000006000008947 */ /* 0x000fea0003800000 */
[----:B------:R-:W-:-:S13]  /*3490*/  ISETP.NE.AND P0, PT, R2, 0x9, PT ;  /* 0x000000090200780c */ /* 0x000fda0003f05270 */
[----:B------:R-:W-:Y:S05]  /*34a0*/  @P0 BRA `(.L_x_71) ;  /* 0x00000a4000000947 */ /* 0x000fea0003800000 */
[----:B------:R-:W-:Y:S01]  /*34b0*/  IMAD.MOV.U32 R5, RZ, RZ, RZ ;  /* 0x000000ffff057224 */ /* 0x000fe200078e00ff */
[----:B------:R-:W-:-:S05]  /*34c0*/  PRMT R4, RZ, 0x5410, R4 ;  /* 0x00005410ff047816 */ /* 0x000fca0000000004 */
[----:B------:R0:W-:Y:S01]  /*34d0*/  STG.E.64 [R16.64], R4 ;  /* 0x0000000410007986 */ /* 0x0001e2000c101b24 */
[----:B------:R-:W-:Y:S05]  /*34e0*/  BRA `(.L_x_72) ;  /* 0x00000bb000007947 */ /* 0x000fea0003800000 */
.L_x_78:
[----:B------:R-:W-:-:S04]  /*34f0*/  PRMT R4, RZ, 0x5410, R4 ;  /* 0x00005410ff047816 */ /* 0x000fc80000000004 */
[----:B------:R-:W-:-:S04]  /*3500*/  F2FP.PACK_AB R3, RZ, R4 ;  /* 0x00000004ff03723e */ /* 0x000fc800000000ff */
[----:B------:R-:W-:-:S05]  /*3510*/  PRMT R3, R3, 0x5410, RZ ;  /* 0x0000541003037816 */ /* 0x000fca00000000ff */
[----:B------:R0:W-:Y:S01]  /*3520*/  STG.E [R16.64], R3 ;  /* 0x0000000310007986 */ /* 0x0001e2000c101924 */
[----:B------:R-:W-:Y:S05]  /*3530*/  BRA `(.L_x_72) ;  /* 0x00000b6000007947 */ /* 0x000fea0003800000 */
.L_x_77:
[----:B------:R-:W-:-:S05]  /*3540*/  PRMT R2, RZ, 0x5410, R4 ;  /* 0x00005410ff027816 */ /* 0x000fca0000000004 */
[----:B------:R-:W-:-:S06]  /*3550*/  FMUL.FTZ R2, R2, 1 ;  /* 0x3f80000002027820 */ /* 0x000fcc0000410000 */
[----:B------:R-:W0:Y:S02]  /*3560*/  F2F.F64.F32 R2, R2 ;  /* 0x0000000200027310 */ /* 0x000e240000201800 */
[----:B0-----:R0:W-:Y:S01]  /*3570*/  STG.E.64 [R16.64], R2 ;  /* 0x0000000210007986 */ /* 0x0011e2000c101b24 */
[----:B------:R-:W-:Y:S05]  /*3580*/  BRA `(.L_x_72) ;  /* 0x00000b1000007947 */ /* 0x000fea0003800000 */
.L_x_67:
        /* <DEDUP_REMOVED lines=8> */
[----:B------:R-:W-:-:S04]  /*3610*/  PRMT R4, RZ, 0x5410, R4 ;  /* 0x00005410ff047816 */ /* 0x000fc80000000004 */
[----:B------:R-:W-:-:S04]  /*3620*/  FSETP.NEU.FTZ.AND P0, PT, R4, RZ, PT ;  /* 0x000000ff0400720b */ /* 0x000fc80003f1d000 */
[----:B------:R-:W-:-:S05]  /*3630*/  SEL R3, RZ, 0x1, !P0 ;  /* 0x00000001ff037807 */ /* 0x000fca0004000000 */
[----:B------:R0:W-:Y:S01]  /*3640*/  STG.E.U8 [R16.64], R3 ;  /* 0x0000000310007986 */ /* 0x0001e2000c101124 */
[----:B------:R-:W-:Y:S05]  /*3650*/  BRA `(.L_x_72) ;  /* 0x00000a4000007947 */ /* 0x000fea0003800000 */
.L_x_81:
[----:B------:R-:W-:Y:S01]  /*3660*/  PRMT R4, RZ, 0x5410, R4 ;  /* 0x00005410ff047816 */ /* 0x000fe20000000004 */
[----:B------:R-:W-:-:S04]  /*3670*/  CS2R R6, SRZ ;  /* 0x0000000000067805 */ /* 0x000fc8000001ff00 */
[----:B------:R-:W-:-:S06]  /*3680*/  FMUL.FTZ R4, R4, 1 ;  /* 0x3f80000004047820 */ /* 0x000fcc0000410000 */
[----:B------:R-:W0:Y:S02]  /*3690*/  F2F.F64.F32 R4, R4 ;  /* 0x0000000400047310 */ /* 0x000e240000201800 */
[----:B0-----:R0:W-:Y:S01]  /*36a0*/  STG.E.128 [R16.64], R4 ;  /* 0x0000000410007986 */ /* 0x0011e2000c101d24 */
[----:B------:R-:W-:Y:S05]  /*36b0*/  BRA `(.L_x_72) ;  /* 0x000009e000007947 */ /* 0x000fea0003800000 */
.L_x_80:
[----:B------:R-:W-:-:S13]  /*36c0*/  ISETP.NE.AND P0, PT, R2, 0xf, PT ;  /* 0x0000000f0200780c */ /* 0x000fda0003f05270 */
[----:B------:R-:W-:Y:S05]  /*36d0*/  @!P0 BRA `(.L_x_82) ;  /* 0x000002d000008947 */ /* 0x000fea0003800000 */
[----:B------:R-:W-:-:S13]  /*36e0*/  ISETP.NE.AND P0, PT, R2, 0x17, PT ;  /* 0x000000170200780c */ /* 0x000fda0003f05270 */
[----:B------:R-:W-:Y:S05]  /*36f0*/  @!P0 BRA `(.L_x_83) ;  /* 0x0000015000008947 */ /* 0x000fea0003800000 */
[----:B------:R-:W-:-:S13]  /*3700*/  ISETP.NE.AND P0, PT, R2, 0x18, PT ;  /* 0x000000180200780c */ /* 0x000fda0003f05270 */
[----:B------:R-:W-:Y:S05]  /*3710*/  @P0 BRA `(.L_x_71) ;  /* 0x000007d000000947 */ /* 0x000fea0003800000 */
[----:B------:R-:W-:Y:S01]  /*3720*/  PRMT R5, RZ, 0x5410, R4 ;  /* 0x00005410ff057816 */ /* 0x000fe20000000004 */
[----:B------:R-:W-:Y:S03]  /*3730*/  BSSY B0, `(.L_x_84) ;  /* 0x000000e000007945 */ /* 0x000fe60003800000 */
[C---:B------:R-:W-:Y:S02]  /*3740*/  LOP3.LUT R2, R5.reuse, 0x7fffffff, RZ, 0xc0, !PT ;  /* 0x7fffffff05027812 */ /* 0x040fe400078ec0ff */
[----:B------:R-:W-:Y:S02]  /*3750*/  LOP3.LUT R0, R5, 0x80000000, RZ, 0xc0, !PT ;  /* 0x8000000005007812 */ /* 0x000fe400078ec0ff */
[----:B------:R-:W-:Y:S02]  /*3760*/  ISETP.GT.U32.AND P0, PT, R2, 0x43efffff, PT ;  /* 0x43efffff0200780c */ /* 0x000fe40003f04070 */
[----:B------:R-:W-:Y:S01]  /*3770*/  SHF.R.U32.HI R3, RZ, 0x18, R0 ;  /* 0x00000018ff037819 */ /* 0x000fe20000011600 */
[----:B------:R-:W-:-:S10]  /*3780*/  IMAD.MOV.U32 R0, RZ, RZ, 0x7f ;  /* 0x0000007fff007424 */ /* 0x000fd400078e00ff */
[----:B------:R-:W-:Y:S05]  /*3790*/  @P0 BRA `(.L_x_85) ;  /* 0x0000007000000947 */ /* 0x000fea0003800000 */
[----:B------:R-:W-:-:S13]  /*37a0*/  ISETP.GE.U32.AND P0, PT, R2, 0x3c800000, PT ;  /* 0x3c8000000200780c */ /* 0x000fda0003f06070 */
[----:B------:R-:W-:Y:S01]  /*37b0*/  @P0 SHF.R.U32.HI R0, RZ, 0x14, R5 ;  /* 0x00000014ff000819 */ /* 0x000fe20000011605 */
[----:B------:R-:W-:-:S03]  /*37c0*/  @!P0 FADD.FTZ R2, R2, 16384 ;  /* 0x4680000002028421 */ /* 0x000fc60000010000 */
[----:B------:R-:W-:-:S04]  /*37d0*/  @P0 LOP3.LUT R0, R0, 0x1, RZ, 0xc0, !PT ;  /* 0x0000000100000812 */ /* 0x000fc800078ec0ff */
[----:B------:R-:W-:-:S04]  /*37e0*/  @P0 IADD3 R0, R5, 0x407ffff, R0 ;  /* 0x0407ffff05000810 */ /* 0x000fc80007ffe000 */
[----:B------:R-:W-:Y:S02]  /*37f0*/  @P0 SHF.R.U32.HI R0, RZ, 0x14, R0 ;  /* 0x00000014ff000819 */ /* 0x000fe40000011600 */
[----:B------:R-:W-:Y:S02]  /*3800*/  @!P0 IADD3 R0, R2, -0x46800000, RZ ;  /* 0xb980000002008810 */ /* 0x000fe40007ffe0ff */
.L_x_85:
[----:B------:R-:W-:Y:S05]  /*3810*/  BSYNC B0 ;  /* 0x0000000000007941 */ /* 0x000fea0003800000 */
.L_x_84:
[----:B------:R-:W-:-:S05]  /*3820*/  LOP3.LUT R3, R0, R3, RZ, 0xfc, !PT ;  /* 0x0000000300037212 */ /* 0x000fca00078efcff */
[----:B------:R0:W-:Y:S01]  /*3830*/  STG.E.U8 [R16.64], R3 ;  /* 0x0000000310007986 */ /* 0x0001e2000c101124 */
[----:B------:R-:W-:Y:S05]  /*3840*/  BRA `(.L_x_72) ;  /* 0x0000085000007947 */ /* 0x000fea0003800000 */
.L_x_83:
[----:B------:R-:W-:Y:S01]  /*3850*/  PRMT R3, RZ, 0x5410, R4 ;  /* 0x00005410ff037816 */ /* 0x000fe20000000004 */
[----:B------:R-:W-:Y:S03]  /*3860*/  BSSY B0, `(.L_x_86) ;  /* 0x000000f000007945 */ /* 0x000fe60003800000 */
[----:B------:R-:W-:-:S04]  /*3870*/  LOP3.LUT R2, R3, 0x7fffffff, RZ, 0xc0, !PT ;  /* 0x7fffffff03027812 */ /* 0x000fc800078ec0ff */
[----:B------:R-:W-:-:S13]  /*3880*/  ISETP.GT.U32.AND P0, PT, R2, 0x477fffff, PT ;  /* 0x477fffff0200780c */ /* 0x000fda0003f04070 */
[----:B------:R-:W-:Y:S05]  /*3890*/  @P0 BRA `(.L_x_87) ;  /* 0x0000008000000947 */ /* 0x000fea0003800000 */
[----:B------:R-:W-:-:S13]  /*38a0*/  ISETP.GE.U32.AND P0, PT, R2, 0x38800000, PT ;  /* 0x388000000200780c */ /* 0x000fda0003f06070 */
[----:B------:R-:W-:Y:S01]  /*38b0*/  @P0 SHF.R.U32.HI R0, RZ, 0x15, R3 ;  /* 0x00000015ff000819 */ /* 0x000fe20000011603 */
[----:B------:R-:W-:-:S03]  /*38c0*/  @!P0 FADD.FTZ R2, R2, 128 ;  /* 0x4300000002028421 */ /* 0x000fc60000010000 */
[----:B------:R-:W-:-:S04]  /*38d0*/  @P0 LOP3.LUT R0, R0, 0x1, RZ, 0xc0, !PT ;  /* 0x0000000100000812 */ /* 0x000fc800078ec0ff */
[----:B------:R-:W-:-:S04]  /*38e0*/  @P0 IADD3 R0, R3, 0x80fffff, R0 ;  /* 0x080fffff03000810 */ /* 0x000fc80007ffe000 */
[----:B------:R-:W-:Y:S02]  /*38f0*/  @P0 SHF.R.U32.HI R0, RZ, 0x15, R0 ;  /* 0x00000015ff000819 */ /* 0x000fe40000011600 */
[----:B------:R-:W-:Y:S01]  /*3900*/  @!P0 IADD3 R0, R2, -0x43000000, RZ ;  /* 0xbd00000002008810 */ /* 0x000fe20007ffe0ff */
[----:B------:R-:W-:Y:S05]  /*3910*/  BRA `(.L_x_88) ;  /* 0x0000003000007947 */ /* 0x000fea0003800000 */
.L_x_87:
[----:B------:R-:W-:Y:S01]  /*3920*/  IMAD.MOV.U32 R0, RZ, RZ, 0x7f ;  /* 0x0000007fff007424 */ /* 0x000fe200078e00ff */
[----:B------:R-:W-:-:S04]  /*3930*/  ISETP.GT.U32.AND P0, PT, R2, 0x7f800000, PT ;  /* 0x7f8000000200780c */ /* 0x000fc80003f04070 */
[----:B------:R-:W-:-:S04]  /*3940*/  SEL R0, R0, 0x7c, P0 ;  /* 0x0000007c00007807 */ /* 0x000fc80000000000 */
.L_x_88:
[----:B------:R-:W-:Y:S05]  /*3950*/  BSYNC B0 ;  /* 0x0000000000007941 */ /* 0x000fea0003800000 */
.L_x_86:
[----:B------:R-:W-:-:S04]  /*3960*/  LOP3.LUT R2, R3, 0x80000000, RZ, 0xc0, !PT ;  /* 0x8000000003027812 */ /* 0x000fc800078ec0ff */
[----:B------:R-:W-:-:S04]  /*3970*/  SHF.R.U32.HI R3, RZ, 0x18, R2 ;  /* 0x00000018ff037819 */ /* 0x000fc80000011602 */
[----:B------:R-:W-:-:S05]  /*3980*/  LOP3.LUT R3, R0, R3, RZ, 0xfc, !PT ;  /* 0x0000000300037212 */ /* 0x000fca00078efcff */
[----:B------:R0:W-:Y:S01]  /*3990*/  STG.E.U8 [R16.64], R3 ;  /* 0x0000000310007986 */ /* 0x0001e2000c101124 */
[----:B------:R-:W-:Y:S05]  /*39a0*/  BRA `(.L_x_72) ;  /* 0x000006f000007947 */ /* 0x000fea0003800000 */
.L_x_82:
[----:B------:R0:W-:Y:S01]  /*39b0*/  STG.E.U16 [R16.64], R4 ;  /* 0x0000000410007986 */ /* 0x0001e2000c101524 */
[----:B------:R-:W-:Y:S05]  /*39c0*/  BRA `(.L_x_72) ;  /* 0x000006d000007947 */ /* 0x000fea0003800000 */
.L_x_79:
        /* <DEDUP_REMOVED lines=8> */
[----:B------:R-:W-:-:S06]  /*3a50*/  PRMT R3, RZ, 0x5410, R4 ;  /* 0x00005410ff037816 */ /* 0x000fcc0000000004 */
[----:B------:R-:W0:Y:S02]  /*3a60*/  F2I.FTZ.U32.TRUNC.NTZ R3, R3 ;  /* 0x0000000300037305 */ /* 0x000e24000021f000 */
[----:B0-----:R0:W-:Y:S01]  /*3a70*/  STG.E.U16 [R16.64], R3 ;  /* 0x0000000310007986 */ /* 0x0011e2000c101524 */
[----:B------:R-:W-:Y:S05]  /*3a80*/  BRA `(.L_x_72) ;  /* 0x0000061000007947 */ /* 0x000fea0003800000 */
.L_x_91:
[----:B------:R-:W-:Y:S01]  /*3a90*/  PRMT R3, RZ, 0x5410, R4 ;  /* 0x00005410ff037816 */ /* 0x000fe20000000004 */
[----:B------:R-:W-:Y:S01]  /*3aa0*/  BSSY B0, `(.L_x_92) ;  /* 0x0000014000007945 */ /* 0x000fe20003800000 */
[----:B------:R-:W-:Y:S02]  /*3ab0*/  IMAD.MOV.U32 R8, RZ, RZ, 0x80 ;  /* 0x00000080ff087424 */ /* 0x000fe400078e00ff */
[----:B------:R-:W-:-:S04]  /*3ac0*/  LOP3.LUT R2, R3, 0x7fffffff, RZ, 0xc0, !PT ;  /* 0x7fffffff03027812 */ /* 0x000fc800078ec0ff */
[----:B------:R-:W-:-:S13]  /*3ad0*/  ISETP.GT.U32.AND P0, PT, R2, 0x437fffff, PT ;  /* 0x437fffff0200780c */ /* 0x000fda0003f04070 */
[----:B------:R-:W-:Y:S05]  /*3ae0*/  @P0 BRA `(.L_x_93) ;  /* 0x000000f000000947 */ /* 0x000fea0003800000 */
[----:B------:R-:W-:-:S13]  /*3af0*/  ISETP.GE.U32.AND P0, PT, R2, 0x3c000000, PT ;  /* 0x3c0000000200780c */ /* 0x000fda0003f06070 */
[----:B------:R-:W-:-:S04]  /*3b00*/  @P0 SHF.R.U32.HI R0, RZ, 0x14, R3 ;  /* 0x00000014ff000819 */ /* 0x000fc80000011603 */
[----:B------:R-:W-:-:S04]  /*3b10*/  @P0 LOP3.LUT R0, R0, 0x1, RZ, 0xc0, !PT ;  /* 0x0000000100000812 */ /* 0x000fc800078ec0ff */
[----:B------:R-:W-:-:S04]  /*3b20*/  @P0 IADD3 R0, R3, 0x487ffff, R0 ;  /* 0x0487ffff03000810 */ /* 0x000fc80007ffe000 */
[----:B------:R-:W-:-:S04]  /*3b30*/  @P0 SHF.R.U32.HI R0, RZ, 0x14, R0 ;  /* 0x00000014ff000819 */ /* 0x000fc80000011600 */
[----:B------:R-:W-:Y:S01]  /*3b40*/  @P0 LOP3.LUT R0, R0, 0xff, RZ, 0xc0, !PT ;  /* 0x000000ff00000812 */ /* 0x000fe200078ec0ff */
[----:B------:R-:W-:Y:S05]  /*3b50*/  @P0 BRA `(.L_x_94) ;  /* 0x0000004000000947 */ /* 0x000fea0003800000 */
[----:B------:R-:W-:Y:S01]  /*3b60*/  FADD.FTZ R0, R2, 8192 ;  /* 0x4600000002007421 */ /* 0x000fe20000010000 */
[----:B------:R-:W-:-:S04]  /*3b70*/  PRMT R8, RZ, 0x7610, R8 ;  /* 0x00007610ff087816 */ /* 0x000fc80000000008 */
[----:B------:R-:W-:-:S13]  /*3b80*/  LOP3.LUT P0, R0, R0, 0xff, RZ, 0xc0, !PT ;  /* 0x000000ff00007812 */ /* 0x000fda000780c0ff */
[----:B------:R-:W-:Y:S05]  /*3b90*/  @!P0 BRA `(.L_x_93) ;  /* 0x0000004000008947 */ /* 0x000fea0003800000 */
.L_x_94:
[----:B------:R-:W-:-:S04]  /*3ba0*/  LOP3.LUT R2, R3, 0x80000000, RZ, 0xc0, !PT ;  /* 0x8000000003027812 */ /* 0x000fc800078ec0ff */
[----:B------:R-:W-:-:S04]  /*3bb0*/  SHF.R.U32.HI R3, RZ, 0x18, R2 ;  /* 0x00000018ff037819 */ /* 0x000fc80000011602 */
[----:B------:R-:W-:-:S04]  /*3bc0*/  LOP3.LUT R0, R0, R3, RZ, 0xfc, !PT ;  /* 0x0000000300007212 */ /* 0x000fc800078efcff */
[----:B------:R-:W-:Y:S02]  /*3bd0*/  PRMT R8, R0, 0x7610, R8 ;  /* 0x0000761000087816 */ /* 0x000fe40000000008 */
.L_x_93:
[----:B------:R-:W-:Y:S05]  /*3be0*/  BSYNC B0 ;  /* 0x0000000000007941 */ /* 0x000fea0003800000 */
.L_x_92:
[----:B------:R0:W-:Y:S01]  /*3bf0*/  STG.E.U8 [R16.64], R8 ;  /* 0x0000000810007986 */ /* 0x0001e2000c101124 */
[----:B------:R-:W-:Y:S05]  /*3c00*/  BRA `(.L_x_72) ;  /* 0x0000049000007947 */ /* 0x000fea0003800000 */
.L_x_90:
        /* <DEDUP_REMOVED lines=17> */
.L_x_97:
[----:B------:R-:W-:-:S04]  /*3d20*/  LOP3.LUT R2, R3, 0x80000000, RZ, 0xc0, !PT ;  /* 0x8000000003027812 */ /* 0x000fc800078ec0ff */
[----:B------:R-:W-:-:S04]  /*3d30*/  SHF.R.U32.HI R3, RZ, 0x18, R2 ;  /* 0x00000018ff037819 */ /* 0x000fc80000011602 */
[----:B------:R-:W-:-:S04]  /*3d40*/  LOP3.LUT R0, R0, R3, RZ, 0xfc, !PT ;  /* 0x0000000300007212 */ /* 0x000fc800078efcff */
[----:B------:R-:W-:Y:S02]  /*3d50*/  PRMT R8, R0, 0x7610, R8 ;  /* 0x0000761000087816 */ /* 0x000fe40000000008 */
.L_x_96:
[----:B------:R-:W-:Y:S05]  /*3d60*/  BSYNC B0 ;  /* 0x0000000000007941 */ /* 0x000fea0003800000 */
.L_x_95:
[----:B------:R0:W-:Y:S01]  /*3d70*/  STG.E.U8 [R16.64], R8 ;  /* 0x0000000810007986 */ /* 0x0001e2000c101124 */
[----:B------:R-:W-:Y:S05]  /*3d80*/  BRA `(.L_x_72) ;  /* 0x0000031000007947 */ /* 0x000fea0003800000 */
.L_x_89:
[----:B------:R-:W-:-:S13]  /*3d90*/  ISETP.NE.AND P0, PT, R2, 0x1c, PT ;  /* 0x0000001c0200780c */ /* 0x000fda0003f05270 */
[----:B------:R-:W-:Y:S05]  /*3da0*/  @!P0 BRA `(.L_x_98) ;  /* 0x000002c000008947 */ /* 0x000fea0003800000 */
[----:B------:R-:W-:-:S13]  /*3db0*/  ISETP.NE.AND P0, PT, R2, 0x1d, PT ;  /* 0x0000001d0200780c */ /* 0x000fda0003f05270 */
[----:B------:R-:W-:Y:S05]  /*3dc0*/  @!P0 BRA `(.L_x_99) ;  /* 0x0000026000008947 */ /* 0x000fea0003800000 */
[----:B------:R-:W-:-:S13]  /*3dd0*/  ISETP.NE.AND P0, PT, R2, 0x2c, PT ;  /* 0x0000002c0200780c */ /* 0x000fda0003f05270 */
[----:B------:R-:W-:Y:S05]  /*3de0*/  @P0 BRA `(.L_x_71) ;  /* 0x0000010000000947 */ /* 0x000fea0003800000 */
[----:B------:R-:W-:Y:S02]  /*3df0*/  PRMT R3, RZ, 0x5410, R4 ;  /* 0x00005410ff037816 */ /* 0x000fe40000000004 */
[----:B------:R-:W-:Y:S02]  /*3e00*/  PLOP3.LUT P0, PT, PT, PT, PT, 0x80, 0x0 ;  /* 0x000000000000781c */ /* 0x000fe40003f0f070 */
[----:B------:R-:W-:-:S04]  /*3e10*/  SHF.R.U32.HI R4, RZ, 0x17, R3 ;  /* 0x00000017ff047819 */ /* 0x000fc80000011603 */
[----:B------:R-:W-:-:S04]  /*3e20*/  LOP3.LUT R2, R4, 0xff, RZ, 0xc0, !PT ;  /* 0x000000ff04027812 */ /* 0x000fc800078ec0ff */
[----:B------:R-:W-:-:S13]  /*3e30*/  ISETP.NE.AND P2, PT, R2, 0xff, PT ;  /* 0x000000ff0200780c */ /* 0x000fda0003f45270 */
[--C-:B------:R-:W-:Y:S02]  /*3e40*/  @P2 SHF.R.U32.HI R0, RZ, 0x16, R3.reuse ;  /* 0x00000016ff002819 */ /* 0x100fe40000011603 */
[----:B------:R-:W-:Y:S01]  /*3e50*/  @P2 LOP3.LUT P1, RZ, R2, 0x3fffff, R3, 0xf8, !PT ;  /* 0x003fffff02ff2812 */ /* 0x000fe2000782f803 */
[----:B------:R-:W-:Y:S01]  /*3e60*/  IMAD.MOV.U32 R3, RZ, RZ, 0xff ;  /* 0x000000ffff037424 */ /* 0x000fe200078e00ff */
[----:B------:R-:W-:-:S04]  /*3e70*/  @P2 LOP3.LUT R0, R0, 0x1, RZ, 0xc0, !PT ;  /* 0x0000000100002812 */ /* 0x000fc800078ec0ff */
[----:B------:R-:W-:Y:S02]  /*3e80*/  @P2 ISETP.EQ.U32.AND P1, PT, R0, 0x1, P1 ;  /* 0x000000010000280c */ /* 0x000fe40000f22070 */
[----:B------:R-:W-:Y:S02]  /*3e90*/  @P2 IADD3 R0, R4, 0x1, RZ ;  /* 0x0000000104002810 */ /* 0x000fe40007ffe0ff */
[----:B------:R-:W-:-:S13]  /*3ea0*/  @P2 PLOP3.LUT P0, PT, P1, PT, PT, 0x80, 0x0 ;  /* 0x000000000000281c */ /* 0x000fda0000f0f070 */
[----:B------:R-:W-:-:S04]  /*3eb0*/  @!P0 IMAD.MOV R0, RZ, RZ, R4 ;  /* 0x000000ffff008224 */ /* 0x000fc800078e0204 */
[----:B------:R-:W-:-:S05]  /*3ec0*/  @P2 IMAD.MOV.U32 R3, RZ, RZ, R0 ;  /* 0x000000ffff032224 */ /* 0x000fca00078e0000 */
[----:B------:R0:W-:Y:S01]  /*3ed0*/  STG.E.U8 [R16.64], R3 ;  /* 0x0000000310007986 */ /* 0x0001e2000c101124 */
[----:B------:R-:W-:Y:S05]  /*3ee0*/  BRA `(.L_x_72) ;  /* 0x000001b000007947 */ /* 0x000fea0003800000 */
.L_x_71:
        /* <DEDUP_REMOVED lines=19> */
[----:B------:R-:W-:Y:S05]  /*4020*/  BRA `(.L_x_72) ;  /* 0x0000007000007947 */ /* 0x000fea0003800000 */
.L_x_99:
[----:B------:R-:W-:-:S06]  /*4030*/  PRMT R2, RZ, 0x5410, R4 ;  /* 0x00005410ff027816 */ /* 0x000fcc0000000004 */
[----:B------:R-:W0:Y:S02]  /*4040*/  F2I.U64.TRUNC R2, R2 ;  /* 0x0000000200027311 */ /* 0x000e24000020d800 */
[----:B0-----:R0:W-:Y:S01]  /*4050*/  STG.E.64 [R16.64], R2 ;  /* 0x0000000210007986 */ /* 0x0011e2000c101b24 */
[----:B------:R-:W-:Y:S05]  /*4060*/  BRA `(.L_x_72) ;  /* 0x0000003000007947 */ /* 0x000fea0003800000 */
.L_x_98:
[----:B------:R-:W-:-:S04]  /*4070*/  PRMT R4, RZ, 0x5410, R4 ;  /* 0x00005410ff047816 */ /* 0x000fc80000000004 */
[----:B------:R-:W0:Y:S02]  /*4080*/  F2I.FTZ.U32.TRUNC.NTZ R3, R4 ;  /* 0x0000000400037305 */ /* 0x000e24000021f000 */
[----:B0-----:R0:W-:Y:S02]  /*4090*/  STG.E [R16.64], R3 ;  /* 0x0000000310007986 */ /* 0x0011e4000c101924 */
.L_x_72:
[----:B------:R-:W-:-:S05]  /*40a0*/  IMAD R18, R19, 0x200, R18 ;  /* 0x0000020013127824 */ /* 0x000fca00078e0212 */
[----:B------:R-:W-:Y:S02]  /*40b0*/  IADD3 R23, R18, 0x80, RZ ;  /* 0x0000008012177810 */ /* 0x000fe40007ffe0ff */
.L_x_1:
[----:B------:R-:W-:Y:S05]  /*40c0*/  BSYNC B6 ;  /* 0x0000000000067941 */ /* 0x000fea0003800000 */
.L_x_0:
[----:B------:R-:W-:Y:S01]  /*40d0*/  ISETP.GE.AND P0, PT, R23, c[0x0][0x160], PT ;  /* 0x0000580017007a0c */ /* 0x000fe20003f06270 */
[----:B------:R-:W-:-:S12]  /*40e0*/  BSSY B6, `(.L_x_100) ;  /* 0x000080a000067945 */ /* 0x000fd80003800000 */
[----:B------:R-:W-:Y:S05]  /*40f0*/  @P0 BRA `(.L_x_101) ;  /* 0x0000808000000947 */ /* 0x000fea0003800000 */
[----:B------:R-:W-:Y:S01]  /*4100*/  ISETP.NE.AND P0, PT, RZ, c[0x0][0x168], PT ;  /* 0x00005a00ff007a0c */ /* 0x000fe20003f05270 */
[----:B------:R-:W-:Y:S02]  /*4110*/  IMAD.MOV.U32 R18, RZ, RZ, RZ ;  /* 0x000000ffff127224 */ /* 0x000fe400078e00ff */
[----:B0-----:R-:W-:Y:S02]  /*4120*/  IMAD.MOV.U32 R0, RZ, RZ, RZ ;  /* 0x000000ffff007224 */ /* 0x001fe400078e00ff */
[----:B------:R-:W-:-:S08]  /*4130*/  IMAD.MOV.U32 R16, RZ, RZ, RZ ;  /* 0x000000ffff107224 */ /* 0x000fd000078e00ff */
[----:B------:R-:W-:Y:S05]  /*4140*/  @!P0 BRA `(.L_x_102) ;  /* 0x00000fa000008947 */ /* 0x000fea0003800000 */
[----:B------:R-:W-:Y:S02]  /*4150*/  IMAD.MOV.U32 R22, RZ, RZ, RZ ;  /* 0x000000ffff167224 */ /* 0x000fe400078e00ff */
[----:B------:R-:W-:Y:S02]  /*4160*/  IMAD.MOV.U32 R0, RZ, RZ, 0x1 ;  /* 0x00000001ff007424 */ /* 0x000fe400078e00ff */
[----:B------:R-:W-:-:S03]  /*4170*/  IMAD.HI.U32 R2, R23, c[0x0][0x170], R22 ;  /* 0x00005c0017027a27 */ /* 0x000fc600078e0016 */
[----:B------:R-:W-:Y:S02]  /*4180*/  ISETP.NE.AND P0, PT, R0, c[0x0][0x168], PT ;  /* 0x00005a0000007a0c */ /* 0x000fe40003f05270 */
[----:B------:R-:W-:-:S05]  /*4190*/  SHF.R.U32.HI R3, RZ, c[0x0][0x174], R2 ;  /* 0x00005d00ff037a19 */ /* 0x000fca0000011602 */
[----:B------:R-:W-:-:S04]  /*41a0*/  IMAD.MOV R18, RZ, RZ, -R3 ;  /* 0x000000ffff127224 */ /* 0x000fc800078e0a03 */
[----:B------:R-:W-:-:S04]  /*41b0*/  IMAD R18, R18, c[0x0][0x16c], R23 ;  /* 0x00005b0012127a24 */ /* 0x000fc800078e0217 */
[C---:B------:R-:W-:Y:S02]  /*41c0*/  IMAD R16, R18.reuse, c[0x0][0x298], RZ ;  /* 0x0000a60012107a24 */ /* 0x040fe400078e02ff */
[C---:B------:R-:W-:Y:S02]  /*41d0*/  IMAD R0, R18.reuse, c[0x0][0x29c], RZ ;  /* 0x0000a70012007a24 */ /* 0x040fe400078e02ff */
[----:B------:R-:W-:Y:S01]  /*41e0*/  IMAD R18, R18, c[0x0][0x2a0], RZ ;  /* 0x0000a80012127a24 */ /* 0x000fe200078e02ff */
        /* <DEDUP_REMOVED lines=240> */
.L_x_102:
        /* <DEDUP_REMOVED lines=21> */
.L_x_106:
[----:B------:R-:W2:Y:S02]  /*5240*/  LDG.E.U8 R2, [R2.64] ;  /* 0x0000002402027981 */ /* 0x000ea4000c1e1100 */
[----:B--2---:R-:W0:Y:S02]  /*5250*/  I2F.U16 R0, R2 ;  /* 0x0000000200007306 */ /* 0x004e240000101000 */
[----:B0-----:R-:W-:-:S04]  /*5260*/  F2FP.BF16.PACK_AB R0, RZ, R0 ;  /* 0x00000000ff00723e */ /* 0x001fc800000010ff */
[----:B------:R-:W-:Y:S01]  /*5270*/  PRMT R19, R0, 0x7610, R19 ;  /* 0x0000761000137816 */ /* 0x000fe20000000013 */
[----:B------:R-:W-:Y:S05]  /*5280*/  BRA `(.L_x_108) ;  /* 0x00000f0000007947 */ /* 0x000fea0003800000 */
.L_x_105:
        /* <DEDUP_REMOVED lines=11> */
.L_x_110:
[----:B------:R-:W2:Y:S02]  /*5340*/  LDG.E R2, [R2.64] ;  /* 0x0000002402027981 */ /* 0x000ea4000c1e1900 */
[----:B--2---:R-:W0:Y:S02]  /*5350*/  I2F R0, R2 ;  /* 0x0000000200007306 */ /* 0x004e240000201400 */
[----:B0-----:R-:W-:-:S04]  /*5360*/  F2FP.BF16.PACK_AB R0, RZ, R0 ;  /* 0x00000000ff00723e */ /* 0x001fc800000010ff */
[----:B------:R-:W-:Y:S01]  /*5370*/  PRMT R19, R0, 0x7610, R19 ;  /* 0x0000761000137816 */ /* 0x000fe20000000013 */
[----:B------:R-:W-:Y:S05]  /*5380*/  BRA `(.L_x_108) ;  /* 0x00000e0000007947 */ /* 0x000fea0003800000 */
.L_x_109:
[----:B------:R-:W2:Y:S02]  /*5390*/  LDG.E.U16 R2, [R2.64] ;  /* 0x0000002402027981 */ /* 0x000ea4000c1e1500 */
[----:B--2---:R-:W0:Y:S02]  /*53a0*/  I2F.S16 R0, R2 ;  /* 0x0000000200007306 */ /* 0x004e240000101400 */
[----:B0-----:R-:W-:-:S04]  /*53b0*/  F2FP.BF16.PACK_AB R0, RZ, R0 ;  /* 0x00000000ff00723e */ /* 0x001fc800000010ff */
[----:B------:R-:W-:Y:S01]  /*53c0*/  PRMT R19, R0, 0x7610, R19 ;  /* 0x0000761000137816 */ /* 0x000fe20000000013 */
[----:B------:R-:W-:Y:S05]  /*53d0*/  BRA `(.L_x_108) ;  /* 0x00000db000007947 */ /* 0x000fea0003800000 */
.L_x_104:
        /* <DEDUP_REMOVED lines=9> */
.L_x_112:
[----:B------:R-:W2:Y:S02]  /*5470*/  LDG.E.U16 R0, [R2.64] ;  /* 0x0000002402007981 */ /* 0x000ea4000c1e1500 */
[----:B--2---:R-:W-:-:S05]  /*5480*/  HADD2.F32 R0, -RZ, R0.H0_H0 ;  /* 0x20000000ff007230 */ /* 0x004fca0000004100 */
[----:B------:R-:W-:-:S04]  /*5490*/  F2FP.BF16.PACK_AB R0, RZ, R0 ;  /* 0x00000000ff00723e */ /* 0x000fc800000010ff */
[----:B------:R-:W-:Y:S01]  /*54a0*/  PRMT R19, R0, 0x7610, R19 ;  /* 0x0000761000137816 */ /* 0x000fe20000000013 */
[----:B------:R-:W-:Y:S05]  /*54b0*/  BRA `(.L_x_108) ;  /* 0x00000cd000007947 */ /* 0x000fea0003800000 */
.L_x_111:
        /* <DEDUP_REMOVED lines=9> */
.L_x_114:
[----:B------:R-:W2:Y:S02]  /*5550*/  LDG.E.U16 R2, [R2.64] ;  /* 0x0000002402027981 */ /* 0x000ea4000c1e1500 */
[----:B--2---:R-:W-:-:S05]  /*5560*/  HADD2.F32 R0, -RZ, R2.H0_H0 ;  /* 0x20000002ff007230 */ /* 0x004fca0000004100 */
[----:B------:R-:W-:-:S04]  /*5570*/  F2FP.BF16.PACK_AB R0, RZ, R0 ;  /* 0x00000000ff00723e */ /* 0x000fc800000010ff */
[----:B------:R-:W-:Y:S01]  /*5580*/  PRMT R19, R0, 0x7610, R19 ;  /* 0x0000761000137816 */ /* 0x000fe20000000013 */
[----:B------:R-:W-:Y:S05]  /*5590*/  BRA `(.L_x_108) ;  /* 0x00000bf000007947 */ /* 0x000fea0003800000 */
.L_x_113:
[----:B------:R-:W2:Y:S02]  /*55a0*/  LDG.E.64 R2, [R2.64] ;  /* 0x0000002402027981 */ /* 0x000ea4000c1e1b00 */
[----:B--2---:R-:W0:Y:S01]  /*55b0*/  F2F.F32.F64 R0, R2 ;  /* 0x0000000200007310 */ /* 0x004e220000301000 */
[----:B------:R-:W0:-:S14]  /*55c0*/  DSETP.GEU.AND P0, PT, |R2|, c[0x2][0x0], PT ;  /* 0x008000000200762a */ /* 0x000e1c0003f0e200 */
[----:B0-----:R-:W-:-:S05]  /*55d0*/  @!P0 FMUL R0, R0, 1.175494350822287508e-38 ;  /* 0x0080000000008820 */ /* 0x001fca0000400000 */
[----:B------:R-:W-:-:S04]  /*55e0*/  F2FP.BF16.PACK_AB R0, RZ, R0 ;  /* 0x00000000ff00723e */ /* 0x000fc800000010ff */
[----:B------:R-:W-:Y:S01]  /*55f0*/  PRMT R19, R0, 0x7610, R19 ;  /* 0x0000761000137816 */ /* 0x000fe20000000013 */
[----:B------:R-:W-:Y:S05]  /*5600*/  BRA `(.L_x_108) ;  /* 0x00000b8000007947 */ /* 0x000fea0003800000 */
.L_x_103:
        /* <DEDUP_REMOVED lines=14> */
.L_x_117:
[----:B------:R-:W2:Y:S02]  /*56f0*/  LDG.E.64 R2, [R2.64] ;  /* 0x0000002402027981 */ /* 0x000ea4000c1e1b00 */
[----:B--2---:R-:W0:Y:S01]  /*5700*/  F2F.F32.F64 R0, R2 ;  /* 0x0000000200007310 */ /* 0x004e220000301000 */
[----:B------:R-:W0:-:S14]  /*5710*/  DSETP.GEU.AND P0, PT, |R2|, c[0x2][0x0], PT ;  /* 0x008000000200762a */ /* 0x000e1c0003f0e200 */
[----:B0-----:R-:W-:-:S05]  /*5720*/  @!P0 FMUL R0, R0, 1.175494350822287508e-38 ;  /* 0x0080000000008820 */ /* 0x001fca0000400000 */
[----:B------:R-:W-:-:S04]  /*5730*/  F2FP.BF16.PACK_AB R0, RZ, R0 ;  /* 0x00000000ff00723e */ /* 0x000fc800000010ff */
[----:B------:R-:W-:Y:S01]  /*5740*/  PRMT R19, R0, 0x7610, R19 ;  /* 0x0000761000137816 */ /* 0x000fe20000000013 */
[----:B------:R-:W-:Y:S05]  /*5750*/  BRA `(.L_x_108) ;  /* 0x00000a3000007947 */ /* 0x000fea0003800000 */
.L_x_116:
        /* <DEDUP_REMOVED lines=28> */
.L_x_119:
        /* <DEDUP_REMOVED lines=15> */
.L_x_118:
[----:B------:R0:W5:Y:S01]  /*5a10*/  LDG.E.U16 R19, [R2.64] ;  /* 0x0000002402137981 */ /* 0x000162000c1e1500 */
[----:B------:R-:W-:Y:S05]  /*5a20*/  BRA `(.L_x_108) ;  /* 0x0000076000007947 */ /* 0x000fea0003800000 */
.L_x_115:
        /* <DEDUP_REMOVED lines=12> */
.L_x_122:
        /* <DEDUP_REMOVED lines=21> */
.L_x_126:
[----:B------:R-:W-:Y:S05]  /*5c40*/  BSYNC B1 ;  /* 0x0000000000017941 */ /* 0x000fea0003800000 */
.L_x_125:
[----:B------:R-:W-:Y:S01]  /*5c50*/  LEA R3, R0, 0x3b800000, 0x17 ;  /* 0x3b80000000037811 */ /* 0x000fe200078eb8ff */
[----:B------:R-:W-:-:S05]  /*5c60*/  IMAD.SHL.U32 R0, R2, 0x100000, RZ ;  /* 0x0010000002007824 */ /* 0x000fca00078e00ff */
[----:B------:R-:W-:Y:S02]  /*5c70*/  LOP3.LUT R0, R3, R0, R4, 0xfe, !PT ;  /* 0x0000000003007212 */ /* 0x000fe400078efe04 */
.L_x_124:
[----:B------:R-:W-:Y:S05]  /*5c80*/  BSYNC B0 ;  /* 0x0000000000007941 */ /* 0x000fea0003800000 */
.L_x_123:
[----:B------:R-:W-:-:S04]  /*5c90*/  F2FP.BF16.PACK_AB R0, RZ, R0 ;  /* 0x00000000ff00723e */ /* 0x000fc800000010ff */
[----:B------:R-:W-:Y:S01]  /*5ca0*/  PRMT R19, R0, 0x7610, R19 ;  /* 0x0000761000137816 */ /* 0x000fe20000000013 */
[----:B------:R-:W-:Y:S05]  /*5cb0*/  BRA `(.L_x_108) ;  /* 0x000004d000007947 */ /* 0x000fea0003800000 */
.L_x_121:
        /* <DEDUP_REMOVED lines=21> */
.L_x_130:
[----:B------:R-:W-:Y:S05]  /*5e10*/  BSYNC B1 ;  /* 0x0000000000017941 */ /* 0x000fea0003800000 */
.L_x_129:
[----:B------:R-:W-:Y:S01]  /*5e20*/  LEA R3, R0, 0x37800000, 0x17 ;  /* 0x3780000000037811 */ /* 0x000fe200078eb8ff */
[----:B------:R-:W-:-:S05]  /*5e30*/  IMAD.SHL.U32 R0, R2, 0x200000, RZ ;  /* 0x0020000002007824 */ /* 0x000fca00078e00ff */
[----:B------:R-:W-:Y:S02]  /*5e40*/  LOP3.LUT R0, R3, R0, R4, 0xfe, !PT ;  /* 0x0000000003007212 */ /* 0x000fe400078efe04 */
.L_x_128:
[----:B------:R-:W-:Y:S05]  /*5e50*/  BSYNC B0 ;  /* 0x0000000000007941 */ /* 0x000fea0003800000 */
.L_x_127:
[----:B------:R-:W-:-:S04]  /*5e60*/  F2FP.BF16.PACK_AB R0, RZ, R0 ;  /* 0x00000000ff00723e */ /* 0x000fc800000010ff */
[----:B------:R-:W-:Y:S01]  /*5e70*/  PRMT R19, R0, 0x7610, R19 ;  /* 0x0000761000137816 */ /* 0x000fe20000000013 */
[----:B------:R-:W-:Y:S05]  /*5e80*/  BRA `(.L_x_108) ;  /* 0x0000030000007947 */ /* 0x000fea0003800000 */
.L_x_120:
        /* <DEDUP_REMOVED lines=14> */
.L_x_134:
[----:B------:R-:W-:Y:S05]  /*5f70*/  BSYNC B0 ;  /* 0x0000000000007941 */ /* 0x000fea0003800000 */
.L_x_133:
[----:B------:R-:W-:-:S04]  /*5f80*/  F2FP.BF16.PACK_AB R0, RZ, R0 ;  /* 0x00000000ff00723e */ /* 0x000fc800000010ff */
[----:B------:R-:W-:Y:S01]  /*5f90*/  PRMT R19, R0, 0x7610, R19 ;  /* 0x0000761000137816 */ /* 0x000fe20000000013 */
[----:B------:R-:W-:Y:S05]  /*5fa0*/  BRA `(.L_x_108) ;  /* 0x000001e000007947 */ /* 0x000fea0003800000 */
.L_x_107:
        /* <DEDUP_REMOVED lines=21> */
.L_x_132:
[----:B------:R-:W2:Y:S02]  /*6100*/  LDG.E.64 R2, [R2.64] ;  /* 0x0000002402027981 */ /* 0x000ea4000c1e1b00 */
[----:B--2---:R-:W0:Y:S02]  /*6110*/  I2F.U64 R0, R2 ;  /* 0x0000000200007312 */ /* 0x004e240000301000 */
[----:B0-----:R-:W-:-:S04]  /*6120*/  F2FP.BF16.PACK_AB R0, RZ, R0 ;  /* 0x00000000ff00723e */ /* 0x001fc800000010ff */
[----:B------:R-:W-:Y:S01]  /*6130*/  PRMT R19, R0, 0x7610, R19 ;  /* 0x0000761000137816 */ /* 0x000fe20000000013 */
[----:B------:R-:W-:Y:S05]  /*6140*/  BRA `(.L_x_108) ;  /* 0x0000004000007947 */ /* 0x000fea0003800000 */
.L_x_131:
[----:B------:R-:W2:Y:S02]  /*6150*/  LDG.E R2, [R2.64] ;  /* 0x0000002402027981 */ /* 0x000ea4000c1e1900 */
[----:B--2---:R-:W0:Y:S02]  /*6160*/  I2F.U32 R0, R2 ;  /* 0x0000000200007306 */ /* 0x004e240000201000 */
[----:B0-----:R-:W-:-:S04]  /*6170*/  F2FP.BF16.PACK_AB R0, RZ, R0 ;  /* 0x00000000ff00723e */ /* 0x001fc800000010ff */
[----:B------:R-:W-:Y:S02]  /*6180*/  PRMT R19, R0, 0x7610, R19 ;  /* 0x0000761000137816 */ /* 0x000fe40000000013 */
.L_x_108:
        /* <DEDUP_REMOVED lines=18> */
.L_x_138:
[----:B------:R-:W2:Y:S02]  /*62b0*/  LDG.E.U8 R2, [R2.64] ;  /* 0x0000002402027981 */ /* 0x000ea4000c1e1100 */
[----:B--2---:R-:W0:Y:S02]  /*62c0*/  I2F.U16 R0, R2 ;  /* 0x0000000200007306 */ /* 0x004e240000101000 */
[----:B0-----:R-:W-:Y:S01]  /*62d0*/  F2FP.BF16.PACK_AB R0, RZ, R0 ;  /* 0x00000000ff00723e */ /* 0x001fe200000010ff */
[----:B------:R-:W-:Y:S05]  /*62e0*/  BRA `(.L_x_140) ;  /* 0x00000e3000007947 */ /* 0x000fea0003800000 */
.L_x_137:
        /* <DEDUP_REMOVED lines=10> */
.L_x_142:
[----:B------:R-:W2:Y:S02]  /*6390*/  LDG.E R2, [R2.64] ;  /* 0x0000002402027981 */ /* 0x000ea4000c1e1900 */
[----:B--2---:R-:W0:Y:S02]  /*63a0*/  I2F R0, R2 ;  /* 0x0000000200007306 */ /* 0x004e240000201400 */
[----:B0-----:R-:W-:Y:S01]  /*63b0*/  F2FP.BF16.PACK_AB R0, RZ, R0 ;  /* 0x00000000ff00723e */ /* 0x001fe200000010ff */
[----:B------:R-:W-:Y:S05]  /*63c0*/  BRA `(.L_x_140) ;  /* 0x00000d5000007947 */ /* 0x000fea0003800000 */
.L_x_141:
[----:B------:R-:W2:Y:S02]  /*63d0*/  LDG.E.U16 R2, [R2.64] ;  /* 0x0000002402027981 */ /* 0x000ea4000c1e1500 */
[----:B--2---:R-:W0:Y:S02]  /*63e0*/  I2F.S16 R0, R2 ;  /* 0x0000000200007306 */ /* 0x004e240000101400 */
[----:B0-----:R-:W-:Y:S01]  /*63f0*/  F2FP.BF16.PACK_AB R0, RZ, R0 ;  /* 0x00000000ff00723e */ /* 0x001fe200000010ff */
[----:B------:R-:W-:Y:S05]  /*6400*/  BRA `(.L_x_140) ;  /* 0x00000d1000007947 */ /* 0x000fea0003800000 */
.L_x_136:
        /* <DEDUP_REMOVED lines=9> */
.L_x_144:
[----:B------:R-:W2:Y:S02]  /*64a0*/  LDG.E.U16 R0, [R2.64] ;  /* 0x0000002402007981 */ /* 0x000ea4000c1e1500 */
[----:B--2---:R-:W-:-:S05]  /*64b0*/  HADD2.F32 R0, -RZ, R0.H0_H0 ;  /* 0x20000000ff007230 */ /* 0x004fca0000004100 */
[----:B------:R-:W-:Y:S01]  /*64c0*/  F2FP.BF16.PACK_AB R0, RZ, R0 ;  /* 0x00000000ff00723e */ /* 0x000fe200000010ff */
[----:B------:R-:W-:Y:S05]  /*64d0*/  BRA `(.L_x_140) ;  /* 0x00000c4000007947 */ /* 0x000fea0003800000 */
.L_x_143:
        /* <DEDUP_REMOVED lines=9> */
.L_x_146:
[----:B------:R-:W2:Y:S02]  /*6570*/  LDG.E.U16 R2, [R2.64] ;  /* 0x0000002402027981 */ /* 0x000ea4000c1e1500 */
[----:B--2---:R-:W-:-:S05]  /*6580*/  HADD2.F32 R0, -RZ, R2.H0_H0 ;  /* 0x20000002ff007230 */ /* 0x004fca0000004100 */
[----:B------:R-:W-:Y:S01]  /*6590*/  F2FP.BF16.PACK_AB R0, RZ, R0 ;  /* 0x00000000ff00723e */ /* 0x000fe200000010ff */
[----:B------:R-:W-:Y:S05]  /*65a0*/  BRA `(.L_x_140) ;  /* 0x00000b7000007947 */ /* 0x000fea0003800000 */
.L_x_145:
[----:B------:R-:W2:Y:S02]  /*65b0*/  LDG.E.64 R2, [R2.64] ;  /* 0x0000002402027981 */ /* 0x000ea4000c1e1b00 */
[----:B--2---:R-:W0:Y:S01]  /*65c0*/  F2F.F32.F64 R0, R2 ;  /* 0x0000000200007310 */ /* 0x004e220000301000 */
[----:B------:R-:W0:-:S14]  /*65d0*/  DSETP.GEU.AND P0, PT, |R2|, c[0x2][0x0], PT ;  /* 0x008000000200762a */ /* 0x000e1c0003f0e200 */
[----:B0-----:R-:W-:-:S05]  /*65e0*/  @!P0 FMUL R0, R0, 1.175494350822287508e-38 ;  /* 0x0080000000008820 */ /* 0x001fca0000400000 */
[----:B------:R-:W-:Y:S01]  /*65f0*/  F2FP.BF16.PACK_AB R0, RZ, R0 ;  /* 0x00000000ff00723e */ /* 0x000fe200000010ff */
[----:B------:R-:W-:Y:S05]  /*6600*/  BRA `(.L_x_140) ;  /* 0x00000b1000007947 */ /* 0x000fea0003800000 */
.L_x_135:
        /* <DEDUP_REMOVED lines=13> */
.L_x_149:
[----:B------:R-:W2:Y:S02]  /*66e0*/  LDG.E.64 R2, [R2.64] ;  /* 0x0000002402027981 */ /* 0x000ea4000c1e1b00 */
[----:B--2---:R-:W0:Y:S01]  /*66f0*/  F2F.F32.F64 R0, R2 ;  /* 0x0000000200007310 */ /* 0x004e220000301000 */
[----:B------:R-:W0:-:S14]  /*6700*/  DSETP.GEU.AND P0, PT, |R2|, c[0x2][0x0], PT ;  /* 0x008000000200762a */ /* 0x000e1c0003f0e200 */
[----:B0-----:R-:W-:-:S05]  /*6710*/  @!P0 FMUL R0, R0, 1.175494350822287508e-38 ;  /* 0x0080000000008820 */ /* 0x001fca0000400000 */
[----:B------:R-:W-:Y:S01]  /*6720*/  F2FP.BF16.PACK_AB R0, RZ, R0 ;  /* 0x00000000ff00723e */ /* 0x000fe200000010ff */
[----:B------:R-:W-:Y:S05]  /*6730*/  BRA `(.L_x_140) ;  /* 0x000009e000007947 */ /* 0x000fea0003800000 */
.L_x_148:
        /* <DEDUP_REMOVED lines=28> */
.L_x_151:
        /* <DEDUP_REMOVED lines=15> */
.L_x_150:
[----:B------:R0:W5:Y:S01]  /*69f0*/  LDG.E.U16 R0, [R2.64] ;  /* 0x0000002402007981 */ /* 0x000162000c1e1500 */
[----:B------:R-:W-:Y:S05]  /*6a00*/  BRA `(.L_x_140) ;  /* 0x0000071000007947 */ /* 0x000fea0003800000 */
.L_x_147:
        /* <DEDUP_REMOVED lines=12> */
.L_x_154:
        /* <DEDUP_REMOVED lines=21> */
.L_x_158:
[----:B------:R-:W-:Y:S05]  /*6c20*/  BSYNC B1 ;  /* 0x0000000000017941 */ /* 0x000fea0003800000 */
.L_x_157:
[----:B------:R-:W-:Y:S01]  /*6c30*/  LEA R3, R0, 0x3b800000, 0x17 ;  /* 0x3b80000000037811 */ /* 0x000fe200078eb8ff */
[----:B------:R-:W-:-:S05]  /*6c40*/  IMAD.SHL.U32 R0, R2, 0x100000, RZ ;  /* 0x0010000002007824 */ /* 0x000fca00078e00ff */
[----:B------:R-:W-:Y:S02]  /*6c50*/  LOP3.LUT R0, R3, R0, R4, 0xfe, !PT ;  /* 0x0000000003007212 */ /* 0x000fe400078efe04 */
.L_x_156:
[----:B------:R-:W-:Y:S05]  /*6c60*/  BSYNC B0 ;  /* 0x0000000000007941 */ /* 0x000fea0003800000 */
.L_x_155:
[----:B------:R-:W-:Y:S01]  /*6c70*/  F2FP.BF16.PACK_AB R0, RZ, R0 ;  /* 0x00000000ff00723e */ /* 0x000fe200000010ff */
[----:B------:R-:W-:Y:S05]  /*6c80*/  BRA `(.L_x_140) ;  /* 0x0000049000007947 */ /* 0x000fea0003800000 */
.L_x_153:
        /* <DEDUP_REMOVED lines=21> */
.L_x_162:
[----:B------:R-:W-:Y:S05]  /*6de0*/  BSYNC B1 ;  /* 0x0000000000017941 */ /* 0x000fea0003800000 */
.L_x_161:
[----:B------:R-:W-:Y:S01]  /*6df0*/  LEA R3, R0, 0x37800000, 0x17 ;  /* 0x3780000000037811 */ /* 0x000fe200078eb8ff */
[----:B------:R-:W-:-:S05]  /*6e00*/  IMAD.SHL.U32 R0, R2, 0x200000, RZ ;  /* 0x0020000002007824 */ /* 0x000fca00078e00ff */
[----:B------:R-:W-:Y:S02]  /*6e10*/  LOP3.LUT R0, R3, R0, R4, 0xfe, !PT ;  /* 0x0000000003007212 */ /* 0x000fe400078efe04 */
.L_x_160:
[----:B------:R-:W-:Y:S05]  /*6e20*/  BSYNC B0 ;  /* 0x0000000000007941 */ /* 0x000fea0003800000 */
.L_x_159:
[----:B------:R-:W-:Y:S01]  /*6e30*/  F2FP.BF16.PACK_AB R0, RZ, R0 ;  /* 0x00000000ff00723e */ /* 0x000fe200000010ff */
[----:B------:R-:W-:Y:S05]  /*6e40*/  BRA `(.L_x_140) ;  /* 0x000002d000007947 */ /* 0x000fea0003800000 */
.L_x_152:
        /* <DEDUP_REMOVED lines=14> */
.L_x_166:
[----:B------:R-:W-:Y:S05]  /*6f30*/  BSYNC B0 ;  /* 0x0000000000007941 */ /* 0x000fea0003800000 */
.L_x_165:
[----:B------:R-:W-:Y:S01]  /*6f40*/  F2FP.BF16.PACK_AB R0, RZ, R0 ;  /* 0x00000000ff00723e */ /* 0x000fe200000010ff */
[----:B------:R-:W-:Y:S05]  /*6f50*/  BRA `(.L_x_140) ;  /* 0x000001c000007947 */ /* 0x000fea0003800000 */
.L_x_139:
        /* <DEDUP_REMOVED lines=21> */
.L_x_164:
[----:B------:R-:W2:Y:S02]  /*70b0*/  LDG.E.64 R2, [R2.64] ;  /* 0x0000002402027981 */ /* 0x000ea4000c1e1b00 */
[----:B--2---:R-:W0:Y:S02]  /*70c0*/  I2F.U64 R0, R2 ;  /* 0x0000000200007312 */ /* 0x004e240000301000 */
[----:B0-----:R-:W-:Y:S01]  /*70d0*/  F2FP.BF16.PACK_AB R0, RZ, R0 ;  /* 0x00000000ff00723e */ /* 0x001fe200000010ff */
[----:B------:R-:W-:Y:S05]  /*70e0*/  BRA `(.L_x_140) ;  /* 0x0000003000007947 */ /* 0x000fea0003800000 */
.L_x_163:
[----:B------:R-:W2:Y:S02]  /*70f0*/  LDG.E R2, [R2.64] ;  /* 0x0000002402027981 */ /* 0x000ea4000c1e1900 */
[----:B--2---:R-:W0:Y:S02]  /*7100*/  I2F.U32 R0, R2 ;  /* 0x0000000200007306 */ /* 0x004e240000201000 */
[----:B0-----:R-:W-:-:S06]  /*7110*/  F2FP.BF16.PACK_AB R0, RZ, R0 ;  /* 0x00000000ff00723e */ /* 0x001fcc00000010ff */
.L_x_140:
        /* <DEDUP_REMOVED lines=24> */
.L_x_170:
[----:B------:R-:W-:-:S06]  /*72a0*/  PRMT R3, RZ, 0x5410, R2 ;  /* 0x00005410ff037816 */ /* 0x000fcc0000000002 */
[----:B------:R-:W0:Y:S02]  /*72b0*/  F2I.S64.TRUNC R2, R3 ;  /* 0x0000000300027311 */ /* 0x000e24000020d900 */
[----:B0-----:R0:W-:Y:S01]  /*72c0*/  STG.E.U8 [R16.64], R2 ;  /* 0x0000000210007986 */ /* 0x0011e2000c101124 */
[----:B------:R-:W-:Y:S05]  /*72d0*/  BRA `(.L_x_172) ;  /* 0x00000e4000007947 */ /* 0x000fea0003800000 */
.L_x_169:
        /* <DEDUP_REMOVED lines=10> */
.L_x_174:
[----:B------:R-:W-:-:S04]  /*7380*/  PRMT R2, RZ, 0x5410, R2 ;  /* 0x00005410ff027816 */ /* 0x000fc80000000002 */
[----:B------:R-:W0:Y:S02]  /*7390*/  F2I.FTZ.TRUNC.NTZ R3, R2 ;  /* 0x0000000200037305 */ /* 0x000e24000021f100 */
[----:B0-----:R0:W-:Y:S01]  /*73a0*/  STG.E [R16.64], R3 ;  /* 0x0000000310007986 */ /* 0x0011e2000c101924 */
[----:B------:R-:W-:Y:S05]  /*73b0*/  BRA `(.L_x_172) ;  /* 0x00000d6000007947 */ /* 0x000fea0003800000 */
.L_x_173:
[----:B------:R-:W-:-:S04]  /*73c0*/  PRMT R2, RZ, 0x5410, R2 ;  /* 0x00005410ff027816 */ /* 0x000fc80000000002 */
[----:B------:R-:W0:Y:S02]  /*73d0*/  F2I.FTZ.TRUNC.NTZ R3, R2 ;  /* 0x0000000200037305 */ /* 0x000e24000021f100 */
[----:B0-----:R0:W-:Y:S01]  /*73e0*/  STG.E.U16 [R16.64], R3 ;  /* 0x0000000310007986 */ /* 0x0011e2000c101524 */
[----:B------:R-:W-:Y:S05]  /*73f0*/  BRA `(.L_x_172) ;  /* 0x00000d2000007947 */ /* 0x000fea0003800000 */
.L_x_168:
        /* <DEDUP_REMOVED lines=9> */
.L_x_176:
[----:B------:R-:W-:-:S04]  /*7490*/  PRMT R0, RZ, 0x5410, R2 ;  /* 0x00005410ff007816 */ /* 0x000fc80000000002 */
[----:B------:R-:W-:-:S05]  /*74a0*/  F2FP.PACK_AB R0, RZ, R0 ;  /* 0x00000000ff00723e */ /* 0x000fca00000000ff */
[----:B------:R0:W-:Y:S01]  /*74b0*/  STG.E.U16 [R16.64], R0 ;  /* 0x0000000010007986 */ /* 0x0001e2000c101524 */
[----:B------:R-:W-:Y:S05]  /*74c0*/  BRA `(.L_x_172) ;  /* 0x00000c5000007947 */ /* 0x000fea0003800000 */
.L_x_175:
        /* <DEDUP_REMOVED lines=10> */
.L_x_178:
[----:B------:R-:W-:-:S04]  /*7570*/  PRMT R2, RZ, 0x5410, R2 ;  /* 0x00005410ff027816 */ /* 0x000fc80000000002 */
[----:B------:R-:W-:-:S04]  /*7580*/  F2FP.PACK_AB R3, RZ, R2 ;  /* 0x00000002ff03723e */ /* 0x000fc800000000ff */
[----:B------:R-:W-:-:S05]  /*7590*/  PRMT R3, R3, 0x5410, RZ ;  /* 0x0000541003037816 */ /* 0x000fca00000000ff */
[----:B------:R0:W-:Y:S01]  /*75a0*/  STG.E [R16.64], R3 ;  /* 0x0000000310007986 */ /* 0x0001e2000c101924 */
[----:B------:R-:W-:Y:S05]  /*75b0*/  BRA `(.L_x_172) ;  /* 0x00000b6000007947 */ /* 0x000fea0003800000 */
.L_x_177:
[----:B------:R-:W-:-:S05]  /*75c0*/  PRMT R2, RZ, 0x5410, R2 ;  /* 0x00005410ff027816 */ /* 0x000fca0000000002 */
[----:B------:R-:W-:-:S06]  /*75d0*/  FMUL.FTZ R2, R2, 1 ;  /* 0x3f80000002027820 */ /* 0x000fcc0000410000 */
[----:B------:R-:W0:Y:S02]  /*75e0*/  F2F.F64.F32 R2, R2 ;  /* 0x0000000200027310 */ /* 0x000e240000201800 */
[----:B0-----:R0:W-:Y:S01]  /*75f0*/  STG.E.64 [R16.64], R2 ;  /* 0x0000000210007986 */ /* 0x0011e2000c101b24 */
[----:B------:R-:W-:Y:S05]  /*7600*/  BRA `(.L_x_172) ;  /* 0x00000b1000007947 */ /* 0x000fea0003800000 */
.L_x_167:
        /* <DEDUP_REMOVED lines=13> */
.L_x_181:
[----:B------:R-:W-:Y:S01]  /*76e0*/  PRMT R2, RZ, 0x5410, R2 ;  /* 0x00005410ff027816 */ /* 0x000fe20000000002 */
[----:B------:R-:W-:-:S04]  /*76f0*/  CS2R R6, SRZ ;  /* 0x0000000000067805 */ /* 0x000fc8000001ff00 */
[----:B------:R-:W-:-:S04]  /*7700*/  FMUL.FTZ R2, R2, 1 ;  /* 0x3f80000002027820 */ /* 0x000fc80000410000 */
[----:B------:R-:W0:Y:S02]  /*7710*/  F2F.F64.F32 R4, R2 ;  /* 0x0000000200047310 */ /* 0x000e240000201800 */
[----:B0-----:R0:W-:Y:S01]  /*7720*/  STG.E.128 [R16.64], R4 ;  /* 0x0000000410007986 */ /* 0x0011e2000c101d24 */
[----:B------:R-:W-:Y:S05]  /*7730*/  BRA `(.L_x_172) ;  /* 0x000009e000007947 */ /* 0x000fea0003800000 */
.L_x_180:
        /* <DEDUP_REMOVED lines=21> */
.L_x_185:
[----:B------:R-:W-:Y:S05]  /*7890*/  BSYNC B0 ;  /* 0x0000000000007941 */ /* 0x000fea0003800000 */
.L_x_184:
[----:B------:R-:W-:-:S05]  /*78a0*/  LOP3.LUT R3, R0, R3, RZ, 0xfc, !PT ;  /* 0x0000000300037212 */ /* 0x000fca00078efcff */
[----:B------:R0:W-:Y:S01]  /*78b0*/  STG.E.U8 [R16.64], R3 ;  /* 0x0000000310007986 */ /* 0x0001e2000c101124 */
[----:B------:R-:W-:Y:S05]  /*78c0*/  BRA `(.L_x_172) ;  /* 0x0000085000007947 */ /* 0x000fea0003800000 */
.L_x_183:
        /* <DEDUP_REMOVED lines=13> */
.L_x_187:
[----:B------:R-:W-:Y:S01]  /*79a0*/  IMAD.MOV.U32 R0, RZ, RZ, 0x7f ;  /* 0x0000007fff007424 */ /* 0x000fe200078e00ff */
[----:B------:R-:W-:-:S04]  /*79b0*/  ISETP.GT.U32.AND P0, PT, R2, 0x7f800000, PT ;  /* 0x7f8000000200780c */ /* 0x000fc80003f04070 */
[----:B------:R-:W-:-:S04]  /*79c0*/  SEL R0, R0, 0x7c, P0 ;  /* 0x0000007c00007807 */ /* 0x000fc80000000000 */
.L_x_188:
[----:B------:R-:W-:Y:S05]  /*79d0*/  BSYNC B0 ;  /* 0x0000000000007941 */ /* 0x000fea0003800000 */
.L_x_186:
[----:B------:R-:W-:-:S04]  /*79e0*/  LOP3.LUT R2, R3, 0x80000000, RZ, 0xc0, !PT ;  /* 0x8000000003027812 */ /* 0x000fc800078ec0ff */
[----:B------:R-:W-:-:S04]  /*79f0*/  SHF.R.U32.HI R3, RZ, 0x18, R2 ;  /* 0x00000018ff037819 */ /* 0x000fc80000011602 */
[----:B------:R-:W-:-:S05]  /*7a00*/  LOP3.LUT R3, R0, R3, RZ, 0xfc, !PT ;  /* 0x0000000300037212 */ /* 0x000fca00078efcff */
[----:B------:R0:W-:Y:S01]  /*7a10*/  STG.E.U8 [R16.64], R3 ;  /* 0x0000000310007986 */ /* 0x0001e2000c101124 */
[----:B------:R-:W-:Y:S05]  /*7a20*/  BRA `(.L_x_172) ;  /* 0x000006f000007947 */ /* 0x000fea0003800000 */
.L_x_182:
[----:B------:R0:W-:Y:S01]  /*7a30*/  STG.E.U16 [R16.64], R2 ;  /* 0x0000000210007986 */ /* 0x0001e2000c101524 */
[----:B------:R-:W-:Y:S05]  /*7a40*/  BRA `(.L_x_172) ;  /* 0x000006d000007947 */ /* 0x000fea0003800000 */
.L_x_179:
        /* <DEDUP_REMOVED lines=12> */
.L_x_191:
        /* <DEDUP_REMOVED lines=17> */
.L_x_194:
[----:B------:R-:W-:-:S04]  /*7c20*/  LOP3.LUT R2, R3, 0x80000000, RZ, 0xc0, !PT ;  /* 0x8000000003027812 */ /* 0x000fc800078ec0ff */
[----:B------:R-:W-:-:S04]  /*7c30*/  SHF.R.U32.HI R3, RZ, 0x18, R2 ;  /* 0x00000018ff037819 */ /* 0x000fc80000011602 */
[----:B------:R-:W-:-:S04]  /*7c40*/  LOP3.LUT R0, R0, R3, RZ, 0xfc, !PT ;  /* 0x0000000300007212 */ /* 0x000fc800078efcff */
[----:B------:R-:W-:Y:S02]  /*7c50*/  PRMT R8, R0, 0x7610, R8 ;  /* 0x0000761000087816 */ /* 0x000fe40000000008 */
.L_x_193:
[----:B------:R-:W-:Y:S05]  /*7c60*/  BSYNC B0 ;  /* 0x0000000000007941 */ /* 0x000fea0003800000 */
.L_x_192:
[----:B------:R0:W-:Y:S01]  /*7c70*/  STG.E.U8 [R16.64], R8 ;  /* 0x0000000810007986 */ /* 0x0001e2000c101124 */
[----:B------:R-:W-:Y:S05]  /*7c80*/  BRA `(.L_x_172) ;  /* 0x0000049000007947 */ /* 0x000fea0003800000 */
.L_x_190:
        /* <DEDUP_REMOVED lines=17> */
.L_x_197:
[----:B------:R-:W-:-:S04]  /*7da0*/  LOP3.LUT R2, R3, 0x80000000, RZ, 0xc0, !PT ;  /* 0x8000000003027812 */ /* 0x000fc800078ec0ff */
[----:B------:R-:W-:-:S04]  /*7db0*/  SHF.R.U32.HI R3, RZ, 0x18, R2 ;  /* 0x00000018ff037819 */ /* 0x000fc80000011602 */
[----:B------:R-:W-:-:S04]  /*7dc0*/  LOP3.LUT R0, R0, R3, RZ, 0xfc, !PT ;  /* 0x0000000300007212 */ /* 0x000fc800078efcff */
[----:B------:R-:W-:Y:S02]  /*7dd0*/  PRMT R8, R0, 0x7610, R8 ;  /* 0x0000761000087816 */ /* 0x000fe40000000008 */
.L_x_196:
[----:B------:R-:W-:Y:S05]  /*7de0*/  BSYNC B0 ;  /* 0x0000000000007941 */ /* 0x000fea0003800000 */
.L_x_195:
[----:B------:R0:W-:Y:S01]  /*7df0*/  STG.E.U8 [R16.64], R8 ;  /* 0x0000000810007986 */ /* 0x0001e2000c101124 */
[----:B------:R-:W-:Y:S05]  /*7e00*/  BRA `(.L_x_172) ;  /* 0x0000031000007947 */ /* 0x000fea0003800000 */
.L_x_189:
        /* <DEDUP_REMOVED lines=22> */
.L_x_171:
        /* <DEDUP_REMOVED lines=20> */
.L_x_199:
[----:B------:R-:W-:-:S06]  /*80b0*/  PRMT R2, RZ, 0x5410, R2 ;  /* 0x00005410ff027816 */ /* 0x000fcc0000000002 */
[----:B------:R-:W0:Y:S02]  /*80c0*/  F2I.U64.TRUNC R2, R2 ;  /* 0x0000000200027311 */ /* 0x000e24000020d800 */
[----:B0-----:R0:W-:Y:S01]  /*80d0*/  STG.E.64 [R16.64], R2 ;  /* 0x0000000210007986 */ /* 0x0011e2000c101b24 */
[----:B------:R-:W-:Y:S05]  /*80e0*/  BRA `(.L_x_172) ;  /* 0x0000003000007947 */ /* 0x000fea0003800000 */
.L_x_198:
[----:B------:R-:W-:-:S04]  /*80f0*/  PRMT R2, RZ, 0x5410, R2 ;  /* 0x00005410ff027816 */ /* 0x000fc80000000002 */
[----:B------:R-:W0:Y:S02]  /*8100*/  F2I.FTZ.U32.TRUNC.NTZ R3, R2 ;  /* 0x0000000200037305 */ /* 0x000e24000021f000 */
[----:B0-----:R0:W-:Y:S02]  /*8110*/  STG.E [R16.64], R3 ;  /* 0x0000000310007986 */ /* 0x0011e4000c101924 */
.L_x_172:
[----:B------:R-:W-:-:S04]  /*8120*/  IADD3 R23, R23, 0x80, RZ ;  /* 0x0000008017177810 */ /* 0x000fc80007ffe0ff */
[----:B------:R-:W-:-:S13]  /*8130*/  ISETP.GE.AND P0, PT, R23, c[0x0][0x160], PT ;  /* 0x0000580017007a0c */ /* 0x000fda0003f06270 */
        /* <DEDUP_REMOVED lines=256> */
.L_x_200:
        /* <DEDUP_REMOVED lines=21> */
.L_x_204:
[----:B------:R-:W2:Y:S02]  /*9290*/  LDG.E.U8 R2, [R2.64] ;  /* 0x0000002402027981 */ /* 0x000ea4000c1e1100 */
[----:B--2---:R-:W0:Y:S02]  /*92a0*/  I2F.U16 R0, R2 ;  /* 0x0000000200007306 */ /* 0x004e240000101000 */
[----:B0-----:R-:W-:-:S04]  /*92b0*/  F2FP.BF16.PACK_AB R0, RZ, R0 ;  /* 0x00000000ff00723e */ /* 0x001fc800000010ff */
[----:B------:R-:W-:Y:S01]  /*92c0*/  PRMT R19, R0, 0x7610, R19 ;  /* 0x0000761000137816 */ /* 0x000fe20000000013 */
[----:B------:R-:W-:Y:S05]  /*92d0*/  BRA `(.L_x_206) ;  /* 0x00000f0000007947 */ /* 0x000fea0003800000 */
.L_x_203:
        /* <DEDUP_REMOVED lines=11> */
.L_x_208:
[----:B------:R-:W2:Y:S02]  /*9390*/  LDG.E R2, [R2.64] ;  /* 0x0000002402027981 */ /* 0x000ea4000c1e1900 */
[----:B--2---:R-:W0:Y:S02]  /*93a0*/  I2F R0, R2 ;  /* 0x0000000200007306 */ /* 0x004e240000201400 */
[----:B0-----:R-:W-:-:S04]  /*93b0*/  F2FP.BF16.PACK_AB R0, RZ, R0 ;  /* 0x00000000ff00723e */ /* 0x001fc800000010ff */
[----:B------:R-:W-:Y:S01]  /*93c0*/  PRMT R19, R0, 0x7610, R19 ;  /* 0x0000761000137816 */ /* 0x000fe20000000013 */
[----:B------:R-:W-:Y:S05]  /*93d0*/  BRA `(.L_x_206) ;  /* 0x00000e0000007947 */ /* 0x000fea0003800000 */
.L_x_207:
[----:B------:R-:W2:Y:S02]  /*93e0*/  LDG.E.U16 R2, [R2.64] ;  /* 0x0000002402027981 */ /* 0x000ea4000c1e1500 */
[----:B--2---:R-:W0:Y:S02]  /*93f0*/  I2F.S16 R0, R2 ;  /* 0x0000000200007306 */ /* 0x004e240000101400 */
[----:B0-----:R-:W-:-:S04]  /*9400*/  F2FP.BF16.PACK_AB R0, RZ, R0 ;  /* 0x00000000ff00723e */ /* 0x001fc800000010ff */
[----:B------:R-:W-:Y:S01]  /*9410*/  PRMT R19, R0, 0x7610, R19 ;  /* 0x0000761000137816 */ /* 0x000fe20000000013 */
[----:B------:R-:W-:Y:S05]  /*9420*/  BRA `(.L_x_206) ;  /* 0x00000db000007947 */ /* 0x000fea0003800000 */
.L_x_202:
        /* <DEDUP_REMOVED lines=9> */
.L_x_210:
[----:B------:R-:W2:Y:S02]  /*94c0*/  LDG.E.U16 R0, [R2.64] ;  /* 0x0000002402007981 */ /* 0x000ea4000c1e1500 */
[----:B--2---:R-:W-:-:S05]  /*94d0*/  HADD2.F32 R0, -RZ, R0.H0_H0 ;  /* 0x20000000ff007230 */ /* 0x004fca0000004100 */
[----:B------:R-:W-:-:S04]  /*94e0*/  F2FP.BF16.PACK_AB R0, RZ, R0 ;  /* 0x00000000ff00723e */ /* 0x000fc800000010ff */
[----:B------:R-:W-:Y:S01]  /*94f0*/  PRMT R19, R0, 0x7610, R19 ;  /* 0x0000761000137816 */ /* 0x000fe20000000013 */
[----:B------:R-:W-:Y:S05]  /*9500*/  BRA `(.L_x_206) ;  /* 0x00000cd000007947 */ /* 0x000fea0003800000 */
.L_x_209:
        /* <DEDUP_REMOVED lines=9> */
.L_x_212:
[----:B------:R-:W2:Y:S02]  /*95a0*/  LDG.E.U16 R2, [R2.64] ;  /* 0x0000002402027981 */ /* 0x000ea4000c1e1500 */
[----:B--2---:R-:W-:-:S05]  /*95b0*/  HADD2.F32 R0, -RZ, R2.H0_H0 ;  /* 0x20000002ff007230 */ /* 0x004fca0000004100 */
[----:B------:R-:W-:-:S04]  /*95c0*/  F2FP.BF16.PACK_AB R0, RZ, R0 ;  /* 0x00000000ff00723e */ /* 0x000fc800000010ff */
[----:B------:R-:W-:Y:S01]  /*95d0*/  PRMT R19, R0, 0x7610, R19 ;  /* 0x0000761000137816 */ /* 0x000fe20000000013 */
[----:B------:R-:W-:Y:S05]  /*95e0*/  BRA `(.L_x_206) ;  /* 0x00000bf000007947 */ /* 0x000fea0003800000 */
.L_x_211:
[----:B------:R-:W2:Y:S02]  /*95f0*/  LDG.E.64 R2, [R2.64] ;  /* 0x0000002402027981 */ /* 0x000ea4000c1e1b00 */
[----:B--2---:R-:W0:Y:S01]  /*9600*/  F2F.F32.F64 R0, R2 ;  /* 0x0000000200007310 */ /* 0x004e220000301000 */
[----:B------:R-:W0:-:S14]  /*9610*/  DSETP.GEU.AND P0, PT, |R2|, c[0x2][0x0], PT ;  /* 0x008000000200762a */ /* 0x000e1c0003f0e200 */
[----:B0-----:R-:W-:-:S05]  /*9620*/  @!P0 FMUL R0, R0, 1.175494350822287508e-38 ;  /* 0x0080000000008820 */ /* 0x001fca0000400000 */
[----:B------:R-:W-:-:S04]  /*9630*/  F2FP.BF16.PACK_AB R0, RZ, R0 ;  /* 0x00000000ff00723e */ /* 0x000fc800000010ff */
[----:B------:R-:W-:Y:S01]  /*9640*/  PRMT R19, R0, 0x7610, R19 ;  /* 0x0000761000137816 */ /* 0x000fe20000000013 */
[----:B------:R-:W-:Y:S05]  /*9650*/  BRA `(.L_x_206) ;  /* 0x00000b8000007947 */ /* 0x000fea0003800000 */
.L_x_201:
        /* <DEDUP_REMOVED lines=14> */
.L_x_215:
[----:B------:R-:W2:Y:S02]  /*9740*/  LDG.E.64 R2, [R2.64] ;  /* 0x0000002402027981 */ /* 0x000ea4000c1e1b00 */
[----:B--2---:R-:W0:Y:S01]  /*9750*/  F2F.F32.F64 R0, R2 ;  /* 0x0000000200007310 */ /* 0x004e220000301000 */
[----:B------:R-:W0:-:S14]  /*9760*/  DSETP.GEU.AND P0, PT, |R2|, c[0x2][0x0], PT ;  /* 0x008000000200762a */ /* 0x000e1c0003f0e200 */
[----:B0-----:R-:W-:-:S05]  /*9770*/  @!P0 FMUL R0, R0, 1.175494350822287508e-38 ;  /* 0x0080000000008820 */ /* 0x001fca0000400000 */
[----:B------:R-:W-:-:S04]  /*9780*/  F2FP.BF16.PACK_AB R0, RZ, R0 ;  /* 0x00000000ff00723e */ /* 0x000fc800000010ff */
[----:B------:R-:W-:Y:S01]  /*9790*/  PRMT R19, R0, 0x7610, R19 ;  /* 0x0000761000137816 */ /* 0x000fe20000000013 */
[----:B------:R-:W-:Y:S05]  /*97a0*/  BRA `(.L_x_206) ;  /* 0x00000a3000007947 */ /* 0x000fea0003800000 */
.L_x_214:
        /* <DEDUP_REMOVED lines=28> */
.L_x_217:
        /* <DEDUP_REMOVED lines=15> */
.L_x_216:
[----:B------:R0:W5:Y:S01]  /*9a60*/  LDG.E.U16 R19, [R2.64] ;  /* 0x0000002402137981 */ /* 0x000162000c1e1500 */
[----:B------:R-:W-:Y:S05]  /*9a70*/  BRA `(.L_x_206) ;  /* 0x0000076000007947 */ /* 0x000fea0003800000 */
.L_x_213:
        /* <DEDUP_REMOVED lines=12> */
.L_x_220:
        /* <DEDUP_REMOVED lines=21> */
.L_x_224:
[----:B------:R-:W-:Y:S05]  /*9c90*/  BSYNC B1 ;  /* 0x0000000000017941 */ /* 0x000fea0003800000 */
.L_x_223:
[----:B------:R-:W-:Y:S01]  /*9ca0*/  LEA R3, R0, 0x3b800000, 0x17 ;  /* 0x3b80000000037811 */ /* 0x000fe200078eb8ff */
[----:B------:R-:W-:-:S05]  /*9cb0*/  IMAD.SHL.U32 R0, R2, 0x100000, RZ ;  /* 0x0010000002007824 */ /* 0x000fca00078e00ff */
[----:B------:R-:W-:Y:S02]  /*9cc0*/  LOP3.LUT R0, R3, R0, R4, 0xfe, !PT ;  /* 0x0000000003007212 */ /* 0x000fe400078efe04 */
.L_x_222:
[----:B------:R-:W-:Y:S05]  /*9cd0*/  BSYNC B0 ;  /* 0x0000000000007941 */ /* 0x000fea0003800000 */
.L_x_221:
[----:B------:R-:W-:-:S04]  /*9ce0*/  F2FP.BF16.PACK_AB R0, RZ, R0 ;  /* 0x00000000ff00723e */ /* 0x000fc800000010ff */
[----:B------:R-:W-:Y:S01]  /*9cf0*/  PRMT R19, R0, 0x7610, R19 ;  /* 0x0000761000137816 */ /* 0x000fe20000000013 */
[----:B------:R-:W-:Y:S05]  /*9d00*/  BRA `(.L_x_206) ;  /* 0x000004d000007947 */ /* 0x000fea0003800000 */
.L_x_219:
        /* <DEDUP_REMOVED lines=21> */
.L_x_228:
[----:B------:R-:W-:Y:S05]  /*9e60*/  BSYNC B1 ;  /* 0x0000000000017941 */ /* 0x000fea0003800000 */
.L_x_227:
[----:B------:R-:W-:Y:S01]  /*9e70*/  LEA R3, R0, 0x37800000, 0x17 ;  /* 0x3780000000037811 */ /* 0x000fe200078eb8ff */
[----:B------:R-:W-:-:S05]  /*9e80*/  IMAD.SHL.U32 R0, R2, 0x200000, RZ ;  /* 0x0020000002007824 */ /* 0x000fca00078e00ff */
[----:B------:R-:W-:Y:S02]  /*9e90*/  LOP3.LUT R0, R3, R0, R4, 0xfe, !PT ;  /* 0x0000000003007212 */ /* 0x000fe400078efe04 */
.L_x_226:
[----:B------:R-:W-:Y:S05]  /*9ea0*/  BSYNC B0 ;  /* 0x0000000000007941 */ /* 0x000fea0003800000 */
.L_x_225:
[----:B------:R-:W-:-:S04]  /*9eb0*/  F2FP.BF16.PACK_AB R0, RZ, R0 ;  /* 0x00000000ff00723e */ /* 0x000fc800000010ff */
[----:B------:R-:W-:Y:S01]  /*9ec0*/  PRMT R19, R0, 0x7610, R19 ;  /* 0x0000761000137816 */ /* 0x000fe20000000013 */
[----:B------:R-:W-:Y:S05]  /*9ed0*/  BRA `(.L_x_206) ;  /* 0x0000030000007947 */ /* 0x000fea0003800000 */
.L_x_218:
        /* <DEDUP_REMOVED lines=14> */
.L_x_232:
[----:B------:R-:W-:Y:S05]  /*9fc0*/  BSYNC B0 ;  /* 0x0000000000007941 */ /* 0x000fea0003800000 */
.L_x_231:
[----:B------:R-:W-:-:S04]  /*9fd0*/  F2FP.BF16.PACK_AB R0, RZ, R0 ;  /* 0x00000000ff00723e */ /* 0x000fc800000010ff */
[----:B------:R-:W-:Y:S01]  /*9fe0*/  PRMT R19, R0, 0x7610, R19 ;  /* 0x0000761000137816 */ /* 0x000fe20000000013 */
[----:B------:R-:W-:Y:S05]  /*9ff0*/  BRA `(.L_x_206) ;  /* 0x000001e000007947 */ /* 0x000fea0003800000 */
.L_x_205:
        /* <DEDUP_REMOVED lines=21> */
.L_x_230:
[----:B------:R-:W2:Y:S02]  /*a150*/  LDG.E.64 R2, [R2.64] ;  /* 0x0000002402027981 */ /* 0x000ea4000c1e1b00 */
[----:B--2---:R-:W0:Y:S02]  /*a160*/  I2F.U64 R0, R2 ;  /* 0x0000000200007312 */ /* 0x004e240000301000 */
[----:B0-----:R-:W-:-:S04]  /*a170*/  F2FP.BF16.PACK_AB R0, RZ, R0 ;  /* 0x00000000ff00723e */ /* 0x001fc800000010ff */
[----:B------:R-:W-:Y:S01]  /*a180*/  PRMT R19, R0, 0x7610, R19 ;  /* 0x0000761000137816 */ /* 0x000fe20000000013 */
[----:B------:R-:W-:Y:S05]  /*a190*/  BRA `(.L_x_206) ;  /* 0x0000004000007947 */ /* 0x000fea0003800000 */
.L_x_229:
[----:B------:R-:W2:Y:S02]  /*a1a0*/  LDG.E R2, [R2.64] ;  /* 0x0000002402027981 */ /* 0x000ea4000c1e1900 */
[----:B--2---:R-:W0:Y:S02]  /*a1b0*/  I2F.U32 R0, R2 ;  /* 0x0000000200007306 */ /* 0x004e240000201000 */
[----:B0-----:R-:W-:-:S04]  /*a1c0*/  F2FP.BF16.PACK_AB R0, RZ, R0 ;  /* 0x00000000ff00723e */ /* 0x001fc800000010ff */
[----:B------:R-:W-:Y:S02]  /*a1d0*/  PRMT R19, R0, 0x7610, R19 ;  /* 0x0000761000137816 */ /* 0x000fe40000000013 */
.L_x_206:
        /* <DEDUP_REMOVED lines=18> */
.L_x_236:
[----:B------:R-:W2:Y:S02]  /*a300*/  LDG.E.U8 R2, [R2.64] ;  /* 0x0000002402027981 */ /* 0x000ea4000c1e1100 */
[----:B--2---:R-:W0:Y:S02]  /*a310*/  I2F.U16 R0, R2 ;  /* 0x0000000200007306 */ /* 0x004e240000101000 */
[----:B0-----:R-:W-:Y:S01]  /*a320*/  F2FP.BF16.PACK_AB R0, RZ, R0 ;  /* 0x00000000ff00723e */ /* 0x001fe200000010ff */
[----:B------:R-:W-:Y:S05]  /*a330*/  BRA `(.L_x_238) ;  /* 0x00000e3000007947 */ /* 0x000fea0003800000 */
.L_x_235:
        /* <DEDUP_REMOVED lines=10> */
.L_x_240:
[----:B------:R-:W2:Y:S02]  /*a3e0*/  LDG.E R2, [R2.64] ;  /* 0x0000002402027981 */ /* 0x000ea4000c1e1900 */
[----:B--2---:R-:W0:Y:S02]  /*a3f0*/  I2F R0, R2 ;  /* 0x0000000200007306 */ /* 0x004e240000201400 */
[----:B0-----:R-:W-:Y:S01]  /*a400*/  F2FP.BF16.PACK_AB R0, RZ, R0 ;  /* 0x00000000ff00723e */ /* 0x001fe200000010ff */
[----:B------:R-:W-:Y:S05]  /*a410*/  BRA `(.L_x_238) ;  /* 0x00000d5000007947 */ /* 0x000fea0003800000 */
.L_x_239:
[----:B------:R-:W2:Y:S02]  /*a420*/  LDG.E.U16 R2, [R2.64] ;  /* 0x0000002402027981 */ /* 0x000ea4000c1e1500 */
[----:B--2---:R-:W0:Y:S02]  /*a430*/  I2F.S16 R0, R2 ;  /* 0x0000000200007306 */ /* 0x004e240000101400 */
[----:B0-----:R-:W-:Y:S01]  /*a440*/  F2FP.BF16.PACK_AB R0, RZ, R0 ;  /* 0x00000000ff00723e */ /* 0x001fe200000010ff */
[----:B------:R-:W-:Y:S05]  /*a450*/  BRA `(.L_x_238) ;  /* 0x00000d1000007947 */ /* 0x000fea0003800000 */
.L_x_234:
        /* <DEDUP_REMOVED lines=9> */
.L_x_242:
[----:B------:R-:W2:Y:S02]  /*a4f0*/  LDG.E.U16 R0, [R2.64] ;  /* 0x0000002402007981 */ /* 0x000ea4000c1e1500 */
[----:B--2---:R-:W-:-:S05]  /*a500*/  HADD2.F32 R0, -RZ, R0.H0_H0 ;  /* 0x20000000ff007230 */ /* 0x004fca0000004100 */
[----:B------:R-:W-:Y:S01]  /*a510*/  F2FP.BF16.PACK_AB R0, RZ, R0 ;  /* 0x00000000ff00723e */ /* 0x000fe200000010ff */
[----:B------:R-:W-:Y:S05]  /*a520*/  BRA `(.L_x_238) ;  /* 0x00000c4000007947 */ /* 0x000fea0003800000 */
.L_x_241:
        /* <DEDUP_REMOVED lines=9> */
.L_x_244:
[----:B------:R-:W2:Y:S02]  /*a5c0*/  LDG.E.U16 R2, [R2.64] ;  /* 0x0000002402027981 */ /* 0x000ea4000c1e1500 */
[----:B--2---:R-:W-:-:S05]  /*a5d0*/  HADD2.F32 R0, -RZ, R2.H0_H0 ;  /* 0x20000002ff007230 */ /* 0x004fca0000004100 */
[----:B------:R-:W-:Y:S01]  /*a5e0*/  F2FP.BF16.PACK_AB R0, RZ, R0 ;  /* 0x00000000ff00723e */ /* 0x000fe200000010ff */
[----:B------:R-:W-:Y:S05]  /*a5f0*/  BRA `(.L_x_238) ;  /* 0x00000b7000007947 */ /* 0x000fea0003800000 */
.L_x_243:
[----:B------:R-:W2:Y:S02]  /*a600*/  LDG.E.64 R2, [R2.64] ;  /* 0x0000002402027981 */ /* 0x000ea4000c1e1b00 */
[----:B--2---:R-:W0:Y:S01]  /*a610*/  F2F.F32.F64 R0, R2 ;  /* 0x0000000200007310 */ /* 0x004e220000301000 */
[----:B------:R-:W0:-:S14]  /*a620*/  DSETP.GEU.AND P0, PT, |R2|, c[0x2][0x0], PT ;  /* 0x008000000200762a */ /* 0x000e1c0003f0e200 */
[----:B0-----:R-:W-:-:S05]  /*a630*/  @!P0 FMUL R0, R0, 1.175494350822287508e-38 ;  /* 0x0080000000008820 */ /* 0x001fca0000400000 */
[----:B------:R-:W-:Y:S01]  /*a640*/  F2FP.BF16.PACK_AB R0, RZ, R0 ;  /* 0x00000000ff00723e */ /* 0x000fe200000010ff */
[----:B------:R-:W-:Y:S05]  /*a650*/  BRA `(.L_x_238) ;  /* 0x00000b1000007947 */ /* 0x000fea0003800000 */
.L_x_233:
        /* <DEDUP_REMOVED lines=13> */
.L_x_247:
[----:B------:R-:W2:Y:S02]  /*a730*/  LDG.E.64 R2, [R2.64] ;  /* 0x0000002402027981 */ /* 0x000ea4000c1e1b00 */
[----:B--2---:R-:W0:Y:S01]  /*a740*/  F2F.F32.F64 R0, R2 ;  /* 0x0000000200007310 */ /* 0x004e220000301000 */
[----:B------:R-:W0:-:S14]  /*a750*/  DSETP.GEU.AND P0, PT, |R2|, c[0x2][0x0], PT ;  /* 0x008000000200762a */ /* 0x000e1c0003f0e200 */
[----:B0-----:R-:W-:-:S05]  /*a760*/  @!P0 FMUL R0, R0, 1.175494350822287508e-38 ;  /* 0x0080000000008820 */ /* 0x001fca0000400000 */
[----:B------:R-:W-:Y:S01]  /*a770*/  F2FP.BF16.PACK_AB R0, RZ, R0 ;  /* 0x00000000ff00723e */ /* 0x000fe200000010ff */
[----:B------:R-:W-:Y:S05]  /*a780*/  BRA `(.L_x_238) ;  /* 0x000009e000007947 */ /* 0x000fea0003800000 */
.L_x_246:
        /* <DEDUP_REMOVED lines=28> */
.L_x_249:
        /* <DEDUP_REMOVED lines=15> */
.L_x_248:
[----:B------:R0:W5:Y:S01]  /*aa40*/  LDG.E.U16 R0, [R2.64] ;  /* 0x0000002402007981 */ /* 0x000162000c1e1500 */
[----:B------:R-:W-:Y:S05]  /*aa50*/  BRA `(.L_x_238) ;  /* 0x0000071000007947 */ /* 0x000fea0003800000 */
.L_x_245:
        /* <DEDUP_REMOVED lines=12> */
.L_x_252:
        /* <DEDUP_REMOVED lines=21> */
.L_x_256:
[----:B------:R-:W-:Y:S05]  /*ac70*/  BSYNC B1 ;  /* 0x0000000000017941 */ /* 0x000fea0003800000 */
.L_x_255:
[----:B------:R-:W-:Y:S01]  /*ac80*/  LEA R3, R0, 0x3b800000, 0x17 ;  /* 0x3b80000000037811 */ /* 0x000fe200078eb8ff */
[----:B------:R-:W-:-:S05]  /*ac90*/  IMAD.SHL.U32 R0, R2, 0x100000, RZ ;  /* 0x0010000002007824 */ /* 0x000fca00078e00ff */
[----:B------:R-:W-:Y:S02]  /*aca0*/  LOP3.LUT R0, R3, R0, R4, 0xfe, !PT ;  /* 0x0000000003007212 */ /* 0x000fe400078efe04 */
.L_x_254:
[----:B------:R-:W-:Y:S05]  /*acb0*/  BSYNC B0 ;  /* 0x0000000000007941 */ /* 0x000fea0003800000 */
.L_x_253:
[----:B------:R-:W-:Y:S01]  /*acc0*/  F2FP.BF16.PACK_AB R0, RZ, R0 ;  /* 0x00000000ff00723e */ /* 0x000fe200000010ff */
[----:B------:R-:W-:Y:S05]  /*acd0*/  BRA `(.L_x_238) ;  /* 0x0000049000007947 */ /* 0x000fea0003800000 */
.L_x_251:
        /* <DEDUP_REMOVED lines=21> */
.L_x_260:
[----:B------:R-:W-:Y:S05]  /*ae30*/  BSYNC B1 ;  /* 0x0000000000017941 */ /* 0x000fea0003800000 */
.L_x_259:
[----:B------:R-:W-:Y:S01]  /*ae40*/  LEA R3, R0, 0x37800000, 0x17 ;  /* 0x3780000000037811 */ /* 0x000fe200078eb8ff */
[----:B------:R-:W-:-:S05]  /*ae50*/  IMAD.SHL.U32 R0, R2, 0x200000, RZ ;  /* 0x0020000002007824 */ /* 0x000fca00078e00ff */
[----:B------:R-:W-:Y:S02]  /*ae60*/  LOP3.LUT R0, R3, R0, R4, 0xfe, !PT ;  /* 0x0000000003007212 */ /* 0x000fe400078efe04 */
.L_x_258:
[----:B------:R-:W-:Y:S05]  /*ae70*/  BSYNC B0 ;  /* 0x0000000000007941 */ /* 0x000fea0003800000 */
.L_x_257:
[----:B------:R-:W-:Y:S01]  /*ae80*/  F2FP.BF16.PACK_AB R0, RZ, R0 ;  /* 0x00000000ff00723e */ /* 0x000fe200000010ff */
[----:B------:R-:W-:Y:S05]  /*ae90*/  BRA `(.L_x_238) ;  /* 0x000002d000007947 */ /* 0x000fea0003800000 */
.L_x_250:
        /* <DEDUP_REMOVED lines=14> */
.L_x_264:
[----:B------:R-:W-:Y:S05]  /*af80*/  BSYNC B0 ;  /* 0x0000000000007941 */ /* 0x000fea0003800000 */
.L_x_263:
[----:B------:R-:W-:Y:S01]  /*af90*/  F2FP.BF16.PACK_AB R0, RZ, R0 ;  /* 0x00000000ff00723e */ /* 0x000fe200000010ff */
[----:B------:R-:W-:Y:S05]  /*afa0*/  BRA `(.L_x_238) ;  /* 0x000001c000007947 */ /* 0x000fea0003800000 */
.L_x_237:
        /* <DEDUP_REMOVED lines=21> */
.L_x_262:
[----:B------:R-:W2:Y:S02]  /*b100*/  LDG.E.64 R2, [R2.64] ;  /* 0x0000002402027981 */ /* 0x000ea4000c1e1b00 */
[----:B--2---:R-:W0:Y:S02]  /*b110*/  I2F.U64 R0, R2 ;  /* 0x0000000200007312 */ /* 0x004e240000301000 */
[----:B0-----:R-:W-:Y:S01]  /*b120*/  F2FP.BF16.PACK_AB R0, RZ, R0 ;  /* 0x00000000ff00723e */ /* 0x001fe200000010ff */
[----:B------:R-:W-:Y:S05]  /*b130*/  BRA `(.L_x_238) ;  /* 0x0000003000007947 */ /* 0x000fea0003800000 */
.L_x_261:
[----:B------:R-:W2:Y:S02]  /*b140*/  LDG.E R2, [R2.64] ;  /* 0x0000002402027981 */ /* 0x000ea4000c1e1900 */
[----:B--2---:R-:W0:Y:S02]  /*b150*/  I2F.U32 R0, R2 ;  /* 0x0000000200007306 */ /* 0x004e240000201000 */
[----:B0-----:R-:W-:-:S06]  /*b160*/  F2FP.BF16.PACK_AB R0, RZ, R0 ;  /* 0x00000000ff00723e */ /* 0x001fcc00000010ff */
.L_x_238:
        /* <DEDUP_REMOVED lines=24> */
.L_x_268:
[----:B------:R-:W-:-:S06]  /*b2f0*/  PRMT R3, RZ, 0x5410, R2 ;  /* 0x00005410ff037816 */ /* 0x000fcc0000000002 */
[----:B------:R-:W0:Y:S02]  /*b300*/  F2I.S64.TRUNC R2, R3 ;  /* 0x0000000300027311 */ /* 0x000e24000020d900 */
[----:B0-----:R0:W-:Y:S01]  /*b310*/  STG.E.U8 [R16.64], R2 ;  /* 0x0000000210007986 */ /* 0x0011e2000c101124 */
[----:B------:R-:W-:Y:S05]  /*b320*/  BRA `(.L_x_270) ;  /* 0x00000e4000007947 */ /* 0x000fea0003800000 */
.L_x_267:
        /* <DEDUP_REMOVED lines=10> */
.L_x_272:
[----:B------:R-:W-:-:S04]  /*b3d0*/  PRMT R2, RZ, 0x5410, R2 ;  /* 0x00005410ff027816 */ /* 0x000fc80000000002 */
[----:B------:R-:W0:Y:S02]  /*b3e0*/  F2I.FTZ.TRUNC.NTZ R3, R2 ;  /* 0x0000000200037305 */ /* 0x000e24000021f100 */
[----:B0-----:R0:W-:Y:S01]  /*b3f0*/  STG.E [R16.64], R3 ;  /* 0x0000000310007986 */ /* 0x0011e2000c101924 */
[----:B------:R-:W-:Y:S05]  /*b400*/  BRA `(.L_x_270) ;  /* 0x00000d6000007947 */ /* 0x000fea0003800000 */
.L_x_271:
[----:B------:R-:W-:-:S04]  /*b410*/  PRMT R2, RZ, 0x5410, R2 ;  /* 0x00005410ff027816 */ /* 0x000fc80000000002 */
[----:B------:R-:W0:Y:S02]  /*b420*/  F2I.FTZ.TRUNC.NTZ R3, R2 ;  /* 0x0000000200037305 */ /* 0x000e24000021f100 */
[----:B0-----:R0:W-:Y:S01]  /*b430*/  STG.E.U16 [R16.64], R3 ;  /* 0x0000000310007986 */ /* 0x0011e2000c101524 */
[----:B------:R-:W-:Y:S05]  /*b440*/  BRA `(.L_x_270) ;  /* 0x00000d2000007947 */ /* 0x000fea0003800000 */
.L_x_266:
        /* <DEDUP_REMOVED lines=9> */
.L_x_274:
[----:B------:R-:W-:-:S04]  /*b4e0*/  PRMT R0, RZ, 0x5410, R2 ;  /* 0x00005410ff007816 */ /* 0x000fc80000000002 */
[----:B------:R-:W-:-:S05]  /*b4f0*/  F2FP.PACK_AB R0, RZ, R0 ;  /* 0x00000000ff00723e */ /* 0x000fca00000000ff */
[----:B------:R0:W-:Y:S01]  /*b500*/  STG.E.U16 [R16.64], R0 ;  /* 0x0000000010007986 */ /* 0x0001e2000c101524 */
[----:B------:R-:W-:Y:S05]  /*b510*/  BRA `(.L_x_270) ;  /* 0x00000c5000007947 */ /* 0x000fea0003800000 */
.L_x_273:
        /* <DEDUP_REMOVED lines=10> */
.L_x_276:
[----:B------:R-:W-:-:S04]  /*b5c0*/  PRMT R2, RZ, 0x5410, R2 ;  /* 0x00005410ff027816 */ /* 0x000fc80000000002 */
[----:B------:R-:W-:-:S04]  /*b5d0*/  F2FP.PACK_AB R3, RZ, R2 ;  /* 0x00000002ff03723e */ /* 0x000fc800000000ff */
[----:B------:R-:W-:-:S05]  /*b5e0*/  PRMT R3, R3, 0x5410, RZ ;  /* 0x0000541003037816 */ /* 0x000fca00000000ff */
[----:B------:R0:W-:Y:S01]  /*b5f0*/  STG.E [R16.64], R3 ;  /* 0x0000000310007986 */ /* 0x0001e2000c101924 */
[----:B------:R-:W-:Y:S05]  /*b600*/  BRA `(.L_x_270) ;  /* 0x00000b6000007947 */ /* 0x000fea0003800000 */
.L_x_275:
[----:B------:R-:W-:-:S05]  /*b610*/  PRMT R2, RZ, 0x5410, R2 ;  /* 0x00005410ff027816 */ /* 0x000fca0000000002 */
[----:B------:R-:W-:-:S06]  /*b620*/  FMUL.FTZ R2, R2, 1 ;  /* 0x3f80000002027820 */ /* 0x000fcc0000410000 */
[----:B------:R-:W0:Y:S02]  /*b630*/  F2F.F64.F32 R2, R2 ;  /* 0x0000000200027310 */ /* 0x000e240000201800 */
[----:B0-----:R0:W-:Y:S01]  /*b640*/  STG.E.64 [R16.64], R2 ;  /* 0x0000000210007986 */ /* 0x0011e2000c101b24 */
[----:B------:R-:W-:Y:S05]  /*b650*/  BRA `(.L_x_270) ;  /* 0x00000b1000007947 */ /* 0x000fea0003800000 */
.L_x_265:
        /* <DEDUP_REMOVED lines=13> */
.L_x_279:
[----:B------:R-:W-:Y:S01]  /*b730*/  PRMT R2, RZ, 0x5410, R2 ;  /* 0x00005410ff027816 */ /* 0x000fe20000000002 */
[----:B------:R-:W-:-:S04]  /*b740*/  CS2R R6, SRZ ;  /* 0x0000000000067805 */ /* 0x000fc8000001ff00 */
[----:B------:R-:W-:-:S04]  /*b750*/  FMUL.FTZ R2, R2, 1 ;  /* 0x3f80000002027820 */ /* 0x000fc80000410000 */
[----:B------:R-:W0:Y:S02]  /*b760*/  F2F.F64.F32 R4, R2 ;  /* 0x0000000200047310 */ /* 0x000e240000201800 */
[----:B0-----:R0:W-:Y:S01]  /*b770*/  STG.E.128 [R16.64], R4 ;  /* 0x0000000410007986 */ /* 0x0011e2000c101d24 */
[----:B------:R-:W-:Y:S05]  /*b780*/  BRA `(.L_x_270) ;  /* 0x000009e000007947 */ /* 0x000fea0003800000 */
.L_x_278:
        /* <DEDUP_REMOVED lines=21> */
.L_x_283:
[----:B------:R-:W-:Y:S05]  /*b8e0*/  BSYNC B0 ;  /* 0x0000000000007941 */ /* 0x000fea0003800000 */
.L_x_282:
[----:B------:R-:W-:-:S05]  /*b8f0*/  LOP3.LUT R3, R0, R3, RZ, 0xfc, !PT ;  /* 0x0000000300037212 */ /* 0x000fca00078efcff */
[----:B------:R0:W-:Y:S01]  /*b900*/  STG.E.U8 [R16.64], R3 ;  /* 0x0000000310007986 */ /* 0x0001e2000c101124 */
[----:B------:R-:W-:Y:S05]  /*b910*/  BRA `(.L_x_270) ;  /* 0x0000085000007947 */ /* 0x000fea0003800000 */
.L_x_281:
        /* <DEDUP_REMOVED lines=13> */
.L_x_285:
[----:B------:R-:W-:Y:S01]  /*b9f0*/  IMAD.MOV.U32 R0, RZ, RZ, 0x7f ;  /* 0x0000007fff007424 */ /* 0x000fe200078e00ff */
[----:B------:R-:W-:-:S04]  /*ba00*/  ISETP.GT.U32.AND P0, PT, R2, 0x7f800000, PT ;  /* 0x7f8000000200780c */ /* 0x000fc80003f04070 */
[----:B------:R-:W-:-:S04]  /*ba10*/  SEL R0, R0, 0x7c, P0 ;  /* 0x0000007c00007807 */ /* 0x000fc80000000000 */
.L_x_286:
[----:B------:R-:W-:Y:S05]  /*ba20*/  BSYNC B0 ;  /* 0x0000000000007941 */ /* 0x000fea0003800000 */
.L_x_284:
[----:B------:R-:W-:-:S04]  /*ba30*/  LOP3.LUT R2, R3, 0x80000000, RZ, 0xc0, !PT ;  /* 0x8000000003027812 */ /* 0x000fc800078ec0ff */
[----:B------:R-:W-:-:S04]  /*ba40*/  SHF.R.U32.HI R3, RZ, 0x18, R2 ;  /* 0x00000018ff037819 */ /* 0x000fc80000011602 */
[----:B------:R-:W-:-:S05]  /*ba50*/  LOP3.LUT R3, R0, R3, RZ, 0xfc, !PT ;  /* 0x0000000300037212 */ /* 0x000fca00078efcff */
[----:B------:R0:W-:Y:S01]  /*ba60*/  STG.E.U8 [R16.64], R3 ;  /* 0x0000000310007986 */ /* 0x0001e2000c101124 */
[----:B------:R-:W-:Y:S05]  /*ba70*/  BRA `(.L_x_270) ;  /* 0x000006f000007947 */ /* 0x000fea0003800000 */
.L_x_280:
[----:B------:R0:W-:Y:S01]  /*ba80*/  STG.E.U16 [R16.64], R2 ;  /* 0x0000000210007986 */ /* 0x0001e2000c101524 */
[----:B------:R-:W-:Y:S05]  /*ba90*/  BRA `(.L_x_270) ;  /* 0x000006d000007947 */ /* 0x000fea0003800000 */
.L_x_277:
        /* <DEDUP_REMOVED lines=12> */
.L_x_289:
        /* <DEDUP_REMOVED lines=17> */
.L_x_292:
[----:B------:R-:W-:-:S04]  /*bc70*/  LOP3.LUT R2, R3, 0x80000000, RZ, 0xc0, !PT ;  /* 0x8000000003027812 */ /* 0x000fc800078ec0ff */
[----:B------:R-:W-:-:S04]  /*bc80*/  SHF.R.U32.HI R3, RZ, 0x18, R2 ;  /* 0x00000018ff037819 */ /* 0x000fc80000011602 */
[----:B------:R-:W-:-:S04]  /*bc90*/  LOP3.LUT R0, R0, R3, RZ, 0xfc, !PT ;  /* 0x0000000300007212 */ /* 0x000fc800078efcff */
[----:B------:R-:W-:Y:S02]  /*bca0*/  PRMT R8, R0, 0x7610, R8 ;  /* 0x0000761000087816 */ /* 0x000fe40000000008 */
.L_x_291:
[----:B------:R-:W-:Y:S05]  /*bcb0*/  BSYNC B0 ;  /* 0x0000000000007941 */ /* 0x000fea0003800000 */
.L_x_290:
[----:B------:R0:W-:Y:S01]  /*bcc0*/  STG.E.U8 [R16.64], R8 ;  /* 0x0000000810007986 */ /* 0x0001e2000c101124 */
[----:B------:R-:W-:Y:S05]  /*bcd0*/  BRA `(.L_x_270) ;  /* 0x0000049000007947 */ /* 0x000fea0003800000 */
.L_x_288:
        /* <DEDUP_REMOVED lines=17> */
.L_x_295:
[----:B------:R-:W-:-:S04]  /*bdf0*/  LOP3.LUT R2, R3, 0x80000000, RZ, 0xc0, !PT ;  /* 0x8000000003027812 */ /* 0x000fc800078ec0ff */
[----:B------:R-:W-:-:S04]  /*be00*/  SHF.R.U32.HI R3, RZ, 0x18, R2 ;  /* 0x00000018ff037819 */ /* 0x000fc80000011602 */
[----:B------:R-:W-:-:S04]  /*be10*/  LOP3.LUT R0, R0, R3, RZ, 0xfc, !PT ;  /* 0x0000000300007212 */ /* 0x000fc800078efcff */
[----:B------:R-:W-:Y:S02]  /*be20*/  PRMT R8, R0, 0x7610, R8 ;  /* 0x0000761000087816 */ /* 0x000fe40000000008 */
.L_x_294:
[----:B------:R-:W-:Y:S05]  /*be30*/  BSYNC B0 ;  /* 0x0000000000007941 */ /* 0x000fea0003800000 */
.L_x_293:
[----:B------:R0:W-:Y:S01]  /*be40*/  STG.E.U8 [R16.64], R8 ;  /* 0x0000000810007986 */ /* 0x0001e2000c101124 */
[----:B------:R-:W-:Y:S05]  /*be50*/  BRA `(.L_x_270) ;  /* 0x0000031000007947 */ /* 0x000fea0003800000 */
.L_x_287:
        /* <DEDUP_REMOVED lines=22> */
.L_x_269:
        /* <DEDUP_REMOVED lines=20> */
.L_x_297:
[----:B------:R-:W-:-:S06]  /*c100*/  PRMT R2, RZ, 0x5410, R2 ;  /* 0x00005410ff027816 */ /* 0x000fcc0000000002 */
[----:B------:R-:W0:Y:S02]  /*c110*/  F2I.U64.TRUNC R2, R2 ;  /* 0x0000000200027311 */ /* 0x000e24000020d800 */
[----:B0-----:R0:W-:Y:S01]  /*c120*/  STG.E.64 [R16.64], R2 ;  /* 0x0000000210007986 */ /* 0x0011e2000c101b24 */
[----:B------:R-:W-:Y:S05]  /*c130*/  BRA `(.L_x_270) ;  /* 0x0000003000007947 */ /* 0x000fea0003800000 */
.L_x_296:
[----:B------:R-:W-:-:S04]  /*c140*/  PRMT R2, RZ, 0x5410, R2 ;  /* 0x00005410ff027816 */ /* 0x000fc80000000002 */
[----:B------:R-:W0:Y:S02]  /*c150*/  F2I.FTZ.U32.TRUNC.NTZ R3, R2 ;  /* 0x0000000200037305 */ /* 0x000e24000021f000 */
[----:B0-----:R0:W-:Y:S02]  /*c160*/  STG.E [R16.64], R3 ;  /* 0x0000000310007986 */ /* 0x0011e4000c101924 */
.L_x_270:
[----:B------:R-:W-:Y:S02]  /*c170*/  IADD3 R23, R23, 0x80, RZ ;  /* 0x0000008017177810 */ /* 0x000fe40007ffe0ff */
.L_x_101:
[----:B------:R-:W-:Y:S05]  /*c180*/  BSYNC B6 ;  /* 0x0000000000067941 */ /* 0x000fea0003800000 */
.L_x_100:
[----:B------:R-:W-:-:S13]  /*c190*/  ISETP.GE.AND P0, PT, R23, c[0x0][0x160], PT ;  /* 0x0000580017007a0c */ /* 0x000fda0003f06270 */
[----:B------:R-:W-:Y:S05]  /*c1a0*/  @P0 EXIT ;  /* 0x000000000000094d */ /* 0x000fea0003800000 */
        /* <DEDUP_REMOVED lines=255> */
.L_x_298:
        /* <DEDUP_REMOVED lines=21> */
.L_x_302:
[----:B------:R-:W2:Y:S02]  /*d2f0*/  LDG.E.U8 R2, [R2.64] ;  /* 0x0000002402027981 */ /* 0x000ea4000c1e1100 */
[----:B--2---:R-:W0:Y:S02]  /*d300*/  I2F.U16 R0, R2 ;  /* 0x0000000200007306 */ /* 0x004e240000101000 */
[----:B0-----:R-:W-:-:S04]  /*d310*/  F2FP.BF16.PACK_AB R0, RZ, R0 ;  /* 0x00000000ff00723e */ /* 0x001fc800000010ff */
[----:B------:R-:W-:Y:S01]  /*d320*/  PRMT R19, R0, 0x7610, R19 ;  /* 0x0000761000137816 */ /* 0x000fe20000000013 */
[----:B------:R-:W-:Y:S05]  /*d330*/  BRA `(.L_x_304) ;  /* 0x00000f0000007947 */ /* 0x000fea0003800000 */
.L_x_301:
        /* <DEDUP_REMOVED lines=11> */
.L_x_306:
[----:B------:R-:W2:Y:S02]  /*d3f0*/  LDG.E R2, [R2.64] ;  /* 0x0000002402027981 */ /* 0x000ea4000c1e1900 */
[----:B--2---:R-:W0:Y:S02]  /*d400*/  I2F R0, R2 ;  /* 0x0000000200007306 */ /* 0x004e240000201400 */
[----:B0-----:R-:W-:-:S04]  /*d410*/  F2FP.BF16.PACK_AB R0, RZ, R0 ;  /* 0x00000000ff00723e */ /* 0x001fc800000010ff */
[----:B------:R-:W-:Y:S01]  /*d420*/  PRMT R19, R0, 0x7610, R19 ;  /* 0x0000761000137816 */ /* 0x000fe20000000013 */
[----:B------:R-:W-:Y:S05]  /*d430*/  BRA `(.L_x_304) ;  /* 0x00000e0000007947 */ /* 0x000fea0003800000 */
.L_x_305:
[----:B------:R-:W2:Y:S02]  /*d440*/  LDG.E.U16 R2, [R2.64] ;  /* 0x0000002402027981 */ /* 0x000ea4000c1e1500 */
[----:B--2---:R-:W0:Y:S02]  /*d450*/  I2F.S16 R0, R2 ;  /* 0x0000000200007306 */ /* 0x004e240000101400 */
[----:B0-----:R-:W-:-:S04]  /*d460*/  F2FP.BF16.PACK_AB R0, RZ, R0 ;  /* 0x00000000ff00723e */ /* 0x001fc800000010ff */
[----:B------:R-:W-:Y:S01]  /*d470*/  PRMT R19, R0, 0x7610, R19 ;  /* 0x0000761000137816 */ /* 0x000fe20000000013 */
[----:B------:R-:W-:Y:S05]  /*d480*/  BRA `(.L_x_304) ;  /* 0x00000db000007947 */ /* 0x000fea0003800000 */
.L_x_300:
        /* <DEDUP_REMOVED lines=9> */
.L_x_308:
[----:B------:R-:W2:Y:S02]  /*d520*/  LDG.E.U16 R0, [R2.64] ;  /* 0x0000002402007981 */ /* 0x000ea4000c1e1500 */
[----:B--2---:R-:W-:-:S05]  /*d530*/  HADD2.F32 R0, -RZ, R0.H0_H0 ;  /* 0x20000000ff007230 */ /* 0x004fca0000004100 */
[----:B------:R-:W-:-:S04]  /*d540*/  F2FP.BF16.PACK_AB R0, RZ, R0 ;  /* 0x00000000ff00723e */ /* 0x000fc800000010ff */
[----:B------:R-:W-:Y:S01]  /*d550*/  PRMT R19, R0, 0x7610, R19 ;  /* 0x0000761000137816 */ /* 0x000fe20000000013 */
[----:B------:R-:W-:Y:S05]  /*d560*/  BRA `(.L_x_304) ;  /* 0x00000cd000007947 */ /* 0x000fea0003800000 */
.L_x_307:
        /* <DEDUP_REMOVED lines=9> */
.L_x_310:
[----:B------:R-:W2:Y:S02]  /*d600*/  LDG.E.U16 R2, [R2.64] ;  /* 0x0000002402027981 */ /* 0x000ea4000c1e1500 */
[----:B--2---:R-:W-:-:S05]  /*d610*/  HADD2.F32 R0, -RZ, R2.H0_H0 ;  /* 0x20000002ff007230 */ /* 0x004fca0000004100 */
[----:B------:R-:W-:-:S04]  /*d620*/  F2FP.BF16.PACK_AB R0, RZ, R0 ;  /* 0x00000000ff00723e */ /* 0x000fc800000010ff */
[----:B------:R-:W-:Y:S01]  /*d630*/  PRMT R19, R0, 0x7610, R19 ;  /* 0x0000761000137816 */ /* 0x000fe20000000013 */
[----:B------:R-:W-:Y:S05]  /*d640*/  BRA `(.L_x_304) ;  /* 0x00000bf000007947 */ /* 0x000fea0003800000 */
.L_x_309:
[----:B------:R-:W2:Y:S02]  /*d650*/  LDG.E.64 R2, [R2.64] ;  /* 0x0000002402027981 */ /* 0x000ea4000c1e1b00 */
[----:B--2---:R-:W0:Y:S01]  /*d660*/  F2F.F32.F64 R0, R2 ;  /* 0x0000000200007310 */ /* 0x004e220000301000 */
[----:B------:R-:W0:-:S14]  /*d670*/  DSETP.GEU.AND P0, PT, |R2|, c[0x2][0x0], PT ;  /* 0x008000000200762a */ /* 0x000e1c0003f0e200 */
[----:B0-----:R-:W-:-:S05]  /*d680*/  @!P0 FMUL R0, R0, 1.175494350822287508e-38 ;  /* 0x0080000000008820 */ /* 0x001fca0000400000 */
[----:B------:R-:W-:-:S04]  /*d690*/  F2FP.BF16.PACK_AB R0, RZ, R0 ;  /* 0x00000000ff00723e */ /* 0x000fc800000010ff */
[----:B------:R-:W-:Y:S01]  /*d6a0*/  PRMT R19, R0, 0x7610, R19 ;  /* 0x0000761000137816 */ /* 0x000fe20000000013 */
[----:B------:R-:W-:Y:S05]  /*d6b0*/  BRA `(.L_x_304) ;  /* 0x00000b8000007947 */ /* 0x000fea0003800000 */
.L_x_299:
        /* <DEDUP_REMOVED lines=14> */
.L_x_313:
[----:B------:R-:W2:Y:S02]  /*d7a0*/  LDG.E.64 R2, [R2.64] ;  /* 0x0000002402027981 */ /* 0x000ea4000c1e1b00 */
[----:B--2---:R-:W0:Y:S01]  /*d7b0*/  F2F.F32.F64 R0, R2 ;  /* 0x0000000200007310 */ /* 0x004e220000301000 */
[----:B------:R-:W0:-:S14]  /*d7c0*/  DSETP.GEU.AND P0, PT, |R2|, c[0x2][0x0], PT ;  /* 0x008000000200762a */ /* 0x000e1c0003f0e200 */
[----:B0-----:R-:W-:-:S05]  /*d7d0*/  @!P0 FMUL R0, R0, 1.175494350822287508e-38 ;  /* 0x0080000000008820 */ /* 0x001fca0000400000 */
[----:B------:R-:W-:-:S04]  /*d7e0*/  F2FP.BF16.PACK_AB R0, RZ, R0 ;  /* 0x00000000ff00723e */ /* 0x000fc800000010ff */
[----:B------:R-:W-:Y:S01]  /*d7f0*/  PRMT R19, R0, 0x7610, R19 ;  /* 0x0000761000137816 */ /* 0x000fe20000000013 */
[----:B------:R-:W-:Y:S05]  /*d800*/  BRA `(.L_x_304) ;  /* 0x00000a3000007947 */ /* 0x000fea0003800000 */
.L_x_312:
        /* <DEDUP_REMOVED lines=28> */
.L_x_315:
        /* <DEDUP_REMOVED lines=15> */
.L_x_314:
[----:B------:R0:W5:Y:S01]  /*dac0*/  LDG.E.U16 R19, [R2.64] ;  /* 0x0000002402137981 */ /* 0x000162000c1e1500 */
[----:B------:R-:W-:Y:S05]  /*dad0*/  BRA `(.L_x_304) ;  /* 0x0000076000007947 */ /* 0x000fea0003800000 */
.L_x_311:
        /* <DEDUP_REMOVED lines=12> */
.L_x_318:
        /* <DEDUP_REMOVED lines=21> */
.L_x_322:
[----:B------:R-:W-:Y:S05]  /*dcf0*/  BSYNC B1 ;  /* 0x0000000000017941 */ /* 0x000fea0003800000 */
.L_x_321:
[----:B------:R-:W-:Y:S01]  /*dd00*/  LEA R3, R0, 0x3b800000, 0x17 ;  /* 0x3b80000000037811 */ /* 0x000fe200078eb8ff */
[----:B------:R-:W-:-:S05]  /*dd10*/  IMAD.SHL.U32 R0, R2, 0x100000, RZ ;  /* 0x0010000002007824 */ /* 0x000fca00078e00ff */
[----:B------:R-:W-:Y:S02]  /*dd20*/  LOP3.LUT R0, R3, R0, R4, 0xfe, !PT ;  /* 0x0000000003007212 */ /* 0x000fe400078efe04 */
.L_x_320:
[----:B------:R-:W-:Y:S05]  /*dd30*/  BSYNC B0 ;  /* 0x0000000000007941 */ /* 0x000fea0003800000 */
.L_x_319:
[----:B------:R-:W-:-:S04]  /*dd40*/  F2FP.BF16.PACK_AB R0, RZ, R0 ;  /* 0x00000000ff00723e */ /* 0x000fc800000010ff */
[----:B------:R-:W-:Y:S01]  /*dd50*/  PRMT R19, R0, 0x7610, R19 ;  /* 0x0000761000137816 */ /* 0x000fe20000000013 */
[----:B------:R-:W-:Y:S05]  /*dd60*/  BRA `(.L_x_304) ;  /* 0x000004d000007947 */ /* 0x000fea0003800000 */
.L_x_317:
        /* <DEDUP_REMOVED lines=21> */
.L_x_326:
[----:B------:R-:W-:Y:S05]  /*dec0*/  BSYNC B1 ;  /* 0x0000000000017941 */ /* 0x000fea0003800000 */
.L_x_325:
[----:B------:R-:W-:Y:S01]  /*ded0*/  LEA R3, R0, 0x37800000, 0x17 ;  /* 0x3780000000037811 */ /* 0x000fe200078eb8ff */
[----:B------:R-:W-:-:S05]  /*dee0*/  IMAD.SHL.U32 R0, R2, 0x200000, RZ ;  /* 0x0020000002007824 */ /* 0x000fca00078e00ff */
[----:B------:R-:W-:Y:S02]  /*def0*/  LOP3.LUT R0, R3, R0, R4, 0xfe, !PT ;  /* 0x0000000003007212 */ /* 0x000fe400078efe04 */
.L_x_324:
[----:B------:R-:W-:Y:S05]  /*df00*/  BSYNC B0 ;  /* 0x0000000000007941 */ /* 0x000fea0003800000 */
.L_x_323:
[----:B------:R-:W-:-:S04]  /*df10*/  F2FP.BF16.PACK_AB R0, RZ, R0 ;  /* 0x00000000ff00723e */ /* 0x000fc800000010ff */
[----:B------:R-:W-:Y:S01]  /*df20*/  PRMT R19, R0, 0x7610, R19 ;  /* 0x0000761000137816 */ /* 0x000fe20000000013 */
[----:B------:R-:W-:Y:S05]  /*df30*/  BRA `(.L_x_304) ;  /* 0x0000030000007947 */ /* 0x000fea0003800000 */
.L_x_316:
        /* <DEDUP_REMOVED lines=14> */
.L_x_330:
[----:B------:R-:W-:Y:S05]  /*e020*/  BSYNC B0 ;  /* 0x0000000000007941 */ /* 0x000fea0003800000 */
.L_x_329:
[----:B------:R-:W-:-:S04]  /*e030*/  F2FP.BF16.PACK_AB R0, RZ, R0 ;  /* 0x00000000ff00723e */ /* 0x000fc800000010ff */
[----:B------:R-:W-:Y:S01]  /*e040*/  PRMT R19, R0, 0x7610, R19 ;  /* 0x0000761000137816 */ /* 0x000fe20000000013 */
[----:B------:R-:W-:Y:S05]  /*e050*/  BRA `(.L_x_304) ;  /* 0x000001e000007947 */ /* 0x000fea0003800000 */
.L_x_303:
        /* <DEDUP_REMOVED lines=21> */
.L_x_328:
[----:B------:R-:W2:Y:S02]  /*e1b0*/  LDG.E.64 R2, [R2.64] ;  /* 0x0000002402027981 */ /* 0x000ea4000c1e1b00 */
[----:B--2---:R-:W0:Y:S02]  /*e1c0*/  I2F.U64 R0, R2 ;  /* 0x0000000200007312 */ /* 0x004e240000301000 */
[----:B0-----:R-:W-:-:S04]  /*e1d0*/  F2FP.BF16.PACK_AB R0, RZ, R0 ;  /* 0x00000000ff00723e */ /* 0x001fc800000010ff */
[----:B------:R-:W-:Y:S01]  /*e1e0*/  PRMT R19, R0, 0x7610, R19 ;  /* 0x0000761000137816 */ /* 0x000fe20000000013 */
[----:B------:R-:W-:Y:S05]  /*e1f0*/  BRA `(.L_x_304) ;  /* 0x0000004000007947 */ /* 0x000fea0003800000 */
.L_x_327:
[----:B------:R-:W2:Y:S02]  /*e200*/  LDG.E R2, [R2.64] ;  /* 0x0000002402027981 */ /* 0x000ea4000c1e1900 */
[----:B--2---:R-:W0:Y:S02]  /*e210*/  I2F.U32 R0, R2 ;  /* 0x0000000200007306 */ /* 0x004e240000201000 */
[----:B0-----:R-:W-:-:S04]  /*e220*/  F2FP.BF16.PACK_AB R0, RZ, R0 ;  /* 0x00000000ff00723e */ /* 0x001fc800000010ff */
[----:B------:R-:W-:Y:S02]  /*e230*/  PRMT R19, R0, 0x7610, R19 ;  /* 0x0000761000137816 */ /* 0x000fe40000000013 */
.L_x_304:
        /* <DEDUP_REMOVED lines=18> */
.L_x_334:
[----:B------:R-:W2:Y:S02]  /*e360*/  LDG.E.U8 R2, [R2.64] ;  /* 0x0000002402027981 */ /* 0x000ea4000c1e1100 */
[----:B--2---:R-:W0:Y:S02]  /*e370*/  I2F.U16 R0, R2 ;  /* 0x0000000200007306 */ /* 0x004e240000101000 */
[----:B0-----:R-:W-:Y:S01]  /*e380*/  F2FP.BF16.PACK_AB R0, RZ, R0 ;  /* 0x00000000ff00723e */ /* 0x001fe200000010ff */
[----:B------:R-:W-:Y:S05]  /*e390*/  BRA `(.L_x_336) ;  /* 0x00000e3000007947 */ /* 0x000fea0003800000 */
.L_x_333:
        /* <DEDUP_REMOVED lines=10> */
.L_x_338:
[----:B------:R-:W2:Y:S02]  /*e440*/  LDG.E R2, [R2.64] ;  /* 0x0000002402027981 */ /* 0x000ea4000c1e1900 */
[----:B--2---:R-:W0:Y:S02]  /*e450*/  I2F R0, R2 ;  /* 0x0000000200007306 */ /* 0x004e240000201400 */
[----:B0-----:R-:W-:Y:S01]  /*e460*/  F2FP.BF16.PACK_AB R0, RZ, R0 ;  /* 0x00000000ff00723e */ /* 0x001fe200000010ff */
[----:B------:R-:W-:Y:S05]  /*e470*/  BRA `(.L_x_336) ;  /* 0x00000d5000007947 */ /* 0x000fea0003800000 */
.L_x_337:
[----:B------:R-:W2:Y:S02]  /*e480*/  LDG.E.U16 R2, [R2.64] ;  /* 0x0000002402027981 */ /* 0x000ea4000c1e1500 */
[----:B--2---:R-:W0:Y:S02]  /*e490*/  I2F.S16 R0, R2 ;  /* 0x0000000200007306 */ /* 0x004e240000101400 */
[----:B0-----:R-:W-:Y:S01]  /*e4a0*/  F2FP.BF16.PACK_AB R0, RZ, R0 ;  /* 0x00000000ff00723e */ /* 0x001fe200000010ff */
[----:B------:R-:W-:Y:S05]  /*e4b0*/  BRA `(.L_x_336) ;  /* 0x00000d1000007947 */ /* 0x000fea0003800000 */
.L_x_332:
        /* <DEDUP_REMOVED lines=9> */
.L_x_340:
[----:B------:R-:W2:Y:S02]  /*e550*/  LDG.E.U16 R0, [R2.64] ;  /* 0x0000002402007981 */ /* 0x000ea4000c1e1500 */
[----:B--2---:R-:W-:-:S05]  /*e560*/  HADD2.F32 R0, -RZ, R0.H0_H0 ;  /* 0x20000000ff007230 */ /* 0x004fca0000004100 */
[----:B------:R-:W-:Y:S01]  /*e570*/  F2FP.BF16.PACK_AB R0, RZ, R0 ;  /* 0x00000000ff00723e */ /* 0x000fe200000010ff */
[----:B------:R-:W-:Y:S05]  /*e580*/  BRA `(.L_x_336) ;  /* 0x00000c4000007947 */ /* 0x000fea0003800000 */
.L_x_339:
        /* <DEDUP_REMOVED lines=9> */
.L_x_342:
[----:B------:R-:W2:Y:S02]  /*e620*/  LDG.E.U16 R2, [R2.64] ;  /* 0x0000002402027981 */ /* 0x000ea4000c1e1500 */
[----:B--2---:R-:W-:-:S05]  /*e630*/  HADD2.F32 R0, -RZ, R2.H0_H0 ;  /* 0x20000002ff007230 */ /* 0x004fca0000004100 */
[----:B------:R-:W-:Y:S01]  /*e640*/  F2FP.BF16.PACK_AB R0, RZ, R0 ;  /* 0x00000000ff00723e */ /* 0x000fe200000010ff */
[----:B------:R-:W-:Y:S05]  /*e650*/  BRA `(.L_x_336) ;  /* 0x00000b7000007947 */ /* 0x000fea0003800000 */
.L_x_341:
[----:B------:R-:W2:Y:S02]  /*e660*/  LDG.E.64 R2, [R2.64] ;  /* 0x0000002402027981 */ /* 0x000ea4000c1e1b00 */
[----:B--2---:R-:W0:Y:S01]  /*e670*/  F2F.F32.F64 R0, R2 ;  /* 0x0000000200007310 */ /* 0x004e220000301000 */
[----:B------:R-:W0:-:S14]  /*e680*/  DSETP.GEU.AND P0, PT, |R2|, c[0x2][0x0], PT ;  /* 0x008000000200762a */ /* 0x000e1c0003f0e200 */
[----:B0-----:R-:W-:-:S05]  /*e690*/  @!P0 FMUL R0, R0, 1.175494350822287508e-38 ;  /* 0x0080000000008820 */ /* 0x001fca0000400000 */
[----:B------:R-:W-:Y:S01]  /*e6a0*/  F2FP.BF16.PACK_AB R0, RZ, R0 ;  /* 0x00000000ff00723e */ /* 0x000fe200000010ff */
[----:B------:R-:W-:Y:S05]  /*e6b0*/  BRA `(.L_x_336) ;  /* 0x00000b1000007947 */ /* 0x000fea0003800000 */
.L_x_331:
        /* <DEDUP_REMOVED lines=13> */
.L_x_345:
[----:B------:R-:W2:Y:S02]  /*e790*/  LDG.E.64 R2, [R2.64] ;  /* 0x0000002402027981 */ /* 0x000ea4000c1e1b00 */
[----:B--2---:R-:W0:Y:S01]  /*e7a0*/  F2F.F32.F64 R0, R2 ;  /* 0x0000000200007310 */ /* 0x004e220000301000 */
[----:B------:R-:W0:-:S14]  /*e7b0*/  DSETP.GEU.AND P0, PT, |R2|, c[0x2][0x0], PT ;  /* 0x008000000200762a */ /* 0x000e1c0003f0e200 */
[----:B0-----:R-:W-:-:S05]  /*e7c0*/  @!P0 FMUL R0, R0, 1.175494350822287508e-38 ;  /* 0x0080000000008820 */ /* 0x001fca0000400000 */
[----:B------:R-:W-:Y:S01]  /*e7d0*/  F2FP.BF16.PACK_AB R0, RZ, R0 ;  /* 0x00000000ff00723e */ /* 0x000fe200000010ff */
[----:B------:R-:W-:Y:S05]  /*e7e0*/  BRA `(.L_x_336) ;  /* 0x000009e000007947 */ /* 0x000fea0003800000 */
.L_x_344:
        /* <DEDUP_REMOVED lines=28> */
.L_x_347:
        /* <DEDUP_REMOVED lines=15> */
.L_x_346:
[----:B------:R0:W5:Y:S01]  /*eaa0*/  LDG.E.U16 R0, [R2.64] ;  /* 0x0000002402007981 */ /* 0x000162000c1e1500 */
[----:B------:R-:W-:Y:S05]  /*eab0*/  BRA `(.L_x_336) ;  /* 0x0000071000007947 */ /* 0x000fea0003800000 */
.L_x_343:
        /* <DEDUP_REMOVED lines=12> */
.L_x_350:
        /* <DEDUP_REMOVED lines=21> */
.L_x_354:
[----:B------:R-:W-:Y:S05]  /*ecd0*/  BSYNC B1 ;  /* 0x0000000000017941 */ /* 0x000fea0003800000 */
.L_x_353:
[----:B------:R-:W-:Y:S01]  /*ece0*/  LEA R3, R0, 0x3b800000, 0x17 ;  /* 0x3b80000000037811 */ /* 0x000fe200078eb8ff */
[----:B------:R-:W-:-:S05]  /*ecf0*/  IMAD.SHL.U32 R0, R2, 0x100000, RZ ;  /* 0x0010000002007824 */ /* 0x000fca00078e00ff */
[----:B------:R-:W-:Y:S02]  /*ed00*/  LOP3.LUT R0, R3, R0, R4, 0xfe, !PT ;  /* 0x0000000003007212 */ /* 0x000fe400078efe04 */
.L_x_352:
[----:B------:R-:W-:Y:S05]  /*ed10*/  BSYNC B0 ;  /* 0x0000000000007941 */ /* 0x000fea0003800000 */
.L_x_351:
[----:B------:R-:W-:Y:S01]  /*ed20*/  F2FP.BF16.PACK_AB R0, RZ, R0 ;  /* 0x00000000ff00723e */ /* 0x000fe200000010ff */
[----:B------:R-:W-:Y:S05]  /*ed30*/  BRA `(.L_x_336) ;  /* 0x0000049000007947 */ /* 0x000fea0003800000 */
.L_x_349:
        /* <DEDUP_REMOVED lines=21> */
.L_x_358:
[----:B------:R-:W-:Y:S05]  /*ee90*/  BSYNC B1 ;  /* 0x0000000000017941 */ /* 0x000fea0003800000 */
.L_x_357:
[----:B------:R-:W-:Y:S01]  /*eea0*/  LEA R3, R0, 0x37800000, 0x17 ;  /* 0x3780000000037811 */ /* 0x000fe200078eb8ff */
[----:B------:R-:W-:-:S05]  /*eeb0*/  IMAD.SHL.U32 R0, R2, 0x200000, RZ ;  /* 0x0020000002007824 */ /* 0x000fca00078e00ff */
[----:B------:R-:W-:Y:S02]  /*eec0*/  LOP3.LUT R0, R3, R0, R4, 0xfe, !PT ;  /* 0x0000000003007212 */ /* 0x000fe400078efe04 */
.L_x_356:
[----:B------:R-:W-:Y:S05]  /*eed0*/  BSYNC B0 ;  /* 0x0000000000007941 */ /* 0x000fea0003800000 */
.L_x_355:
[----:B------:R-:W-:Y:S01]  /*eee0*/  F2FP.BF16.PACK_AB R0, RZ, R0 ;  /* 0x00000000ff00723e */ /* 0x000fe200000010ff */
[----:B------:R-:W-:Y:S05]  /*eef0*/  BRA `(.L_x_336) ;  /* 0x000002d000007947 */ /* 0x000fea0003800000 */
.L_x_348:
        /* <DEDUP_REMOVED lines=14> */
.L_x_362:
[----:B------:R-:W-:Y:S05]  /*efe0*/  BSYNC B0 ;  /* 0x0000000000007941 */ /* 0x000fea0003800000 */
.L_x_361:
[----:B------:R-:W-:Y:S01]  /*eff0*/  F2FP.BF16.PACK_AB R0, RZ, R0 ;  /* 0x00000000ff00723e */ /* 0x000fe200000010ff */
[----:B------:R-:W-:Y:S05]  /*f000*/  BRA `(.L_x_336) ;  /* 0x000001c000007947 */ /* 0x000fea0003800000 */
.L_x_335:
        /* <DEDUP_REMOVED lines=21> */
.L_x_360:
[----:B------:R-:W2:Y:S02]  /*f160*/  LDG.E.64 R2, [R2.64] ;  /* 0x0000002402027981 */ /* 0x000ea4000c1e1b00 */
[----:B--2---:R-:W0:Y:S02]  /*f170*/  I2F.U64 R0, R2 ;  /* 0x0000000200007312 */ /* 0x004e240000301000 */
[----:B0-----:R-:W-:Y:S01]  /*f180*/  F2FP.BF16.PACK_AB R0, RZ, R0 ;  /* 0x00000000ff00723e */ /* 0x001fe200000010ff */
[----:B------:R-:W-:Y:S05]  /*f190*/  BRA `(.L_x_336) ;  /* 0x0000003000007947 */ /* 0x000fea0003800000 */
.L_x_359:
[----:B------:R-:W2:Y:S02]  /*f1a0*/  LDG.E R2, [R2.64] ;  /* 0x0000002402027981 */ /* 0x000ea4000c1e1900 */
[----:B--2---:R-:W0:Y:S02]  /*f1b0*/  I2F.U32 R0, R2 ;  /* 0x0000000200007306 */ /* 0x004e240000201000 */
[----:B0-----:R-:W-:-:S06]  /*f1c0*/  F2FP.BF16.PACK_AB R0, RZ, R0 ;  /* 0x00000000ff00723e */ /* 0x001fcc00000010ff */
.L_x_336:
        /* <DEDUP_REMOVED lines=22> */
[----:B0-----:R-:W-:Y:S01]  /*f330*/  STG.E.U8 [R16.64], R3 ;  /* 0x0000000310007986 */ /* 0x001fe2000c101124 */
[----:B------:R-:W-:Y:S05]  /*f340*/  EXIT ;  /* 0x000000000000794d */ /* 0x000fea0003800000 */
.L_x_366:
[----:B------:R-:W-:-:S06]  /*f350*/  PRMT R3, RZ, 0x5410, R2 ;  /* 0x00005410ff037816 */ /* 0x000fcc0000000002 */
[----:B------:R-:W0:Y:S02]  /*f360*/  F2I.S64.TRUNC R2, R3 ;  /* 0x0000000300027311 */ /* 0x000e24000020d900 */
[----:B0-----:R-:W-:Y:S01]  /*f370*/  STG.E.U8 [R16.64], R2 ;  /* 0x0000000210007986 */ /* 0x001fe2000c101124 */
[----:B------:R-:W-:Y:S05]  /*f380*/  EXIT ;  /* 0x000000000000794d */ /* 0x000fea0003800000 */
.L_x_365:
        /* <DEDUP_REMOVED lines=8> */
[----:B0-----:R-:W-:Y:S01]  /*f410*/  STG.E.64 [R16.64], R2 ;  /* 0x0000000210007986 */ /* 0x001fe2000c101b24 */
[----:B------:R-:W-:Y:S05]  /*f420*/  EXIT ;  /* 0x000000000000794d */ /* 0x000fea0003800000 */
.L_x_369:
[----:B------:R-:W-:-:S04]  /*f430*/  PRMT R2, RZ, 0x5410, R2 ;  /* 0x00005410ff027816 */ /* 0x000fc80000000002 */
[----:B------:R-:W0:Y:S02]  /*f440*/  F2I.FTZ.TRUNC.NTZ R3, R2 ;  /* 0x0000000200037305 */ /* 0x000e24000021f100 */
[----:B0-----:R-:W-:Y:S01]  /*f450*/  STG.E [R16.64], R3 ;  /* 0x0000000310007986 */ /* 0x001fe2000c101924 */
[----:B------:R-:W-:Y:S05]  /*f460*/  EXIT ;  /* 0x000000000000794d */ /* 0x000fea0003800000 */
.L_x_368:
[----:B------:R-:W-:-:S04]  /*f470*/  PRMT R2, RZ, 0x5410, R2 ;  /* 0x00005410ff027816 */ /* 0x000fc80000000002 */
[----:B------:R-:W0:Y:S02]  /*f480*/  F2I.FTZ.TRUNC.NTZ R3, R2 ;  /* 0x0000000200037305 */ /* 0x000e24000021f100 */
[----:B0-----:R-:W-:Y:S01]  /*f490*/  STG.E.U16 [R16.64], R3 ;  /* 0x0000000310007986 */ /* 0x001fe2000c101524 */
[----:B------:R-:W-:Y:S05]  /*f4a0*/  EXIT ;  /* 0x000000000000794d */ /* 0x000fea0003800000 */
.L_x_364:
[----:B------:R-:W-:-:S13]  /*f4b0*/  ISETP.GT.AND P0, PT, R4, 0x6, PT ;  /* 0x000000060400780c */ /* 0x000fda0003f04270 */
[----:B------:R-:W-:Y:S05]  /*f4c0*/  @P0 BRA `(.L_x_370) ;  /* 0x000000b000000947 */ /* 0x000fea0003800000 */
[----:B------:R-:W-:-:S13]  /*f4d0*/  ISETP.NE.AND P0, PT, R4, 0x5, PT ;  /* 0x000000050400780c */ /* 0x000fda0003f05270 */
[----:B------:R-:W-:Y:S05]  /*f4e0*/  @!P0 BRA `(.L_x_371) ;  /* 0x0000005000008947 */ /* 0x000fea0003800000 */
[----:B------:R-:W-:-:S13]  /*f4f0*/  ISETP.NE.AND P0, PT, R4, 0x6, PT ;  /* 0x000000060400780c */ /* 0x000fda0003f05270 */
[----:B------:R-:W-:Y:S05]  /*f500*/  @P0 BRA `(.L_x_367) ;  /* 0x00000b1000000947 */ /* 0x000fea0003800000 */
[----:B------:R-:W-:-:S05]  /*f510*/  PRMT R3, RZ, 0x5410, R2 ;  /* 0x00005410ff037816 */ /* 0x000fca0000000002 */
[----:B------:R-:W-:Y:S01]  /*f520*/  STG.E [R16.64], R3 ;  /* 0x0000000310007986 */ /* 0x000fe2000c101924 */
[----:B------:R-:W-:Y:S05]  /*f530*/  EXIT ;  /* 0x000000000000794d */ /* 0x000fea0003800000 */
.L_x_371:
[----:B------:R-:W-:-:S04]  /*f540*/  PRMT R0, RZ, 0x5410, R2 ;  /* 0x00005410ff007816 */ /* 0x000fc80000000002 */
[----:B------:R-:W-:-:S05]  /*f550*/  F2FP.PACK_AB R0, RZ, R0 ;  /* 0x00000000ff00723e */ /* 0x000fca00000000ff */
[----:B------:R-:W-:Y:S01]  /*f560*/  STG.E.U16 [R16.64], R0 ;  /* 0x0000000010007986 */ /* 0x000fe2000c101524 */
[----:B------:R-:W-:Y:S05]  /*f570*/  EXIT ;  /* 0x000000000000794d */ /* 0x000fea0003800000 */
.L_x_370:
        /* <DEDUP_REMOVED lines=8> */
[----:B------:R-:W-:Y:S01]  /*f600*/  STG.E.64 [R16.64], R2 ;  /* 0x0000000210007986 */ /* 0x000fe2000c101b24 */
[----:B------:R-:W-:Y:S05]  /*f610*/  EXIT ;  /* 0x000000000000794d */ /* 0x000fea0003800000 */
.L_x_373:
[----:B------:R-:W-:-:S04]  /*f620*/  PRMT R2, RZ, 0x5410, R2 ;  /* 0x00005410ff027816 */ /* 0x000fc80000000002 */
[----:B------:R-:W-:-:S04]  /*f630*/  F2FP.PACK_AB R3, RZ, R2 ;  /* 0x00000002ff03723e */ /* 0x000fc800000000ff */
[----:B------:R-:W-:-:S05]  /*f640*/  PRMT R3, R3, 0x5410, RZ ;  /* 0x0000541003037816 */ /* 0x000fca00000000ff */
[----:B------:R-:W-:Y:S01]  /*f650*/  STG.E [R16.64], R3 ;  /* 0x0000000310007986 */ /* 0x000fe2000c101924 */
[----:B------:R-:W-:Y:S05]  /*f660*/  EXIT ;  /* 0x000000000000794d */ /* 0x000fea0003800000 */
.L_x_372:
[----:B------:R-:W-:-:S05]  /*f670*/  PRMT R2, RZ, 0x5410, R2 ;  /* 0x00005410ff027816 */ /* 0x000fca0000000002 */
[----:B------:R-:W-:-:S06]  /*f680*/  FMUL.FTZ R2, R2, 1 ;  /* 0x3f80000002027820 */ /* 0x000fcc0000410000 */
[----:B------:R-:W0:Y:S02]  /*f690*/  F2F.F64.F32 R2, R2 ;  /* 0x0000000200027310 */ /* 0x000e240000201800 */
[----:B0-----:R-:W-:Y:S01]  /*f6a0*/  STG.E.64 [R16.64], R2 ;  /* 0x0000000210007986 */ /* 0x001fe2000c101b24 */
[----:B------:R-:W-:Y:S05]  /*f6b0*/  EXIT ;  /* 0x000000000000794d */ /* 0x000fea0003800000 */
.L_x_363:
        /* <DEDUP_REMOVED lines=11> */
[----:B------:R-:W-:Y:S01]  /*f770*/  STG.E.U8 [R16.64], R3 ;  /* 0x0000000310007986 */ /* 0x000fe2000c101124 */
[----:B------:R-:W-:Y:S05]  /*f780*/  EXIT ;  /* 0x000000000000794d */ /* 0x000fea0003800000 */
.L_x_376:
[----:B------:R-:W-:Y:S01]  /*f790*/  PRMT R2, RZ, 0x5410, R2 ;  /* 0x00005410ff027816 */ /* 0x000fe20000000002 */
[----:B------:R-:W-:-:S04]  /*f7a0*/  CS2R R6, SRZ ;  /* 0x0000000000067805 */ /* 0x000fc8000001ff00 */
[----:B------:R-:W-:-:S04]  /*f7b0*/  FMUL.FTZ R2, R2, 1 ;  /* 0x3f80000002027820 */ /* 0x000fc80000410000 */
[----:B------:R-:W0:Y:S02]  /*f7c0*/  F2F.F64.F32 R4, R2 ;  /* 0x0000000200047310 */ /* 0x000e240000201800 */
[----:B0-----:R-:W-:Y:S01]  /*f7d0*/  STG.E.128 [R16.64], R4 ;  /* 0x0000000410007986 */ /* 0x001fe2000c101d24 */
[----:B------:R-:W-:Y:S05]  /*f7e0*/  EXIT ;  /* 0x000000000000794d */ /* 0x000fea0003800000 */
.L_x_375:
        /* <DEDUP_REMOVED lines=21> */
.L_x_380:
[----:B------:R-:W-:Y:S05]  /*f940*/  BSYNC B0 ;  /* 0x0000000000007941 */ /* 0x000fea0003800000 */
.L_x_379:
[----:B------:R-:W-:-:S05]  /*f950*/  LOP3.LUT R3, R0, R3, RZ, 0xfc, !PT ;  /* 0x0000000300037212 */ /* 0x000fca00078efcff */
[----:B------:R-:W-:Y:S01]  /*f960*/  STG.E.U8 [R16.64], R3 ;  /* 0x0000000310007986 */ /* 0x000fe2000c101124 */
[----:B------:R-:W-:Y:S05]  /*f970*/  EXIT ;  /* 0x000000000000794d */ /* 0x000fea0003800000 */
.L_x_378:
        /* <DEDUP_REMOVED lines=13> */
.L_x_382:
[----:B------:R-:W-:Y:S01]  /*fa50*/  IMAD.MOV.U32 R0, RZ, RZ, 0x7f ;  /* 0x0000007fff007424 */ /* 0x000fe200078e00ff */
[----:B------:R-:W-:-:S04]  /*fa60*/  ISETP.GT.U32.AND P0, PT, R2, 0x7f800000, PT ;  /* 0x7f8000000200780c */ /* 0x000fc80003f04070 */
[----:B------:R-:W-:-:S04]  /*fa70*/  SEL R0, R0, 0x7c, P0 ;  /* 0x0000007c00007807 */ /* 0x000fc80000000000 */
.L_x_383:
[----:B------:R-:W-:Y:S05]  /*fa80*/  BSYNC B0 ;  /* 0x0000000000007941 */ /* 0x000fea0003800000 */
.L_x_381:
[----:B------:R-:W-:-:S04]  /*fa90*/  LOP3.LUT R2, R3, 0x80000000, RZ, 0xc0, !PT ;  /* 0x8000000003027812 */ /* 0x000fc800078ec0ff */
[----:B------:R-:W-:-:S04]  /*faa0*/  SHF.R.U32.HI R3, RZ, 0x18, R2 ;  /* 0x00000018ff037819 */ /* 0x000fc80000011602 */
[----:B------:R-:W-:-:S05]  /*fab0*/  LOP3.LUT R3, R0, R3, RZ, 0xfc, !PT ;  /* 0x0000000300037212 */ /* 0x000fca00078efcff */
[----:B------:R-:W-:Y:S01]  /*fac0*/  STG.E.U8 [R16.64], R3 ;  /* 0x0000000310007986 */ /* 0x000fe2000c101124 */
[----:B------:R-:W-:Y:S05]  /*fad0*/  EXIT ;  /* 0x000000000000794d */ /* 0x000fea0003800000 */
.L_x_377:
[----:B------:R-:W-:Y:S01]  /*fae0*/  STG.E.U16 [R16.64], R2 ;  /* 0x0000000210007986 */ /* 0x000fe2000c101524 */
[----:B------:R-:W-:Y:S05]  /*faf0*/  EXIT ;  /* 0x000000000000794d */ /* 0x000fea0003800000 */
.L_x_374:
        /* <DEDUP_REMOVED lines=10> */
[----:B0-----:R-:W-:Y:S01]  /*fba0*/  STG.E.U16 [R16.64], R3 ;  /* 0x0000000310007986 */ /* 0x001fe2000c101524 */
[----:B------:R-:W-:Y:S05]  /*fbb0*/  EXIT ;  /* 0x000000000000794d */ /* 0x000fea0003800000 */
.L_x_386:
        /* <DEDUP_REMOVED lines=17> */
.L_x_389:
[----:B------:R-:W-:-:S04]  /*fcd0*/  LOP3.LUT R2, R3, 0x80000000, RZ, 0xc0, !PT ;  /* 0x8000000003027812 */ /* 0x000fc800078ec0ff */
[----:B------:R-:W-:-:S04]  /*fce0*/  SHF.R.U32.HI R3, RZ, 0x18, R2 ;  /* 0x00000018ff037819 */ /* 0x000fc80000011602 */
[----:B------:R-:W-:-:S04]  /*fcf0*/  LOP3.LUT R0, R0, R3, RZ, 0xfc, !PT ;  /* 0x0000000300007212 */ /* 0x000fc800078efcff */
[----:B------:R-:W-:Y:S02]  /*fd00*/  PRMT R8, R0, 0x7610, R8 ;  /* 0x0000761000087816 */ /* 0x000fe40000000008 */
.L_x_388:
[----:B------:R-:W-:Y:S05]  /*fd10*/  BSYNC B0 ;  /* 0x0000000000007941 */ /* 0x000fea0003800000 */
.L_x_387:
[----:B------:R-:W-:Y:S01]  /*fd20*/  STG.E.U8 [R16.64], R8 ;  /* 0x0000000810007986 */ /* 0x000fe2000c101124 */
[----:B------:R-:W-:Y:S05]  /*fd30*/  EXIT ;  /* 0x000000000000794d */ /* 0x000fea0003800000 */
.L_x_385:
        /* <DEDUP_REMOVED lines=17> */
.L_x_392:
[----:B------:R-:W-:-:S04]  /*fe50*/  LOP3.LUT R2, R3, 0x80000000, RZ, 0xc0, !PT ;  /* 0x8000000003027812 */ /* 0x000fc800078ec0ff */
[----:B------:R-:W-:-:S04]  /*fe60*/  SHF.R.U32.HI R3, RZ, 0x18, R2 ;  /* 0x00000018ff037819 */ /* 0x000fc80000011602 */
[----:B------:R-:W-:-:S04]  /*fe70*/  LOP3.LUT R0, R0, R3, RZ, 0xfc, !PT ;  /* 0x0000000300007212 */ /* 0x000fc800078efcff */
[----:B------:R-:W-:Y:S02]  /*fe80*/  PRMT R8, R0, 0x7610, R8 ;  /* 0x0000761000087816 */ /* 0x000fe40000000008 */
.L_x_391:
[----:B------:R-:W-:Y:S05]  /*fe90*/  BSYNC B0 ;  /* 0x0000000000007941 */ /* 0x000fea0003800000 */
.L_x_390:
[----:B------:R-:W-:Y:S01]  /*fea0*/  STG.E.U8 [R16.64], R8 ;  /* 0x0000000810007986 */ /* 0x000fe2000c101124 */
[----:B------:R-:W-:Y:S05]  /*feb0*/  EXIT ;  /* 0x000000000000794d */ /* 0x000fea0003800000 */
.L_x_384:
        /* <DEDUP_REMOVED lines=20> */
[----:B------:R-:W-:Y:S01]  /*10000*/  STG.E.U8 [R16.64], R3 ;  /* 0x0000000310007986 */ /* 0x000fe2000c101124 */
[----:B------:R-:W-:Y:S05]  /*10010*/  EXIT ;  /* 0x000000000000794d */ /* 0x000fea0003800000 */
.L_x_367:
        /* <DEDUP_REMOVED lines=19> */
[----:B------:R-:W-:Y:S05]  /*10150*/  EXIT ;  /* 0x000000000000794d */ /* 0x000fea0003800000 */
.L_x_394:
[----:B------:R-:W-:-:S06]  /*10160*/  PRMT R2, RZ, 0x5410, R2 ;  /* 0x00005410ff027816 */ /* 0x000fcc0000000002 */
[----:B------:R-:W0:Y:S02]  /*10170*/  F2I.U64.TRUNC R2, R2 ;  /* 0x0000000200027311 */ /* 0x000e24000020d800 */
[----:B0-----:R-:W-:Y:S01]  /*10180*/  STG.E.64 [R16.64], R2 ;  /* 0x0000000210007986 */ /* 0x001fe2000c101b24 */
[----:B------:R-:W-:Y:S05]  /*10190*/  EXIT ;  /* 0x000000000000794d */ /* 0x000fea0003800000 */
.L_x_393:
[----:B------:R-:W-:-:S04]  /*101a0*/  PRMT R2, RZ, 0x5410, R2 ;  /* 0x00005410ff027816 */ /* 0x000fc80000000002 */
[----:B------:R-:W0:Y:S02]  /*101b0*/  F2I.FTZ.U32.TRUNC.NTZ R3, R2 ;  /* 0x0000000200037305 */ /* 0x000e24000021f000 */
[----:B0-----:R-:W-:Y:S01]  /*101c0*/  STG.E [R16.64], R3 ;  /* 0x0000000310007986 */ /* 0x001fe2000c101924 */
[----:B------:R-:W-:Y:S05]  /*101d0*/  EXIT ;  /* 0x000000000000794d */ /* 0x000fea0003800000 */
.L_x_395:
[----:B------:R-:W-:-:S00]  /*101e0*/  BRA `(.L_x_395) ;  /* 0xfffffff000007947 */ /* 0x000fc0000383ffff */
[----:B------:R-:W-:-:S00]  /*101f0*/  NOP ;  /* 0x0000000000007918 */ /* 0x000fc00000000000 */
        /* <DEDUP_REMOVED lines=8> */
.L_x_21435:


//--------------------- .text._ZN2at6native27unrolled_elementwise_kernelINS0_13BinaryFunctorIN3c108BFloat16ES4_S4_ZZZNS0_15binary_internal21div_trunc_kernel_cudaERNS_18TensorIteratorBaseEENKUlvE1_clEvENKUlvE2_clEvEUlS4_S4_E_EESt5arrayIPcLm3EELi4E23TrivialOffsetCalculatorILi2EjESF_ILi1EjENS0_6memory12LoadWithCastILi2EEENSI_13StoreWithCastILi1EEEEEviT_T0_T2_T3_T4_T5_ --------------------------
	.section	.text._ZN2at6native27unrolled_elementwise_kernelINS0_13BinaryFunctorIN3c108BFloat16ES4_S4_ZZZNS0_15binary_internal21div_trunc_kernel_cudaERNS_18TensorIteratorBaseEENKUlvE1_clEvENKUlvE2_clEvEUlS4_S4_E_EESt5arrayIPcLm3EELi4E23TrivialOffsetCalculatorILi2EjESF_ILi1EjENS0_6memory12LoadWithCastILi2EEENSI_13StoreWithCastILi1EEEEEviT_T0_T2_T3_T4_T5_,"ax",@progbits
	.sectioninfo	@"SHI_REGISTERS=31"
	.align	128
        .global         _ZN2at6native27unrolled_elementwise_kernelINS0_13BinaryFunctorIN3c108BFloat16ES4_S4_ZZZNS0_15binary_internal21div_trunc_kernel_cudaERNS_18TensorIteratorBaseEENKUlvE1_clEvENKUlvE2_clEvEUlS4_S4_E_EESt5arrayIPcLm3EELi4E23TrivialOffsetCalculatorILi2EjESF_ILi1EjENS0_6memory12LoadWithCastILi2EEENSI_13StoreWithCastILi1EEEEEviT_T0_T2_T3_T4_T5_
        .type           _ZN2at6native27unrolled_elementwise_kernelINS0_13BinaryFunctorIN3c108BFloat16ES4_S4_ZZZNS0_15binary_internal21div_trunc_kernel_cudaERNS_18TensorIteratorBaseEENKUlvE1_clEvENKUlvE2_clEvEUlS4_S4_E_EESt5arrayIPcLm3EELi4E23TrivialOffsetCalculatorILi2EjESF_ILi1EjENS0_6memory12LoadWithCastILi2EEENSI_13StoreWithCastILi1EEEEEviT_T0_T2_T3_T4_T5_,@function
        .size           _ZN2at6native27unrolled_elementwise_kernelINS0_13BinaryFunctorIN3c108BFloat16ES4_S4_ZZZNS0_15binary_internal21div_trunc_kernel_cudaERNS_18TensorIteratorBaseEENKUlvE1_clEvENKUlvE2_clEvEUlS4_S4_E_EESt5arrayIPcLm3EELi4E23TrivialOffsetCalculatorILi2EjESF_ILi1EjENS0_6memory12LoadWithCastILi2EEENSI_13StoreWithCastILi1EEEEEviT_T0_T2_T3_T4_T5_,(.L_x_21436 - _ZN2at6native27unrolled_elementwise_kernelINS0_13BinaryFunctorIN3c108BFloat16ES4_S4_ZZZNS0_15binary_internal21div_trunc_kernel_cudaERNS_18TensorIteratorBaseEENKUlvE1_clEvENKUlvE2_clEvEUlS4_S4_E_EESt5arrayIPcLm3EELi4E23TrivialOffsetCalculatorILi2EjESF_ILi1EjENS0_6memory12LoadWithCastILi2EEENSI_13StoreWithCastILi1EEEEEviT_T0_T2_T3_T4_T5_)
        .other          _ZN2at6native27unrolled_elementwise_kernelINS0_13BinaryFunctorIN3c108BFloat16ES4_S4_ZZZNS0_15binary_internal21div_trunc_kernel_cudaERNS_18TensorIteratorBaseEENKUlvE1_clEvENKUlvE2_clEvEUlS4_S4_E_EESt5arrayIPcLm3EELi4E23TrivialOffsetCalculatorILi2EjESF_ILi1EjENS0_6memory12LoadWithCastILi2EEENSI_13StoreWithCastILi1EEEEEviT_T0_T2_T3_T4_T5_,@"STO_CUDA_ENTRY STV_DEFAULT"
_ZN2at6native27unrolled_elementwise_kernelINS0_13BinaryFunctorIN3c108BFloat16ES4_S4_ZZZNS0_15binary_internal21div_trunc_kernel_cudaERNS_18TensorIteratorBaseEENKUlvE1_clEvENKUlvE2_clEvEUlS4_S4_E_EESt5arrayIPcLm3EELi4E23TrivialOffsetCalculatorILi2EjESF_ILi1EjENS0_6memory12LoadWithCastILi2EEENSI_13StoreWithCastILi1EEEEEviT_T0_T2_T3_T4_T5_:
.text._ZN2at6native27unrolled_elementwise_kernelINS0_13BinaryFunctorIN3c108BFloat16ES4_S4_ZZZNS0_15binary_internal21div_trunc_kernel_cudaERNS_18TensorIteratorBaseEENKUlvE1_clEvENKUlvE2_clEvEUlS4_S4_E_EESt5arrayIPcLm3EELi4E23TrivialOffsetCalculatorILi2EjESF_ILi1EjENS0_6memory12LoadWithCastILi2EEENSI_13StoreWithCastILi1EEEEEviT_T0_T2_T3_T4_T5_:
[----:B------:R-:W-:Y:S02]  /*0000*/  IMAD.MOV.U32 R1, RZ, RZ, c[0x0][0x28] ;  /* 0x00000a00ff017624 */ /* 0x000fe400078e00ff */
[----:B------:R-:W0:Y:S01]  /*0010*/  S2R R16, SR_CTAID.X ;  /* 0x0000000000107919 */ /* 0x000e220000002500 */
[----:B------:R-:W-:Y:S01]  /*0020*/  IMAD.MOV.U32 R3, RZ, RZ, -0x200 ;  /* 0xfffffe00ff037424 */ /* 0x000fe200078e00ff */
[----:B------:R-:W1:Y:S01]  /*0030*/  LDC.U8 R18, c[0x0][0x184] ;  /* 0x00006100ff127b82 */ /* 0x000e620000000000 */
[----:B------:R-:W-:Y:S01]  /*0040*/  ULDC.64 UR36, c[0x0][0x118] ;  /* 0x0000460000247ab9 */ /* 0x000fe20000000a00 */
[----:B------:R-:W2:Y:S01]  /*0050*/  S2R R17, SR_TID.X ;  /* 0x0000000000117919 */ /* 0x000ea20000002100 */
[----:B------:R-:W-:Y:S01]  /*0060*/  BSSY B6, `(.L_x_396) ;  /* 0x000021a000067945 */ /* 0x000fe20003800000 */
[----:B------:R-:W-:Y:S02]  /*0070*/  PRMT R23, RZ, 0x7610, R23 ;  /* 0x00007610ff177816 */ /* 0x000fe40000000017 */
[----:B------:R-:W-:Y:S02]  /*0080*/  PRMT R24, RZ, 0x7610, R24 ;  /* 0x00007610ff187816 */ /* 0x000fe40000000018 */
[----:B------:R-:W3:Y:S01]  /*0090*/  LDC.U8 R19, c[0x0][0x185] ;  /* 0x00006140ff137b82 */ /* 0x000ee20000000000 */
[----:B------:R-:W-:Y:S01]  /*00a0*/  PRMT R25, RZ, 0x7610, R25 ;  /* 0x00007610ff197816 */ /* 0x000fe20000000019 */
[----:B0-----:R-:W-:-:S05]  /*00b0*/  IMAD R22, R16, R3, c[0x0][0x160] ;  /* 0x0000580010167624 */ /* 0x001fca00078e0203 */
[----:B--2---:R-:W-:-:S13]  /*00c0*/  ISETP.GE.AND P0, PT, R17, R22, PT ;  /* 0x000000161100720c */ /* 0x004fda0003f06270 */
[----:B------:R-:W-:Y:S05]  /*00d0*/  @P0 BRA `(.L_x_397) ;  /* 0x0000212000000947 */ /* 0x000fea0003800000 */
[----:B-1-3--:R-:W-:Y:S01]  /*00e0*/  PRMT R0, R18, 0x9910, RZ ;  /* 0x0000991012007816 */ /* 0x00afe200000000ff */
[----:B------:R-:W-:-:S03]  /*00f0*/  IMAD R25, R16, 0x200, R17 ;  /* 0x0000020010197824 */ /* 0x000fc600078e0211 */
[----:B------:R-:W-:Y:S01]  /*0100*/  ISETP.GT.AND P0, PT, R0, 0x9, PT ;  /* 0x000000090000780c */ /* 0x000fe20003f04270 */
[----:B------:R-:W-:-:S05]  /*0110*/  IMAD R2, R25, c[0x0][0x188], RZ ;  /* 0x0000620019027a24 */ /* 0x000fca00078e02ff */
[----:B------:R-:W-:-:S05]  /*0120*/  IADD3 R2, P1, R2, c[0x0][0x170], RZ ;  /* 0x00005c0002027a10 */ /* 0x000fca0007f3e0ff */
[----:B------:R-:W-:Y:S02]  /*0130*/  IMAD.X R3, RZ, RZ, c[0x0][0x174], P1 ;  /* 0x00005d00ff037624 */ /* 0x000fe400008e06ff */
        /* <DEDUP_REMOVED lines=14> */
.L_x_401:
[----:B------:R-:W2:Y:S02]  /*0220*/  LDG.E.U8 R2, [R2.64] ;  /* 0x0000002402027981 */ /* 0x000ea4000c1e1100 */
[----:B--2---:R-:W0:Y:S02]  /*0230*/  I2F.U16 R0, R2 ;  /* 0x0000000200007306 */ /* 0x004e240000101000 */
[----:B0-----:R-:W-:-:S04]  /*0240*/  F2FP.BF16.PACK_AB R0, RZ, R0 ;  /* 0x00000000ff00723e */ /* 0x001fc800000010ff */
[----:B------:R-:W-:Y:S01]  /*0250*/  PRMT R24, R0, 0x7610, R24 ;  /* 0x0000761000187816 */ /* 0x000fe20000000018 */
[----:B------:R-:W-:Y:S05]  /*0260*/  BRA `(.L_x_403) ;  /* 0x00000f0000007947 */ /* 0x000fea0003800000 */
.L_x_400:
        /* <DEDUP_REMOVED lines=11> */
.L_x_405:
[----:B------:R-:W2:Y:S02]  /*0320*/  LDG.E R2, [R2.64] ;  /* 0x0000002402027981 */ /* 0x000ea4000c1e1900 */
[----:B--2---:R-:W0:Y:S02]  /*0330*/  I2F R0, R2 ;  /* 0x0000000200007306 */ /* 0x004e240000201400 */
[----:B0-----:R-:W-:-:S04]  /*0340*/  F2FP.BF16.PACK_AB R0, RZ, R0 ;  /* 0x00000000ff00723e */ /* 0x001fc800000010ff */
[----:B------:R-:W-:Y:S01]  /*0350*/  PRMT R24, R0, 0x7610, R24 ;  /* 0x0000761000187816 */ /* 0x000fe20000000018 */
[----:B------:R-:W-:Y:S05]  /*0360*/  BRA `(.L_x_403) ;  /* 0x00000e0000007947 */ /* 0x000fea0003800000 */
.L_x_404:
[----:B------:R-:W2:Y:S02]  /*0370*/  LDG.E.U16 R2, [R2.64] ;  /* 0x0000002402027981 */ /* 0x000ea4000c1e1500 */
[----:B--2---:R-:W0:Y:S02]  /*0380*/  I2F.S16 R0, R2 ;  /* 0x0000000200007306 */ /* 0x004e240000101400 */
[----:B0-----:R-:W-:-:S04]  /*0390*/  F2FP.BF16.PACK_AB R0, RZ, R0 ;  /* 0x00000000ff00723e */ /* 0x001fc800000010ff */
[----:B------:R-:W-:Y:S01]  /*03a0*/  PRMT R24, R0, 0x7610, R24 ;  /* 0x0000761000187816 */ /* 0x000fe20000000018 */
[----:B------:R-:W-:Y:S05]  /*03b0*/  BRA `(.L_x_403) ;  /* 0x00000db000007947 */ /* 0x000fea0003800000 */
.L_x_399:
        /* <DEDUP_REMOVED lines=9> */
.L_x_407:
[----:B------:R-:W2:Y:S02]  /*0450*/  LDG.E.U16 R0, [R2.64] ;  /* 0x0000002402007981 */ /* 0x000ea4000c1e1500 */
[----:B--2---:R-:W-:-:S05]  /*0460*/  HADD2.F32 R0, -RZ, R0.H0_H0 ;  /* 0x20000000ff007230 */ /* 0x004fca0000004100 */
[----:B------:R-:W-:-:S04]  /*0470*/  F2FP.BF16.PACK_AB R0, RZ, R0 ;  /* 0x00000000ff00723e */ /* 0x000fc800000010ff */
[----:B------:R-:W-:Y:S01]  /*0480*/  PRMT R24, R0, 0x7610, R24 ;  /* 0x0000761000187816 */ /* 0x000fe20000000018 */
[----:B------:R-:W-:Y:S05]  /*0490*/  BRA `(.L_x_403) ;  /* 0x00000cd000007947 */ /* 0x000fea0003800000 */
.L_x_406:
        /* <DEDUP_REMOVED lines=9> */
.L_x_409:
[----:B------:R-:W2:Y:S02]  /*0530*/  LDG.E.U16 R2, [R2.64] ;  /* 0x0000002402027981 */ /* 0x000ea4000c1e1500 */
[----:B--2---:R-:W-:-:S05]  /*0540*/  HADD2.F32 R0, -RZ, R2.H0_H0 ;  /* 0x20000002ff007230 */ /* 0x004fca0000004100 */
[----:B------:R-:W-:-:S04]  /*0550*/  F2FP.BF16.PACK_AB R0, RZ, R0 ;  /* 0x00000000ff00723e */ /* 0x000fc800000010ff */
[----:B------:R-:W-:Y:S01]  /*0560*/  PRMT R24, R0, 0x7610, R24 ;  /* 0x0000761000187816 */ /* 0x000fe20000000018 */
[----:B------:R-:W-:Y:S05]  /*0570*/  BRA `(.L_x_403) ;  /* 0x00000bf000007947 */ /* 0x000fea0003800000 */
.L_x_408:
[----:B------:R-:W2:Y:S02]  /*0580*/  LDG.E.64 R2, [R2.64] ;  /* 0x0000002402027981 */ /* 0x000ea4000c1e1b00 */
[----:B--2---:R-:W0:Y:S01]  /*0590*/  F2F.F32.F64 R0, R2 ;  /* 0x0000000200007310 */ /* 0x004e220000301000 */
[----:B------:R-:W0:-:S14]  /*05a0*/  DSETP.GEU.AND P0, PT, |R2|, c[0x2][0x0], PT ;  /* 0x008000000200762a */ /* 0x000e1c0003f0e200 */
[----:B0-----:R-:W-:-:S05]  /*05b0*/  @!P0 FMUL R0, R0, 1.175494350822287508e-38 ;  /* 0x0080000000008820 */ /* 0x001fca0000400000 */
[----:B------:R-:W-:-:S04]  /*05c0*/  F2FP.BF16.PACK_AB R0, RZ, R0 ;  /* 0x00000000ff00723e */ /* 0x000fc800000010ff */
[----:B------:R-:W-:Y:S01]  /*05d0*/  PRMT R24, R0, 0x7610, R24 ;  /* 0x0000761000187816 */ /* 0x000fe20000000018 */
[----:B------:R-:W-:Y:S05]  /*05e0*/  BRA `(.L_x_403) ;  /* 0x00000b8000007947 */ /* 0x000fea0003800000 */
.L_x_398:
        /* <DEDUP_REMOVED lines=14> */
.L_x_412:
[----:B------:R-:W2:Y:S02]  /*06d0*/  LDG.E.64 R2, [R2.64] ;  /* 0x0000002402027981 */ /* 0x000ea4000c1e1b00 */
[----:B--2---:R-:W0:Y:S01]  /*06e0*/  F2F.F32.F64 R0, R2 ;  /* 0x0000000200007310 */ /* 0x004e220000301000 */
[----:B------:R-:W0:-:S14]  /*06f0*/  DSETP.GEU.AND P0, PT, |R2|, c[0x2][0x0], PT ;  /* 0x008000000200762a */ /* 0x000e1c0003f0e200 */
[----:B0-----:R-:W-:-:S05]  /*0700*/  @!P0 FMUL R0, R0, 1.175494350822287508e-38 ;  /* 0x0080000000008820 */ /* 0x001fca0000400000 */
[----:B------:R-:W-:-:S04]  /*0710*/  F2FP.BF16.PACK_AB R0, RZ, R0 ;  /* 0x00000000ff00723e */ /* 0x000fc800000010ff */
[----:B------:R-:W-:Y:S01]  /*0720*/  PRMT R24, R0, 0x7610, R24 ;  /* 0x0000761000187816 */ /* 0x000fe20000000018 */
[----:B------:R-:W-:Y:S05]  /*0730*/  BRA `(.L_x_403) ;  /* 0x00000a3000007947 */ /* 0x000fea0003800000 */
.L_x_411:
        /* <DEDUP_REMOVED lines=28> */
.L_x_414:
        /* <DEDUP_REMOVED lines=15> */
.L_x_413:
[----:B------:R0:W5:Y:S01]  /*09f0*/  LDG.E.U16 R24, [R2.64] ;  /* 0x0000002402187981 */ /* 0x000162000c1e1500 */
[----:B------:R-:W-:Y:S05]  /*0a00*/  BRA `(.L_x_403) ;  /* 0x0000076000007947 */ /* 0x000fea0003800000 */
.L_x_410:
        /* <DEDUP_REMOVED lines=12> */
.L_x_417:
        /* <DEDUP_REMOVED lines=21> */
.L_x_421:
[----:B------:R-:W-:Y:S05]  /*0c20*/  BSYNC B1 ;  /* 0x0000000000017941 */ /* 0x000fea0003800000 */
.L_x_420:
[----:B------:R-:W-:Y:S01]  /*0c30*/  LEA R3, R0, 0x3b800000, 0x17 ;  /* 0x3b80000000037811 */ /* 0x000fe200078eb8ff */
[----:B------:R-:W-:-:S05]  /*0c40*/  IMAD.SHL.U32 R0, R2, 0x100000, RZ ;  /* 0x0010000002007824 */ /* 0x000fca00078e00ff */
[----:B------:R-:W-:Y:S02]  /*0c50*/  LOP3.LUT R0, R3, R0, R4, 0xfe, !PT ;  /* 0x0000000003007212 */ /* 0x000fe400078efe04 */
.L_x_419:
[----:B------:R-:W-:Y:S05]  /*0c60*/  BSYNC B0 ;  /* 0x0000000000007941 */ /* 0x000fea0003800000 */
.L_x_418:
[----:B------:R-:W-:-:S04]  /*0c70*/  F2FP.BF16.PACK_AB R0, RZ, R0 ;  /* 0x00000000ff00723e */ /* 0x000fc800000010ff */
[----:B------:R-:W-:Y:S01]  /*0c80*/  PRMT R24, R0, 0x7610, R24 ;  /* 0x0000761000187816 */ /* 0x000fe20000000018 */
[----:B------:R-:W-:Y:S05]  /*0c90*/  BRA `(.L_x_403) ;  /* 0x000004d000007947 */ /* 0x000fea0003800000 */
.L_x_416:
        /* <DEDUP_REMOVED lines=21> */
.L_x_425:
[----:B------:R-:W-:Y:S05]  /*0df0*/  BSYNC B1 ;  /* 0x0000000000017941 */ /* 0x000fea0003800000 */
.L_x_424:
[----:B------:R-:W-:Y:S01]  /*0e00*/  LEA R3, R0, 0x37800000, 0x17 ;  /* 0x3780000000037811 */ /* 0x000fe200078eb8ff */
[----:B------:R-:W-:-:S05]  /*0e10*/  IMAD.SHL.U32 R0, R2, 0x200000, RZ ;  /* 0x0020000002007824 */ /* 0x000fca00078e00ff */
[----:B------:R-:W-:Y:S02]  /*0e20*/  LOP3.LUT R0, R3, R0, R4, 0xfe, !PT ;  /* 0x0000000003007212 */ /* 0x000fe400078efe04 */
.L_x_423:
[----:B------:R-:W-:Y:S05]  /*0e30*/  BSYNC B0 ;  /* 0x0000000000007941 */ /* 0x000fea0003800000 */
.L_x_422:
[----:B------:R-:W-:-:S04]  /*0e40*/  F2FP.BF16.PACK_AB R0, RZ, R0 ;  /* 0x00000000ff00723e */ /* 0x000fc800000010ff */
[----:B------:R-:W-:Y:S01]  /*0e50*/  PRMT R24, R0, 0x7610, R24 ;  /* 0x0000761000187816 */ /* 0x000fe20000000018 */
[----:B------:R-:W-:Y:S05]  /*0e60*/  BRA `(.L_x_403) ;  /* 0x0000030000007947 */ /* 0x000fea0003800000 */
.L_x_415:
        /* <DEDUP_REMOVED lines=14> */
.L_x_429:
[----:B------:R-:W-:Y:S05]  /*0f50*/  BSYNC B0 ;  /* 0x0000000000007941 */ /* 0x000fea0003800000 */
.L_x_428:
[----:B------:R-:W-:-:S04]  /*0f60*/  F2FP.BF16.PACK_AB R0, RZ, R0 ;  /* 0x00000000ff00723e */ /* 0x000fc800000010ff */
[----:B------:R-:W-:Y:S01]  /*0f70*/  PRMT R24, R0, 0x7610, R24 ;  /* 0x0000761000187816 */ /* 0x000fe20000000018 */
[----:B------:R-:W-:Y:S05]  /*0f80*/  BRA `(.L_x_403) ;  /* 0x000001e000007947 */ /* 0x000fea0003800000 */
.L_x_402:
        /* <DEDUP_REMOVED lines=21> */
.L_x_427:
[----:B------:R-:W2:Y:S02]  /*10e0*/  LDG.E.64 R2, [R2.64] ;  /* 0x0000002402027981 */ /* 0x000ea4000c1e1b00 */
[----:B--2---:R-:W0:Y:S02]  /*10f0*/  I2F.U64 R0, R2 ;  /* 0x0000000200007312 */ /* 0x004e240000301000 */
[----:B0-----:R-:W-:-:S04]  /*1100*/  F2FP.BF16.PACK_AB R0, RZ, R0 ;  /* 0x00000000ff00723e */ /* 0x001fc800000010ff */
[----:B------:R-:W-:Y:S01]  /*1110*/  PRMT R24, R0, 0x7610, R24 ;  /* 0x0000761000187816 */ /* 0x000fe20000000018 */
[----:B------:R-:W-:Y:S05]  /*1120*/  BRA `(.L_x_403) ;  /* 0x0000004000007947 */ /* 0x000fea0003800000 */
.L_x_426:
[----:B------:R-:W2:Y:S02]  /*1130*/  LDG.E R2, [R2.64] ;  /* 0x0000002402027981 */ /* 0x000ea4000c1e1900 */
[----:B--2---:R-:W0:Y:S02]  /*1140*/  I2F.U32 R0, R2 ;  /* 0x0000000200007306 */ /* 0x004e240000201000 */
[----:B0-----:R-:W-:-:S04]  /*1150*/  F2FP.BF16.PACK_AB R0, RZ, R0 ;  /* 0x00000000ff00723e */ /* 0x001fc800000010ff */
[----:B------:R-:W-:Y:S02]  /*1160*/  PRMT R24, R0, 0x7610, R24 ;  /* 0x0000761000187816 */ /* 0x000fe40000000018 */
.L_x_403:
[----:B------:R-:W-:Y:S01]  /*1170*/  PRMT R0, R19, 0x9910, RZ ;  /* 0x0000991013007816 */ /* 0x000fe200000000ff */
[----:B0-----:R-:W-:-:S03]  /*1180*/  IMAD R2, R25, c[0x0][0x18c], RZ ;  /* 0x0000630019027a24 */ /* 0x001fc600078e02ff */
[----:B------:R-:W-:Y:S02]  /*1190*/  ISETP.GT.AND P0, PT, R0, 0x9, PT ;  /* 0x000000090000780c */ /* 0x000fe40003f04270 */
[----:B------:R-:W-:-:S05]  /*11a0*/  IADD3 R2, P1, R2, c[0x0][0x178], RZ ;  /* 0x00005e0002027a10 */ /* 0x000fca0007f3e0ff */
[----:B------:R-:W-:-:S06]  /*11b0*/  IMAD.X R3, RZ, RZ, c[0x0][0x17c], P1 ;  /* 0x00005f00ff037624 */ /* 0x000fcc00008e06ff */
        /* <DEDUP_REMOVED lines=14> */
.L_x_433:
[----:B------:R-:W2:Y:S02]  /*12a0*/  LDG.E.U8 R2, [R2.64] ;  /* 0x0000002402027981 */ /* 0x000ea4000c1e1100 */
[----:B--2---:R-:W0:Y:S02]  /*12b0*/  I2F.U16 R0, R2 ;  /* 0x0000000200007306 */ /* 0x004e240000101000 */
[----:B0-----:R-:W-:-:S04]  /*12c0*/  F2FP.BF16.PACK_AB R0, RZ, R0 ;  /* 0x00000000ff00723e */ /* 0x001fc800000010ff */
[----:B------:R-:W-:Y:S01]  /*12d0*/  PRMT R25, R0, 0x7610, R25 ;  /* 0x0000761000197816 */ /* 0x000fe20000000019 */
[----:B------:R-:W-:Y:S05]  /*12e0*/  BRA `(.L_x_435) ;  /* 0x00000f0000007947 */ /* 0x000fea0003800000 */
.L_x_432:
        /* <DEDUP_REMOVED lines=11> */
.L_x_437:
[----:B------:R-:W2:Y:S02]  /*13a0*/  LDG.E R2, [R2.64] ;  /* 0x0000002402027981 */ /* 0x000ea4000c1e1900 */
[----:B--2---:R-:W0:Y:S02]  /*13b0*/  I2F R0, R2 ;  /* 0x0000000200007306 */ /* 0x004e240000201400 */
[----:B0-----:R-:W-:-:S04]  /*13c0*/  F2FP.BF16.PACK_AB R0, RZ, R0 ;  /* 0x00000000ff00723e */ /* 0x001fc800000010ff */
[----:B------:R-:W-:Y:S01]  /*13d0*/  PRMT R25, R0, 0x7610, R25 ;  /* 0x0000761000197816 */ /* 0x000fe20000000019 */
[----:B------:R-:W-:Y:S05]  /*13e0*/  BRA `(.L_x_435) ;  /* 0x00000e0000007947 */ /* 0x000fea0003800000 */
.L_x_436:
[----:B------:R-:W2:Y:S02]  /*13f0*/  LDG.E.U16 R2, [R2.64] ;  /* 0x0000002402027981 */ /* 0x000ea4000c1e1500 */
[----:B--2---:R-:W0:Y:S02]  /*1400*/  I2F.S16 R0, R2 ;  /* 0x0000000200007306 */ /* 0x004e240000101400 */
[----:B0-----:R-:W-:-:S04]  /*1410*/  F2FP.BF16.PACK_AB R0, RZ, R0 ;  /* 0x00000000ff00723e */ /* 0x001fc800000010ff */
[----:B------:R-:W-:Y:S01]  /*1420*/  PRMT R25, R0, 0x7610, R25 ;  /* 0x0000761000197816 */ /* 0x000fe20000000019 */
[----:B------:R-:W-:Y:S05]  /*1430*/  BRA `(.L_x_435) ;  /* 0x00000db000007947 */ /* 0x000fea0003800000 */
.L_x_431:
        /* <DEDUP_REMOVED lines=9> */
.L_x_439:
[----:B------:R-:W2:Y:S02]  /*14d0*/  LDG.E.U16 R0, [R2.64] ;  /* 0x0000002402007981 */ /* 0x000ea4000c1e1500 */
[----:B--2---:R-:W-:-:S05]  /*14e0*/  HADD2.F32 R0, -RZ, R0.H0_H0 ;  /* 0x20000000ff007230 */ /* 0x004fca0000004100 */
[----:B------:R-:W-:-:S04]  /*14f0*/  F2FP.BF16.PACK_AB R0, RZ, R0 ;  /* 0x00000000ff00723e */ /* 0x000fc800000010ff */
[----:B------:R-:W-:Y:S01]  /*1500*/  PRMT R25, R0, 0x7610, R25 ;  /* 0x0000761000197816 */ /* 0x000fe20000000019 */
[----:B------:R-:W-:Y:S05]  /*1510*/  BRA `(.L_x_435) ;  /* 0x00000cd000007947 */ /* 0x000fea0003800000 */
.L_x_438:
        /* <DEDUP_REMOVED lines=9> */
.L_x_441:
[----:B------:R-:W2:Y:S02]  /*15b0*/  LDG.E.U16 R2, [R2.64] ;  /* 0x0000002402027981 */ /* 0x000ea4000c1e1500 */
[----:B--2---:R-:W-:-:S05]  /*15c0*/  HADD2.F32 R0, -RZ, R2.H0_H0 ;  /* 0x20000002ff007230 */ /* 0x004fca0000004100 */
[----:B------:R-:W-:-:S04]  /*15d0*/  F2FP.BF16.PACK_AB R0, RZ, R0 ;  /* 0x00000000ff00723e */ /* 0x000fc800000010ff */
[----:B------:R-:W-:Y:S01]  /*15e0*/  PRMT R25, R0, 0x7610, R25 ;  /* 0x0000761000197816 */ /* 0x000fe20000000019 */
[----:B------:R-:W-:Y:S05]  /*15f0*/  BRA `(.L_x_435) ;  /* 0x00000bf000007947 */ /* 0x000fea0003800000 */
.L_x_440:
[----:B------:R-:W2:Y:S02]  /*1600*/  LDG.E.64 R2, [R2.64] ;  /* 0x0000002402027981 */ /* 0x000ea4000c1e1b00 */
[----:B--2---:R-:W0:Y:S01]  /*1610*/  F2F.F32.F64 R0, R2 ;  /* 0x0000000200007310 */ /* 0x004e220000301000 */
[----:B------:R-:W0:-:S14]  /*1620*/  DSETP.GEU.AND P0, PT, |R2|, c[0x2][0x0], PT ;  /* 0x008000000200762a */ /* 0x000e1c0003f0e200 */
[----:B0-----:R-:W-:-:S05]  /*1630*/  @!P0 FMUL R0, R0, 1.175494350822287508e-38 ;  /* 0x0080000000008820 */ /* 0x001fca0000400000 */
[----:B------:R-:W-:-:S04]  /*1640*/  F2FP.BF16.PACK_AB R0, RZ, R0 ;  /* 0x00000000ff00723e */ /* 0x000fc800000010ff */
[----:B------:R-:W-:Y:S01]  /*1650*/  PRMT R25, R0, 0x7610, R25 ;  /* 0x0000761000197816 */ /* 0x000fe20000000019 */
[----:B------:R-:W-:Y:S05]  /*1660*/  BRA `(.L_x_435) ;  /* 0x00000b8000007947 */ /* 0x000fea0003800000 */
.L_x_430:
        /* <DEDUP_REMOVED lines=14> */
.L_x_444:
[----:B------:R-:W2:Y:S02]  /*1750*/  LDG.E.64 R2, [R2.64] ;  /* 0x0000002402027981 */ /* 0x000ea4000c1e1b00 */
[----:B--2---:R-:W0:Y:S01]  /*1760*/  F2F.F32.F64 R0, R2 ;  /* 0x0000000200007310 */ /* 0x004e220000301000 */
[----:B------:R-:W0:-:S14]  /*1770*/  DSETP.GEU.AND P0, PT, |R2|, c[0x2][0x0], PT ;  /* 0x008000000200762a */ /* 0x000e1c0003f0e200 */
[----:B0-----:R-:W-:-:S05]  /*1780*/  @!P0 FMUL R0, R0, 1.175494350822287508e-38 ;  /* 0x0080000000008820 */ /* 0x001fca0000400000 */
[----:B------:R-:W-:-:S04]  /*1790*/  F2FP.BF16.PACK_AB R0, RZ, R0 ;  /* 0x00000000ff00723e */ /* 0x000fc800000010ff */
[----:B------:R-:W-:Y:S01]  /*17a0*/  PRMT R25, R0, 0x7610, R25 ;  /* 0x0000761000197816 */ /* 0x000fe20000000019 */
[----:B------:R-:W-:Y:S05]  /*17b0*/  BRA `(.L_x_435) ;  /* 0x00000a3000007947 */ /* 0x000fea0003800000 */
.L_x_443:
        /* <DEDUP_REMOVED lines=28> */
.L_x_446:
        /* <DEDUP_REMOVED lines=15> */
.L_x_445:
[----:B------:R0:W5:Y:S01]  /*1a70*/  LDG.E.U16 R25, [R2.64] ;  /* 0x0000002402197981 */ /* 0x000162000c1e1500 */
[----:B------:R-:W-:Y:S05]  /*1a80*/  BRA `(.L_x_435) ;  /* 0x0000076000007947 */ /* 0x000fea0003800000 */
.L_x_442:
        /* <DEDUP_REMOVED lines=12> */
.L_x_449:
        /* <DEDUP_REMOVED lines=21> */
.L_x_453:
[----:B------:R-:W-:Y:S05]  /*1ca0*/  BSYNC B1 ;  /* 0x0000000000017941 */ /* 0x000fea0003800000 */
.L_x_452:
[----:B------:R-:W-:Y:S01]  /*1cb0*/  LEA R3, R0, 0x3b800000, 0x17 ;  /* 0x3b80000000037811 */ /* 0x000fe200078eb8ff */
[----:B------:R-:W-:-:S05]  /*1cc0*/  IMAD.SHL.U32 R0, R2, 0x100000, RZ ;  /* 0x0010000002007824 */ /* 0x000fca00078e00ff */
[----:B------:R-:W-:Y:S02]  /*1cd0*/  LOP3.LUT R0, R3, R0, R4, 0xfe, !PT ;  /* 0x0000000003007212 */ /* 0x000fe400078efe04 */
.L_x_451:
[----:B------:R-:W-:Y:S05]  /*1ce0*/  BSYNC B0 ;  /* 0x0000000000007941 */ /* 0x000fea0003800000 */
.L_x_450:
[----:B------:R-:W-:-:S04]  /*1cf0*/  F2FP.BF16.PACK_AB R0, RZ, R0 ;  /* 0x00000000ff00723e */ /* 0x000fc800000010ff */
[----:B------:R-:W-:Y:S01]  /*1d00*/  PRMT R25, R0, 0x7610, R25 ;  /* 0x0000761000197816 */ /* 0x000fe20000000019 */
[----:B------:R-:W-:Y:S05]  /*1d10*/  BRA `(.L_x_435) ;  /* 0x000004d000007947 */ /* 0x000fea0003800000 */
.L_x_448:
        /* <DEDUP_REMOVED lines=21> */
.L_x_457:
[----:B------:R-:W-:Y:S05]  /*1e70*/  BSYNC B1 ;  /* 0x0000000000017941 */ /* 0x000fea0003800000 */
.L_x_456:
[----:B------:R-:W-:Y:S01]  /*1e80*/  LEA R3, R0, 0x37800000, 0x17 ;  /* 0x3780000000037811 */ /* 0x000fe200078eb8ff */
[----:B------:R-:W-:-:S05]  /*1e90*/  IMAD.SHL.U32 R0, R2, 0x200000, RZ ;  /* 0x0020000002007824 */ /* 0x000fca00078e00ff */
[----:B------:R-:W-:Y:S02]  /*1ea0*/  LOP3.LUT R0, R3, R0, R4, 0xfe, !PT ;  /* 0x0000000003007212 */ /* 0x000fe400078efe04 */
.L_x_455:
[----:B------:R-:W-:Y:S05]  /*1eb0*/  BSYNC B0 ;  /* 0x0000000000007941 */ /* 0x000fea0003800000 */
.L_x_454:
[----:B------:R-:W-:-:S04]  /*1ec0*/  F2FP.BF16.PACK_AB R0, RZ, R0 ;  /* 0x00000000ff00723e */ /* 0x000fc800000010ff */
[----:B------:R-:W-:Y:S01]  /*1ed0*/  PRMT R25, R0, 0x7610, R25 ;  /* 0x0000761000197816 */ /* 0x000fe20000000019 */
[----:B------:R-:W-:Y:S05]  /*1ee0*/  BRA `(.L_x_435) ;  /* 0x0000030000007947 */ /* 0x000fea0003800000 */
.L_x_447:
        /* <DEDUP_REMOVED lines=14> */
.L_x_461:
[----:B------:R-:W-:Y:S05]  /*1fd0*/  BSYNC B0 ;  /* 0x0000000000007941 */ /* 0x000fea0003800000 */
.L_x_460:
[----:B------:R-:W-:-:S04]  /*1fe0*/  F2FP.BF16.PACK_AB R0, RZ, R0 ;  /* 0x00000000ff00723e */ /* 0x000fc800000010ff */
[----:B------:R-:W-:Y:S01]  /*1ff0*/  PRMT R25, R0, 0x7610, R25 ;  /* 0x0000761000197816 */ /* 0x000fe20000000019 */
[----:B------:R-:W-:Y:S05]  /*2000*/  BRA `(.L_x_435) ;  /* 0x000001e000007947 */ /* 0x000fea0003800000 */
.L_x_434:
        /* <DEDUP_REMOVED lines=18> */
[----:B0----5:R-:W-:Y:S05]  /*2130*/  CALL.ABS.NOINC R2 ;  /* 0x0000000002007343 */ /* 0x021fea0003c00000 */
[----:B------:R-:W-:Y:S01]  /*2140*/  PRMT R25, RZ, 0x7610, R25 ;  /* 0x00007610ff197816 */ /* 0x000fe20000000019 */
[----:B------:R-:W-:Y:S05]  /*2150*/  BRA `(.L_x_435) ;  /* 0x0000009000007947 */ /* 0x000fea0003800000 */
.L_x_459:
[----:B------:R-:W2:Y:S02]  /*2160*/  LDG.E.64 R2, [R2.64] ;  /* 0x0000002402027981 */ /* 0x000ea4000c1e1b00 */
[----:B--2---:R-:W0:Y:S02]  /*2170*/  I2F.U64 R0, R2 ;  /* 0x0000000200007312 */ /* 0x004e240000301000 */
[----:B0-----:R-:W-:-:S04]  /*2180*/  F2FP.BF16.PACK_AB R0, RZ, R0 ;  /* 0x00000000ff00723e */ /* 0x001fc800000010ff */
[----:B------:R-:W-:Y:S01]  /*2190*/  PRMT R25, R0, 0x7610, R25 ;  /* 0x0000761000197816 */ /* 0x000fe20000000019 */
[----:B------:R-:W-:Y:S05]  /*21a0*/  BRA `(.L_x_435) ;  /* 0x0000004000007947 */ /* 0x000fea0003800000 */
.L_x_458:
[----:B------:R-:W2:Y:S02]  /*21b0*/  LDG.E R2, [R2.64] ;  /* 0x0000002402027981 */ /* 0x000ea4000c1e1900 */
[----:B--2---:R-:W0:Y:S02]  /*21c0*/  I2F.U32 R0, R2 ;  /* 0x0000000200007306 */ /* 0x004e240000201000 */
[----:B0-----:R-:W-:-:S04]  /*21d0*/  F2FP.BF16.PACK_AB R0, RZ, R0 ;  /* 0x00000000ff00723e */ /* 0x001fc800000010ff */
[----:B------:R-:W-:Y:S02]  /*21e0*/  PRMT R25, R0, 0x7610, R25 ;  /* 0x0000761000197816 */ /* 0x000fe40000000019 */
.L_x_435:
[----:B------:R-:W-:-:S05]  /*21f0*/  IADD3 R17, R17, 0x80, RZ ;  /* 0x0000008011117810 */ /* 0x000fca0007ffe0ff */
.L_x_397:
[----:B-1-3--:R-:W-:Y:S05]  /*2200*/  BSYNC B6 ;  /* 0x0000000000067941 */ /* 0x00afea0003800000 */
.L_x_396:
[----:B------:R-:W-:Y:S01]  /*2210*/  ISETP.GE.AND P0, PT, R17, R22, PT ;  /* 0x000000161100720c */ /* 0x000fe20003f06270 */
[----:B------:R-:W-:Y:S01]  /*2220*/  BSSY B6, `(.L_x_462) ;  /* 0x0000216000067945 */ /* 0x000fe20003800000 */
[----:B------:R-:W-:-:S11]  /*2230*/  PRMT R26, RZ, 0x7610, R26 ;  /* 0x00007610ff1a7816 */ /* 0x000fd6000000001a */
[----:B------:R-:W-:Y:S05]  /*2240*/  @P0 BRA `(.L_x_463) ;  /* 0x0000213000000947 */ /* 0x000fea0003800000 */
[----:B------:R-:W-:Y:S01]  /*2250*/  PRMT R0, R18, 0x9910, RZ ;  /* 0x0000991012007816 */ /* 0x000fe200000000ff */
[----:B------:R-:W-:-:S03]  /*2260*/  IMAD R26, R16, 0x200, R17 ;  /* 0x00000200101a7824 */ /* 0x000fc600078e0211 */
[----:B------:R-:W-:Y:S01]  /*2270*/  ISETP.GT.AND P1, PT, R0, 0x9, PT ;  /* 0x000000090000780c */ /* 0x000fe20003f24270 */
[----:B0-----:R-:W-:-:S05]  /*2280*/  IMAD R2, R26, c[0x0][0x188], RZ ;  /* 0x000062001a027a24 */ /* 0x001fca00078e02ff */
        /* <DEDUP_REMOVED lines=16> */
.L_x_467:
[----:B------:R-:W2:Y:S02]  /*2390*/  LDG.E.U8 R2, [R2.64] ;  /* 0x0000002402027981 */ /* 0x000ea4000c1e1100 */
[----:B--2---:R-:W0:Y:S02]  /*23a0*/  I2F.U16 R0, R2 ;  /* 0x0000000200007306 */ /* 0x004e240000101000 */
[----:B0-----:R-:W-:-:S04]  /*23b0*/  F2FP.BF16.PACK_AB R0, RZ, R0 ;  /* 0x00000000ff00723e */ /* 0x001fc800000010ff */
[----:B------:R-:W-:Y:S01]  /*23c0*/  PRMT R23, R0, 0x7610, R23 ;  /* 0x0000761000177816 */ /* 0x000fe20000000017 */
[----:B------:R-:W-:Y:S05]  /*23d0*/  BRA `(.L_x_469) ;  /* 0x00000f1000007947 */ /* 0x000fea0003800000 */
.L_x_466:
        /* <DEDUP_REMOVED lines=11> */
.L_x_471:
[----:B------:R-:W2:Y:S02]  /*2490*/  LDG.E R2, [R2.64] ;  /* 0x0000002402027981 */ /* 0x000ea4000c1e1900 */
[----:B--2---:R-:W0:Y:S02]  /*24a0*/  I2F R0, R2 ;  /* 0x0000000200007306 */ /* 0x004e240000201400 */
[----:B0-----:R-:W-:-:S04]  /*24b0*/  F2FP.BF16.PACK_AB R0, RZ, R0 ;  /* 0x00000000ff00723e */ /* 0x001fc800000010ff */
[----:B------:R-:W-:Y:S01]  /*24c0*/  PRMT R23, R0, 0x7610, R23 ;  /* 0x0000761000177816 */ /* 0x000fe20000000017 */
[----:B------:R-:W-:Y:S05]  /*24d0*/  BRA `(.L_x_469) ;  /* 0x00000e1000007947 */ /* 0x000fea0003800000 */
.L_x_470:
[----:B------:R-:W2:Y:S02]  /*24e0*/  LDG.E.U16 R2, [R2.64] ;  /* 0x0000002402027981 */ /* 0x000ea4000c1e1500 */
[----:B--2---:R-:W0:Y:S02]  /*24f0*/  I2F.S16 R0, R2 ;  /* 0x0000000200007306 */ /* 0x004e240000101400 */
[----:B0-----:R-:W-:-:S04]  /*2500*/  F2FP.BF16.PACK_AB R0, RZ, R0 ;  /* 0x00000000ff00723e */ /* 0x001fc800000010ff */
[----:B------:R-:W-:Y:S01]  /*2510*/  PRMT R23, R0, 0x7610, R23 ;  /* 0x0000761000177816 */ /* 0x000fe20000000017 */
[----:B------:R-:W-:Y:S05]  /*2520*/  BRA `(.L_x_469) ;  /* 0x00000dc000007947 */ /* 0x000fea0003800000 */
.L_x_465:
        /* <DEDUP_REMOVED lines=9> */
.L_x_473:
[----:B------:R-:W2:Y:S02]  /*25c0*/  LDG.E.U16 R0, [R2.64] ;  /* 0x0000002402007981 */ /* 0x000ea4000c1e1500 */
[----:B--2---:R-:W-:-:S05]  /*25d0*/  HADD2.F32 R0, -RZ, R0.H0_H0 ;  /* 0x20000000ff007230 */ /* 0x004fca0000004100 */
[----:B------:R-:W-:-:S04]  /*25e0*/  F2FP.BF16.PACK_AB R0, RZ, R0 ;  /* 0x00000000ff00723e */ /* 0x000fc800000010ff */
[----:B------:R-:W-:Y:S01]  /*25f0*/  PRMT R23, R0, 0x7610, R23 ;  /* 0x0000761000177816 */ /* 0x000fe20000000017 */
[----:B------:R-:W-:Y:S05]  /*2600*/  BRA `(.L_x_469) ;  /* 0x00000ce000007947 */ /* 0x000fea0003800000 */
.L_x_472:
        /* <DEDUP_REMOVED lines=9> */
.L_x_475:
[----:B------:R-:W2:Y:S02]  /*26a0*/  LDG.E.U16 R2, [R2.64] ;  /* 0x0000002402027981 */ /* 0x000ea4000c1e1500 */
[----:B--2---:R-:W-:-:S05]  /*26b0*/  HADD2.F32 R0, -RZ, R2.H0_H0 ;  /* 0x20000002ff007230 */ /* 0x004fca0000004100 */
[----:B------:R-:W-:-:S04]  /*26c0*/  F2FP.BF16.PACK_AB R0, RZ, R0 ;  /* 0x00000000ff00723e */ /* 0x000fc800000010ff */
[----:B------:R-:W-:Y:S01]  /*26d0*/  PRMT R23, R0, 0x7610, R23 ;  /* 0x0000761000177816 */ /* 0x000fe20000000017 */
[----:B------:R-:W-:Y:S05]  /*26e0*/  BRA `(.L_x_469) ;  /* 0x00000c0000007947 */ /* 0x000fea0003800000 */
.L_x_474:
[----:B------:R-:W2:Y:S02]  /*26f0*/  LDG.E.64 R2, [R2.64] ;  /* 0x0000002402027981 */ /* 0x000ea4000c1e1b00 */
[----:B--2---:R-:W0:Y:S01]  /*2700*/  F2F.F32.F64 R0, R2 ;  /* 0x0000000200007310 */ /* 0x004e220000301000 */
[----:B------:R-:W0:-:S14]  /*2710*/  DSETP.GEU.AND P0, PT, |R2|, c[0x2][0x0], PT ;  /* 0x008000000200762a */ /* 0x000e1c0003f0e200 */
[----:B0-----:R-:W-:-:S05]  /*2720*/  @!P0 FMUL R0, R0, 1.175494350822287508e-38 ;  /* 0x0080000000008820 */ /* 0x001fca0000400000 */
[----:B------:R-:W-:-:S04]  /*2730*/  F2FP.BF16.PACK_AB R0, RZ, R0 ;  /* 0x00000000ff00723e */ /* 0x000fc800000010ff */
[----:B------:R-:W-:Y:S01]  /*2740*/  PRMT R23, R0, 0x7610, R23 ;  /* 0x0000761000177816 */ /* 0x000fe20000000017 */
[----:B------:R-:W-:Y:S05]  /*2750*/  BRA `(.L_x_469) ;  /* 0x00000b9000007947 */ /* 0x000fea0003800000 */
.L_x_464:
        /* <DEDUP_REMOVED lines=14> */
.L_x_478:
[----:B------:R-:W2:Y:S02]  /*2840*/  LDG.E.64 R2, [R2.64] ;  /* 0x0000002402027981 */ /* 0x000ea4000c1e1b00 */
[----:B--2---:R-:W0:Y:S01]  /*2850*/  F2F.F32.F64 R0, R2 ;  /* 0x0000000200007310 */ /* 0x004e220000301000 */
[----:B------:R-:W0:-:S14]  /*2860*/  DSETP.GEU.AND P0, PT, |R2|, c[0x2][0x0], PT ;  /* 0x008000000200762a */ /* 0x000e1c0003f0e200 */
[----:B0-----:R-:W-:-:S05]  /*2870*/  @!P0 FMUL R0, R0, 1.175494350822287508e-38 ;  /* 0x0080000000008820 */ /* 0x001fca0000400000 */
[----:B------:R-:W-:-:S04]  /*2880*/  F2FP.BF16.PACK_AB R0, RZ, R0 ;  /* 0x00000000ff00723e */ /* 0x000fc800000010ff */
[----:B------:R-:W-:Y:S01]  /*2890*/  PRMT R23, R0, 0x7610, R23 ;  /* 0x0000761000177816 */ /* 0x000fe20000000017 */
[----:B------:R-:W-:Y:S05]  /*28a0*/  BRA `(.L_x_469) ;  /* 0x00000a4000007947 */ /* 0x000fea0003800000 */
.L_x_477:
        /* <DEDUP_REMOVED lines=28> */
.L_x_480:
[----:B------:R-:W2:Y:S02]  /*2a70*/  LDG.E.U8 R3, [R2.64] ;  /* 0x0000002402037981 */ /* 0x000ea4000c1e1100 */
[----:B--2---:R-:W-:-:S05]  /*2a80*/  IMAD.SHL.U32 R0, R3, 0x2000000, RZ ;  /* 0x0200000003007824 */ /* 0x004fca00078e00ff */
[----:B------:R-:W-:-:S13]  /*2a90*/  ISETP.GE.U32.AND P0, PT, R0, 0x8000000, PT ;  /* 0x080000000000780c */ /* 0x000fda0003f06070 */
[C---:B------:R-:W-:Y:S02]  /*2aa0*/  @P0 IMAD.SHL.U32 R4, R3.reuse, 0x200000, RZ ;  /* 0x0020000003040824 */ /* 0x040fe400078e00ff */
[C---:B------:R-:W-:Y:S02]  /*2ab0*/  @!P0 IMAD.SHL.U32 R0, R3.reuse, 0x100, RZ ;  /* 0x0000010003008824 */ /* 0x040fe400078e00ff */
[----:B------:R-:W-:Y:S01]  /*2ac0*/  IMAD.SHL.U32 R3, R3, 0x1000000, RZ ;  /* 0x0100000003037824 */ /* 0x000fe200078e00ff */
[----:B------:R-:W-:Y:S02]  /*2ad0*/  @P0 LOP3.LUT R4, R4, 0xfe00000, RZ, 0xc0, !PT ;  /* 0x0fe0000004040812 */ /* 0x000fe400078ec0ff */
        /* <DEDUP_REMOVED lines=9> */
.L_x_479:
[----:B------:R0:W5:Y:S01]  /*2b70*/  LDG.E.U16 R23, [R2.64] ;  /* 0x0000002402177981 */ /* 0x000162000c1e1500 */
[----:B------:R-:W-:Y:S05]  /*2b80*/  BRA `(.L_x_469) ;  /* 0x0000076000007947 */ /* 0x000fea0003800000 */
.L_x_476:
        /* <DEDUP_REMOVED lines=12> */
.L_x_483:
        /* <DEDUP_REMOVED lines=21> */
.L_x_487:
[----:B------:R-:W-:Y:S05]  /*2da0*/  BSYNC B1 ;  /* 0x0000000000017941 */ /* 0x000fea0003800000 */
.L_x_486:
[----:B------:R-:W-:Y:S01]  /*2db0*/  LEA R3, R0, 0x3b800000, 0x17 ;  /* 0x3b80000000037811 */ /* 0x000fe200078eb8ff */
[----:B------:R-:W-:-:S05]  /*2dc0*/  IMAD.SHL.U32 R0, R2, 0x100000, RZ ;  /* 0x0010000002007824 */ /* 0x000fca00078e00ff */
[----:B------:R-:W-:Y:S02]  /*2dd0*/  LOP3.LUT R0, R3, R0, R4, 0xfe, !PT ;  /* 0x0000000003007212 */ /* 0x000fe400078efe04 */
.L_x_485:
[----:B------:R-:W-:Y:S05]  /*2de0*/  BSYNC B0 ;  /* 0x0000000000007941 */ /* 0x000fea0003800000 */
.L_x_484:
[----:B------:R-:W-:-:S04]  /*2df0*/  F2FP.BF16.PACK_AB R0, RZ, R0 ;  /* 0x00000000ff00723e */ /* 0x000fc800000010ff */
[----:B------:R-:W-:Y:S01]  /*2e00*/  PRMT R23, R0, 0x7610, R23 ;  /* 0x0000761000177816 */ /* 0x000fe20000000017 */
[----:B------:R-:W-:Y:S05]  /*2e10*/  BRA `(.L_x_469) ;  /* 0x000004d000007947 */ /* 0x000fea0003800000 */
.L_x_482:
        /* <DEDUP_REMOVED lines=21> */
.L_x_491:
[----:B------:R-:W-:Y:S05]  /*2f70*/  BSYNC B1 ;  /* 0x0000000000017941 */ /* 0x000fea0003800000 */
.L_x_490:
[----:B------:R-:W-:Y:S01]  /*2f80*/  LEA R3, R0, 0x37800000, 0x17 ;  /* 0x3780000000037811 */ /* 0x000fe200078eb8ff */
[----:B------:R-:W-:-:S05]  /*2f90*/  IMAD.SHL.U32 R0, R2, 0x200000, RZ ;  /* 0x0020000002007824 */ /* 0x000fca00078e00ff */
[----:B------:R-:W-:Y:S02]  /*2fa0*/  LOP3.LUT R0, R3, R0, R4, 0xfe, !PT ;  /* 0x0000000003007212 */ /* 0x000fe400078efe04 */
.L_x_489:
[----:B------:R-:W-:Y:S05]  /*2fb0*/  BSYNC B0 ;  /* 0x0000000000007941 */ /* 0x000fea0003800000 */
.L_x_488:
[----:B------:R-:W-:-:S04]  /*2fc0*/  F2FP.BF16.PACK_AB R0, RZ, R0 ;  /* 0x00000000ff00723e */ /* 0x000fc800000010ff */
[----:B------:R-:W-:Y:S01]  /*2fd0*/  PRMT R23, R0, 0x7610, R23 ;  /* 0x0000761000177816 */ /* 0x000fe20000000017 */
[----:B------:R-:W-:Y:S05]  /*2fe0*/  BRA `(.L_x_469) ;  /* 0x0000030000007947 */ /* 0x000fea0003800000 */
.L_x_481:
        /* <DEDUP_REMOVED lines=14> */
.L_x_495:
[----:B------:R-:W-:Y:S05]  /*30d0*/  BSYNC B0 ;  /* 0x0000000000007941 */ /* 0x000fea0003800000 */
.L_x_494:
[----:B------:R-:W-:-:S04]  /*30e0*/  F2FP.BF16.PACK_AB R0, RZ, R0 ;  /* 0x00000000ff00723e */ /* 0x000fc800000010ff */
[----:B------:R-:W-:Y:S01]  /*30f0*/  PRMT R23, R0, 0x7610, R23 ;  /* 0x0000761000177816 */ /* 0x000fe20000000017 */
[----:B------:R-:W-:Y:S05]  /*3100*/  BRA `(.L_x_469) ;  /* 0x000001e000007947 */ /* 0x000fea0003800000 */
.L_x_468:
        /* <DEDUP_REMOVED lines=21> */
.L_x_493:
[----:B------:R-:W2:Y:S02]  /*3260*/  LDG.E.64 R2, [R2.64] ;  /* 0x0000002402027981 */ /* 0x000ea4000c1e1b00 */
[----:B--2---:R-:W0:Y:S02]  /*3270*/  I2F.U64 R0, R2 ;  /* 0x0000000200007312 */ /* 0x004e240000301000 */
[----:B0-----:R-:W-:-:S04]  /*3280*/  F2FP.BF16.PACK_AB R0, RZ, R0 ;  /* 0x00000000ff00723e */ /* 0x001fc800000010ff */
[----:B------:R-:W-:Y:S01]  /*3290*/  PRMT R23, R0, 0x7610, R23 ;  /* 0x0000761000177816 */ /* 0x000fe20000000017 */
[----:B------:R-:W-:Y:S05]  /*32a0*/  BRA `(.L_x_469) ;  /* 0x0000004000007947 */ /* 0x000fea0003800000 */
.L_x_492:
[----:B------:R-:W2:Y:S02]  /*32b0*/  LDG.E R2, [R2.64] ;  /* 0x0000002402027981 */ /* 0x000ea4000c1e1900 */
[----:B--2---:R-:W0:Y:S02]  /*32c0*/  I2F.U32 R0, R2 ;  /* 0x0000000200007306 */ /* 0x004e240000201000 */
[----:B0-----:R-:W-:-:S04]  /*32d0*/  F2FP.BF16.PACK_AB R0, RZ, R0 ;  /* 0x00000000ff00723e */ /* 0x001fc800000010ff */
[----:B------:R-:W-:Y:S02]  /*32e0*/  PRMT R23, R0, 0x7610, R23 ;  /* 0x0000761000177816 */ /* 0x000fe40000000017 */
.L_x_469:
        /* <DEDUP_REMOVED lines=19> */
.L_x_499:
[----:B------:R-:W2:Y:S02]  /*3420*/  LDG.E.U8 R2, [R2.64] ;  /* 0x0000002402027981 */ /* 0x000ea4000c1e1100 */
[----:B--2---:R-:W0:Y:S02]  /*3430*/  I2F.U16 R0, R2 ;  /* 0x0000000200007306 */ /* 0x004e240000101000 */
[----:B0-----:R-:W-:-:S04]  /*3440*/  F2FP.BF16.PACK_AB R0, RZ, R0 ;  /* 0x00000000ff00723e */ /* 0x001fc800000010ff */
[----:B------:R-:W-:Y:S01]  /*3450*/  PRMT R26, R0, 0x7610, R26 ;  /* 0x00007610001a7816 */ /* 0x000fe2000000001a */
[----:B------:R-:W-:Y:S05]  /*3460*/  BRA `(.L_x_501) ;  /* 0x00000f0000007947 */ /* 0x000fea0003800000 */
.L_x_498:
        /* <DEDUP_REMOVED lines=11> */
.L_x_503:
[----:B------:R-:W2:Y:S02]  /*3520*/  LDG.E R2, [R2.64] ;  /* 0x0000002402027981 */ /* 0x000ea4000c1e1900 */
[----:B--2---:R-:W0:Y:S02]  /*3530*/  I2F R0, R2 ;  /* 0x0000000200007306 */ /* 0x004e240000201400 */
[----:B0-----:R-:W-:-:S04]  /*3540*/  F2FP.BF16.PACK_AB R0, RZ, R0 ;  /* 0x00000000ff00723e */ /* 0x001fc800000010ff */
[----:B------:R-:W-:Y:S01]  /*3550*/  PRMT R26, R0, 0x7610, R26 ;  /* 0x00007610001a7816 */ /* 0x000fe2000000001a */
[----:B------:R-:W-:Y:S05]  /*3560*/  BRA `(.L_x_501) ;  /* 0x00000e0000007947 */ /* 0x000fea0003800000 */
.L_x_502:
[----:B------:R-:W2:Y:S02]  /*3570*/  LDG.E.U16 R2, [R2.64] ;  /* 0x0000002402027981 */ /* 0x000ea4000c1e1500 */
[----:B--2---:R-:W0:Y:S02]  /*3580*/  I2F.S16 R0, R2 ;  /* 0x0000000200007306 */ /* 0x004e240000101400 */
[----:B0-----:R-:W-:-:S04]  /*3590*/  F2FP.BF16.PACK_AB R0, RZ, R0 ;  /* 0x00000000ff00723e */ /* 0x001fc800000010ff */
[----:B------:R-:W-:Y:S01]  /*35a0*/  PRMT R26, R0, 0x7610, R26 ;  /* 0x00007610001a7816 */ /* 0x000fe2000000001a */
[----:B------:R-:W-:Y:S05]  /*35b0*/  BRA `(.L_x_501) ;  /* 0x00000db000007947 */ /* 0x000fea0003800000 */
.L_x_497:
        /* <DEDUP_REMOVED lines=9> */
.L_x_505:
[----:B------:R-:W2:Y:S02]  /*3650*/  LDG.E.U16 R0, [R2.64] ;  /* 0x0000002402007981 */ /* 0x000ea4000c1e1500 */
[----:B--2---:R-:W-:-:S05]  /*3660*/  HADD2.F32 R0, -RZ, R0.H0_H0 ;  /* 0x20000000ff007230 */ /* 0x004fca0000004100 */
[----:B------:R-:W-:-:S04]  /*3670*/  F2FP.BF16.PACK_AB R0, RZ, R0 ;  /* 0x00000000ff00723e */ /* 0x000fc800000010ff */
[----:B------:R-:W-:Y:S01]  /*3680*/  PRMT R26, R0, 0x7610, R26 ;  /* 0x00007610001a7816 */ /* 0x000fe2000000001a */
[----:B------:R-:W-:Y:S05]  /*3690*/  BRA `(.L_x_501) ;  /* 0x00000cd000007947 */ /* 0x000fea0003800000 */
.L_x_504:
        /* <DEDUP_REMOVED lines=9> */
.L_x_507:
[----:B------:R-:W2:Y:S02]  /*3730*/  LDG.E.U16 R2, [R2.64] ;  /* 0x0000002402027981 */ /* 0x000ea4000c1e1500 */
[----:B--2---:R-:W-:-:S05]  /*3740*/  HADD2.F32 R0, -RZ, R2.H0_H0 ;  /* 0x20000002ff007230 */ /* 0x004fca0000004100 */
[----:B------:R-:W-:-:S04]  /*3750*/  F2FP.BF16.PACK_AB R0, RZ, R0 ;  /* 0x00000000ff00723e */ /* 0x000fc800000010ff */
[----:B------:R-:W-:Y:S01]  /*3760*/  PRMT R26, R0, 0x7610, R26 ;  /* 0x00007610001a7816 */ /* 0x000fe2000000001a */
[----:B------:R-:W-:Y:S05]  /*3770*/  BRA `(.L_x_501) ;  /* 0x00000bf000007947 */ /* 0x000fea0003800000 */
.L_x_506:
[----:B------:R-:W2:Y:S02]  /*3780*/  LDG.E.64 R2, [R2.64] ;  /* 0x0000002402027981 */ /* 0x000ea4000c1e1b00 */
[----:B--2---:R-:W0:Y:S01]  /*3790*/  F2F.F32.F64 R0, R2 ;  /* 0x0000000200007310 */ /* 0x004e220000301000 */
[----:B------:R-:W0:-:S14]  /*37a0*/  DSETP.GEU.AND P0, PT, |R2|, c[0x2][0x0], PT ;  /* 0x008000000200762a */ /* 0x000e1c0003f0e200 */
[----:B0-----:R-:W-:-:S05]  /*37b0*/  @!P0 FMUL R0, R0, 1.175494350822287508e-38 ;  /* 0x0080000000008820 */ /* 0x001fca0000400000 */
[----:B------:R-:W-:-:S04]  /*37c0*/  F2FP.BF16.PACK_AB R0, RZ, R0 ;  /* 0x00000000ff00723e */ /* 0x000fc800000010ff */
[----:B------:R-:W-:Y:S01]  /*37d0*/  PRMT R26, R0, 0x7610, R26 ;  /* 0x00007610001a7816 */ /* 0x000fe2000000001a */
[----:B------:R-:W-:Y:S05]  /*37e0*/  BRA `(.L_x_501) ;  /* 0x00000b8000007947 */ /* 0x000fea0003800000 */
.L_x_496:
        /* <DEDUP_REMOVED lines=14> */
.L_x_510:
[----:B------:R-:W2:Y:S02]  /*38d0*/  LDG.E.64 R2, [R2.64] ;  /* 0x0000002402027981 */ /* 0x000ea4000c1e1b00 */
[----:B--2---:R-:W0:Y:S01]  /*38e0*/  F2F.F32.F64 R0, R2 ;  /* 0x0000000200007310 */ /* 0x004e220000301000 */
[----:B------:R-:W0:-:S14]  /*38f0*/  DSETP.GEU.AND P0, PT, |R2|, c[0x2][0x0], PT ;  /* 0x008000000200762a */ /* 0x000e1c0003f0e200 */
[----:B0-----:R-:W-:-:S05]  /*3900*/  @!P0 FMUL R0, R0, 1.175494350822287508e-38 ;  /* 0x0080000000008820 */ /* 0x001fca0000400000 */
[----:B------:R-:W-:-:S04]  /*3910*/  F2FP.BF16.PACK_AB R0, RZ, R0 ;  /* 0x00000000ff00723e */ /* 0x000fc800000010ff */
[----:B------:R-:W-:Y:S01]  /*3920*/  PRMT R26, R0, 0x7610, R26 ;  /* 0x00007610001a7816 */ /* 0x000fe2000000001a */
[----:B------:R-:W-:Y:S05]  /*3930*/  BRA `(.L_x_501) ;  /* 0x00000a3000007947 */ /* 0x000fea0003800000 */
.L_x_509:
        /* <DEDUP_REMOVED lines=28> */
.L_x_512:
        /* <DEDUP_REMOVED lines=15> */
.L_x_511:
[----:B------:R0:W5:Y:S01]  /*3bf0*/  LDG.E.U16 R26, [R2.64] ;  /* 0x00000024021a7981 */ /* 0x000162000c1e1500 */
[----:B------:R-:W-:Y:S05]  /*3c00*/  BRA `(.L_x_501) ;  /* 0x0000076000007947 */ /* 0x000fea0003800000 */
.L_x_508:
        /* <DEDUP_REMOVED lines=12> */
.L_x_515:
        /* <DEDUP_REMOVED lines=21> */
.L_x_519:
[----:B------:R-:W-:Y:S05]  /*3e20*/  BSYNC B1 ;  /* 0x0000000000017941 */ /* 0x000fea0003800000 */
.L_x_518:
[----:B------:R-:W-:Y:S01]  /*3e30*/  LEA R3, R0, 0x3b800000, 0x17 ;  /* 0x3b80000000037811 */ /* 0x000fe200078eb8ff */
[----:B------:R-:W-:-:S05]  /*3e40*/  IMAD.SHL.U32 R0, R2, 0x100000, RZ ;  /* 0x0010000002007824 */ /* 0x000fca00078e00ff */
[----:B------:R-:W-:Y:S02]  /*3e50*/  LOP3.LUT R0, R3, R0, R4, 0xfe, !PT ;  /* 0x0000000003007212 */ /* 0x000fe400078efe04 */
.L_x_517:
[----:B------:R-:W-:Y:S05]  /*3e60*/  BSYNC B0 ;  /* 0x0000000000007941 */ /* 0x000fea0003800000 */
.L_x_516:
[----:B------:R-:W-:-:S04]  /*3e70*/  F2FP.BF16.PACK_AB R0, RZ, R0 ;  /* 0x00000000ff00723e */ /* 0x000fc800000010ff */
[----:B------:R-:W-:Y:S01]  /*3e80*/  PRMT R26, R0, 0x7610, R26 ;  /* 0x00007610001a7816 */ /* 0x000fe2000000001a */
[----:B------:R-:W-:Y:S05]  /*3e90*/  BRA `(.L_x_501) ;  /* 0x000004d000007947 */ /* 0x000fea0003800000 */
.L_x_514:
        /* <DEDUP_REMOVED lines=21> */
.L_x_523:
[----:B------:R-:W-:Y:S05]  /*3ff0*/  BSYNC B1 ;  /* 0x0000000000017941 */ /* 0x000fea0003800000 */
.L_x_522:
[----:B------:R-:W-:Y:S01]  /*4000*/  LEA R3, R0, 0x37800000, 0x17 ;  /* 0x3780000000037811 */ /* 0x000fe200078eb8ff */
[----:B------:R-:W-:-:S05]  /*4010*/  IMAD.SHL.U32 R0, R2, 0x200000, RZ ;  /* 0x0020000002007824 */ /* 0x000fca00078e00ff */
[----:B------:R-:W-:Y:S02]  /*4020*/  LOP3.LUT R0, R3, R0, R4, 0xfe, !PT ;  /* 0x0000000003007212 */ /* 0x000fe400078efe04 */
.L_x_521:
[----:B------:R-:W-:Y:S05]  /*4030*/  BSYNC B0 ;  /* 0x0000000000007941 */ /* 0x000fea0003800000 */
.L_x_520:
[----:B------:R-:W-:-:S04]  /*4040*/  F2FP.BF16.PACK_AB R0, RZ, R0 ;  /* 0x00000000ff00723e */ /* 0x000fc800000010ff */
[----:B------:R-:W-:Y:S01]  /*4050*/  PRMT R26, R0, 0x7610, R26 ;  /* 0x00007610001a7816 */ /* 0x000fe2000000001a */
[----:B------:R-:W-:Y:S05]  /*4060*/  BRA `(.L_x_501) ;  /* 0x0000030000007947 */ /* 0x000fea0003800000 */
.L_x_513:
        /* <DEDUP_REMOVED lines=14> */
.L_x_527:
[----:B------:R-:W-:Y:S05]  /*4150*/  BSYNC B0 ;  /* 0x0000000000007941 */ /* 0x000fea0003800000 */
.L_x_526:
[----:B------:R-:W-:-:S04]  /*4160*/  F2FP.BF16.PACK_AB R0, RZ, R0 ;  /* 0x00000000ff00723e */ /* 0x000fc800000010ff */
[----:B------:R-:W-:Y:S01]  /*4170*/  PRMT R26, R0, 0x7610, R26 ;  /* 0x00007610001a7816 */ /* 0x000fe2000000001a */
[----:B------:R-:W-:Y:S05]  /*4180*/  BRA `(.L_x_501) ;  /* 0x000001e000007947 */ /* 0x000fea0003800000 */
.L_x_500:
        /* <DEDUP_REMOVED lines=21> */
.L_x_525:
[----:B------:R-:W2:Y:S02]  /*42e0*/  LDG.E.64 R2, [R2.64] ;  /* 0x0000002402027981 */ /* 0x000ea4000c1e1b00 */
[----:B--2---:R-:W0:Y:S02]  /*42f0*/  I2F.U64 R0, R2 ;  /* 0x0000000200007312 */ /* 0x004e240000301000 */
[----:B0-----:R-:W-:-:S04]  /*4300*/  F2FP.BF16.PACK_AB R0, RZ, R0 ;  /* 0x00000000ff00723e */ /* 0x001fc800000010ff */
[----:B------:R-:W-:Y:S01]  /*4310*/  PRMT R26, R0, 0x7610, R26 ;  /* 0x00007610001a7816 */ /* 0x000fe2000000001a */
[----:B------:R-:W-:Y:S05]  /*4320*/  BRA `(.L_x_501) ;  /* 0x0000004000007947 */ /* 0x000fea0003800000 */
.L_x_524:
[----:B------:R-:W2:Y:S02]  /*4330*/  LDG.E R2, [R2.64] ;  /* 0x0000002402027981 */ /* 0x000ea4000c1e1900 */
[----:B--2---:R-:W0:Y:S02]  /*4340*/  I2F.U32 R0, R2 ;  /* 0x0000000200007306 */ /* 0x004e240000201000 */
[----:B0-----:R-:W-:-:S04]  /*4350*/  F2FP.BF16.PACK_AB R0, RZ, R0 ;  /* 0x00000000ff00723e */ /* 0x001fc800000010ff */
[----:B------:R-:W-:Y:S02]  /*4360*/  PRMT R26, R0, 0x7610, R26 ;  /* 0x00007610001a7816 */ /* 0x000fe4000000001a */
.L_x_501:
[----:B------:R-:W-:-:S05]  /*4370*/  IADD3 R17, R17, 0x80, RZ ;  /* 0x0000008011117810 */ /* 0x000fca0007ffe0ff */
.L_x_463:
[----:B------:R-:W-:Y:S05]  /*4380*/  BSYNC B6 ;  /* 0x0000000000067941 */ /* 0x000fea0003800000 */
.L_x_462:
[----:B------:R-:W-:Y:S01]  /*4390*/  ISETP.GE.AND P0, PT, R17, R22, PT ;  /* 0x000000161100720c */ /* 0x000fe20003f06270 */
[----:B------:R-:W-:Y:S01]  /*43a0*/  BSSY B6, `(.L_x_528) ;  /* 0x0000216000067945 */ /* 0x000fe20003800000 */
[----:B------:R-:W-:Y:S02]  /*43b0*/  PRMT R27, RZ, 0x7610, R27 ;  /* 0x00007610ff1b7816 */ /* 0x000fe4000000001b */
[----:B------:R-:W-:Y:S02]  /*43c0*/  PRMT R28, RZ, 0x7610, R28 ;  /* 0x00007610ff1c7816 */ /* 0x000fe4000000001c */
[----:B0-----:R-:W-:-:S07]  /*43d0*/  PRMT R2, RZ, 0x7610, R2 ;  /* 0x00007610ff027816 */ /* 0x001fce0000000002 */
[----:B------:R-:W-:Y:S05]  /*43e0*/  @P0 BRA `(.L_x_529) ;  /* 0x0000211000000947 */ /* 0x000fea0003800000 */
[----:B------:R-:W-:Y:S01]  /*43f0*/  PRMT R0, R18, 0x9910, RZ ;  /* 0x0000991012007816 */ /* 0x000fe200000000ff */
        /* <DEDUP_REMOVED lines=19> */
.L_x_533:
[----:B------:R-:W2:Y:S02]  /*4530*/  LDG.E.U8 R4, [R4.64] ;  /* 0x0000002404047981 */ /* 0x000ea4000c1e1100 */
[----:B--2---:R-:W0:Y:S02]  /*4540*/  I2F.U16 R0, R4 ;  /* 0x0000000400007306 */ /* 0x004e240000101000 */
[----:B0-----:R-:W-:-:S04]  /*4550*/  F2FP.BF16.PACK_AB R0, RZ, R0 ;  /* 0x00000000ff00723e */ /* 0x001fc800000010ff */
[----:B------:R-:W-:Y:S01]  /*4560*/  PRMT R28, R0, 0x7610, R28 ;  /* 0x00007610001c7816 */ /* 0x000fe2000000001c */
[----:B------:R-:W-:Y:S05]  /*4570*/  BRA `(.L_x_535) ;  /* 0x00000f0000007947 */ /* 0x000fea0003800000 */
.L_x_532:
        /* <DEDUP_REMOVED lines=11> */
.L_x_537:
[----:B------:R-:W2:Y:S02]  /*4630*/  LDG.E R4, [R4.64] ;  /* 0x0000002404047981 */ /* 0x000ea4000c1e1900 */
[----:B--2---:R-:W0:Y:S02]  /*4640*/  I2F R0, R4 ;  /* 0x0000000400007306 */ /* 0x004e240000201400 */
[----:B0-----:R-:W-:-:S04]  /*4650*/  F2FP.BF16.PACK_AB R0, RZ, R0 ;  /* 0x00000000ff00723e */ /* 0x001fc800000010ff */
[----:B------:R-:W-:Y:S01]  /*4660*/  PRMT R28, R0, 0x7610, R28 ;  /* 0x00007610001c7816 */ /* 0x000fe2000000001c */
[----:B------:R-:W-:Y:S05]  /*4670*/  BRA `(.L_x_535) ;  /* 0x00000e0000007947 */ /* 0x000fea0003800000 */
.L_x_536:
[----:B------:R-:W2:Y:S02]  /*4680*/  LDG.E.U16 R4, [R4.64] ;  /* 0x0000002404047981 */ /* 0x000ea4000c1e1500 */
[----:B--2---:R-:W0:Y:S02]  /*4690*/  I2F.S16 R0, R4 ;  /* 0x0000000400007306 */ /* 0x004e240000101400 */
[----:B0-----:R-:W-:-:S04]  /*46a0*/  F2FP.BF16.PACK_AB R0, RZ, R0 ;  /* 0x00000000ff00723e */ /* 0x001fc800000010ff */
[----:B------:R-:W-:Y:S01]  /*46b0*/  PRMT R28, R0, 0x7610, R28 ;  /* 0x00007610001c7816 */ /* 0x000fe2000000001c */
[----:B------:R-:W-:Y:S05]  /*46c0*/  BRA `(.L_x_535) ;  /* 0x00000db000007947 */ /* 0x000fea0003800000 */
.L_x_531:
        /* <DEDUP_REMOVED lines=9> */
.L_x_539:
[----:B------:R-:W2:Y:S02]  /*4760*/  LDG.E.U16 R0, [R4.64] ;  /* 0x0000002404007981 */ /* 0x000ea4000c1e1500 */
[----:B--2---:R-:W-:-:S05]  /*4770*/  HADD2.F32 R0, -RZ, R0.H0_H0 ;  /* 0x20000000ff007230 */ /* 0x004fca0000004100 */
[----:B------:R-:W-:-:S04]  /*4780*/  F2FP.BF16.PACK_AB R0, RZ, R0 ;  /* 0x00000000ff00723e */ /* 0x000fc800000010ff */
[----:B------:R-:W-:Y:S01]  /*4790*/  PRMT R28, R0, 0x7610, R28 ;  /* 0x00007610001c7816 */ /* 0x000fe2000000001c */
[----:B------:R-:W-:Y:S05]  /*47a0*/  BRA `(.L_x_535) ;  /* 0x00000cd000007947 */ /* 0x000fea0003800000 */
.L_x_538:
        /* <DEDUP_REMOVED lines=9> */
.L_x_541:
[----:B------:R-:W2:Y:S02]  /*4840*/  LDG.E.U16 R4, [R4.64] ;  /* 0x0000002404047981 */ /* 0x000ea4000c1e1500 */
[----:B--2---:R-:W-:-:S05]  /*4850*/  HADD2.F32 R0, -RZ, R4.H0_H0 ;  /* 0x20000004ff007230 */ /* 0x004fca0000004100 */
[----:B------:R-:W-:-:S04]  /*4860*/  F2FP.BF16.PACK_AB R0, RZ, R0 ;  /* 0x00000000ff00723e */ /* 0x000fc800000010ff */
[----:B------:R-:W-:Y:S01]  /*4870*/  PRMT R28, R0, 0x7610, R28 ;  /* 0x00007610001c7816 */ /* 0x000fe2000000001c */
[----:B------:R-:W-:Y:S05]  /*4880*/  BRA `(.L_x_535) ;  /* 0x00000bf000007947 */ /* 0x000fea0003800000 */
.L_x_540:
[----:B------:R-:W2:Y:S02]  /*4890*/  LDG.E.64 R4, [R4.64] ;  /* 0x0000002404047981 */ /* 0x000ea4000c1e1b00 */
[----:B--2---:R-:W0:Y:S01]  /*48a0*/  F2F.F32.F64 R0, R4 ;  /* 0x0000000400007310 */ /* 0x004e220000301000 */
[----:B------:R-:W0:-:S14]  /*48b0*/  DSETP.GEU.AND P0, PT, |R4|, c[0x2][0x0], PT ;  /* 0x008000000400762a */ /* 0x000e1c0003f0e200 */
[----:B0-----:R-:W-:-:S05]  /*48c0*/  @!P0 FMUL R0, R0, 1.175494350822287508e-38 ;  /* 0x0080000000008820 */ /* 0x001fca0000400000 */
[----:B------:R-:W-:-:S04]  /*48d0*/  F2FP.BF16.PACK_AB R0, RZ, R0 ;  /* 0x00000000ff00723e */ /* 0x000fc800000010ff */
[----:B------:R-:W-:Y:S01]  /*48e0*/  PRMT R28, R0, 0x7610, R28 ;  /* 0x00007610001c7816 */ /* 0x000fe2000000001c */
[----:B------:R-:W-:Y:S05]  /*48f0*/  BRA `(.L_x_535) ;  /* 0x00000b8000007947 */ /* 0x000fea0003800000 */
.L_x_530:
        /* <DEDUP_REMOVED lines=14> */
.L_x_544:
[----:B------:R-:W2:Y:S02]  /*49e0*/  LDG.E.64 R4, [R4.64] ;  /* 0x0000002404047981 */ /* 0x000ea4000c1e1b00 */
[----:B--2---:R-:W0:Y:S01]  /*49f0*/  F2F.F32.F64 R0, R4 ;  /* 0x0000000400007310 */ /* 0x004e220000301000 */
[----:B------:R-:W0:-:S14]  /*4a00*/  DSETP.GEU.AND P0, PT, |R4|, c[0x2][0x0], PT ;  /* 0x008000000400762a */ /* 0x000e1c0003f0e200 */
[----:B0-----:R-:W-:-:S05]  /*4a10*/  @!P0 FMUL R0, R0, 1.175494350822287508e-38 ;  /* 0x0080000000008820 */ /* 0x001fca0000400000 */
[----:B------:R-:W-:-:S04]  /*4a20*/  F2FP.BF16.PACK_AB R0, RZ, R0 ;  /* 0x00000000ff00723e */ /* 0x000fc800000010ff */
[----:B------:R-:W-:Y:S01]  /*4a30*/  PRMT R28, R0, 0x7610, R28 ;  /* 0x00007610001c7816 */ /* 0x000fe2000000001c */
[----:B------:R-:W-:Y:S05]  /*4a40*/  BRA `(.L_x_535) ;  /* 0x00000a3000007947 */ /* 0x000fea0003800000 */
.L_x_543:
        /* <DEDUP_REMOVED lines=28> */
.L_x_546:
[----:B------:R-:W2:Y:S02]  /*4c10*/  LDG.E.U8 R4, [R4.64] ;  /* 0x0000002404047981 */ /* 0x000ea4000c1e1100 */
[----:B--2---:R-:W-:-:S05]  /*4c20*/  IMAD.SHL.U32 R0, R4, 0x2000000, RZ ;  /* 0x0200000004007824 */ /* 0x004fca00078e00ff */
[----:B------:R-:W-:-:S13]  /*4c30*/  ISETP.GE.U32.AND P0, PT, R0, 0x8000000, PT ;  /* 0x080000000000780c */ /* 0x000fda0003f06070 */
[C---:B------:R-:W-:Y:S02]  /*4c40*/  @!P0 IMAD.SHL.U32 R0, R4.reuse, 0x100, RZ ;  /* 0x0000010004008824 */ /* 0x040fe400078e00ff */
[----:B------:R-:W-:-:S03]  /*4c50*/  @P0 IMAD.SHL.U32 R3, R4, 0x200000, RZ ;  /* 0x0020000004030824 */ /* 0x000fc600078e00ff */
[----:B------:R-:W-:Y:S02]  /*4c60*/  @!P0 LOP3.LUT R0, R0, 0x7f00, RZ, 0xc0, !PT ;  /* 0x00007f0000008812 */ /* 0x000fe400078ec0ff */
[----:B------:R-:W-:Y:S02]  /*4c70*/  @P0 LOP3.LUT R3, R3, 0x70000000, RZ, 0xfc, !PT ;  /* 0x7000000003030812 */ /* 0x000fe400078efcff */
[----:B------:R-:W-:-:S03]  /*4c80*/  @!P0 LOP3.LUT R0, R0, 0x3f000000, RZ, 0xfc, !PT ;  /* 0x3f00000000008812 */ /* 0x000fc600078efcff */
[----:B------:R-:W-:Y:S02]  /*4c90*/  @P0 FMUL.FTZ R3, R3, 1.9259299443872358531e-34 ;  /* 0x0780000003030820 */ /* 0x000fe40000410000 */
[----:B------:R-:W-:Y:S02]  /*4ca0*/  @!P0 FADD.FTZ R3, R0, -0.5 ;  /* 0xbf00000000038421 */ /* 0x000fe40000010000 */
[----:B------:R-:W-:-:S05]  /*4cb0*/  IMAD.SHL.U32 R0, R4, 0x1000000, RZ ;  /* 0x0100000004007824 */ /* 0x000fca00078e00ff */
[----:B------:R-:W-:-:S04]  /*4cc0*/  LOP3.LUT R0, R3, 0x80000000, R0, 0xf8, !PT ;  /* 0x8000000003007812 */ /* 0x000fc800078ef800 */
[----:B------:R-:W-:-:S04]  /*4cd0*/  F2FP.BF16.PACK_AB R0, RZ, R0 ;  /* 0x00000000ff00723e */ /* 0x000fc800000010ff */
[----:B------:R-:W-:Y:S01]  /*4ce0*/  PRMT R28, R0, 0x7610, R28 ;  /* 0x00007610001c7816 */ /* 0x000fe2000000001c */
[----:B------:R-:W-:Y:S05]  /*4cf0*/  BRA `(.L_x_535) ;  /* 0x0000078000007947 */ /* 0x000fea0003800000 */
.L_x_545:
[----:B------:R0:W5:Y:S01]  /*4d00*/  LDG.E.U16 R28, [R4.64] ;  /* 0x00000024041c7981 */ /* 0x000162000c1e1500 */
[----:B------:R-:W-:Y:S05]  /*4d10*/  BRA `(.L_x_535) ;  /* 0x0000076000007947 */ /* 0x000fea0003800000 */
.L_x_542:
        /* <DEDUP_REMOVED lines=12> */
.L_x_549:
        /* <DEDUP_REMOVED lines=21> */
.L_x_553:
[----:B------:R-:W-:Y:S05]  /*4f30*/  BSYNC B1 ;  /* 0x0000000000017941 */ /* 0x000fea0003800000 */
.L_x_552:
[----:B------:R-:W-:Y:S01]  /*4f40*/  LEA R5, R0, 0x3b800000, 0x17 ;  /* 0x3b80000000057811 */ /* 0x000fe200078eb8ff */
[----:B------:R-:W-:-:S05]  /*4f50*/  IMAD.SHL.U32 R0, R3, 0x100000, RZ ;  /* 0x0010000003007824 */ /* 0x000fca00078e00ff */
[----:B------:R-:W-:Y:S02]  /*4f60*/  LOP3.LUT R0, R5, R0, R6, 0xfe, !PT ;  /* 0x0000000005007212 */ /* 0x000fe400078efe06 */
.L_x_551:
[----:B------:R-:W-:Y:S05]  /*4f70*/  BSYNC B0 ;  /* 0x0000000000007941 */ /* 0x000fea0003800000 */
.L_x_550:
[----:B------:R-:W-:-:S04]  /*4f80*/  F2FP.BF16.PACK_AB R0, RZ, R0 ;  /* 0x00000000ff00723e */ /* 0x000fc800000010ff */
[----:B------:R-:W-:Y:S01]  /*4f90*/  PRMT R28, R0, 0x7610, R28 ;  /* 0x00007610001c7816 */ /* 0x000fe2000000001c */
[----:B------:R-:W-:Y:S05]  /*4fa0*/  BRA `(.L_x_535) ;  /* 0x000004d000007947 */ /* 0x000fea0003800000 */
.L_x_548:
        /* <DEDUP_REMOVED lines=21> */
.L_x_557:
[----:B------:R-:W-:Y:S05]  /*5100*/  BSYNC B1 ;  /* 0x0000000000017941 */ /* 0x000fea0003800000 */
.L_x_556:
[----:B------:R-:W-:Y:S01]  /*5110*/  LEA R5, R0, 0x37800000, 0x17 ;  /* 0x3780000000057811 */ /* 0x000fe200078eb8ff */
[----:B------:R-:W-:-:S05]  /*5120*/  IMAD.SHL.U32 R0, R3, 0x200000, RZ ;  /* 0x0020000003007824 */ /* 0x000fca00078e00ff */
[----:B------:R-:W-:Y:S02]  /*5130*/  LOP3.LUT R0, R5, R0, R6, 0xfe, !PT ;  /* 0x0000000005007212 */ /* 0x000fe400078efe06 */
.L_x_555:
[----:B------:R-:W-:Y:S05]  /*5140*/  BSYNC B0 ;  /* 0x0000000000007941 */ /* 0x000fea0003800000 */
.L_x_554:
[----:B------:R-:W-:-:S04]  /*5150*/  F2FP.BF16.PACK_AB R0, RZ, R0 ;  /* 0x00000000ff00723e */ /* 0x000fc800000010ff */
[----:B------:R-:W-:Y:S01]  /*5160*/  PRMT R28, R0, 0x7610, R28 ;  /* 0x00007610001c7816 */ /* 0x000fe2000000001c */
[----:B------:R-:W-:Y:S05]  /*5170*/  BRA `(.L_x_535) ;  /* 0x0000030000007947 */ /* 0x000fea0003800000 */
.L_x_547:
        /* <DEDUP_REMOVED lines=14> */
.L_x_561:
[----:B------:R-:W-:Y:S05]  /*5260*/  BSYNC B0 ;  /* 0x0000000000007941 */ /* 0x000fea0003800000 */
.L_x_560:
[----:B------:R-:W-:-:S04]  /*5270*/  F2FP.BF16.PACK_AB R0, RZ, R0 ;  /* 0x00000000ff00723e */ /* 0x000fc800000010ff */
[----:B------:R-:W-:Y:S01]  /*5280*/  PRMT R28, R0, 0x7610, R28 ;  /* 0x00007610001c7816 */ /* 0x000fe2000000001c */
[----:B------:R-:W-:Y:S05]  /*5290*/  BRA `(.L_x_535) ;  /* 0x000001e000007947 */ /* 0x000fea0003800000 */
.L_x_534:
        /* <DEDUP_REMOVED lines=21> */
.L_x_559:
[----:B------:R-:W2:Y:S02]  /*53f0*/  LDG.E.64 R4, [R4.64] ;  /* 0x0000002404047981 */ /* 0x000ea4000c1e1b00 */
[----:B--2---:R-:W0:Y:S02]  /*5400*/  I2F.U64 R0, R4 ;  /* 0x0000000400007312 */ /* 0x004e240000301000 */
[----:B0-----:R-:W-:-:S04]  /*5410*/  F2FP.BF16.PACK_AB R0, RZ, R0 ;  /* 0x00000000ff00723e */ /* 0x001fc800000010ff */
[----:B------:R-:W-:Y:S01]  /*5420*/  PRMT R28, R0, 0x7610, R28 ;  /* 0x00007610001c7816 */ /* 0x000fe2000000001c */
[----:B------:R-:W-:Y:S05]  /*5430*/  BRA `(.L_x_535) ;  /* 0x0000004000007947 */ /* 0x000fea0003800000 */
.L_x_558:
[----:B------:R-:W2:Y:S02]  /*5440*/  LDG.E R4, [R4.64] ;  /* 0x0000002404047981 */ /* 0x000ea4000c1e1900 */
[----:B--2---:R-:W0:Y:S02]  /*5450*/  I2F.U32 R0, R4 ;  /* 0x0000000400007306 */ /* 0x004e240000201000 */
[----:B0-----:R-:W-:-:S04]  /*5460*/  F2FP.BF16.PACK_AB R0, RZ, R0 ;  /* 0x00000000ff00723e */ /* 0x001fc800000010ff */
[----:B------:R-:W-:Y:S02]  /*5470*/  PRMT R28, R0, 0x7610, R28 ;  /* 0x00007610001c7816 */ /* 0x000fe4000000001c */
.L_x_535:
[----:B------:R-:W-:Y:S01]  /*5480*/  PRMT R0, R19, 0x9910, RZ ;  /* 0x0000991013007816 */ /* 0x000fe200000000ff */
[----:B------:R-:W-:-:S03]  /*5490*/  IMAD R2, R2, c[0x0][0x18c], RZ ;  /* 0x0000630002027a24 */ /* 0x000fc600078e02ff */
[----:B------:R-:W-:Y:S02]  /*54a0*/  ISETP.GT.AND P1, PT, R0, 0x9, PT ;  /* 0x000000090000780c */ /* 0x000fe40003f24270 */
[----:B0-----:R-:W-:-:S05]  /*54b0*/  IADD3 R4, P0, R2, c[0x0][0x178], RZ ;  /* 0x00005e0002047a10 */ /* 0x001fca0007f1e0ff */
        /* <DEDUP_REMOVED lines=15> */
.L_x_565:
[----:B------:R-:W2:Y:S02]  /*55b0*/  LDG.E.U8 R4, [R4.64] ;  /* 0x0000002404047981 */ /* 0x000ea4000c1e1100 */
[----:B--2---:R-:W0:Y:S02]  /*55c0*/  I2F.U16 R0, R4 ;  /* 0x0000000400007306 */ /* 0x004e240000101000 */
[----:B0-----:R-:W-:-:S04]  /*55d0*/  F2FP.BF16.PACK_AB R0, RZ, R0 ;  /* 0x00000000ff00723e */ /* 0x001fc800000010ff */
[----:B------:R-:W-:Y:S01]  /*55e0*/  PRMT R2, R0, 0x7610, R2 ;  /* 0x0000761000027816 */ /* 0x000fe20000000002 */
[----:B------:R-:W-:Y:S05]  /*55f0*/  BRA `(.L_x_567) ;  /* 0x00000ef000007947 */ /* 0x000fea0003800000 */
.L_x_564:
        /* <DEDUP_REMOVED lines=11> */
.L_x_569:
[----:B------:R-:W2:Y:S02]  /*56b0*/  LDG.E R4, [R4.64] ;  /* 0x0000002404047981 */ /* 0x000ea4000c1e1900 */
[----:B--2---:R-:W0:Y:S02]  /*56c0*/  I2F R0, R4 ;  /* 0x0000000400007306 */ /* 0x004e240000201400 */
[----:B0-----:R-:W-:-:S04]  /*56d0*/  F2FP.BF16.PACK_AB R0, RZ, R0 ;  /* 0x00000000ff00723e */ /* 0x001fc800000010ff */
[----:B------:R-:W-:Y:S01]  /*56e0*/  PRMT R2, R0, 0x7610, R2 ;  /* 0x0000761000027816 */ /* 0x000fe20000000002 */
[----:B------:R-:W-:Y:S05]  /*56f0*/  BRA `(.L_x_567) ;  /* 0x00000df000007947 */ /* 0x000fea0003800000 */
.L_x_568:
[----:B------:R-:W2:Y:S02]  /*5700*/  LDG.E.U16 R4, [R4.64] ;  /* 0x0000002404047981 */ /* 0x000ea4000c1e1500 */
[----:B--2---:R-:W0:Y:S02]  /*5710*/  I2F.S16 R0, R4 ;  /* 0x0000000400007306 */ /* 0x004e240000101400 */
[----:B0-----:R-:W-:-:S04]  /*5720*/  F2FP.BF16.PACK_AB R0, RZ, R0 ;  /* 0x00000000ff00723e */ /* 0x001fc800000010ff */
[----:B------:R-:W-:Y:S01]  /*5730*/  PRMT R2, R0, 0x7610, R2 ;  /* 0x0000761000027816 */ /* 0x000fe20000000002 */
[----:B------:R-:W-:Y:S05]  /*5740*/  BRA `(.L_x_567) ;  /* 0x00000da000007947 */ /* 0x000fea0003800000 */
.L_x_563:
        /* <DEDUP_REMOVED lines=9> */
.L_x_571:
[----:B------:R-:W2:Y:S02]  /*57e0*/  LDG.E.U16 R0, [R4.64] ;  /* 0x0000002404007981 */ /* 0x000ea4000c1e1500 */
[----:B--2---:R-:W-:-:S05]  /*57f0*/  HADD2.F32 R0, -RZ, R0.H0_H0 ;  /* 0x20000000ff007230 */ /* 0x004fca0000004100 */
[----:B------:R-:W-:-:S04]  /*5800*/  F2FP.BF16.PACK_AB R0, RZ, R0 ;  /* 0x00000000ff00723e */ /* 0x000fc800000010ff */
[----:B------:R-:W-:Y:S01]  /*5810*/  PRMT R2, R0, 0x7610, R2 ;  /* 0x0000761000027816 */ /* 0x000fe20000000002 */
[----:B------:R-:W-:Y:S05]  /*5820*/  BRA `(.L_x_567) ;  /* 0x00000cc000007947 */ /* 0x000fea0003800000 */
.L_x_570:
        /* <DEDUP_REMOVED lines=9> */
.L_x_573:
[----:B------:R-:W2:Y:S02]  /*58c0*/  LDG.E.U16 R4, [R4.64] ;  /* 0x0000002404047981 */ /* 0x000ea4000c1e1500 */
[----:B--2---:R-:W-:-:S05]  /*58d0*/  HADD2.F32 R0, -RZ, R4.H0_H0 ;  /* 0x20000004ff007230 */ /* 0x004fca0000004100 */
[----:B------:R-:W-:-:S04]  /*58e0*/  F2FP.BF16.PACK_AB R0, RZ, R0 ;  /* 0x00000000ff00723e */ /* 0x000fc800000010ff */
[----:B------:R-:W-:Y:S01]  /*58f0*/  PRMT R2, R0, 0x7610, R2 ;  /* 0x0000761000027816 */ /* 0x000fe20000000002 */
[----:B------:R-:W-:Y:S05]  /*5900*/  BRA `(.L_x_567) ;  /* 0x00000be000007947 */ /* 0x000fea0003800000 */
.L_x_572:
[----:B------:R-:W2:Y:S02]  /*5910*/  LDG.E.64 R4, [R4.64] ;  /* 0x0000002404047981 */ /* 0x000ea4000c1e1b00 */
[----:B--2---:R-:W0:Y:S01]  /*5920*/  F2F.F32.F64 R0, R4 ;  /* 0x0000000400007310 */ /* 0x004e220000301000 */
[----:B------:R-:W0:-:S14]  /*5930*/  DSETP.GEU.AND P0, PT, |R4|, c[0x2][0x0], PT ;  /* 0x008000000400762a */ /* 0x000e1c0003f0e200 */
[----:B0-----:R-:W-:-:S05]  /*5940*/  @!P0 FMUL R0, R0, 1.175494350822287508e-38 ;  /* 0x0080000000008820 */ /* 0x001fca0000400000 */
[----:B------:R-:W-:-:S04]  /*5950*/  F2FP.BF16.PACK_AB R0, RZ, R0 ;  /* 0x00000000ff00723e */ /* 0x000fc800000010ff */
[----:B------:R-:W-:Y:S01]  /*5960*/  PRMT R2, R0, 0x7610, R2 ;  /* 0x0000761000027816 */ /* 0x000fe20000000002 */
[----:B------:R-:W-:Y:S05]  /*5970*/  BRA `(.L_x_567) ;  /* 0x00000b7000007947 */ /* 0x000fea0003800000 */
.L_x_562:
        /* <DEDUP_REMOVED lines=14> */
.L_x_576:
[----:B------:R-:W2:Y:S02]  /*5a60*/  LDG.E.64 R4, [R4.64] ;  /* 0x0000002404047981 */ /* 0x000ea4000c1e1b00 */
[----:B--2---:R-:W0:Y:S01]  /*5a70*/  F2F.F32.F64 R0, R4 ;  /* 0x0000000400007310 */ /* 0x004e220000301000 */
[----:B------:R-:W0:-:S14]  /*5a80*/  DSETP.GEU.AND P0, PT, |R4|, c[0x2][0x0], PT ;  /* 0x008000000400762a */ /* 0x000e1c0003f0e200 */
[----:B0-----:R-:W-:-:S05]  /*5a90*/  @!P0 FMUL R0, R0, 1.175494350822287508e-38 ;  /* 0x0080000000008820 */ /* 0x001fca0000400000 */
[----:B------:R-:W-:-:S04]  /*5aa0*/  F2FP.BF16.PACK_AB R0, RZ, R0 ;  /* 0x00000000ff00723e */ /* 0x000fc800000010ff */
[----:B------:R-:W-:Y:S01]  /*5ab0*/  PRMT R2, R0, 0x7610, R2 ;  /* 0x0000761000027816 */ /* 0x000fe20000000002 */
[----:B------:R-:W-:Y:S05]  /*5ac0*/  BRA `(.L_x_567) ;  /* 0x00000a2000007947 */ /* 0x000fea0003800000 */
.L_x_575:
        /* <DEDUP_REMOVED lines=11> */
[----:B------:R-:W-:-:S04]  /*5b80*/  IADD3 R6, R2, 0x1000000, RZ ;  /* 0x0100000002067810 */ /* 0x000fc80007ffe0ff */
[----:B------:R-:W-:Y:S02]  /*5b90*/  SHF.R.S32.HI R6, RZ, 0x8, R6 ;  /* 0x00000008ff067819 */ /* 0x000fe40000011406 */
[----:B0-----:R-:W-:-:S04]  /*5ba0*/  IADD3 R3, -R3, 0x1f, RZ ;  /* 0x0000001f03037810 */ /* 0x001fc80007ffe1ff */
[C---:B------:R-:W-:Y:S02]  /*5bb0*/  ISETP.GT.U32.AND P0, PT, R3.reuse, 0x4, PT ;  /* 0x000000040300780c */ /* 0x040fe40003f04070 */
[----:B------:R-:W-:-:S04]  /*5bc0*/  IADD3 R3, R3, -0x4, RZ ;  /* 0xfffffffc03037810 */ /* 0x000fc80007ffe0ff */
[----:B------:R-:W-:-:S04]  /*5bd0*/  SEL R3, R3, RZ, P0 ;  /* 0x000000ff03037207 */ /* 0x000fc80000000000 */
[C---:B------:R-:W-:Y:S01]  /*5be0*/  SHF.L.U32 R4, R2.reuse, R3, RZ ;  /* 0x0000000302047219 */ /* 0x040fe200000006ff */
[----:B------:R-:W-:Y:S01]  /*5bf0*/  IMAD R7, R3, R8, 0x3c000000 ;  /* 0x3c00000003077424 */ /* 0x000fe200078e0208 */
[----:B------:R-:W-:-:S04]  /*5c00*/  IADD3 R3, R2, -0x1, RZ ;  /* 0xffffffff02037810 */ /* 0x000fc80007ffe0ff */
[----:B------:R-:W-:Y:S02]  /*5c10*/  LEA.HI R7, R4, R7, RZ, 0x1c ;  /* 0x0000000704077211 */ /* 0x000fe400078fe0ff */
[----:B------:R-:W-:Y:S02]  /*5c20*/  SHF.R.S32.HI R3, RZ, 0x1f, R3 ;  /* 0x0000001fff037819 */ /* 0x000fe40000011403 */
[----:B------:R-:W-:-:S04]  /*5c30*/  LOP3.LUT R6, R7, 0x7f800000, R6, 0xf8, !PT ;  /* 0x7f80000007067812 */ /* 0x000fc800078ef806 */
[----:B------:R-:W-:-:S04]  /*5c40*/  LOP3.LUT R3, R6, R3, RZ, 0x30, !PT ;  /* 0x0000000306037212 */ /* 0x000fc800078e30ff */
[----:B------:R-:W-:-:S04]  /*5c50*/  LOP3.LUT R3, R3, 0x80000000, R0, 0xf8, !PT ;  /* 0x8000000003037812 */ /* 0x000fc800078ef800 */
[----:B------:R-:W-:-:S04]  /*5c60*/  F2FP.BF16.PACK_AB R3, RZ, R3 ;  /* 0x00000003ff03723e */ /* 0x000fc800000010ff */
[----:B------:R-:W-:Y:S01]  /*5c70*/  PRMT R2, R3, 0x7610, R2 ;  /* 0x0000761003027816 */ /* 0x000fe20000000002 */
[----:B------:R-:W-:Y:S05]  /*5c80*/  BRA `(.L_x_567) ;  /* 0x0000086000007947 */ /* 0x000fea0003800000 */
.L_x_578:
[----:B------:R-:W2:Y:S02]  /*5c90*/  LDG.E.U8 R3, [R4.64] ;  /* 0x0000002404037981 */ /* 0x000ea4000c1e1100 */
[----:B--2---:R-:W-:-:S05]  /*5ca0*/  IMAD.SHL.U32 R0, R3, 0x2000000, RZ ;  /* 0x0200000003007824 */ /* 0x004fca00078e00ff */
[----:B------:R-:W-:-:S13]  /*5cb0*/  ISETP.GE.U32.AND P0, PT, R0, 0x8000000, PT ;  /* 0x080000000000780c */ /* 0x000fda0003f06070 */
[C---:B------:R-:W-:Y:S02]  /*5cc0*/  @!P0 IMAD.SHL.U32 R0, R3.reuse, 0x100, RZ ;  /* 0x0000010003008824 */ /* 0x040fe400078e00ff */
[C---:B------:R-:W-:Y:S02]  /*5cd0*/  @P0 IMAD.SHL.U32 R2, R3.reuse, 0x200000, RZ ;  /* 0x0020000003020824 */ /* 0x040fe400078e00ff */
[----:B------:R-:W-:Y:S01]  /*5ce0*/  IMAD.SHL.U32 R3, R3, 0x1000000, RZ ;  /* 0x0100000003037824 */ /* 0x000fe200078e00ff */
[----:B------:R-:W-:Y:S02]  /*5cf0*/  @!P0 LOP3.LUT R0, R0, 0x7f00, RZ, 0xc0, !PT ;  /* 0x00007f0000008812 */ /* 0x000fe400078ec0ff */
[----:B------:R-:W-:Y:S02]  /*5d00*/  @P0 LOP3.LUT R2, R2, 0x70000000, RZ, 0xfc, !PT ;  /* 0x7000000002020812 */ /* 0x000fe400078efcff */
[----:B------:R-:W-:-:S03]  /*5d10*/  @!P0 LOP3.LUT R0, R0, 0x3f000000, RZ, 0xfc, !PT ;  /* 0x3f00000000008812 */ /* 0x000fc600078efcff */
[----:B------:R-:W-:Y:S02]  /*5d20*/  @P0 FMUL.FTZ R2, R2, 1.9259299443872358531e-34 ;  /* 0x0780000002020820 */ /* 0x000fe40000410000 */
[----:B------:R-:W-:-:S05]  /*5d30*/  @!P0 FADD.FTZ R2, R0, -0.5 ;  /* 0xbf00000000028421 */ /* 0x000fca0000010000 */
[----:B------:R-:W-:-:S04]  /*5d40*/  LOP3.LUT R2, R2, 0x80000000, R3, 0xf8, !PT ;  /* 0x8000000002027812 */ /* 0x000fc800078ef803 */
[----:B------:R-:W-:Y:S01]  /*5d50*/  F2FP.BF16.PACK_AB R2, RZ, R2 ;  /* 0x00000002ff02723e */ /* 0x000fe200000010ff */
[----:B------:R-:W-:Y:S05]  /*5d60*/  BRA `(.L_x_567) ;  /* 0x0000078000007947 */ /* 0x000fea0003800000 */
.L_x_577:
[----:B------:R0:W5:Y:S01]  /*5d70*/  LDG.E.U16 R2, [R4.64] ;  /* 0x0000002404027981 */ /* 0x000162000c1e1500 */
[----:B------:R-:W-:Y:S05]  /*5d80*/  BRA `(.L_x_567) ;  /* 0x0000076000007947 */ /* 0x000fea0003800000 */
.L_x_574:
        /* <DEDUP_REMOVED lines=12> */
.L_x_581:
        /* <DEDUP_REMOVED lines=21> */
.L_x_585:
[----:B------:R-:W-:Y:S05]  /*5fa0*/  BSYNC B1 ;  /* 0x0000000000017941 */ /* 0x000fea0003800000 */
.L_x_584:
[----:B------:R-:W-:Y:S01]  /*5fb0*/  LEA R3, R0, 0x3b800000, 0x17 ;  /* 0x3b80000000037811 */ /* 0x000fe200078eb8ff */
[----:B------:R-:W-:-:S05]  /*5fc0*/  IMAD.SHL.U32 R0, R2, 0x100000, RZ ;  /* 0x0010000002007824 */ /* 0x000fca00078e00ff */
[----:B------:R-:W-:Y:S02]  /*5fd0*/  LOP3.LUT R0, R3, R0, R4, 0xfe, !PT ;  /* 0x0000000003007212 */ /* 0x000fe400078efe04 */
.L_x_583:
[----:B------:R-:W-:Y:S05]  /*5fe0*/  BSYNC B0 ;  /* 0x0000000000007941 */ /* 0x000fea0003800000 */
.L_x_582:
[----:B------:R-:W-:-:S04]  /*5ff0*/  F2FP.BF16.PACK_AB R0, RZ, R0 ;  /* 0x00000000ff00723e */ /* 0x000fc800000010ff */
[----:B------:R-:W-:Y:S01]  /*6000*/  PRMT R2, R0, 0x7610, R2 ;  /* 0x0000761000027816 */ /* 0x000fe20000000002 */
[----:B------:R-:W-:Y:S05]  /*6010*/  BRA `(.L_x_567) ;  /* 0x000004d000007947 */ /* 0x000fea0003800000 */
.L_x_580:
        /* <DEDUP_REMOVED lines=21> */
.L_x_589:
[----:B------:R-:W-:Y:S05]  /*6170*/  BSYNC B1 ;  /* 0x0000000000017941 */ /* 0x000fea0003800000 */
.L_x_588:
[----:B------:R-:W-:Y:S01]  /*6180*/  LEA R3, R0, 0x37800000, 0x17 ;  /* 0x3780000000037811 */ /* 0x000fe200078eb8ff */
[----:B------:R-:W-:-:S05]  /*6190*/  IMAD.SHL.U32 R0, R2, 0x200000, RZ ;  /* 0x0020000002007824 */ /* 0x000fca00078e00ff */
[----:B------:R-:W-:Y:S02]  /*61a0*/  LOP3.LUT R0, R3, R0, R4, 0xfe, !PT ;  /* 0x0000000003007212 */ /* 0x000fe400078efe04 */
.L_x_587:
[----:B------:R-:W-:Y:S05]  /*61b0*/  BSYNC B0 ;  /* 0x0000000000007941 */ /* 0x000fea0003800000 */
.L_x_586:
[----:B------:R-:W-:-:S04]  /*61c0*/  F2FP.BF16.PACK_AB R0, RZ, R0 ;  /* 0x00000000ff00723e */ /* 0x000fc800000010ff */
[----:B------:R-:W-:Y:S01]  /*61d0*/  PRMT R2, R0, 0x7610, R2 ;  /* 0x0000761000027816 */ /* 0x000fe20000000002 */
[----:B------:R-:W-:Y:S05]  /*61e0*/  BRA `(.L_x_567) ;  /* 0x0000030000007947 */ /* 0x000fea0003800000 */
.L_x_579:
        /* <DEDUP_REMOVED lines=14> */
.L_x_593:
[----:B------:R-:W-:Y:S05]  /*62d0*/  BSYNC B0 ;  /* 0x0000000000007941 */ /* 0x000fea0003800000 */
.L_x_592:
[----:B------:R-:W-:-:S04]  /*62e0*/  F2FP.BF16.PACK_AB R0, RZ, R0 ;  /* 0x00000000ff00723e */ /* 0x000fc800000010ff */
[----:B------:R-:W-:Y:S01]  /*62f0*/  PRMT R2, R0, 0x7610, R2 ;  /* 0x0000761000027816 */ /* 0x000fe20000000002 */
[----:B------:R-:W-:Y:S05]  /*6300*/  BRA `(.L_x_567) ;  /* 0x000001e000007947 */ /* 0x000fea0003800000 */
.L_x_566:
        /* <DEDUP_REMOVED lines=21> */
.L_x_591:
[----:B------:R-:W2:Y:S02]  /*6460*/  LDG.E.64 R4, [R4.64] ;  /* 0x0000002404047981 */ /* 0x000ea4000c1e1b00 */
[----:B--2---:R-:W0:Y:S02]  /*6470*/  I2F.U64 R0, R4 ;  /* 0x0000000400007312 */ /* 0x004e240000301000 */
[----:B0-----:R-:W-:-:S04]  /*6480*/  F2FP.BF16.PACK_AB R0, RZ, R0 ;  /* 0x00000000ff00723e */ /* 0x001fc800000010ff */
[----:B------:R-:W-:Y:S01]  /*6490*/  PRMT R2, R0, 0x7610, R2 ;  /* 0x0000761000027816 */ /* 0x000fe20000000002 */
[----:B------:R-:W-:Y:S05]  /*64a0*/  BRA `(.L_x_567) ;  /* 0x0000004000007947 */ /* 0x000fea0003800000 */
.L_x_590:
[----:B------:R-:W2:Y:S02]  /*64b0*/  LDG.E R4, [R4.64] ;  /* 0x0000002404047981 */ /* 0x000ea4000c1e1900 */
[----:B--2---:R-:W0:Y:S02]  /*64c0*/  I2F.U32 R0, R4 ;  /* 0x0000000400007306 */ /* 0x004e240000201000 */
[----:B0-----:R-:W-:-:S04]  /*64d0*/  F2FP.BF16.PACK_AB R0, RZ, R0 ;  /* 0x00000000ff00723e */ /* 0x001fc800000010ff */
[----:B------:R-:W-:Y:S02]  /*64e0*/  PRMT R2, R0, 0x7610, R2 ;  /* 0x0000761000027816 */ /* 0x000fe40000000002 */
.L_x_567:
[----:B------:R-:W-:-:S05]  /*64f0*/  IADD3 R17, R17, 0x80, RZ ;  /* 0x0000008011117810 */ /* 0x000fca0007ffe0ff */
.L_x_529:
[----:B------:R-:W-:Y:S05]  /*6500*/  BSYNC B6 ;  /* 0x0000000000067941 */ /* 0x000fea0003800000 */
.L_x_528:
        /* <DEDUP_REMOVED lines=24> */
.L_x_599:
[----:B------:R-:W2:Y:S02]  /*6690*/  LDG.E.U8 R4, [R4.64] ;  /* 0x0000002404047981 */ /* 0x000ea4000c1e1100 */
[----:B--2---:R-:W0:Y:S02]  /*66a0*/  I2F.U16 R0, R4 ;  /* 0x0000000400007306 */ /* 0x004e240000101000 */
[----:B0-----:R-:W-:-:S04]  /*66b0*/  F2FP.BF16.PACK_AB R0, RZ, R0 ;  /* 0x00000000ff00723e */ /* 0x001fc800000010ff */
[----:B------:R-:W-:Y:S01]  /*66c0*/  PRMT R27, R0, 0x7610, R27 ;  /* 0x00007610001b7816 */ /* 0x000fe2000000001b */
[----:B------:R-:W-:Y:S05]  /*66d0*/  BRA `(.L_x_601) ;  /* 0x00000f0000007947 */ /* 0x000fea0003800000 */
.L_x_598:
        /* <DEDUP_REMOVED lines=11> */
.L_x_603:
[----:B------:R-:W2:Y:S02]  /*6790*/  LDG.E R4, [R4.64] ;  /* 0x0000002404047981 */ /* 0x000ea4000c1e1900 */
[----:B--2---:R-:W0:Y:S02]  /*67a0*/  I2F R0, R4 ;  /* 0x0000000400007306 */ /* 0x004e240000201400 */
[----:B0-----:R-:W-:-:S04]  /*67b0*/  F2FP.BF16.PACK_AB R0, RZ, R0 ;  /* 0x00000000ff00723e */ /* 0x001fc800000010ff */
[----:B------:R-:W-:Y:S01]  /*67c0*/  PRMT R27, R0, 0x7610, R27 ;  /* 0x00007610001b7816 */ /* 0x000fe2000000001b */
[----:B------:R-:W-:Y:S05]  /*67d0*/  BRA `(.L_x_601) ;  /* 0x00000e0000007947 */ /* 0x000fea0003800000 */
.L_x_602:
[----:B------:R-:W2:Y:S02]  /*67e0*/  LDG.E.U16 R4, [R4.64] ;  /* 0x0000002404047981 */ /* 0x000ea4000c1e1500 */
[----:B--2---:R-:W0:Y:S02]  /*67f0*/  I2F.S16 R0, R4 ;  /* 0x0000000400007306 */ /* 0x004e240000101400 */
[----:B0-----:R-:W-:-:S04]  /*6800*/  F2FP.BF16.PACK_AB R0, RZ, R0 ;  /* 0x00000000ff00723e */ /* 0x001fc800000010ff */
[----:B------:R-:W-:Y:S01]  /*6810*/  PRMT R27, R0, 0x7610, R27 ;  /* 0x00007610001b7816 */ /* 0x000fe2000000001b */
[----:B------:R-:W-:Y:S05]  /*6820*/  BRA `(.L_x_601) ;  /* 0x00000db000007947 */ /* 0x000fea0003800000 */
.L_x_597:
        /* <DEDUP_REMOVED lines=9> */
.L_x_605:
[----:B------:R-:W2:Y:S02]  /*68c0*/  LDG.E.U16 R0, [R4.64] ;  /* 0x0000002404007981 */ /* 0x000ea4000c1e1500 */
[----:B--2---:R-:W-:-:S05]  /*68d0*/  HADD2.F32 R0, -RZ, R0.H0_H0 ;  /* 0x20000000ff007230 */ /* 0x004fca0000004100 */
[----:B------:R-:W-:-:S04]  /*68e0*/  F2FP.BF16.PACK_AB R0, RZ, R0 ;  /* 0x00000000ff00723e */ /* 0x000fc800000010ff */
[----:B------:R-:W-:Y:S01]  /*68f0*/  PRMT R27, R0, 0x7610, R27 ;  /* 0x00007610001b7816 */ /* 0x000fe2000000001b */
[----:B------:R-:W-:Y:S05]  /*6900*/  BRA `(.L_x_601) ;  /* 0x00000cd000007947 */ /* 0x000fea0003800000 */
.L_x_604:
        /* <DEDUP_REMOVED lines=9> */
.L_x_607:
[----:B------:R-:W2:Y:S02]  /*69a0*/  LDG.E.U16 R4, [R4.64] ;  /* 0x0000002404047981 */ /* 0x000ea4000c1e1500 */
[----:B--2---:R-:W-:-:S05]  /*69b0*/  HADD2.F32 R0, -RZ, R4.H0_H0 ;  /* 0x20000004ff007230 */ /* 0x004fca0000004100 */
[----:B------:R-:W-:-:S04]  /*69c0*/  F2FP.BF16.PACK_AB R0, RZ, R0 ;  /* 0x00000000ff00723e */ /* 0x000fc800000010ff */
[----:B------:R-:W-:Y:S01]  /*69d0*/  PRMT R27, R0, 0x7610, R27 ;  /* 0x00007610001b7816 */ /* 0x000fe2000000001b */
[----:B------:R-:W-:Y:S05]  /*69e0*/  BRA `(.L_x_601) ;  /* 0x00000bf000007947 */ /* 0x000fea0003800000 */
.L_x_606:
[----:B------:R-:W2:Y:S02]  /*69f0*/  LDG.E.64 R4, [R4.64] ;  /* 0x0000002404047981 */ /* 0x000ea4000c1e1b00 */
[----:B--2---:R-:W0:Y:S01]  /*6a00*/  F2F.F32.F64 R0, R4 ;  /* 0x0000000400007310 */ /* 0x004e220000301000 */
[----:B------:R-:W0:-:S14]  /*6a10*/  DSETP.GEU.AND P0, PT, |R4|, c[0x2][0x0], PT ;  /* 0x008000000400762a */ /* 0x000e1c0003f0e200 */
[----:B0-----:R-:W-:-:S05]  /*6a20*/  @!P0 FMUL R0, R0, 1.175494350822287508e-38 ;  /* 0x0080000000008820 */ /* 0x001fca0000400000 */
[----:B------:R-:W-:-:S04]  /*6a30*/  F2FP.BF16.PACK_AB R0, RZ, R0 ;  /* 0x00000000ff00723e */ /* 0x000fc800000010ff */
[----:B------:R-:W-:Y:S01]  /*6a40*/  PRMT R27, R0, 0x7610, R27 ;  /* 0x00007610001b7816 */ /* 0x000fe2000000001b */
[----:B------:R-:W-:Y:S05]  /*6a50*/  BRA `(.L_x_601) ;  /* 0x00000b8000007947 */ /* 0x000fea0003800000 */
.L_x_596:
        /* <DEDUP_REMOVED lines=14> */
.L_x_610:
[----:B------:R-:W2:Y:S02]  /*6b40*/  LDG.E.64 R4, [R4.64] ;  /* 0x0000002404047981 */ /* 0x000ea4000c1e1b00 */
[----:B--2---:R-:W0:Y:S01]  /*6b50*/  F2F.F32.F64 R0, R4 ;  /* 0x0000000400007310 */ /* 0x004e220000301000 */
[----:B------:R-:W0:-:S14]  /*6b60*/  DSETP.GEU.AND P0, PT, |R4|, c[0x2][0x0], PT ;  /* 0x008000000400762a */ /* 0x000e1c0003f0e200 */
[----:B0-----:R-:W-:-:S05]  /*6b70*/  @!P0 FMUL R0, R0, 1.175494350822287508e-38 ;  /* 0x0080000000008820 */ /* 0x001fca0000400000 */
[----:B------:R-:W-:-:S04]  /*6b80*/  F2FP.BF16.PACK_AB R0, RZ, R0 ;  /* 0x00000000ff00723e */ /* 0x000fc800000010ff */
[----:B------:R-:W-:Y:S01]  /*6b90*/  PRMT R27, R0, 0x7610, R27 ;  /* 0x00007610001b7816 */ /* 0x000fe2000000001b */
[----:B------:R-:W-:Y:S05]  /*6ba0*/  BRA `(.L_x_601) ;  /* 0x00000a3000007947 */ /* 0x000fea0003800000 */
.L_x_609:
        /* <DEDUP_REMOVED lines=28> */
.L_x_612:
        /* <DEDUP_REMOVED lines=15> */
.L_x_611:
[----:B------:R0:W5:Y:S01]  /*6e60*/  LDG.E.U16 R27, [R4.64] ;  /* 0x00000024041b7981 */ /* 0x000162000c1e1500 */
[----:B------:R-:W-:Y:S05]  /*6e70*/  BRA `(.L_x_601) ;  /* 0x0000076000007947 */ /* 0x000fea0003800000 */
.L_x_608:
        /* <DEDUP_REMOVED lines=12> */
.L_x_615:
        /* <DEDUP_REMOVED lines=21> */
.L_x_619:
[----:B------:R-:W-:Y:S05]  /*7090*/  BSYNC B1 ;  /* 0x0000000000017941 */ /* 0x000fea0003800000 */
.L_x_618:
[----:B------:R-:W-:Y:S01]  /*70a0*/  LEA R5, R0, 0x3b800000, 0x17 ;  /* 0x3b80000000057811 */ /* 0x000fe200078eb8ff */
[----:B------:R-:W-:-:S05]  /*70b0*/  IMAD.SHL.U32 R0, R3, 0x100000, RZ ;  /* 0x0010000003007824 */ /* 0x000fca00078e00ff */
[----:B------:R-:W-:Y:S02]  /*70c0*/  LOP3.LUT R0, R5, R0, R6, 0xfe, !PT ;  /* 0x0000000005007212 */ /* 0x000fe400078efe06 */
.L_x_617:
[----:B------:R-:W-:Y:S05]  /*70d0*/  BSYNC B0 ;  /* 0x0000000000007941 */ /* 0x000fea0003800000 */
.L_x_616:
[----:B------:R-:W-:-:S04]  /*70e0*/  F2FP.BF16.PACK_AB R0, RZ, R0 ;  /* 0x00000000ff00723e */ /* 0x000fc800000010ff */
[----:B------:R-:W-:Y:S01]  /*70f0*/  PRMT R27, R0, 0x7610, R27 ;  /* 0x00007610001b7816 */ /* 0x000fe2000000001b */
[----:B------:R-:W-:Y:S05]  /*7100*/  BRA `(.L_x_601) ;  /* 0x000004d000007947 */ /* 0x000fea0003800000 */
.L_x_614:
        /* <DEDUP_REMOVED lines=21> */
.L_x_623:
[----:B------:R-:W-:Y:S05]  /*7260*/  BSYNC B1 ;  /* 0x0000000000017941 */ /* 0x000fea0003800000 */
.L_x_622:
[----:B------:R-:W-:Y:S01]  /*7270*/  LEA R5, R0, 0x37800000, 0x17 ;  /* 0x3780000000057811 */ /* 0x000fe200078eb8ff */
[----:B------:R-:W-:-:S05]  /*7280*/  IMAD.SHL.U32 R0, R3, 0x200000, RZ ;  /* 0x0020000003007824 */ /* 0x000fca00078e00ff */
[----:B------:R-:W-:Y:S02]  /*7290*/  LOP3.LUT R0, R5, R0, R6, 0xfe, !PT ;  /* 0x0000000005007212 */ /* 0x000fe400078efe06 */
.L_x_621:
[----:B------:R-:W-:Y:S05]  /*72a0*/  BSYNC B0 ;  /* 0x0000000000007941 */ /* 0x000fea0003800000 */
.L_x_620:
[----:B------:R-:W-:-:S04]  /*72b0*/  F2FP.BF16.PACK_AB R0, RZ, R0 ;  /* 0x00000000ff00723e */ /* 0x000fc800000010ff */
[----:B------:R-:W-:Y:S01]  /*72c0*/  PRMT R27, R0, 0x7610, R27 ;  /* 0x00007610001b7816 */ /* 0x000fe2000000001b */
[----:B------:R-:W-:Y:S05]  /*72d0*/  BRA `(.L_x_601) ;  /* 0x0000030000007947 */ /* 0x000fea0003800000 */
.L_x_613:
        /* <DEDUP_REMOVED lines=14> */
.L_x_627:
[----:B------:R-:W-:Y:S05]  /*73c0*/  BSYNC B0 ;  /* 0x0000000000007941 */ /* 0x000fea0003800000 */
.L_x_626:
[----:B------:R-:W-:-:S04]  /*73d0*/  F2FP.BF16.PACK_AB R0, RZ, R0 ;  /* 0x00000000ff00723e */ /* 0x000fc800000010ff */
[----:B------:R-:W-:Y:S01]  /*73e0*/  PRMT R27, R0, 0x7610, R27 ;  /* 0x00007610001b7816 */ /* 0x000fe2000000001b */
[----:B------:R-:W-:Y:S05]  /*73f0*/  BRA `(.L_x_601) ;  /* 0x000001e000007947 */ /* 0x000fea0003800000 */
.L_x_600:
        /* <DEDUP_REMOVED lines=21> */
.L_x_625:
[----:B------:R-:W2:Y:S02]  /*7550*/  LDG.E.64 R4, [R4.64] ;  /* 0x0000002404047981 */ /* 0x000ea4000c1e1b00 */
[----:B--2---:R-:W0:Y:S02]  /*7560*/  I2F.U64 R0, R4 ;  /* 0x0000000400007312 */ /* 0x004e240000301000 */
[----:B0-----:R-:W-:-:S04]  /*7570*/  F2FP.BF16.PACK_AB R0, RZ, R0 ;  /* 0x00000000ff00723e */ /* 0x001fc800000010ff */
[----:B------:R-:W-:Y:S01]  /*7580*/  PRMT R27, R0, 0x7610, R27 ;  /* 0x00007610001b7816 */ /* 0x000fe2000000001b */
[----:B------:R-:W-:Y:S05]  /*7590*/  BRA `(.L_x_601) ;  /* 0x0000004000007947 */ /* 0x000fea0003800000 */
.L_x_624:
[----:B------:R-:W2:Y:S02]  /*75a0*/  LDG.E R4, [R4.64] ;  /* 0x0000002404047981 */ /* 0x000ea4000c1e1900 */
[----:B--2---:R-:W0:Y:S02]  /*75b0*/  I2F.U32 R0, R4 ;  /* 0x0000000400007306 */ /* 0x004e240000201000 */
[----:B0-----:R-:W-:-:S04]  /*75c0*/  F2FP.BF16.PACK_AB R0, RZ, R0 ;  /* 0x00000000ff00723e */ /* 0x001fc800000010ff */
[----:B------:R-:W-:Y:S02]  /*75d0*/  PRMT R27, R0, 0x7610, R27 ;  /* 0x00007610001b7816 */ /* 0x000fe4000000001b */
.L_x_601:
        /* <DEDUP_REMOVED lines=18> */
.L_x_631:
[----:B------:R-:W2:Y:S02]  /*7700*/  LDG.E.U8 R4, [R4.64] ;  /* 0x0000002404047981 */ /* 0x000ea4000c1e1100 */
[----:B--2---:R-:W0:Y:S02]  /*7710*/  I2F.U16 R0, R4 ;  /* 0x0000000400007306 */ /* 0x004e240000101000 */
[----:B0-----:R-:W-:Y:S01]  /*7720*/  F2FP.BF16.PACK_AB R0, RZ, R0 ;  /* 0x00000000ff00723e */ /* 0x001fe200000010ff */
[----:B------:R-:W-:Y:S05]  /*7730*/  BRA `(.L_x_595) ;  /* 0x00000e2000007947 */ /* 0x000fea0003800000 */
.L_x_630:
        /* <DEDUP_REMOVED lines=10> */
.L_x_634:
[----:B------:R-:W2:Y:S02]  /*77e0*/  LDG.E R4, [R4.64] ;  /* 0x0000002404047981 */ /* 0x000ea4000c1e1900 */
[----:B--2---:R-:W0:Y:S02]  /*77f0*/  I2F R0, R4 ;  /* 0x0000000400007306 */ /* 0x004e240000201400 */
[----:B0-----:R-:W-:Y:S01]  /*7800*/  F2FP.BF16.PACK_AB R0, RZ, R0 ;  /* 0x00000000ff00723e */ /* 0x001fe200000010ff */
[----:B------:R-:W-:Y:S05]  /*7810*/  BRA `(.L_x_595) ;  /* 0x00000d4000007947 */ /* 0x000fea0003800000 */
.L_x_633:
[----:B------:R-:W2:Y:S02]  /*7820*/  LDG.E.U16 R4, [R4.64] ;  /* 0x0000002404047981 */ /* 0x000ea4000c1e1500 */
[----:B--2---:R-:W0:Y:S02]  /*7830*/  I2F.S16 R0, R4 ;  /* 0x0000000400007306 */ /* 0x004e240000101400 */
[----:B0-----:R-:W-:Y:S01]  /*7840*/  F2FP.BF16.PACK_AB R0, RZ, R0 ;  /* 0x00000000ff00723e */ /* 0x001fe200000010ff */
[----:B------:R-:W-:Y:S05]  /*7850*/  BRA `(.L_x_595) ;  /* 0x00000d0000007947 */ /* 0x000fea0003800000 */
.L_x_629:
        /* <DEDUP_REMOVED lines=9> */
.L_x_636:
[----:B------:R-:W2:Y:S02]  /*78f0*/  LDG.E.U16 R0, [R4.64] ;  /* 0x0000002404007981 */ /* 0x000ea4000c1e1500 */
[----:B--2---:R-:W-:-:S05]  /*7900*/  HADD2.F32 R0, -RZ, R0.H0_H0 ;  /* 0x20000000ff007230 */ /* 0x004fca0000004100 */
[----:B------:R-:W-:Y:S01]  /*7910*/  F2FP.BF16.PACK_AB R0, RZ, R0 ;  /* 0x00000000ff00723e */ /* 0x000fe200000010ff */
[----:B------:R-:W-:Y:S05]  /*7920*/  BRA `(.L_x_595) ;  /* 0x00000c3000007947 */ /* 0x000fea0003800000 */
.L_x_635:
        /* <DEDUP_REMOVED lines=9> */
.L_x_638:
[----:B------:R-:W2:Y:S02]  /*79c0*/  LDG.E.U16 R4, [R4.64] ;  /* 0x0000002404047981 */ /* 0x000ea4000c1e1500 */
[----:B--2---:R-:W-:-:S05]  /*79d0*/  HADD2.F32 R0, -RZ, R4.H0_H0 ;  /* 0x20000004ff007230 */ /* 0x004fca0000004100 */
[----:B------:R-:W-:Y:S01]  /*79e0*/  F2FP.BF16.PACK_AB R0, RZ, R0 ;  /* 0x00000000ff00723e */ /* 0x000fe200000010ff */
[----:B------:R-:W-:Y:S05]  /*79f0*/  BRA `(.L_x_595) ;  /* 0x00000b6000007947 */ /* 0x000fea0003800000 */
.L_x_637:
[----:B------:R-:W2:Y:S02]  /*7a00*/  LDG.E.64 R4, [R4.64] ;  /* 0x0000002404047981 */ /* 0x000ea4000c1e1b00 */
[----:B--2---:R-:W0:Y:S01]  /*7a10*/  F2F.F32.F64 R0, R4 ;  /* 0x0000000400007310 */ /* 0x004e220000301000 */
[----:B------:R-:W0:-:S14]  /*7a20*/  DSETP.GEU.AND P0, PT, |R4|, c[0x2][0x0], PT ;  /* 0x008000000400762a */ /* 0x000e1c0003f0e200 */
[----:B0-----:R-:W-:-:S05]  /*7a30*/  @!P0 FMUL R0, R0, 1.175494350822287508e-38 ;  /* 0x0080000000008820 */ /* 0x001fca0000400000 */
[----:B------:R-:W-:Y:S01]  /*7a40*/  F2FP.BF16.PACK_AB R0, RZ, R0 ;  /* 0x00000000ff00723e */ /* 0x000fe200000010ff */
[----:B------:R-:W-:Y:S05]  /*7a50*/  BRA `(.L_x_595) ;  /* 0x00000b0000007947 */ /* 0x000fea0003800000 */
.L_x_628:
        /* <DEDUP_REMOVED lines=13> */
.L_x_641:
[----:B------:R-:W2:Y:S02]  /*7b30*/  LDG.E.64 R4, [R4.64] ;  /* 0x0000002404047981 */ /* 0x000ea4000c1e1b00 */
[----:B--2---:R-:W0:Y:S01]  /*7b40*/  F2F.F32.F64 R0, R4 ;  /* 0x0000000400007310 */ /* 0x004e220000301000 */
[----:B------:R-:W0:-:S14]  /*7b50*/  DSETP.GEU.AND P0, PT, |R4|, c[0x2][0x0], PT ;  /* 0x008000000400762a */ /* 0x000e1c0003f0e200 */
[----:B0-----:R-:W-:-:S05]  /*7b60*/  @!P0 FMUL R0, R0, 1.175494350822287508e-38 ;  /* 0x0080000000008820 */ /* 0x001fca0000400000 */
[----:B------:R-:W-:Y:S01]  /*7b70*/  F2FP.BF16.PACK_AB R0, RZ, R0 ;  /* 0x00000000ff00723e */ /* 0x000fe200000010ff */
[----:B------:R-:W-:Y:S05]  /*7b80*/  BRA `(.L_x_595) ;  /* 0x000009d000007947 */ /* 0x000fea0003800000 */
.L_x_640:
        /* <DEDUP_REMOVED lines=28> */
.L_x_643:
        /* <DEDUP_REMOVED lines=12> */
[----:B------:R-:W-:Y:S01]  /*7e10*/  F2FP.BF16.PACK_AB R0, RZ, R0 ;  /* 0x00000000ff00723e */ /* 0x000fe200000010ff */
[----:B------:R-:W-:Y:S05]  /*7e20*/  BRA `(.L_x_595) ;  /* 0x0000073000007947 */ /* 0x000fea0003800000 */
.L_x_642:
[----:B------:R0:W5:Y:S01]  /*7e30*/  LDG.E.U16 R0, [R4.64] ;  /* 0x0000002404007981 */ /* 0x000162000c1e1500 */
[----:B------:R-:W-:Y:S05]  /*7e40*/  BRA `(.L_x_595) ;  /* 0x0000071000007947 */ /* 0x000fea0003800000 */
.L_x_639:
        /* <DEDUP_REMOVED lines=12> */
.L_x_646:
        /* <DEDUP_REMOVED lines=21> */
.L_x_650:
[----:B------:R-:W-:Y:S05]  /*8060*/  BSYNC B1 ;  /* 0x0000000000017941 */ /* 0x000fea0003800000 */
.L_x_649:
[----:B------:R-:W-:Y:S01]  /*8070*/  LEA R5, R0, 0x3b800000, 0x17 ;  /* 0x3b80000000057811 */ /* 0x000fe200078eb8ff */
[----:B------:R-:W-:-:S05]  /*8080*/  IMAD.SHL.U32 R0, R3, 0x100000, RZ ;  /* 0x0010000003007824 */ /* 0x000fca00078e00ff */
[----:B------:R-:W-:Y:S02]  /*8090*/  LOP3.LUT R0, R5, R0, R6, 0xfe, !PT ;  /* 0x0000000005007212 */ /* 0x000fe400078efe06 */
.L_x_648:
[----:B------:R-:W-:Y:S05]  /*80a0*/  BSYNC B0 ;  /* 0x0000000000007941 */ /* 0x000fea0003800000 */
.L_x_647:
[----:B------:R-:W-:Y:S01]  /*80b0*/  F2FP.BF16.PACK_AB R0, RZ, R0 ;  /* 0x00000000ff00723e */ /* 0x000fe200000010ff */
[----:B------:R-:W-:Y:S05]  /*80c0*/  BRA `(.L_x_595) ;  /* 0x0000049000007947 */ /* 0x000fea0003800000 */
.L_x_645:
        /* <DEDUP_REMOVED lines=21> */
.L_x_654:
[----:B------:R-:W-:Y:S05]  /*8220*/  BSYNC B1 ;  /* 0x0000000000017941 */ /* 0x000fea0003800000 */
.L_x_653:
[----:B------:R-:W-:Y:S01]  /*8230*/  LEA R5, R0, 0x37800000, 0x17 ;  /* 0x3780000000057811 */ /* 0x000fe200078eb8ff */
[----:B------:R-:W-:-:S05]  /*8240*/  IMAD.SHL.U32 R0, R3, 0x200000, RZ ;  /* 0x0020000003007824 */ /* 0x000fca00078e00ff */
[----:B------:R-:W-:Y:S02]  /*8250*/  LOP3.LUT R0, R5, R0, R6, 0xfe, !PT ;  /* 0x0000000005007212 */ /* 0x000fe400078efe06 */
.L_x_652:
[----:B------:R-:W-:Y:S05]  /*8260*/  BSYNC B0 ;  /* 0x0000000000007941 */ /* 0x000fea0003800000 */
.L_x_651:
[----:B------:R-:W-:Y:S01]  /*8270*/  F2FP.BF16.PACK_AB R0, RZ, R0 ;  /* 0x00000000ff00723e */ /* 0x000fe200000010ff */
[----:B------:R-:W-:Y:S05]  /*8280*/  BRA `(.L_x_595) ;  /* 0x000002d000007947 */ /* 0x000fea0003800000 */
.L_x_644:
        /* <DEDUP_REMOVED lines=14> */
.L_x_658:
[----:B------:R-:W-:Y:S05]  /*8370*/  BSYNC B0 ;  /* 0x0000000000007941 */ /* 0x000fea0003800000 */
.L_x_657:
[----:B------:R-:W-:Y:S01]  /*8380*/  F2FP.BF16.PACK_AB R0, RZ, R0 ;  /* 0x00000000ff00723e */ /* 0x000fe200000010ff */
[----:B------:R-:W-:Y:S05]  /*8390*/  BRA `(.L_x_595) ;  /* 0x000001c000007947 */ /* 0x000fea0003800000 */
.L_x_632:
        /* <DEDUP_REMOVED lines=21> */
.L_x_656:
[----:B------:R-:W2:Y:S02]  /*84f0*/  LDG.E.64 R4, [R4.64] ;  /* 0x0000002404047981 */ /* 0x000ea4000c1e1b00 */
[----:B--2---:R-:W0:Y:S02]  /*8500*/  I2F.U64 R0, R4 ;  /* 0x0000000400007312 */ /* 0x004e240000301000 */
[----:B0-----:R-:W-:Y:S01]  /*8510*/  F2FP.BF16.PACK_AB R0, RZ, R0 ;  /* 0x00000000ff00723e */ /* 0x001fe200000010ff */
[----:B------:R-:W-:Y:S05]  /*8520*/  BRA `(.L_x_595) ;  /* 0x0000003000007947 */ /* 0x000fea0003800000 */
.L_x_655:
[----:B------:R-:W2:Y:S02]  /*8530*/  LDG.E R4, [R4.64] ;  /* 0x0000002404047981 */ /* 0x000ea4000c1e1900 */
[----:B--2---:R-:W0:Y:S02]  /*8540*/  I2F.U32 R0, R4 ;  /* 0x0000000400007306 */ /* 0x004e240000201000 */
[----:B0-----:R-:W-:-:S06]  /*8550*/  F2FP.BF16.PACK_AB R0, RZ, R0 ;  /* 0x00000000ff00723e */ /* 0x001fcc00000010ff */
.L_x_595:
[----:B------:R-:W-:Y:S05]  /*8560*/  BSYNC B6 ;  /* 0x0000000000067941 */ /* 0x000fea0003800000 */
.L_x_594:
[----:B------:R-:W1:Y:S01]  /*8570*/  S2R R17, SR_TID.X ;  /* 0x0000000000117919 */ /* 0x000e620000002100 */
[----:B------:R-:W2:Y:S01]  /*8580*/  LDC.U8 R18, c[0x0][0x190] ;  /* 0x00006400ff127b82 */ /* 0x000ea20000000000 */
[----:B------:R-:W-:Y:S01]  /*8590*/  BSSY B6, `(.L_x_659) ;  /* 0x000013a000067945 */ /* 0x000fe20003800000 */
[----:B-1----:R-:W-:-:S02]  /*85a0*/  IADD3 R3, R17, 0x100, RZ ;  /* 0x0000010011037810 */ /* 0x002fc40007ffe0ff */
[----:B------:R-:W-:Y:S02]  /*85b0*/  IADD3 R19, R17, 0x80, RZ ;  /* 0x0000008011137810 */ /* 0x000fe40007ffe0ff */
[-C--:B------:R-:W-:Y:S02]  /*85c0*/  ISETP.GE.AND P1, PT, R3, R22.reuse, PT ;  /* 0x000000160300720c */ /* 0x080fe40003f26270 */
[C---:B------:R-:W-:Y:S02]  /*85d0*/  IADD3 R3, R17.reuse, 0x180, RZ ;  /* 0x0000018011037810 */ /* 0x040fe40007ffe0ff */
[-C--:B------:R-:W-:Y:S02]  /*85e0*/  ISETP.GE.AND P3, PT, R17, R22.reuse, PT ;  /* 0x000000161100720c */ /* 0x080fe40003f66270 */
[-C--:B------:R-:W-:Y:S02]  /*85f0*/  ISETP.GE.AND P2, PT, R3, R22.reuse, PT ;  /* 0x000000160300720c */ /* 0x080fe40003f46270 */
[----:B------:R-:W-:-:S05]  /*8600*/  ISETP.GE.AND P0, PT, R19, R22, PT ;  /* 0x000000161300720c */ /* 0x000fca0003f06270 */
[----:B-----5:R-:W-:Y:S02]  /*8610*/  @!P1 PRMT R2, RZ, 0x5410, R2 ;  /* 0x00005410ff029816 */ /* 0x020fe40000000002 */
[----:B------:R-:W-:Y:S02]  /*8620*/  @!P1 PRMT R28, RZ, 0x5410, R28 ;  /* 0x00005410ff1c9816 */ /* 0x000fe4000000001c */
[----:B------:R-:W-:Y:S01]  /*8630*/  @!P3 PRMT R25, RZ, 0x5410, R25 ;  /* 0x00005410ff19b816 */ /* 0x000fe20000000019 */
[----:B------:R-:W1:Y:S01]  /*8640*/  @!P1 MUFU.RCP R3, R2 ;  /* 0x0000000200039308 */ /* 0x000e620000001000 */
[----:B------:R-:W-:Y:S02]  /*8650*/  @!P2 PRMT R0, RZ, 0x5410, R0 ;  /* 0x00005410ff00a816 */ /* 0x000fe40000000000 */
[----:B------:R-:W-:Y:S02]  /*8660*/  @!P0 PRMT R26, RZ, 0x5410, R26 ;  /* 0x00005410ff1a8816 */ /* 0x000fe4000000001a */
[----:B------:R-:W-:-:S02]  /*8670*/  @!P3 PRMT R24, RZ, 0x5410, R24 ;  /* 0x00005410ff18b816 */ /* 0x000fc40000000018 */
[----:B------:R-:W-:Y:S01]  /*8680*/  @!P2 PRMT R27, RZ, 0x5410, R27 ;  /* 0x00005410ff1ba816 */ /* 0x000fe2000000001b */
[----:B------:R-:W3:Y:S01]  /*8690*/  @!P3 MUFU.RCP R25, R25 ;  /* 0x000000190019b308 */ /* 0x000ee20000001000 */
[----:B------:R-:W-:-:S07]  /*86a0*/  @!P0 PRMT R23, RZ, 0x5410, R23 ;  /* 0x00005410ff178816 */ /* 0x000fce0000000017 */
[----:B------:R-:W4:Y:S01]  /*86b0*/  @!P2 MUFU.RCP R0, R0 ;  /* 0x000000000000a308 */ /* 0x000f220000001000 */
[----:B-1----:R-:W-:-:S05]  /*86c0*/  @!P1 FMUL.FTZ R28, R28, R3 ;  /* 0x000000031c1c9220 */ /* 0x002fca0000410000 */
[----:B------:R-:W-:Y:S02]  /*86d0*/  @!P1 F2FP.BF16.PACK_AB R28, RZ, R28 ;  /* 0x0000001cff1c923e */ /* 0x000fe400000010ff */
[----:B------:R-:W1:Y:S01]  /*86e0*/  @!P0 MUFU.RCP R26, R26 ;  /* 0x0000001a001a8308 */ /* 0x000e620000001000 */
[----:B---3--:R-:W-:Y:S01]  /*86f0*/  @!P3 FMUL.FTZ R24, R24, R25 ;  /* 0x000000191818b220 */ /* 0x008fe20000410000 */
[----:B------:R-:W-:-:S04]  /*8700*/  @!P1 PRMT R28, RZ, 0x5410, R28 ;  /* 0x00005410ff1c9816 */ /* 0x000fc8000000001c */
[----:B------:R-:W-:Y:S01]  /*8710*/  @!P3 F2FP.BF16.PACK_AB R24, RZ, R24 ;  /* 0x00000018ff18b23e */ /* 0x000fe200000010ff */
[----:B----4-:R-:W-:Y:S01]  /*8720*/  @!P2 FMUL.FTZ R27, R27, R0 ;  /* 0x000000001b1ba220 */ /* 0x010fe20000410000 */
[----:B------:R-:W-:Y:S02]  /*8730*/  @!P1 FRND.TRUNC R28, R28 ;  /* 0x0000001c001c9307 */ /* 0x000fe4000020d000 */
[----:B------:R-:W-:Y:S02]  /*8740*/  @!P3 PRMT R24, RZ, 0x5410, R24 ;  /* 0x00005410ff18b816 */ /* 0x000fe40000000018 */
[----:B------:R-:W-:Y:S01]  /*8750*/  @!P2 F2FP.BF16.PACK_AB R27, RZ, R27 ;  /* 0x0000001bff1ba23e */ /* 0x000fe200000010ff */
[----:B-1----:R-:W-:-:S03]  /*8760*/  @!P0 FMUL.FTZ R23, R23, R26 ;  /* 0x0000001a17178220 */ /* 0x002fc60000410000 */
[----:B------:R-:W-:Y:S01]  /*8770*/  @!P2 PRMT R27, RZ, 0x5410, R27 ;  /* 0x00005410ff1ba816 */ /* 0x000fe2000000001b */
[----:B------:R-:W1:Y:S01]  /*8780*/  @!P3 FRND.TRUNC R24, R24 ;  /* 0x000000180018b307 */ /* 0x000e62000020d000 */
[----:B------:R-:W-:-:S04]  /*8790*/  @!P0 F2FP.BF16.PACK_AB R23, RZ, R23 ;  /* 0x00000017ff17823e */ /* 0x000fc800000010ff */
[----:B------:R-:W-:-:S03]  /*87a0*/  @!P0 PRMT R0, RZ, 0x5410, R23 ;  /* 0x00005410ff008816 */ /* 0x000fc60000000017 */
[----:B------:R-:W3:Y:S08]  /*87b0*/  @!P2 FRND.TRUNC R27, R27 ;  /* 0x0000001b001ba307 */ /* 0x000ef0000020d000 */
[----:B------:R-:W4:Y:S01]  /*87c0*/  @!P0 FRND.TRUNC R25, R0 ;  /* 0x0000000000198307 */ /* 0x000f22000020d000 */
[----:B01----:R-:W-:Y:S02]  /*87d0*/  @!P3 F2FP.BF16.PACK_AB R4, RZ, R24 ;  /* 0x00000018ff04b23e */ /* 0x003fe400000010ff */
[----:B------:R-:W-:-:S02]  /*87e0*/  @!P1 F2FP.BF16.PACK_AB R24, RZ, R28 ;  /* 0x0000001cff18923e */ /* 0x000fc400000010ff */
[----:B---3--:R-:W-:Y:S02]  /*87f0*/  @!P2 F2FP.BF16.PACK_AB R23, RZ, R27 ;  /* 0x0000001bff17a23e */ /* 0x008fe400000010ff */
[----:B----4-:R-:W-:Y:S01]  /*8800*/  @!P0 F2FP.BF16.PACK_AB R25, RZ, R25 ;  /* 0x00000019ff19823e */ /* 0x010fe200000010ff */
[----:B------:R-:W-:Y:S05]  /*8810*/  @P3 BRA `(.L_x_660) ;  /* 0x0000111000003947 */ /* 0x000fea0003800000 */
[----:B--2---:R-:W-:Y:S01]  /*8820*/  PRMT R0, R18, 0x9910, RZ ;  /* 0x0000991012007816 */ /* 0x004fe200000000ff */
        /* <DEDUP_REMOVED lines=14> */
[----:B------:R-:W-:Y:S01]  /*8910*/  PRMT R0, RZ, 0x5410, R4 ;  /* 0x00005410ff007816 */ /* 0x000fe20000000004 */
[----:B------:R-:W-:-:S03]  /*8920*/  IMAD.MOV.U32 R17, RZ, RZ, R19 ;  /* 0x000000ffff117224 */ /* 0x000fc600078e0013 */
[----:B------:R-:W0:Y:S02]  /*8930*/  F2I.FTZ.TRUNC.NTZ R5, R0 ;  /* 0x0000000000057305 */ /* 0x000e24000021f100 */
[----:B0-----:R0:W-:Y:S01]  /*8940*/  STG.E.U8 [R2.64], R5 ;  /* 0x0000000502007986 */ /* 0x0011e2000c101124 */
[----:B------:R-:W-:Y:S05]  /*8950*/  BRA `(.L_x_660) ;  /* 0x00000fd000007947 */ /* 0x000fea0003800000 */
.L_x_664:
[----:B------:R-:W-:Y:S01]  /*8960*/  PRMT R5, RZ, 0x5410, R4 ;  /* 0x00005410ff057816 */ /* 0x000fe20000000004 */
[----:B------:R-:W-:-:S05]  /*8970*/  IMAD.MOV.U32 R17, RZ, RZ, R19 ;  /* 0x000000ffff117224 */ /* 0x000fca00078e0013 */
[----:B------:R-:W0:Y:S02]  /*8980*/  F2I.S64.TRUNC R4, R5 ;  /* 0x0000000500047311 */ /* 0x000e24000020d900 */
[----:B0-----:R0:W-:Y:S01]  /*8990*/  STG.E.U8 [R2.64], R4 ;  /* 0x0000000402007986 */ /* 0x0011e2000c101124 */
[----:B------:R-:W-:Y:S05]  /*89a0*/  BRA `(.L_x_660) ;  /* 0x00000f8000007947 */ /* 0x000fea0003800000 */
.L_x_663:
[----:B------:R-:W-:-:S13]  /*89b0*/  ISETP.NE.AND P0, PT, R0, 0x2, PT ;  /* 0x000000020000780c */ /* 0x000fda0003f05270 */
[----:B------:R-:W-:Y:S05]  /*89c0*/  @!P0 BRA `(.L_x_666) ;  /* 0x000000e000008947 */ /* 0x000fea0003800000 */
[----:B------:R-:W-:-:S13]  /*89d0*/  ISETP.NE.AND P0, PT, R0, 0x3, PT ;  /* 0x000000030000780c */ /* 0x000fda0003f05270 */
[----:B------:R-:W-:Y:S05]  /*89e0*/  @!P0 BRA `(.L_x_667) ;  /* 0x0000007000008947 */ /* 0x000fea0003800000 */
[----:B------:R-:W-:-:S13]  /*89f0*/  ISETP.NE.AND P0, PT, R0, 0x4, PT ;  /* 0x000000040000780c */ /* 0x000fda0003f05270 */
[----:B------:R-:W-:Y:S05]  /*8a00*/  @P0 BRA `(.L_x_665) ;  /* 0x00000d4000000947 */ /* 0x000fea0003800000 */
[----:B------:R-:W-:Y:S01]  /*8a10*/  PRMT R4, RZ, 0x5410, R4 ;  /* 0x00005410ff047816 */ /* 0x000fe20000000004 */
[----:B------:R-:W-:-:S05]  /*8a20*/  IMAD.MOV.U32 R17, RZ, RZ, R19 ;  /* 0x000000ffff117224 */ /* 0x000fca00078e0013 */
[----:B------:R-:W0:Y:S02]  /*8a30*/  F2I.S64.TRUNC R4, R4 ;  /* 0x0000000400047311 */ /* 0x000e24000020d900 */
[----:B0-----:R0:W-:Y:S01]  /*8a40*/  STG.E.64 [R2.64], R4 ;  /* 0x0000000402007986 */ /* 0x0011e2000c101b24 */
[----:B------:R-:W-:Y:S05]  /*8a50*/  BRA `(.L_x_660) ;  /* 0x00000ed000007947 */ /* 0x000fea0003800000 */
.L_x_667:
[----:B------:R-:W-:Y:S01]  /*8a60*/  PRMT R4, RZ, 0x5410, R4 ;  /* 0x00005410ff047816 */ /* 0x000fe20000000004 */
[----:B------:R-:W-:-:S03]  /*8a70*/  IMAD.MOV.U32 R17, RZ, RZ, R19 ;  /* 0x000000ffff117224 */ /* 0x000fc600078e0013 */
[----:B------:R-:W0:Y:S02]  /*8a80*/  F2I.FTZ.TRUNC.NTZ R5, R4 ;  /* 0x0000000400057305 */ /* 0x000e24000021f100 */
[----:B0-----:R0:W-:Y:S01]  /*8a90*/  STG.E [R2.64], R5 ;  /* 0x0000000502007986 */ /* 0x0011e2000c101924 */
[----:B------:R-:W-:Y:S05]  /*8aa0*/  BRA `(.L_x_660) ;  /* 0x00000e8000007947 */ /* 0x000fea0003800000 */
.L_x_666:
[----:B------:R-:W-:Y:S01]  /*8ab0*/  PRMT R4, RZ, 0x5410, R4 ;  /* 0x00005410ff047816 */ /* 0x000fe20000000004 */
[----:B------:R-:W-:-:S03]  /*8ac0*/  IMAD.MOV.U32 R17, RZ, RZ, R19 ;  /* 0x000000ffff117224 */ /* 0x000fc600078e0013 */
[----:B------:R-:W0:Y:S02]  /*8ad0*/  F2I.FTZ.TRUNC.NTZ R5, R4 ;  /* 0x0000000400057305 */ /* 0x000e24000021f100 */
[----:B0-----:R0:W-:Y:S01]  /*8ae0*/  STG.E.U16 [R2.64], R5 ;  /* 0x0000000502007986 */ /* 0x0011e2000c101524 */
[----:B------:R-:W-:Y:S05]  /*8af0*/  BRA `(.L_x_660) ;  /* 0x00000e3000007947 */ /* 0x000fea0003800000 */
.L_x_662:
[----:B------:R-:W-:-:S13]  /*8b00*/  ISETP.GT.AND P0, PT, R0, 0x6, PT ;  /* 0x000000060000780c */ /* 0x000fda0003f04270 */
[----:B------:R-:W-:Y:S05]  /*8b10*/  @P0 BRA `(.L_x_668) ;  /* 0x000000d000000947 */ /* 0x000fea0003800000 */
[----:B------:R-:W-:-:S13]  /*8b20*/  ISETP.NE.AND P0, PT, R0, 0x5, PT ;  /* 0x000000050000780c */ /* 0x000fda0003f05270 */
[----:B------:R-:W-:Y:S05]  /*8b30*/  @!P0 BRA `(.L_x_669) ;  /* 0x0000006000008947 */ /* 0x000fea0003800000 */
[----:B------:R-:W-:-:S13]  /*8b40*/  ISETP.NE.AND P0, PT, R0, 0x6, PT ;  /* 0x000000060000780c */ /* 0x000fda0003f05270 */
[----:B------:R-:W-:Y:S05]  /*8b50*/  @P0 BRA `(.L_x_665) ;  /* 0x00000bf000000947 */ /* 0x000fea0003800000 */
[----:B------:R-:W-:Y:S01]  /*8b60*/  PRMT R5, RZ, 0x5410, R4 ;  /* 0x00005410ff057816 */ /* 0x000fe20000000004 */
[----:B------:R-:W-:-:S04]  /*8b70*/  IMAD.MOV.U32 R17, RZ, RZ, R19 ;  /* 0x000000ffff117224 */ /* 0x000fc800078e0013 */
[----:B------:R0:W-:Y:S01]  /*8b80*/  STG.E [R2.64], R5 ;  /* 0x0000000502007986 */ /* 0x0001e2000c101924 */
[----:B------:R-:W-:Y:S05]  /*8b90*/  BRA `(.L_x_660) ;  /* 0x00000d9000007947 */ /* 0x000fea0003800000 */
.L_x_669:
[----:B------:R-:W-:Y:S01]  /*8ba0*/  PRMT R0, RZ, 0x5410, R4 ;  /* 0x00005410ff007816 */ /* 0x000fe20000000004 */
[----:B------:R-:W-:-:S03]  /*8bb0*/  IMAD.MOV.U32 R17, RZ, RZ, R19 ;  /* 0x000000ffff117224 */ /* 0x000fc600078e0013 */
[----:B------:R-:W-:-:S05]  /*8bc0*/  F2FP.PACK_AB R0, RZ, R0 ;  /* 0x00000000ff00723e */ /* 0x000fca00000000ff */
[----:B------:R0:W-:Y:S01]  /*8bd0*/  STG.E.U16 [R2.64], R0 ;  /* 0x0000000002007986 */ /* 0x0001e2000c101524 */
[----:B------:R-:W-:Y:S05]  /*8be0*/  BRA `(.L_x_660) ;  /* 0x00000d4000007947 */ /* 0x000fea0003800000 */
.L_x_668:
[----:B------:R-:W-:-:S13]  /*8bf0*/  ISETP.NE.AND P0, PT, R0, 0x7, PT ;  /* 0x000000070000780c */ /* 0x000fda0003f05270 */
[----:B------:R-:W-:Y:S05]  /*8c00*/  @!P0 BRA `(.L_x_670) ;  /* 0x000000f000008947 */ /* 0x000fea0003800000 */
[----:B------:R-:W-:-:S13]  /*8c10*/  ISETP.NE.AND P0, PT, R0, 0x8, PT ;  /* 0x000000080000780c */ /* 0x000fda0003f05270 */
[----:B------:R-:W-:Y:S05]  /*8c20*/  @!P0 BRA `(.L_x_671) ;  /* 0x0000007000008947 */ /* 0x000fea0003800000 */
[----:B------:R-:W-:-:S13]  /*8c30*/  ISETP.NE.AND P0, PT, R0, 0x9, PT ;  /* 0x000000090000780c */ /* 0x000fda0003f05270 */
[----:B------:R-:W-:Y:S05]  /*8c40*/  @P0 BRA `(.L_x_665) ;  /* 0x00000b0000000947 */ /* 0x000fea0003800000 */
[----:B------:R-:W-:Y:S01]  /*8c50*/  IMAD.MOV.U32 R5, RZ, RZ, RZ ;  /* 0x000000ffff057224 */ /* 0x000fe200078e00ff */
[----:B------:R-:W-:Y:S01]  /*8c60*/  PRMT R4, RZ, 0x5410, R4 ;  /* 0x00005410ff047816 */ /* 0x000fe20000000004 */
[----:B------:R-:W-:-:S04]  /*8c70*/  IMAD.MOV.U32 R17, RZ, RZ, R19 ;  /* 0x000000ffff117224 */ /* 0x000fc800078e0013 */
[----:B------:R0:W-:Y:S01]  /*8c80*/  STG.E.64 [R2.64], R4 ;  /* 0x0000000402007986 */ /* 0x0001e2000c101b24 */
[----:B------:R-:W-:Y:S05]  /*8c90*/  BRA `(.L_x_660) ;  /* 0x00000c9000007947 */ /* 0x000fea0003800000 */
.L_x_671:
[----:B------:R-:W-:Y:S01]  /*8ca0*/  PRMT R4, RZ, 0x5410, R4 ;  /* 0x00005410ff047816 */ /* 0x000fe20000000004 */
[----:B------:R-:W-:-:S03]  /*8cb0*/  IMAD.MOV.U32 R17, RZ, RZ, R19 ;  /* 0x000000ffff117224 */ /* 0x000fc600078e0013 */
[----:B------:R-:W-:-:S04]  /*8cc0*/  F2FP.PACK_AB R5, RZ, R4 ;  /* 0x00000004ff05723e */ /* 0x000fc800000000ff */
[----:B------:R-:W-:-:S05]  /*8cd0*/  PRMT R5, R5, 0x5410, RZ ;  /* 0x0000541005057816 */ /* 0x000fca00000000ff */
[----:B------:R0:W-:Y:S01]  /*8ce0*/  STG.E [R2.64], R5 ;  /* 0x0000000502007986 */ /* 0x0001e2000c101924 */
[----:B------:R-:W-:Y:S05]  /*8cf0*/  BRA `(.L_x_660) ;  /* 0x00000c3000007947 */ /* 0x000fea0003800000 */
.L_x_670:
[----:B------:R-:W-:Y:S01]  /*8d00*/  PRMT R4, RZ, 0x5410, R4 ;  /* 0x00005410ff047816 */ /* 0x000fe20000000004 */
[----:B------:R-:W-:-:S04]  /*8d10*/  IMAD.MOV.U32 R17, RZ, RZ, R19 ;  /* 0x000000ffff117224 */ /* 0x000fc800078e0013 */
[----:B------:R-:W-:-:S06]  /*8d20*/  FMUL.FTZ R4, R4, 1 ;  /* 0x3f80000004047820 */ /* 0x000fcc0000410000 */
[----:B------:R-:W0:Y:S02]  /*8d30*/  F2F.F64.F32 R4, R4 ;  /* 0x0000000400047310 */ /* 0x000e240000201800 */
[----:B0-----:R0:W-:Y:S01]  /*8d40*/  STG.E.64 [R2.64], R4 ;  /* 0x0000000402007986 */ /* 0x0011e2000c101b24 */
[----:B------:R-:W-:Y:S05]  /*8d50*/  BRA `(.L_x_660) ;  /* 0x00000bd000007947 */ /* 0x000fea0003800000 */
.L_x_661:
        /* <DEDUP_REMOVED lines=8> */
[----:B------:R-:W-:Y:S01]  /*8de0*/  PRMT R4, RZ, 0x5410, R4 ;  /* 0x00005410ff047816 */ /* 0x000fe20000000004 */
[----:B------:R-:W-:-:S03]  /*8df0*/  IMAD.MOV.U32 R17, RZ, RZ, R19 ;  /* 0x000000ffff117224 */ /* 0x000fc600078e0013 */
[----:B------:R-:W-:-:S04]  /*8e00*/  FSETP.NEU.FTZ.AND P0, PT, R4, RZ, PT ;  /* 0x000000ff0400720b */ /* 0x000fc80003f1d000 */
[----:B------:R-:W-:-:S05]  /*8e10*/  SEL R5, RZ, 0x1, !P0 ;  /* 0x00000001ff057807 */ /* 0x000fca0004000000 */
[----:B------:R0:W-:Y:S01]  /*8e20*/  STG.E.U8 [R2.64], R5 ;  /* 0x0000000502007986 */ /* 0x0001e2000c101124 */
[----:B------:R-:W-:Y:S05]  /*8e30*/  BRA `(.L_x_660) ;  /* 0x00000af000007947 */ /* 0x000fea0003800000 */
.L_x_674:
[----:B------:R-:W-:Y:S01]  /*8e40*/  PRMT R4, RZ, 0x5410, R4 ;  /* 0x00005410ff047816 */ /* 0x000fe20000000004 */
[----:B------:R-:W-:Y:S01]  /*8e50*/  CS2R R6, SRZ ;  /* 0x0000000000067805 */ /* 0x000fe2000001ff00 */
[----:B------:R-:W-:-:S03]  /*8e60*/  IMAD.MOV.U32 R17, RZ, RZ, R19 ;  /* 0x000000ffff117224 */ /* 0x000fc600078e0013 */
[----:B------:R-:W-:-:S06]  /*8e70*/  FMUL.FTZ R4, R4, 1 ;  /* 0x3f80000004047820 */ /* 0x000fcc0000410000 */
[----:B------:R-:W0:Y:S02]  /*8e80*/  F2F.F64.F32 R4, R4 ;  /* 0x0000000400047310 */ /* 0x000e240000201800 */
[----:B0-----:R0:W-:Y:S01]  /*8e90*/  STG.E.128 [R2.64], R4 ;  /* 0x0000000402007986 */ /* 0x0011e2000c101d24 */
[----:B------:R-:W-:Y:S05]  /*8ea0*/  BRA `(.L_x_660) ;  /* 0x00000a8000007947 */ /* 0x000fea0003800000 */
.L_x_673:
        /* <DEDUP_REMOVED lines=21> */
.L_x_678:
[----:B------:R-:W-:Y:S05]  /*9000*/  BSYNC B0 ;  /* 0x0000000000007941 */ /* 0x000fea0003800000 */
.L_x_677:
[----:B------:R-:W-:Y:S01]  /*9010*/  LOP3.LUT R5, R0, R5, RZ, 0xfc, !PT ;  /* 0x0000000500057212 */ /* 0x000fe200078efcff */
[----:B------:R-:W-:-:S04]  /*9020*/  IMAD.MOV.U32 R17, RZ, RZ, R19 ;  /* 0x000000ffff117224 */ /* 0x000fc800078e0013 */
[----:B------:R0:W-:Y:S01]  /*9030*/  STG.E.U8 [R2.64], R5 ;  /* 0x0000000502007986 */ /* 0x0001e2000c101124 */
[----:B------:R-:W-:Y:S05]  /*9040*/  BRA `(.L_x_660) ;  /* 0x000008e000007947 */ /* 0x000fea0003800000 */
.L_x_676:
        /* <DEDUP_REMOVED lines=13> */
.L_x_680:
[----:B------:R-:W-:Y:S01]  /*9120*/  IMAD.MOV.U32 R0, RZ, RZ, 0x7f ;  /* 0x0000007fff007424 */ /* 0x000fe200078e00ff */
[----:B------:R-:W-:-:S04]  /*9130*/  ISETP.GT.U32.AND P0, PT, R4, 0x7f800000, PT ;  /* 0x7f8000000400780c */ /* 0x000fc80003f04070 */
[----:B------:R-:W-:-:S04]  /*9140*/  SEL R0, R0, 0x7c, P0 ;  /* 0x0000007c00007807 */ /* 0x000fc80000000000 */
.L_x_681:
[----:B------:R-:W-:Y:S05]  /*9150*/  BSYNC B0 ;  /* 0x0000000000007941 */ /* 0x000fea0003800000 */
.L_x_679:
[----:B------:R-:W-:Y:S01]  /*9160*/  LOP3.LUT R4, R5, 0x80000000, RZ, 0xc0, !PT ;  /* 0x8000000005047812 */ /* 0x000fe200078ec0ff */
[----:B------:R-:W-:-:S03]  /*9170*/  IMAD.MOV.U32 R17, RZ, RZ, R19 ;  /* 0x000000ffff117224 */ /* 0x000fc600078e0013 */
[----:B------:R-:W-:-:S04]  /*9180*/  SHF.R.U32.HI R5, RZ, 0x18, R4 ;  /* 0x00000018ff057819 */ /* 0x000fc80000011604 */
[----:B------:R-:W-:-:S05]  /*9190*/  LOP3.LUT R5, R0, R5, RZ, 0xfc, !PT ;  /* 0x0000000500057212 */ /* 0x000fca00078efcff */
[----:B------:R0:W-:Y:S01]  /*91a0*/  STG.E.U8 [R2.64], R5 ;  /* 0x0000000502007986 */ /* 0x0001e2000c101124 */
[----:B------:R-:W-:Y:S05]  /*91b0*/  BRA `(.L_x_660) ;  /* 0x0000077000007947 */ /* 0x000fea0003800000 */
.L_x_675:
[----:B------:R0:W-:Y:S01]  /*91c0*/  STG.E.U16 [R2.64], R4 ;  /* 0x0000000402007986 */ /* 0x0001e2000c101524 */
[----:B------:R-:W-:Y:S01]  /*91d0*/  IMAD.MOV.U32 R17, RZ, RZ, R19 ;  /* 0x000000ffff117224 */ /* 0x000fe200078e0013 */
[----:B------:R-:W-:Y:S05]  /*91e0*/  BRA `(.L_x_660) ;  /* 0x0000074000007947 */ /* 0x000fea0003800000 */
.L_x_672:
        /* <DEDUP_REMOVED lines=10> */
[----:B------:R-:W0:Y:S02]  /*9290*/  F2I.FTZ.U32.TRUNC.NTZ R5, R5 ;  /* 0x0000000500057305 */ /* 0x000e24000021f000 */
[----:B0-----:R0:W-:Y:S01]  /*92a0*/  STG.E.U16 [R2.64], R5 ;  /* 0x0000000502007986 */ /* 0x0011e2000c101524 */
[----:B------:R-:W-:Y:S05]  /*92b0*/  BRA `(.L_x_660) ;  /* 0x0000067000007947 */ /* 0x000fea0003800000 */
.L_x_684:
        /* <DEDUP_REMOVED lines=13> */
[----:B------:R-:W-:-:S05]  /*9390*/  FADD.FTZ R0, R5, 8192 ;  /* 0x4600000005007421 */ /* 0x000fca0000010000 */
[----:B------:R-:W-:Y:S02]  /*93a0*/  LOP3.LUT P0, R4, R0, 0xff, RZ, 0xc0, !PT ;  /* 0x000000ff00047812 */ /* 0x000fe4000780c0ff */
[----:B------:R-:W-:-:S11]  /*93b0*/  PRMT R0, RZ, 0x7610, R0 ;  /* 0x00007610ff007816 */ /* 0x000fd60000000000 */
[----:B------:R-:W-:Y:S05]  /*93c0*/  @!P0 BRA `(.L_x_686) ;  /* 0x0000004000008947 */ /* 0x000fea0003800000 */
.L_x_687:
[----:B------:R-:W-:-:S04]  /*93d0*/  LOP3.LUT R0, R7, 0x80000000, RZ, 0xc0, !PT ;  /* 0x8000000007007812 */ /* 0x000fc800078ec0ff */
[----:B------:R-:W-:-:S04]  /*93e0*/  SHF.R.U32.HI R5, RZ, 0x18, R0 ;  /* 0x00000018ff057819 */ /* 0x000fc80000011600 */
[----:B------:R-:W-:-:S04]  /*93f0*/  LOP3.LUT R4, R4, R5, RZ, 0xfc, !PT ;  /* 0x0000000504047212 */ /* 0x000fc800078efcff */
[----:B------:R-:W-:Y:S02]  /*9400*/  PRMT R0, R4, 0x7610, R0 ;  /* 0x0000761004007816 */ /* 0x000fe40000000000 */
.L_x_686:
[----:B------:R-:W-:Y:S05]  /*9410*/  BSYNC B0 ;  /* 0x0000000000007941 */ /* 0x000fea0003800000 */
.L_x_685:
[----:B------:R0:W-:Y:S01]  /*9420*/  STG.E.U8 [R2.64], R0 ;  /* 0x0000000002007986 */ /* 0x0001e2000c101124 */
[----:B------:R-:W-:Y:S01]  /*9430*/  IMAD.MOV.U32 R17, RZ, RZ, R19 ;  /* 0x000000ffff117224 */ /* 0x000fe200078e0013 */
[----:B------:R-:W-:Y:S05]  /*9440*/  BRA `(.L_x_660) ;  /* 0x000004e000007947 */ /* 0x000fea0003800000 */
.L_x_683:
        /* <DEDUP_REMOVED lines=17> */
.L_x_690:
[----:B------:R-:W-:-:S04]  /*9560*/  LOP3.LUT R0, R7, 0x80000000, RZ, 0xc0, !PT ;  /* 0x8000000007007812 */ /* 0x000fc800078ec0ff */
[----:B------:R-:W-:-:S04]  /*9570*/  SHF.R.U32.HI R5, RZ, 0x18, R0 ;  /* 0x00000018ff057819 */ /* 0x000fc80000011600 */
[----:B------:R-:W-:-:S04]  /*9580*/  LOP3.LUT R4, R4, R5, RZ, 0xfc, !PT ;  /* 0x0000000504047212 */ /* 0x000fc800078efcff */
[----:B------:R-:W-:Y:S02]  /*9590*/  PRMT R0, R4, 0x7610, R0 ;  /* 0x0000761004007816 */ /* 0x000fe40000000000 */
.L_x_689:
[----:B------:R-:W-:Y:S05]  /*95a0*/  BSYNC B0 ;  /* 0x0000000000007941 */ /* 0x000fea0003800000 */
.L_x_688:
[----:B------:R0:W-:Y:S01]  /*95b0*/  STG.E.U8 [R2.64], R0 ;  /* 0x0000000002007986 */ /* 0x0001e2000c101124 */
[----:B------:R-:W-:Y:S01]  /*95c0*/  IMAD.MOV.U32 R17, RZ, RZ, R19 ;  /* 0x000000ffff117224 */ /* 0x000fe200078e0013 */
[----:B------:R-:W-:Y:S05]  /*95d0*/  BRA `(.L_x_660) ;  /* 0x0000035000007947 */ /* 0x000fea0003800000 */
.L_x_682:
[----:B------:R-:W-:-:S13]  /*95e0*/  ISETP.NE.AND P0, PT, R0, 0x1c, PT ;  /* 0x0000001c0000780c */ /* 0x000fda0003f05270 */
[----:B------:R-:W-:Y:S05]  /*95f0*/  @!P0 BRA `(.L_x_691) ;  /* 0x000002f000008947 */ /* 0x000fea0003800000 */
[----:B------:R-:W-:-:S13]  /*9600*/  ISETP.NE.AND P0, PT, R0, 0x1d, PT ;  /* 0x0000001d0000780c */ /* 0x000fda0003f05270 */
[----:B------:R-:W-:Y:S05]  /*9610*/  @!P0 BRA `(.L_x_692) ;  /* 0x0000028000008947 */ /* 0x000fea0003800000 */
[----:B------:R-:W-:-:S13]  /*9620*/  ISETP.NE.AND P0, PT, R0, 0x2c, PT ;  /* 0x0000002c0000780c */ /* 0x000fda0003f05270 */
[----:B------:R-:W-:Y:S05]  /*9630*/  @P0 BRA `(.L_x_665) ;  /* 0x0000011000000947 */ /* 0x000fea0003800000 */
[----:B------:R-:W-:Y:S01]  /*9640*/  PRMT R5, RZ, 0x5410, R4 ;  /* 0x00005410ff057816 */ /* 0x000fe20000000004 */
[----:B------:R-:W-:Y:S01]  /*9650*/  IMAD.MOV.U32 R17, RZ, RZ, R19 ;  /* 0x000000ffff117224 */ /* 0x000fe200078e0013 */
        /* <DEDUP_REMOVED lines=15> */
.L_x_665:
        /* <DEDUP_REMOVED lines=19> */
[----:B------:R-:W-:Y:S01]  /*9880*/  IMAD.MOV.U32 R17, RZ, RZ, R19 ;  /* 0x000000ffff117224 */ /* 0x000fe200078e0013 */
[----:B------:R-:W-:Y:S05]  /*9890*/  BRA `(.L_x_660) ;  /* 0x0000009000007947 */ /* 0x000fea0003800000 */
.L_x_692:
[----:B------:R-:W-:Y:S01]  /*98a0*/  PRMT R4, RZ, 0x5410, R4 ;  /* 0x00005410ff047816 */ /* 0x000fe20000000004 */
[----:B------:R-:W-:-:S05]  /*98b0*/  IMAD.MOV.U32 R17, RZ, RZ, R19 ;  /* 0x000000ffff117224 */ /* 0x000fca00078e0013 */
[----:B------:R-:W0:Y:S02]  /*98c0*/  F2I.U64.TRUNC R4, R4 ;  /* 0x0000000400047311 */ /* 0x000e24000020d800 */
[----:B0-----:R0:W-:Y:S01]  /*98d0*/  STG.E.64 [R2.64], R4 ;  /* 0x0000000402007986 */ /* 0x0011e2000c101b24 */
[----:B------:R-:W-:Y:S05]  /*98e0*/  BRA `(.L_x_660) ;  /* 0x0000004000007947 */ /* 0x000fea0003800000 */
.L_x_691:
[----:B------:R-:W-:Y:S01]  /*98f0*/  PRMT R4, RZ, 0x5410, R4 ;  /* 0x00005410ff047816 */ /* 0x000fe20000000004 */
[----:B------:R-:W-:-:S03]  /*9900*/  IMAD.MOV.U32 R17, RZ, RZ, R19 ;  /* 0x000000ffff117224 */ /* 0x000fc600078e0013 */
[----:B------:R-:W0:Y:S02]  /*9910*/  F2I.FTZ.U32.TRUNC.NTZ R5, R4 ;  /* 0x0000000400057305 */ /* 0x000e24000021f000 */
[----:B0-----:R0:W-:Y:S02]  /*9920*/  STG.E [R2.64], R5 ;  /* 0x0000000502007986 */ /* 0x0011e4000c101924 */
.L_x_660:
[----:B--2---:R-:W-:Y:S05]  /*9930*/  BSYNC B6 ;  /* 0x0000000000067941 */ /* 0x004fea0003800000 */
.L_x_659:
[----:B------:R-:W-:Y:S01]  /*9940*/  ISETP.GE.AND P0, PT, R17, R22, PT ;  /* 0x000000161100720c */ /* 0x000fe20003f06270 */
[----:B------:R-:W-:-:S12]  /*9950*/  BSSY B6, `(.L_x_693) ;  /* 0x00001fe000067945 */ /* 0x000fd80003800000 */
[----:B------:R-:W-:Y:S05]  /*9960*/  @P0 BRA `(.L_x_694) ;  /* 0x00001fc000000947 */ /* 0x000fea0003800000 */
[----:B0-----:R-:W-:Y:S01]  /*9970*/  IMAD R0, R16, 0x200, R17 ;  /* 0x0000020010007824 */ /* 0x001fe200078e0211 */
[----:B------:R-:W-:-:S03]  /*9980*/  PRMT R3, R18, 0x9910, RZ ;  /* 0x0000991012037816 */ /* 0x000fc600000000ff */
[----:B------:R-:W-:Y:S02]  /*9990*/  IMAD R2, R0, c[0x0][0x194], RZ ;  /* 0x0000650000027a24 */ /* 0x000fe400078e02ff */
[----:B------:R-:W-:-:S03]  /*99a0*/  IMAD.MOV.U32 R0, RZ, RZ, R3 ;  /* 0x000000ffff007224 */ /* 0x000fc600078e0003 */
[----:B------:R-:W-:Y:S02]  /*99b0*/  IADD3 R2, P0, R2, c[0x0][0x168], RZ ;  /* 0x00005a0002027a10 */ /* 0x000fe40007f1e0ff */
[----:B------:R-:W-:-:S03]  /*99c0*/  ISETP.GT.AND P1, PT, R0, 0x9, PT ;  /* 0x000000090000780c */ /* 0x000fc60003f24270 */
[----:B------:R-:W-:-:S10]  /*99d0*/  IMAD.X R3, RZ, RZ, c[0x0][0x16c], P0 ;  /* 0x00005b00ff037624 */ /* 0x000fd400000e06ff */
        /* <DEDUP_REMOVED lines=9> */
[----:B------:R-:W-:-:S06]  /*9a70*/  PRMT R25, RZ, 0x5410, R25 ;  /* 0x00005410ff197816 */ /* 0x000fcc0000000019 */
[----:B------:R-:W0:Y:S02]  /*9a80*/  F2I.FTZ.TRUNC.NTZ R25, R25 ;  /* 0x0000001900197305 */ /* 0x000e24000021f100 */
[----:B0-----:R0:W-:Y:S01]  /*9a90*/  STG.E.U8 [R2.64], R25 ;  /* 0x0000001902007986 */ /* 0x0011e2000c101124 */
[----:B------:R-:W-:Y:S05]  /*9aa0*/  BRA `(.L_x_700) ;  /* 0x00000e8000007947 */ /* 0x000fea0003800000 */
.L_x_698:
[----:B------:R-:W-:-:S06]  /*9ab0*/  PRMT R5, RZ, 0x5410, R25 ;  /* 0x00005410ff057816 */ /* 0x000fcc0000000019 */
[----:B------:R-:W0:Y:S02]  /*9ac0*/  F2I.S64.TRUNC R4, R5 ;  /* 0x0000000500047311 */ /* 0x000e24000020d900 */
[----:B0-----:R0:W-:Y:S01]  /*9ad0*/  STG.E.U8 [R2.64], R4 ;  /* 0x0000000402007986 */ /* 0x0011e2000c101124 */
[----:B------:R-:W-:Y:S05]  /*9ae0*/  BRA `(.L_x_700) ;  /* 0x00000e4000007947 */ /* 0x000fea0003800000 */
.L_x_697:
        /* <DEDUP_REMOVED lines=10> */
.L_x_702:
[----:B------:R-:W-:-:S06]  /*9b90*/  PRMT R25, RZ, 0x5410, R25 ;  /* 0x00005410ff197816 */ /* 0x000fcc0000000019 */
[----:B------:R-:W0:Y:S02]  /*9ba0*/  F2I.FTZ.TRUNC.NTZ R25, R25 ;  /* 0x0000001900197305 */ /* 0x000e24000021f100 */
[----:B0-----:R0:W-:Y:S01]  /*9bb0*/  STG.E [R2.64], R25 ;  /* 0x0000001902007986 */ /* 0x0011e2000c101924 */
[----:B------:R-:W-:Y:S05]  /*9bc0*/  BRA `(.L_x_700) ;  /* 0x00000d6000007947 */ /* 0x000fea0003800000 */
.L_x_701:
[----:B------:R-:W-:-:S06]  /*9bd0*/  PRMT R25, RZ, 0x5410, R25 ;  /* 0x00005410ff197816 */ /* 0x000fcc0000000019 */
[----:B------:R-:W0:Y:S02]  /*9be0*/  F2I.FTZ.TRUNC.NTZ R25, R25 ;  /* 0x0000001900197305 */ /* 0x000e24000021f100 */
[----:B0-----:R0:W-:Y:S01]  /*9bf0*/  STG.E.U16 [R2.64], R25 ;  /* 0x0000001902007986 */ /* 0x0011e2000c101524 */
[----:B------:R-:W-:Y:S05]  /*9c00*/  BRA `(.L_x_700) ;  /* 0x00000d2000007947 */ /* 0x000fea0003800000 */
.L_x_696:
        /* <DEDUP_REMOVED lines=9> */
.L_x_704:
[----:B------:R-:W-:-:S04]  /*9ca0*/  PRMT R0, RZ, 0x5410, R25 ;  /* 0x00005410ff007816 */ /* 0x000fc80000000019 */
[----:B------:R-:W-:-:S05]  /*9cb0*/  F2FP.PACK_AB R0, RZ, R0 ;  /* 0x00000000ff00723e */ /* 0x000fca00000000ff */
[----:B------:R0:W-:Y:S01]  /*9cc0*/  STG.E.U16 [R2.64], R0 ;  /* 0x0000000002007986 */ /* 0x0001e2000c101524 */
[----:B------:R-:W-:Y:S05]  /*9cd0*/  BRA `(.L_x_700) ;  /* 0x00000c5000007947 */ /* 0x000fea0003800000 */
.L_x_703:
        /* <DEDUP_REMOVED lines=10> */
.L_x_706:
[----:B------:R-:W-:-:S04]  /*9d80*/  PRMT R25, RZ, 0x5410, R25 ;  /* 0x00005410ff197816 */ /* 0x000fc80000000019 */
[----:B------:R-:W-:-:S04]  /*9d90*/  F2FP.PACK_AB R5, RZ, R25 ;  /* 0x00000019ff05723e */ /* 0x000fc800000000ff */
[----:B------:R-:W-:-:S05]  /*9da0*/  PRMT R5, R5, 0x5410, RZ ;  /* 0x0000541005057816 */ /* 0x000fca00000000ff */
[----:B------:R0:W-:Y:S01]  /*9db0*/  STG.E [R2.64], R5 ;  /* 0x0000000502007986 */ /* 0x0001e2000c101924 */
[----:B------:R-:W-:Y:S05]  /*9dc0*/  BRA `(.L_x_700) ;  /* 0x00000b6000007947 */ /* 0x000fea0003800000 */
.L_x_705:
[----:B------:R-:W-:-:S05]  /*9dd0*/  PRMT R4, RZ, 0x5410, R25 ;  /* 0x00005410ff047816 */ /* 0x000fca0000000019 */
[----:B------:R-:W-:-:S06]  /*9de0*/  FMUL.FTZ R4, R4, 1 ;  /* 0x3f80000004047820 */ /* 0x000fcc0000410000 */
[----:B------:R-:W0:Y:S02]  /*9df0*/  F2F.F64.F32 R4, R4 ;  /* 0x0000000400047310 */ /* 0x000e240000201800 */
[----:B0-----:R0:W-:Y:S01]  /*9e00*/  STG.E.64 [R2.64], R4 ;  /* 0x0000000402007986 */ /* 0x0011e2000c101b24 */
[----:B------:R-:W-:Y:S05]  /*9e10*/  BRA `(.L_x_700) ;  /* 0x00000b1000007947 */ /* 0x000fea0003800000 */
.L_x_695:
        /* <DEDUP_REMOVED lines=13> */
.L_x_709:
[----:B------:R-:W-:Y:S01]  /*9ef0*/  PRMT R25, RZ, 0x5410, R25 ;  /* 0x00005410ff197816 */ /* 0x000fe20000000019 */
[----:B------:R-:W-:-:S04]  /*9f00*/  CS2R R6, SRZ ;  /* 0x0000000000067805 */ /* 0x000fc8000001ff00 */
[----:B------:R-:W-:-:S06]  /*9f10*/  FMUL.FTZ R4, R25, 1 ;  /* 0x3f80000019047820 */ /* 0x000fcc0000410000 */
[----:B------:R-:W0:Y:S02]  /*9f20*/  F2F.F64.F32 R4, R4 ;  /* 0x0000000400047310 */ /* 0x000e240000201800 */
[----:B0-----:R0:W-:Y:S01]  /*9f30*/  STG.E.128 [R2.64], R4 ;  /* 0x0000000402007986 */ /* 0x0011e2000c101d24 */
[----:B------:R-:W-:Y:S05]  /*9f40*/  BRA `(.L_x_700) ;  /* 0x000009e000007947 */ /* 0x000fea0003800000 */
.L_x_708:
        /* <DEDUP_REMOVED lines=21> */
.L_x_713:
[----:B------:R-:W-:Y:S05]  /*a0a0*/  BSYNC B0 ;  /* 0x0000000000007941 */ /* 0x000fea0003800000 */
.L_x_712:
[----:B------:R-:W-:-:S05]  /*a0b0*/  LOP3.LUT R5, R0, R5, RZ, 0xfc, !PT ;  /* 0x0000000500057212 */ /* 0x000fca00078efcff */
[----:B------:R0:W-:Y:S01]  /*a0c0*/  STG.E.U8 [R2.64], R5 ;  /* 0x0000000502007986 */ /* 0x0001e2000c101124 */
[----:B------:R-:W-:Y:S05]  /*a0d0*/  BRA `(.L_x_700) ;  /* 0x0000085000007947 */ /* 0x000fea0003800000 */
.L_x_711:
        /* <DEDUP_REMOVED lines=13> */
.L_x_715:
[----:B------:R-:W-:Y:S01]  /*a1b0*/  IMAD.MOV.U32 R0, RZ, RZ, 0x7f ;  /* 0x0000007fff007424 */ /* 0x000fe200078e00ff */
[----:B------:R-:W-:-:S04]  /*a1c0*/  ISETP.GT.U32.AND P0, PT, R4, 0x7f800000, PT ;  /* 0x7f8000000400780c */ /* 0x000fc80003f04070 */
[----:B------:R-:W-:-:S04]  /*a1d0*/  SEL R0, R0, 0x7c, P0 ;  /* 0x0000007c00007807 */ /* 0x000fc80000000000 */
.L_x_716:
[----:B------:R-:W-:Y:S05]  /*a1e0*/  BSYNC B0 ;  /* 0x0000000000007941 */ /* 0x000fea0003800000 */
.L_x_714:
[----:B------:R-:W-:-:S04]  /*a1f0*/  LOP3.LUT R4, R25, 0x80000000, RZ, 0xc0, !PT ;  /* 0x8000000019047812 */ /* 0x000fc800078ec0ff */
[----:B------:R-:W-:-:S04]  /*a200*/  SHF.R.U32.HI R5, RZ, 0x18, R4 ;  /* 0x00000018ff057819 */ /* 0x000fc80000011604 */
[----:B------:R-:W-:-:S05]  /*a210*/  LOP3.LUT R5, R0, R5, RZ, 0xfc, !PT ;  /* 0x0000000500057212 */ /* 0x000fca00078efcff */
[----:B------:R0:W-:Y:S01]  /*a220*/  STG.E.U8 [R2.64], R5 ;  /* 0x0000000502007986 */ /* 0x0001e2000c101124 */
[----:B------:R-:W-:Y:S05]  /*a230*/  BRA `(.L_x_700) ;  /* 0x000006f000007947 */ /* 0x000fea0003800000 */
.L_x_710:
[----:B------:R0:W-:Y:S01]  /*a240*/  STG.E.U16 [R2.64], R25 ;  /* 0x0000001902007986 */ /* 0x0001e2000c101524 */
[----:B------:R-:W-:Y:S05]  /*a250*/  BRA `(.L_x_700) ;  /* 0x000006d000007947 */ /* 0x000fea0003800000 */
.L_x_707:
        /* <DEDUP_REMOVED lines=12> */
.L_x_719:
        /* <DEDUP_REMOVED lines=17> */
.L_x_722:
[----:B------:R-:W-:-:S04]  /*a430*/  LOP3.LUT R0, R25, 0x80000000, RZ, 0xc0, !PT ;  /* 0x8000000019007812 */ /* 0x000fc800078ec0ff */
[----:B------:R-:W-:-:S04]  /*a440*/  SHF.R.U32.HI R5, RZ, 0x18, R0 ;  /* 0x00000018ff057819 */ /* 0x000fc80000011600 */
[----:B------:R-:W-:-:S04]  /*a450*/  LOP3.LUT R4, R4, R5, RZ, 0xfc, !PT ;  /* 0x0000000504047212 */ /* 0x000fc800078efcff */
[----:B------:R-:W-:Y:S02]  /*a460*/  PRMT R0, R4, 0x7610, R0 ;  /* 0x0000761004007816 */ /* 0x000fe40000000000 */
.L_x_721:
[----:B------:R-:W-:Y:S05]  /*a470*/  BSYNC B0 ;  /* 0x0000000000007941 */ /* 0x000fea0003800000 */
.L_x_720:
[----:B------:R0:W-:Y:S01]  /*a480*/  STG.E.U8 [R2.64], R0 ;  /* 0x0000000002007986 */ /* 0x0001e2000c101124 */
[----:B------:R-:W-:Y:S05]  /*a490*/  BRA `(.L_x_700) ;  /* 0x0000049000007947 */ /* 0x000fea0003800000 */
.L_x_718:
        /* <DEDUP_REMOVED lines=17> */
.L_x_725:
[----:B------:R-:W-:-:S04]  /*a5b0*/  LOP3.LUT R0, R25, 0x80000000, RZ, 0xc0, !PT ;  /* 0x8000000019007812 */ /* 0x000fc800078ec0ff */
[----:B------:R-:W-:-:S04]  /*a5c0*/  SHF.R.U32.HI R5, RZ, 0x18, R0 ;  /* 0x00000018ff057819 */ /* 0x000fc80000011600 */
[----:B------:R-:W-:-:S04]  /*a5d0*/  LOP3.LUT R4, R4, R5, RZ, 0xfc, !PT ;  /* 0x0000000504047212 */ /* 0x000fc800078efcff */
[----:B------:R-:W-:Y:S02]  /*a5e0*/  PRMT R0, R4, 0x7610, R0 ;  /* 0x0000761004007816 */ /* 0x000fe40000000000 */
.L_x_724:
[----:B------:R-:W-:Y:S05]  /*a5f0*/  BSYNC B0 ;  /* 0x0000000000007941 */ /* 0x000fea0003800000 */
.L_x_723:
[----:B------:R0:W-:Y:S01]  /*a600*/  STG.E.U8 [R2.64], R0 ;  /* 0x0000000002007986 */ /* 0x0001e2000c101124 */
[----:B------:R-:W-:Y:S05]  /*a610*/  BRA `(.L_x_700) ;  /* 0x0000031000007947 */ /* 0x000fea0003800000 */
.L_x_717:
[----:B------:R-:W-:-:S13]  /*a620*/  ISETP.NE.AND P0, PT, R0, 0x1c, PT ;  /* 0x0000001c0000780c */ /* 0x000fda0003f05270 */
[----:B------:R-:W-:Y:S05]  /*a630*/  @!P0 BRA `(.L_x_726) ;  /* 0x000002c000008947 */ /* 0x000fea0003800000 */
[----:B------:R-:W-:-:S13]  /*a640*/  ISETP.NE.AND P0, PT, R0, 0x1d, PT ;  /* 0x0000001d0000780c */ /* 0x000fda0003f05270 */
[----:B------:R-:W-:Y:S05]  /*a650*/  @!P0 BRA `(.L_x_727) ;  /* 0x0000026000008947 */ /* 0x000fea0003800000 */
[----:B------:R-:W-:-:S13]  /*a660*/  ISETP.NE.AND P0, PT, R0, 0x2c, PT ;  /* 0x0000002c0000780c */ /* 0x000fda0003f05270 */
[----:B------:R-:W-:Y:S05]  /*a670*/  @P0 BRA `(.L_x_699) ;  /* 0x0000010000000947 */ /* 0x000fea0003800000 */
[----:B------:R-:W-:Y:S01]  /*a680*/  PRMT R25, RZ, 0x5410, R25 ;  /* 0x00005410ff197816 */ /* 0x000fe20000000019 */
[----:B------:R-:W-:Y:S01]  /*a690*/  IMAD.MOV.U32 R5, RZ, RZ, 0xff ;  /* 0x000000ffff057424 */ /* 0x000fe200078e00ff */
[----:B------:R-:W-:Y:S02]  /*a6a0*/  PLOP3.LUT P0, PT, PT, PT, PT, 0x80, 0x0 ;  /* 0x000000000000781c */ /* 0x000fe40003f0f070 */
[----:B------:R-:W-:-:S04]  /*a6b0*/  SHF.R.U32.HI R6, RZ, 0x17, R25 ;  /* 0x00000017ff067819 */ /* 0x000fc80000011619 */
[----:B------:R-:W-:-:S04]  /*a6c0*/  LOP3.LUT R4, R6, 0xff, RZ, 0xc0, !PT ;  /* 0x000000ff06047812 */ /* 0x000fc800078ec0ff */
[----:B------:R-:W-:-:S13]  /*a6d0*/  ISETP.NE.AND P2, PT, R4, 0xff, PT ;  /* 0x000000ff0400780c */ /* 0x000fda0003f45270 */
[--C-:B------:R-:W-:Y:S02]  /*a6e0*/  @P2 SHF.R.U32.HI R0, RZ, 0x16, R25.reuse ;  /* 0x00000016ff002819 */ /* 0x100fe40000011619 */
[----:B------:R-:W-:Y:S02]  /*a6f0*/  @P2 LOP3.LUT P1, RZ, R4, 0x3fffff, R25, 0xf8, !PT ;  /* 0x003fffff04ff2812 */ /* 0x000fe4000782f819 */
        /* <DEDUP_REMOVED lines=8> */
.L_x_699:
        /* <DEDUP_REMOVED lines=20> */
.L_x_727:
[----:B------:R-:W-:-:S06]  /*a8c0*/  PRMT R4, RZ, 0x5410, R25 ;  /* 0x00005410ff047816 */ /* 0x000fcc0000000019 */
[----:B------:R-:W0:Y:S02]  /*a8d0*/  F2I.U64.TRUNC R4, R4 ;  /* 0x0000000400047311 */ /* 0x000e24000020d800 */
[----:B0-----:R0:W-:Y:S01]  /*a8e0*/  STG.E.64 [R2.64], R4 ;  /* 0x0000000402007986 */ /* 0x0011e2000c101b24 */
[----:B------:R-:W-:Y:S05]  /*a8f0*/  BRA `(.L_x_700) ;  /* 0x0000003000007947 */ /* 0x000fea0003800000 */
.L_x_726:
[----:B------:R-:W-:-:S06]  /*a900*/  PRMT R25, RZ, 0x5410, R25 ;  /* 0x00005410ff197816 */ /* 0x000fcc0000000019 */
[----:B------:R-:W0:Y:S02]  /*a910*/  F2I.FTZ.U32.TRUNC.NTZ R25, R25 ;  /* 0x0000001900197305 */ /* 0x000e24000021f000 */
[----:B0-----:R0:W-:Y:S02]  /*a920*/  STG.E [R2.64], R25 ;  /* 0x0000001902007986 */ /* 0x0011e4000c101924 */
.L_x_700:
[----:B------:R-:W-:-:S04]  /*a930*/  IADD3 R17, R17, 0x80, RZ ;  /* 0x0000008011117810 */ /* 0x000fc80007ffe0ff */
[----:B------:R-:W-:-:S13]  /*a940*/  ISETP.GE.AND P0, PT, R17, R22, PT ;  /* 0x000000161100720c */ /* 0x000fda0003f06270 */
        /* <DEDUP_REMOVED lines=21> */
.L_x_731:
[----:B------:R-:W-:-:S06]  /*aaa0*/  PRMT R5, RZ, 0x5410, R24 ;  /* 0x00005410ff057816 */ /* 0x000fcc0000000018 */
[----:B------:R-:W0:Y:S02]  /*aab0*/  F2I.S64.TRUNC R4, R5 ;  /* 0x0000000500047311 */ /* 0x000e24000020d900 */
[----:B0-----:R0:W-:Y:S01]  /*aac0*/  STG.E.U8 [R2.64], R4 ;  /* 0x0000000402007986 */ /* 0x0011e2000c101124 */
[----:B------:R-:W-:Y:S05]  /*aad0*/  BRA `(.L_x_733) ;  /* 0x00000e4000007947 */ /* 0x000fea0003800000 */
.L_x_730:
        /* <DEDUP_REMOVED lines=10> */
.L_x_735:
[----:B------:R-:W-:-:S04]  /*ab80*/  PRMT R24, RZ, 0x5410, R24 ;  /* 0x00005410ff187816 */ /* 0x000fc80000000018 */
[----:B------:R-:W0:Y:S02]  /*ab90*/  F2I.FTZ.TRUNC.NTZ R5, R24 ;  /* 0x0000001800057305 */ /* 0x000e24000021f100 */
[----:B0-----:R0:W-:Y:S01]  /*aba0*/  STG.E [R2.64], R5 ;  /* 0x0000000502007986 */ /* 0x0011e2000c101924 */
[----:B------:R-:W-:Y:S05]  /*abb0*/  BRA `(.L_x_733) ;  /* 0x00000d6000007947 */ /* 0x000fea0003800000 */
.L_x_734:
[----:B------:R-:W-:-:S04]  /*abc0*/  PRMT R24, RZ, 0x5410, R24 ;  /* 0x00005410ff187816 */ /* 0x000fc80000000018 */
[----:B------:R-:W0:Y:S02]  /*abd0*/  F2I.FTZ.TRUNC.NTZ R5, R24 ;  /* 0x0000001800057305 */ /* 0x000e24000021f100 */
[----:B0-----:R0:W-:Y:S01]  /*abe0*/  STG.E.U16 [R2.64], R5 ;  /* 0x0000000502007986 */ /* 0x0011e2000c101524 */
[----:B------:R-:W-:Y:S05]  /*abf0*/  BRA `(.L_x_733) ;  /* 0x00000d2000007947 */ /* 0x000fea0003800000 */
.L_x_729:
        /* <DEDUP_REMOVED lines=9> */
.L_x_737:
[----:B------:R-:W-:-:S04]  /*ac90*/  PRMT R0, RZ, 0x5410, R24 ;  /* 0x00005410ff007816 */ /* 0x000fc80000000018 */
[----:B------:R-:W-:-:S05]  /*aca0*/  F2FP.PACK_AB R0, RZ, R0 ;  /* 0x00000000ff00723e */ /* 0x000fca00000000ff */
[----:B------:R0:W-:Y:S01]  /*acb0*/  STG.E.U16 [R2.64], R0 ;  /* 0x0000000002007986 */ /* 0x0001e2000c101524 */
[----:B------:R-:W-:Y:S05]  /*acc0*/  BRA `(.L_x_733) ;  /* 0x00000c5000007947 */ /* 0x000fea0003800000 */
.L_x_736:
        /* <DEDUP_REMOVED lines=10> */
.L_x_739:
[----:B------:R-:W-:-:S04]  /*ad70*/  PRMT R24, RZ, 0x5410, R24 ;  /* 0x00005410ff187816 */ /* 0x000fc80000000018 */
[----:B------:R-:W-:-:S04]  /*ad80*/  F2FP.PACK_AB R5, RZ, R24 ;  /* 0x00000018ff05723e */ /* 0x000fc800000000ff */
[----:B------:R-:W-:-:S05]  /*ad90*/  PRMT R5, R5, 0x5410, RZ ;  /* 0x0000541005057816 */ /* 0x000fca00000000ff */
[----:B------:R0:W-:Y:S01]  /*ada0*/  STG.E [R2.64], R5 ;  /* 0x0000000502007986 */ /* 0x0001e2000c101924 */
[----:B------:R-:W-:Y:S05]  /*adb0*/  BRA `(.L_x_733) ;  /* 0x00000b6000007947 */ /* 0x000fea0003800000 */
.L_x_738:
[----:B------:R-:W-:-:S05]  /*adc0*/  PRMT R4, RZ, 0x5410, R24 ;  /* 0x00005410ff047816 */ /* 0x000fca0000000018 */
[----:B------:R-:W-:-:S06]  /*add0*/  FMUL.FTZ R4, R4, 1 ;  /* 0x3f80000004047820 */ /* 0x000fcc0000410000 */
[----:B------:R-:W0:Y:S02]  /*ade0*/  F2F.F64.F32 R4, R4 ;  /* 0x0000000400047310 */ /* 0x000e240000201800 */
[----:B0-----:R0:W-:Y:S01]  /*adf0*/  STG.E.64 [R2.64], R4 ;  /* 0x0000000402007986 */ /* 0x0011e2000c101b24 */
[----:B------:R-:W-:Y:S05]  /*ae00*/  BRA `(.L_x_733) ;  /* 0x00000b1000007947 */ /* 0x000fea0003800000 */
.L_x_728:
        /* <DEDUP_REMOVED lines=13> */
.L_x_742:
[----:B------:R-:W-:Y:S01]  /*aee0*/  PRMT R24, RZ, 0x5410, R24 ;  /* 0x00005410ff187816 */ /* 0x000fe20000000018 */
[----:B------:R-:W-:-:S04]  /*aef0*/  CS2R R6, SRZ ;  /* 0x0000000000067805 */ /* 0x000fc8000001ff00 */
[----:B------:R-:W-:-:S06]  /*af00*/  FMUL.FTZ R4, R24, 1 ;  /* 0x3f80000018047820 */ /* 0x000fcc0000410000 */
[----:B------:R-:W0:Y:S02]  /*af10*/  F2F.F64.F32 R4, R4 ;  /* 0x0000000400047310 */ /* 0x000e240000201800 */
[----:B0-----:R0:W-:Y:S01]  /*af20*/  STG.E.128 [R2.64], R4 ;  /* 0x0000000402007986 */ /* 0x0011e2000c101d24 */
[----:B------:R-:W-:Y:S05]  /*af30*/  BRA `(.L_x_733) ;  /* 0x000009e000007947 */ /* 0x000fea0003800000 */
.L_x_741:
        /* <DEDUP_REMOVED lines=21> */
.L_x_746:
[----:B------:R-:W-:Y:S05]  /*b090*/  BSYNC B0 ;  /* 0x0000000000007941 */ /* 0x000fea0003800000 */
.L_x_745:
[----:B------:R-:W-:-:S05]  /*b0a0*/  LOP3.LUT R5, R0, R5, RZ, 0xfc, !PT ;  /* 0x0000000500057212 */ /* 0x000fca00078efcff */
[----:B------:R0:W-:Y:S01]  /*b0b0*/  STG.E.U8 [R2.64], R5 ;  /* 0x0000000502007986 */ /* 0x0001e2000c101124 */
[----:B------:R-:W-:Y:S05]  /*b0c0*/  BRA `(.L_x_733) ;  /* 0x0000085000007947 */ /* 0x000fea0003800000 */
.L_x_744:
        /* <DEDUP_REMOVED lines=13> */
.L_x_748:
[----:B------:R-:W-:Y:S01]  /*b1a0*/  IMAD.MOV.U32 R0, RZ, RZ, 0x7f ;  /* 0x0000007fff007424 */ /* 0x000fe200078e00ff */
[----:B------:R-:W-:-:S04]  /*b1b0*/  ISETP.GT.U32.AND P0, PT, R4, 0x7f800000, PT ;  /* 0x7f8000000400780c */ /* 0x000fc80003f04070 */
[----:B------:R-:W-:-:S04]  /*b1c0*/  SEL R0, R0, 0x7c, P0 ;  /* 0x0000007c00007807 */ /* 0x000fc80000000000 */
.L_x_749:
[----:B------:R-:W-:Y:S05]  /*b1d0*/  BSYNC B0 ;  /* 0x0000000000007941 */ /* 0x000fea0003800000 */
.L_x_747:
[----:B------:R-:W-:-:S04]  /*b1e0*/  LOP3.LUT R4, R5, 0x80000000, RZ, 0xc0, !PT ;  /* 0x8000000005047812 */ /* 0x000fc800078ec0ff */
[----:B------:R-:W-:-:S04]  /*b1f0*/  SHF.R.U32.HI R5, RZ, 0x18, R4 ;  /* 0x00000018ff057819 */ /* 0x000fc80000011604 */
[----:B------:R-:W-:-:S05]  /*b200*/  LOP3.LUT R5, R0, R5, RZ, 0xfc, !PT ;  /* 0x0000000500057212 */ /* 0x000fca00078efcff */
[----:B------:R0:W-:Y:S01]  /*b210*/  STG.E.U8 [R2.64], R5 ;  /* 0x0000000502007986 */ /* 0x0001e2000c101124 */
[----:B------:R-:W-:Y:S05]  /*b220*/  BRA `(.L_x_733) ;  /* 0x000006f000007947 */ /* 0x000fea0003800000 */
.L_x_743:
[----:B------:R0:W-:Y:S01]  /*b230*/  STG.E.U16 [R2.64], R24 ;  /* 0x0000001802007986 */ /* 0x0001e2000c101524 */
[----:B------:R-:W-:Y:S05]  /*b240*/  BRA `(.L_x_733) ;  /* 0x000006d000007947 */ /* 0x000fea0003800000 */
.L_x_740:
        /* <DEDUP_REMOVED lines=12> */
.L_x_752:
        /* <DEDUP_REMOVED lines=17> */
.L_x_755:
[----:B------:R-:W-:-:S04]  /*b420*/  LOP3.LUT R0, R7, 0x80000000, RZ, 0xc0, !PT ;  /* 0x8000000007007812 */ /* 0x000fc800078ec0ff */
[----:B------:R-:W-:-:S04]  /*b430*/  SHF.R.U32.HI R5, RZ, 0x18, R0 ;  /* 0x00000018ff057819 */ /* 0x000fc80000011600 */
[----:B------:R-:W-:-:S04]  /*b440*/  LOP3.LUT R4, R4, R5, RZ, 0xfc, !PT ;  /* 0x0000000504047212 */ /* 0x000fc800078efcff */
[----:B------:R-:W-:Y:S02]  /*b450*/  PRMT R0, R4, 0x7610, R0 ;  /* 0x0000761004007816 */ /* 0x000fe40000000000 */
.L_x_754:
[----:B------:R-:W-:Y:S05]  /*b460*/  BSYNC B0 ;  /* 0x0000000000007941 */ /* 0x000fea0003800000 */
.L_x_753:
[----:B------:R0:W-:Y:S01]  /*b470*/  STG.E.U8 [R2.64], R0 ;  /* 0x0000000002007986 */ /* 0x0001e2000c101124 */
[----:B------:R-:W-:Y:S05]  /*b480*/  BRA `(.L_x_733) ;  /* 0x0000049000007947 */ /* 0x000fea0003800000 */
.L_x_751:
        /* <DEDUP_REMOVED lines=17> */
.L_x_758:
[----:B------:R-:W-:-:S04]  /*b5a0*/  LOP3.LUT R0, R7, 0x80000000, RZ, 0xc0, !PT ;  /* 0x8000000007007812 */ /* 0x000fc800078ec0ff */
[----:B------:R-:W-:-:S04]  /*b5b0*/  SHF.R.U32.HI R5, RZ, 0x18, R0 ;  /* 0x00000018ff057819 */ /* 0x000fc80000011600 */
[----:B------:R-:W-:-:S04]  /*b5c0*/  LOP3.LUT R4, R4, R5, RZ, 0xfc, !PT ;  /* 0x0000000504047212 */ /* 0x000fc800078efcff */
[----:B------:R-:W-:Y:S02]  /*b5d0*/  PRMT R0, R4, 0x7610, R0 ;  /* 0x0000761004007816 */ /* 0x000fe40000000000 */
.L_x_757:
[----:B------:R-:W-:Y:S05]  /*b5e0*/  BSYNC B0 ;  /* 0x0000000000007941 */ /* 0x000fea0003800000 */
.L_x_756:
[----:B------:R0:W-:Y:S01]  /*b5f0*/  STG.E.U8 [R2.64], R0 ;  /* 0x0000000002007986 */ /* 0x0001e2000c101124 */
[----:B------:R-:W-:Y:S05]  /*b600*/  BRA `(.L_x_733) ;  /* 0x0000031000007947 */ /* 0x000fea0003800000 */
.L_x_750:
        /* <DEDUP_REMOVED lines=22> */
.L_x_732:
        /* <DEDUP_REMOVED lines=20> */
.L_x_760:
[----:B------:R-:W-:-:S06]  /*b8b0*/  PRMT R4, RZ, 0x5410, R24 ;  /* 0x00005410ff047816 */ /* 0x000fcc0000000018 */
[----:B------:R-:W0:Y:S02]  /*b8c0*/  F2I.U64.TRUNC R4, R4 ;  /* 0x0000000400047311 */ /* 0x000e24000020d800 */
[----:B0-----:R0:W-:Y:S01]  /*b8d0*/  STG.E.64 [R2.64], R4 ;  /* 0x0000000402007986 */ /* 0x0011e2000c101b24 */
[----:B------:R-:W-:Y:S05]  /*b8e0*/  BRA `(.L_x_733) ;  /* 0x0000003000007947 */ /* 0x000fea0003800000 */
.L_x_759:
[----:B------:R-:W-:-:S04]  /*b8f0*/  PRMT R24, RZ, 0x5410, R24 ;  /* 0x00005410ff187816 */ /* 0x000fc80000000018 */
[----:B------:R-:W0:Y:S02]  /*b900*/  F2I.FTZ.U32.TRUNC.NTZ R5, R24 ;  /* 0x0000001800057305 */ /* 0x000e24000021f000 */
[----:B0-----:R0:W-:Y:S02]  /*b910*/  STG.E [R2.64], R5 ;  /* 0x0000000502007986 */ /* 0x0011e4000c101924 */
.L_x_733:
[----:B------:R-:W-:Y:S02]  /*b920*/  IADD3 R17, R17, 0x80, RZ ;  /* 0x0000008011117810 */ /* 0x000fe40007ffe0ff */
.L_x_694:
[----:B------:R-:W-:Y:S05]  /*b930*/  BSYNC B6 ;  /* 0x0000000000067941 */ /* 0x000fea0003800000 */
.L_x_693:
[----:B------:R-:W-:-:S13]  /*b940*/  ISETP.GE.AND P0, PT, R17, R22, PT ;  /* 0x000000161100720c */ /* 0x000fda0003f06270 */
[----:B------:R-:W-:Y:S05]  /*b950*/  @P0 EXIT ;  /* 0x000000000000094d */ /* 0x000fea0003800000 */
[----:B0-----:R-:W-:Y:S01]  /*b960*/  PRMT R0, R18, 0x9910, RZ ;  /* 0x0000991012007816 */ /* 0x001fe200000000ff */
        /* <DEDUP_REMOVED lines=16> */
[----:B0-----:R-:W-:Y:S01]  /*ba70*/  STG.E.U8 [R2.64], R23 ;  /* 0x0000001702007986 */ /* 0x001fe2000c101124 */
[----:B------:R-:W-:Y:S05]  /*ba80*/  EXIT ;  /* 0x000000000000794d */ /* 0x000fea0003800000 */
.L_x_764:
[----:B------:R-:W-:-:S06]  /*ba90*/  PRMT R5, RZ, 0x5410, R23 ;  /* 0x00005410ff057816 */ /* 0x000fcc0000000017 */
[----:B------:R-:W0:Y:S02]  /*baa0*/  F2I.S64.TRUNC R4, R5 ;  /* 0x0000000500047311 */ /* 0x000e24000020d900 */
[----:B0-----:R-:W-:Y:S01]  /*bab0*/  STG.E.U8 [R2.64], R4 ;  /* 0x0000000402007986 */ /* 0x001fe2000c101124 */
[----:B------:R-:W-:Y:S05]  /*bac0*/  EXIT ;  /* 0x000000000000794d */ /* 0x000fea0003800000 */
.L_x_763:
        /* <DEDUP_REMOVED lines=10> */
.L_x_767:
[----:B------:R-:W-:-:S06]  /*bb70*/  PRMT R23, RZ, 0x5410, R23 ;  /* 0x00005410ff177816 */ /* 0x000fcc0000000017 */
[----:B------:R-:W0:Y:S02]  /*bb80*/  F2I.FTZ.TRUNC.NTZ R23, R23 ;  /* 0x0000001700177305 */ /* 0x000e24000021f100 */
[----:B0-----:R-:W-:Y:S01]  /*bb90*/  STG.E [R2.64], R23 ;  /* 0x0000001702007986 */ /* 0x001fe2000c101924 */
[----:B------:R-:W-:Y:S05]  /*bba0*/  EXIT ;  /* 0x000000000000794d */ /* 0x000fea0003800000 */
.L_x_766:
[----:B------:R-:W-:-:S06]  /*bbb0*/  PRMT R23, RZ, 0x5410, R23 ;  /* 0x00005410ff177816 */ /* 0x000fcc0000000017 */
[----:B------:R-:W0:Y:S02]  /*bbc0*/  F2I.FTZ.TRUNC.NTZ R23, R23 ;  /* 0x0000001700177305 */ /* 0x000e24000021f100 */
[----:B0-----:R-:W-:Y:S01]  /*bbd0*/  STG.E.U16 [R2.64], R23 ;  /* 0x0000001702007986 */ /* 0x001fe2000c101524 */
[----:B------:R-:W-:Y:S05]  /*bbe0*/  EXIT ;  /* 0x000000000000794d */ /* 0x000fea0003800000 */
.L_x_762:
        /* <DEDUP_REMOVED lines=9> */
.L_x_769:
[----:B------:R-:W-:-:S04]  /*bc80*/  PRMT R0, RZ, 0x5410, R23 ;  /* 0x00005410ff007816 */ /* 0x000fc80000000017 */
[----:B------:R-:W-:-:S05]  /*bc90*/  F2FP.PACK_AB R0, RZ, R0 ;  /* 0x00000000ff00723e */ /* 0x000fca00000000ff */
[----:B------:R-:W-:Y:S01]  /*bca0*/  STG.E.U16 [R2.64], R0 ;  /* 0x0000000002007986 */ /* 0x000fe2000c101524 */
[----:B------:R-:W-:Y:S05]  /*bcb0*/  EXIT ;  /* 0x000000000000794d */ /* 0x000fea0003800000 */
.L_x_768:
        /* <DEDUP_REMOVED lines=10> */
.L_x_771:
[----:B------:R-:W-:-:S04]  /*bd60*/  PRMT R23, RZ, 0x5410, R23 ;  /* 0x00005410ff177816 */ /* 0x000fc80000000017 */
[----:B------:R-:W-:-:S04]  /*bd70*/  F2FP.PACK_AB R5, RZ, R23 ;  /* 0x00000017ff05723e */ /* 0x000fc800000000ff */
[----:B------:R-:W-:-:S05]  /*bd80*/  PRMT R5, R5, 0x5410, RZ ;  /* 0x0000541005057816 */ /* 0x000fca00000000ff */
[----:B------:R-:W-:Y:S01]  /*bd90*/  STG.E [R2.64], R5 ;  /* 0x0000000502007986 */ /* 0x000fe2000c101924 */
[----:B------:R-:W-:Y:S05]  /*bda0*/  EXIT ;  /* 0x000000000000794d */ /* 0x000fea0003800000 */
.L_x_770:
[----:B------:R-:W-:-:S05]  /*bdb0*/  PRMT R4, RZ, 0x5410, R23 ;  /* 0x00005410ff047816 */ /* 0x000fca0000000017 */
[----:B------:R-:W-:-:S06]  /*bdc0*/  FMUL.FTZ R4, R4, 1 ;  /* 0x3f80000004047820 */ /* 0x000fcc0000410000 */
[----:B------:R-:W0:Y:S02]  /*bdd0*/  F2F.F64.F32 R4, R4 ;  /* 0x0000000400047310 */ /* 0x000e240000201800 */
[----:B0-----:R-:W-:Y:S01]  /*bde0*/  STG.E.64 [R2.64], R4 ;  /* 0x0000000402007986 */ /* 0x001fe2000c101b24 */
[----:B------:R-:W-:Y:S05]  /*bdf0*/  EXIT ;  /* 0x000000000000794d */ /* 0x000fea0003800000 */
.L_x_761:
        /* <DEDUP_REMOVED lines=13> */
.L_x_774:
[----:B------:R-:W-:Y:S01]  /*bed0*/  PRMT R23, RZ, 0x5410, R23 ;  /* 0x00005410ff177816 */ /* 0x000fe20000000017 */
[----:B------:R-:W-:-:S04]  /*bee0*/  CS2R R6, SRZ ;  /* 0x0000000000067805 */ /* 0x000fc8000001ff00 */
[----:B------:R-:W-:-:S06]  /*bef0*/  FMUL.FTZ R4, R23, 1 ;  /* 0x3f80000017047820 */ /* 0x000fcc0000410000 */
[----:B------:R-:W0:Y:S02]  /*bf00*/  F2F.F64.F32 R4, R4 ;  /* 0x0000000400047310 */ /* 0x000e240000201800 */
[----:B0-----:R-:W-:Y:S01]  /*bf10*/  STG.E.128 [R2.64], R4 ;  /* 0x0000000402007986 */ /* 0x001fe2000c101d24 */
[----:B------:R-:W-:Y:S05]  /*bf20*/  EXIT ;  /* 0x000000000000794d */ /* 0x000fea0003800000 */
.L_x_773:
        /* <DEDUP_REMOVED lines=21> */
.L_x_778:
[----:B------:R-:W-:Y:S05]  /*c080*/  BSYNC B0 ;  /* 0x0000000000007941 */ /* 0x000fea0003800000 */
.L_x_777:
[----:B------:R-:W-:-:S05]  /*c090*/  LOP3.LUT R5, R0, R5, RZ, 0xfc, !PT ;  /* 0x0000000500057212 */ /* 0x000fca00078efcff */
[----:B------:R-:W-:Y:S01]  /*c0a0*/  STG.E.U8 [R2.64], R5 ;  /* 0x0000000502007986 */ /* 0x000fe2000c101124 */
[----:B------:R-:W-:Y:S05]  /*c0b0*/  EXIT ;  /* 0x000000000000794d */ /* 0x000fea0003800000 */
.L_x_776:
        /* <DEDUP_REMOVED lines=13> */
.L_x_780:
[----:B------:R-:W-:Y:S01]  /*c190*/  IMAD.MOV.U32 R0, RZ, RZ, 0x7f ;  /* 0x0000007fff007424 */ /* 0x000fe200078e00ff */
[----:B------:R-:W-:-:S04]  /*c1a0*/  ISETP.GT.U32.AND P0, PT, R4, 0x7f800000, PT ;  /* 0x7f8000000400780c */ /* 0x000fc80003f04070 */
[----:B------:R-:W-:-:S04]  /*c1b0*/  SEL R0, R0, 0x7c, P0 ;  /* 0x0000007c00007807 */ /* 0x000fc80000000000 */
.L_x_781:
[----:B------:R-:W-:Y:S05]  /*c1c0*/  BSYNC B0 ;  /* 0x0000000000007941 */ /* 0x000fea0003800000 */
.L_x_779:
[----:B------:R-:W-:-:S04]  /*c1d0*/  LOP3.LUT R4, R23, 0x80000000, RZ, 0xc0, !PT ;  /* 0x8000000017047812 */ /* 0x000fc800078ec0ff */
[----:B------:R-:W-:-:S04]  /*c1e0*/  SHF.R.U32.HI R5, RZ, 0x18, R4 ;  /* 0x00000018ff057819 */ /* 0x000fc80000011604 */
[----:B------:R-:W-:-:S05]  /*c1f0*/  LOP3.LUT R5, R0, R5, RZ, 0xfc, !PT ;  /* 0x0000000500057212 */ /* 0x000fca00078efcff */
[----:B------:R-:W-:Y:S01]  /*c200*/  STG.E.U8 [R2.64], R5 ;  /* 0x0000000502007986 */ /* 0x000fe2000c101124 */
[----:B------:R-:W-:Y:S05]  /*c210*/  EXIT ;  /* 0x000000000000794d */ /* 0x000fea0003800000 */
.L_x_775:
[----:B------:R-:W-:Y:S01]  /*c220*/  STG.E.U16 [R2.64], R23 ;  /* 0x0000001702007986 */ /* 0x000fe2000c101524 */
[----:B------:R-:W-:Y:S05]  /*c230*/  EXIT ;  /* 0x000000000000794d */ /* 0x000fea0003800000 */
.L_x_772:
        /* <DEDUP_REMOVED lines=12> */
.L_x_784:
        /* <DEDUP_REMOVED lines=17> */
.L_x_787:
[----:B------:R-:W-:-:S04]  /*c410*/  LOP3.LUT R0, R23, 0x80000000, RZ, 0xc0, !PT ;  /* 0x8000000017007812 */ /* 0x000fc800078ec0ff */
[----:B------:R-:W-:-:S04]  /*c420*/  SHF.R.U32.HI R5, RZ, 0x18, R0 ;  /* 0x00000018ff057819 */ /* 0x000fc80000011600 */
[----:B------:R-:W-:-:S04]  /*c430*/  LOP3.LUT R4, R4, R5, RZ, 0xfc, !PT ;  /* 0x0000000504047212 */ /* 0x000fc800078efcff */
[----:B------:R-:W-:Y:S02]  /*c440*/  PRMT R0, R4, 0x7610, R0 ;  /* 0x0000761004007816 */ /* 0x000fe40000000000 */
.L_x_786:
[----:B------:R-:W-:Y:S05]  /*c450*/  BSYNC B0 ;  /* 0x0000000000007941 */ /* 0x000fea0003800000 */
.L_x_785:
[----:B------:R-:W-:Y:S01]  /*c460*/  STG.E.U8 [R2.64], R0 ;  /* 0x0000000002007986 */ /* 0x000fe2000c101124 */
[----:B------:R-:W-:Y:S05]  /*c470*/  EXIT ;  /* 0x000000000000794d */ /* 0x000fea0003800000 */
.L_x_783:
        /* <DEDUP_REMOVED lines=17> */
.L_x_790:
[----:B------:R-:W-:-:S04]  /*c590*/  LOP3.LUT R0, R23, 0x80000000, RZ, 0xc0, !PT ;  /* 0x8000000017007812 */ /* 0x000fc800078ec0ff */
[----:B------:R-:W-:-:S04]  /*c5a0*/  SHF.R.U32.HI R5, RZ, 0x18, R0 ;  /* 0x00000018ff057819 */ /* 0x000fc80000011600 */
[----:B------:R-:W-:-:S04]  /*c5b0*/  LOP3.LUT R4, R4, R5, RZ, 0xfc, !PT ;  /* 0x0000000504047212 */ /* 0x000fc800078efcff */
[----:B------:R-:W-:Y:S02]  /*c5c0*/  PRMT R0, R4, 0x7610, R0 ;  /* 0x0000761004007816 */ /* 0x000fe40000000000 */
.L_x_789:
[----:B------:R-:W-:Y:S05]  /*c5d0*/  BSYNC B0 ;  /* 0x0000000000007941 */ /* 0x000fea0003800000 */
.L_x_788:
[----:B------:R-:W-:Y:S01]  /*c5e0*/  STG.E.U8 [R2.64], R0 ;  /* 0x0000000002007986 */ /* 0x000fe2000c101124 */
[----:B------:R-:W-:Y:S05]  /*c5f0*/  EXIT ;  /* 0x000000000000794d */ /* 0x000fea0003800000 */
.L_x_782:
        /* <DEDUP_REMOVED lines=22> */
.L_x_765:
        /* <DEDUP_REMOVED lines=20> */
.L_x_792:
[----:B------:R-:W-:-:S06]  /*c8a0*/  PRMT R4, RZ, 0x5410, R23 ;  /* 0x00005410ff047816 */ /* 0x000fcc0000000017 */
[----:B------:R-:W0:Y:S02]  /*c8b0*/  F2I.U64.TRUNC R4, R4 ;  /* 0x0000000400047311 */ /* 0x000e24000020d800 */
[----:B0-----:R-:W-:Y:S01]  /*c8c0*/  STG.E.64 [R2.64], R4 ;  /* 0x0000000402007986 */ /* 0x001fe2000c101b24 */
[----:B------:R-:W-:Y:S05]  /*c8d0*/  EXIT ;  /* 0x000000000000794d */ /* 0x000fea0003800000 */
.L_x_791:
[----:B------:R-:W-:-:S06]  /*c8e0*/  PRMT R23, RZ, 0x5410, R23 ;  /* 0x00005410ff177816 */ /* 0x000fcc0000000017 */
[----:B------:R-:W0:Y:S02]  /*c8f0*/  F2I.FTZ.U32.TRUNC.NTZ R23, R23 ;  /* 0x0000001700177305 */ /* 0x000e24000021f000 */
[----:B0-----:R-:W-:Y:S01]  /*c900*/  STG.E [R2.64], R23 ;  /* 0x0000001702007986 */ /* 0x001fe2000c101924 */
[----:B------:R-:W-:Y:S05]  /*c910*/  EXIT ;  /* 0x000000000000794d */ /* 0x000fea0003800000 */
.L_x_793:
        /* <DEDUP_REMOVED lines=14> */
.L_x_21436:


//--------------------- .text._ZN2at6native18elementwise_kernelILi128ELi4EZNS0_22gpu_kernel_impl_nocastINS0_13BinaryFunctorIN3c108BFloat16ES5_S5_ZZZNS0_15binary_internal21div_trunc_kernel_cudaERNS_18TensorIteratorBaseEENKUlvE1_clEvENKUlvE2_clEvEUlS5_S5_E_EEEEvS8_RKT_EUliE_EEviT1_ --------------------------
	.section	.text._ZN2at6native18elementwise_kernelILi128ELi4EZNS0_22gpu_kernel_impl_nocastINS0_13BinaryFunctorIN3c108BFloat16ES5_S5_ZZZNS0_15binary_internal21div_trunc_kernel_cudaERNS_18TensorIteratorBaseEENKUlvE1_clEvENKUlvE2_clEvEUlS5_S5_E_EEEEvS8_RKT_EUliE_EEviT1_,"ax",@progbits
	.sectioninfo	@"SHI_REGISTERS=12"
	.align	128
        .global         _ZN2at6native18elementwise_kernelILi128ELi4EZNS0_22gpu_kernel_impl_nocastINS0_13BinaryFunctorIN3c108BFloat16ES5_S5_ZZZNS0_15binary_internal21div_trunc_kernel_cudaERNS_18TensorIteratorBaseEENKUlvE1_clEvENKUlvE2_clEvEUlS5_S5_E_EEEEvS8_RKT_EUliE_EEviT1_
        .type           _ZN2at6native18elementwise_kernelILi128ELi4EZNS0_22gpu_kernel_impl_nocastINS0_13BinaryFunctorIN3c108BFloat16ES5_S5_ZZZNS0_15binary_internal21div_trunc_kernel_cudaERNS_18TensorIteratorBaseEENKUlvE1_clEvENKUlvE2_clEvEUlS5_S5_E_EEEEvS8_RKT_EUliE_EEviT1_,@function
        .size           _ZN2at6native18elementwise_kernelILi128ELi4EZNS0_22gpu_kernel_impl_nocastINS0_13BinaryFunctorIN3c108BFloat16ES5_S5_ZZZNS0_15binary_internal21div_trunc_kernel_cudaERNS_18TensorIteratorBaseEENKUlvE1_clEvENKUlvE2_clEvEUlS5_S5_E_EEEEvS8_RKT_EUliE_EEviT1_,(.L_x_21437 - _ZN2at6native18elementwise_kernelILi128ELi4EZNS0_22gpu_kernel_impl_nocastINS0_13BinaryFunctorIN3c108BFloat16ES5_S5_ZZZNS0_15binary_internal21div_trunc_kernel_cudaERNS_18TensorIteratorBaseEENKUlvE1_clEvENKUlvE2_clEvEUlS5_S5_E_EEEEvS8_RKT_EUliE_EEviT1_)
        .other          _ZN2at6native18elementwise_kernelILi128ELi4EZNS0_22gpu_kernel_impl_nocastINS0_13BinaryFunctorIN3c108BFloat16ES5_S5_ZZZNS0_15binary_internal21div_trunc_kernel_cudaERNS_18TensorIteratorBaseEENKUlvE1_clEvENKUlvE2_clEvEUlS5_S5_E_EEEEvS8_RKT_EUliE_EEviT1_,@"STO_CUDA_ENTRY STV_DEFAULT"
_ZN2at6native18elementwise_kernelILi128ELi4EZNS0_22gpu_kernel_impl_nocastINS0_13BinaryFunctorIN3c108BFloat16ES5_S5_ZZZNS0_15binary_internal21div_trunc_kernel_cudaERNS_18TensorIteratorBaseEENKUlvE1_clEvENKUlvE2_clEvEUlS5_S5_E_EEEEvS8_RKT_EUliE_EEviT1_:
.text._ZN2at6native18elementwise_kernelILi128ELi4EZNS0_22gpu_kernel_impl_nocastINS0_13BinaryFunctorIN3c108BFloat16ES5_S5_ZZZNS0_15binary_internal21div_trunc_kernel_cudaERNS_18TensorIteratorBaseEENKUlvE1_clEvENKUlvE2_clEvEUlS5_S5_E_EEEEvS8_RKT_EUliE_EEviT1_:
[----:B------:R-:W-:Y:S02]  /*0000*/  MOV R1, c[0x0][0x28] ;  /* 0x00000a0000017a02 */ /* 0x000fe40000000f00 */
[----:B------:R-:W0:Y:S01]  /*0010*/  S2R R0, SR_CTAID.X ;  /* 0x0000000000007919 */ /* 0x000e220000002500 */
[----:B------:R-:W-:Y:S01]  /*0020*/  ULDC.64 UR4, c[0x0][0x118] ;  /* 0x0000460000047ab9 */ /* 0x000fe20000000a00 */
[----:B------:R-:W-:Y:S02]  /*0030*/  BSSY B0, `(.L_x_794) ;  /* 0x0000114000007945 */ /* 0x000fe40003800000 */
[----:B------:R-:W0:Y:S02]  /*0040*/  S2R R3, SR_TID.X ;  /* 0x0000000000037919 */ /* 0x000e240000002100 */
[----:B0-----:R-:W-:-:S04]  /*0050*/  LEA R0, R0, R3, 0x9 ;  /* 0x0000000300007211 */ /* 0x001fc800078e48ff */
[----:B------:R-:W-:-:S13]  /*0060*/  ISETP.GE.AND P0, PT, R0, c[0x0][0x160], PT ;  /* 0x0000580000007a0c */ /* 0x000fda0003f06270 */
[----:B------:R-:W-:Y:S05]  /*0070*/  @P0 BRA `(.L_x_795) ;  /* 0x000010f000000947 */ /* 0x000fea0003800000 */
[----:B------:R-:W-:Y:S01]  /*0080*/  ISETP.NE.AND P0, PT, RZ, c[0x0][0x168], PT ;  /* 0x00005a00ff007a0c */ /* 0x000fe20003f05270 */
[----:B------:R-:W-:Y:S01]  /*0090*/  HFMA2.MMA R4, -RZ, RZ, 0, 0 ;  /* 0x00000000ff047435 */ /* 0x000fe200000001ff */
[----:B------:R-:W-:-:S11]  /*00a0*/  CS2R R2, SRZ ;  /* 0x0000000000027805 */ /* 0x000fd6000001ff00 */
[----:B------:R-:W-:Y:S05]  /*00b0*/  @!P0 BRA `(.L_x_796) ;  /* 0x00000f9000008947 */ /* 0x000fea0003800000 */
[----:B------:R-:W-:Y:S02]  /*00c0*/  MOV R2, RZ ;  /* 0x000000ff00027202 */ /* 0x000fe40000000f00 */
[----:B------:R-:W-:Y:S02]  /*00d0*/  MOV R3, R0 ;  /* 0x0000000000037202 */ /* 0x000fe40000000f00 */
[----:B------:R-:W-:-:S03]  /*00e0*/  MOV R5, c[0x0][0x168] ;  /* 0x00005a0000057a02 */ /* 0x000fc60000000f00 */
[----:B------:R-:W-:Y:S01]  /*00f0*/  IMAD.HI.U32 R6, R0, c[0x0][0x170], R2 ;  /* 0x00005c0000067a27 */ /* 0x000fe200078e0002 */
[----:B------:R-:W-:-:S04]  /*0100*/  ISETP.NE.AND P0, PT, R5, 0x1, PT ;  /* 0x000000010500780c */ /* 0x000fc80003f05270 */
[----:B------:R-:W-:-:S04]  /*0110*/  SHF.R.U32.HI R7, RZ, c[0x0][0x174], R6 ;  /* 0x00005d00ff077a19 */ /* 0x000fc80000011606 */
[----:B------:R-:W-:-:S05]  /*0120*/  IADD3 R3, -R7, RZ, RZ ;  /* 0x000000ff07037210 */ /* 0x000fca0007ffe1ff */
[----:B------:R-:W-:-:S04]  /*0130*/  IMAD R4, R3, c[0x0][0x16c], R0 ;  /* 0x00005b0003047a24 */ /* 0x000fc800078e0200 */
[C---:B------:R-:W-:Y:S02]  /*0140*/  IMAD R2, R4.reuse, c[0x0][0x298], RZ ;  /* 0x0000a60004027a24 */ /* 0x040fe400078e02ff */
[C---:B------:R-:W-:Y:S02]  /*0150*/  IMAD R3, R4.reuse, c[0x0][0x29c], RZ ;  /* 0x0000a70004037a24 */ /* 0x040fe400078e02ff */
[----:B------:R-:W-:Y:S01]  /*0160*/  IMAD R4, R4, c[0x0][0x2a0], RZ ;  /* 0x0000a80004047a24 */ /* 0x000fe200078e02ff */
[----:B------:R-:W-:Y:S05]  /*0170*/  @!P0 BRA `(.L_x_796) ;  /* 0x00000ed000008947 */ /* 0x000fea0003800000 */
[----:B------:R-:W-:Y:S02]  /*0180*/  MOV R6, RZ ;  /* 0x000000ff00067202 */ /* 0x000fe40000000f00 */
[----:B------:R-:W-:-:S03]  /*0190*/  ISETP.NE.AND P0, PT, R5, 0x2, PT ;  /* 0x000000020500780c */ /* 0x000fc60003f05270 */
[----:B------:R-:W-:-:S05]  /*01a0*/  IMAD.HI.U32 R8, R7, c[0x0][0x17c], R6 ;  /* 0x00005f0007087a27 */ /* 0x000fca00078e0006 */
[----:B------:R-:W-:-:S04]  /*01b0*/  SHF.R.U32.HI R9, RZ, c[0x0][0x180], R8 ;  /* 0x00006000ff097a19 */ /* 0x000fc80000011608 */
[----:B------:R-:W-:-:S05]  /*01c0*/  IADD3 R6, -R9, RZ, RZ ;  /* 0x000000ff09067210 */ /* 0x000fca0007ffe1ff */
[----:B------:R-:W-:-:S04]  /*01d0*/  IMAD R7, R6, c[0x0][0x178], R7 ;  /* 0x00005e0006077a24 */ /* 0x000fc800078e0207 */
[C---:B------:R-:W-:Y:S02]  /*01e0*/  IMAD R2, R7.reuse, c[0x0][0x2a4], R2 ;  /* 0x0000a90007027a24 */ /* 0x040fe400078e0202 */
[C---:B------:R-:W-:Y:S02]  /*01f0*/  IMAD R3, R7.reuse, c[0x0][0x2a8], R3 ;  /* 0x0000aa0007037a24 */ /* 0x040fe400078e0203 */
[----:B------:R-:W-:Y:S01]  /*0200*/  IMAD R4, R7, c[0x0][0x2ac], R4 ;  /* 0x0000ab0007047a24 */ /* 0x000fe200078e0204 */
[----:B------:R-:W-:Y:S05]  /*0210*/  @!P0 BRA `(.L_x_796) ;  /* 0x00000e3000008947 */ /* 0x000fea0003800000 */
[----:B------:R-:W-:Y:S01]  /*0220*/  HFMA2.MMA R8, -RZ, RZ, 0, 0 ;  /* 0x00000000ff087435 */ /* 0x000fe200000001ff */
[----:B------:R-:W-:-:S09]  /*0230*/  ISETP.NE.AND P0, PT, R5, 0x3, PT ;  /* 0x000000030500780c */ /* 0x000fd20003f05270 */
        /* <DEDUP_REMOVED lines=211> */
[----:B------:R-:W-:Y:S02]  /*0f70*/  SHF.R.U32.HI R9, RZ, c[0x0][0x288], R8 ;  /* 0x0000a200ff097a19 */ /* 0x000fe40000011608 */
[----:B------:R-:W-:Y:S02]  /*0f80*/  @P0 MOV R8, RZ ;  /* 0x000000ff00080202 */ /* 0x000fe40000000f00 */
[----:B------:R-:W-:-:S03]  /*0f90*/  IADD3 R6, -R9, RZ, RZ ;  /* 0x000000ff09067210 */ /* 0x000fc60007ffe1ff */
[----:B------:R-:W-:-:S04]  /*0fa0*/  @P0 IMAD.HI.U32 R5, R9, c[0x0][0x290], R8 ;  /* 0x0000a40009050a27 */ /* 0x000fc800078e0008 */
[----:B------:R-:W-:Y:S01]  /*0fb0*/  IMAD R7, R6, c[0x0][0x280], R7 ;  /* 0x0000a00006077a24 */ /* 0x000fe200078e0207 */
[----:B------:R-:W-:-:S03]  /*0fc0*/  @P0 SHF.R.U32.HI R5, RZ, c[0x0][0x294], R5 ;  /* 0x0000a500ff050a19 */ /* 0x000fc60000011605 */
[----:B------:R-:W-:Y:S01]  /*0fd0*/  IMAD R2, R7, c[0x0][0x3ac], R2 ;  /* 0x0000eb0007027a24 */ /* 0x000fe200078e0202 */
[----:B------:R-:W-:Y:S01]  /*0fe0*/  @P0 IADD3 R5, -R5, RZ, RZ ;  /* 0x000000ff05050210 */ /* 0x000fe20007ffe1ff */
[C---:B------:R-:W-:Y:S02]  /*0ff0*/  IMAD R3, R7.reuse, c[0x0][0x3b0], R3 ;  /* 0x0000ec0007037a24 */ /* 0x040fe400078e0203 */
[----:B------:R-:W-:Y:S02]  /*1000*/  IMAD R4, R7, c[0x0][0x3b4], R4 ;  /* 0x0000ed0007047a24 */ /* 0x000fe400078e0204 */
[----:B------:R-:W-:-:S04]  /*1010*/  @P0 IMAD R9, R5, c[0x0][0x28c], R9 ;  /* 0x0000a30005090a24 */ /* 0x000fc800078e0209 */
[C---:B------:R-:W-:Y:S02]  /*1020*/  @P0 IMAD R2, R9.reuse, c[0x0][0x3b8], R2 ;  /* 0x0000ee0009020a24 */ /* 0x040fe400078e0202 */
[C---:B------:R-:W-:Y:S02]  /*1030*/  @P0 IMAD R3, R9.reuse, c[0x0][0x3bc], R3 ;  /* 0x0000ef0009030a24 */ /* 0x040fe400078e0203 */
[----:B------:R-:W-:-:S05]  /*1040*/  @P0 IMAD R4, R9, c[0x0][0x3c0], R4 ;  /* 0x0000f00009040a24 */ /* 0x000fca00078e0204 */
.L_x_796:
[----:B------:R-:W-:-:S04]  /*1050*/  IADD3 R6, P0, R4, c[0x0][0x3d8], RZ ;  /* 0x0000f60004067a10 */ /* 0x000fc80007f1e0ff */
[----:B------:R-:W-:-:S05]  /*1060*/  IADD3.X R7, RZ, c[0x0][0x3dc], RZ, P0, !PT ;  /* 0x0000f700ff077a10 */ /* 0x000fca00007fe4ff */
[----:B------:R-:W2:Y:S01]  /*1070*/  LDG.E.U16 R6, [R6.64] ;  /* 0x0000000406067981 */ /* 0x000ea2000c1e1500 */
[----:B------:R-:W-:-:S04]  /*1080*/  IADD3 R4, P0, R3, c[0x0][0x3d0], RZ ;  /* 0x0000f40003047a10 */ /* 0x000fc80007f1e0ff */
[----:B------:R-:W-:-:S05]  /*1090*/  IADD3.X R5, RZ, c[0x0][0x3d4], RZ, P0, !PT ;  /* 0x0000f500ff057a10 */ /* 0x000fca00007fe4ff */
[----:B------:R-:W3:Y:S01]  /*10a0*/  LDG.E.U16 R4, [R4.64] ;  /* 0x0000000404047981 */ /* 0x000ee2000c1e1500 */
[----:B------:R-:W-:Y:S02]  /*10b0*/  IADD3 R2, P0, R2, c[0x0][0x3c8], RZ ;  /* 0x0000f20002027a10 */ /* 0x000fe40007f1e0ff */
[----:B------:R-:W-:Y:S02]  /*10c0*/  IADD3 R0, R0, 0x80, RZ ;  /* 0x0000008000007810 */ /* 0x000fe40007ffe0ff */
[----:B--2---:R-:W-:-:S04]  /*10d0*/  PRMT R6, RZ, 0x5410, R6 ;  /* 0x00005410ff067816 */ /* 0x004fc80000000006 */
[----:B------:R-:W0:Y:S01]  /*10e0*/  MUFU.RCP R3, R6 ;  /* 0x0000000600037308 */ /* 0x000e220000001000 */
[----:B---3--:R-:W-:-:S05]  /*10f0*/  PRMT R4, RZ, 0x5410, R4 ;  /* 0x00005410ff047816 */ /* 0x008fca0000000004 */
[----:B0-----:R-:W-:-:S05]  /*1100*/  FMUL.FTZ R3, R4, R3 ;  /* 0x0000000304037220 */ /* 0x001fca0000410000 */
[----:B------:R-:W-:-:S04]  /*1110*/  F2FP.BF16.PACK_AB R3, RZ, R3 ;  /* 0x00000003ff03723e */ /* 0x000fc800000010ff */
[----:B------:R-:W-:-:S04]  /*1120*/  PRMT R4, RZ, 0x5410, R3 ;  /* 0x00005410ff047816 */ /* 0x000fc80000000003 */
[----:B------:R-:W0:Y:S02]  /*1130*/  FRND.TRUNC R3, R4 ;  /* 0x0000000400037307 */ /* 0x000e24000020d000 */
[----:B0-----:R-:W-:Y:S02]  /*1140*/  F2FP.BF16.PACK_AB R5, RZ, R3 ;  /* 0x00000003ff05723e */ /* 0x001fe400000010ff */
[----:B------:R-:W-:-:S05]  /*1150*/  IADD3.X R3, RZ, c[0x0][0x3cc], RZ, P0, !PT ;  /* 0x0000f300ff037a10 */ /* 0x000fca00007fe4ff */
[----:B------:R0:W-:Y:S02]  /*1160*/  STG.E.U16 [R2.64], R5 ;  /* 0x0000000502007986 */ /* 0x0001e4000c101504 */
.L_x_795:
[----:B------:R-:W-:Y:S05]  /*1170*/  BSYNC B0 ;  /* 0x0000000000007941 */ /* 0x000fea0003800000 */
.L_x_794:
[----:B------:R-:W-:Y:S01]  /*1180*/  ISETP.GE.AND P0, PT, R0, c[0x0][0x160], PT ;  /* 0x0000580000007a0c */ /* 0x000fe20003f06270 */
[----:B------:R-:W-:-:S12]  /*1190*/  BSSY B0, `(.L_x_797) ;  /* 0x0000222000007945 */ /* 0x000fd80003800000 */
[----:B------:R-:W-:Y:S05]  /*11a0*/  @P0 BRA `(.L_x_798) ;  /* 0x0000220000000947 */ /* 0x000fea0003800000 */
[----:B------:R-:W-:Y:S01]  /*11b0*/  ISETP.NE.AND P0, PT, RZ, c[0x0][0x168], PT ;  /* 0x00005a00ff007a0c */ /* 0x000fe20003f05270 */
[----:B------:R-:W-:Y:S01]  /*11c0*/  HFMA2.MMA R4, -RZ, RZ, 0, 0 ;  /* 0x00000000ff047435 */ /* 0x000fe200000001ff */
[----:B0-----:R-:W-:-:S11]  /*11d0*/  CS2R R2, SRZ ;  /* 0x0000000000027805 */ /* 0x001fd6000001ff00 */
        /* <DEDUP_REMOVED lines=250> */
.L_x_799:
        /* <DEDUP_REMOVED lines=16> */
[----:B------:R-:W-:Y:S02]  /*2280*/  IADD3.X R3, RZ, c[0x0][0x3cc], RZ, P0, !PT ;  /* 0x0000f300ff037a10 */ /* 0x000fe400007fe4ff */
[----:B------:R-:W-:-:S03]  /*2290*/  ISETP.GE.AND P0, PT, R0, c[0x0][0x160], PT ;  /* 0x0000580000007a0c */ /* 0x000fc60003f06270 */
[----:B------:R0:W-:Y:S10]  /*22a0*/  STG.E.U16 [R2.64], R5 ;  /* 0x0000000502007986 */ /* 0x0001f4000c101504 */
        /* <DEDUP_REMOVED lines=254> */
.L_x_800:
        /* <DEDUP_REMOVED lines=18> */
.L_x_798:
[----:B------:R-:W-:Y:S05]  /*33b0*/  BSYNC B0 ;  /* 0x0000000000007941 */ /* 0x000fea0003800000 */
.L_x_797:
[----:B------:R-:W-:-:S13]  /*33c0*/  ISETP.GE.AND P0, PT, R0, c[0x0][0x160], PT ;  /* 0x0000580000007a0c */ /* 0x000fda0003f06270 */
[----:B------:R-:W-:Y:S05]  /*33d0*/  @P0 EXIT ;  /* 0x000000000000094d */ /* 0x000fea0003800000 */
        /* <DEDUP_REMOVED lines=245> */
[C---:B------:R-:W-:Y:S01]  /*4330*/  IMAD R2, R7.reuse, c[0x0][0x3ac], R2 ;  /* 0x0000eb0007027a24 */ /* 0x040fe200078e0202 */
[----:B------:R-:W-:Y:S01]  /*4340*/  @P0 IADD3 R5, -R0, RZ, RZ ;  /* 0x000000ff00050210 */ /* 0x000fe20007ffe1ff */
[C---:B------:R-:W-:Y:S02]  /*4350*/  IMAD R3, R7.reuse, c[0x0][0x3b0], R3 ;  /* 0x0000ec0007037a24 */ /* 0x040fe400078e0203 */
[----:B------:R-:W-:Y:S02]  /*4360*/  IMAD R4, R7, c[0x0][0x3b4], R4 ;  /* 0x0000ed0007047a24 */ /* 0x000fe400078e0204 */
[----:B------:R-:W-:-:S04]  /*4370*/  @P0 IMAD R9, R5, c[0x0][0x28c], R9 ;  /* 0x0000a30005090a24 */ /* 0x000fc800078e0209 */
[C---:B------:R-:W-:Y:S02]  /*4380*/  @P0 IMAD R2, R9.reuse, c[0x0][0x3b8], R2 ;  /* 0x0000ee0009020a24 */ /* 0x040fe400078e0202 */
[C---:B------:R-:W-:Y:S02]  /*4390*/  @P0 IMAD R3, R9.reuse, c[0x0][0x3bc], R3 ;  /* 0x0000ef0009030a24 */ /* 0x040fe400078e0203 */
[----:B------:R-:W-:-:S05]  /*43a0*/  @P0 IMAD R4, R9, c[0x0][0x3c0], R4 ;  /* 0x0000f00009040a24 */ /* 0x000fca00078e0204 */
.L_x_801:
[----:B------:R-:W-:-:S04]  /*43b0*/  IADD3 R6, P0, R4, c[0x0][0x3d8], RZ ;  /* 0x0000f60004067a10 */ /* 0x000fc80007f1e0ff */
[----:B------:R-:W-:-:S05]  /*43c0*/  IADD3.X R7, RZ, c[0x0][0x3dc], RZ, P0, !PT ;  /* 0x0000f700ff077a10 */ /* 0x000fca00007fe4ff */
[----:B------:R-:W2:Y:S01]  /*43d0*/  LDG.E.U16 R6, [R6.64] ;  /* 0x0000000406067981 */ /* 0x000ea2000c1e1500 */
[----:B------:R-:W-:-:S04]  /*43e0*/  IADD3 R4, P0, R3, c[0x0][0x3d0], RZ ;  /* 0x0000f40003047a10 */ /* 0x000fc80007f1e0ff */
[----:B------:R-:W-:-:S05]  /*43f0*/  IADD3.X R5, RZ, c[0x0][0x3d4], RZ, P0, !PT ;  /* 0x0000f500ff057a10 */ /* 0x000fca00007fe4ff */
[----:B------:R-:W3:Y:S01]  /*4400*/  LDG.E.U16 R4, [R4.64] ;  /* 0x0000000404047981 */ /* 0x000ee2000c1e1500 */
[----:B------:R-:W-:Y:S02]  /*4410*/  IADD3 R2, P0, R2, c[0x0][0x3c8], RZ ;  /* 0x0000f20002027a10 */ /* 0x000fe40007f1e0ff */
[----:B--2---:R-:W-:-:S04]  /*4420*/  PRMT R6, RZ, 0x5410, R6 ;  /* 0x00005410ff067816 */ /* 0x004fc80000000006 */
[----:B------:R-:W0:Y:S01]  /*4430*/  MUFU.RCP R3, R6 ;  /* 0x0000000600037308 */ /* 0x000e220000001000 */
[----:B---3--:R-:W-:-:S05]  /*4440*/  PRMT R4, RZ, 0x5410, R4 ;  /* 0x00005410ff047816 */ /* 0x008fca0000000004 */
[----:B0-----:R-:W-:Y:S01]  /*4450*/  FMUL.FTZ R0, R4, R3 ;  /* 0x0000000304007220 */ /* 0x001fe20000410000 */
[----:B------:R-:W-:-:S04]  /*4460*/  IADD3.X R3, RZ, c[0x0][0x3cc], RZ, P0, !PT ;  /* 0x0000f300ff037a10 */ /* 0x000fc800007fe4ff */
[----:B------:R-:W-:-:S04]  /*4470*/  F2FP.BF16.PACK_AB R0, RZ, R0 ;  /* 0x00000000ff00723e */ /* 0x000fc800000010ff */
[----:B------:R-:W-:-:S06]  /*4480*/  PRMT R0, RZ, 0x5410, R0 ;  /* 0x00005410ff007816 */ /* 0x000fcc0000000000 */
[----:B------:R-:W0:Y:S02]  /*4490*/  FRND.TRUNC R0, R0 ;  /* 0x0000000000007307 */ /* 0x000e24000020d000 */
[----:B0-----:R-:W-:-:S05]  /*44a0*/  F2FP.BF16.PACK_AB R5, RZ, R0 ;  /* 0x00000000ff05723e */ /* 0x001fca00000010ff */
[----:B------:R-:W-:Y:S01]  /*44b0*/  STG.E.U16 [R2.64], R5 ;  /* 0x0000000502007986 */ /* 0x000fe2000c101504 */
[----:B------:R-:W-:Y:S05]  /*44c0*/  EXIT ;  /* 0x000000000000794d */ /* 0x000fea0003800000 */
.L_x_802:
        /* <DEDUP_REMOVED lines=11> */
.L_x_21437:


//--------------------- .text._ZN2at6native27unrolled_elementwise_kernelINS0_13BinaryFunctorIN3c108BFloat16ES4_S4_ZZZNS0_15binary_internal21div_trunc_kernel_cudaERNS_18TensorIteratorBaseEENKUlvE1_clEvENKUlvE2_clEvEUlS4_S4_E_EESt5arrayIPcLm3EELi4E23TrivialOffsetCalculatorILi2EjESF_ILi1EjENS0_6memory15LoadWithoutCastENSI_16StoreWithoutCastEEEviT_T0_T2_T3_T4_T5_ --------------------------
	.section	.text._ZN2at6native27unrolled_elementwise_kernelINS0_13BinaryFunctorIN3c108BFloat16ES4_S4_ZZZNS0_15binary_internal21div_trunc_kernel_cudaERNS_18TensorIteratorBaseEENKUlvE1_clEvENKUlvE2_clEvEUlS4_S4_E_EESt5arrayIPcLm3EELi4E23TrivialOffsetCalculatorILi2EjESF_ILi1EjENS0_6memory15LoadWithoutCastENSI_16StoreWithoutCastEEEviT_T0_T2_T3_T4_T5_,"ax",@progbits
	.sectioninfo	@"SHI_REGISTERS=28"
	.align	128
        .global         _ZN2at6native27unrolled_elementwise_kernelINS0_13BinaryFunctorIN3c108BFloat16ES4_S4_ZZZNS0_15binary_internal21div_trunc_kernel_cudaERNS_18TensorIteratorBaseEENKUlvE1_clEvENKUlvE2_clEvEUlS4_S4_E_EESt5arrayIPcLm3EELi4E23TrivialOffsetCalculatorILi2EjESF_ILi1EjENS0_6memory15LoadWithoutCastENSI_16StoreWithoutCastEEEviT_T0_T2_T3_T4_T5_
        .type           _ZN2at6native27unrolled_elementwise_kernelINS0_13BinaryFunctorIN3c108BFloat16ES4_S4_ZZZNS0_15binary_internal21div_trunc_kernel_cudaERNS_18TensorIteratorBaseEENKUlvE1_clEvENKUlvE2_clEvEUlS4_S4_E_EESt5arrayIPcLm3EELi4E23TrivialOffsetCalculatorILi2EjESF_ILi1EjENS0_6memory15LoadWithoutCastENSI_16StoreWithoutCastEEEviT_T0_T2_T3_T4_T5_,@function
        .size           _ZN2at6native27unrolled_elementwise_kernelINS0_13BinaryFunctorIN3c108BFloat16ES4_S4_ZZZNS0_15binary_internal21div_trunc_kernel_cudaERNS_18TensorIteratorBaseEENKUlvE1_clEvENKUlvE2_clEvEUlS4_S4_E_EESt5arrayIPcLm3EELi4E23TrivialOffsetCalculatorILi2EjESF_ILi1EjENS0_6memory15LoadWithoutCastENSI_16StoreWithoutCastEEEviT_T0_T2_T3_T4_T5_,(.L_x_21438 - _ZN2at6native27unrolled_elementwise_kernelINS0_13BinaryFunctorIN3c108BFloat16ES4_S4_ZZZNS0_15binary_internal21div_trunc_kernel_cudaERNS_18TensorIteratorBaseEENKUlvE1_clEvENKUlvE2_clEvEUlS4_S4_E_EESt5arrayIPcLm3EELi4E23TrivialOffsetCalculatorILi2EjESF_ILi1EjENS0_6memory15LoadWithoutCastENSI_16StoreWithoutCastEEEviT_T0_T2_T3_T4_T5_)
        .other          _ZN2at6native27unrolled_elementwise_kernelINS0_13BinaryFunctorIN3c108BFloat16ES4_S4_ZZZNS0_15binary_internal21div_trunc_kernel_cudaERNS_18TensorIteratorBaseEENKUlvE1_clEvENKUlvE2_clEvEUlS4_S4_E_EESt5arrayIPcLm3EELi4E23TrivialOffsetCalculatorILi2EjESF_ILi1EjENS0_6memory15LoadWithoutCastENSI_16StoreWithoutCastEEEviT_T0_T2_T3_T4_T5_,@"STO_CUDA_ENTRY STV_DEFAULT"
_ZN2at6native27unrolled_elementwise_kernelINS0_13BinaryFunctorIN3c108BFloat16ES4_S4_ZZZNS0_15binary_internal21div_trunc_kernel_cudaERNS_18TensorIteratorBaseEENKUlvE1_clEvENKUlvE2_clEvEUlS4_S4_E_EESt5arrayIPcLm3EELi4E23TrivialOffsetCalculatorILi2EjESF_ILi1EjENS0_6memory15LoadWithoutCastENSI_16StoreWithoutCastEEEviT_T0_T2_T3_T4_T5_:
.text._ZN2at6native27unrolled_elementwise_kernelINS0_13BinaryFunctorIN3c108BFloat16ES4_S4_ZZZNS0_15binary_internal21div_trunc_kernel_cudaERNS_18TensorIteratorBaseEENKUlvE1_clEvENKUlvE2_clEvEUlS4_S4_E_EESt5arrayIPcLm3EELi4E23TrivialOffsetCalculatorILi2EjESF_ILi1EjENS0_6memory15LoadWithoutCastENSI_16StoreWithoutCastEEEviT_T0_T2_T3_T4_T5_:
[----:B------:R-:W-:Y:S02]  /*0000*/  IMAD.MOV.U32 R1, RZ, RZ, c[0x0][0x28] ;  /* 0x00000a00ff017624 */ /* 0x000fe400078e00ff */
[----:B------:R-:W0:Y:S01]  /*0010*/  S2R R0, SR_CTAID.X ;  /* 0x0000000000007919 */ /* 0x000e220000002500 */
[----:B------:R-:W-:Y:S01]  /*0020*/  IMAD.MOV.U32 R3, RZ, RZ, -0x200 ;  /* 0xfffffe00ff037424 */ /* 0x000fe200078e00ff */
[----:B------:R-:W-:Y:S02]  /*0030*/  ULDC.64 UR4, c[0x0][0x118] ;  /* 0x0000460000047ab9 */ /* 0x000fe40000000a00 */
[----:B------:R-:W1:Y:S01]  /*0040*/  S2R R5, SR_TID.X ;  /* 0x0000000000057919 */ /* 0x000e620000002100 */
[----:B0-----:R-:W-:Y:S01]  /*0050*/  IMAD R2, R0, R3, c[0x0][0x160] ;  /* 0x0000580000027624 */ /* 0x001fe200078e0203 */
[----:B------:R-:W-:Y:S01]  /*0060*/  PRMT R3, RZ, 0x7610, R3 ;  /* 0x00007610ff037816 */ /* 0x000fe20000000003 */
[----:B-1----:R-:W-:-:S03]  /*0070*/  IMAD.MOV.U32 R11, RZ, RZ, R5 ;  /* 0x000000ffff0b7224 */ /* 0x002fc600078e0005 */
[----:B------:R-:W-:-:S13]  /*0080*/  ISETP.GE.AND P0, PT, R5, R2, PT ;  /* 0x000000020500720c */ /* 0x000fda0003f06270 */
[----:B------:R-:W-:Y:S01]  /*0090*/  @!P0 IMAD R16, R0, 0x200, R11 ;  /* 0x0000020000108824 */ /* 0x000fe200078e020b */
[----:B------:R-:W-:Y:S01]  /*00a0*/  @!P0 IADD3 R11, R11, 0x80, RZ ;  /* 0x000000800b0b8810 */ /* 0x000fe20007ffe0ff */
[----:B------:R-:W-:-:S03]  /*00b0*/  @!P0 IMAD.MOV.U32 R17, RZ, RZ, 0x2 ;  /* 0x00000002ff118424 */ /* 0x000fc600078e00ff */
[----:B------:R-:W-:Y:S01]  /*00c0*/  ISETP.GE.AND P1, PT, R11, R2, PT ;  /* 0x000000020b00720c */ /* 0x000fe20003f26270 */
[----:B------:R-:W-:-:S05]  /*00d0*/  @!P0 IMAD.WIDE.U32 R8, R16, R17, c[0x0][0x178] ;  /* 0x00005e0010088625 */ /* 0x000fca00078e0011 */
[----:B------:R0:W2:Y:S07]  /*00e0*/  @!P0 LDG.E.U16 R3, [R8.64] ;  /* 0x0000000408038981 */ /* 0x0000ae000c1e1500 */
[----:B------:R-:W-:Y:S01]  /*00f0*/  @!P1 IMAD R21, R0, 0x200, R11 ;  /* 0x0000020000159824 */ /* 0x000fe200078e020b */
[----:B------:R-:W-:Y:S01]  /*0100*/  @!P1 IADD3 R11, R11, 0x80, RZ ;  /* 0x000000800b0b9810 */ /* 0x000fe20007ffe0ff */
[----:B------:R-:W-:-:S03]  /*0110*/  @!P1 IMAD.MOV.U32 R22, RZ, RZ, 0x2 ;  /* 0x00000002ff169424 */ /* 0x000fc600078e00ff */
[----:B------:R-:W-:Y:S01]  /*0120*/  ISETP.GE.AND P3, PT, R11, R2, PT ;  /* 0x000000020b00720c */ /* 0x000fe20003f66270 */
[----:B------:R-:W-:Y:S01]  /*0130*/  @!P0 IMAD.WIDE.U32 R16, R16, R17, c[0x0][0x170] ;  /* 0x00005c0010108625 */ /* 0x000fe200078e0011 */
[----:B------:R-:W-:Y:S02]  /*0140*/  PRMT R6, RZ, 0x7610, R6 ;  /* 0x00007610ff067816 */ /* 0x000fe40000000006 */
[----:B------:R-:W-:-:S04]  /*0150*/  PRMT R4, RZ, 0x7610, R4 ;  /* 0x00007610ff047816 */ /* 0x000fc80000000004 */
[----:B------:R-:W3:Y:S05]  /*0160*/  @!P0 LDG.E.U16 R6, [R16.64] ;  /* 0x0000000410068981 */ /* 0x000eea000c1e1500 */
[----:B------:R-:W-:Y:S01]  /*0170*/  @!P3 IMAD R10, R0, 0x200, R11 ;  /* 0x00000200000ab824 */ /* 0x000fe200078e020b */
[----:B------:R-:W-:-:S04]  /*0180*/  @!P3 IADD3 R11, R11, 0x80, RZ ;  /* 0x000000800b0bb810 */ /* 0x000fc80007ffe0ff */
[----:B------:R-:W-:Y:S01]  /*0190*/  ISETP.GE.AND P2, PT, R11, R2, PT ;  /* 0x000000020b00720c */ /* 0x000fe20003f46270 */
[----:B------:R-:W-:Y:S01]  /*01a0*/  @!P3 IMAD.MOV.U32 R23, RZ, RZ, 0x2 ;  /* 0x00000002ff17b424 */ /* 0x000fe200078e00ff */
[----:B------:R-:W-:Y:S01]  /*01b0*/  PRMT R7, RZ, 0x7610, R7 ;  /* 0x00007610ff077816 */ /* 0x000fe20000000007 */
[----:B------:R-:W-:Y:S01]  /*01c0*/  @!P1 IMAD.WIDE.U32 R18, R21, R22, c[0x0][0x178] ;  /* 0x00005e0015129625 */ /* 0x000fe200078e0016 */
[----:B0-----:R-:W-:-:S03]  /*01d0*/  PRMT R9, RZ, 0x7610, R9 ;  /* 0x00007610ff097816 */ /* 0x001fc60000000009 */
[----:B------:R-:W-:Y:S01]  /*01e0*/  @!P3 IMAD.WIDE.U32 R12, R10, R23, c[0x0][0x178] ;  /* 0x00005e000a0cb625 */ /* 0x000fe200078e0017 */
[----:B------:R0:W4:Y:S04]  /*01f0*/  @!P1 LDG.E.U16 R4, [R18.64] ;  /* 0x0000000412049981 */ /* 0x000128000c1e1500 */
[----:B------:R1:W5:Y:S01]  /*0200*/  @!P3 LDG.E.U16 R7, [R12.64] ;  /* 0x000000040c07b981 */ /* 0x000362000c1e1500 */
[----:B------:R-:W-:Y:S02]  /*0210*/  @!P2 IMAD R20, R0, 0x200, R11 ;  /* 0x000002000014a824 */ /* 0x000fe400078e020b */
[----:B------:R-:W-:-:S04]  /*0220*/  @!P2 IMAD.MOV.U32 R25, RZ, RZ, 0x2 ;  /* 0x00000002ff19a424 */ /* 0x000fc800078e00ff */
[----:B------:R-:W-:-:S05]  /*0230*/  @!P2 IMAD.WIDE.U32 R14, R20, R25, c[0x0][0x178] ;  /* 0x00005e00140ea625 */ /* 0x000fca00078e0019 */
[----:B------:R1:W5:Y:S01]  /*0240*/  @!P2 LDG.E.U16 R9, [R14.64] ;  /* 0x000000040e09a981 */ /* 0x000362000c1e1500 */
[----:B------:R-:W-:Y:S01]  /*0250*/  PRMT R11, RZ, 0x7610, R11 ;  /* 0x00007610ff0b7816 */ /* 0x000fe2000000000b */
[----:B0-----:R-:W-:Y:S01]  /*0260*/  @!P1 IMAD.WIDE.U32 R18, R21, R22, c[0x0][0x170] ;  /* 0x00005c0015129625 */ /* 0x001fe200078e0016 */
[----:B------:R-:W-:-:S03]  /*0270*/  PRMT R8, RZ, 0x7610, R8 ;  /* 0x00007610ff087816 */ /* 0x000fc60000000008 */
[----:B------:R-:W-:Y:S01]  /*0280*/  @!P3 IMAD.WIDE.U32 R22, R10, R23, c[0x0][0x170] ;  /* 0x00005c000a16b625 */ /* 0x000fe200078e0017 */
[----:B------:R-:W-:Y:S01]  /*0290*/  PRMT R10, RZ, 0x7610, R10 ;  /* 0x00007610ff0a7816 */ /* 0x000fe2000000000a */
[----:B------:R-:W5:Y:S02]  /*02a0*/  @!P1 LDG.E.U16 R11, [R18.64] ;  /* 0x00000004120b9981 */ /* 0x000f64000c1e1500 */
[----:B------:R-:W-:Y:S02]  /*02b0*/  @!P2 IMAD.WIDE.U32 R20, R20, R25, c[0x0][0x170] ;  /* 0x00005c001414a625 */ /* 0x000fe400078e0019 */
[----:B------:R-:W5:Y:S04]  /*02c0*/  @!P3 LDG.E.U16 R8, [R22.64] ;  /* 0x000000041608b981 */ /* 0x000f68000c1e1500 */
[----:B------:R-:W5:Y:S01]  /*02d0*/  @!P2 LDG.E.U16 R10, [R20.64] ;  /* 0x00000004140aa981 */ /* 0x000f62000c1e1500 */
[----:B-1----:R-:W-:-:S02]  /*02e0*/  IADD3 R15, R5, 0x100, RZ ;  /* 0x00000100050f7810 */ /* 0x002fc40007ffe0ff */
[----:B------:R-:W-:Y:S02]  /*02f0*/  IADD3 R13, R5, 0x80, RZ ;  /* 0x00000080050d7810 */ /* 0x000fe40007ffe0ff */
[-C--:B------:R-:W-:Y:S02]  /*0300*/  ISETP.GE.AND P3, PT, R15, R2.reuse, PT ;  /* 0x000000020f00720c */ /* 0x080fe40003f66270 */
[----:B------:R-:W-:Y:S02]  /*0310*/  ISETP.GE.AND P2, PT, R13, R2, PT ;  /* 0x000000020d00720c */ /* 0x000fe40003f46270 */
[----:B------:R-:W-:-:S04]  /*0320*/  IADD3 R15, R5, 0x180, RZ ;  /* 0x00000180050f7810 */ /* 0x000fc80007ffe0ff */
[----:B------:R-:W-:Y:S01]  /*0330*/  ISETP.GE.AND P1, PT, R15, R2, PT ;  /* 0x000000020f00720c */ /* 0x000fe20003f26270 */
[----:B------:R-:W-:Y:S01]  /*0340*/  BSSY B0, `(.L_x_803) ;  /* 0x0000032000007945 */ /* 0x000fe20003800000 */
[----:B--2---:R-:W-:-:S06]  /*0350*/  @!P0 PRMT R3, RZ, 0x5410, R3 ;  /* 0x00005410ff038816 */ /* 0x004fcc0000000003 */
[----:B------:R-:W0:Y:S01]  /*0360*/  @!P0 MUFU.RCP R3, R3 ;  /* 0x0000000300038308 */ /* 0x000e220000001000 */
[----:B---3--:R-:W-:-:S05]  /*0370*/  @!P0 PRMT R6, RZ, 0x5410, R6 ;  /* 0x00005410ff068816 */ /* 0x008fca0000000006 */
[----:B0-----:R-:W-:-:S05]  /*0380*/  @!P0 FMUL.FTZ R6, R6, R3 ;  /* 0x0000000306068220 */ /* 0x001fca0000410000 */
[----:B------:R-:W-:Y:S02]  /*0390*/  @!P0 F2FP.BF16.PACK_AB R6, RZ, R6 ;  /* 0x00000006ff06823e */ /* 0x000fe400000010ff */
[----:B----4-:R-:W-:Y:S02]  /*03a0*/  @!P2 PRMT R4, RZ, 0x5410, R4 ;  /* 0x00005410ff04a816 */ /* 0x010fe40000000004 */
[----:B-----5:R-:W-:Y:S02]  /*03b0*/  @!P3 PRMT R7, RZ, 0x5410, R7 ;  /* 0x00005410ff07b816 */ /* 0x020fe40000000007 */
[----:B------:R-:W-:Y:S02]  /*03c0*/  @!P0 PRMT R6, RZ, 0x5410, R6 ;  /* 0x00005410ff068816 */ /* 0x000fe40000000006 */
[----:B------:R-:W0:Y:S01]  /*03d0*/  @!P2 MUFU.RCP R4, R4 ;  /* 0x000000040004a308 */ /* 0x000e220000001000 */
[----:B------:R-:W-:-:S07]  /*03e0*/  @!P1 PRMT R9, RZ, 0x5410, R9 ;  /* 0x00005410ff099816 */ /* 0x000fce0000000009 */
[----:B------:R-:W1:Y:S08]  /*03f0*/  @!P3 MUFU.RCP R7, R7 ;  /* 0x000000070007b308 */ /* 0x000e700000001000 */
[----:B------:R-:W2:Y:S01]  /*0400*/  @!P1 MUFU.RCP R9, R9 ;  /* 0x0000000900099308 */ /* 0x000ea20000001000 */
[----:B------:R-:W-:-:S07]  /*0410*/  @!P2 PRMT R11, RZ, 0x5410, R11 ;  /* 0x00005410ff0ba816 */ /* 0x000fce000000000b */
[----:B------:R-:W3:Y:S01]  /*0420*/  @!P0 FRND.TRUNC R6, R6 ;  /* 0x0000000600068307 */ /* 0x000ee2000020d000 */
[----:B------:R-:W-:Y:S01]  /*0430*/  @!P3 PRMT R8, RZ, 0x5410, R8 ;  /* 0x00005410ff08b816 */ /* 0x000fe20000000008 */
[----:B0-----:R-:W-:Y:S01]  /*0440*/  @!P2 FMUL.FTZ R11, R11, R4 ;  /* 0x000000040b0ba220 */ /* 0x001fe20000410000 */
[----:B------:R-:W-:Y:S01]  /*0450*/  @!P1 PRMT R10, RZ, 0x5410, R10 ;  /* 0x00005410ff0a9816 */ /* 0x000fe2000000000a */
[----:B------:R-:W-:Y:S02]  /*0460*/  @!P0 IMAD.MOV.U32 R4, RZ, RZ, 0x2 ;  /* 0x00000002ff048424 */ /* 0x000fe400078e00ff */
[----:B-1----:R-:W-:Y:S02]  /*0470*/  @!P3 FMUL.FTZ R8, R8, R7 ;  /* 0x000000070808b220 */ /* 0x002fe40000410000 */
[----:B------:R-:W-:Y:S01]  /*0480*/  @!P0 IMAD R7, R0, 0x200, R5 ;  /* 0x0000020000078824 */ /* 0x000fe200078e0205 */
[----:B------:R-:W-:Y:S01]  /*0490*/  @!P2 F2FP.BF16.PACK_AB R11, RZ, R11 ;  /* 0x0000000bff0ba23e */ /* 0x000fe200000010ff */
[----:B--2---:R-:W-:Y:S01]  /*04a0*/  @!P1 FMUL.FTZ R10, R10, R9 ;  /* 0x000000090a0a9220 */ /* 0x004fe20000410000 */
[----:B------:R-:W-:-:S02]  /*04b0*/  @!P3 F2FP.BF16.PACK_AB R8, RZ, R8 ;  /* 0x00000008ff08b23e */ /* 0x000fc400000010ff */
[----:B---3--:R-:W-:Y:S01]  /*04c0*/  @!P0 F2FP.BF16.PACK_AB R3, RZ, R6 ;  /* 0x00000006ff03823e */ /* 0x008fe200000010ff */
[----:B------:R-:W-:Y:S01]  /*04d0*/  @!P0 IMAD.WIDE.U32 R6, R7, R4, c[0x0][0x168] ;  /* 0x00005a0007068625 */ /* 0x000fe200078e0004 */
[----:B------:R-:W-:Y:S02]  /*04e0*/  @!P2 PRMT R11, RZ, 0x5410, R11 ;  /* 0x00005410ff0ba816 */ /* 0x000fe4000000000b */
[----:B------:R-:W-:Y:S02]  /*04f0*/  @!P3 PRMT R8, RZ, 0x5410, R8 ;  /* 0x00005410ff08b816 */ /* 0x000fe40000000008 */
[----:B------:R-:W-:Y:S01]  /*0500*/  @!P1 F2FP.BF16.PACK_AB R10, RZ, R10 ;  /* 0x0000000aff0a923e */ /* 0x000fe200000010ff */
[----:B------:R-:W-:Y:S01]  /*0510*/  @!P0 IMAD.MOV.U32 R5, RZ, RZ, R13 ;  /* 0x000000ffff058224 */ /* 0x000fe200078e000d */
[----:B------:R0:W-:Y:S02]  /*0520*/  @!P0 STG.E.U16 [R6.64], R3 ;  /* 0x0000000306008986 */ /* 0x0001e4000c101504 */
[----:B------:R-:W-:Y:S01]  /*0530*/  @!P1 PRMT R10, RZ, 0x5410, R10 ;  /* 0x00005410ff0a9816 */ /* 0x000fe2000000000a */
[----:B------:R-:W1:Y:S01]  /*0540*/  @!P2 FRND.TRUNC R11, R11 ;  /* 0x0000000b000ba307 */ /* 0x000e62000020d000 */
[----:B------:R-:W-:-:S07]  /*0550*/  ISETP.GE.AND P4, PT, R5, R2, PT ;  /* 0x000000020500720c */ /* 0x000fce0003f86270 */
[----:B------:R-:W2:Y:S08]  /*0560*/  @!P3 FRND.TRUNC R8, R8 ;  /* 0x000000080008b307 */ /* 0x000eb0000020d000 */
[----:B------:R-:W3:Y:S01]  /*0570*/  @!P1 FRND.TRUNC R10, R10 ;  /* 0x0000000a000a9307 */ /* 0x000ee2000020d000 */
[----:B-1----:R-:W-:Y:S02]  /*0580*/  @!P2 F2FP.BF16.PACK_AB R11, RZ, R11 ;  /* 0x0000000bff0ba23e */ /* 0x002fe400000010ff */
[----:B--2---:R-:W-:Y:S01]  /*0590*/  @!P3 F2FP.BF16.PACK_AB R8, RZ, R8 ;  /* 0x00000008ff08b23e */ /* 0x004fe200000010ff */
[----:B------:R-:W-:Y:S05]  /*05a0*/  @P4 BRA `(.L_x_804) ;  /* 0x000000b000004947 */ /* 0x000fea0003800000 */
[----:B0-----:R-:W-:Y:S01]  /*05b0*/  IMAD R6, R0, 0x200, R5 ;  /* 0x0000020000067824 */ /* 0x001fe200078e0205 */
[----:B------:R-:W-:Y:S01]  /*05c0*/  IADD3 R5, R5, 0x80, RZ ;  /* 0x0000008005057810 */ /* 0x000fe20007ffe0ff */
[----:B------:R-:W-:Y:S01]  /*05d0*/  IMAD.MOV.U32 R9, RZ, RZ, 0x2 ;  /* 0x00000002ff097424 */ /* 0x000fe200078e00ff */
[----:B------:R-:W-:-:S02]  /*05e0*/  PRMT R3, R8, 0x7610, R3 ;  /* 0x0000761008037816 */ /* 0x000fc40000000003 */
[----:B------:R-:W-:Y:S01]  /*05f0*/  ISETP.GE.AND P0, PT, R5, R2, PT ;  /* 0x000000020500720c */ /* 0x000fe20003f06270 */
[----:B------:R-:W-:-:S05]  /*0600*/  IMAD.WIDE.U32 R6, R6, R9, c[0x0][0x168] ;  /* 0x00005a0006067625 */ /* 0x000fca00078e0009 */
[----:B------:R0:W-:Y:S07]  /*0610*/  STG.E.U16 [R6.64], R11 ;  /* 0x0000000b06007986 */ /* 0x0001ee000c101504 */
[----:B------:R-:W-:Y:S01]  /*0620*/  @!P0 IMAD R4, R0, 0x200, R5 ;  /* 0x0000020000048824 */ /* 0x000fe200078e0205 */
[----:B------:R-:W-:-:S03]  /*0630*/  @!P0 IADD3 R5, R5, 0x80, RZ ;  /* 0x0000008005058810 */ /* 0x000fc60007ffe0ff */
[----:B------:R-:W-:-:S05]  /*0640*/  @!P0 IMAD.WIDE.U32 R8, R4, R9, c[0x0][0x168] ;  /* 0x00005a0004088625 */ /* 0x000fca00078e0009 */
[----:B------:R0:W-:Y:S02]  /*0650*/  @!P0 STG.E.U16 [R8.64], R3 ;  /* 0x0000000308008986 */ /* 0x0001e4000c101504 */
.L_x_804:
[----:B0-----:R-:W-:Y:S05]  /*0660*/  BSYNC B0 ;  /* 0x0000000000007941 */ /* 0x001fea0003800000 */
.L_x_803:
[----:B------:R-:W-:Y:S02]  /*0670*/  ISETP.GE.AND P0, PT, R5, R2, PT ;  /* 0x000000020500720c */ /* 0x000fe40003f06270 */
[----:B---3--:R-:W-:-:S11]  /*0680*/  @!P1 F2FP.BF16.PACK_AB R10, RZ, R10 ;  /* 0x0000000aff0a923e */ /* 0x008fd600000010ff */
[----:B------:R-:W-:Y:S05]  /*0690*/  @P0 EXIT ;  /* 0x000000000000094d */ /* 0x000fea0003800000 */
[----:B------:R-:W-:Y:S02]  /*06a0*/  IMAD R2, R0, 0x200, R5 ;  /* 0x0000020000027824 */ /* 0x000fe400078e0205 */
[----:B------:R-:W-:-:S04]  /*06b0*/  IMAD.MOV.U32 R3, RZ, RZ, 0x2 ;  /* 0x00000002ff037424 */ /* 0x000fc800078e00ff */
[----:B------:R-:W-:-:S05]  /*06c0*/  IMAD.WIDE.U32 R2, R2, R3, c[0x0][0x168] ;  /* 0x00005a0002027625 */ /* 0x000fca00078e0003 */
[----:B------:R-:W-:Y:S01]  /*06d0*/  STG.E.U16 [R2.64], R10 ;  /* 0x0000000a02007986 */ /* 0x000fe2000c101504 */
[----:B------:R-:W-:Y:S05]  /*06e0*/  EXIT ;  /* 0x000000000000794d */ /* 0x000fea0003800000 */
.L_x_805:
        /* <DEDUP_REMOVED lines=9> */
.L_x_21438:


//--------------------- .text._ZN2at6native29vectorized_elementwise_kernelILi2ENS0_13BinaryFunctorIN3c108BFloat16ES4_S4_ZZZNS0_15binary_internal21div_trunc_kernel_cudaERNS_18TensorIteratorBaseEENKUlvE1_clEvENKUlvE2_clEvEUlS4_S4_E_EESt5arrayIPcLm3EEEEviT0_T1_ --------------------------
	.section	.text._ZN2at6native29vectorized_elementwise_kernelILi2ENS0_13BinaryFunctorIN3c108BFloat16ES4_S4_ZZZNS0_15binary_internal21div_trunc_kernel_cudaERNS_18TensorIteratorBaseEENKUlvE1_clEvENKUlvE2_clEvEUlS4_S4_E_EESt5arrayIPcLm3EEEEviT0_T1_,"ax",@progbits
	.sectioninfo	@"SHI_REGISTERS=32"
	.align	128
        .global         _ZN2at6native29vectorized_elementwise_kernelILi2ENS0_13BinaryFunctorIN3c108BFloat16ES4_S4_ZZZNS0_15binary_internal21div_trunc_kernel_cudaERNS_18TensorIteratorBaseEENKUlvE1_clEvENKUlvE2_clEvEUlS4_S4_E_EESt5arrayIPcLm3EEEEviT0_T1_
        .type           _ZN2at6native29vectorized_elementwise_kernelILi2ENS0_13BinaryFunctorIN3c108BFloat16ES4_S4_ZZZNS0_15binary_internal21div_trunc_kernel_cudaERNS_18TensorIteratorBaseEENKUlvE1_clEvENKUlvE2_clEvEUlS4_S4_E_EESt5arrayIPcLm3EEEEviT0_T1_,@function
        .size           _ZN2at6native29vectorized_elementwise_kernelILi2ENS0_13BinaryFunctorIN3c108BFloat16ES4_S4_ZZZNS0_15binary_internal21div_trunc_kernel_cudaERNS_18TensorIteratorBaseEENKUlvE1_clEvENKUlvE2_clEvEUlS4_S4_E_EESt5arrayIPcLm3EEEEviT0_T1_,(.L_x_21439 - _ZN2at6native29vectorized_elementwise_kernelILi2ENS0_13BinaryFunctorIN3c108BFloat16ES4_S4_ZZZNS0_15binary_internal21div_trunc_kernel_cudaERNS_18TensorIteratorBaseEENKUlvE1_clEvENKUlvE2_clEvEUlS4_S4_E_EESt5arrayIPcLm3EEEEviT0_T1_)
        .other          _ZN2at6native29vectorized_elementwise_kernelILi2ENS0_13BinaryFunctorIN3c108BFloat16ES4_S4_ZZZNS0_15binary_internal21div_trunc_kernel_cudaERNS_18TensorIteratorBaseEENKUlvE1_clEvENKUlvE2_clEvEUlS4_S4_E_EESt5arrayIPcLm3EEEEviT0_T1_,@"STO_CUDA_ENTRY STV_DEFAULT"
_ZN2at6native29vectorized_elementwise_kernelILi2ENS0_13BinaryFunctorIN3c108BFloat16ES4_S4_ZZZNS0_15binary_internal21div_trunc_kernel_cudaERNS_18TensorIteratorBaseEENKUlvE1_clEvENKUlvE2_clEvEUlS4_S4_E_EESt5arrayIPcLm3EEEEviT0_T1_:
.text._ZN2at6native29vectorized_elementwise_kernelILi2ENS0_13BinaryFunctorIN3c108BFloat16ES4_S4_ZZZNS0_15binary_internal21div_trunc_kernel_cudaERNS_18TensorIteratorBaseEENKUlvE1_clEvENKUlvE2_clEvEUlS4_S4_E_EESt5arrayIPcLm3EEEEviT0_T1_:
[----:B------:R-:W-:Y:S02]  /*0000*/  IMAD.MOV.U32 R1, RZ, RZ, c[0x0][0x28] ;  /* 0x00000a00ff017624 */ /* 0x000fe400078e00ff */
[----:B------:R-:W0:Y:S01]  /*0010*/  S2R R0, SR_CTAID.X ;  /* 0x0000000000007919 */ /* 0x000e220000002500 */
[----:B------:R-:W-:Y:S01]  /*0020*/  ULDC.64 UR4, c[0x0][0x118] ;  /* 0x0000460000047ab9 */ /* 0x000fe20000000a00 */
[----:B0-----:R-:W-:-:S05]  /*0030*/  IMAD.SHL.U32 R0, R0, 0x400, RZ ;  /* 0x0000040000007824 */ /* 0x001fca00078e00ff */
[----:B------:R-:W-:-:S04]  /*0040*/  IADD3 R2, -R0, c[0x0][0x160], RZ ;  /* 0x0000580000027a10 */ /* 0x000fc80007ffe1ff */
[----:B------:R-:W-:-:S13]  /*0050*/  ISETP.GE.U32.AND P0, PT, R2, 0x400, PT ;  /* 0x000004000200780c */ /* 0x000fda0003f06070 */
[----:B------:R-:W-:Y:S05]  /*0060*/  @!P0 BRA `(.L_x_806) ;  /* 0x0000051000008947 */ /* 0x000fea0003800000 */
[----:B------:R-:W0:Y:S01]  /*0070*/  S2R R2, SR_TID.X ;  /* 0x0000000000027919 */ /* 0x000e220000002100 */
[----:B------:R-:W-:-:S04]  /*0080*/  IMAD.MOV.U32 R3, RZ, RZ, 0x2 ;  /* 0x00000002ff037424 */ /* 0x000fc800078e00ff */
[----:B------:R-:W-:-:S06]  /*0090*/  IMAD.WIDE R4, R0, R3, c[0x0][0x178] ;  /* 0x00005e0000047625 */ /* 0x000fcc00078e0203 */
[----:B0-----:R-:W-:-:S05]  /*00a0*/  IMAD.WIDE.U32 R14, R2, 0x4, R4 ;  /* 0x00000004020e7825 */ /* 0x001fca00078e0004 */
[----:B------:R-:W2:Y:S01]  /*00b0*/  LDG.E R10, [R14.64] ;  /* 0x000000040e0a7981 */ /* 0x000ea2000c1e1900 */
[----:B------:R-:W-:-:S03]  /*00c0*/  IMAD.WIDE R4, R0, R3, c[0x0][0x170] ;  /* 0x00005c0000047625 */ /* 0x000fc600078e0203 */
[----:B------:R-:W3:Y:S03]  /*00d0*/  LDG.E R13, [R14.64+0x200] ;  /* 0x000200040e0d7981 */ /* 0x000ee6000c1e1900 */
[----:B------:R-:W-:Y:S01]  /*00e0*/  IMAD.WIDE.U32 R8, R2, 0x4, R4 ;  /* 0x0000000402087825 */ /* 0x000fe200078e0004 */
[----:B------:R-:W4:Y:S04]  /*00f0*/  LDG.E R16, [R14.64+0x400] ;  /* 0x000400040e107981 */ /* 0x000f28000c1e1900 */
[----:B------:R2:W5:Y:S04]  /*0100*/  LDG.E R11, [R8.64] ;  /* 0x00000004080b7981 */ /* 0x000568000c1e1900 */
[----:B------:R0:W5:Y:S04]  /*0110*/  LDG.E R17, [R14.64+0x600] ;  /* 0x000600040e117981 */ /* 0x000168000c1e1900 */
[----:B------:R2:W5:Y:S04]  /*0120*/  LDG.E R6, [R8.64+0x200] ;  /* 0x0002000408067981 */ /* 0x000568000c1e1900 */
[----:B------:R2:W5:Y:S04]  /*0130*/  LDG.E R4, [R8.64+0x400] ;  /* 0x0004000408047981 */ /* 0x000568000c1e1900 */
[----:B------:R2:W5:Y:S02]  /*0140*/  LDG.E R5, [R8.64+0x600] ;  /* 0x0006000408057981 */ /* 0x000564000c1e1900 */
[----:B--2---:R-:W-:-:S02]  /*0150*/  PRMT R8, RZ, 0x7610, R10 ;  /* 0x00007610ff087816 */ /* 0x004fc4000000000a */
[----:B------:R-:W-:Y:S02]  /*0160*/  PRMT R7, RZ, 0x5410, R10 ;  /* 0x00005410ff077816 */ /* 0x000fe4000000000a */
[----:B------:R5:W0:Y:S01]  /*0170*/  MUFU.RCP R18, R8 ;  /* 0x0000000800127308 */ /* 0x000a220000001000 */
[----:B---3--:R-:W-:-:S07]  /*0180*/  PRMT R12, RZ, 0x5410, R13 ;  /* 0x00005410ff0c7816 */ /* 0x008fce000000000d */
[----:B------:R1:W2:Y:S01]  /*0190*/  MUFU.RCP R19, R7 ;  /* 0x0000000700137308 */ /* 0x0002a20000001000 */
[----:B----4-:R-:W-:Y:S02]  /*01a0*/  PRMT R10, RZ, 0x5410, R16 ;  /* 0x00005410ff0a7816 */ /* 0x010fe40000000010 */
[--C-:B-----5:R-:W-:Y:S02]  /*01b0*/  PRMT R8, RZ, 0x5410, R11.reuse ;  /* 0x00005410ff087816 */ /* 0x120fe4000000000b */
[----:B------:R-:W-:-:S03]  /*01c0*/  PRMT R11, RZ, 0x7610, R11 ;  /* 0x00007610ff0b7816 */ /* 0x000fc6000000000b */
[----:B------:R-:W3:Y:S01]  /*01d0*/  MUFU.RCP R12, R12 ;  /* 0x0000000c000c7308 */ /* 0x000ee20000001000 */
[----:B------:R-:W-:Y:S01]  /*01e0*/  PRMT R9, RZ, 0x7610, R16 ;  /* 0x00007610ff097816 */ /* 0x000fe20000000010 */
[----:B0-----:R-:W-:Y:S01]  /*01f0*/  FMUL.FTZ R15, R11, R18 ;  /* 0x000000120b0f7220 */ /* 0x001fe20000410000 */
[----:B-1----:R-:W-:-:S05]  /*0200*/  PRMT R7, RZ, 0x5410, R17 ;  /* 0x00005410ff077816 */ /* 0x002fca0000000011 */
[----:B------:R-:W0:Y:S01]  /*0210*/  MUFU.RCP R10, R10 ;  /* 0x0000000a000a7308 */ /* 0x000e220000001000 */
[----:B--2---:R-:W-:Y:S01]  /*0220*/  FMUL.FTZ R14, R8, R19 ;  /* 0x00000013080e7220 */ /* 0x004fe20000410000 */
[----:B------:R-:W-:Y:S02]  /*0230*/  PRMT R8, RZ, 0x7610, R17 ;  /* 0x00007610ff087816 */ /* 0x000fe40000000011 */
[----:B------:R-:W-:Y:S02]  /*0240*/  PRMT R17, RZ, 0x5410, R6 ;  /* 0x00005410ff117816 */ /* 0x000fe40000000006 */
[----:B------:R-:W-:Y:S02]  /*0250*/  F2FP.BF16.PACK_AB R15, RZ, R15 ;  /* 0x0000000fff0f723e */ /* 0x000fe400000010ff */
[----:B------:R-:W1:Y:S01]  /*0260*/  MUFU.RCP R9, R9 ;  /* 0x0000000900097308 */ /* 0x000e620000001000 */
[----:B---3--:R-:W-:Y:S01]  /*0270*/  FMUL.FTZ R17, R17, R12 ;  /* 0x0000000c11117220 */ /* 0x008fe20000410000 */
[----:B------:R-:W-:-:S02]  /*0280*/  PRMT R13, RZ, 0x7610, R13 ;  /* 0x00007610ff0d7816 */ /* 0x000fc4000000000d */
[----:B------:R-:W-:Y:S02]  /*0290*/  PRMT R12, RZ, 0x5410, R15 ;  /* 0x00005410ff0c7816 */ /* 0x000fe4000000000f */
[--C-:B------:R-:W-:Y:S02]  /*02a0*/  PRMT R15, RZ, 0x5410, R4.reuse ;  /* 0x00005410ff0f7816 */ /* 0x100fe40000000004 */
[----:B------:R-:W-:Y:S03]  /*02b0*/  MUFU.RCP R13, R13 ;  /* 0x0000000d000d7308 */ /* 0x000fe60000001000 */
[----:B0-----:R-:W-:Y:S01]  /*02c0*/  FMUL.FTZ R10, R15, R10 ;  /* 0x0000000a0f0a7220 */ /* 0x001fe20000410000 */
[----:B------:R-:W-:-:S04]  /*02d0*/  PRMT R4, RZ, 0x7610, R4 ;  /* 0x00007610ff047816 */ /* 0x000fc80000000004 */
[----:B------:R-:W0:Y:S01]  /*02e0*/  MUFU.RCP R7, R7 ;  /* 0x0000000700077308 */ /* 0x000e220000001000 */
[----:B------:R-:W-:-:S07]  /*02f0*/  F2FP.BF16.PACK_AB R10, RZ, R10 ;  /* 0x0000000aff0a723e */ /* 0x000fce00000010ff */
[----:B------:R-:W2:Y:S01]  /*0300*/  MUFU.RCP R8, R8 ;  /* 0x0000000800087308 */ /* 0x000ea20000001000 */
[----:B-1----:R-:W-:Y:S01]  /*0310*/  FMUL.FTZ R9, R4, R9 ;  /* 0x0000000904097220 */ /* 0x002fe20000410000 */
[----:B------:R-:W-:Y:S02]  /*0320*/  PRMT R4, RZ, 0x5410, R10 ;  /* 0x00005410ff047816 */ /* 0x000fe4000000000a */
[--C-:B------:R-:W-:Y:S02]  /*0330*/  PRMT R10, RZ, 0x5410, R5.reuse ;  /* 0x00005410ff0a7816 */ /* 0x100fe40000000005 */
[----:B------:R-:W-:Y:S02]  /*0340*/  PRMT R6, RZ, 0x7610, R6 ;  /* 0x00007610ff067816 */ /* 0x000fe40000000006 */
[----:B------:R-:W-:Y:S01]  /*0350*/  PRMT R5, RZ, 0x7610, R5 ;  /* 0x00007610ff057816 */ /* 0x000fe20000000005 */
[----:B0-----:R-:W-:Y:S02]  /*0360*/  FMUL.FTZ R10, R10, R7 ;  /* 0x000000070a0a7220 */ /* 0x001fe40000410000 */
[----:B------:R-:W-:-:S02]  /*0370*/  FMUL.FTZ R13, R6, R13 ;  /* 0x0000000d060d7220 */ /* 0x000fc40000410000 */
[----:B--2---:R-:W-:Y:S01]  /*0380*/  FMUL.FTZ R5, R5, R8 ;  /* 0x0000000805057220 */ /* 0x004fe20000410000 */
[----:B------:R-:W-:Y:S02]  /*0390*/  F2FP.BF16.PACK_AB R14, RZ, R14 ;  /* 0x0000000eff0e723e */ /* 0x000fe400000010ff */
[----:B------:R-:W-:Y:S02]  /*03a0*/  F2FP.BF16.PACK_AB R17, RZ, R17 ;  /* 0x00000011ff11723e */ /* 0x000fe400000010ff */
[----:B------:R-:W-:Y:S02]  /*03b0*/  F2FP.BF16.PACK_AB R13, RZ, R13 ;  /* 0x0000000dff0d723e */ /* 0x000fe400000010ff */
[----:B------:R-:W-:Y:S02]  /*03c0*/  F2FP.BF16.PACK_AB R9, RZ, R9 ;  /* 0x00000009ff09723e */ /* 0x000fe400000010ff */
[----:B------:R-:W-:Y:S02]  /*03d0*/  F2FP.BF16.PACK_AB R10, RZ, R10 ;  /* 0x0000000aff0a723e */ /* 0x000fe400000010ff */
[----:B------:R-:W-:-:S02]  /*03e0*/  F2FP.BF16.PACK_AB R5, RZ, R5 ;  /* 0x00000005ff05723e */ /* 0x000fc400000010ff */
[----:B------:R-:W-:Y:S02]  /*03f0*/  PRMT R11, RZ, 0x5410, R14 ;  /* 0x00005410ff0b7816 */ /* 0x000fe4000000000e */
[----:B------:R-:W-:Y:S02]  /*0400*/  PRMT R6, RZ, 0x5410, R17 ;  /* 0x00005410ff067816 */ /* 0x000fe40000000011 */
[----:B------:R-:W-:Y:S02]  /*0410*/  PRMT R13, RZ, 0x5410, R13 ;  /* 0x00005410ff0d7816 */ /* 0x000fe4000000000d */
[----:B------:R-:W-:Y:S02]  /*0420*/  PRMT R7, RZ, 0x5410, R9 ;  /* 0x00005410ff077816 */ /* 0x000fe40000000009 */
[----:B------:R-:W-:Y:S02]  /*0430*/  PRMT R10, RZ, 0x5410, R10 ;  /* 0x00005410ff0a7816 */ /* 0x000fe4000000000a */
[----:B------:R-:W-:Y:S01]  /*0440*/  PRMT R5, RZ, 0x5410, R5 ;  /* 0x00005410ff057816 */ /* 0x000fe20000000005 */
[----:B------:R-:W-:Y:S08]  /*0450*/  FRND.TRUNC R11, R11 ;  /* 0x0000000b000b7307 */ /* 0x000ff0000020d000 */
[----:B------:R-:W0:Y:S08]  /*0460*/  FRND.TRUNC R12, R12 ;  /* 0x0000000c000c7307 */ /* 0x000e30000020d000 */
[----:B------:R-:W-:Y:S08]  /*0470*/  FRND.TRUNC R6, R6 ;  /* 0x0000000600067307 */ /* 0x000ff0000020d000 */
[----:B------:R-:W1:Y:S08]  /*0480*/  FRND.TRUNC R13, R13 ;  /* 0x0000000d000d7307 */ /* 0x000e70000020d000 */
[----:B------:R-:W-:Y:S08]  /*0490*/  FRND.TRUNC R4, R4 ;  /* 0x0000000400047307 */ /* 0x000ff0000020d000 */
[----:B------:R-:W2:Y:S08]  /*04a0*/  FRND.TRUNC R7, R7 ;  /* 0x0000000700077307 */ /* 0x000eb0000020d000 */
[----:B------:R-:W-:Y:S08]  /*04b0*/  FRND.TRUNC R10, R10 ;  /* 0x0000000a000a7307 */ /* 0x000ff0000020d000 */
[----:B------:R-:W3:Y:S01]  /*04c0*/  FRND.TRUNC R5, R5 ;  /* 0x0000000500057307 */ /* 0x000ee2000020d000 */
[----:B------:R-:W-:Y:S01]  /*04d0*/  IMAD.WIDE.U32 R8, R0, R3, c[0x0][0x168] ;  /* 0x00005a0000087625 */ /* 0x000fe200078e0003 */
[----:B0-----:R-:W-:-:S02]  /*04e0*/  F2FP.BF16.PACK_AB R11, R12, R11 ;  /* 0x0000000b0c0b723e */ /* 0x001fc400000010ff */
[----:B-1----:R-:W-:Y:S02]  /*04f0*/  F2FP.BF16.PACK_AB R13, R13, R6 ;  /* 0x000000060d0d723e */ /* 0x002fe400000010ff */
[----:B--2---:R-:W-:Y:S01]  /*0500*/  F2FP.BF16.PACK_AB R7, R7, R4 ;  /* 0x000000040707723e */ /* 0x004fe200000010ff */
[----:B------:R-:W-:Y:S01]  /*0510*/  IMAD.WIDE R8, R2, 0x4, R8 ;  /* 0x0000000402087825 */ /* 0x000fe200078e0208 */
[----:B---3--:R-:W-:-:S04]  /*0520*/  F2FP.BF16.PACK_AB R3, R5, R10 ;  /* 0x0000000a0503723e */ /* 0x008fc800000010ff */
[----:B------:R-:W-:Y:S04]  /*0530*/  STG.E [R8.64], R11 ;  /* 0x0000000b08007986 */ /* 0x000fe8000c101904 */
[----:B------:R-:W-:Y:S04]  /*0540*/  STG.E [R8.64+0x200], R13 ;  /* 0x0002000d08007986 */ /* 0x000fe8000c101904 */
[----:B------:R-:W-:Y:S04]  /*0550*/  STG.E [R8.64+0x400], R7 ;  /* 0x0004000708007986 */ /* 0x000fe8000c101904 */
[----:B------:R-:W-:Y:S01]  /*0560*/  STG.E [R8.64+0x600], R3 ;  /* 0x0006000308007986 */ /* 0x000fe2000c101904 */
[----:B------:R-:W-:Y:S05]  /*0570*/  EXIT ;  /* 0x000000000000794d */ /* 0x000fea0003800000 */
.L_x_806:
[----:B------:R-:W0:Y:S01]  /*0580*/  S2R R7, SR_TID.X ;  /* 0x0000000000077919 */ /* 0x000e220000002100 */
[----:B------:R-:W-:-:S02]  /*0590*/  PRMT R6, RZ, 0x7610, R6 ;  /* 0x00007610ff067816 */ /* 0x000fc40000000006 */
[----:B0-----:R-:W-:Y:S01]  /*05a0*/  ISETP.GE.AND P0, PT, R7, R2, PT ;  /* 0x000000020700720c */ /* 0x001fe20003f06270 */
[----:B------:R-:W-:-:S12]  /*05b0*/  IMAD.MOV.U32 R21, RZ, RZ, R7 ;  /* 0x000000ffff157224 */ /* 0x000fd800078e0007 */
[----:B------:R-:W-:Y:S01]  /*05c0*/  @!P0 IMAD.IADD R22, R0, 0x1, R21 ;  /* 0x0000000100168824 */ /* 0x000fe200078e0215 */
[----:B------:R-:W-:Y:S01]  /*05d0*/  @!P0 IADD3 R21, R21, 0x80, RZ ;  /* 0x0000008015158810 */ /* 0x000fe20007ffe0ff */
[----:B------:R-:W-:-:S03]  /*05e0*/  @!P0 IMAD.MOV.U32 R23, RZ, RZ, 0x2 ;  /* 0x00000002ff178424 */ /* 0x000fc600078e00ff */
[----:B------:R-:W-:Y:S01]  /*05f0*/  ISETP.GE.AND P3, PT, R21, R2, PT ;  /* 0x000000021500720c */ /* 0x000fe20003f66270 */
[----:B------:R-:W-:Y:S01]  /*0600*/  @!P0 IMAD.WIDE.U32 R8, R22, R23, c[0x0][0x178] ;  /* 0x00005e0016088625 */ /* 0x000fe200078e0017 */
[----:B------:R-:W-:-:S04]  /*0610*/  PRMT R24, RZ, 0x7610, R24 ;  /* 0x00007610ff187816 */ /* 0x000fc80000000018 */
[----:B------:R0:W2:Y:S07]  /*0620*/  @!P0 LDG.E.U16 R6, [R8.64] ;  /* 0x0000000408068981 */ /* 0x0000ae000c1e1500 */
[----:B------:R-:W-:Y:S01]  /*0630*/  @!P3 IMAD.IADD R18, R0, 0x1, R21 ;  /* 0x000000010012b824 */ /* 0x000fe200078e0215 */
[----:B------:R-:W-:-:S04]  /*0640*/  @!P3 IADD3 R21, R21, 0x80, RZ ;  /* 0x000000801515b810 */ /* 0x000fc80007ffe0ff */
[----:B------:R-:W-:-:S13]  /*0650*/  ISETP.GE.AND P4, PT, R21, R2, PT ;  /* 0x000000021500720c */ /* 0x000fda0003f86270 */
[----:B------:R-:W-:Y:S01]  /*0660*/  @!P4 IMAD.IADD R16, R0, 0x1, R21 ;  /* 0x000000010010c824 */ /* 0x000fe200078e0215 */
[----:B------:R-:W-:-:S04]  /*0670*/  @!P4 IADD3 R21, R21, 0x80, RZ ;  /* 0x000000801515c810 */ /* 0x000fc80007ffe0ff */
[----:B------:R-:W-:Y:S01]  /*0680*/  ISETP.GE.AND P5, PT, R21, R2, PT ;  /* 0x000000021500720c */ /* 0x000fe20003fa6270 */
[----:B------:R-:W-:-:S12]  /*0690*/  @!P3 IMAD.MOV.U32 R19, RZ, RZ, 0x2 ;  /* 0x00000002ff13b424 */ /* 0x000fd800078e00ff */
[----:B------:R-:W-:Y:S01]  /*06a0*/  @!P5 IMAD.IADD R28, R0, 0x1, R21 ;  /* 0x00000001001cd824 */ /* 0x000fe200078e0215 */
[----:B------:R-:W-:-:S04]  /*06b0*/  @!P5 IADD3 R21, R21, 0x80, RZ ;  /* 0x000000801515d810 */ /* 0x000fc80007ffe0ff */
[----:B------:R-:W-:Y:S01]  /*06c0*/  ISETP.GE.AND P1, PT, R21, R2, PT ;  /* 0x000000021500720c */ /* 0x000fe20003f26270 */
[----:B------:R-:W-:-:S05]  /*06d0*/  @!P3 IMAD.WIDE.U32 R4, R18, R19, c[0x0][0x178] ;  /* 0x00005e001204b625 */ /* 0x000fca00078e0013 */
[----:B------:R1:W3:Y:S01]  /*06e0*/  @!P3 LDG.E.U16 R24, [R4.64] ;  /* 0x000000040418b981 */ /* 0x0002e2000c1e1500 */
[----:B------:R-:W-:Y:S01]  /*06f0*/  PRMT R13, RZ, 0x7610, R13 ;  /* 0x00007610ff0d7816 */ /* 0x000fe2000000000d */
[----:B------:R-:W-:-:S05]  /*0700*/  @!P0 IMAD.WIDE.U32 R22, R22, R23, c[0x0][0x170] ;  /* 0x00005c0016168625 */ /* 0x000fca00078e0017 */
[----:B------:R-:W-:Y:S01]  /*0710*/  @!P1 IMAD.IADD R14, R0, 0x1, R21 ;  /* 0x00000001000e9824 */ /* 0x000fe200078e0215 */
[----:B------:R-:W-:Y:S01]  /*0720*/  @!P1 IADD3 R21, R21, 0x80, RZ ;  /* 0x0000008015159810 */ /* 0x000fe20007ffe0ff */
[----:B------:R-:W-:Y:S01]  /*0730*/  @!P4 IMAD.MOV.U32 R17, RZ, RZ, 0x2 ;  /* 0x00000002ff11c424 */ /* 0x000fe200078e00ff */
[----:B------:R-:W-:Y:S01]  /*0740*/  PRMT R3, RZ, 0x7610, R3 ;  /* 0x00007610ff037816 */ /* 0x000fe20000000003 */
[----:B------:R4:W5:Y:S01]  /*0750*/  @!P0 LDG.E.U16 R13, [R22.64] ;  /* 0x00000004160d8981 */ /* 0x000962000c1e1500 */
[----:B------:R-:W-:Y:S01]  /*0760*/  ISETP.GE.AND P2, PT, R21, R2, PT ;  /* 0x000000021500720c */ /* 0x000fe20003f46270 */
[----:B------:R-:W-:Y:S01]  /*0770*/  @!P4 IMAD.WIDE.U32 R26, R16, R17, c[0x0][0x178] ;  /* 0x00005e00101ac625 */ /* 0x000fe200078e0011 */
[----:B0-----:R-:W-:-:S03]  /*0780*/  PRMT R9, RZ, 0x7610, R9 ;  /* 0x00007610ff097816 */ /* 0x001fc60000000009 */
[----:B------:R-:W-:Y:S01]  /*0790*/  @!P3 IMAD.WIDE.U32 R18, R18, R19, c[0x0][0x170] ;  /* 0x00005c001212b625 */ /* 0x000fe200078e0013 */
[----:B------:R0:W5:Y:S01]  /*07a0*/  @!P4 LDG.E.U16 R3, [R26.64] ;  /* 0x000000041a03c981 */ /* 0x000162000c1e1500 */
[----:B-1----:R-:W-:-:S03]  /*07b0*/  PRMT R4, RZ, 0x7610, R4 ;  /* 0x00007610ff047816 */ /* 0x002fc60000000004 */
[----:B------:R1:W5:Y:S01]  /*07c0*/  @!P3 LDG.E.U16 R9, [R18.64] ;  /* 0x000000041209b981 */ /* 0x000362000c1e1500 */
[----:B------:R-:W-:-:S04]  /*07d0*/  @!P4 IMAD.WIDE.U32 R16, R16, R17, c[0x0][0x170] ;  /* 0x00005c001010c625 */ /* 0x000fc800078e0011 */
[----:B----4-:R-:W-:Y:S01]  /*07e0*/  @!P2 IMAD.IADD R23, R0, 0x1, R21 ;  /* 0x000000010017a824 */ /* 0x010fe200078e0215 */
[----:B------:R-:W-:Y:S01]  /*07f0*/  @!P2 IADD3 R21, R21, 0x80, RZ ;  /* 0x000000801515a810 */ /* 0x000fe20007ffe0ff */
[----:B------:R4:W5:Y:S03]  /*0800*/  @!P4 LDG.E.U16 R4, [R16.64] ;  /* 0x000000041004c981 */ /* 0x000966000c1e1500 */
[----:B------:R-:W-:Y:S01]  /*0810*/  ISETP.GE.AND P4, PT, R21, R2, PT ;  /* 0x000000021500720c */ /* 0x000fe20003f86270 */
[----:B------:R-:W-:Y:S02]  /*0820*/  @!P1 IMAD.MOV.U32 R15, RZ, RZ, 0x2 ;  /* 0x00000002ff0f9424 */ /* 0x000fe400078e00ff */
[----:B------:R-:W-:Y:S01]  /*0830*/  @!P5 IMAD.MOV.U32 R29, RZ, RZ, 0x2 ;  /* 0x00000002ff1dd424 */ /* 0x000fe200078e00ff */
[----:B------:R-:W-:Y:S01]  /*0840*/  PRMT R5, RZ, 0x7610, R5 ;  /* 0x00007610ff057816 */ /* 0x000fe20000000005 */
[----:B-1----:R-:W-:Y:S01]  /*0850*/  @!P1 IMAD.WIDE.U32 R18, R14, R15, c[0x0][0x178] ;  /* 0x00005e000e129625 */ /* 0x002fe200078e000f */
[----:B------:R-:W-:-:S07]  /*0860*/  PRMT R12, RZ, 0x7610, R12 ;  /* 0x00007610ff0c7816 */ /* 0x000fce000000000c */
[----:B------:R-:W-:Y:S01]  /*0870*/  @!P4 IMAD.IADD R25, R0, 0x1, R21 ;  /* 0x000000010019c824 */ /* 0x000fe200078e0215 */
[----:B------:R-:W-:Y:S01]  /*0880*/  @!P4 IADD3 R21, R21, 0x80, RZ ;  /* 0x000000801515c810 */ /* 0x000fe20007ffe0ff */
[CC--:B------:R-:W-:Y:S01]  /*0890*/  @!P5 IMAD.WIDE.U32 R10, R28.reuse, R29.reuse, c[0x0][0x178] ;  /* 0x00005e001c0ad625 */ /* 0x0c0fe200078e001d */
[----:B------:R-:W-:Y:S01]  /*08a0*/  PRMT R8, RZ, 0x7610, R8 ;  /* 0x00007610ff087816 */ /* 0x000fe20000000008 */
[----:B------:R1:W5:Y:S01]  /*08b0*/  @!P1 LDG.E.U16 R5, [R18.64] ;  /* 0x0000000412059981 */ /* 0x000362000c1e1500 */
[----:B------:R-:W-:Y:S01]  /*08c0*/  ISETP.GE.AND P3, PT, R21, R2, PT ;  /* 0x000000021500720c */ /* 0x000fe20003f66270 */
[----:B------:R-:W-:Y:S02]  /*08d0*/  @!P2 IMAD.MOV.U32 R22, RZ, RZ, 0x2 ;  /* 0x00000002ff16a424 */ /* 0x000fe400078e00ff */
[----:B------:R-:W-:Y:S01]  /*08e0*/  @!P5 IMAD.WIDE.U32 R28, R28, R29, c[0x0][0x170] ;  /* 0x00005c001c1cd625 */ /* 0x000fe200078e001d */
[----:B------:R1:W5:Y:S03]  /*08f0*/  @!P5 LDG.E.U16 R12, [R10.64] ;  /* 0x000000040a0cd981 */ /* 0x000366000c1e1500 */
[----:B----4-:R-:W-:Y:S01]  /*0900*/  @!P2 IMAD.WIDE.U32 R16, R23, R22, c[0x0][0x178] ;  /* 0x00005e001710a625 */ /* 0x010fe200078e0016 */
[----:B------:R4:W5:Y:S03]  /*0910*/  @!P5 LDG.E.U16 R8, [R28.64] ;  /* 0x000000041c08d981 */ /* 0x000966000c1e1500 */
[----:B0-----:R-:W-:Y:S01]  /*0920*/  @!P4 IMAD.MOV.U32 R26, RZ, RZ, 0x2 ;  /* 0x00000002ff1ac424 */ /* 0x001fe200078e00ff */
[----:B-1----:R-:W-:-:S03]  /*0930*/  PRMT R11, RZ, 0x7610, R11 ;  /* 0x00007610ff0b7816 */ /* 0x002fc6000000000b */
[----:B------:R-:W-:Y:S01]  /*0940*/  @!P4 IMAD.WIDE.U32 R18, R25, R26, c[0x0][0x178] ;  /* 0x00005e001912c625 */ /* 0x000fe200078e001a */
[----:B------:R-:W-:-:S03]  /*0950*/  PRMT R27, RZ, 0x7610, R27 ;  /* 0x00007610ff1b7816 */ /* 0x000fc6000000001b */
[----:B----4-:R-:W-:Y:S01]  /*0960*/  @!P3 IMAD.IADD R29, R0, 0x1, R21 ;  /* 0x00000001001db824 */ /* 0x010fe200078e0215 */
[----:B------:R0:W4:Y:S01]  /*0970*/  @!P2 LDG.E.U16 R11, [R16.64] ;  /* 0x00000004100ba981 */ /* 0x000122000c1e1500 */
[----:B------:R-:W-:-:S03]  /*0980*/  @!P3 IMAD.MOV.U32 R28, RZ, RZ, 0x2 ;  /* 0x00000002ff1cb424 */ /* 0x000fc600078e00ff */
[----:B------:R1:W4:Y:S01]  /*0990*/  @!P4 LDG.E.U16 R27, [R18.64] ;  /* 0x00000004121bc981 */ /* 0x000322000c1e1500 */
[----:B------:R-:W-:Y:S01]  /*09a0*/  @!P3 IMAD.WIDE.U32 R20, R29, R28, c[0x0][0x178] ;  /* 0x00005e001d14b625 */ /* 0x000fe200078e001c */
[----:B0-----:R-:W-:-:S03]  /*09b0*/  PRMT R16, RZ, 0x7610, R16 ;  /* 0x00007610ff107816 */ /* 0x001fc60000000010 */
[----:B------:R-:W-:Y:S01]  /*09c0*/  @!P1 IMAD.WIDE.U32 R14, R14, R15, c[0x0][0x170] ;  /* 0x00005c000e0e9625 */ /* 0x000fe200078e000f */
[----:B------:R-:W-:Y:S02]  /*09d0*/  PRMT R10, RZ, 0x7610, R10 ;  /* 0x00007610ff0a7816 */ /* 0x000fe4000000000a */
[----:B------:R0:W4:Y:S01]  /*09e0*/  @!P3 LDG.E.U16 R16, [R20.64] ;  /* 0x000000041410b981 */ /* 0x000122000c1e1500 */
[----:B------:R-:W-:Y:S01]  /*09f0*/  PRMT R17, RZ, 0x7610, R17 ;  /* 0x00007610ff117816 */ /* 0x000fe20000000011 */
[----:B------:R-:W-:Y:S01]  /*0a00*/  @!P2 IMAD.WIDE.U32 R22, R23, R22, c[0x0][0x170] ;  /* 0x00005c001716a625 */ /* 0x000fe200078e0016 */
[----:B-1----:R-:W-:Y:S01]  /*0a10*/  PRMT R18, RZ, 0x7610, R18 ;  /* 0x00007610ff127816 */ /* 0x002fe20000000012 */
[----:B------:R1:W4:Y:S02]  /*0a20*/  @!P1 LDG.E.U16 R10, [R14.64] ;  /* 0x000000040e0a9981 */ /* 0x000324000c1e1500 */
[----:B------:R-:W-:Y:S02]  /*0a30*/  @!P3 IMAD.WIDE.U32 R28, R29, R28, c[0x0][0x170] ;  /* 0x00005c001d1cb625 */ /* 0x000fe400078e001c */
[----:B------:R-:W4:Y:S02]  /*0a40*/  @!P2 LDG.E.U16 R17, [R22.64] ;  /* 0x000000041611a981 */ /* 0x000f24000c1e1500 */
[----:B-1----:R-:W-:Y:S01]  /*0a50*/  @!P4 IMAD.WIDE.U32 R14, R25, R26, c[0x0][0x170] ;  /* 0x00005c00190ec625 */ /* 0x002fe200078e001a */
[----:B------:R-:W-:-:S04]  /*0a60*/  PRMT R25, RZ, 0x7610, R25 ;  /* 0x00007610ff197816 */ /* 0x000fc80000000019 */
[----:B------:R2:W4:Y:S04]  /*0a70*/  @!P4 LDG.E.U16 R18, [R14.64] ;  /* 0x000000040e12c981 */ /* 0x000528000c1e1500 */
[----:B------:R-:W4:Y:S01]  /*0a80*/  @!P3 LDG.E.U16 R25, [R28.64] ;  /* 0x000000041c19b981 */ /* 0x000f22000c1e1500 */
[----:B------:R-:W-:-:S04]  /*0a90*/  IADD3 R19, R7, 0x80, RZ ;  /* 0x0000008007137810 */ /* 0x000fc80007ffe0ff */
[----:B------:R-:W-:Y:S02]  /*0aa0*/  ISETP.GE.AND P5, PT, R19, R2, PT ;  /* 0x000000021300720c */ /* 0x000fe40003fa6270 */
[----:B0-----:R-:W-:-:S04]  /*0ab0*/  IADD3 R21, R7, 0x100, RZ ;  /* 0x0000010007157810 */ /* 0x001fc80007ffe0ff */
[----:B------:R-:W-:Y:S02]  /*0ac0*/  ISETP.GE.AND P1, PT, R21, R2, PT ;  /* 0x000000021500720c */ /* 0x000fe40003f26270 */
[----:B------:R-:W-:-:S04]  /*0ad0*/  IADD3 R21, R7, 0x180, RZ ;  /* 0x0000018007157810 */ /* 0x000fc80007ffe0ff */
[----:B------:R-:W-:Y:S01]  /*0ae0*/  ISETP.GE.AND P2, PT, R21, R2, PT ;  /* 0x000000021500720c */ /* 0x000fe20003f46270 */
[----:B------:R-:W-:Y:S01]  /*0af0*/  BSSY B0, `(.L_x_807) ;  /* 0x000007d000007945 */ /* 0x000fe20003800000 */
[----:B--2---:R-:W-:-:S04]  /*0b00*/  @!P0 PRMT R14, RZ, 0x5410, R6 ;  /* 0x00005410ff0e8816 */ /* 0x004fc80000000006 */
[----:B------:R-:W0:Y:S01]  /*0b10*/  @!P0 MUFU.RCP R20, R14 ;  /* 0x0000000e00148308 */ /* 0x000e220000001000 */
[----:B---3--:R-:W-:-:S07]  /*0b20*/  @!P5 PRMT R6, RZ, 0x5410, R24 ;  /* 0x00005410ff06d816 */ /* 0x008fce0000000018 */
[----:B------:R-:W1:Y:S01]  /*0b30*/  @!P5 MUFU.RCP R6, R6 ;  /* 0x000000060006d308 */ /* 0x000e620000001000 */
[----:B-----5:R-:W-:-:S05]  /*0b40*/  @!P0 PRMT R13, RZ, 0x5410, R13 ;  /* 0x00005410ff0d8816 */ /* 0x020fca000000000d */
[----:B0-----:R-:W-:Y:S01]  /*0b50*/  @!P0 FMUL.FTZ R15, R13, R20 ;  /* 0x000000140d0f8220 */ /* 0x001fe20000410000 */
[----:B------:R-:W-:Y:S02]  /*0b60*/  @!P1 PRMT R13, RZ, 0x5410, R3 ;  /* 0x00005410ff0d9816 */ /* 0x000fe40000000003 */
[----:B------:R-:W-:-:S04]  /*0b70*/  @!P5 PRMT R9, RZ, 0x5410, R9 ;  /* 0x00005410ff09d816 */ /* 0x000fc80000000009 */
[----:B------:R-:W0:Y:S01]  /*0b80*/  @!P1 MUFU.RCP R13, R13 ;  /* 0x0000000d000d9308 */ /* 0x000e220000001000 */
[----:B-1----:R-:W-:-:S05]  /*0b90*/  @!P5 FMUL.FTZ R6, R9, R6 ;  /* 0x000000060906d220 */ /* 0x002fca0000410000 */
[----:B------:R-:W-:-:S04]  /*0ba0*/  @!P5 F2FP.BF16.PACK_AB R6, RZ, R6 ;  /* 0x00000006ff06d23e */ /* 0x000fc800000010ff */
[----:B------:R-:W-:Y:S02]  /*0bb0*/  @!P5 PRMT R6, RZ, 0x5410, R6 ;  /* 0x00005410ff06d816 */ /* 0x000fe40000000006 */
[----:B------:R-:W-:Y:S02]  /*0bc0*/  @!P1 PRMT R4, RZ, 0x5410, R4 ;  /* 0x00005410ff049816 */ /* 0x000fe40000000004 */
[----:B------:R-:W-:Y:S02]  /*0bd0*/  IADD3 R9, R7, 0x200, RZ ;  /* 0x0000020007097810 */ /* 0x000fe40007ffe0ff */
[----:B------:R-:W1:Y:S01]  /*0be0*/  @!P5 FRND.TRUNC R6, R6 ;  /* 0x000000060006d307 */ /* 0x000e62000020d000 */
[----:B0-----:R-:W-:Y:S01]  /*0bf0*/  @!P1 FMUL.FTZ R4, R4, R13 ;  /* 0x0000000d04049220 */ /* 0x001fe20000410000 */
[----:B------:R-:W-:Y:S02]  /*0c00*/  ISETP.GE.AND P3, PT, R9, R2, PT ;  /* 0x000000020900720c */ /* 0x000fe40003f66270 */
[----:B------:R-:W-:-:S04]  /*0c10*/  IADD3 R13, R7, 0x280, RZ ;  /* 0x00000280070d7810 */ /* 0x000fc80007ffe0ff */
[----:B------:R-:W-:Y:S02]  /*0c20*/  ISETP.GE.AND P4, PT, R13, R2, PT ;  /* 0x000000020d00720c */ /* 0x000fe40003f86270 */
[----:B------:R-:W-:-:S04]  /*0c30*/  IADD3 R13, R7, 0x300, RZ ;  /* 0x00000300070d7810 */ /* 0x000fc80007ffe0ff */
[----:B------:R-:W-:Y:S02]  /*0c40*/  ISETP.GE.AND P6, PT, R13, R2, PT ;  /* 0x000000020d00720c */ /* 0x000fe40003fc6270 */
[----:B------:R-:W-:Y:S02]  /*0c50*/  IADD3 R13, R7, 0x380, RZ ;  /* 0x00000380070d7810 */ /* 0x000fe40007ffe0ff */
[----:B------:R-:W-:Y:S02]  /*0c60*/  @!P3 PRMT R9, RZ, 0x5410, R5 ;  /* 0x00005410ff09b816 */ /* 0x000fe40000000005 */
[----:B-1----:R-:W-:Y:S02]  /*0c70*/  @!P5 F2FP.BF16.PACK_AB R5, RZ, R6 ;  /* 0x00000006ff05d23e */ /* 0x002fe400000010ff */
[----:B------:R-:W-:Y:S02]  /*0c80*/  ISETP.GE.AND P5, PT, R13, R2, PT ;  /* 0x000000020d00720c */ /* 0x000fe40003fa6270 */
[----:B------:R-:W-:-:S02]  /*0c90*/  @!P0 F2FP.BF16.PACK_AB R15, RZ, R15 ;  /* 0x0000000fff0f823e */ /* 0x000fc400000010ff */
[----:B------:R-:W-:Y:S02]  /*0ca0*/  @!P2 PRMT R12, RZ, 0x5410, R12 ;  /* 0x00005410ff0ca816 */ /* 0x000fe4000000000c */
[----:B------:R-:W-:Y:S02]  /*0cb0*/  @!P0 PRMT R3, RZ, 0x5410, R15 ;  /* 0x00005410ff038816 */ /* 0x000fe4000000000f */
[----:B------:R-:W0:Y:S01]  /*0cc0*/  @!P2 MUFU.RCP R15, R12 ;  /* 0x0000000c000fa308 */ /* 0x000e220000001000 */
[----:B----4-:R-:W-:Y:S02]  /*0cd0*/  @!P6 PRMT R27, RZ, 0x5410, R27 ;  /* 0x00005410ff1be816 */ /* 0x010fe4000000001b */
[----:B------:R-:W-:-:S05]  /*0ce0*/  @!P4 PRMT R11, RZ, 0x5410, R11 ;  /* 0x00005410ff0bc816 */ /* 0x000fca000000000b */
[----:B------:R-:W1:Y:S01]  /*0cf0*/  @!P3 MUFU.RCP R9, R9 ;  /* 0x000000090009b308 */ /* 0x000e620000001000 */
[----:B------:R-:W-:-:S07]  /*0d00*/  @!P5 PRMT R16, RZ, 0x5410, R16 ;  /* 0x00005410ff10d816 */ /* 0x000fce0000000010 */
[----:B------:R-:W2:Y:S01]  /*0d10*/  @!P4 MUFU.RCP R12, R11 ;  /* 0x0000000b000cc308 */ /* 0x000ea20000001000 */
[----:B------:R-:W-:-:S07]  /*0d20*/  @!P2 PRMT R8, RZ, 0x5410, R8 ;  /* 0x00005410ff08a816 */ /* 0x000fce0000000008 */
[----:B------:R-:W3:Y:S01]  /*0d30*/  @!P6 MUFU.RCP R27, R27 ;  /* 0x0000001b001be308 */ /* 0x000ee20000001000 */
[----:B0-----:R-:W-:Y:S01]  /*0d40*/  @!P2 FMUL.FTZ R8, R8, R15 ;  /* 0x0000000f0808a220 */ /* 0x001fe20000410000 */
[----:B------:R-:W-:-:S06]  /*0d50*/  @!P3 PRMT R10, RZ, 0x5410, R10 ;  /* 0x00005410ff0ab816 */ /* 0x000fcc000000000a */
[----:B------:R-:W0:Y:S01]  /*0d60*/  @!P5 MUFU.RCP R16, R16 ;  /* 0x000000100010d308 */ /* 0x000e220000001000 */
[----:B------:R-:W-:Y:S01]  /*0d70*/  @!P4 PRMT R17, RZ, 0x5410, R17 ;  /* 0x00005410ff11c816 */ /* 0x000fe20000000011 */
[----:B-1----:R-:W-:Y:S01]  /*0d80*/  @!P3 FMUL.FTZ R10, R10, R9 ;  /* 0x000000090a0ab220 */ /* 0x002fe20000410000 */
[----:B------:R-:W-:-:S05]  /*0d90*/  @!P6 PRMT R18, RZ, 0x5410, R18 ;  /* 0x00005410ff12e816 */ /* 0x000fca0000000012 */
[----:B------:R-:W1:Y:S01]  /*0da0*/  @!P0 FRND.TRUNC R3, R3 ;  /* 0x0000000300038307 */ /* 0x000e62000020d000 */
[----:B------:R-:W-:Y:S02]  /*0db0*/  @!P2 F2FP.BF16.PACK_AB R8, RZ, R8 ;  /* 0x00000008ff08a23e */ /* 0x000fe400000010ff */
[----:B------:R-:W-:Y:S01]  /*0dc0*/  @!P5 PRMT R25, RZ, 0x5410, R25 ;  /* 0x00005410ff19d816 */ /* 0x000fe20000000019 */
[----:B--2---:R-:W-:Y:S01]  /*0dd0*/  @!P4 FMUL.FTZ R17, R17, R12 ;  /* 0x0000000c1111c220 */ /* 0x004fe20000410000 */
[----:B------:R-:W-:Y:S01]  /*0de0*/  @!P2 PRMT R8, RZ, 0x5410, R8 ;  /* 0x00005410ff08a816 */ /* 0x000fe20000000008 */
[----:B---3--:R-:W-:Y:S01]  /*0df0*/  @!P6 FMUL.FTZ R18, R18, R27 ;  /* 0x0000001b1212e220 */ /* 0x008fe20000410000 */
[----:B------:R-:W-:Y:S01]  /*0e00*/  @!P3 F2FP.BF16.PACK_AB R10, RZ, R10 ;  /* 0x0000000aff0ab23e */ /* 0x000fe200000010ff */
[----:B0-----:R-:W-:Y:S01]  /*0e10*/  @!P5 FMUL.FTZ R25, R25, R16 ;  /* 0x000000101919d220 */ /* 0x001fe20000410000 */
[----:B------:R-:W-:Y:S01]  /*0e20*/  @!P1 F2FP.BF16.PACK_AB R4, RZ, R4 ;  /* 0x00000004ff04923e */ /* 0x000fe200000010ff */
[----:B------:R0:W-:Y:S01]  /*0e30*/  @!P2 FRND.TRUNC R6, R8 ;  /* 0x000000080006a307 */ /* 0x0001e2000020d000 */
[----:B------:R-:W-:Y:S01]  /*0e40*/  @!P4 F2FP.BF16.PACK_AB R17, RZ, R17 ;  /* 0x00000011ff11c23e */ /* 0x000fe200000010ff */
[----:B------:R-:W-:Y:S01]  /*0e50*/  @!P0 IMAD.MOV.U32 R11, RZ, RZ, 0x2 ;  /* 0x00000002ff0b8424 */ /* 0x000fe200078e00ff */
[----:B------:R-:W-:-:S02]  /*0e60*/  @!P6 F2FP.BF16.PACK_AB R18, RZ, R18 ;  /* 0x00000012ff12e23e */ /* 0x000fc400000010ff */
[----:B------:R-:W-:Y:S02]  /*0e70*/  @!P5 F2FP.BF16.PACK_AB R25, RZ, R25 ;  /* 0x00000019ff19d23e */ /* 0x000fe400000010ff */
[----:B-1----:R-:W-:Y:S02]  /*0e80*/  @!P0 F2FP.BF16.PACK_AB R3, RZ, R3 ;  /* 0x00000003ff03823e */ /* 0x002fe400000010ff */
[----:B0-----:R-:W-:Y:S01]  /*0e90*/  @!P3 PRMT R8, RZ, 0x5410, R10 ;  /* 0x00005410ff08b816 */ /* 0x001fe2000000000a */
[----:B------:R-:W-:Y:S01]  /*0ea0*/  @!P0 IMAD.IADD R10, R0, 0x1, R7 ;  /* 0x00000001000a8824 */ /* 0x000fe200078e0207 */
[----:B------:R-:W-:Y:S02]  /*0eb0*/  @!P1 PRMT R4, RZ, 0x5410, R4 ;  /* 0x00005410ff049816 */ /* 0x000fe40000000004 */
[----:B------:R-:W-:Y:S01]  /*0ec0*/  @!P4 PRMT R9, RZ, 0x5410, R17 ;  /* 0x00005410ff09c816 */ /* 0x000fe20000000011 */
[----:B------:R-:W-:Y:S01]  /*0ed0*/  @!P0 IMAD.WIDE.U32 R10, R10, R11, c[0x0][0x168] ;  /* 0x00005a000a0a8625 */ /* 0x000fe200078e000b */
[----:B------:R-:W-:-:S02]  /*0ee0*/  @!P6 PRMT R18, RZ, 0x5410, R18 ;  /* 0x00005410ff12e816 */ /* 0x000fc40000000012 */
[----:B------:R-:W-:Y:S01]  /*0ef0*/  PRMT R14, R3, 0x7610, R14 ;  /* 0x00007610030e7816 */ /* 0x000fe2000000000e */
[----:B------:R-:W-:Y:S01]  /*0f00*/  @!P0 IMAD.MOV.U32 R7, RZ, RZ, R19 ;  /* 0x000000ffff078224 */ /* 0x000fe200078e0013 */
[----:B------:R-:W-:Y:S01]  /*0f10*/  @!P5 PRMT R25, RZ, 0x5410, R25 ;  /* 0x00005410ff19d816 */ /* 0x000fe20000000019 */
[----:B------:R-:W0:Y:S02]  /*0f20*/  @!P1 FRND.TRUNC R4, R4 ;  /* 0x0000000400049307 */ /* 0x000e24000020d000 */
[----:B------:R1:W-:Y:S01]  /*0f30*/  @!P0 STG.E.U16 [R10.64], R14 ;  /* 0x0000000e0a008986 */ /* 0x0003e2000c101504 */
[----:B------:R-:W-:-:S05]  /*0f40*/  ISETP.GE.AND P0, PT, R7, R2, PT ;  /* 0x000000020700720c */ /* 0x000fca0003f06270 */
[----:B------:R-:W2:Y:S08]  /*0f50*/  @!P3 FRND.TRUNC R8, R8 ;  /* 0x000000080008b307 */ /* 0x000eb0000020d000 */
[----:B------:R-:W3:Y:S08]  /*0f60*/  @!P4 FRND.TRUNC R9, R9 ;  /* 0x000000090009c307 */ /* 0x000ef0000020d000 */
[----:B------:R-:W4:Y:S08]  /*0f70*/  @!P6 FRND.TRUNC R18, R18 ;  /* 0x000000120012e307 */ /* 0x000f30000020d000 */
[----:B------:R-:W5:Y:S01]  /*0f80*/  @!P5 FRND.TRUNC R3, R25 ;  /* 0x000000190003d307 */ /* 0x000f62000020d000 */
[----:B------:R-:W-:Y:S01]  /*0f90*/  BSSY B1, `(.L_x_808) ;  /* 0x000002b000017945 */ /* 0x000fe20003800000 */
[----:B0-----:R-:W-:-:S02]  /*0fa0*/  @!P1 F2FP.BF16.PACK_AB R12, RZ, R4 ;  /* 0x00000004ff0c923e */ /* 0x001fc400000010ff */
[----:B------:R-:W-:Y:S02]  /*0fb0*/  @!P2 F2FP.BF16.PACK_AB R13, RZ, R6 ;  /* 0x00000006ff0da23e */ /* 0x000fe400000010ff */
[----:B--2---:R-:W-:Y:S02]  /*0fc0*/  @!P3 F2FP.BF16.PACK_AB R8, RZ, R8 ;  /* 0x00000008ff08b23e */ /* 0x004fe400000010ff */
[----:B---3--:R-:W-:Y:S02]  /*0fd0*/  @!P4 F2FP.BF16.PACK_AB R6, RZ, R9 ;  /* 0x00000009ff06c23e */ /* 0x008fe400000010ff */
[----:B----4-:R-:W-:Y:S02]  /*0fe0*/  @!P6 F2FP.BF16.PACK_AB R4, RZ, R18 ;  /* 0x00000012ff04e23e */ /* 0x010fe400000010ff */
[----:B-----5:R-:W-:Y:S01]  /*0ff0*/  @!P5 F2FP.BF16.PACK_AB R3, RZ, R3 ;  /* 0x00000003ff03d23e */ /* 0x020fe200000010ff */
[----:B------:R-:W-:Y:S05]  /*1000*/  @P0 BRA `(.L_x_809) ;  /* 0x000000c000000947 */ /* 0x000fea0003800000 */
[----:B-1----:R-:W-:Y:S01]  /*1010*/  IMAD.IADD R10, R0, 0x1, R7 ;  /* 0x00000001000a7824 */ /* 0x002fe200078e0207 */
[----:B------:R-:W-:Y:S01]  /*1020*/  IADD3 R7, R7, 0x80, RZ ;  /* 0x0000008007077810 */ /* 0x000fe20007ffe0ff */
[----:B------:R-:W-:-:S03]  /*1030*/  IMAD.MOV.U32 R11, RZ, RZ, 0x2 ;  /* 0x00000002ff0b7424 */ /* 0x000fc600078e00ff */
[----:B------:R-:W-:Y:S01]  /*1040*/  ISETP.GE.AND P0, PT, R7, R2, PT ;  /* 0x000000020700720c */ /* 0x000fe20003f06270 */
[----:B------:R-:W-:-:S05]  /*1050*/  IMAD.WIDE.U32 R10, R10, R11, c[0x0][0x168] ;  /* 0x00005a000a0a7625 */ /* 0x000fca00078e000b */
[----:B------:R0:W-:Y:S07]  /*1060*/  STG.E.U16 [R10.64], R5 ;  /* 0x000000050a007986 */ /* 0x0001ee000c101504 */
[----:B------:R-:W-:Y:S05]  /*1070*/  @P0 BRA `(.L_x_810) ;  /* 0x000000c000000947 */ /* 0x000fea0003800000 */
[----:B0-----:R-:W-:Y:S01]  /*1080*/  IMAD.IADD R10, R0, 0x1, R7 ;  /* 0x00000001000a7824 */ /* 0x001fe200078e0207 */
[----:B------:R-:W-:Y:S01]  /*1090*/  IADD3 R7, R7, 0x80, RZ ;  /* 0x0000008007077810 */ /* 0x000fe20007ffe0ff */
[----:B------:R-:W-:-:S04]  /*10a0*/  IMAD.MOV.U32 R11, RZ, RZ, 0x2 ;  /* 0x00000002ff0b7424 */ /* 0x000fc800078e00ff */
[----:B------:R-:W-:-:S05]  /*10b0*/  IMAD.WIDE.U32 R10, R10, R11, c[0x0][0x168] ;  /* 0x00005a000a0a7625 */ /* 0x000fca00078e000b */
[----:B------:R0:W-:Y:S02]  /*10c0*/  STG.E.U16 [R10.64], R12 ;  /* 0x0000000c0a007986 */ /* 0x0001e4000c101504 */
.L_x_809:
[----:B-1----:R-:W-:-:S13]  /*10d0*/  ISETP.GE.AND P0, PT, R7, R2, PT ;  /* 0x000000020700720c */ /* 0x002fda0003f06270 */
[----:B------:R-:W-:Y:S05]  /*10e0*/  @P0 BRA `(.L_x_811) ;  /* 0x000000d000000947 */ /* 0x000fea0003800000 */
[----:B0-----:R-:W-:Y:S01]  /*10f0*/  IMAD.IADD R10, R0, 0x1, R7 ;  /* 0x00000001000a7824 */ /* 0x001fe200078e0207 */
[----:B------:R-:W-:Y:S01]  /*1100*/  IADD3 R7, R7, 0x80, RZ ;  /* 0x0000008007077810 */ /* 0x000fe20007ffe0ff */
[----:B------:R-:W-:-:S04]  /*1110*/  IMAD.MOV.U32 R11, RZ, RZ, 0x2 ;  /* 0x00000002ff0b7424 */ /* 0x000fc800078e00ff */
[----:B------:R-:W-:-:S05]  /*1120*/  IMAD.WIDE.U32 R10, R10, R11, c[0x0][0x168] ;  /* 0x00005a000a0a7625 */ /* 0x000fca00078e000b */
[----:B------:R0:W-:Y:S02]  /*1130*/  STG.E.U16 [R10.64], R13 ;  /* 0x0000000d0a007986 */ /* 0x0001e4000c101504 */
.L_x_810:
[----:B------:R-:W-:-:S13]  /*1140*/  ISETP.GE.AND P0, PT, R7, R2, PT ;  /* 0x000000020700720c */ /* 0x000fda0003f06270 */
[----:B------:R-:W-:Y:S05]  /*1150*/  @P0 BRA `(.L_x_812) ;  /* 0x000000e000000947 */ /* 0x000fea0003800000 */
[----:B------:R-:W-:Y:S01]  /*1160*/  IMAD.IADD R9, R0, 0x1, R7 ;  /* 0x0000000100097824 */ /* 0x000fe200078e0207 */
[----:B0-----:R-:W-:Y:S01]  /*1170*/  PRMT R5, R8, 0x7610, R5 ;  /* 0x0000761008057816 */ /* 0x001fe20000000005 */
[----:B------:R-:W-:Y:S01]  /*1180*/  IMAD.MOV.U32 R10, RZ, RZ, 0x2 ;  /* 0x00000002ff0a7424 */ /* 0x000fe200078e00ff */
[----:B------:R-:W-:-:S03]  /*1190*/  IADD3 R7, R7, 0x80, RZ ;  /* 0x0000008007077810 */ /* 0x000fc60007ffe0ff */
[----:B------:R-:W-:-:S05]  /*11a0*/  IMAD.WIDE.U32 R8, R9, R10, c[0x0][0x168] ;  /* 0x00005a0009087625 */ /* 0x000fca00078e000a */
[----:B------:R0:W-:Y:S02]  /*11b0*/  STG.E.U16 [R8.64], R5 ;  /* 0x0000000508007986 */ /* 0x0001e4000c101504 */
.L_x_811:
[----:B------:R-:W-:-:S13]  /*11c0*/  ISETP.GE.AND P0, PT, R7, R2, PT ;  /* 0x000000020700720c */ /* 0x000fda0003f06270 */
[----:B------:R-:W-:Y:S01]  /*11d0*/  @P0 BREAK B1 ;  /* 0x0000000000010942 */ /* 0x000fe20003800000 */
[----:B------:R-:W-:Y:S05]  /*11e0*/  @P0 BRA `(.L_x_813) ;  /* 0x000000d000000947 */ /* 0x000fea0003800000 */
[----:B0-----:R-:W-:Y:S01]  /*11f0*/  IMAD.IADD R8, R0, 0x1, R7 ;  /* 0x0000000100087824 */ /* 0x001fe200078e0207 */
[----:B------:R-:W-:Y:S01]  /*1200*/  IADD3 R7, R7, 0x80, RZ ;  /* 0x0000008007077810 */ /* 0x000fe20007ffe0ff */
[----:B------:R-:W-:-:S04]  /*1210*/  IMAD.MOV.U32 R9, RZ, RZ, 0x2 ;  /* 0x00000002ff097424 */ /* 0x000fc800078e00ff */
[----:B------:R-:W-:-:S05]  /*1220*/  IMAD.WIDE.U32 R8, R8, R9, c[0x0][0x168] ;  /* 0x00005a0008087625 */ /* 0x000fca00078e0009 */
[----:B------:R0:W-:Y:S02]  /*1230*/  STG.E.U16 [R8.64], R6 ;  /* 0x0000000608007986 */ /* 0x0001e4000c101504 */
.L_x_812:
[----:B------:R-:W-:Y:S05]  /*1240*/  BSYNC B1 ;  /* 0x0000000000017941 */ /* 0x000fea0003800000 */
.L_x_808:
[----:B------:R-:W-:Y:S02]  /*1250*/  ISETP.GE.AND P0, PT, R7, R2, PT ;  /* 0x000000020700720c */ /* 0x000fe40003f06270 */
[----:B0-----:R-:W-:-:S11]  /*1260*/  PRMT R8, R4, 0x7610, R8 ;  /* 0x0000761004087816 */ /* 0x001fd60000000008 */
[----:B------:R-:W-:Y:S01]  /*1270*/  @!P0 IMAD.IADD R5, R0, 0x1, R7 ;  /* 0x0000000100058824 */ /* 0x000fe200078e0207 */
[----:B------:R-:W-:Y:S01]  /*1280*/  @!P0 IADD3 R7, R7, 0x80, RZ ;  /* 0x0000008007078810 */ /* 0x000fe20007ffe0ff */
[----:B------:R-:W-:-:S04]  /*1290*/  @!P0 IMAD.MOV.U32 R6, RZ, RZ, 0x2 ;  /* 0x00000002ff068424 */ /* 0x000fc800078e00ff */
[----:B------:R-:W-:-:S05]  /*12a0*/  @!P0 IMAD.WIDE.U32 R4, R5, R6, c[0x0][0x168] ;  /* 0x00005a0005048625 */ /* 0x000fca00078e0006 */
[----:B------:R0:W-:Y:S02]  /*12b0*/  @!P0 STG.E.U16 [R4.64], R8 ;  /* 0x0000000804008986 */ /* 0x0001e4000c101504 */
.L_x_813:
[----:B------:R-:W-:Y:S05]  /*12c0*/  BSYNC B0 ;  /* 0x0000000000007941 */ /* 0x000fea0003800000 */
.L_x_807:
[----:B------:R-:W-:Y:S01]  /*12d0*/  WARPSYNC 0xffffffff ;  /* 0xffffffff00007948 */ /* 0x000fe20003800000 */
[----:B------:R-:W-:-:S13]  /*12e0*/  ISETP.GE.AND P0, PT, R7, R2, PT ;  /* 0x000000020700720c */ /* 0x000fda0003f06270 */
[----:B------:R-:W-:Y:S05]  /*12f0*/  @P0 EXIT ;  /* 0x000000000000094d */ /* 0x000fea0003800000 */
[----:B------:R-:W-:Y:S01]  /*1300*/  IMAD.IADD R2, R0, 0x1, R7 ;  /* 0x0000000100027824 */ /* 0x000fe200078e0207 */
[----:B------:R-:W-:Y:S01]  /*1310*/  PRMT R0, R3, 0x7610, R0 ;  /* 0x0000761003007816 */ /* 0x000fe20000000000 */
[----:B0-----:R-:W-:-:S04]  /*1320*/  IMAD.MOV.U32 R5, RZ, RZ, 0x2 ;  /* 0x00000002ff057424 */ /* 0x001fc800078e00ff */
[----:B------:R-:W-:-:S05]  /*1330*/  IMAD.WIDE.U32 R2, R2, R5, c[0x0][0x168] ;  /* 0x00005a0002027625 */ /* 0x000fca00078e0005 */
[----:B------:R-:W-:Y:S01]  /*1340*/  STG.E.U16 [R2.64], R0 ;  /* 0x0000000002007986 */ /* 0x000fe2000c101504 */
[----:B------:R-:W-:Y:S05]  /*1350*/  EXIT ;  /* 0x000000000000794d */ /* 0x000fea0003800000 */
.L_x_814:
        /* <DEDUP_REMOVED lines=10> */
.L_x_21439:


//--------------------- .text._ZN2at6native29vectorized_elementwise_kernelILi4ENS0_13BinaryFunctorIN3c108BFloat16ES4_S4_ZZZNS0_15binary_internal21div_trunc_kernel_cudaERNS_18TensorIteratorBaseEENKUlvE1_clEvENKUlvE2_clEvEUlS4_S4_E_EESt5arrayIPcLm3EEEEviT0_T1_ --------------------------
	.section	.text._ZN2at6native29vectorized_elementwise_kernelILi4ENS0_13BinaryFunctorIN3c108BFloat16ES4_S4_ZZZNS0_15binary_internal21div_trunc_kernel_cudaERNS_18TensorIteratorBaseEENKUlvE1_clEvENKUlvE2_clEvEUlS4_S4_E_EESt5arrayIPcLm3EEEEviT0_T1_,"ax",@progbits
	.sectioninfo	@"SHI_REGISTERS=32"
	.align	128
        .global         _ZN2at6native29vectorized_elementwise_kernelILi4ENS0_13BinaryFunctorIN3c108BFloat16ES4_S4_ZZZNS0_15binary_internal21div_trunc_kernel_cudaERNS_18TensorIteratorBaseEENKUlvE1_clEvENKUlvE2_clEvEUlS4_S4_E_EESt5arrayIPcLm3EEEEviT0_T1_
        .type           _ZN2at6native29vectorized_elementwise_kernelILi4ENS0_13BinaryFunctorIN3c108BFloat16ES4_S4_ZZZNS0_15binary_internal21div_trunc_kernel_cudaERNS_18TensorIteratorBaseEENKUlvE1_clEvENKUlvE2_clEvEUlS4_S4_E_EESt5arrayIPcLm3EEEEviT0_T1_,@function
        .size           _ZN2at6native29vectorized_elementwise_kernelILi4ENS0_13BinaryFunctorIN3c108BFloat16ES4_S4_ZZZNS0_15binary_internal21div_trunc_kernel_cudaERNS_18TensorIteratorBaseEENKUlvE1_clEvENKUlvE2_clEvEUlS4_S4_E_EESt5arrayIPcLm3EEEEviT0_T1_,(.L_x_21440 - _ZN2at6native29vectorized_elementwise_kernelILi4ENS0_13BinaryFunctorIN3c108BFloat16ES4_S4_ZZZNS0_15binary_internal21div_trunc_kernel_cudaERNS_18TensorIteratorBaseEENKUlvE1_clEvENKUlvE2_clEvEUlS4_S4_E_EESt5arrayIPcLm3EEEEviT0_T1_)
        .other          _ZN2at6native29vectorized_elementwise_kernelILi4ENS0_13BinaryFunctorIN3c108BFloat16ES4_S4_ZZZNS0_15binary_internal21div_trunc_kernel_cudaERNS_18TensorIteratorBaseEENKUlvE1_clEvENKUlvE2_clEvEUlS4_S4_E_EESt5arrayIPcLm3EEEEviT0_T1_,@"STO_CUDA_ENTRY STV_DEFAULT"
_ZN2at6native29vectorized_elementwise_kernelILi4ENS0_13BinaryFunctorIN3c108BFloat16ES4_S4_ZZZNS0_15binary_internal21div_trunc_kernel_cudaERNS_18TensorIteratorBaseEENKUlvE1_clEvENKUlvE2_clEvEUlS4_S4_E_EESt5arrayIPcLm3EEEEviT0_T1_:
.text._ZN2at6native29vectorized_elementwise_kernelILi4ENS0_13BinaryFunctorIN3c108BFloat16ES4_S4_ZZZNS0_15binary_internal21div_trunc_kernel_cudaERNS_18TensorIteratorBaseEENKUlvE1_clEvENKUlvE2_clEvEUlS4_S4_E_EESt5arrayIPcLm3EEEEviT0_T1_:
        /* <DEDUP_REMOVED lines=11> */
[----:B------:R-:W2:Y:S01]  /*00b0*/  LDG.E.64 R10, [R16.64] ;  /* 0x00000004100a7981 */ /* 0x000ea2000c1e1b00 */
[----:B------:R-:W-:-:S03]  /*00c0*/  IMAD.WIDE R2, R0, R7, c[0x0][0x170] ;  /* 0x00005c0000027625 */ /* 0x000fc600078e0207 */
[----:B------:R-:W3:Y:S03]  /*00d0*/  LDG.E.64 R8, [R16.64+0x400] ;  /* 0x0004000410087981 */ /* 0x000ee6000c1e1b00 */
[----:B------:R-:W-:-:S05]  /*00e0*/  IMAD.WIDE.U32 R14, R6, 0x8, R2 ;  /* 0x00000008060e7825 */ /* 0x000fca00078e0002 */
[----:B------:R2:W4:Y:S04]  /*00f0*/  LDG.E.64 R4, [R14.64] ;  /* 0x000000040e047981 */ /* 0x000528000c1e1b00 */
[----:B------:R2:W5:Y:S02]  /*0100*/  LDG.E.64 R2, [R14.64+0x400] ;  /* 0x000400040e027981 */ /* 0x000564000c1e1b00 */
[----:B--2---:R-:W-:Y:S02]  /*0110*/  PRMT R14, RZ, 0x5410, R10 ;  /* 0x00005410ff0e7816 */ /* 0x004fe4000000000a */
[--C-:B------:R-:W-:Y:S02]  /*0120*/  PRMT R13, RZ, 0x5410, R11.reuse ;  /* 0x00005410ff0d7816 */ /* 0x100fe4000000000b */
[----:B------:R0:W1:Y:S01]  /*0130*/  MUFU.RCP R19, R14 ;  /* 0x0000000e00137308 */ /* 0x0000620000001000 */
[----:B------:R-:W-:-:S02]  /*0140*/  PRMT R12, RZ, 0x7610, R11 ;  /* 0x00007610ff0c7816 */ /* 0x000fc4000000000b */
[----:B---3--:R-:W-:-:S05]  /*0150*/  PRMT R11, RZ, 0x7610, R8 ;  /* 0x00007610ff0b7816 */ /* 0x008fca0000000008 */
[----:B------:R-:W-:Y:S01]  /*0160*/  MUFU.RCP R13, R13 ;  /* 0x0000000d000d7308 */ /* 0x000fe20000001000 */
[----:B0-----:R-:W-:Y:S02]  /*0170*/  PRMT R14, RZ, 0x7610, R10 ;  /* 0x00007610ff0e7816 */ /* 0x001fe4000000000a */
[----:B------:R-:W-:Y:S02]  /*0180*/  PRMT R10, RZ, 0x5410, R8 ;  /* 0x00005410ff0a7816 */ /* 0x000fe40000000008 */
[--C-:B------:R-:W-:Y:S02]  /*0190*/  PRMT R8, RZ, 0x5410, R9.reuse ;  /* 0x00005410ff087816 */ /* 0x100fe40000000009 */
[----:B------:R-:W-:Y:S01]  /*01a0*/  PRMT R9, RZ, 0x7610, R9 ;  /* 0x00007610ff097816 */ /* 0x000fe20000000009 */
[----:B------:R4:W0:Y:S08]  /*01b0*/  MUFU.RCP R21, R14 ;  /* 0x0000000e00157308 */ /* 0x0008300000001000 */
[----:B------:R-:W2:Y:S01]  /*01c0*/  MUFU.RCP R12, R12 ;  /* 0x0000000c000c7308 */ /* 0x000ea20000001000 */
[----:B----4-:R-:W-:-:S02]  /*01d0*/  PRMT R14, RZ, 0x5410, R4 ;  /* 0x00005410ff0e7816 */ /* 0x010fc40000000004 */
[----:B------:R-:W-:-:S03]  /*01e0*/  PRMT R4, RZ, 0x7610, R4 ;  /* 0x00007610ff047816 */ /* 0x000fc60000000004 */
[----:B-1----:R-:W-:Y:S02]  /*01f0*/  FMUL.FTZ R14, R14, R19 ;  /* 0x000000130e0e7220 */ /* 0x002fe40000410000 */
[----:B------:R-:W1:Y:S01]  /*0200*/  MUFU.RCP R10, R10 ;  /* 0x0000000a000a7308 */ /* 0x000e620000001000 */
[----:B0-----:R-:W-:Y:S02]  /*0210*/  FMUL.FTZ R15, R4, R21 ;  /* 0x00000015040f7220 */ /* 0x001fe40000410000 */
[----:B------:R-:W-:-:S03]  /*0220*/  F2FP.BF16.PACK_AB R14, RZ, R14 ;  /* 0x0000000eff0e723e */ /* 0x000fc600000010ff */
[----:B------:R-:W-:Y:S02]  /*0230*/  F2FP.BF16.PACK_AB R15, RZ, R15 ;  /* 0x0000000fff0f723e */ /* 0x000fe400000010ff */
[----:B------:R-:W-:Y:S01]  /*0240*/  PRMT R4, RZ, 0x5410, R14 ;  /* 0x00005410ff047816 */ /* 0x000fe2000000000e */
[----:B------:R-:W0:Y:S01]  /*0250*/  MUFU.RCP R11, R11 ;  /* 0x0000000b000b7308 */ /* 0x000e220000001000 */
[--C-:B------:R-:W-:Y:S02]  /*0260*/  PRMT R14, RZ, 0x5410, R5.reuse ;  /* 0x00005410ff0e7816 */ /* 0x100fe40000000005 */
[----:B------:R-:W-:-:S03]  /*0270*/  PRMT R5, RZ, 0x7610, R5 ;  /* 0x00007610ff057816 */ /* 0x000fc60000000005 */
[----:B------:R-:W-:Y:S01]  /*0280*/  FMUL.FTZ R14, R14, R13 ;  /* 0x0000000d0e0e7220 */ /* 0x000fe20000410000 */
[----:B------:R-:W-:Y:S01]  /*0290*/  PRMT R13, RZ, 0x5410, R15 ;  /* 0x00005410ff0d7816 */ /* 0x000fe2000000000f */
[----:B------:R-:W3:Y:S01]  /*02a0*/  MUFU.RCP R8, R8 ;  /* 0x0000000800087308 */ /* 0x000ee20000001000 */
[--C-:B-----5:R-:W-:Y:S01]  /*02b0*/  PRMT R15, RZ, 0x5410, R2.reuse ;  /* 0x00005410ff0f7816 */ /* 0x120fe20000000002 */
[----:B--2---:R-:W-:Y:S01]  /*02c0*/  FMUL.FTZ R12, R5, R12 ;  /* 0x0000000c050c7220 */ /* 0x004fe20000410000 */
[----:B------:R-:W-:Y:S02]  /*02d0*/  PRMT R2, RZ, 0x7610, R2 ;  /* 0x00007610ff027816 */ /* 0x000fe40000000002 */
[----:B------:R-:W-:Y:S01]  /*02e0*/  F2FP.BF16.PACK_AB R14, RZ, R14 ;  /* 0x0000000eff0e723e */ /* 0x000fe200000010ff */
[----:B-1----:R-:W-:Y:S01]  /*02f0*/  FMUL.FTZ R15, R15, R10 ;  /* 0x0000000a0f0f7220 */ /* 0x002fe20000410000 */
[----:B------:R-:W-:Y:S01]  /*0300*/  F2FP.BF16.PACK_AB R12, RZ, R12 ;  /* 0x0000000cff0c723e */ /* 0x000fe200000010ff */
[----:B------:R-:W1:Y:S01]  /*0310*/  MUFU.RCP R9, R9 ;  /* 0x0000000900097308 */ /* 0x000e620000001000 */
[----:B0-----:R-:W-:Y:S01]  /*0320*/  FMUL.FTZ R11, R2, R11 ;  /* 0x0000000b020b7220 */ /* 0x001fe20000410000 */
[----:B------:R-:W-:-:S02]  /*0330*/  PRMT R5, RZ, 0x5410, R14 ;  /* 0x00005410ff057816 */ /* 0x000fc4000000000e */
[----:B------:R-:W-:Y:S02]  /*0340*/  F2FP.BF16.PACK_AB R15, RZ, R15 ;  /* 0x0000000fff0f723e */ /* 0x000fe400000010ff */
[----:B------:R-:W-:Y:S02]  /*0350*/  PRMT R10, RZ, 0x5410, R12 ;  /* 0x00005410ff0a7816 */ /* 0x000fe4000000000c */
[----:B------:R-:W-:Y:S01]  /*0360*/  PRMT R2, RZ, 0x5410, R15 ;  /* 0x00005410ff027816 */ /* 0x000fe2000000000f */
[----:B------:R-:W-:Y:S01]  /*0370*/  FRND.TRUNC R4, R4 ;  /* 0x0000000400047307 */ /* 0x000fe2000020d000 */
[--C-:B------:R-:W-:Y:S02]  /*0380*/  PRMT R15, RZ, 0x5410, R3.reuse ;  /* 0x00005410ff0f7816 */ /* 0x100fe40000000003 */
[----:B------:R-:W-:Y:S02]  /*0390*/  PRMT R12, RZ, 0x7610, R3 ;  /* 0x00007610ff0c7816 */ /* 0x000fe40000000003 */
[----:B------:R-:W-:Y:S01]  /*03a0*/  F2FP.BF16.PACK_AB R11, RZ, R11 ;  /* 0x0000000bff0b723e */ /* 0x000fe200000010ff */
[----:B---3--:R-:W-:-:S02]  /*03b0*/  FMUL.FTZ R8, R15, R8 ;  /* 0x000000080f087220 */ /* 0x008fc40000410000 */
[----:B-1----:R-:W-:Y:S01]  /*03c0*/  FMUL.FTZ R9, R12, R9 ;  /* 0x000000090c097220 */ /* 0x002fe20000410000 */
[----:B------:R-:W-:Y:S01]  /*03d0*/  PRMT R11, RZ, 0x5410, R11 ;  /* 0x00005410ff0b7816 */ /* 0x000fe2000000000b */
[----:B------:R-:W0:Y:S01]  /*03e0*/  FRND.TRUNC R13, R13 ;  /* 0x0000000d000d7307 */ /* 0x000e22000020d000 */
[----:B------:R-:W-:Y:S02]  /*03f0*/  F2FP.BF16.PACK_AB R8, RZ, R8 ;  /* 0x00000008ff08723e */ /* 0x000fe400000010ff */
[----:B------:R-:W-:Y:S02]  /*0400*/  F2FP.BF16.PACK_AB R9, RZ, R9 ;  /* 0x00000009ff09723e */ /* 0x000fe400000010ff */
[----:B------:R-:W-:Y:S02]  /*0410*/  PRMT R3, RZ, 0x5410, R8 ;  /* 0x00005410ff037816 */ /* 0x000fe40000000008 */
[----:B------:R-:W-:Y:S01]  /*0420*/  PRMT R12, RZ, 0x5410, R9 ;  /* 0x00005410ff0c7816 */ /* 0x000fe20000000009 */
[----:B------:R-:W-:Y:S01]  /*0430*/  FRND.TRUNC R5, R5 ;  /* 0x0000000500057307 */ /* 0x000fe2000020d000 */
[----:B------:R-:W-:-:S06]  /*0440*/  IMAD.WIDE.U32 R8, R0, R7, c[0x0][0x168] ;  /* 0x00005a0000087625 */ /* 0x000fcc00078e0007 */
[----:B------:R-:W-:Y:S01]  /*0450*/  IMAD.WIDE R8, R6, 0x8, R8 ;  /* 0x0000000806087825 */ /* 0x000fe200078e0208 */
[----:B------:R-:W1:Y:S01]  /*0460*/  FRND.TRUNC R10, R10 ;  /* 0x0000000a000a7307 */ /* 0x000e62000020d000 */
[----:B0-----:R-:W-:-:S07]  /*0470*/  F2FP.BF16.PACK_AB R4, R13, R4 ;  /* 0x000000040d04723e */ /* 0x001fce00000010ff */
[----:B------:R-:W-:Y:S08]  /*0480*/  FRND.TRUNC R2, R2 ;  /* 0x0000000200027307 */ /* 0x000ff0000020d000 */
[----:B------:R-:W0:Y:S01]  /*0490*/  FRND.TRUNC R11, R11 ;  /* 0x0000000b000b7307 */ /* 0x000e22000020d000 */
[----:B-1----:R-:W-:-:S05]  /*04a0*/  F2FP.BF16.PACK_AB R5, R10, R5 ;  /* 0x000000050a05723e */ /* 0x002fca00000010ff */
[----:B------:R-:W-:Y:S02]  /*04b0*/  STG.E.64 [R8.64], R4 ;  /* 0x0000000408007986 */ /* 0x000fe4000c101b04 */
[----:B------:R-:W-:Y:S08]  /*04c0*/  FRND.TRUNC R3, R3 ;  /* 0x0000000300037307 */ /* 0x000ff0000020d000 */
[----:B------:R-:W1:Y:S01]  /*04d0*/  FRND.TRUNC R12, R12 ;  /* 0x0000000c000c7307 */ /* 0x000e62000020d000 */
[----:B0-----:R-:W-:-:S02]  /*04e0*/  F2FP.BF16.PACK_AB R6, R11, R2 ;  /* 0x000000020b06723e */ /* 0x001fc400000010ff */
[----:B-1----:R-:W-:-:S05]  /*04f0*/  F2FP.BF16.PACK_AB R7, R12, R3 ;  /* 0x000000030c07723e */ /* 0x002fca00000010ff */
[----:B------:R-:W-:Y:S01]  /*0500*/  STG.E.64 [R8.64+0x400], R6 ;  /* 0x0004000608007986 */ /* 0x000fe2000c101b04 */
[----:B------:R-:W-:Y:S05]  /*0510*/  EXIT ;  /* 0x000000000000794d */ /* 0x000fea0003800000 */
.L_x_815:
[----:B------:R-:W0:Y:S01]  /*0520*/  S2R R7, SR_TID.X ;  /* 0x0000000000077919 */ /* 0x000e220000002100 */
[----:B------:R-:W-:Y:S02]  /*0530*/  PRMT R6, RZ, 0x7610, R6 ;  /* 0x00007610ff067816 */ /* 0x000fe40000000006 */
        /* <DEDUP_REMOVED lines=179> */
.L_x_818:
[----:B-1----:R-:W-:-:S13]  /*1070*/  ISETP.GE.AND P0, PT, R7, R2, PT ;  /* 0x000000020700720c */ /* 0x002fda0003f06270 */
[----:B------:R-:W-:Y:S05]  /*1080*/  @P0 BRA `(.L_x_820) ;  /* 0x000000d000000947 */ /* 0x000fea0003800000 */
[----:B0-----:R-:W-:Y:S01]  /*1090*/  IMAD.IADD R10, R0, 0x1, R7 ;  /* 0x00000001000a7824 */ /* 0x001fe200078e0207 */
[----:B------:R-:W-:Y:S01]  /*10a0*/  IADD3 R7, R7, 0x80, RZ ;  /* 0x0000008007077810 */ /* 0x000fe20007ffe0ff */
[----:B------:R-:W-:-:S04]  /*10b0*/  IMAD.MOV.U32 R11, RZ, RZ, 0x2 ;  /* 0x00000002ff0b7424 */ /* 0x000fc800078e00ff */
[----:B------:R-:W-:-:S05]  /*10c0*/  IMAD.WIDE.U32 R10, R10, R11, c[0x0][0x168] ;  /* 0x00005a000a0a7625 */ /* 0x000fca00078e000b */
[----:B------:R0:W-:Y:S02]  /*10d0*/  STG.E.U16 [R10.64], R13 ;  /* 0x0000000d0a007986 */ /* 0x0001e4000c101504 */
.L_x_819:
        /* <DEDUP_REMOVED lines=8> */
.L_x_820:
        /* <DEDUP_REMOVED lines=8> */
.L_x_821:
[----:B------:R-:W-:Y:S05]  /*11e0*/  BSYNC B1 ;  /* 0x0000000000017941 */ /* 0x000fea0003800000 */
.L_x_817:
[----:B------:R-:W-:Y:S02]  /*11f0*/  ISETP.GE.AND P0, PT, R7, R2, PT ;  /* 0x000000020700720c */ /* 0x000fe40003f06270 */
[----:B0-----:R-:W-:-:S11]  /*1200*/  PRMT R8, R4, 0x7610, R8 ;  /* 0x0000761004087816 */ /* 0x001fd60000000008 */
[----:B------:R-:W-:Y:S01]  /*1210*/  @!P0 IMAD.IADD R5, R0, 0x1, R7 ;  /* 0x0000000100058824 */ /* 0x000fe200078e0207 */
[----:B------:R-:W-:Y:S01]  /*1220*/  @!P0 IADD3 R7, R7, 0x80, RZ ;  /* 0x0000008007078810 */ /* 0x000fe20007ffe0ff */
[----:B------:R-:W-:-:S04]  /*1230*/  @!P0 IMAD.MOV.U32 R6, RZ, RZ, 0x2 ;  /* 0x00000002ff068424 */ /* 0x000fc800078e00ff */
[----:B------:R-:W-:-:S05]  /*1240*/  @!P0 IMAD.WIDE.U32 R4, R5, R6, c[0x0][0x168] ;  /* 0x00005a0005048625 */ /* 0x000fca00078e0006 */
[----:B------:R0:W-:Y:S02]  /*1250*/  @!P0 STG.E.U16 [R4.64], R8 ;  /* 0x0000000804008986 */ /* 0x0001e4000c101504 */
.L_x_822:
[----:B------:R-:W-:Y:S05]  /*1260*/  BSYNC B0 ;  /* 0x0000000000007941 */ /* 0x000fea0003800000 */
.L_x_816:
        /* <DEDUP_REMOVED lines=9> */
.L_x_823:
        /* <DEDUP_REMOVED lines=16> */
.L_x_21440:


//--------------------- .text._ZN2at6native29vectorized_elementwise_kernelILi8ENS0_13BinaryFunctorIN3c108BFloat16ES4_S4_ZZZNS0_15binary_internal21div_trunc_kernel_cudaERNS_18TensorIteratorBaseEENKUlvE1_clEvENKUlvE2_clEvEUlS4_S4_E_EESt5arrayIPcLm3EEEEviT0_T1_ --------------------------
	.section	.text._ZN2at6native29vectorized_elementwise_kernelILi8ENS0_13BinaryFunctorIN3c108BFloat16ES4_S4_ZZZNS0_15binary_internal21div_trunc_kernel_cudaERNS_18TensorIteratorBaseEENKUlvE1_clEvENKUlvE2_clEvEUlS4_S4_E_EESt5arrayIPcLm3EEEEviT0_T1_,"ax",@progbits
	.sectioninfo	@"SHI_REGISTERS=4"
	.align	128
        .global         _ZN2at6native29vectorized_elementwise_kernelILi8ENS0_13BinaryFunctorIN3c108BFloat16ES4_S4_ZZZNS0_15binary_internal21div_trunc_kernel_cudaERNS_18TensorIteratorBaseEENKUlvE1_clEvENKUlvE2_clEvEUlS4_S4_E_EESt5arrayIPcLm3EEEEviT0_T1_
        .type           _ZN2at6native29vectorized_elementwise_kernelILi8ENS0_13BinaryFunctorIN3c108BFloat16ES4_S4_ZZZNS0_15binary_internal21div_trunc_kernel_cudaERNS_18TensorIteratorBaseEENKUlvE1_clEvENKUlvE2_clEvEUlS4_S4_E_EESt5arrayIPcLm3EEEEviT0_T1_,@function
        .size           _ZN2at6native29vectorized_elementwise_kernelILi8ENS0_13BinaryFunctorIN3c108BFloat16ES4_S4_ZZZNS0_15binary_internal21div_trunc_kernel_cudaERNS_18TensorIteratorBaseEENKUlvE1_clEvENKUlvE2_clEvEUlS4_S4_E_EESt5arrayIPcLm3EEEEviT0_T1_,(.L_x_21441 - _ZN2at6native29vectorized_elementwise_kernelILi8ENS0_13BinaryFunctorIN3c108BFloat16ES4_S4_ZZZNS0_15binary_internal21div_trunc_kernel_cudaERNS_18TensorIteratorBaseEENKUlvE1_clEvENKUlvE2_clEvEUlS4_S4_E_EESt5arrayIPcLm3EEEEviT0_T1_)
        .other          _ZN2at6native29vectorized_elementwise_kernelILi8ENS0_13BinaryFunctorIN3c108BFloat16ES4_S4_ZZZNS0_15binary_internal21div_trunc_kernel_cudaERNS_18TensorIteratorBaseEENKUlvE1_clEvENKUlvE2_clEvEUlS4_S4_E_EESt5arrayIPcLm3EEEEviT0_T1_,@"STO_CUDA_ENTRY STV_DEFAULT"
_ZN2at6native29vectorized_elementwise_kernelILi8ENS0_13BinaryFunctorIN3c108BFloat16ES4_S4_ZZZNS0_15binary_internal21div_trunc_kernel_cudaERNS_18TensorIteratorBaseEENKUlvE1_clEvENKUlvE2_clEvEUlS4_S4_E_EESt5arrayIPcLm3EEEEviT0_T1_:
.text._ZN2at6native29vectorized_elementwise_kernelILi8ENS0_13BinaryFunctorIN3c108BFloat16ES4_S4_ZZZNS0_15binary_internal21div_trunc_kernel_cudaERNS_18TensorIteratorBaseEENKUlvE1_clEvENKUlvE2_clEvEUlS4_S4_E_EESt5arrayIPcLm3EEEEviT0_T1_:
[----:B------:R-:W-:Y:S02]  /*0000*/  MOV R1, c[0x0][0x28] ;  /* 0x00000a0000017a02 */ /* 0x000fe40000000f00 */
[----:B------:R-:W-:Y:S05]  /*0010*/  EXIT ;  /* 0x000000000000794d */ /* 0x000fea0003800000 */
.L_x_824:
        /* <DEDUP_REMOVED lines=14> */
.L_x_21441:


//--------------------- .text._ZN2at6native18elementwise_kernelILi128ELi4EZNS0_15gpu_kernel_implINS0_13BUnaryFunctorIN3c108BFloat16ES5_S5_ZZZNS0_15binary_internal21div_trunc_kernel_cudaERNS_18TensorIteratorBaseEENKUlvE1_clEvENKUlvE2_clEvEUlS5_S5_E_EEEEvS8_RKT_EUliE_EEviT1_ --------------------------
	.section	.text._ZN2at6native18elementwise_kernelILi128ELi4EZNS0_15gpu_kernel_implINS0_13BUnaryFunctorIN3c108BFloat16ES5_S5_ZZZNS0_15binary_internal21div_trunc_kernel_cudaERNS_18TensorIteratorBaseEENKUlvE1_clEvENKUlvE2_clEvEUlS5_S5_E_EEEEvS8_RKT_EUliE_EEviT1_,"ax",@progbits
	.sectioninfo	@"SHI_REGISTERS=26"
	.align	128
        .global         _ZN2at6native18elementwise_kernelILi128ELi4EZNS0_15gpu_kernel_implINS0_13BUnaryFunctorIN3c108BFloat16ES5_S5_ZZZNS0_15binary_internal21div_trunc_kernel_cudaERNS_18TensorIteratorBaseEENKUlvE1_clEvENKUlvE2_clEvEUlS5_S5_E_EEEEvS8_RKT_EUliE_EEviT1_
        .type           _ZN2at6native18elementwise_kernelILi128ELi4EZNS0_15gpu_kernel_implINS0_13BUnaryFunctorIN3c108BFloat16ES5_S5_ZZZNS0_15binary_internal21div_trunc_kernel_cudaERNS_18TensorIteratorBaseEENKUlvE1_clEvENKUlvE2_clEvEUlS5_S5_E_EEEEvS8_RKT_EUliE_EEviT1_,@function
        .size           _ZN2at6native18elementwise_kernelILi128ELi4EZNS0_15gpu_kernel_implINS0_13BUnaryFunctorIN3c108BFloat16ES5_S5_ZZZNS0_15binary_internal21div_trunc_kernel_cudaERNS_18TensorIteratorBaseEENKUlvE1_clEvENKUlvE2_clEvEUlS5_S5_E_EEEEvS8_RKT_EUliE_EEviT1_,(.L_x_21442 - _ZN2at6native18elementwise_kernelILi128ELi4EZNS0_15gpu_kernel_implINS0_13BUnaryFunctorIN3c108BFloat16ES5_S5_ZZZNS0_15binary_internal21div_trunc_kernel_cudaERNS_18TensorIteratorBaseEENKUlvE1_clEvENKUlvE2_clEvEUlS5_S5_E_EEEEvS8_RKT_EUliE_EEviT1_)
        .other          _ZN2at6native18elementwise_kernelILi128ELi4EZNS0_15gpu_kernel_implINS0_13BUnaryFunctorIN3c108BFloat16ES5_S5_ZZZNS0_15binary_internal21div_trunc_kernel_cudaERNS_18TensorIteratorBaseEENKUlvE1_clEvENKUlvE2_clEvEUlS5_S5_E_EEEEvS8_RKT_EUliE_EEviT1_,@"STO_CUDA_ENTRY STV_DEFAULT"
_ZN2at6native18elementwise_kernelILi128ELi4EZNS0_15gpu_kernel_implINS0_13BUnaryFunctorIN3c108BFloat16ES5_S5_ZZZNS0_15binary_internal21div_trunc_kernel_cudaERNS_18TensorIteratorBaseEENKUlvE1_clEvENKUlvE2_clEvEUlS5_S5_E_EEEEvS8_RKT_EUliE_EEviT1_:
.text._ZN2at6native18elementwise_kernelILi128ELi4EZNS0_15gpu_kernel_implINS0_13BUnaryFunctorIN3c108BFloat16ES5_S5_ZZZNS0_15binary_internal21div_trunc_kernel_cudaERNS_18TensorIteratorBaseEENKUlvE1_clEvENKUlvE2_clEvEUlS5_S5_E_EEEEvS8_RKT_EUliE_EEviT1_:
        /* <DEDUP_REMOVED lines=10> */
[----:B------:R-:W-:-:S10]  /*00a0*/  IMAD.MOV.U32 R16, RZ, RZ, RZ ;  /* 0x000000ffff107224 */ /* 0x000fd400078e00ff */
[----:B------:R-:W-:Y:S05]  /*00b0*/  @!P0 BRA `(.L_x_827) ;  /* 0x00000e1000008947 */ /* 0x000fea0003800000 */
[----:B------:R-:W-:Y:S02]  /*00c0*/  IMAD.MOV.U32 R2, RZ, RZ, RZ ;  /* 0x000000ffff027224 */ /* 0x000fe400078e00ff */
[----:B------:R-:W-:Y:S02]  /*00d0*/  IMAD.MOV.U32 R3, RZ, RZ, R19 ;  /* 0x000000ffff037224 */ /* 0x000fe400078e0013 */
[----:B------:R-:W-:Y:S02]  /*00e0*/  IMAD.MOV.U32 R6, RZ, RZ, c[0x0][0x168] ;  /* 0x00005a00ff067624 */ /* 0x000fe400078e00ff */
[----:B------:R-:W-:-:S03]  /*00f0*/  IMAD.HI.U32 R2, R19, c[0x0][0x170], R2 ;  /* 0x00005c0013027a27 */ /* 0x000fc600078e0002 */
[----:B------:R-:W-:Y:S02]  /*0100*/  ISETP.NE.AND P0, PT, R6, 0x1, PT ;  /* 0x000000010600780c */ /* 0x000fe40003f05270 */
[----:B------:R-:W-:-:S05]  /*0110*/  SHF.R.U32.HI R3, RZ, c[0x0][0x174], R2 ;  /* 0x00005d00ff037a19 */ /* 0x000fca0000011602 */
[----:B------:R-:W-:-:S04]  /*0120*/  IMAD.MOV R0, RZ, RZ, -R3 ;  /* 0x000000ffff007224 */ /* 0x000fc800078e0a03 */
[----:B------:R-:W-:-:S04]  /*0130*/  IMAD R19, R0, c[0x0][0x16c], R19 ;  /* 0x00005b0000137a24 */ /* 0x000fc800078e0213 */
        /* <DEDUP_REMOVED lines=202> */
[----:B------:R-:W-:Y:S01]  /*0de0*/  ISETP.NE.AND P0, PT, R6, 0x18, PT ;  /* 0x000000180600780c */ /* 0x000fe20003f05270 */
[----:B------:R-:W-:-:S04]  /*0df0*/  IMAD.MOV.U32 R2, RZ, RZ, RZ ;  /* 0x000000ffff027224 */ /* 0x000fc800078e00ff */
[----:B------:R-:W-:-:S05]  /*0e00*/  IMAD.HI.U32 R4, R3, c[0x0][0x284], R2 ;  /* 0x0000a10003047a27 */ /* 0x000fca00078e0002 */
[----:B------:R-:W-:-:S03]  /*0e10*/  SHF.R.U32.HI R5, RZ, c[0x0][0x288], R4 ;  /* 0x0000a200ff057a19 */ /* 0x000fc60000011604 */
[----:B------:R-:W-:Y:S02]  /*0e20*/  @P0 IMAD.MOV.U32 R4, RZ, RZ, RZ ;  /* 0x000000ffff040224 */ /* 0x000fe400078e00ff */
[--C-:B------:R-:W-:Y:S02]  /*0e30*/  IMAD.MOV R7, RZ, RZ, -R5.reuse ;  /* 0x000000ffff077224 */ /* 0x100fe400078e0a05 */
[----:B------:R-:W-:-:S04]  /*0e40*/  @P0 IMAD.HI.U32 R2, R5, c[0x0][0x290], R4 ;  /* 0x0000a40005020a27 */ /* 0x000fc800078e0004 */
[----:B------:R-:W-:Y:S01]  /*0e50*/  IMAD R3, R7, c[0x0][0x280], R3 ;  /* 0x0000a00007037a24 */ /* 0x000fe200078e0203 */
[----:B------:R-:W-:-:S03]  /*0e60*/  @P0 SHF.R.U32.HI R2, RZ, c[0x0][0x294], R2 ;  /* 0x0000a500ff020a19 */ /* 0x000fc60000011602 */
[C---:B------:R-:W-:Y:S02]  /*0e70*/  IMAD R16, R3.reuse, c[0x0][0x350], R16 ;  /* 0x0000d40003107a24 */ /* 0x040fe400078e0210 */
[----:B------:R-:W-:Y:S02]  /*0e80*/  @P0 IMAD.MOV R4, RZ, RZ, -R2 ;  /* 0x000000ffff040224 */ /* 0x000fe400078e0a02 */
[----:B------:R-:W-:Y:S02]  /*0e90*/  IMAD R0, R3, c[0x0][0x354], R0 ;  /* 0x0000d50003007a24 */ /* 0x000fe400078e0200 */
[----:B------:R-:W-:-:S04]  /*0ea0*/  @P0 IMAD R5, R4, c[0x0][0x28c], R5 ;  /* 0x0000a30004050a24 */ /* 0x000fc800078e0205 */
[C---:B------:R-:W-:Y:S02]  /*0eb0*/  @P0 IMAD R16, R5.reuse, c[0x0][0x358], R16 ;  /* 0x0000d60005100a24 */ /* 0x040fe400078e0210 */
[----:B------:R-:W-:Y:S02]  /*0ec0*/  @P0 IMAD R0, R5, c[0x0][0x35c], R0 ;  /* 0x0000d70005000a24 */ /* 0x000fe400078e0200 */
.L_x_827:
        /* <DEDUP_REMOVED lines=20> */
.L_x_831:
[----:B------:R-:W2:Y:S02]  /*1010*/  LDG.E.U8 R2, [R2.64] ;  /* 0x0000002402027981 */ /* 0x000ea4000c1e1100 */
[----:B--2---:R-:W0:Y:S02]  /*1020*/  I2F.U16 R0, R2 ;  /* 0x0000000200007306 */ /* 0x004e240000101000 */
[----:B0-----:R-:W-:Y:S01]  /*1030*/  F2FP.BF16.PACK_AB R0, RZ, R0 ;  /* 0x00000000ff00723e */ /* 0x001fe200000010ff */
[----:B------:R-:W-:Y:S05]  /*1040*/  BRA `(.L_x_833) ;  /* 0x00000e3000007947 */ /* 0x000fea0003800000 */
.L_x_830:
        /* <DEDUP_REMOVED lines=10> */
.L_x_835:
[----:B------:R-:W2:Y:S02]  /*10f0*/  LDG.E R2, [R2.64] ;  /* 0x0000002402027981 */ /* 0x000ea4000c1e1900 */
[----:B--2---:R-:W0:Y:S02]  /*1100*/  I2F R0, R2 ;  /* 0x0000000200007306 */ /* 0x004e240000201400 */
[----:B0-----:R-:W-:Y:S01]  /*1110*/  F2FP.BF16.PACK_AB R0, RZ, R0 ;  /* 0x00000000ff00723e */ /* 0x001fe200000010ff */
[----:B------:R-:W-:Y:S05]  /*1120*/  BRA `(.L_x_833) ;  /* 0x00000d5000007947 */ /* 0x000fea0003800000 */
.L_x_834:
[----:B------:R-:W2:Y:S02]  /*1130*/  LDG.E.U16 R2, [R2.64] ;  /* 0x0000002402027981 */ /* 0x000ea4000c1e1500 */
[----:B--2---:R-:W0:Y:S02]  /*1140*/  I2F.S16 R0, R2 ;  /* 0x0000000200007306 */ /* 0x004e240000101400 */
[----:B0-----:R-:W-:Y:S01]  /*1150*/  F2FP.BF16.PACK_AB R0, RZ, R0 ;  /* 0x00000000ff00723e */ /* 0x001fe200000010ff */
[----:B------:R-:W-:Y:S05]  /*1160*/  BRA `(.L_x_833) ;  /* 0x00000d1000007947 */ /* 0x000fea0003800000 */
.L_x_829:
        /* <DEDUP_REMOVED lines=9> */
.L_x_837:
[----:B------:R-:W2:Y:S02]  /*1200*/  LDG.E.U16 R0, [R2.64] ;  /* 0x0000002402007981 */ /* 0x000ea4000c1e1500 */
[----:B--2---:R-:W-:-:S05]  /*1210*/  HADD2.F32 R0, -RZ, R0.H0_H0 ;  /* 0x20000000ff007230 */ /* 0x004fca0000004100 */
[----:B------:R-:W-:Y:S01]  /*1220*/  F2FP.BF16.PACK_AB R0, RZ, R0 ;  /* 0x00000000ff00723e */ /* 0x000fe200000010ff */
[----:B------:R-:W-:Y:S05]  /*1230*/  BRA `(.L_x_833) ;  /* 0x00000c4000007947 */ /* 0x000fea0003800000 */
.L_x_836:
        /* <DEDUP_REMOVED lines=9> */
.L_x_839:
[----:B------:R-:W2:Y:S02]  /*12d0*/  LDG.E.U16 R2, [R2.64] ;  /* 0x0000002402027981 */ /* 0x000ea4000c1e1500 */
[----:B--2---:R-:W-:-:S05]  /*12e0*/  HADD2.F32 R0, -RZ, R2.H0_H0 ;  /* 0x20000002ff007230 */ /* 0x004fca0000004100 */
[----:B------:R-:W-:Y:S01]  /*12f0*/  F2FP.BF16.PACK_AB R0, RZ, R0 ;  /* 0x00000000ff00723e */ /* 0x000fe200000010ff */
[----:B------:R-:W-:Y:S05]  /*1300*/  BRA `(.L_x_833) ;  /* 0x00000b7000007947 */ /* 0x000fea0003800000 */
.L_x_838:
[----:B------:R-:W2:Y:S02]  /*1310*/  LDG.E.64 R2, [R2.64] ;  /* 0x0000002402027981 */ /* 0x000ea4000c1e1b00 */
[----:B--2---:R-:W0:Y:S01]  /*1320*/  F2F.F32.F64 R0, R2 ;  /* 0x0000000200007310 */ /* 0x004e220000301000 */
[----:B------:R-:W0:-:S14]  /*1330*/  DSETP.GEU.AND P0, PT, |R2|, c[0x2][0x0], PT ;  /* 0x008000000200762a */ /* 0x000e1c0003f0e200 */
[----:B0-----:R-:W-:-:S05]  /*1340*/  @!P0 FMUL R0, R0, 1.175494350822287508e-38 ;  /* 0x0080000000008820 */ /* 0x001fca0000400000 */
[----:B------:R-:W-:Y:S01]  /*1350*/  F2FP.BF16.PACK_AB R0, RZ, R0 ;  /* 0x00000000ff00723e */ /* 0x000fe200000010ff */
[----:B------:R-:W-:Y:S05]  /*1360*/  BRA `(.L_x_833) ;  /* 0x00000b1000007947 */ /* 0x000fea0003800000 */
.L_x_828:
        /* <DEDUP_REMOVED lines=13> */
.L_x_842:
[----:B------:R-:W2:Y:S02]  /*1440*/  LDG.E.64 R2, [R2.64] ;  /* 0x0000002402027981 */ /* 0x000ea4000c1e1b00 */
[----:B--2---:R-:W0:Y:S01]  /*1450*/  F2F.F32.F64 R0, R2 ;  /* 0x0000000200007310 */ /* 0x004e220000301000 */
[----:B------:R-:W0:-:S14]  /*1460*/  DSETP.GEU.AND P0, PT, |R2|, c[0x2][0x0], PT ;  /* 0x008000000200762a */ /* 0x000e1c0003f0e200 */
[----:B0-----:R-:W-:-:S05]  /*1470*/  @!P0 FMUL R0, R0, 1.175494350822287508e-38 ;  /* 0x0080000000008820 */ /* 0x001fca0000400000 */
[----:B------:R-:W-:Y:S01]  /*1480*/  F2FP.BF16.PACK_AB R0, RZ, R0 ;  /* 0x00000000ff00723e */ /* 0x000fe200000010ff */
[----:B------:R-:W-:Y:S05]  /*1490*/  BRA `(.L_x_833) ;  /* 0x000009e000007947 */ /* 0x000fea0003800000 */
.L_x_841:
        /* <DEDUP_REMOVED lines=28> */
.L_x_844:
        /* <DEDUP_REMOVED lines=15> */
.L_x_843:
[----:B------:R0:W5:Y:S01]  /*1750*/  LDG.E.U16 R0, [R2.64] ;  /* 0x0000002402007981 */ /* 0x000162000c1e1500 */
[----:B------:R-:W-:Y:S05]  /*1760*/  BRA `(.L_x_833) ;  /* 0x0000071000007947 */ /* 0x000fea0003800000 */
.L_x_840:
        /* <DEDUP_REMOVED lines=12> */
.L_x_847:
        /* <DEDUP_REMOVED lines=21> */
.L_x_851:
[----:B------:R-:W-:Y:S05]  /*1980*/  BSYNC B1 ;  /* 0x0000000000017941 */ /* 0x000fea0003800000 */
.L_x_850:
[----:B------:R-:W-:Y:S01]  /*1990*/  LEA R3, R0, 0x3b800000, 0x17 ;  /* 0x3b80000000037811 */ /* 0x000fe200078eb8ff */
[----:B------:R-:W-:-:S05]  /*19a0*/  IMAD.SHL.U32 R0, R2, 0x100000, RZ ;  /* 0x0010000002007824 */ /* 0x000fca00078e00ff */
[----:B------:R-:W-:Y:S02]  /*19b0*/  LOP3.LUT R0, R3, R0, R4, 0xfe, !PT ;  /* 0x0000000003007212 */ /* 0x000fe400078efe04 */
.L_x_849:
[----:B------:R-:W-:Y:S05]  /*19c0*/  BSYNC B0 ;  /* 0x0000000000007941 */ /* 0x000fea0003800000 */
.L_x_848:
[----:B------:R-:W-:Y:S01]  /*19d0*/  F2FP.BF16.PACK_AB R0, RZ, R0 ;  /* 0x00000000ff00723e */ /* 0x000fe200000010ff */
[----:B------:R-:W-:Y:S05]  /*19e0*/  BRA `(.L_x_833) ;  /* 0x0000049000007947 */ /* 0x000fea0003800000 */
.L_x_846:
        /* <DEDUP_REMOVED lines=21> */
.L_x_855:
[----:B------:R-:W-:Y:S05]  /*1b40*/  BSYNC B1 ;  /* 0x0000000000017941 */ /* 0x000fea0003800000 */
.L_x_854:
[----:B------:R-:W-:Y:S01]  /*1b50*/  LEA R3, R0, 0x37800000, 0x17 ;  /* 0x3780000000037811 */ /* 0x000fe200078eb8ff */
[----:B------:R-:W-:-:S05]  /*1b60*/  IMAD.SHL.U32 R0, R2, 0x200000, RZ ;  /* 0x0020000002007824 */ /* 0x000fca00078e00ff */
[----:B------:R-:W-:Y:S02]  /*1b70*/  LOP3.LUT R0, R3, R0, R4, 0xfe, !PT ;  /* 0x0000000003007212 */ /* 0x000fe400078efe04 */
.L_x_853:
[----:B------:R-:W-:Y:S05]  /*1b80*/  BSYNC B0 ;  /* 0x0000000000007941 */ /* 0x000fea0003800000 */
.L_x_852:
[----:B------:R-:W-:Y:S01]  /*1b90*/  F2FP.BF16.PACK_AB R0, RZ, R0 ;  /* 0x00000000ff00723e */ /* 0x000fe200000010ff */
[----:B------:R-:W-:Y:S05]  /*1ba0*/  BRA `(.L_x_833) ;  /* 0x000002d000007947 */ /* 0x000fea0003800000 */
.L_x_845:
        /* <DEDUP_REMOVED lines=14> */
.L_x_859:
[----:B------:R-:W-:Y:S05]  /*1c90*/  BSYNC B0 ;  /* 0x0000000000007941 */ /* 0x000fea0003800000 */
.L_x_858:
[----:B------:R-:W-:Y:S01]  /*1ca0*/  F2FP.BF16.PACK_AB R0, RZ, R0 ;  /* 0x00000000ff00723e */ /* 0x000fe200000010ff */
[----:B------:R-:W-:Y:S05]  /*1cb0*/  BRA `(.L_x_833) ;  /* 0x000001c000007947 */ /* 0x000fea0003800000 */
.L_x_832:
        /* <DEDUP_REMOVED lines=18> */
[----:B0-----:R-:W-:Y:S05]  /*1de0*/  CALL.ABS.NOINC R2 ;  /* 0x0000000002007343 */ /* 0x001fea0003c00000 */
[----:B------:R-:W-:Y:S01]  /*1df0*/  PRMT R0, RZ, 0x7610, R0 ;  /* 0x00007610ff007816 */ /* 0x000fe20000000000 */
[----:B------:R-:W-:Y:S05]  /*1e00*/  BRA `(.L_x_833) ;  /* 0x0000007000007947 */ /* 0x000fea0003800000 */
.L_x_857:
[----:B------:R-:W2:Y:S02]  /*1e10*/  LDG.E.64 R2, [R2.64] ;  /* 0x0000002402027981 */ /* 0x000ea4000c1e1b00 */
[----:B--2---:R-:W0:Y:S02]  /*1e20*/  I2F.U64 R0, R2 ;  /* 0x0000000200007312 */ /* 0x004e240000301000 */
[----:B0-----:R-:W-:Y:S01]  /*1e30*/  F2FP.BF16.PACK_AB R0, RZ, R0 ;  /* 0x00000000ff00723e */ /* 0x001fe200000010ff */
[----:B------:R-:W-:Y:S05]  /*1e40*/  BRA `(.L_x_833) ;  /* 0x0000003000007947 */ /* 0x000fea0003800000 */
.L_x_856:
[----:B------:R-:W2:Y:S02]  /*1e50*/  LDG.E R2, [R2.64] ;  /* 0x0000002402027981 */ /* 0x000ea4000c1e1900 */
[----:B--2---:R-:W0:Y:S02]  /*1e60*/  I2F.U32 R0, R2 ;  /* 0x0000000200007306 */ /* 0x004e240000201000 */
[----:B0-----:R-:W-:-:S06]  /*1e70*/  F2FP.BF16.PACK_AB R0, RZ, R0 ;  /* 0x00000000ff00723e */ /* 0x001fcc00000010ff */
.L_x_833:
[----:B------:R-:W-:Y:S01]  /*1e80*/  ULDC.U16 UR4, c[0x0][0x372] ;  /* 0x0000dc8000047ab9 */ /* 0x000fe20000000400 */
[----:B------:R-:W1:Y:S01]  /*1e90*/  LDC.U8 R4, c[0x0][0x374] ;  /* 0x0000dd00ff047b82 */ /* 0x000e620000000000 */
[----:B------:R-:W-:Y:S01]  /*1ea0*/  UPRMT UR4, URZ, 0x5410, UR4 ;  /* 0x000054103f047896 */ /* 0x000fe20008000004 */
[----:B-----5:R-:W-:-:S08]  /*1eb0*/  PRMT R0, RZ, 0x5410, R0 ;  /* 0x00005410ff007816 */ /* 0x020fd00000000000 */
[----:B0-----:R-:W0:Y:S01]  /*1ec0*/  MUFU.RCP R3, UR4 ;  /* 0x0000000400037d08 */ /* 0x001e220008001000 */
[----:B-1----:R-:W-:Y:S01]  /*1ed0*/  PRMT R2, R4, 0x9910, RZ ;  /* 0x0000991004027816 */ /* 0x002fe200000000ff */
[----:B0-----:R-:W-:-:S03]  /*1ee0*/  FMUL.FTZ R0, R0, R3 ;  /* 0x0000000300007220 */ /* 0x001fc60000410000 */
[----:B------:R-:W-:Y:S02]  /*1ef0*/  ISETP.GT.AND P0, PT, R2, 0x9, PT ;  /* 0x000000090200780c */ /* 0x000fe40003f04270 */
[----:B------:R-:W-:-:S04]  /*1f00*/  F2FP.BF16.PACK_AB R0, RZ, R0 ;  /* 0x00000000ff00723e */ /* 0x000fc800000010ff */
[----:B------:R-:W-:-:S06]  /*1f10*/  PRMT R0, RZ, 0x5410, R0 ;  /* 0x00005410ff007816 */ /* 0x000fcc0000000000 */
[----:B------:R-:W0:Y:S02]  /*1f20*/  FRND.TRUNC R0, R0 ;  /* 0x0000000000007307 */ /* 0x000e24000020d000 */
[----:B0-----:R-:W-:Y:S01]  /*1f30*/  F2FP.BF16.PACK_AB R3, RZ, R0 ;  /* 0x00000000ff03723e */ /* 0x001fe200000010ff */
        /* <DEDUP_REMOVED lines=13> */
.L_x_863:
[----:B------:R-:W-:-:S06]  /*2010*/  PRMT R3, RZ, 0x5410, R3 ;  /* 0x00005410ff037816 */ /* 0x000fcc0000000003 */
[----:B------:R-:W0:Y:S02]  /*2020*/  F2I.S64.TRUNC R2, R3 ;  /* 0x0000000300027311 */ /* 0x000e24000020d900 */
[----:B0-----:R0:W-:Y:S01]  /*2030*/  STG.E.U8 [R16.64], R2 ;  /* 0x0000000210007986 */ /* 0x0011e2000c101124 */
[----:B------:R-:W-:Y:S05]  /*2040*/  BRA `(.L_x_865) ;  /* 0x00000e4000007947 */ /* 0x000fea0003800000 */
.L_x_862:
        /* <DEDUP_REMOVED lines=10> */
.L_x_867:
[----:B------:R-:W-:-:S06]  /*20f0*/  PRMT R3, RZ, 0x5410, R3 ;  /* 0x00005410ff037816 */ /* 0x000fcc0000000003 */
[----:B------:R-:W0:Y:S02]  /*2100*/  F2I.FTZ.TRUNC.NTZ R3, R3 ;  /* 0x0000000300037305 */ /* 0x000e24000021f100 */
[----:B0-----:R0:W-:Y:S01]  /*2110*/  STG.E [R16.64], R3 ;  /* 0x0000000310007986 */ /* 0x0011e2000c101924 */
[----:B------:R-:W-:Y:S05]  /*2120*/  BRA `(.L_x_865) ;  /* 0x00000d6000007947 */ /* 0x000fea0003800000 */
.L_x_866:
[----:B------:R-:W-:-:S06]  /*2130*/  PRMT R3, RZ, 0x5410, R3 ;  /* 0x00005410ff037816 */ /* 0x000fcc0000000003 */
[----:B------:R-:W0:Y:S02]  /*2140*/  F2I.FTZ.TRUNC.NTZ R3, R3 ;  /* 0x0000000300037305 */ /* 0x000e24000021f100 */
[----:B0-----:R0:W-:Y:S01]  /*2150*/  STG.E.U16 [R16.64], R3 ;  /* 0x0000000310007986 */ /* 0x0011e2000c101524 */
[----:B------:R-:W-:Y:S05]  /*2160*/  BRA `(.L_x_865) ;  /* 0x00000d2000007947 */ /* 0x000fea0003800000 */
.L_x_861:
        /* <DEDUP_REMOVED lines=9> */
.L_x_869:
[----:B------:R-:W-:-:S04]  /*2200*/  PRMT R0, RZ, 0x5410, R3 ;  /* 0x00005410ff007816 */ /* 0x000fc80000000003 */
[----:B------:R-:W-:-:S05]  /*2210*/  F2FP.PACK_AB R0, RZ, R0 ;  /* 0x00000000ff00723e */ /* 0x000fca00000000ff */
[----:B------:R0:W-:Y:S01]  /*2220*/  STG.E.U16 [R16.64], R0 ;  /* 0x0000000010007986 */ /* 0x0001e2000c101524 */
[----:B------:R-:W-:Y:S05]  /*2230*/  BRA `(.L_x_865) ;  /* 0x00000c5000007947 */ /* 0x000fea0003800000 */
.L_x_868:
        /* <DEDUP_REMOVED lines=10> */
.L_x_871:
[----:B------:R-:W-:-:S04]  /*22e0*/  PRMT R3, RZ, 0x5410, R3 ;  /* 0x00005410ff037816 */ /* 0x000fc80000000003 */
[----:B------:R-:W-:-:S04]  /*22f0*/  F2FP.PACK_AB R3, RZ, R3 ;  /* 0x00000003ff03723e */ /* 0x000fc800000000ff */
[----:B------:R-:W-:-:S05]  /*2300*/  PRMT R3, R3, 0x5410, RZ ;  /* 0x0000541003037816 */ /* 0x000fca00000000ff */
[----:B------:R0:W-:Y:S01]  /*2310*/  STG.E [R16.64], R3 ;  /* 0x0000000310007986 */ /* 0x0001e2000c101924 */
[----:B------:R-:W-:Y:S05]  /*2320*/  BRA `(.L_x_865) ;  /* 0x00000b6000007947 */ /* 0x000fea0003800000 */
.L_x_870:
[----:B------:R-:W-:-:S05]  /*2330*/  PRMT R2, RZ, 0x5410, R3 ;  /* 0x00005410ff027816 */ /* 0x000fca0000000003 */
[----:B------:R-:W-:-:S06]  /*2340*/  FMUL.FTZ R2, R2, 1 ;  /* 0x3f80000002027820 */ /* 0x000fcc0000410000 */
[----:B------:R-:W0:Y:S02]  /*2350*/  F2F.F64.F32 R2, R2 ;  /* 0x0000000200027310 */ /* 0x000e240000201800 */
[----:B0-----:R0:W-:Y:S01]  /*2360*/  STG.E.64 [R16.64], R2 ;  /* 0x0000000210007986 */ /* 0x0011e2000c101b24 */
[----:B------:R-:W-:Y:S05]  /*2370*/  BRA `(.L_x_865) ;  /* 0x00000b1000007947 */ /* 0x000fea0003800000 */
.L_x_860:
        /* <DEDUP_REMOVED lines=13> */
.L_x_874:
[----:B------:R-:W-:Y:S01]  /*2450*/  PRMT R3, RZ, 0x5410, R3 ;  /* 0x00005410ff037816 */ /* 0x000fe20000000003 */
[----:B------:R-:W-:-:S04]  /*2460*/  CS2R R6, SRZ ;  /* 0x0000000000067805 */ /* 0x000fc8000001ff00 */
[----:B------:R-:W-:-:S04]  /*2470*/  FMUL.FTZ R3, R3, 1 ;  /* 0x3f80000003037820 */ /* 0x000fc80000410000 */
[----:B------:R-:W0:Y:S02]  /*2480*/  F2F.F64.F32 R4, R3 ;  /* 0x0000000300047310 */ /* 0x000e240000201800 */
[----:B0-----:R0:W-:Y:S01]  /*2490*/  STG.E.128 [R16.64], R4 ;  /* 0x0000000410007986 */ /* 0x0011e2000c101d24 */
[----:B------:R-:W-:Y:S05]  /*24a0*/  BRA `(.L_x_865) ;  /* 0x000009e000007947 */ /* 0x000fea0003800000 */
.L_x_873:
        /* <DEDUP_REMOVED lines=21> */
.L_x_878:
[----:B------:R-:W-:Y:S05]  /*2600*/  BSYNC B0 ;  /* 0x0000000000007941 */ /* 0x000fea0003800000 */
.L_x_877:
[----:B------:R-:W-:-:S05]  /*2610*/  LOP3.LUT R3, R0, R3, RZ, 0xfc, !PT ;  /* 0x0000000300037212 */ /* 0x000fca00078efcff */
[----:B------:R0:W-:Y:S01]  /*2620*/  STG.E.U8 [R16.64], R3 ;  /* 0x0000000310007986 */ /* 0x0001e2000c101124 */
[----:B------:R-:W-:Y:S05]  /*2630*/  BRA `(.L_x_865) ;  /* 0x0000085000007947 */ /* 0x000fea0003800000 */
.L_x_876:
        /* <DEDUP_REMOVED lines=13> */
.L_x_880:
[----:B------:R-:W-:Y:S01]  /*2710*/  IMAD.MOV.U32 R0, RZ, RZ, 0x7f ;  /* 0x0000007fff007424 */ /* 0x000fe200078e00ff */
[----:B------:R-:W-:-:S04]  /*2720*/  ISETP.GT.U32.AND P0, PT, R2, 0x7f800000, PT ;  /* 0x7f8000000200780c */ /* 0x000fc80003f04070 */
[----:B------:R-:W-:-:S04]  /*2730*/  SEL R0, R0, 0x7c, P0 ;  /* 0x0000007c00007807 */ /* 0x000fc80000000000 */
.L_x_881:
[----:B------:R-:W-:Y:S05]  /*2740*/  BSYNC B0 ;  /* 0x0000000000007941 */ /* 0x000fea0003800000 */
.L_x_879:
[----:B------:R-:W-:-:S04]  /*2750*/  LOP3.LUT R2, R3, 0x80000000, RZ, 0xc0, !PT ;  /* 0x8000000003027812 */ /* 0x000fc800078ec0ff */
[----:B------:R-:W-:-:S04]  /*2760*/  SHF.R.U32.HI R3, RZ, 0x18, R2 ;  /* 0x00000018ff037819 */ /* 0x000fc80000011602 */
[----:B------:R-:W-:-:S05]  /*2770*/  LOP3.LUT R3, R0, R3, RZ, 0xfc, !PT ;  /* 0x0000000300037212 */ /* 0x000fca00078efcff */
[----:B------:R0:W-:Y:S01]  /*2780*/  STG.E.U8 [R16.64], R3 ;  /* 0x0000000310007986 */ /* 0x0001e2000c101124 */
[----:B------:R-:W-:Y:S05]  /*2790*/  BRA `(.L_x_865) ;  /* 0x000006f000007947 */ /* 0x000fea0003800000 */
.L_x_875:
[----:B------:R0:W-:Y:S01]  /*27a0*/  STG.E.U16 [R16.64], R3 ;  /* 0x0000000310007986 */ /* 0x0001e2000c101524 */
[----:B------:R-:W-:Y:S05]  /*27b0*/  BRA `(.L_x_865) ;  /* 0x000006d000007947 */ /* 0x000fea0003800000 */
.L_x_872:
        /* <DEDUP_REMOVED lines=12> */
.L_x_884:
        /* <DEDUP_REMOVED lines=17> */
.L_x_887:
[----:B------:R-:W-:-:S04]  /*2990*/  LOP3.LUT R2, R3, 0x80000000, RZ, 0xc0, !PT ;  /* 0x8000000003027812 */ /* 0x000fc800078ec0ff */
[----:B------:R-:W-:-:S04]  /*29a0*/  SHF.R.U32.HI R3, RZ, 0x18, R2 ;  /* 0x00000018ff037819 */ /* 0x000fc80000011602 */
[----:B------:R-:W-:-:S04]  /*29b0*/  LOP3.LUT R0, R0, R3, RZ, 0xfc, !PT ;  /* 0x0000000300007212 */ /* 0x000fc800078efcff */
[----:B------:R-:W-:Y:S02]  /*29c0*/  PRMT R8, R0, 0x7610, R8 ;  /* 0x0000761000087816 */ /* 0x000fe40000000008 */
.L_x_886:
[----:B------:R-:W-:Y:S05]  /*29d0*/  BSYNC B0 ;  /* 0x0000000000007941 */ /* 0x000fea0003800000 */
.L_x_885:
[----:B------:R0:W-:Y:S01]  /*29e0*/  STG.E.U8 [R16.64], R8 ;  /* 0x0000000810007986 */ /* 0x0001e2000c101124 */
[----:B------:R-:W-:Y:S05]  /*29f0*/  BRA `(.L_x_865) ;  /* 0x0000049000007947 */ /* 0x000fea0003800000 */
.L_x_883:
        /* <DEDUP_REMOVED lines=17> */
.L_x_890:
[----:B------:R-:W-:-:S04]  /*2b10*/  LOP3.LUT R2, R3, 0x80000000, RZ, 0xc0, !PT ;  /* 0x8000000003027812 */ /* 0x000fc800078ec0ff */
[----:B------:R-:W-:-:S04]  /*2b20*/  SHF.R.U32.HI R3, RZ, 0x18, R2 ;  /* 0x00000018ff037819 */ /* 0x000fc80000011602 */
[----:B------:R-:W-:-:S04]  /*2b30*/  LOP3.LUT R0, R0, R3, RZ, 0xfc, !PT ;  /* 0x0000000300007212 */ /* 0x000fc800078efcff */
[----:B------:R-:W-:Y:S02]  /*2b40*/  PRMT R8, R0, 0x7610, R8 ;  /* 0x0000761000087816 */ /* 0x000fe40000000008 */
.L_x_889:
[----:B------:R-:W-:Y:S05]  /*2b50*/  BSYNC B0 ;  /* 0x0000000000007941 */ /* 0x000fea0003800000 */
.L_x_888:
[----:B------:R0:W-:Y:S01]  /*2b60*/  STG.E.U8 [R16.64], R8 ;  /* 0x0000000810007986 */ /* 0x0001e2000c101124 */
[----:B------:R-:W-:Y:S05]  /*2b70*/  BRA `(.L_x_865) ;  /* 0x0000031000007947 */ /* 0x000fea0003800000 */
.L_x_882:
        /* <DEDUP_REMOVED lines=22> */
.L_x_864:
        /* <DEDUP_REMOVED lines=20> */
.L_x_892:
[----:B------:R-:W-:-:S06]  /*2e20*/  PRMT R3, RZ, 0x5410, R3 ;  /* 0x00005410ff037816 */ /* 0x000fcc0000000003 */
[----:B------:R-:W0:Y:S02]  /*2e30*/  F2I.U64.TRUNC R2, R3 ;  /* 0x0000000300027311 */ /* 0x000e24000020d800 */
[----:B0-----:R0:W-:Y:S01]  /*2e40*/  STG.E.64 [R16.64], R2 ;  /* 0x0000000210007986 */ /* 0x0011e2000c101b24 */
[----:B------:R-:W-:Y:S05]  /*2e50*/  BRA `(.L_x_865) ;  /* 0x0000003000007947 */ /* 0x000fea0003800000 */
.L_x_891:
[----:B------:R-:W-:-:S06]  /*2e60*/  PRMT R3, RZ, 0x5410, R3 ;  /* 0x00005410ff037816 */ /* 0x000fcc0000000003 */
[----:B------:R-:W0:Y:S02]  /*2e70*/  F2I.FTZ.U32.TRUNC.NTZ R3, R3 ;  /* 0x0000000300037305 */ /* 0x000e24000021f000 */
[----:B0-----:R0:W-:Y:S02]  /*2e80*/  STG.E [R16.64], R3 ;  /* 0x0000000310007986 */ /* 0x0011e4000c101924 */
.L_x_865:
[----:B------:R-:W-:-:S05]  /*2e90*/  IMAD R18, R18, 0x200, R23 ;  /* 0x0000020012127824 */ /* 0x000fca00078e0217 */
[----:B------:R-:W-:Y:S02]  /*2ea0*/  IADD3 R19, R18, 0x80, RZ ;  /* 0x0000008012137810 */ /* 0x000fe40007ffe0ff */
.L_x_826:
[----:B------:R-:W-:Y:S05]  /*2eb0*/  BSYNC B6 ;  /* 0x0000000000067941 */ /* 0x000fea0003800000 */
.L_x_825:
[----:B------:R-:W-:Y:S01]  /*2ec0*/  ISETP.GE.AND P0, PT, R19, c[0x0][0x160], PT ;  /* 0x0000580013007a0c */ /* 0x000fe20003f06270 */
[----:B------:R-:W-:-:S12]  /*2ed0*/  BSSY B6, `(.L_x_893) ;  /* 0x00005c6000067945 */ /* 0x000fd80003800000 */
[----:B------:R-:W-:Y:S05]  /*2ee0*/  @P0 BRA `(.L_x_894) ;  /* 0x00005c4000000947 */ /* 0x000fea0003800000 */
[----:B------:R-:W-:Y:S01]  /*2ef0*/  ISETP.NE.AND P0, PT, RZ, c[0x0][0x168], PT ;  /* 0x00005a00ff007a0c */ /* 0x000fe20003f05270 */
[----:B0-----:R-:W-:Y:S02]  /*2f00*/  IMAD.MOV.U32 R0, RZ, RZ, RZ ;  /* 0x000000ffff007224 */ /* 0x001fe400078e00ff */
[----:B------:R-:W-:-:S10]  /*2f10*/  IMAD.MOV.U32 R16, RZ, RZ, RZ ;  /* 0x000000ffff107224 */ /* 0x000fd400078e00ff */
        /* <DEDUP_REMOVED lines=225> */
.L_x_895:
        /* <DEDUP_REMOVED lines=20> */
.L_x_899:
[----:B------:R-:W2:Y:S02]  /*3e70*/  LDG.E.U8 R2, [R2.64] ;  /* 0x0000002402027981 */ /* 0x000ea4000c1e1100 */
[----:B--2---:R-:W0:Y:S02]  /*3e80*/  I2F.U16 R0, R2 ;  /* 0x0000000200007306 */ /* 0x004e240000101000 */
[----:B0-----:R-:W-:Y:S01]  /*3e90*/  F2FP.BF16.PACK_AB R0, RZ, R0 ;  /* 0x00000000ff00723e */ /* 0x001fe200000010ff */
[----:B------:R-:W-:Y:S05]  /*3ea0*/  BRA `(.L_x_901) ;  /* 0x00000e3000007947 */ /* 0x000fea0003800000 */
.L_x_898:
        /* <DEDUP_REMOVED lines=10> */
.L_x_903:
[----:B------:R-:W2:Y:S02]  /*3f50*/  LDG.E R2, [R2.64] ;  /* 0x0000002402027981 */ /* 0x000ea4000c1e1900 */
[----:B--2---:R-:W0:Y:S02]  /*3f60*/  I2F R0, R2 ;  /* 0x0000000200007306 */ /* 0x004e240000201400 */
[----:B0-----:R-:W-:Y:S01]  /*3f70*/  F2FP.BF16.PACK_AB R0, RZ, R0 ;  /* 0x00000000ff00723e */ /* 0x001fe200000010ff */
[----:B------:R-:W-:Y:S05]  /*3f80*/  BRA `(.L_x_901) ;  /* 0x00000d5000007947 */ /* 0x000fea0003800000 */
.L_x_902:
[----:B------:R-:W2:Y:S02]  /*3f90*/  LDG.E.U16 R2, [R2.64] ;  /* 0x0000002402027981 */ /* 0x000ea4000c1e1500 */
[----:B--2---:R-:W0:Y:S02]  /*3fa0*/  I2F.S16 R0, R2 ;  /* 0x0000000200007306 */ /* 0x004e240000101400 */
[----:B0-----:R-:W-:Y:S01]  /*3fb0*/  F2FP.BF16.PACK_AB R0, RZ, R0 ;  /* 0x00000000ff00723e */ /* 0x001fe200000010ff */
[----:B------:R-:W-:Y:S05]  /*3fc0*/  BRA `(.L_x_901) ;  /* 0x00000d1000007947 */ /* 0x000fea0003800000 */
.L_x_897:
        /* <DEDUP_REMOVED lines=9> */
.L_x_905:
[----:B------:R-:W2:Y:S02]  /*4060*/  LDG.E.U16 R0, [R2.64] ;  /* 0x0000002402007981 */ /* 0x000ea4000c1e1500 */
[----:B--2---:R-:W-:-:S05]  /*4070*/  HADD2.F32 R0, -RZ, R0.H0_H0 ;  /* 0x20000000ff007230 */ /* 0x004fca0000004100 */
[----:B------:R-:W-:Y:S01]  /*4080*/  F2FP.BF16.PACK_AB R0, RZ, R0 ;  /* 0x00000000ff00723e */ /* 0x000fe200000010ff */
[----:B------:R-:W-:Y:S05]  /*4090*/  BRA `(.L_x_901) ;  /* 0x00000c4000007947 */ /* 0x000fea0003800000 */
.L_x_904:
        /* <DEDUP_REMOVED lines=9> */
.L_x_907:
[----:B------:R-:W2:Y:S02]  /*4130*/  LDG.E.U16 R2, [R2.64] ;  /* 0x0000002402027981 */ /* 0x000ea4000c1e1500 */
[----:B--2---:R-:W-:-:S05]  /*4140*/  HADD2.F32 R0, -RZ, R2.H0_H0 ;  /* 0x20000002ff007230 */ /* 0x004fca0000004100 */
[----:B------:R-:W-:Y:S01]  /*4150*/  F2FP.BF16.PACK_AB R0, RZ, R0 ;  /* 0x00000000ff00723e */ /* 0x000fe200000010ff */
[----:B------:R-:W-:Y:S05]  /*4160*/  BRA `(.L_x_901) ;  /* 0x00000b7000007947 */ /* 0x000fea0003800000 */
.L_x_906:
[----:B------:R-:W2:Y:S02]  /*4170*/  LDG.E.64 R2, [R2.64] ;  /* 0x0000002402027981 */ /* 0x000ea4000c1e1b00 */
[----:B--2---:R-:W0:Y:S01]  /*4180*/  F2F.F32.F64 R0, R2 ;  /* 0x0000000200007310 */ /* 0x004e220000301000 */
[----:B------:R-:W0:-:S14]  /*4190*/  DSETP.GEU.AND P0, PT, |R2|, c[0x2][0x0], PT ;  /* 0x008000000200762a */ /* 0x000e1c0003f0e200 */
[----:B0-----:R-:W-:-:S05]  /*41a0*/  @!P0 FMUL R0, R0, 1.175494350822287508e-38 ;  /* 0x0080000000008820 */ /* 0x001fca0000400000 */
[----:B------:R-:W-:Y:S01]  /*41b0*/  F2FP.BF16.PACK_AB R0, RZ, R0 ;  /* 0x00000000ff00723e */ /* 0x000fe200000010ff */
[----:B------:R-:W-:Y:S05]  /*41c0*/  BRA `(.L_x_901) ;  /* 0x00000b1000007947 */ /* 0x000fea0003800000 */
.L_x_896:
        /* <DEDUP_REMOVED lines=13> */
.L_x_910:
[----:B------:R-:W2:Y:S02]  /*42a0*/  LDG.E.64 R2, [R2.64] ;  /* 0x0000002402027981 */ /* 0x000ea4000c1e1b00 */
[----:B--2---:R-:W0:Y:S01]  /*42b0*/  F2F.F32.F64 R0, R2 ;  /* 0x0000000200007310 */ /* 0x004e220000301000 */
[----:B------:R-:W0:-:S14]  /*42c0*/  DSETP.GEU.AND P0, PT, |R2|, c[0x2][0x0], PT ;  /* 0x008000000200762a */ /* 0x000e1c0003f0e200 */
[----:B0-----:R-:W-:-:S05]  /*42d0*/  @!P0 FMUL R0, R0, 1.175494350822287508e-38 ;  /* 0x0080000000008820 */ /* 0x001fca0000400000 */
[----:B------:R-:W-:Y:S01]  /*42e0*/  F2FP.BF16.PACK_AB R0, RZ, R0 ;  /* 0x00000000ff00723e */ /* 0x000fe200000010ff */
[----:B------:R-:W-:Y:S05]  /*42f0*/  BRA `(.L_x_901) ;  /* 0x000009e000007947 */ /* 0x000fea0003800000 */
.L_x_909:
        /* <DEDUP_REMOVED lines=28> */
.L_x_912:
        /* <DEDUP_REMOVED lines=15> */
.L_x_911:
[----:B------:R0:W5:Y:S01]  /*45b0*/  LDG.E.U16 R0, [R2.64] ;  /* 0x0000002402007981 */ /* 0x000162000c1e1500 */
[----:B------:R-:W-:Y:S05]  /*45c0*/  BRA `(.L_x_901) ;  /* 0x0000071000007947 */ /* 0x000fea0003800000 */
.L_x_908:
        /* <DEDUP_REMOVED lines=12> */
.L_x_915:
        /* <DEDUP_REMOVED lines=21> */
.L_x_919:
[----:B------:R-:W-:Y:S05]  /*47e0*/  BSYNC B1 ;  /* 0x0000000000017941 */ /* 0x000fea0003800000 */
.L_x_918:
[----:B------:R-:W-:Y:S01]  /*47f0*/  LEA R3, R0, 0x3b800000, 0x17 ;  /* 0x3b80000000037811 */ /* 0x000fe200078eb8ff */
[----:B------:R-:W-:-:S05]  /*4800*/  IMAD.SHL.U32 R0, R2, 0x100000, RZ ;  /* 0x0010000002007824 */ /* 0x000fca00078e00ff */
[----:B------:R-:W-:Y:S02]  /*4810*/  LOP3.LUT R0, R3, R0, R4, 0xfe, !PT ;  /* 0x0000000003007212 */ /* 0x000fe400078efe04 */
.L_x_917:
[----:B------:R-:W-:Y:S05]  /*4820*/  BSYNC B0 ;  /* 0x0000000000007941 */ /* 0x000fea0003800000 */
.L_x_916:
[----:B------:R-:W-:Y:S01]  /*4830*/  F2FP.BF16.PACK_AB R0, RZ, R0 ;  /* 0x00000000ff00723e */ /* 0x000fe200000010ff */
[----:B------:R-:W-:Y:S05]  /*4840*/  BRA `(.L_x_901) ;  /* 0x0000049000007947 */ /* 0x000fea0003800000 */
.L_x_914:
        /* <DEDUP_REMOVED lines=21> */
.L_x_923:
[----:B------:R-:W-:Y:S05]  /*49a0*/  BSYNC B1 ;  /* 0x0000000000017941 */ /* 0x000fea0003800000 */
.L_x_922:
[----:B------:R-:W-:Y:S01]  /*49b0*/  LEA R3, R0, 0x37800000, 0x17 ;  /* 0x3780000000037811 */ /* 0x000fe200078eb8ff */
[----:B------:R-:W-:-:S05]  /*49c0*/  IMAD.SHL.U32 R0, R2, 0x200000, RZ ;  /* 0x0020000002007824 */ /* 0x000fca00078e00ff */
[----:B------:R-:W-:Y:S02]  /*49d0*/  LOP3.LUT R0, R3, R0, R4, 0xfe, !PT ;  /* 0x0000000003007212 */ /* 0x000fe400078efe04 */
.L_x_921:
[----:B------:R-:W-:Y:S05]  /*49e0*/  BSYNC B0 ;  /* 0x0000000000007941 */ /* 0x000fea0003800000 */
.L_x_920:
[----:B------:R-:W-:Y:S01]  /*49f0*/  F2FP.BF16.PACK_AB R0, RZ, R0 ;  /* 0x00000000ff00723e */ /* 0x000fe200000010ff */
[----:B------:R-:W-:Y:S05]  /*4a00*/  BRA `(.L_x_901) ;  /* 0x000002d000007947 */ /* 0x000fea0003800000 */
.L_x_913:
        /* <DEDUP_REMOVED lines=14> */
.L_x_927:
[----:B------:R-:W-:Y:S05]  /*4af0*/  BSYNC B0 ;  /* 0x0000000000007941 */ /* 0x000fea0003800000 */
.L_x_926:
[----:B------:R-:W-:Y:S01]  /*4b00*/  F2FP.BF16.PACK_AB R0, RZ, R0 ;  /* 0x00000000ff00723e */ /* 0x000fe200000010ff */
[----:B------:R-:W-:Y:S05]  /*4b10*/  BRA `(.L_x_901) ;  /* 0x000001c000007947 */ /* 0x000fea0003800000 */
.L_x_900:
        /* <DEDUP_REMOVED lines=21> */
.L_x_925:
[----:B------:R-:W2:Y:S02]  /*4c70*/  LDG.E.64 R2, [R2.64] ;  /* 0x0000002402027981 */ /* 0x000ea4000c1e1b00 */
[----:B--2---:R-:W0:Y:S02]  /*4c80*/  I2F.U64 R0, R2 ;  /* 0x0000000200007312 */ /* 0x004e240000301000 */
[----:B0-----:R-:W-:Y:S01]  /*4c90*/  F2FP.BF16.PACK_AB R0, RZ, R0 ;  /* 0x00000000ff00723e */ /* 0x001fe200000010ff */
[----:B------:R-:W-:Y:S05]  /*4ca0*/  BRA `(.L_x_901) ;  /* 0x0000003000007947 */ /* 0x000fea0003800000 */
.L_x_924:
[----:B------:R-:W2:Y:S02]  /*4cb0*/  LDG.E R2, [R2.64] ;  /* 0x0000002402027981 */ /* 0x000ea4000c1e1900 */
[----:B--2---:R-:W0:Y:S02]  /*4cc0*/  I2F.U32 R0, R2 ;  /* 0x0000000200007306 */ /* 0x004e240000201000 */
[----:B0-----:R-:W-:-:S06]  /*4cd0*/  F2FP.BF16.PACK_AB R0, RZ, R0 ;  /* 0x00000000ff00723e */ /* 0x001fcc00000010ff */
.L_x_901:
[----:B------:R-:W-:Y:S01]  /*4ce0*/  ULDC.U16 UR4, c[0x0][0x372] ;  /* 0x0000dc8000047ab9 */ /* 0x000fe20000000400 */
[----:B------:R-:W1:Y:S01]  /*4cf0*/  LDC.U8 R4, c[0x0][0x374] ;  /* 0x0000dd00ff047b82 */ /* 0x000e620000000000 */
[----:B------:R-:W-:Y:S01]  /*4d00*/  UPRMT UR4, URZ, 0x5410, UR4 ;  /* 0x000054103f047896 */ /* 0x000fe20008000004 */
[----:B-----5:R-:W-:-:S08]  /*4d10*/  PRMT R0, RZ, 0x5410, R0 ;  /* 0x00005410ff007816 */ /* 0x020fd00000000000 */
[----:B0-----:R-:W0:Y:S02]  /*4d20*/  MUFU.RCP R3, UR4 ;  /* 0x0000000400037d08 */ /* 0x001e240008001000 */
[----:B0-----:R-:W-:Y:S01]  /*4d30*/  FMUL.FTZ R0, R0, R3 ;  /* 0x0000000300007220 */ /* 0x001fe20000410000 */
[----:B-1----:R-:W-:-:S04]  /*4d40*/  PRMT R3, R4, 0x9910, RZ ;  /* 0x0000991004037816 */ /* 0x002fc800000000ff */
        /* <DEDUP_REMOVED lines=18> */
.L_x_931:
[----:B------:R-:W-:-:S06]  /*4e70*/  PRMT R3, RZ, 0x5410, R2 ;  /* 0x00005410ff037816 */ /* 0x000fcc0000000002 */
[----:B------:R-:W0:Y:S02]  /*4e80*/  F2I.S64.TRUNC R2, R3 ;  /* 0x0000000300027311 */ /* 0x000e24000020d900 */
[----:B0-----:R0:W-:Y:S01]  /*4e90*/  STG.E.U8 [R16.64], R2 ;  /* 0x0000000210007986 */ /* 0x0011e2000c101124 */
[----:B------:R-:W-:Y:S05]  /*4ea0*/  BRA `(.L_x_933) ;  /* 0x00000e4000007947 */ /* 0x000fea0003800000 */
.L_x_930:
        /* <DEDUP_REMOVED lines=10> */
.L_x_935:
[----:B------:R-:W-:-:S04]  /*4f50*/  PRMT R2, RZ, 0x5410, R2 ;  /* 0x00005410ff027816 */ /* 0x000fc80000000002 */
[----:B------:R-:W0:Y:S02]  /*4f60*/  F2I.FTZ.TRUNC.NTZ R3, R2 ;  /* 0x0000000200037305 */ /* 0x000e24000021f100 */
[----:B0-----:R0:W-:Y:S01]  /*4f70*/  STG.E [R16.64], R3 ;  /* 0x0000000310007986 */ /* 0x0011e2000c101924 */
[----:B------:R-:W-:Y:S05]  /*4f80*/  BRA `(.L_x_933) ;  /* 0x00000d6000007947 */ /* 0x000fea0003800000 */
.L_x_934:
[----:B------:R-:W-:-:S04]  /*4f90*/  PRMT R2, RZ, 0x5410, R2 ;  /* 0x00005410ff027816 */ /* 0x000fc80000000002 */
[----:B------:R-:W0:Y:S02]  /*4fa0*/  F2I.FTZ.TRUNC.NTZ R3, R2 ;  /* 0x0000000200037305 */ /* 0x000e24000021f100 */
[----:B0-----:R0:W-:Y:S01]  /*4fb0*/  STG.E.U16 [R16.64], R3 ;  /* 0x0000000310007986 */ /* 0x0011e2000c101524 */
[----:B------:R-:W-:Y:S05]  /*4fc0*/  BRA `(.L_x_933) ;  /* 0x00000d2000007947 */ /* 0x000fea0003800000 */
.L_x_929:
        /* <DEDUP_REMOVED lines=9> */
.L_x_937:
[----:B------:R-:W-:-:S04]  /*5060*/  PRMT R0, RZ, 0x5410, R2 ;  /* 0x00005410ff007816 */ /* 0x000fc80000000002 */
[----:B------:R-:W-:-:S05]  /*5070*/  F2FP.PACK_AB R0, RZ, R0 ;  /* 0x00000000ff00723e */ /* 0x000fca00000000ff */
[----:B------:R0:W-:Y:S01]  /*5080*/  STG.E.U16 [R16.64], R0 ;  /* 0x0000000010007986 */ /* 0x0001e2000c101524 */
[----:B------:R-:W-:Y:S05]  /*5090*/  BRA `(.L_x_933) ;  /* 0x00000c5000007947 */ /* 0x000fea0003800000 */
.L_x_936:
        /* <DEDUP_REMOVED lines=10> */
.L_x_939:
[----:B------:R-:W-:-:S04]  /*5140*/  PRMT R2, RZ, 0x5410, R2 ;  /* 0x00005410ff027816 */ /* 0x000fc80000000002 */
[----:B------:R-:W-:-:S04]  /*5150*/  F2FP.PACK_AB R3, RZ, R2 ;  /* 0x00000002ff03723e */ /* 0x000fc800000000ff */
[----:B------:R-:W-:-:S05]  /*5160*/  PRMT R3, R3, 0x5410, RZ ;  /* 0x0000541003037816 */ /* 0x000fca00000000ff */
[----:B------:R0:W-:Y:S01]  /*5170*/  STG.E [R16.64], R3 ;  /* 0x0000000310007986 */ /* 0x0001e2000c101924 */
[----:B------:R-:W-:Y:S05]  /*5180*/  BRA `(.L_x_933) ;  /* 0x00000b6000007947 */ /* 0x000fea0003800000 */
.L_x_938:
[----:B------:R-:W-:-:S05]  /*5190*/  PRMT R2, RZ, 0x5410, R2 ;  /* 0x00005410ff027816 */ /* 0x000fca0000000002 */
[----:B------:R-:W-:-:S06]  /*51a0*/  FMUL.FTZ R2, R2, 1 ;  /* 0x3f80000002027820 */ /* 0x000fcc0000410000 */
[----:B------:R-:W0:Y:S02]  /*51b0*/  F2F.F64.F32 R2, R2 ;  /* 0x0000000200027310 */ /* 0x000e240000201800 */
[----:B0-----:R0:W-:Y:S01]  /*51c0*/  STG.E.64 [R16.64], R2 ;  /* 0x0000000210007986 */ /* 0x0011e2000c101b24 */
[----:B------:R-:W-:Y:S05]  /*51d0*/  BRA `(.L_x_933) ;  /* 0x00000b1000007947 */ /* 0x000fea0003800000 */
.L_x_928:
        /* <DEDUP_REMOVED lines=13> */
.L_x_942:
[----:B------:R-:W-:Y:S01]  /*52b0*/  PRMT R2, RZ, 0x5410, R2 ;  /* 0x00005410ff027816 */ /* 0x000fe20000000002 */
[----:B------:R-:W-:-:S04]  /*52c0*/  CS2R R6, SRZ ;  /* 0x0000000000067805 */ /* 0x000fc8000001ff00 */
[----:B------:R-:W-:-:S04]  /*52d0*/  FMUL.FTZ R2, R2, 1 ;  /* 0x3f80000002027820 */ /* 0x000fc80000410000 */
[----:B------:R-:W0:Y:S02]  /*52e0*/  F2F.F64.F32 R4, R2 ;  /* 0x0000000200047310 */ /* 0x000e240000201800 */
[----:B0-----:R0:W-:Y:S01]  /*52f0*/  STG.E.128 [R16.64], R4 ;  /* 0x0000000410007986 */ /* 0x0011e2000c101d24 */
[----:B------:R-:W-:Y:S05]  /*5300*/  BRA `(.L_x_933) ;  /* 0x000009e000007947 */ /* 0x000fea0003800000 */
.L_x_941:
        /* <DEDUP_REMOVED lines=21> */
.L_x_946:
[----:B------:R-:W-:Y:S05]  /*5460*/  BSYNC B0 ;  /* 0x0000000000007941 */ /* 0x000fea0003800000 */
.L_x_945:
[----:B------:R-:W-:-:S05]  /*5470*/  LOP3.LUT R3, R0, R3, RZ, 0xfc, !PT ;  /* 0x0000000300037212 */ /* 0x000fca00078efcff */
[----:B------:R0:W-:Y:S01]  /*5480*/  STG.E.U8 [R16.64], R3 ;  /* 0x0000000310007986 */ /* 0x0001e2000c101124 */
[----:B------:R-:W-:Y:S05]  /*5490*/  BRA `(.L_x_933) ;  /* 0x0000085000007947 */ /* 0x000fea0003800000 */
.L_x_944:
        /* <DEDUP_REMOVED lines=13> */
.L_x_948:
[----:B------:R-:W-:Y:S01]  /*5570*/  IMAD.MOV.U32 R0, RZ, RZ, 0x7f ;  /* 0x0000007fff007424 */ /* 0x000fe200078e00ff */
[----:B------:R-:W-:-:S04]  /*5580*/  ISETP.GT.U32.AND P0, PT, R2, 0x7f800000, PT ;  /* 0x7f8000000200780c */ /* 0x000fc80003f04070 */
[----:B------:R-:W-:-:S04]  /*5590*/  SEL R0, R0, 0x7c, P0 ;  /* 0x0000007c00007807 */ /* 0x000fc80000000000 */
.L_x_949:
[----:B------:R-:W-:Y:S05]  /*55a0*/  BSYNC B0 ;  /* 0x0000000000007941 */ /* 0x000fea0003800000 */
.L_x_947:
[----:B------:R-:W-:-:S04]  /*55b0*/  LOP3.LUT R2, R3, 0x80000000, RZ, 0xc0, !PT ;  /* 0x8000000003027812 */ /* 0x000fc800078ec0ff */
[----:B------:R-:W-:-:S04]  /*55c0*/  SHF.R.U32.HI R3, RZ, 0x18, R2 ;  /* 0x00000018ff037819 */ /* 0x000fc80000011602 */
[----:B------:R-:W-:-:S05]  /*55d0*/  LOP3.LUT R3, R0, R3, RZ, 0xfc, !PT ;  /* 0x0000000300037212 */ /* 0x000fca00078efcff */
[----:B------:R0:W-:Y:S01]  /*55e0*/  STG.E.U8 [R16.64], R3 ;  /* 0x0000000310007986 */ /* 0x0001e2000c101124 */
[----:B------:R-:W-:Y:S05]  /*55f0*/  BRA `(.L_x_933) ;  /* 0x000006f000007947 */ /* 0x000fea0003800000 */
.L_x_943:
[----:B------:R0:W-:Y:S01]  /*5600*/  STG.E.U16 [R16.64], R2 ;  /* 0x0000000210007986 */ /* 0x0001e2000c101524 */
[----:B------:R-:W-:Y:S05]  /*5610*/  BRA `(.L_x_933) ;  /* 0x000006d000007947 */ /* 0x000fea0003800000 */
.L_x_940:
        /* <DEDUP_REMOVED lines=12> */
.L_x_952:
        /* <DEDUP_REMOVED lines=17> */
.L_x_955:
[----:B------:R-:W-:-:S04]  /*57f0*/  LOP3.LUT R2, R3, 0x80000000, RZ, 0xc0, !PT ;  /* 0x8000000003027812 */ /* 0x000fc800078ec0ff */
[----:B------:R-:W-:-:S04]  /*5800*/  SHF.R.U32.HI R3, RZ, 0x18, R2 ;  /* 0x00000018ff037819 */ /* 0x000fc80000011602 */
[----:B------:R-:W-:-:S04]  /*5810*/  LOP3.LUT R0, R0, R3, RZ, 0xfc, !PT ;  /* 0x0000000300007212 */ /* 0x000fc800078efcff */
[----:B------:R-:W-:Y:S02]  /*5820*/  PRMT R8, R0, 0x7610, R8 ;  /* 0x0000761000087816 */ /* 0x000fe40000000008 */
.L_x_954:
[----:B------:R-:W-:Y:S05]  /*5830*/  BSYNC B0 ;  /* 0x0000000000007941 */ /* 0x000fea0003800000 */
.L_x_953:
[----:B------:R0:W-:Y:S01]  /*5840*/  STG.E.U8 [R16.64], R8 ;  /* 0x0000000810007986 */ /* 0x0001e2000c101124 */
[----:B------:R-:W-:Y:S05]  /*5850*/  BRA `(.L_x_933) ;  /* 0x0000049000007947 */ /* 0x000fea0003800000 */
.L_x_951:
        /* <DEDUP_REMOVED lines=17> */
.L_x_958:
[----:B------:R-:W-:-:S04]  /*5970*/  LOP3.LUT R2, R3, 0x80000000, RZ, 0xc0, !PT ;  /* 0x8000000003027812 */ /* 0x000fc800078ec0ff */
[----:B------:R-:W-:-:S04]  /*5980*/  SHF.R.U32.HI R3, RZ, 0x18, R2 ;  /* 0x00000018ff037819 */ /* 0x000fc80000011602 */
[----:B------:R-:W-:-:S04]  /*5990*/  LOP3.LUT R0, R0, R3, RZ, 0xfc, !PT ;  /* 0x0000000300007212 */ /* 0x000fc800078efcff */
[----:B------:R-:W-:Y:S02]  /*59a0*/  PRMT R8, R0, 0x7610, R8 ;  /* 0x0000761000087816 */ /* 0x000fe40000000008 */
.L_x_957:
[----:B------:R-:W-:Y:S05]  /*59b0*/  BSYNC B0 ;  /* 0x0000000000007941 */ /* 0x000fea0003800000 */
.L_x_956:
[----:B------:R0:W-:Y:S01]  /*59c0*/  STG.E.U8 [R16.64], R8 ;  /* 0x0000000810007986 */ /* 0x0001e2000c101124 */
[----:B------:R-:W-:Y:S05]  /*59d0*/  BRA `(.L_x_933) ;  /* 0x0000031000007947 */ /* 0x000fea0003800000 */
.L_x_950:
        /* <DEDUP_REMOVED lines=22> */
.L_x_932:
        /* <DEDUP_REMOVED lines=20> */
.L_x_960:
[----:B------:R-:W-:-:S06]  /*5c80*/  PRMT R2, RZ, 0x5410, R2 ;  /* 0x00005410ff027816 */ /* 0x000fcc0000000002 */
[----:B------:R-:W0:Y:S02]  /*5c90*/  F2I.U64.TRUNC R2, R2 ;  /* 0x0000000200027311 */ /* 0x000e24000020d800 */
[----:B0-----:R0:W-:Y:S01]  /*5ca0*/  STG.E.64 [R16.64], R2 ;  /* 0x0000000210007986 */ /* 0x0011e2000c101b24 */
[----:B------:R-:W-:Y:S05]  /*5cb0*/  BRA `(.L_x_933) ;  /* 0x0000003000007947 */ /* 0x000fea0003800000 */
.L_x_959:
[----:B------:R-:W-:-:S04]  /*5cc0*/  PRMT R2, RZ, 0x5410, R2 ;  /* 0x00005410ff027816 */ /* 0x000fc80000000002 */
[----:B------:R-:W0:Y:S02]  /*5cd0*/  F2I.FTZ.U32.TRUNC.NTZ R3, R2 ;  /* 0x0000000200037305 */ /* 0x000e24000021f000 */
[----:B0-----:R0:W-:Y:S02]  /*5ce0*/  STG.E [R16.64], R3 ;  /* 0x0000000310007986 */ /* 0x0011e4000c101924 */
.L_x_933:
[----:B------:R-:W-:-:S04]  /*5cf0*/  IADD3 R19, R19, 0x80, RZ ;  /* 0x0000008013137810 */ /* 0x000fc80007ffe0ff */
[----:B------:R-:W-:-:S13]  /*5d00*/  ISETP.GE.AND P0, PT, R19, c[0x0][0x160], PT ;  /* 0x0000580013007a0c */ /* 0x000fda0003f06270 */
        /* <DEDUP_REMOVED lines=229> */
.L_x_961:
        /* <DEDUP_REMOVED lines=20> */
.L_x_965:
[----:B------:R-:W2:Y:S02]  /*6ca0*/  LDG.E.U8 R2, [R2.64] ;  /* 0x0000002402027981 */ /* 0x000ea4000c1e1100 */
[----:B--2---:R-:W0:Y:S02]  /*6cb0*/  I2F.U16 R0, R2 ;  /* 0x0000000200007306 */ /* 0x004e240000101000 */
[----:B0-----:R-:W-:Y:S01]  /*6cc0*/  F2FP.BF16.PACK_AB R0, RZ, R0 ;  /* 0x00000000ff00723e */ /* 0x001fe200000010ff */
[----:B------:R-:W-:Y:S05]  /*6cd0*/  BRA `(.L_x_967) ;  /* 0x00000e3000007947 */ /* 0x000fea0003800000 */
.L_x_964:
        /* <DEDUP_REMOVED lines=10> */
.L_x_969:
[----:B------:R-:W2:Y:S02]  /*6d80*/  LDG.E R2, [R2.64] ;  /* 0x0000002402027981 */ /* 0x000ea4000c1e1900 */
[----:B--2---:R-:W0:Y:S02]  /*6d90*/  I2F R0, R2 ;  /* 0x0000000200007306 */ /* 0x004e240000201400 */
[----:B0-----:R-:W-:Y:S01]  /*6da0*/  F2FP.BF16.PACK_AB R0, RZ, R0 ;  /* 0x00000000ff00723e */ /* 0x001fe200000010ff */
[----:B------:R-:W-:Y:S05]  /*6db0*/  BRA `(.L_x_967) ;  /* 0x00000d5000007947 */ /* 0x000fea0003800000 */
.L_x_968:
[----:B------:R-:W2:Y:S02]  /*6dc0*/  LDG.E.U16 R2, [R2.64] ;  /* 0x0000002402027981 */ /* 0x000ea4000c1e1500 */
[----:B--2---:R-:W0:Y:S02]  /*6dd0*/  I2F.S16 R0, R2 ;  /* 0x0000000200007306 */ /* 0x004e240000101400 */
[----:B0-----:R-:W-:Y:S01]  /*6de0*/  F2FP.BF16.PACK_AB R0, RZ, R0 ;  /* 0x00000000ff00723e */ /* 0x001fe200000010ff */
[----:B------:R-:W-:Y:S05]  /*6df0*/  BRA `(.L_x_967) ;  /* 0x00000d1000007947 */ /* 0x000fea0003800000 */
.L_x_963:
        /* <DEDUP_REMOVED lines=9> */
.L_x_971:
[----:B------:R-:W2:Y:S02]  /*6e90*/  LDG.E.U16 R0, [R2.64] ;  /* 0x0000002402007981 */ /* 0x000ea4000c1e1500 */
[----:B--2---:R-:W-:-:S05]  /*6ea0*/  HADD2.F32 R0, -RZ, R0.H0_H0 ;  /* 0x20000000ff007230 */ /* 0x004fca0000004100 */
[----:B------:R-:W-:Y:S01]  /*6eb0*/  F2FP.BF16.PACK_AB R0, RZ, R0 ;  /* 0x00000000ff00723e */ /* 0x000fe200000010ff */
[----:B------:R-:W-:Y:S05]  /*6ec0*/  BRA `(.L_x_967) ;  /* 0x00000c4000007947 */ /* 0x000fea0003800000 */
.L_x_970:
        /* <DEDUP_REMOVED lines=9> */
.L_x_973:
[----:B------:R-:W2:Y:S02]  /*6f60*/  LDG.E.U16 R2, [R2.64] ;  /* 0x0000002402027981 */ /* 0x000ea4000c1e1500 */
[----:B--2---:R-:W-:-:S05]  /*6f70*/  HADD2.F32 R0, -RZ, R2.H0_H0 ;  /* 0x20000002ff007230 */ /* 0x004fca0000004100 */
[----:B------:R-:W-:Y:S01]  /*6f80*/  F2FP.BF16.PACK_AB R0, RZ, R0 ;  /* 0x00000000ff00723e */ /* 0x000fe200000010ff */
[----:B------:R-:W-:Y:S05]  /*6f90*/  BRA `(.L_x_967) ;  /* 0x00000b7000007947 */ /* 0x000fea0003800000 */
.L_x_972:
[----:B------:R-:W2:Y:S02]  /*6fa0*/  LDG.E.64 R2, [R2.64] ;  /* 0x0000002402027981 */ /* 0x000ea4000c1e1b00 */
[----:B--2---:R-:W0:Y:S01]  /*6fb0*/  F2F.F32.F64 R0, R2 ;  /* 0x0000000200007310 */ /* 0x004e220000301000 */
[----:B------:R-:W0:-:S14]  /*6fc0*/  DSETP.GEU.AND P0, PT, |R2|, c[0x2][0x0], PT ;  /* 0x008000000200762a */ /* 0x000e1c0003f0e200 */
[----:B0-----:R-:W-:-:S05]  /*6fd0*/  @!P0 FMUL R0, R0, 1.175494350822287508e-38 ;  /* 0x0080000000008820 */ /* 0x001fca0000400000 */
[----:B------:R-:W-:Y:S01]  /*6fe0*/  F2FP.BF16.PACK_AB R0, RZ, R0 ;  /* 0x00000000ff00723e */ /* 0x000fe200000010ff */
[----:B------:R-:W-:Y:S05]  /*6ff0*/  BRA `(.L_x_967) ;  /* 0x00000b1000007947 */ /* 0x000fea0003800000 */
.L_x_962:
        /* <DEDUP_REMOVED lines=13> */
.L_x_976:
[----:B------:R-:W2:Y:S02]  /*70d0*/  LDG.E.64 R2, [R2.64] ;  /* 0x0000002402027981 */ /* 0x000ea4000c1e1b00 */
[----:B--2---:R-:W0:Y:S01]  /*70e0*/  F2F.F32.F64 R0, R2 ;  /* 0x0000000200007310 */ /* 0x004e220000301000 */
[----:B------:R-:W0:-:S14]  /*70f0*/  DSETP.GEU.AND P0, PT, |R2|, c[0x2][0x0], PT ;  /* 0x008000000200762a */ /* 0x000e1c0003f0e200 */
[----:B0-----:R-:W-:-:S05]  /*7100*/  @!P0 FMUL R0, R0, 1.175494350822287508e-38 ;  /* 0x0080000000008820 */ /* 0x001fca0000400000 */
[----:B------:R-:W-:Y:S01]  /*7110*/  F2FP.BF16.PACK_AB R0, RZ, R0 ;  /* 0x00000000ff00723e */ /* 0x000fe200000010ff */
[----:B------:R-:W-:Y:S05]  /*7120*/  BRA `(.L_x_967) ;  /* 0x000009e000007947 */ /* 0x000fea0003800000 */
.L_x_975:
        /* <DEDUP_REMOVED lines=28> */
.L_x_978:
        /* <DEDUP_REMOVED lines=15> */
.L_x_977:
[----:B------:R0:W5:Y:S01]  /*73e0*/  LDG.E.U16 R0, [R2.64] ;  /* 0x0000002402007981 */ /* 0x000162000c1e1500 */
[----:B------:R-:W-:Y:S05]  /*73f0*/  BRA `(.L_x_967) ;  /* 0x0000071000007947 */ /* 0x000fea0003800000 */
.L_x_974:
        /* <DEDUP_REMOVED lines=12> */
.L_x_981:
        /* <DEDUP_REMOVED lines=21> */
.L_x_985:
[----:B------:R-:W-:Y:S05]  /*7610*/  BSYNC B1 ;  /* 0x0000000000017941 */ /* 0x000fea0003800000 */
.L_x_984:
[----:B------:R-:W-:Y:S01]  /*7620*/  LEA R3, R0, 0x3b800000, 0x17 ;  /* 0x3b80000000037811 */ /* 0x000fe200078eb8ff */
[----:B------:R-:W-:-:S05]  /*7630*/  IMAD.SHL.U32 R0, R2, 0x100000, RZ ;  /* 0x0010000002007824 */ /* 0x000fca00078e00ff */
[----:B------:R-:W-:Y:S02]  /*7640*/  LOP3.LUT R0, R3, R0, R4, 0xfe, !PT ;  /* 0x0000000003007212 */ /* 0x000fe400078efe04 */
.L_x_983:
[----:B------:R-:W-:Y:S05]  /*7650*/  BSYNC B0 ;  /* 0x0000000000007941 */ /* 0x000fea0003800000 */
.L_x_982:
[----:B------:R-:W-:Y:S01]  /*7660*/  F2FP.BF16.PACK_AB R0, RZ, R0 ;  /* 0x00000000ff00723e */ /* 0x000fe200000010ff */
[----:B------:R-:W-:Y:S05]  /*7670*/  BRA `(.L_x_967) ;  /* 0x0000049000007947 */ /* 0x000fea0003800000 */
.L_x_980:
        /* <DEDUP_REMOVED lines=21> */
.L_x_989:
[----:B------:R-:W-:Y:S05]  /*77d0*/  BSYNC B1 ;  /* 0x0000000000017941 */ /* 0x000fea0003800000 */
.L_x_988:
[----:B------:R-:W-:Y:S01]  /*77e0*/  LEA R3, R0, 0x37800000, 0x17 ;  /* 0x3780000000037811 */ /* 0x000fe200078eb8ff */
[----:B------:R-:W-:-:S05]  /*77f0*/  IMAD.SHL.U32 R0, R2, 0x200000, RZ ;  /* 0x0020000002007824 */ /* 0x000fca00078e00ff */
[----:B------:R-:W-:Y:S02]  /*7800*/  LOP3.LUT R0, R3, R0, R4, 0xfe, !PT ;  /* 0x0000000003007212 */ /* 0x000fe400078efe04 */
.L_x_987:
[----:B------:R-:W-:Y:S05]  /*7810*/  BSYNC B0 ;  /* 0x0000000000007941 */ /* 0x000fea0003800000 */
.L_x_986:
[----:B------:R-:W-:Y:S01]  /*7820*/  F2FP.BF16.PACK_AB R0, RZ, R0 ;  /* 0x00000000ff00723e */ /* 0x000fe200000010ff */
[----:B------:R-:W-:Y:S05]  /*7830*/  BRA `(.L_x_967) ;  /* 0x000002d000007947 */ /* 0x000fea0003800000 */
.L_x_979:
        /* <DEDUP_REMOVED lines=14> */
.L_x_993:
[----:B------:R-:W-:Y:S05]  /*7920*/  BSYNC B0 ;  /* 0x0000000000007941 */ /* 0x000fea0003800000 */
.L_x_992:
[----:B------:R-:W-:Y:S01]  /*7930*/  F2FP.BF16.PACK_AB R0, RZ, R0 ;  /* 0x00000000ff00723e */ /* 0x000fe200000010ff */
[----:B------:R-:W-:Y:S05]  /*7940*/  BRA `(.L_x_967) ;  /* 0x000001c000007947 */ /* 0x000fea0003800000 */
.L_x_966:
        /* <DEDUP_REMOVED lines=21> */
.L_x_991:
[----:B------:R-:W2:Y:S02]  /*7aa0*/  LDG.E.64 R2, [R2.64] ;  /* 0x0000002402027981 */ /* 0x000ea4000c1e1b00 */
[----:B--2---:R-:W0:Y:S02]  /*7ab0*/  I2F.U64 R0, R2 ;  /* 0x0000000200007312 */ /* 0x004e240000301000 */
[----:B0-----:R-:W-:Y:S01]  /*7ac0*/  F2FP.BF16.PACK_AB R0, RZ, R0 ;  /* 0x00000000ff00723e */ /* 0x001fe200000010ff */
[----:B------:R-:W-:Y:S05]  /*7ad0*/  BRA `(.L_x_967) ;  /* 0x0000003000007947 */ /* 0x000fea0003800000 */
.L_x_990:
[----:B------:R-:W2:Y:S02]  /*7ae0*/  LDG.E R2, [R2.64] ;  /* 0x0000002402027981 */ /* 0x000ea4000c1e1900 */
[----:B--2---:R-:W0:Y:S02]  /*7af0*/  I2F.U32 R0, R2 ;  /* 0x0000000200007306 */ /* 0x004e240000201000 */
[----:B0-----:R-:W-:-:S06]  /*7b00*/  F2FP.BF16.PACK_AB R0, RZ, R0 ;  /* 0x00000000ff00723e */ /* 0x001fcc00000010ff */
.L_x_967:
        /* <DEDUP_REMOVED lines=25> */
.L_x_997:
[----:B------:R-:W-:-:S06]  /*7ca0*/  PRMT R3, RZ, 0x5410, R2 ;  /* 0x00005410ff037816 */ /* 0x000fcc0000000002 */
[----:B------:R-:W0:Y:S02]  /*7cb0*/  F2I.S64.TRUNC R2, R3 ;  /* 0x0000000300027311 */ /* 0x000e24000020d900 */
[----:B0-----:R0:W-:Y:S01]  /*7cc0*/  STG.E.U8 [R16.64], R2 ;  /* 0x0000000210007986 */ /* 0x0011e2000c101124 */
[----:B------:R-:W-:Y:S05]  /*7cd0*/  BRA `(.L_x_999) ;  /* 0x00000e4000007947 */ /* 0x000fea0003800000 */
.L_x_996:
        /* <DEDUP_REMOVED lines=10> */
.L_x_1001:
[----:B------:R-:W-:-:S04]  /*7d80*/  PRMT R2, RZ, 0x5410, R2 ;  /* 0x00005410ff027816 */ /* 0x000fc80000000002 */
[----:B------:R-:W0:Y:S02]  /*7d90*/  F2I.FTZ.TRUNC.NTZ R3, R2 ;  /* 0x0000000200037305 */ /* 0x000e24000021f100 */
[----:B0-----:R0:W-:Y:S01]  /*7da0*/  STG.E [R16.64], R3 ;  /* 0x0000000310007986 */ /* 0x0011e2000c101924 */
[----:B------:R-:W-:Y:S05]  /*7db0*/  BRA `(.L_x_999) ;  /* 0x00000d6000007947 */ /* 0x000fea0003800000 */
.L_x_1000:
[----:B------:R-:W-:-:S04]  /*7dc0*/  PRMT R2, RZ, 0x5410, R2 ;  /* 0x00005410ff027816 */ /* 0x000fc80000000002 */
[----:B------:R-:W0:Y:S02]  /*7dd0*/  F2I.FTZ.TRUNC.NTZ R3, R2 ;  /* 0x0000000200037305 */ /* 0x000e24000021f100 */
[----:B0-----:R0:W-:Y:S01]  /*7de0*/  STG.E.U16 [R16.64], R3 ;  /* 0x0000000310007986 */ /* 0x0011e2000c101524 */
[----:B------:R-:W-:Y:S05]  /*7df0*/  BRA `(.L_x_999) ;  /* 0x00000d2000007947 */ /* 0x000fea0003800000 */
.L_x_995:
        /* <DEDUP_REMOVED lines=9> */
.L_x_1003:
[----:B------:R-:W-:-:S04]  /*7e90*/  PRMT R0, RZ, 0x5410, R2 ;  /* 0x00005410ff007816 */ /* 0x000fc80000000002 */
[----:B------:R-:W-:-:S05]  /*7ea0*/  F2FP.PACK_AB R0, RZ, R0 ;  /* 0x00000000ff00723e */ /* 0x000fca00000000ff */
[----:B------:R0:W-:Y:S01]  /*7eb0*/  STG.E.U16 [R16.64], R0 ;  /* 0x0000000010007986 */ /* 0x0001e2000c101524 */
[----:B------:R-:W-:Y:S05]  /*7ec0*/  BRA `(.L_x_999) ;  /* 0x00000c5000007947 */ /* 0x000fea0003800000 */
.L_x_1002:
        /* <DEDUP_REMOVED lines=10> */
.L_x_1005:
[----:B------:R-:W-:-:S04]  /*7f70*/  PRMT R2, RZ, 0x5410, R2 ;  /* 0x00005410ff027816 */ /* 0x000fc80000000002 */
[----:B------:R-:W-:-:S04]  /*7f80*/  F2FP.PACK_AB R3, RZ, R2 ;  /* 0x00000002ff03723e */ /* 0x000fc800000000ff */
[----:B------:R-:W-:-:S05]  /*7f90*/  PRMT R3, R3, 0x5410, RZ ;  /* 0x0000541003037816 */ /* 0x000fca00000000ff */
[----:B------:R0:W-:Y:S01]  /*7fa0*/  STG.E [R16.64], R3 ;  /* 0x0000000310007986 */ /* 0x0001e2000c101924 */
[----:B------:R-:W-:Y:S05]  /*7fb0*/  BRA `(.L_x_999) ;  /* 0x00000b6000007947 */ /* 0x000fea0003800000 */
.L_x_1004:
[----:B------:R-:W-:-:S05]  /*7fc0*/  PRMT R2, RZ, 0x5410, R2 ;  /* 0x00005410ff027816 */ /* 0x000fca0000000002 */
[----:B------:R-:W-:-:S06]  /*7fd0*/  FMUL.FTZ R2, R2, 1 ;  /* 0x3f80000002027820 */ /* 0x000fcc0000410000 */
[----:B------:R-:W0:Y:S02]  /*7fe0*/  F2F.F64.F32 R2, R2 ;  /* 0x0000000200027310 */ /* 0x000e240000201800 */
[----:B0-----:R0:W-:Y:S01]  /*7ff0*/  STG.E.64 [R16.64], R2 ;  /* 0x0000000210007986 */ /* 0x0011e2000c101b24 */
[----:B------:R-:W-:Y:S05]  /*8000*/  BRA `(.L_x_999) ;  /* 0x00000b1000007947 */ /* 0x000fea0003800000 */
.L_x_994:
        /* <DEDUP_REMOVED lines=13> */
.L_x_1008:
[----:B------:R-:W-:Y:S01]  /*80e0*/  PRMT R2, RZ, 0x5410, R2 ;  /* 0x00005410ff027816 */ /* 0x000fe20000000002 */
[----:B------:R-:W-:-:S04]  /*80f0*/  CS2R R6, SRZ ;  /* 0x0000000000067805 */ /* 0x000fc8000001ff00 */
[----:B------:R-:W-:-:S04]  /*8100*/  FMUL.FTZ R2, R2, 1 ;  /* 0x3f80000002027820 */ /* 0x000fc80000410000 */
[----:B------:R-:W0:Y:S02]  /*8110*/  F2F.F64.F32 R4, R2 ;  /* 0x0000000200047310 */ /* 0x000e240000201800 */
[----:B0-----:R0:W-:Y:S01]  /*8120*/  STG.E.128 [R16.64], R4 ;  /* 0x0000000410007986 */ /* 0x0011e2000c101d24 */
[----:B------:R-:W-:Y:S05]  /*8130*/  BRA `(.L_x_999) ;  /* 0x000009e000007947 */ /* 0x000fea0003800000 */
.L_x_1007:
        /* <DEDUP_REMOVED lines=21> */
.L_x_1012:
[----:B------:R-:W-:Y:S05]  /*8290*/  BSYNC B0 ;  /* 0x0000000000007941 */ /* 0x000fea0003800000 */
.L_x_1011:
[----:B------:R-:W-:-:S05]  /*82a0*/  LOP3.LUT R3, R0, R3, RZ, 0xfc, !PT ;  /* 0x0000000300037212 */ /* 0x000fca00078efcff */
[----:B------:R0:W-:Y:S01]  /*82b0*/  STG.E.U8 [R16.64], R3 ;  /* 0x0000000310007986 */ /* 0x0001e2000c101124 */
[----:B------:R-:W-:Y:S05]  /*82c0*/  BRA `(.L_x_999) ;  /* 0x0000085000007947 */ /* 0x000fea0003800000 */
.L_x_1010:
        /* <DEDUP_REMOVED lines=13> */
.L_x_1014:
[----:B------:R-:W-:Y:S01]  /*83a0*/  IMAD.MOV.U32 R0, RZ, RZ, 0x7f ;  /* 0x0000007fff007424 */ /* 0x000fe200078e00ff */
[----:B------:R-:W-:-:S04]  /*83b0*/  ISETP.GT.U32.AND P0, PT, R2, 0x7f800000, PT ;  /* 0x7f8000000200780c */ /* 0x000fc80003f04070 */
[----:B------:R-:W-:-:S04]  /*83c0*/  SEL R0, R0, 0x7c, P0 ;  /* 0x0000007c00007807 */ /* 0x000fc80000000000 */
.L_x_1015:
[----:B------:R-:W-:Y:S05]  /*83d0*/  BSYNC B0 ;  /* 0x0000000000007941 */ /* 0x000fea0003800000 */
.L_x_1013:
[----:B------:R-:W-:-:S04]  /*83e0*/  LOP3.LUT R2, R3, 0x80000000, RZ, 0xc0, !PT ;  /* 0x8000000003027812 */ /* 0x000fc800078ec0ff */
[----:B------:R-:W-:-:S04]  /*83f0*/  SHF.R.U32.HI R3, RZ, 0x18, R2 ;  /* 0x00000018ff037819 */ /* 0x000fc80000011602 */
[----:B------:R-:W-:-:S05]  /*8400*/  LOP3.LUT R3, R0, R3, RZ, 0xfc, !PT ;  /* 0x0000000300037212 */ /* 0x000fca00078efcff */
[----:B------:R0:W-:Y:S01]  /*8410*/  STG.E.U8 [R16.64], R3 ;  /* 0x0000000310007986 */ /* 0x0001e2000c101124 */
[----:B------:R-:W-:Y:S05]  /*8420*/  BRA `(.L_x_999) ;  /* 0x000006f000007947 */ /* 0x000fea0003800000 */
.L_x_1009:
[----:B------:R0:W-:Y:S01]  /*8430*/  STG.E.U16 [R16.64], R2 ;  /* 0x0000000210007986 */ /* 0x0001e2000c101524 */
[----:B------:R-:W-:Y:S05]  /*8440*/  BRA `(.L_x_999) ;  /* 0x000006d000007947 */ /* 0x000fea0003800000 */
.L_x_1006:
        /* <DEDUP_REMOVED lines=12> */
.L_x_1018:
        /* <DEDUP_REMOVED lines=17> */
.L_x_1021:
[----:B------:R-:W-:-:S04]  /*8620*/  LOP3.LUT R2, R3, 0x80000000, RZ, 0xc0, !PT ;  /* 0x8000000003027812 */ /* 0x000fc800078ec0ff */
[----:B------:R-:W-:-:S04]  /*8630*/  SHF.R.U32.HI R3, RZ, 0x18, R2 ;  /* 0x00000018ff037819 */ /* 0x000fc80000011602 */
[----:B------:R-:W-:-:S04]  /*8640*/  LOP3.LUT R0, R0, R3, RZ, 0xfc, !PT ;  /* 0x0000000300007212 */ /* 0x000fc800078efcff */
[----:B------:R-:W-:Y:S02]  /*8650*/  PRMT R8, R0, 0x7610, R8 ;  /* 0x0000761000087816 */ /* 0x000fe40000000008 */
.L_x_1020:
[----:B------:R-:W-:Y:S05]  /*8660*/  BSYNC B0 ;  /* 0x0000000000007941 */ /* 0x000fea0003800000 */
.L_x_1019:
[----:B------:R0:W-:Y:S01]  /*8670*/  STG.E.U8 [R16.64], R8 ;  /* 0x0000000810007986 */ /* 0x0001e2000c101124 */
[----:B------:R-:W-:Y:S05]  /*8680*/  BRA `(.L_x_999) ;  /* 0x0000049000007947 */ /* 0x000fea0003800000 */
.L_x_1017:
        /* <DEDUP_REMOVED lines=17> */
.L_x_1024:
[----:B------:R-:W-:-:S04]  /*87a0*/  LOP3.LUT R2, R3, 0x80000000, RZ, 0xc0, !PT ;  /* 0x8000000003027812 */ /* 0x000fc800078ec0ff */
[----:B------:R-:W-:-:S04]  /*87b0*/  SHF.R.U32.HI R3, RZ, 0x18, R2 ;  /* 0x00000018ff037819 */ /* 0x000fc80000011602 */
[----:B------:R-:W-:-:S04]  /*87c0*/  LOP3.LUT R0, R0, R3, RZ, 0xfc, !PT ;  /* 0x0000000300007212 */ /* 0x000fc800078efcff */
[----:B------:R-:W-:Y:S02]  /*87d0*/  PRMT R8, R0, 0x7610, R8 ;  /* 0x0000761000087816 */ /* 0x000fe40000000008 */
.L_x_1023:
[----:B------:R-:W-:Y:S05]  /*87e0*/  BSYNC B0 ;  /* 0x0000000000007941 */ /* 0x000fea0003800000 */
.L_x_1022:
[----:B------:R0:W-:Y:S01]  /*87f0*/  STG.E.U8 [R16.64], R8 ;  /* 0x0000000810007986 */ /* 0x0001e2000c101124 */
[----:B------:R-:W-:Y:S05]  /*8800*/  BRA `(.L_x_999) ;  /* 0x0000031000007947 */ /* 0x000fea0003800000 */
.L_x_1016:
        /* <DEDUP_REMOVED lines=22> */
.L_x_998:
        /* <DEDUP_REMOVED lines=20> */
.L_x_1026:
[----:B------:R-:W-:-:S06]  /*8ab0*/  PRMT R2, RZ, 0x5410, R2 ;  /* 0x00005410ff027816 */ /* 0x000fcc0000000002 */
[----:B------:R-:W0:Y:S02]  /*8ac0*/  F2I.U64.TRUNC R2, R2 ;  /* 0x0000000200027311 */ /* 0x000e24000020d800 */
[----:B0-----:R0:W-:Y:S01]  /*8ad0*/  STG.E.64 [R16.64], R2 ;  /* 0x0000000210007986 */ /* 0x0011e2000c101b24 */
[----:B------:R-:W-:Y:S05]  /*8ae0*/  BRA `(.L_x_999) ;  /* 0x0000003000007947 */ /* 0x000fea0003800000 */
.L_x_1025:
[----:B------:R-:W-:-:S04]  /*8af0*/  PRMT R2, RZ, 0x5410, R2 ;  /* 0x00005410ff027816 */ /* 0x000fc80000000002 */
[----:B------:R-:W0:Y:S02]  /*8b00*/  F2I.FTZ.U32.TRUNC.NTZ R3, R2 ;  /* 0x0000000200037305 */ /* 0x000e24000021f000 */
[----:B0-----:R0:W-:Y:S02]  /*8b10*/  STG.E [R16.64], R3 ;  /* 0x0000000310007986 */ /* 0x0011e4000c101924 */
.L_x_999:
[----:B------:R-:W-:Y:S02]  /*8b20*/  IADD3 R19, R19, 0x80, RZ ;  /* 0x0000008013137810 */ /* 0x000fe40007ffe0ff */
.L_x_894:
[----:B------:R-:W-:Y:S05]  /*8b30*/  BSYNC B6 ;  /* 0x0000000000067941 */ /* 0x000fea0003800000 */
.L_x_893:
[----:B------:R-:W-:-:S13]  /*8b40*/  ISETP.GE.AND P0, PT, R19, c[0x0][0x160], PT ;  /* 0x0000580013007a0c */ /* 0x000fda0003f06270 */
[----:B------:R-:W-:Y:S05]  /*8b50*/  @P0 EXIT ;  /* 0x000000000000094d */ /* 0x000fea0003800000 */
        /* <DEDUP_REMOVED lines=228> */
.L_x_1027:
        /* <DEDUP_REMOVED lines=20> */
.L_x_1031:
[----:B------:R-:W2:Y:S02]  /*9ae0*/  LDG.E.U8 R2, [R2.64] ;  /* 0x0000002402027981 */ /* 0x000ea4000c1e1100 */
[----:B--2---:R-:W0:Y:S02]  /*9af0*/  I2F.U16 R0, R2 ;  /* 0x0000000200007306 */ /* 0x004e240000101000 */
[----:B0-----:R-:W-:Y:S01]  /*9b00*/  F2FP.BF16.PACK_AB R0, RZ, R0 ;  /* 0x00000000ff00723e */ /* 0x001fe200000010ff */
[----:B------:R-:W-:Y:S05]  /*9b10*/  BRA `(.L_x_1033) ;  /* 0x00000e3000007947 */ /* 0x000fea0003800000 */
.L_x_1030:
        /* <DEDUP_REMOVED lines=10> */
.L_x_1035:
[----:B------:R-:W2:Y:S02]  /*9bc0*/  LDG.E R2, [R2.64] ;  /* 0x0000002402027981 */ /* 0x000ea4000c1e1900 */
[----:B--2---:R-:W0:Y:S02]  /*9bd0*/  I2F R0, R2 ;  /* 0x0000000200007306 */ /* 0x004e240000201400 */
[----:B0-----:R-:W-:Y:S01]  /*9be0*/  F2FP.BF16.PACK_AB R0, RZ, R0 ;  /* 0x00000000ff00723e */ /* 0x001fe200000010ff */
[----:B------:R-:W-:Y:S05]  /*9bf0*/  BRA `(.L_x_1033) ;  /* 0x00000d5000007947 */ /* 0x000fea0003800000 */
.L_x_1034:
[----:B------:R-:W2:Y:S02]  /*9c00*/  LDG.E.U16 R2, [R2.64] ;  /* 0x0000002402027981 */ /* 0x000ea4000c1e1500 */
[----:B--2---:R-:W0:Y:S02]  /*9c10*/  I2F.S16 R0, R2 ;  /* 0x0000000200007306 */ /* 0x004e240000101400 */
[----:B0-----:R-:W-:Y:S01]  /*9c20*/  F2FP.BF16.PACK_AB R0, RZ, R0 ;  /* 0x00000000ff00723e */ /* 0x001fe200000010ff */
[----:B------:R-:W-:Y:S05]  /*9c30*/  BRA `(.L_x_1033) ;  /* 0x00000d1000007947 */ /* 0x000fea0003800000 */
.L_x_1029:
        /* <DEDUP_REMOVED lines=9> */
.L_x_1037:
[----:B------:R-:W2:Y:S02]  /*9cd0*/  LDG.E.U16 R0, [R2.64] ;  /* 0x0000002402007981 */ /* 0x000ea4000c1e1500 */
[----:B--2---:R-:W-:-:S05]  /*9ce0*/  HADD2.F32 R0, -RZ, R0.H0_H0 ;  /* 0x20000000ff007230 */ /* 0x004fca0000004100 */
[----:B------:R-:W-:Y:S01]  /*9cf0*/  F2FP.BF16.PACK_AB R0, RZ, R0 ;  /* 0x00000000ff00723e */ /* 0x000fe200000010ff */
[----:B------:R-:W-:Y:S05]  /*9d00*/  BRA `(.L_x_1033) ;  /* 0x00000c4000007947 */ /* 0x000fea0003800000 */
.L_x_1036:
        /* <DEDUP_REMOVED lines=9> */
.L_x_1039:
[----:B------:R-:W2:Y:S02]  /*9da0*/  LDG.E.U16 R2, [R2.64] ;  /* 0x0000002402027981 */ /* 0x000ea4000c1e1500 */
[----:B--2---:R-:W-:-:S05]  /*9db0*/  HADD2.F32 R0, -RZ, R2.H0_H0 ;  /* 0x20000002ff007230 */ /* 0x004fca0000004100 */
[----:B------:R-:W-:Y:S01]  /*9dc0*/  F2FP.BF16.PACK_AB R0, RZ, R0 ;  /* 0x00000000ff00723e */ /* 0x000fe200000010ff */
[----:B------:R-:W-:Y:S05]  /*9dd0*/  BRA `(.L_x_1033) ;  /* 0x00000b7000007947 */ /* 0x000fea0003800000 */
.L_x_1038:
[----:B------:R-:W2:Y:S02]  /*9de0*/  LDG.E.64 R2, [R2.64] ;  /* 0x0000002402027981 */ /* 0x000ea4000c1e1b00 */
[----:B--2---:R-:W0:Y:S01]  /*9df0*/  F2F.F32.F64 R0, R2 ;  /* 0x0000000200007310 */ /* 0x004e220000301000 */
[----:B------:R-:W0:-:S14]  /*9e00*/  DSETP.GEU.AND P0, PT, |R2|, c[0x2][0x0], PT ;  /* 0x008000000200762a */ /* 0x000e1c0003f0e200 */
[----:B0-----:R-:W-:-:S05]  /*9e10*/  @!P0 FMUL R0, R0, 1.175494350822287508e-38 ;  /* 0x0080000000008820 */ /* 0x001fca0000400000 */
[----:B------:R-:W-:Y:S01]  /*9e20*/  F2FP.BF16.PACK_AB R0, RZ, R0 ;  /* 0x00000000ff00723e */ /* 0x000fe200000010ff */
[----:B------:R-:W-:Y:S05]  /*9e30*/  BRA `(.L_x_1033) ;  /* 0x00000b1000007947 */ /* 0x000fea0003800000 */
.L_x_1028:
        /* <DEDUP_REMOVED lines=13> */
.L_x_1042:
[----:B------:R-:W2:Y:S02]  /*9f10*/  LDG.E.64 R2, [R2.64] ;  /* 0x0000002402027981 */ /* 0x000ea4000c1e1b00 */
[----:B--2---:R-:W0:Y:S01]  /*9f20*/  F2F.F32.F64 R0, R2 ;  /* 0x0000000200007310 */ /* 0x004e220000301000 */
[----:B------:R-:W0:-:S14]  /*9f30*/  DSETP.GEU.AND P0, PT, |R2|, c[0x2][0x0], PT ;  /* 0x008000000200762a */ /* 0x000e1c0003f0e200 */
[----:B0-----:R-:W-:-:S05]  /*9f40*/  @!P0 FMUL R0, R0, 1.175494350822287508e-38 ;  /* 0x0080000000008820 */ /* 0x001fca0000400000 */
[----:B------:R-:W-:Y:S01]  /*9f50*/  F2FP.BF16.PACK_AB R0, RZ, R0 ;  /* 0x00000000ff00723e */ /* 0x000fe200000010ff */
[----:B------:R-:W-:Y:S05]  /*9f60*/  BRA `(.L_x_1033) ;  /* 0x000009e000007947 */ /* 0x000fea0003800000 */
.L_x_1041:
        /* <DEDUP_REMOVED lines=28> */
.L_x_1044:
        /* <DEDUP_REMOVED lines=15> */
.L_x_1043:
[----:B------:R0:W5:Y:S01]  /*a220*/  LDG.E.U16 R0, [R2.64] ;  /* 0x0000002402007981 */ /* 0x000162000c1e1500 */
[----:B------:R-:W-:Y:S05]  /*a230*/  BRA `(.L_x_1033) ;  /* 0x0000071000007947 */ /* 0x000fea0003800000 */
.L_x_1040:
        /* <DEDUP_REMOVED lines=12> */
.L_x_1047:
        /* <DEDUP_REMOVED lines=21> */
.L_x_1051:
[----:B------:R-:W-:Y:S05]  /*a450*/  BSYNC B1 ;  /* 0x0000000000017941 */ /* 0x000fea0003800000 */
.L_x_1050:
[----:B------:R-:W-:Y:S01]  /*a460*/  LEA R3, R0, 0x3b800000, 0x17 ;  /* 0x3b80000000037811 */ /* 0x000fe200078eb8ff */
[----:B------:R-:W-:-:S05]  /*a470*/  IMAD.SHL.U32 R0, R2, 0x100000, RZ ;  /* 0x0010000002007824 */ /* 0x000fca00078e00ff */
[----:B------:R-:W-:Y:S02]  /*a480*/  LOP3.LUT R0, R3, R0, R4, 0xfe, !PT ;  /* 0x0000000003007212 */ /* 0x000fe400078efe04 */
.L_x_1049:
[----:B------:R-:W-:Y:S05]  /*a490*/  BSYNC B0 ;  /* 0x0000000000007941 */ /* 0x000fea0003800000 */
.L_x_1048:
[----:B------:R-:W-:Y:S01]  /*a4a0*/  F2FP.BF16.PACK_AB R0, RZ, R0 ;  /* 0x00000000ff00723e */ /* 0x000fe200000010ff */
[----:B------:R-:W-:Y:S05]  /*a4b0*/  BRA `(.L_x_1033) ;  /* 0x0000049000007947 */ /* 0x000fea0003800000 */
.L_x_1046:
        /* <DEDUP_REMOVED lines=21> */
.L_x_1055:
[----:B------:R-:W-:Y:S05]  /*a610*/  BSYNC B1 ;  /* 0x0000000000017941 */ /* 0x000fea0003800000 */
.L_x_1054:
[----:B------:R-:W-:Y:S01]  /*a620*/  LEA R3, R0, 0x37800000, 0x17 ;  /* 0x3780000000037811 */ /* 0x000fe200078eb8ff */
[----:B------:R-:W-:-:S05]  /*a630*/  IMAD.SHL.U32 R0, R2, 0x200000, RZ ;  /* 0x0020000002007824 */ /* 0x000fca00078e00ff */
[----:B------:R-:W-:Y:S02]  /*a640*/  LOP3.LUT R0, R3, R0, R4, 0xfe, !PT ;  /* 0x0000000003007212 */ /* 0x000fe400078efe04 */
.L_x_1053:
[----:B------:R-:W-:Y:S05]  /*a650*/  BSYNC B0 ;  /* 0x0000000000007941 */ /* 0x000fea0003800000 */
.L_x_1052:
[----:B------:R-:W-:Y:S01]  /*a660*/  F2FP.BF16.PACK_AB R0, RZ, R0 ;  /* 0x00000000ff00723e */ /* 0x000fe200000010ff */
[----:B------:R-:W-:Y:S05]  /*a670*/  BRA `(.L_x_1033) ;  /* 0x000002d000007947 */ /* 0x000fea0003800000 */
.L_x_1045:
        /* <DEDUP_REMOVED lines=14> */
.L_x_1059:
[----:B------:R-:W-:Y:S05]  /*a760*/  BSYNC B0 ;  /* 0x0000000000007941 */ /* 0x000fea0003800000 */
.L_x_1058:
[----:B------:R-:W-:Y:S01]  /*a770*/  F2FP.BF16.PACK_AB R0, RZ, R0 ;  /* 0x00000000ff00723e */ /* 0x000fe200000010ff */
[----:B------:R-:W-:Y:S05]  /*a780*/  BRA `(.L_x_1033) ;  /* 0x000001c000007947 */ /* 0x000fea0003800000 */
.L_x_1032:
        /* <DEDUP_REMOVED lines=21> */
.L_x_1057:
[----:B------:R-:W2:Y:S02]  /*a8e0*/  LDG.E.64 R2, [R2.64] ;  /* 0x0000002402027981 */ /* 0x000ea4000c1e1b00 */
[----:B--2---:R-:W0:Y:S02]  /*a8f0*/  I2F.U64 R0, R2 ;  /* 0x0000000200007312 */ /* 0x004e240000301000 */
[----:B0-----:R-:W-:Y:S01]  /*a900*/  F2FP.BF16.PACK_AB R0, RZ, R0 ;  /* 0x00000000ff00723e */ /* 0x001fe200000010ff */
[----:B------:R-:W-:Y:S05]  /*a910*/  BRA `(.L_x_1033) ;  /* 0x0000003000007947 */ /* 0x000fea0003800000 */
.L_x_1056:
[----:B------:R-:W2:Y:S02]  /*a920*/  LDG.E R2, [R2.64] ;  /* 0x0000002402027981 */ /* 0x000ea4000c1e1900 */
[----:B--2---:R-:W0:Y:S02]  /*a930*/  I2F.U32 R0, R2 ;  /* 0x0000000200007306 */ /* 0x004e240000201000 */
[----:B0-----:R-:W-:-:S06]  /*a940*/  F2FP.BF16.PACK_AB R0, RZ, R0 ;  /* 0x00000000ff00723e */ /* 0x001fcc00000010ff */
.L_x_1033:
        /* <DEDUP_REMOVED lines=25> */
.L_x_1063:
[----:B------:R-:W-:-:S06]  /*aae0*/  PRMT R3, RZ, 0x5410, R2 ;  /* 0x00005410ff037816 */ /* 0x000fcc0000000002 */
[----:B------:R-:W0:Y:S02]  /*aaf0*/  F2I.S64.TRUNC R2, R3 ;  /* 0x0000000300027311 */ /* 0x000e24000020d900 */
[----:B0-----:R-:W-:Y:S01]  /*ab00*/  STG.E.U8 [R16.64], R2 ;  /* 0x0000000210007986 */ /* 0x001fe2000c101124 */
[----:B------:R-:W-:Y:S05]  /*ab10*/  EXIT ;  /* 0x000000000000794d */ /* 0x000fea0003800000 */
.L_x_1062:
        /* <DEDUP_REMOVED lines=10> */
.L_x_1066:
[----:B------:R-:W-:-:S04]  /*abc0*/  PRMT R2, RZ, 0x5410, R2 ;  /* 0x00005410ff027816 */ /* 0x000fc80000000002 */
[----:B------:R-:W0:Y:S02]  /*abd0*/  F2I.FTZ.TRUNC.NTZ R3, R2 ;  /* 0x0000000200037305 */ /* 0x000e24000021f100 */
[----:B0-----:R-:W-:Y:S01]  /*abe0*/  STG.E [R16.64], R3 ;  /* 0x0000000310007986 */ /* 0x001fe2000c101924 */
[----:B------:R-:W-:Y:S05]  /*abf0*/  EXIT ;  /* 0x000000000000794d */ /* 0x000fea0003800000 */
.L_x_1065:
[----:B------:R-:W-:-:S04]  /*ac00*/  PRMT R2, RZ, 0x5410, R2 ;  /* 0x00005410ff027816 */ /* 0x000fc80000000002 */
[----:B------:R-:W0:Y:S02]  /*ac10*/  F2I.FTZ.TRUNC.NTZ R3, R2 ;  /* 0x0000000200037305 */ /* 0x000e24000021f100 */
[----:B0-----:R-:W-:Y:S01]  /*ac20*/  STG.E.U16 [R16.64], R3 ;  /* 0x0000000310007986 */ /* 0x001fe2000c101524 */
[----:B------:R-:W-:Y:S05]  /*ac30*/  EXIT ;  /* 0x000000000000794d */ /* 0x000fea0003800000 */
.L_x_1061:
        /* <DEDUP_REMOVED lines=9> */
.L_x_1068:
[----:B------:R-:W-:-:S04]  /*acd0*/  PRMT R0, RZ, 0x5410, R2 ;  /* 0x00005410ff007816 */ /* 0x000fc80000000002 */
[----:B------:R-:W-:-:S05]  /*ace0*/  F2FP.PACK_AB R0, RZ, R0 ;  /* 0x00000000ff00723e */ /* 0x000fca00000000ff */
[----:B------:R-:W-:Y:S01]  /*acf0*/  STG.E.U16 [R16.64], R0 ;  /* 0x0000000010007986 */ /* 0x000fe2000c101524 */
[----:B------:R-:W-:Y:S05]  /*ad00*/  EXIT ;  /* 0x000000000000794d */ /* 0x000fea0003800000 */
.L_x_1067:
        /* <DEDUP_REMOVED lines=10> */
.L_x_1070:
[----:B------:R-:W-:-:S04]  /*adb0*/  PRMT R2, RZ, 0x5410, R2 ;  /* 0x00005410ff027816 */ /* 0x000fc80000000002 */
[----:B------:R-:W-:-:S04]  /*adc0*/  F2FP.PACK_AB R3, RZ, R2 ;  /* 0x00000002ff03723e */ /* 0x000fc800000000ff */
[----:B------:R-:W-:-:S05]  /*add0*/  PRMT R3, R3, 0x5410, RZ ;  /* 0x0000541003037816 */ /* 0x000fca00000000ff */
[----:B------:R-:W-:Y:S01]  /*ade0*/  STG.E [R16.64], R3 ;  /* 0x0000000310007986 */ /* 0x000fe2000c101924 */
[----:B------:R-:W-:Y:S05]  /*adf0*/  EXIT ;  /* 0x000000000000794d */ /* 0x000fea0003800000 */
.L_x_1069:
[----:B------:R-:W-:-:S05]  /*ae00*/  PRMT R2, RZ, 0x5410, R2 ;  /* 0x00005410ff027816 */ /* 0x000fca0000000002 */
[----:B------:R-:W-:-:S06]  /*ae10*/  FMUL.FTZ R2, R2, 1 ;  /* 0x3f80000002027820 */ /* 0x000fcc0000410000 */
[----:B------:R-:W0:Y:S02]  /*ae20*/  F2F.F64.F32 R2, R2 ;  /* 0x0000000200027310 */ /* 0x000e240000201800 */
[----:B0-----:R-:W-:Y:S01]  /*ae30*/  STG.E.64 [R16.64], R2 ;  /* 0x0000000210007986 */ /* 0x001fe2000c101b24 */
[----:B------:R-:W-:Y:S05]  /*ae40*/  EXIT ;  /* 0x000000000000794d */ /* 0x000fea0003800000 */
.L_x_1060:
        /* <DEDUP_REMOVED lines=13> */
.L_x_1073:
[----:B------:R-:W-:Y:S01]  /*af20*/  PRMT R2, RZ, 0x5410, R2 ;  /* 0x00005410ff027816 */ /* 0x000fe20000000002 */
[----:B------:R-:W-:-:S04]  /*af30*/  CS2R R6, SRZ ;  /* 0x0000000000067805 */ /* 0x000fc8000001ff00 */
[----:B------:R-:W-:-:S04]  /*af40*/  FMUL.FTZ R2, R2, 1 ;  /* 0x3f80000002027820 */ /* 0x000fc80000410000 */
[----:B------:R-:W0:Y:S02]  /*af50*/  F2F.F64.F32 R4, R2 ;  /* 0x0000000200047310 */ /* 0x000e240000201800 */
[----:B0-----:R-:W-:Y:S01]  /*af60*/  STG.E.128 [R16.64], R4 ;  /* 0x0000000410007986 */ /* 0x001fe2000c101d24 */
[----:B------:R-:W-:Y:S05]  /*af70*/  EXIT ;  /* 0x000000000000794d */ /* 0x000fea0003800000 */
.L_x_1072:
        /* <DEDUP_REMOVED lines=21> */
.L_x_1077:
[----:B------:R-:W-:Y:S05]  /*b0d0*/  BSYNC B0 ;  /* 0x0000000000007941 */ /* 0x000fea0003800000 */
.L_x_1076:
[----:B------:R-:W-:-:S05]  /*b0e0*/  LOP3.LUT R3, R0, R3, RZ, 0xfc, !PT ;  /* 0x0000000300037212 */ /* 0x000fca00078efcff */
[----:B------:R-:W-:Y:S01]  /*b0f0*/  STG.E.U8 [R16.64], R3 ;  /* 0x0000000310007986 */ /* 0x000fe2000c101124 */
[----:B------:R-:W-:Y:S05]  /*b100*/  EXIT ;  /* 0x000000000000794d */ /* 0x000fea0003800000 */
.L_x_1075:
        /* <DEDUP_REMOVED lines=13> */
.L_x_1079:
[----:B------:R-:W-:Y:S01]  /*b1e0*/  IMAD.MOV.U32 R0, RZ, RZ, 0x7f ;  /* 0x0000007fff007424 */ /* 0x000fe200078e00ff */
[----:B------:R-:W-:-:S04]  /*b1f0*/  ISETP.GT.U32.AND P0, PT, R2, 0x7f800000, PT ;  /* 0x7f8000000200780c */ /* 0x000fc80003f04070 */
[----:B------:R-:W-:-:S04]  /*b200*/  SEL R0, R0, 0x7c, P0 ;  /* 0x0000007c00007807 */ /* 0x000fc80000000000 */
.L_x_1080:
[----:B------:R-:W-:Y:S05]  /*b210*/  BSYNC B0 ;  /* 0x0000000000007941 */ /* 0x000fea0003800000 */
.L_x_1078:
[----:B------:R-:W-:-:S04]  /*b220*/  LOP3.LUT R2, R3, 0x80000000, RZ, 0xc0, !PT ;  /* 0x8000000003027812 */ /* 0x000fc800078ec0ff */
[----:B------:R-:W-:-:S04]  /*b230*/  SHF.R.U32.HI R3, RZ, 0x18, R2 ;  /* 0x00000018ff037819 */ /* 0x000fc80000011602 */
[----:B------:R-:W-:-:S05]  /*b240*/  LOP3.LUT R3, R0, R3, RZ, 0xfc, !PT ;  /* 0x0000000300037212 */ /* 0x000fca00078efcff */
[----:B------:R-:W-:Y:S01]  /*b250*/  STG.E.U8 [R16.64], R3 ;  /* 0x0000000310007986 */ /* 0x000fe2000c101124 */
[----:B------:R-:W-:Y:S05]  /*b260*/  EXIT ;  /* 0x000000000000794d */ /* 0x000fea0003800000 */
.L_x_1074:
[----:B------:R-:W-:Y:S01]  /*b270*/  STG.E.U16 [R16.64], R2 ;  /* 0x0000000210007986 */ /* 0x000fe2000c101524 */
[----:B------:R-:W-:Y:S05]  /*b280*/  EXIT ;  /* 0x000000000000794d */ /* 0x000fea0003800000 */
.L_x_1071:
        /* <DEDUP_REMOVED lines=12> */
.L_x_1083:
        /* <DEDUP_REMOVED lines=17> */
.L_x_1086:
[----:B------:R-:W-:-:S04]  /*b460*/  LOP3.LUT R2, R3, 0x80000000, RZ, 0xc0, !PT ;  /* 0x8000000003027812 */ /* 0x000fc800078ec0ff */
[----:B------:R-:W-:-:S04]  /*b470*/  SHF.R.U32.HI R3, RZ, 0x18, R2 ;  /* 0x00000018ff037819 */ /* 0x000fc80000011602 */
[----:B------:R-:W-:-:S04]  /*b480*/  LOP3.LUT R0, R0, R3, RZ, 0xfc, !PT ;  /* 0x0000000300007212 */ /* 0x000fc800078efcff */
[----:B------:R-:W-:Y:S02]  /*b490*/  PRMT R8, R0, 0x7610, R8 ;  /* 0x0000761000087816 */ /* 0x000fe40000000008 */
.L_x_1085:
[----:B------:R-:W-:Y:S05]  /*b4a0*/  BSYNC B0 ;  /* 0x0000000000007941 */ /* 0x000fea0003800000 */
.L_x_1084:
[----:B------:R-:W-:Y:S01]  /*b4b0*/  STG.E.U8 [R16.64], R8 ;  /* 0x0000000810007986 */ /* 0x000fe2000c101124 */
[----:B------:R-:W-:Y:S05]  /*b4c0*/  EXIT ;  /* 0x000000000000794d */ /* 0x000fea0003800000 */
.L_x_1082:
        /* <DEDUP_REMOVED lines=17> */
.L_x_1089:
[----:B------:R-:W-:-:S04]  /*b5e0*/  LOP3.LUT R2, R3, 0x80000000, RZ, 0xc0, !PT ;  /* 0x8000000003027812 */ /* 0x000fc800078ec0ff */
[----:B------:R-:W-:-:S04]  /*b5f0*/  SHF.R.U32.HI R3, RZ, 0x18, R2 ;  /* 0x00000018ff037819 */ /* 0x000fc80000011602 */
[----:B------:R-:W-:-:S04]  /*b600*/  LOP3.LUT R0, R0, R3, RZ, 0xfc, !PT ;  /* 0x0000000300007212 */ /* 0x000fc800078efcff */
[----:B------:R-:W-:Y:S02]  /*b610*/  PRMT R8, R0, 0x7610, R8 ;  /* 0x0000761000087816 */ /* 0x000fe40000000008 */
.L_x_1088:
[----:B------:R-:W-:Y:S05]  /*b620*/  BSYNC B0 ;  /* 0x0000000000007941 */ /* 0x000fea0003800000 */
.L_x_1087:
[----:B------:R-:W-:Y:S01]  /*b630*/  STG.E.U8 [R16.64], R8 ;  /* 0x0000000810007986 */ /* 0x000fe2000c101124 */
[----:B------:R-:W-:Y:S05]  /*b640*/  EXIT ;  /* 0x000000000000794d */ /* 0x000fea0003800000 */
.L_x_1081:
        /* <DEDUP_REMOVED lines=22> */
.L_x_1064:
        /* <DEDUP_REMOVED lines=20> */
.L_x_1091:
[----:B------:R-:W-:-:S06]  /*b8f0*/  PRMT R2, RZ, 0x5410, R2 ;  /* 0x00005410ff027816 */ /* 0x000fcc0000000002 */
[----:B------:R-:W0:Y:S02]  /*b900*/  F2I.U64.TRUNC R2, R2 ;  /* 0x0000000200027311 */ /* 0x000e24000020d800 */
[----:B0-----:R-:W-:Y:S01]  /*b910*/  STG.E.64 [R16.64], R2 ;  /* 0x0000000210007986 */ /* 0x001fe2000c101b24 */
[----:B------:R-:W-:Y:S05]  /*b920*/  EXIT ;  /* 0x000000000000794d */ /* 0x000fea0003800000 */
.L_x_1090:
[----:B------:R-:W-:-:S04]  /*b930*/  PRMT R2, RZ, 0x5410, R2 ;  /* 0x00005410ff027816 */ /* 0x000fc80000000002 */
[----:B------:R-:W0:Y:S02]  /*b940*/  F2I.FTZ.U32.TRUNC.NTZ R3, R2 ;  /* 0x0000000200037305 */ /* 0x000e24000021f000 */
[----:B0-----:R-:W-:Y:S01]  /*b950*/  STG.E [R16.64], R3 ;  /* 0x0000000310007986 */ /* 0x001fe2000c101924 */
[----:B------:R-:W-:Y:S05]  /*b960*/  EXIT ;  /* 0x000000000000794d */ /* 0x000fea0003800000 */
.L_x_1092:
        /* <DEDUP_REMOVED lines=9> */
.L_x_21442:


//--------------------- .text._ZN2at6native27unrolled_elementwise_kernelINS0_13BUnaryFunctorIN3c108BFloat16ES4_S4_ZZZNS0_15binary_internal21div_trunc_kernel_cudaERNS_18TensorIteratorBaseEENKUlvE1_clEvENKUlvE2_clEvEUlS4_S4_E_EESt5arrayIPcLm2EELi4E23TrivialOffsetCalculatorILi1EjESG_NS0_6memory12LoadWithCastILi1EEENSH_13StoreWithCastILi1EEEEEviT_T0_T2_T3_T4_T5_ --------------------------
	.section	.text._ZN2at6native27unrolled_elementwise_kernelINS0_13BUnaryFunctorIN3c108BFloat16ES4_S4_ZZZNS0_15binary_internal21div_trunc_kernel_cudaERNS_18TensorIteratorBaseEENKUlvE1_clEvENKUlvE2_clEvEUlS4_S4_E_EESt5arrayIPcLm2EELi4E23TrivialOffsetCalculatorILi1EjESG_NS0_6memory12LoadWithCastILi1EEENSH_13StoreWithCastILi1EEEEEviT_T0_T2_T3_T4_T5_,"ax",@progbits
	.sectioninfo	@"SHI_REGISTERS=29"
	.align	128
        .global         _ZN2at6native27unrolled_elementwise_kernelINS0_13BUnaryFunctorIN3c108BFloat16ES4_S4_ZZZNS0_15binary_internal21div_trunc_kernel_cudaERNS_18TensorIteratorBaseEENKUlvE1_clEvENKUlvE2_clEvEUlS4_S4_E_EESt5arrayIPcLm2EELi4E23TrivialOffsetCalculatorILi1EjESG_NS0_6memory12LoadWithCastILi1EEENSH_13StoreWithCastILi1EEEEEviT_T0_T2_T3_T4_T5_
        .type           _ZN2at6native27unrolled_elementwise_kernelINS0_13BUnaryFunctorIN3c108BFloat16ES4_S4_ZZZNS0_15binary_internal21div_trunc_kernel_cudaERNS_18TensorIteratorBaseEENKUlvE1_clEvENKUlvE2_clEvEUlS4_S4_E_EESt5arrayIPcLm2EELi4E23TrivialOffsetCalculatorILi1EjESG_NS0_6memory12LoadWithCastILi1EEENSH_13StoreWithCastILi1EEEEEviT_T0_T2_T3_T4_T5_,@function
        .size           _ZN2at6native27unrolled_elementwise_kernelINS0_13BUnaryFunctorIN3c108BFloat16ES4_S4_ZZZNS0_15binary_internal21div_trunc_kernel_cudaERNS_18TensorIteratorBaseEENKUlvE1_clEvENKUlvE2_clEvEUlS4_S4_E_EESt5arrayIPcLm2EELi4E23TrivialOffsetCalculatorILi1EjESG_NS0_6memory12LoadWithCastILi1EEENSH_13StoreWithCastILi1EEEEEviT_T0_T2_T3_T4_T5_,(.L_x_21443 - _ZN2at6native27unrolled_elementwise_kernelINS0_13BUnaryFunctorIN3c108BFloat16ES4_S4_ZZZNS0_15binary_internal21div_trunc_kernel_cudaERNS_18TensorIteratorBaseEENKUlvE1_clEvENKUlvE2_clEvEUlS4_S4_E_EESt5arrayIPcLm2EELi4E23TrivialOffsetCalculatorILi1EjESG_NS0_6memory12LoadWithCastILi1EEENSH_13StoreWithCastILi1EEEEEviT_T0_T2_T3_T4_T5_)
        .other          _ZN2at6native27unrolled_elementwise_kernelINS0_13BUnaryFunctorIN3c108BFloat16ES4_S4_ZZZNS0_15binary_internal21div_trunc_kernel_cudaERNS_18TensorIteratorBaseEENKUlvE1_clEvENKUlvE2_clEvEUlS4_S4_E_EESt5arrayIPcLm2EELi4E23TrivialOffsetCalculatorILi1EjESG_NS0_6memory12LoadWithCastILi1EEENSH_13StoreWithCastILi1EEEEEviT_T0_T2_T3_T4_T5_,@"STO_CUDA_ENTRY STV_DEFAULT"
_ZN2at6native27unrolled_elementwise_kernelINS0_13BUnaryFunctorIN3c108BFloat16ES4_S4_ZZZNS0_15binary_internal21div_trunc_kernel_cudaERNS_18TensorIteratorBaseEENKUlvE1_clEvENKUlvE2_clEvEUlS4_S4_E_EESt5arrayIPcLm2EELi4E23TrivialOffsetCalculatorILi1EjESG_NS0_6memory12LoadWithCastILi1EEENSH_13StoreWithCastILi1EEEEEviT_T0_T2_T3_T4_T5_:
.text._ZN2at6native27unrolled_elementwise_kernelINS0_13BUnaryFunctorIN3c108BFloat16ES4_S4_ZZZNS0_15binary_internal21div_trunc_kernel_cudaERNS_18TensorIteratorBaseEENKUlvE1_clEvENKUlvE2_clEvEUlS4_S4_E_EESt5arrayIPcLm2EELi4E23TrivialOffsetCalculatorILi1EjESG_NS0_6memory12LoadWithCastILi1EEENSH_13StoreWithCastILi1EEEEEviT_T0_T2_T3_T4_T5_:
        /* <DEDUP_REMOVED lines=8> */
[----:B------:R-:W-:Y:S01]  /*0080*/  PRMT R25, RZ, 0x7610, R25 ;  /* 0x00007610ff197816 */ /* 0x000fe20000000019 */
[----:B0-----:R-:W-:-:S05]  /*0090*/  IMAD R17, R16, R17, c[0x0][0x160] ;  /* 0x0000580010117624 */ /* 0x001fca00078e0211 */
[----:B--2---:R-:W-:-:S13]  /*00a0*/  ISETP.GE.AND P0, PT, R19, R17, PT ;  /* 0x000000111300720c */ /* 0x004fda0003f06270 */
[----:B------:R-:W-:Y:S05]  /*00b0*/  @P0 BRA `(.L_x_1094) ;  /* 0x000010c000000947 */ /* 0x000fea0003800000 */
[----:B-1----:R-:W-:Y:S01]  /*00c0*/  PRMT R0, R18, 0x9910, RZ ;  /* 0x0000991012007816 */ /* 0x002fe200000000ff */
        /* <DEDUP_REMOVED lines=19> */
.L_x_1098:
[----:B------:R-:W2:Y:S02]  /*0200*/  LDG.E.U8 R2, [R2.64] ;  /* 0x0000002402027981 */ /* 0x000ea4000c1e1100 */
[----:B--2---:R-:W0:Y:S02]  /*0210*/  I2F.U16 R0, R2 ;  /* 0x0000000200007306 */ /* 0x004e240000101000 */
[----:B0-----:R-:W-:-:S04]  /*0220*/  F2FP.BF16.PACK_AB R0, RZ, R0 ;  /* 0x00000000ff00723e */ /* 0x001fc800000010ff */
[----:B------:R-:W-:Y:S01]  /*0230*/  PRMT R25, R0, 0x7610, R25 ;  /* 0x0000761000197816 */ /* 0x000fe20000000019 */
[----:B------:R-:W-:Y:S05]  /*0240*/  BRA `(.L_x_1100) ;  /* 0x00000f1000007947 */ /* 0x000fea0003800000 */
.L_x_1097:
        /* <DEDUP_REMOVED lines=11> */
.L_x_1102:
[----:B------:R-:W2:Y:S02]  /*0300*/  LDG.E R2, [R2.64] ;  /* 0x0000002402027981 */ /* 0x000ea4000c1e1900 */
[----:B--2---:R-:W0:Y:S02]  /*0310*/  I2F R0, R2 ;  /* 0x0000000200007306 */ /* 0x004e240000201400 */
[----:B0-----:R-:W-:-:S04]  /*0320*/  F2FP.BF16.PACK_AB R0, RZ, R0 ;  /* 0x00000000ff00723e */ /* 0x001fc800000010ff */
[----:B------:R-:W-:Y:S01]  /*0330*/  PRMT R25, R0, 0x7610, R25 ;  /* 0x0000761000197816 */ /* 0x000fe20000000019 */
[----:B------:R-:W-:Y:S05]  /*0340*/  BRA `(.L_x_1100) ;  /* 0x00000e1000007947 */ /* 0x000fea0003800000 */
.L_x_1101:
[----:B------:R-:W2:Y:S02]  /*0350*/  LDG.E.U16 R2, [R2.64] ;  /* 0x0000002402027981 */ /* 0x000ea4000c1e1500 */
[----:B--2---:R-:W0:Y:S02]  /*0360*/  I2F.S16 R0, R2 ;  /* 0x0000000200007306 */ /* 0x004e240000101400 */
[----:B0-----:R-:W-:-:S04]  /*0370*/  F2FP.BF16.PACK_AB R0, RZ, R0 ;  /* 0x00000000ff00723e */ /* 0x001fc800000010ff */
[----:B------:R-:W-:Y:S01]  /*0380*/  PRMT R25, R0, 0x7610, R25 ;  /* 0x0000761000197816 */ /* 0x000fe20000000019 */
[----:B------:R-:W-:Y:S05]  /*0390*/  BRA `(.L_x_1100) ;  /* 0x00000dc000007947 */ /* 0x000fea0003800000 */
.L_x_1096:
        /* <DEDUP_REMOVED lines=9> */
.L_x_1104:
[----:B------:R-:W2:Y:S02]  /*0430*/  LDG.E.U16 R0, [R2.64] ;  /* 0x0000002402007981 */ /* 0x000ea4000c1e1500 */
[----:B--2---:R-:W-:-:S05]  /*0440*/  HADD2.F32 R0, -RZ, R0.H0_H0 ;  /* 0x20000000ff007230 */ /* 0x004fca0000004100 */
[----:B------:R-:W-:-:S04]  /*0450*/  F2FP.BF16.PACK_AB R0, RZ, R0 ;  /* 0x00000000ff00723e */ /* 0x000fc800000010ff */
[----:B------:R-:W-:Y:S01]  /*0460*/  PRMT R25, R0, 0x7610, R25 ;  /* 0x0000761000197816 */ /* 0x000fe20000000019 */
[----:B------:R-:W-:Y:S05]  /*0470*/  BRA `(.L_x_1100) ;  /* 0x00000ce000007947 */ /* 0x000fea0003800000 */
.L_x_1103:
        /* <DEDUP_REMOVED lines=9> */
.L_x_1106:
[----:B------:R-:W2:Y:S02]  /*0510*/  LDG.E.U16 R2, [R2.64] ;  /* 0x0000002402027981 */ /* 0x000ea4000c1e1500 */
[----:B--2---:R-:W-:-:S05]  /*0520*/  HADD2.F32 R0, -RZ, R2.H0_H0 ;  /* 0x20000002ff007230 */ /* 0x004fca0000004100 */
[----:B------:R-:W-:-:S04]  /*0530*/  F2FP.BF16.PACK_AB R0, RZ, R0 ;  /* 0x00000000ff00723e */ /* 0x000fc800000010ff */
[----:B------:R-:W-:Y:S01]  /*0540*/  PRMT R25, R0, 0x7610, R25 ;  /* 0x0000761000197816 */ /* 0x000fe20000000019 */
[----:B------:R-:W-:Y:S05]  /*0550*/  BRA `(.L_x_1100) ;  /* 0x00000c0000007947 */ /* 0x000fea0003800000 */
.L_x_1105:
[----:B------:R-:W2:Y:S02]  /*0560*/  LDG.E.64 R2, [R2.64] ;  /* 0x0000002402027981 */ /* 0x000ea4000c1e1b00 */
[----:B--2---:R-:W0:Y:S01]  /*0570*/  F2F.F32.F64 R0, R2 ;  /* 0x0000000200007310 */ /* 0x004e220000301000 */
[----:B------:R-:W0:-:S14]  /*0580*/  DSETP.GEU.AND P0, PT, |R2|, c[0x2][0x0], PT ;  /* 0x008000000200762a */ /* 0x000e1c0003f0e200 */
[----:B0-----:R-:W-:-:S05]  /*0590*/  @!P0 FMUL R0, R0, 1.175494350822287508e-38 ;  /* 0x0080000000008820 */ /* 0x001fca0000400000 */
[----:B------:R-:W-:-:S04]  /*05a0*/  F2FP.BF16.PACK_AB R0, RZ, R0 ;  /* 0x00000000ff00723e */ /* 0x000fc800000010ff */
[----:B------:R-:W-:Y:S01]  /*05b0*/  PRMT R25, R0, 0x7610, R25 ;  /* 0x0000761000197816 */ /* 0x000fe20000000019 */
[----:B------:R-:W-:Y:S05]  /*05c0*/  BRA `(.L_x_1100) ;  /* 0x00000b9000007947 */ /* 0x000fea0003800000 */
.L_x_1095:
        /* <DEDUP_REMOVED lines=14> */
.L_x_1109:
[----:B------:R-:W2:Y:S02]  /*06b0*/  LDG.E.64 R2, [R2.64] ;  /* 0x0000002402027981 */ /* 0x000ea4000c1e1b00 */
[----:B--2---:R-:W0:Y:S01]  /*06c0*/  F2F.F32.F64 R0, R2 ;  /* 0x0000000200007310 */ /* 0x004e220000301000 */
[----:B------:R-:W0:-:S14]  /*06d0*/  DSETP.GEU.AND P0, PT, |R2|, c[0x2][0x0], PT ;  /* 0x008000000200762a */ /* 0x000e1c0003f0e200 */
[----:B0-----:R-:W-:-:S05]  /*06e0*/  @!P0 FMUL R0, R0, 1.175494350822287508e-38 ;  /* 0x0080000000008820 */ /* 0x001fca0000400000 */
[----:B------:R-:W-:-:S04]  /*06f0*/  F2FP.BF16.PACK_AB R0, RZ, R0 ;  /* 0x00000000ff00723e */ /* 0x000fc800000010ff */
[----:B------:R-:W-:Y:S01]  /*0700*/  PRMT R25, R0, 0x7610, R25 ;  /* 0x0000761000197816 */ /* 0x000fe20000000019 */
[----:B------:R-:W-:Y:S05]  /*0710*/  BRA `(.L_x_1100) ;  /* 0x00000a4000007947 */ /* 0x000fea0003800000 */
.L_x_1108:
        /* <DEDUP_REMOVED lines=28> */
.L_x_1111:
        /* <DEDUP_REMOVED lines=16> */
.L_x_1110:
[----:B------:R0:W5:Y:S01]  /*09e0*/  LDG.E.U16 R25, [R2.64] ;  /* 0x0000002402197981 */ /* 0x000162000c1e1500 */
[----:B------:R-:W-:Y:S05]  /*09f0*/  BRA `(.L_x_1100) ;  /* 0x0000076000007947 */ /* 0x000fea0003800000 */
.L_x_1107:
        /* <DEDUP_REMOVED lines=12> */
.L_x_1114:
        /* <DEDUP_REMOVED lines=21> */
.L_x_1118:
[----:B------:R-:W-:Y:S05]  /*0c10*/  BSYNC B1 ;  /* 0x0000000000017941 */ /* 0x000fea0003800000 */
.L_x_1117:
[----:B------:R-:W-:Y:S01]  /*0c20*/  LEA R3, R0, 0x3b800000, 0x17 ;  /* 0x3b80000000037811 */ /* 0x000fe200078eb8ff */
[----:B------:R-:W-:-:S05]  /*0c30*/  IMAD.SHL.U32 R0, R2, 0x100000, RZ ;  /* 0x0010000002007824 */ /* 0x000fca00078e00ff */
[----:B------:R-:W-:Y:S02]  /*0c40*/  LOP3.LUT R0, R3, R0, R4, 0xfe, !PT ;  /* 0x0000000003007212 */ /* 0x000fe400078efe04 */
.L_x_1116:
[----:B------:R-:W-:Y:S05]  /*0c50*/  BSYNC B0 ;  /* 0x0000000000007941 */ /* 0x000fea0003800000 */
.L_x_1115:
[----:B------:R-:W-:-:S04]  /*0c60*/  F2FP.BF16.PACK_AB R0, RZ, R0 ;  /* 0x00000000ff00723e */ /* 0x000fc800000010ff */
[----:B------:R-:W-:Y:S01]  /*0c70*/  PRMT R25, R0, 0x7610, R25 ;  /* 0x0000761000197816 */ /* 0x000fe20000000019 */
[----:B------:R-:W-:Y:S05]  /*0c80*/  BRA `(.L_x_1100) ;  /* 0x000004d000007947 */ /* 0x000fea0003800000 */
.L_x_1113:
        /* <DEDUP_REMOVED lines=21> */
.L_x_1122:
[----:B------:R-:W-:Y:S05]  /*0de0*/  BSYNC B1 ;  /* 0x0000000000017941 */ /* 0x000fea0003800000 */
.L_x_1121:
[----:B------:R-:W-:Y:S01]  /*0df0*/  LEA R3, R0, 0x37800000, 0x17 ;  /* 0x3780000000037811 */ /* 0x000fe200078eb8ff */
[----:B------:R-:W-:-:S05]  /*0e00*/  IMAD.SHL.U32 R0, R2, 0x200000, RZ ;  /* 0x0020000002007824 */ /* 0x000fca00078e00ff */
[----:B------:R-:W-:Y:S02]  /*0e10*/  LOP3.LUT R0, R3, R0, R4, 0xfe, !PT ;  /* 0x0000000003007212 */ /* 0x000fe400078efe04 */
.L_x_1120:
[----:B------:R-:W-:Y:S05]  /*0e20*/  BSYNC B0 ;  /* 0x0000000000007941 */ /* 0x000fea0003800000 */
.L_x_1119:
[----:B------:R-:W-:-:S04]  /*0e30*/  F2FP.BF16.PACK_AB R0, RZ, R0 ;  /* 0x00000000ff00723e */ /* 0x000fc800000010ff */
[----:B------:R-:W-:Y:S01]  /*0e40*/  PRMT R25, R0, 0x7610, R25 ;  /* 0x0000761000197816 */ /* 0x000fe20000000019 */
[----:B------:R-:W-:Y:S05]  /*0e50*/  BRA `(.L_x_1100) ;  /* 0x0000030000007947 */ /* 0x000fea0003800000 */
.L_x_1112:
        /* <DEDUP_REMOVED lines=14> */
.L_x_1126:
[----:B------:R-:W-:Y:S05]  /*0f40*/  BSYNC B0 ;  /* 0x0000000000007941 */ /* 0x000fea0003800000 */
.L_x_1125:
[----:B------:R-:W-:-:S04]  /*0f50*/  F2FP.BF16.PACK_AB R0, RZ, R0 ;  /* 0x00000000ff00723e */ /* 0x000fc800000010ff */
[----:B------:R-:W-:Y:S01]  /*0f60*/  PRMT R25, R0, 0x7610, R25 ;  /* 0x0000761000197816 */ /* 0x000fe20000000019 */
[----:B------:R-:W-:Y:S05]  /*0f70*/  BRA `(.L_x_1100) ;  /* 0x000001e000007947 */ /* 0x000fea0003800000 */
.L_x_1099:
        /* <DEDUP_REMOVED lines=21> */
.L_x_1124:
[----:B------:R-:W2:Y:S02]  /*10d0*/  LDG.E.64 R2, [R2.64] ;  /* 0x0000002402027981 */ /* 0x000ea4000c1e1b00 */
[----:B--2---:R-:W0:Y:S02]  /*10e0*/  I2F.U64 R0, R2 ;  /* 0x0000000200007312 */ /* 0x004e240000301000 */
[----:B0-----:R-:W-:-:S04]  /*10f0*/  F2FP.BF16.PACK_AB R0, RZ, R0 ;  /* 0x00000000ff00723e */ /* 0x001fc800000010ff */
[----:B------:R-:W-:Y:S01]  /*1100*/  PRMT R25, R0, 0x7610, R25 ;  /* 0x0000761000197816 */ /* 0x000fe20000000019 */
[----:B------:R-:W-:Y:S05]  /*1110*/  BRA `(.L_x_1100) ;  /* 0x0000004000007947 */ /* 0x000fea0003800000 */
.L_x_1123:
[----:B------:R-:W2:Y:S02]  /*1120*/  LDG.E R2, [R2.64] ;  /* 0x0000002402027981 */ /* 0x000ea4000c1e1900 */
[----:B--2---:R-:W0:Y:S02]  /*1130*/  I2F.U32 R0, R2 ;  /* 0x0000000200007306 */ /* 0x004e240000201000 */
[----:B0-----:R-:W-:-:S04]  /*1140*/  F2FP.BF16.PACK_AB R0, RZ, R0 ;  /* 0x00000000ff00723e */ /* 0x001fc800000010ff */
[----:B------:R-:W-:Y:S02]  /*1150*/  PRMT R25, R0, 0x7610, R25 ;  /* 0x0000761000197816 */ /* 0x000fe40000000019 */
.L_x_1100:
[----:B------:R-:W1:Y:S02]  /*1160*/  S2R R19, SR_TID.X ;  /* 0x0000000000137919 */ /* 0x000e640000002100 */
[----:B-1----:R-:W-:-:S03]  /*1170*/  IADD3 R19, R19, 0x80, RZ ;  /* 0x0000008013137810 */ /* 0x002fc60007ffe0ff */
.L_x_1094:
[----:B-1----:R-:W-:Y:S05]  /*1180*/  BSYNC B6 ;  /* 0x0000000000067941 */ /* 0x002fea0003800000 */
.L_x_1093:
[----:B------:R-:W-:Y:S01]  /*1190*/  ISETP.GE.AND P0, PT, R19, R17, PT ;  /* 0x000000111300720c */ /* 0x000fe20003f06270 */
[----:B------:R-:W-:-:S12]  /*11a0*/  BSSY B6, `(.L_x_1127) ;  /* 0x000010d000067945 */ /* 0x000fd80003800000 */
[----:B------:R-:W-:Y:S05]  /*11b0*/  @P0 BRA `(.L_x_1128) ;  /* 0x000010b000000947 */ /* 0x000fea0003800000 */
[----:B------:R-:W-:Y:S01]  /*11c0*/  IMAD R0, R16, 0x200, R19 ;  /* 0x0000020010007824 */ /* 0x000fe200078e0213 */
[----:B0-----:R-:W-:-:S03]  /*11d0*/  PRMT R3, R18, 0x9910, RZ ;  /* 0x0000991012037816 */ /* 0x001fc600000000ff */
        /* <DEDUP_REMOVED lines=19> */
.L_x_1132:
[----:B------:R-:W2:Y:S02]  /*1310*/  LDG.E.U8 R2, [R2.64] ;  /* 0x0000002402027981 */ /* 0x000ea4000c1e1100 */
[----:B--2---:R-:W0:Y:S02]  /*1320*/  I2F.U16 R0, R2 ;  /* 0x0000000200007306 */ /* 0x004e240000101000 */
[----:B0-----:R-:W-:-:S04]  /*1330*/  F2FP.BF16.PACK_AB R0, RZ, R0 ;  /* 0x00000000ff00723e */ /* 0x001fc800000010ff */
[----:B------:R-:W-:Y:S01]  /*1340*/  PRMT R22, R0, 0x7610, R22 ;  /* 0x0000761000167816 */ /* 0x000fe20000000016 */
[----:B------:R-:W-:Y:S05]  /*1350*/  BRA `(.L_x_1134) ;  /* 0x00000f0000007947 */ /* 0x000fea0003800000 */
.L_x_1131:
        /* <DEDUP_REMOVED lines=11> */
.L_x_1136:
[----:B------:R-:W2:Y:S02]  /*1410*/  LDG.E R2, [R2.64] ;  /* 0x0000002402027981 */ /* 0x000ea4000c1e1900 */
[----:B--2---:R-:W0:Y:S02]  /*1420*/  I2F R0, R2 ;  /* 0x0000000200007306 */ /* 0x004e240000201400 */
[----:B0-----:R-:W-:-:S04]  /*1430*/  F2FP.BF16.PACK_AB R0, RZ, R0 ;  /* 0x00000000ff00723e */ /* 0x001fc800000010ff */
[----:B------:R-:W-:Y:S01]  /*1440*/  PRMT R22, R0, 0x7610, R22 ;  /* 0x0000761000167816 */ /* 0x000fe20000000016 */
[----:B------:R-:W-:Y:S05]  /*1450*/  BRA `(.L_x_1134) ;  /* 0x00000e0000007947 */ /* 0x000fea0003800000 */
.L_x_1135:
[----:B------:R-:W2:Y:S02]  /*1460*/  LDG.E.U16 R2, [R2.64] ;  /* 0x0000002402027981 */ /* 0x000ea4000c1e1500 */
[----:B--2---:R-:W0:Y:S02]  /*1470*/  I2F.S16 R0, R2 ;  /* 0x0000000200007306 */ /* 0x004e240000101400 */
[----:B0-----:R-:W-:-:S04]  /*1480*/  F2FP.BF16.PACK_AB R0, RZ, R0 ;  /* 0x00000000ff00723e */ /* 0x001fc800000010ff */
[----:B------:R-:W-:Y:S01]  /*1490*/  PRMT R22, R0, 0x7610, R22 ;  /* 0x0000761000167816 */ /* 0x000fe20000000016 */
[----:B------:R-:W-:Y:S05]  /*14a0*/  BRA `(.L_x_1134) ;  /* 0x00000db000007947 */ /* 0x000fea0003800000 */
.L_x_1130:
        /* <DEDUP_REMOVED lines=9> */
.L_x_1138:
[----:B------:R-:W2:Y:S02]  /*1540*/  LDG.E.U16 R0, [R2.64] ;  /* 0x0000002402007981 */ /* 0x000ea4000c1e1500 */
[----:B--2---:R-:W-:-:S05]  /*1550*/  HADD2.F32 R0, -RZ, R0.H0_H0 ;  /* 0x20000000ff007230 */ /* 0x004fca0000004100 */
[----:B------:R-:W-:-:S04]  /*1560*/  F2FP.BF16.PACK_AB R0, RZ, R0 ;  /* 0x00000000ff00723e */ /* 0x000fc800000010ff */
[----:B------:R-:W-:Y:S01]  /*1570*/  PRMT R22, R0, 0x7610, R22 ;  /* 0x0000761000167816 */ /* 0x000fe20000000016 */
[----:B------:R-:W-:Y:S05]  /*1580*/  BRA `(.L_x_1134) ;  /* 0x00000cd000007947 */ /* 0x000fea0003800000 */
.L_x_1137:
        /* <DEDUP_REMOVED lines=9> */
.L_x_1140:
[----:B------:R-:W2:Y:S02]  /*1620*/  LDG.E.U16 R2, [R2.64] ;  /* 0x0000002402027981 */ /* 0x000ea4000c1e1500 */
[----:B--2---:R-:W-:-:S05]  /*1630*/  HADD2.F32 R0, -RZ, R2.H0_H0 ;  /* 0x20000002ff007230 */ /* 0x004fca0000004100 */
[----:B------:R-:W-:-:S04]  /*1640*/  F2FP.BF16.PACK_AB R0, RZ, R0 ;  /* 0x00000000ff00723e */ /* 0x000fc800000010ff */
[----:B------:R-:W-:Y:S01]  /*1650*/  PRMT R22, R0, 0x7610, R22 ;  /* 0x0000761000167816 */ /* 0x000fe20000000016 */
[----:B------:R-:W-:Y:S05]  /*1660*/  BRA `(.L_x_1134) ;  /* 0x00000bf000007947 */ /* 0x000fea0003800000 */
.L_x_1139:
[----:B------:R-:W2:Y:S02]  /*1670*/  LDG.E.64 R2, [R2.64] ;  /* 0x0000002402027981 */ /* 0x000ea4000c1e1b00 */
[----:B--2---:R-:W0:Y:S01]  /*1680*/  F2F.F32.F64 R0, R2 ;  /* 0x0000000200007310 */ /* 0x004e220000301000 */
[----:B------:R-:W0:-:S14]  /*1690*/  DSETP.GEU.AND P0, PT, |R2|, c[0x2][0x0], PT ;  /* 0x008000000200762a */ /* 0x000e1c0003f0e200 */
[----:B0-----:R-:W-:-:S05]  /*16a0*/  @!P0 FMUL R0, R0, 1.175494350822287508e-38 ;  /* 0x0080000000008820 */ /* 0x001fca0000400000 */
[----:B------:R-:W-:-:S04]  /*16b0*/  F2FP.BF16.PACK_AB R0, RZ, R0 ;  /* 0x00000000ff00723e */ /* 0x000fc800000010ff */
[----:B------:R-:W-:Y:S01]  /*16c0*/  PRMT R22, R0, 0x7610, R22 ;  /* 0x0000761000167816 */ /* 0x000fe20000000016 */
[----:B------:R-:W-:Y:S05]  /*16d0*/  BRA `(.L_x_1134) ;  /* 0x00000b8000007947 */ /* 0x000fea0003800000 */
.L_x_1129:
        /* <DEDUP_REMOVED lines=14> */
.L_x_1143:
[----:B------:R-:W2:Y:S02]  /*17c0*/  LDG.E.64 R2, [R2.64] ;  /* 0x0000002402027981 */ /* 0x000ea4000c1e1b00 */
[----:B--2---:R-:W0:Y:S01]  /*17d0*/  F2F.F32.F64 R0, R2 ;  /* 0x0000000200007310 */ /* 0x004e220000301000 */
[----:B------:R-:W0:-:S14]  /*17e0*/  DSETP.GEU.AND P0, PT, |R2|, c[0x2][0x0], PT ;  /* 0x008000000200762a */ /* 0x000e1c0003f0e200 */
[----:B0-----:R-:W-:-:S05]  /*17f0*/  @!P0 FMUL R0, R0, 1.175494350822287508e-38 ;  /* 0x0080000000008820 */ /* 0x001fca0000400000 */
[----:B------:R-:W-:-:S04]  /*1800*/  F2FP.BF16.PACK_AB R0, RZ, R0 ;  /* 0x00000000ff00723e */ /* 0x000fc800000010ff */
[----:B------:R-:W-:Y:S01]  /*1810*/  PRMT R22, R0, 0x7610, R22 ;  /* 0x0000761000167816 */ /* 0x000fe20000000016 */
[----:B------:R-:W-:Y:S05]  /*1820*/  BRA `(.L_x_1134) ;  /* 0x00000a3000007947 */ /* 0x000fea0003800000 */
.L_x_1142:
        /* <DEDUP_REMOVED lines=28> */
.L_x_1145:
        /* <DEDUP_REMOVED lines=15> */
.L_x_1144:
[----:B------:R0:W5:Y:S01]  /*1ae0*/  LDG.E.U16 R22, [R2.64] ;  /* 0x0000002402167981 */ /* 0x000162000c1e1500 */
[----:B------:R-:W-:Y:S05]  /*1af0*/  BRA `(.L_x_1134) ;  /* 0x0000076000007947 */ /* 0x000fea0003800000 */
.L_x_1141:
        /* <DEDUP_REMOVED lines=12> */
.L_x_1148:
        /* <DEDUP_REMOVED lines=21> */
.L_x_1152:
[----:B------:R-:W-:Y:S05]  /*1d10*/  BSYNC B1 ;  /* 0x0000000000017941 */ /* 0x000fea0003800000 */
.L_x_1151:
[----:B------:R-:W-:Y:S01]  /*1d20*/  LEA R3, R0, 0x3b800000, 0x17 ;  /* 0x3b80000000037811 */ /* 0x000fe200078eb8ff */
[----:B------:R-:W-:-:S05]  /*1d30*/  IMAD.SHL.U32 R0, R2, 0x100000, RZ ;  /* 0x0010000002007824 */ /* 0x000fca00078e00ff */
[----:B------:R-:W-:Y:S02]  /*1d40*/  LOP3.LUT R0, R3, R0, R4, 0xfe, !PT ;  /* 0x0000000003007212 */ /* 0x000fe400078efe04 */
.L_x_1150:
[----:B------:R-:W-:Y:S05]  /*1d50*/  BSYNC B0 ;  /* 0x0000000000007941 */ /* 0x000fea0003800000 */
.L_x_1149:
[----:B------:R-:W-:-:S04]  /*1d60*/  F2FP.BF16.PACK_AB R0, RZ, R0 ;  /* 0x00000000ff00723e */ /* 0x000fc800000010ff */
[----:B------:R-:W-:Y:S01]  /*1d70*/  PRMT R22, R0, 0x7610, R22 ;  /* 0x0000761000167816 */ /* 0x000fe20000000016 */
[----:B------:R-:W-:Y:S05]  /*1d80*/  BRA `(.L_x_1134) ;  /* 0x000004d000007947 */ /* 0x000fea0003800000 */
.L_x_1147:
        /* <DEDUP_REMOVED lines=21> */
.L_x_1156:
[----:B------:R-:W-:Y:S05]  /*1ee0*/  BSYNC B1 ;  /* 0x0000000000017941 */ /* 0x000fea0003800000 */
.L_x_1155:
[----:B------:R-:W-:Y:S01]  /*1ef0*/  LEA R3, R0, 0x37800000, 0x17 ;  /* 0x3780000000037811 */ /* 0x000fe200078eb8ff */
[----:B------:R-:W-:-:S05]  /*1f00*/  IMAD.SHL.U32 R0, R2, 0x200000, RZ ;  /* 0x0020000002007824 */ /* 0x000fca00078e00ff */
[----:B------:R-:W-:Y:S02]  /*1f10*/  LOP3.LUT R0, R3, R0, R4, 0xfe, !PT ;  /* 0x0000000003007212 */ /* 0x000fe400078efe04 */
.L_x_1154:
[----:B------:R-:W-:Y:S05]  /*1f20*/  BSYNC B0 ;  /* 0x0000000000007941 */ /* 0x000fea0003800000 */
.L_x_1153:
[----:B------:R-:W-:-:S04]  /*1f30*/  F2FP.BF16.PACK_AB R0, RZ, R0 ;  /* 0x00000000ff00723e */ /* 0x000fc800000010ff */
[----:B------:R-:W-:Y:S01]  /*1f40*/  PRMT R22, R0, 0x7610, R22 ;  /* 0x0000761000167816 */ /* 0x000fe20000000016 */
[----:B------:R-:W-:Y:S05]  /*1f50*/  BRA `(.L_x_1134) ;  /* 0x0000030000007947 */ /* 0x000fea0003800000 */
.L_x_1146:
        /* <DEDUP_REMOVED lines=14> */
.L_x_1160:
[----:B------:R-:W-:Y:S05]  /*2040*/  BSYNC B0 ;  /* 0x0000000000007941 */ /* 0x000fea0003800000 */
.L_x_1159:
[----:B------:R-:W-:-:S04]  /*2050*/  F2FP.BF16.PACK_AB R0, RZ, R0 ;  /* 0x00000000ff00723e */ /* 0x000fc800000010ff */
[----:B------:R-:W-:Y:S01]  /*2060*/  PRMT R22, R0, 0x7610, R22 ;  /* 0x0000761000167816 */ /* 0x000fe20000000016 */
[----:B------:R-:W-:Y:S05]  /*2070*/  BRA `(.L_x_1134) ;  /* 0x000001e000007947 */ /* 0x000fea0003800000 */
.L_x_1133:
        /* <DEDUP_REMOVED lines=21> */
.L_x_1158:
[----:B------:R-:W2:Y:S02]  /*21d0*/  LDG.E.64 R2, [R2.64] ;  /* 0x0000002402027981 */ /* 0x000ea4000c1e1b00 */
[----:B--2---:R-:W0:Y:S02]  /*21e0*/  I2F.U64 R0, R2 ;  /* 0x0000000200007312 */ /* 0x004e240000301000 */
[----:B0-----:R-:W-:-:S04]  /*21f0*/  F2FP.BF16.PACK_AB R0, RZ, R0 ;  /* 0x00000000ff00723e */ /* 0x001fc800000010ff */
[----:B------:R-:W-:Y:S01]  /*2200*/  PRMT R22, R0, 0x7610, R22 ;  /* 0x0000761000167816 */ /* 0x000fe20000000016 */
[----:B------:R-:W-:Y:S05]  /*2210*/  BRA `(.L_x_1134) ;  /* 0x0000004000007947 */ /* 0x000fea0003800000 */
.L_x_1157:
[----:B------:R-:W2:Y:S02]  /*2220*/  LDG.E R2, [R2.64] ;  /* 0x0000002402027981 */ /* 0x000ea4000c1e1900 */
[----:B--2---:R-:W0:Y:S02]  /*2230*/  I2F.U32 R0, R2 ;  /* 0x0000000200007306 */ /* 0x004e240000201000 */
[----:B0-----:R-:W-:-:S04]  /*2240*/  F2FP.BF16.PACK_AB R0, RZ, R0 ;  /* 0x00000000ff00723e */ /* 0x001fc800000010ff */
[----:B------:R-:W-:Y:S02]  /*2250*/  PRMT R22, R0, 0x7610, R22 ;  /* 0x0000761000167816 */ /* 0x000fe40000000016 */
.L_x_1134:
[----:B------:R-:W-:-:S05]  /*2260*/  IADD3 R19, R19, 0x80, RZ ;  /* 0x0000008013137810 */ /* 0x000fca0007ffe0ff */
.L_x_1128:
[----:B------:R-:W-:Y:S05]  /*2270*/  BSYNC B6 ;  /* 0x0000000000067941 */ /* 0x000fea0003800000 */
.L_x_1127:
[----:B------:R-:W-:Y:S01]  /*2280*/  ISETP.GE.AND P0, PT, R19, R17, PT ;  /* 0x000000111300720c */ /* 0x000fe20003f06270 */
[----:B------:R-:W-:Y:S01]  /*2290*/  BSSY B6, `(.L_x_1161) ;  /* 0x000010f000067945 */ /* 0x000fe20003800000 */
[----:B------:R-:W-:Y:S02]  /*22a0*/  PRMT R23, RZ, 0x7610, R23 ;  /* 0x00007610ff177816 */ /* 0x000fe40000000017 */
[----:B------:R-:W-:-:S09]  /*22b0*/  PRMT R26, RZ, 0x7610, R26 ;  /* 0x00007610ff1a7816 */ /* 0x000fd2000000001a */
        /* <DEDUP_REMOVED lines=22> */
.L_x_1166:
[----:B------:R-:W2:Y:S02]  /*2420*/  LDG.E.U8 R2, [R2.64] ;  /* 0x0000002402027981 */ /* 0x000ea4000c1e1100 */
[----:B--2---:R-:W0:Y:S02]  /*2430*/  I2F.U16 R0, R2 ;  /* 0x0000000200007306 */ /* 0x004e240000101000 */
[----:B0-----:R-:W-:-:S04]  /*2440*/  F2FP.BF16.PACK_AB R0, RZ, R0 ;  /* 0x00000000ff00723e */ /* 0x001fc800000010ff */
[----:B------:R-:W-:Y:S01]  /*2450*/  PRMT R26, R0, 0x7610, R26 ;  /* 0x00007610001a7816 */ /* 0x000fe2000000001a */
[----:B------:R-:W-:Y:S05]  /*2460*/  BRA `(.L_x_1168) ;  /* 0x00000f0000007947 */ /* 0x000fea0003800000 */
.L_x_1165:
        /* <DEDUP_REMOVED lines=11> */
.L_x_1170:
[----:B------:R-:W2:Y:S02]  /*2520*/  LDG.E R2, [R2.64] ;  /* 0x0000002402027981 */ /* 0x000ea4000c1e1900 */
[----:B--2---:R-:W0:Y:S02]  /*2530*/  I2F R0, R2 ;  /* 0x0000000200007306 */ /* 0x004e240000201400 */
[----:B0-----:R-:W-:-:S04]  /*2540*/  F2FP.BF16.PACK_AB R0, RZ, R0 ;  /* 0x00000000ff00723e */ /* 0x001fc800000010ff */
[----:B------:R-:W-:Y:S01]  /*2550*/  PRMT R26, R0, 0x7610, R26 ;  /* 0x00007610001a7816 */ /* 0x000fe2000000001a */
[----:B------:R-:W-:Y:S05]  /*2560*/  BRA `(.L_x_1168) ;  /* 0x00000e0000007947 */ /* 0x000fea0003800000 */
.L_x_1169:
[----:B------:R-:W2:Y:S02]  /*2570*/  LDG.E.U16 R2, [R2.64] ;  /* 0x0000002402027981 */ /* 0x000ea4000c1e1500 */
[----:B--2---:R-:W0:Y:S02]  /*2580*/  I2F.S16 R0, R2 ;  /* 0x0000000200007306 */ /* 0x004e240000101400 */
[----:B0-----:R-:W-:-:S04]  /*2590*/  F2FP.BF16.PACK_AB R0, RZ, R0 ;  /* 0x00000000ff00723e */ /* 0x001fc800000010ff */
[----:B------:R-:W-:Y:S01]  /*25a0*/  PRMT R26, R0, 0x7610, R26 ;  /* 0x00007610001a7816 */ /* 0x000fe2000000001a */
[----:B------:R-:W-:Y:S05]  /*25b0*/  BRA `(.L_x_1168) ;  /* 0x00000db000007947 */ /* 0x000fea0003800000 */
.L_x_1164:
        /* <DEDUP_REMOVED lines=9> */
.L_x_1172:
[----:B------:R-:W2:Y:S02]  /*2650*/  LDG.E.U16 R0, [R2.64] ;  /* 0x0000002402007981 */ /* 0x000ea4000c1e1500 */
[----:B--2---:R-:W-:-:S05]  /*2660*/  HADD2.F32 R0, -RZ, R0.H0_H0 ;  /* 0x20000000ff007230 */ /* 0x004fca0000004100 */
[----:B------:R-:W-:-:S04]  /*2670*/  F2FP.BF16.PACK_AB R0, RZ, R0 ;  /* 0x00000000ff00723e */ /* 0x000fc800000010ff */
[----:B------:R-:W-:Y:S01]  /*2680*/  PRMT R26, R0, 0x7610, R26 ;  /* 0x00007610001a7816 */ /* 0x000fe2000000001a */
[----:B------:R-:W-:Y:S05]  /*2690*/  BRA `(.L_x_1168) ;  /* 0x00000cd000007947 */ /* 0x000fea0003800000 */
.L_x_1171:
        /* <DEDUP_REMOVED lines=9> */
.L_x_1174:
[----:B------:R-:W2:Y:S02]  /*2730*/  LDG.E.U16 R2, [R2.64] ;  /* 0x0000002402027981 */ /* 0x000ea4000c1e1500 */
[----:B--2---:R-:W-:-:S05]  /*2740*/  HADD2.F32 R0, -RZ, R2.H0_H0 ;  /* 0x20000002ff007230 */ /* 0x004fca0000004100 */
[----:B------:R-:W-:-:S04]  /*2750*/  F2FP.BF16.PACK_AB R0, RZ, R0 ;  /* 0x00000000ff00723e */ /* 0x000fc800000010ff */
[----:B------:R-:W-:Y:S01]  /*2760*/  PRMT R26, R0, 0x7610, R26 ;  /* 0x00007610001a7816 */ /* 0x000fe2000000001a */
[----:B------:R-:W-:Y:S05]  /*2770*/  BRA `(.L_x_1168) ;  /* 0x00000bf000007947 */ /* 0x000fea0003800000 */
.L_x_1173:
[----:B------:R-:W2:Y:S02]  /*2780*/  LDG.E.64 R2, [R2.64] ;  /* 0x0000002402027981 */ /* 0x000ea4000c1e1b00 */
[----:B--2---:R-:W0:Y:S01]  /*2790*/  F2F.F32.F64 R0, R2 ;  /* 0x0000000200007310 */ /* 0x004e220000301000 */
[----:B------:R-:W0:-:S14]  /*27a0*/  DSETP.GEU.AND P0, PT, |R2|, c[0x2][0x0], PT ;  /* 0x008000000200762a */ /* 0x000e1c0003f0e200 */
[----:B0-----:R-:W-:-:S05]  /*27b0*/  @!P0 FMUL R0, R0, 1.175494350822287508e-38 ;  /* 0x0080000000008820 */ /* 0x001fca0000400000 */
[----:B------:R-:W-:-:S04]  /*27c0*/  F2FP.BF16.PACK_AB R0, RZ, R0 ;  /* 0x00000000ff00723e */ /* 0x000fc800000010ff */
[----:B------:R-:W-:Y:S01]  /*27d0*/  PRMT R26, R0, 0x7610, R26 ;  /* 0x00007610001a7816 */ /* 0x000fe2000000001a */
[----:B------:R-:W-:Y:S05]  /*27e0*/  BRA `(.L_x_1168) ;  /* 0x00000b8000007947 */ /* 0x000fea0003800000 */
.L_x_1163:
        /* <DEDUP_REMOVED lines=14> */
.L_x_1177:
[----:B------:R-:W2:Y:S02]  /*28d0*/  LDG.E.64 R2, [R2.64] ;  /* 0x0000002402027981 */ /* 0x000ea4000c1e1b00 */
[----:B--2---:R-:W0:Y:S01]  /*28e0*/  F2F.F32.F64 R0, R2 ;  /* 0x0000000200007310 */ /* 0x004e220000301000 */
[----:B------:R-:W0:-:S14]  /*28f0*/  DSETP.GEU.AND P0, PT, |R2|, c[0x2][0x0], PT ;  /* 0x008000000200762a */ /* 0x000e1c0003f0e200 */
[----:B0-----:R-:W-:-:S05]  /*2900*/  @!P0 FMUL R0, R0, 1.175494350822287508e-38 ;  /* 0x0080000000008820 */ /* 0x001fca0000400000 */
[----:B------:R-:W-:-:S04]  /*2910*/  F2FP.BF16.PACK_AB R0, RZ, R0 ;  /* 0x00000000ff00723e */ /* 0x000fc800000010ff */
[----:B------:R-:W-:Y:S01]  /*2920*/  PRMT R26, R0, 0x7610, R26 ;  /* 0x00007610001a7816 */ /* 0x000fe2000000001a */
[----:B------:R-:W-:Y:S05]  /*2930*/  BRA `(.L_x_1168) ;  /* 0x00000a3000007947 */ /* 0x000fea0003800000 */
.L_x_1176:
        /* <DEDUP_REMOVED lines=28> */
.L_x_1179:
        /* <DEDUP_REMOVED lines=15> */
.L_x_1178:
[----:B------:R0:W5:Y:S01]  /*2bf0*/  LDG.E.U16 R26, [R2.64] ;  /* 0x00000024021a7981 */ /* 0x000162000c1e1500 */
[----:B------:R-:W-:Y:S05]  /*2c00*/  BRA `(.L_x_1168) ;  /* 0x0000076000007947 */ /* 0x000fea0003800000 */
.L_x_1175:
        /* <DEDUP_REMOVED lines=12> */
.L_x_1182:
        /* <DEDUP_REMOVED lines=21> */
.L_x_1186:
[----:B------:R-:W-:Y:S05]  /*2e20*/  BSYNC B1 ;  /* 0x0000000000017941 */ /* 0x000fea0003800000 */
.L_x_1185:
[----:B------:R-:W-:Y:S01]  /*2e30*/  LEA R3, R0, 0x3b800000, 0x17 ;  /* 0x3b80000000037811 */ /* 0x000fe200078eb8ff */
[----:B------:R-:W-:-:S05]  /*2e40*/  IMAD.SHL.U32 R0, R2, 0x100000, RZ ;  /* 0x0010000002007824 */ /* 0x000fca00078e00ff */
[----:B------:R-:W-:Y:S02]  /*2e50*/  LOP3.LUT R0, R3, R0, R4, 0xfe, !PT ;  /* 0x0000000003007212 */ /* 0x000fe400078efe04 */
.L_x_1184:
[----:B------:R-:W-:Y:S05]  /*2e60*/  BSYNC B0 ;  /* 0x0000000000007941 */ /* 0x000fea0003800000 */
.L_x_1183:
[----:B------:R-:W-:-:S04]  /*2e70*/  F2FP.BF16.PACK_AB R0, RZ, R0 ;  /* 0x00000000ff00723e */ /* 0x000fc800000010ff */
[----:B------:R-:W-:Y:S01]  /*2e80*/  PRMT R26, R0, 0x7610, R26 ;  /* 0x00007610001a7816 */ /* 0x000fe2000000001a */
[----:B------:R-:W-:Y:S05]  /*2e90*/  BRA `(.L_x_1168) ;  /* 0x000004d000007947 */ /* 0x000fea0003800000 */
.L_x_1181:
        /* <DEDUP_REMOVED lines=21> */
.L_x_1190:
[----:B------:R-:W-:Y:S05]  /*2ff0*/  BSYNC B1 ;  /* 0x0000000000017941 */ /* 0x000fea0003800000 */
.L_x_1189:
[----:B------:R-:W-:Y:S01]  /*3000*/  LEA R3, R0, 0x37800000, 0x17 ;  /* 0x3780000000037811 */ /* 0x000fe200078eb8ff */
[----:B------:R-:W-:-:S05]  /*3010*/  IMAD.SHL.U32 R0, R2, 0x200000, RZ ;  /* 0x0020000002007824 */ /* 0x000fca00078e00ff */
[----:B------:R-:W-:Y:S02]  /*3020*/  LOP3.LUT R0, R3, R0, R4, 0xfe, !PT ;  /* 0x0000000003007212 */ /* 0x000fe400078efe04 */
.L_x_1188:
[----:B------:R-:W-:Y:S05]  /*3030*/  BSYNC B0 ;  /* 0x0000000000007941 */ /* 0x000fea0003800000 */
.L_x_1187:
[----:B------:R-:W-:-:S04]  /*3040*/  F2FP.BF16.PACK_AB R0, RZ, R0 ;  /* 0x00000000ff00723e */ /* 0x000fc800000010ff */
[----:B------:R-:W-:Y:S01]  /*3050*/  PRMT R26, R0, 0x7610, R26 ;  /* 0x00007610001a7816 */ /* 0x000fe2000000001a */
[----:B------:R-:W-:Y:S05]  /*3060*/  BRA `(.L_x_1168) ;  /* 0x0000030000007947 */ /* 0x000fea0003800000 */
.L_x_1180:
        /* <DEDUP_REMOVED lines=14> */
.L_x_1194:
[----:B------:R-:W-:Y:S05]  /*3150*/  BSYNC B0 ;  /* 0x0000000000007941 */ /* 0x000fea0003800000 */
.L_x_1193:
[----:B------:R-:W-:-:S04]  /*3160*/  F2FP.BF16.PACK_AB R0, RZ, R0 ;  /* 0x00000000ff00723e */ /* 0x000fc800000010ff */
[----:B------:R-:W-:Y:S01]  /*3170*/  PRMT R26, R0, 0x7610, R26 ;  /* 0x00007610001a7816 */ /* 0x000fe2000000001a */
[----:B------:R-:W-:Y:S05]  /*3180*/  BRA `(.L_x_1168) ;  /* 0x000001e000007947 */ /* 0x000fea0003800000 */
.L_x_1167:
        /* <DEDUP_REMOVED lines=21> */
.L_x_1192:
[----:B------:R-:W2:Y:S02]  /*32e0*/  LDG.E.64 R2, [R2.64] ;  /* 0x0000002402027981 */ /* 0x000ea4000c1e1b00 */
[----:B--2---:R-:W0:Y:S02]  /*32f0*/  I2F.U64 R0, R2 ;  /* 0x0000000200007312 */ /* 0x004e240000301000 */
[----:B0-----:R-:W-:-:S04]  /*3300*/  F2FP.BF16.PACK_AB R0, RZ, R0 ;  /* 0x00000000ff00723e */ /* 0x001fc800000010ff */
[----:B------:R-:W-:Y:S01]  /*3310*/  PRMT R26, R0, 0x7610, R26 ;  /* 0x00007610001a7816 */ /* 0x000fe2000000001a */
[----:B------:R-:W-:Y:S05]  /*3320*/  BRA `(.L_x_1168) ;  /* 0x0000004000007947 */ /* 0x000fea0003800000 */
.L_x_1191:
[----:B------:R-:W2:Y:S02]  /*3330*/  LDG.E R2, [R2.64] ;  /* 0x0000002402027981 */ /* 0x000ea4000c1e1900 */
[----:B--2---:R-:W0:Y:S02]  /*3340*/  I2F.U32 R0, R2 ;  /* 0x0000000200007306 */ /* 0x004e240000201000 */
[----:B0-----:R-:W-:-:S04]  /*3350*/  F2FP.BF16.PACK_AB R0, RZ, R0 ;  /* 0x00000000ff00723e */ /* 0x001fc800000010ff */
[----:B------:R-:W-:Y:S02]  /*3360*/  PRMT R26, R0, 0x7610, R26 ;  /* 0x00007610001a7816 */ /* 0x000fe4000000001a */
.L_x_1168:
[----:B------:R-:W-:-:S05]  /*3370*/  IADD3 R19, R19, 0x80, RZ ;  /* 0x0000008013137810 */ /* 0x000fca0007ffe0ff */
.L_x_1162:
[----:B------:R-:W-:Y:S05]  /*3380*/  BSYNC B6 ;  /* 0x0000000000067941 */ /* 0x000fea0003800000 */
.L_x_1161:
[----:B------:R-:W-:Y:S01]  /*3390*/  ISETP.GE.AND P0, PT, R19, R17, PT ;  /* 0x000000111300720c */ /* 0x000fe20003f06270 */
[----:B------:R-:W-:-:S12]  /*33a0*/  BSSY B6, `(.L_x_1195) ;  /* 0x000010b000067945 */ /* 0x000fd80003800000 */
[----:B------:R-:W-:Y:S05]  /*33b0*/  @P0 BRA `(.L_x_1196) ;  /* 0x0000109000000947 */ /* 0x000fea0003800000 */
[----:B------:R-:W-:Y:S01]  /*33c0*/  PRMT R0, R18, 0x9910, RZ ;  /* 0x0000991012007816 */ /* 0x000fe200000000ff */
[----:B------:R-:W-:-:S03]  /*33d0*/  IMAD R19, R16, 0x200, R19 ;  /* 0x0000020010137824 */ /* 0x000fc600078e0213 */
[----:B------:R-:W-:Y:S01]  /*33e0*/  ISETP.GT.AND P1, PT, R0, 0x9, PT ;  /* 0x000000090000780c */ /* 0x000fe20003f24270 */
[----:B------:R-:W-:-:S05]  /*33f0*/  IMAD R19, R19, c[0x0][0x180], RZ ;  /* 0x0000600013137a24 */ /* 0x000fca00078e02ff */
[----:B0-----:R-:W-:-:S05]  /*3400*/  IADD3 R2, P0, R19, c[0x0][0x170], RZ ;  /* 0x00005c0013027a10 */ /* 0x001fca0007f1e0ff */
        /* <DEDUP_REMOVED lines=15> */
.L_x_1200:
[----:B------:R-:W2:Y:S02]  /*3500*/  LDG.E.U8 R2, [R2.64] ;  /* 0x0000002402027981 */ /* 0x000ea4000c1e1100 */
[----:B--2---:R-:W0:Y:S02]  /*3510*/  I2F.U16 R0, R2 ;  /* 0x0000000200007306 */ /* 0x004e240000101000 */
[----:B0-----:R-:W-:-:S04]  /*3520*/  F2FP.BF16.PACK_AB R0, RZ, R0 ;  /* 0x00000000ff00723e */ /* 0x001fc800000010ff */
[----:B------:R-:W-:Y:S01]  /*3530*/  PRMT R23, R0, 0x7610, R23 ;  /* 0x0000761000177816 */ /* 0x000fe20000000017 */
[----:B------:R-:W-:Y:S05]  /*3540*/  BRA `(.L_x_1196) ;  /* 0x00000f0000007947 */ /* 0x000fea0003800000 */
.L_x_1199:
        /* <DEDUP_REMOVED lines=11> */
.L_x_1203:
[----:B------:R-:W2:Y:S02]  /*3600*/  LDG.E R2, [R2.64] ;  /* 0x0000002402027981 */ /* 0x000ea4000c1e1900 */
[----:B--2---:R-:W0:Y:S02]  /*3610*/  I2F R0, R2 ;  /* 0x0000000200007306 */ /* 0x004e240000201400 */
[----:B0-----:R-:W-:-:S04]  /*3620*/  F2FP.BF16.PACK_AB R0, RZ, R0 ;  /* 0x00000000ff00723e */ /* 0x001fc800000010ff */
[----:B------:R-:W-:Y:S01]  /*3630*/  PRMT R23, R0, 0x7610, R23 ;  /* 0x0000761000177816 */ /* 0x000fe20000000017 */
[----:B------:R-:W-:Y:S05]  /*3640*/  BRA `(.L_x_1196) ;  /* 0x00000e0000007947 */ /* 0x000fea0003800000 */
.L_x_1202:
[----:B------:R-:W2:Y:S02]  /*3650*/  LDG.E.U16 R2, [R2.64] ;  /* 0x0000002402027981 */ /* 0x000ea4000c1e1500 */
[----:B--2---:R-:W0:Y:S02]  /*3660*/  I2F.S16 R0, R2 ;  /* 0x0000000200007306 */ /* 0x004e240000101400 */
[----:B0-----:R-:W-:-:S04]  /*3670*/  F2FP.BF16.PACK_AB R0, RZ, R0 ;  /* 0x00000000ff00723e */ /* 0x001fc800000010ff */
[----:B------:R-:W-:Y:S01]  /*3680*/  PRMT R23, R0, 0x7610, R23 ;  /* 0x0000761000177816 */ /* 0x000fe20000000017 */
[----:B------:R-:W-:Y:S05]  /*3690*/  BRA `(.L_x_1196) ;  /* 0x00000db000007947 */ /* 0x000fea0003800000 */
.L_x_1198:
        /* <DEDUP_REMOVED lines=9> */
.L_x_1205:
[----:B------:R-:W2:Y:S02]  /*3730*/  LDG.E.U16 R0, [R2.64] ;  /* 0x0000002402007981 */ /* 0x000ea4000c1e1500 */
[----:B--2---:R-:W-:-:S05]  /*3740*/  HADD2.F32 R0, -RZ, R0.H0_H0 ;  /* 0x20000000ff007230 */ /* 0x004fca0000004100 */
[----:B------:R-:W-:-:S04]  /*3750*/  F2FP.BF16.PACK_AB R0, RZ, R0 ;  /* 0x00000000ff00723e */ /* 0x000fc800000010ff */
[----:B------:R-:W-:Y:S01]  /*3760*/  PRMT R23, R0, 0x7610, R23 ;  /* 0x0000761000177816 */ /* 0x000fe20000000017 */
[----:B------:R-:W-:Y:S05]  /*3770*/  BRA `(.L_x_1196) ;  /* 0x00000cd000007947 */ /* 0x000fea0003800000 */
.L_x_1204:
        /* <DEDUP_REMOVED lines=9> */
.L_x_1207:
[----:B------:R-:W2:Y:S02]  /*3810*/  LDG.E.U16 R2, [R2.64] ;  /* 0x0000002402027981 */ /* 0x000ea4000c1e1500 */
[----:B--2---:R-:W-:-:S05]  /*3820*/  HADD2.F32 R0, -RZ, R2.H0_H0 ;  /* 0x20000002ff007230 */ /* 0x004fca0000004100 */
[----:B------:R-:W-:-:S04]  /*3830*/  F2FP.BF16.PACK_AB R0, RZ, R0 ;  /* 0x00000000ff00723e */ /* 0x000fc800000010ff */
[----:B------:R-:W-:Y:S01]  /*3840*/  PRMT R23, R0, 0x7610, R23 ;  /* 0x0000761000177816 */ /* 0x000fe20000000017 */
[----:B------:R-:W-:Y:S05]  /*3850*/  BRA `(.L_x_1196) ;  /* 0x00000bf000007947 */ /* 0x000fea0003800000 */
.L_x_1206:
[----:B------:R-:W2:Y:S02]  /*3860*/  LDG.E.64 R2, [R2.64] ;  /* 0x0000002402027981 */ /* 0x000ea4000c1e1b00 */
[----:B--2---:R-:W0:Y:S01]  /*3870*/  F2F.F32.F64 R0, R2 ;  /* 0x0000000200007310 */ /* 0x004e220000301000 */
[----:B------:R-:W0:-:S14]  /*3880*/  DSETP.GEU.AND P0, PT, |R2|, c[0x2][0x0], PT ;  /* 0x008000000200762a */ /* 0x000e1c0003f0e200 */
[----:B0-----:R-:W-:-:S05]  /*3890*/  @!P0 FMUL R0, R0, 1.175494350822287508e-38 ;  /* 0x0080000000008820 */ /* 0x001fca0000400000 */
[----:B------:R-:W-:-:S04]  /*38a0*/  F2FP.BF16.PACK_AB R0, RZ, R0 ;  /* 0x00000000ff00723e */ /* 0x000fc800000010ff */
[----:B------:R-:W-:Y:S01]  /*38b0*/  PRMT R23, R0, 0x7610, R23 ;  /* 0x0000761000177816 */ /* 0x000fe20000000017 */
[----:B------:R-:W-:Y:S05]  /*38c0*/  BRA `(.L_x_1196) ;  /* 0x00000b8000007947 */ /* 0x000fea0003800000 */
.L_x_1197:
        /* <DEDUP_REMOVED lines=14> */
.L_x_1210:
[----:B------:R-:W2:Y:S02]  /*39b0*/  LDG.E.64 R2, [R2.64] ;  /* 0x0000002402027981 */ /* 0x000ea4000c1e1b00 */
[----:B--2---:R-:W0:Y:S01]  /*39c0*/  F2F.F32.F64 R0, R2 ;  /* 0x0000000200007310 */ /* 0x004e220000301000 */
[----:B------:R-:W0:-:S14]  /*39d0*/  DSETP.GEU.AND P0, PT, |R2|, c[0x2][0x0], PT ;  /* 0x008000000200762a */ /* 0x000e1c0003f0e200 */
[----:B0-----:R-:W-:-:S05]  /*39e0*/  @!P0 FMUL R0, R0, 1.175494350822287508e-38 ;  /* 0x0080000000008820 */ /* 0x001fca0000400000 */
[----:B------:R-:W-:-:S04]  /*39f0*/  F2FP.BF16.PACK_AB R0, RZ, R0 ;  /* 0x00000000ff00723e */ /* 0x000fc800000010ff */
[----:B------:R-:W-:Y:S01]  /*3a00*/  PRMT R23, R0, 0x7610, R23 ;  /* 0x0000761000177816 */ /* 0x000fe20000000017 */
[----:B------:R-:W-:Y:S05]  /*3a10*/  BRA `(.L_x_1196) ;  /* 0x00000a3000007947 */ /* 0x000fea0003800000 */
.L_x_1209:
        /* <DEDUP_REMOVED lines=28> */
.L_x_1212:
        /* <DEDUP_REMOVED lines=15> */
.L_x_1211:
[----:B------:R0:W5:Y:S01]  /*3cd0*/  LDG.E.U16 R23, [R2.64] ;  /* 0x0000002402177981 */ /* 0x000162000c1e1500 */
[----:B------:R-:W-:Y:S05]  /*3ce0*/  BRA `(.L_x_1196) ;  /* 0x0000076000007947 */ /* 0x000fea0003800000 */
.L_x_1208:
        /* <DEDUP_REMOVED lines=12> */
.L_x_1215:
        /* <DEDUP_REMOVED lines=21> */
.L_x_1219:
[----:B------:R-:W-:Y:S05]  /*3f00*/  BSYNC B1 ;  /* 0x0000000000017941 */ /* 0x000fea0003800000 */
.L_x_1218:
[----:B------:R-:W-:Y:S01]  /*3f10*/  LEA R3, R0, 0x3b800000, 0x17 ;  /* 0x3b80000000037811 */ /* 0x000fe200078eb8ff */
[----:B------:R-:W-:-:S05]  /*3f20*/  IMAD.SHL.U32 R0, R2, 0x100000, RZ ;  /* 0x0010000002007824 */ /* 0x000fca00078e00ff */
[----:B------:R-:W-:Y:S02]  /*3f30*/  LOP3.LUT R0, R3, R0, R4, 0xfe, !PT ;  /* 0x0000000003007212 */ /* 0x000fe400078efe04 */
.L_x_1217:
[----:B------:R-:W-:Y:S05]  /*3f40*/  BSYNC B0 ;  /* 0x0000000000007941 */ /* 0x000fea0003800000 */
.L_x_1216:
[----:B------:R-:W-:-:S04]  /*3f50*/  F2FP.BF16.PACK_AB R0, RZ, R0 ;  /* 0x00000000ff00723e */ /* 0x000fc800000010ff */
[----:B------:R-:W-:Y:S01]  /*3f60*/  PRMT R23, R0, 0x7610, R23 ;  /* 0x0000761000177816 */ /* 0x000fe20000000017 */
[----:B------:R-:W-:Y:S05]  /*3f70*/  BRA `(.L_x_1196) ;  /* 0x000004d000007947 */ /* 0x000fea0003800000 */
.L_x_1214:
        /* <DEDUP_REMOVED lines=21> */
.L_x_1223:
[----:B------:R-:W-:Y:S05]  /*40d0*/  BSYNC B1 ;  /* 0x0000000000017941 */ /* 0x000fea0003800000 */
.L_x_1222:
[----:B------:R-:W-:Y:S01]  /*40e0*/  LEA R3, R0, 0x37800000, 0x17 ;  /* 0x3780000000037811 */ /* 0x000fe200078eb8ff */
[----:B------:R-:W-:-:S05]  /*40f0*/  IMAD.SHL.U32 R0, R2, 0x200000, RZ ;  /* 0x0020000002007824 */ /* 0x000fca00078e00ff */
[----:B------:R-:W-:Y:S02]  /*4100*/  LOP3.LUT R0, R3, R0, R4, 0xfe, !PT ;  /* 0x0000000003007212 */ /* 0x000fe400078efe04 */
.L_x_1221:
[----:B------:R-:W-:Y:S05]  /*4110*/  BSYNC B0 ;  /* 0x0000000000007941 */ /* 0x000fea0003800000 */
.L_x_1220:
[----:B------:R-:W-:-:S04]  /*4120*/  F2FP.BF16.PACK_AB R0, RZ, R0 ;  /* 0x00000000ff00723e */ /* 0x000fc800000010ff */
[----:B------:R-:W-:Y:S01]  /*4130*/  PRMT R23, R0, 0x7610, R23 ;  /* 0x0000761000177816 */ /* 0x000fe20000000017 */
[----:B------:R-:W-:Y:S05]  /*4140*/  BRA `(.L_x_1196) ;  /* 0x0000030000007947 */ /* 0x000fea0003800000 */
.L_x_1213:
        /* <DEDUP_REMOVED lines=14> */
.L_x_1227:
[----:B------:R-:W-:Y:S05]  /*4230*/  BSYNC B0 ;  /* 0x0000000000007941 */ /* 0x000fea0003800000 */
.L_x_1226:
[----:B------:R-:W-:-:S04]  /*4240*/  F2FP.BF16.PACK_AB R0, RZ, R0 ;  /* 0x00000000ff00723e */ /* 0x000fc800000010ff */
[----:B------:R-:W-:Y:S01]  /*4250*/  PRMT R23, R0, 0x7610, R23 ;  /* 0x0000761000177816 */ /* 0x000fe20000000017 */
[----:B------:R-:W-:Y:S05]  /*4260*/  BRA `(.L_x_1196) ;  /* 0x000001e000007947 */ /* 0x000fea0003800000 */
.L_x_1201:
        /* <DEDUP_REMOVED lines=21> */
.L_x_1225:
[----:B------:R-:W2:Y:S02]  /*43c0*/  LDG.E.64 R2, [R2.64] ;  /* 0x0000002402027981 */ /* 0x000ea4000c1e1b00 */
[----:B--2---:R-:W0:Y:S02]  /*43d0*/  I2F.U64 R0, R2 ;  /* 0x0000000200007312 */ /* 0x004e240000301000 */
[----:B0-----:R-:W-:-:S04]  /*43e0*/  F2FP.BF16.PACK_AB R0, RZ, R0 ;  /* 0x00000000ff00723e */ /* 0x001fc800000010ff */
[----:B------:R-:W-:Y:S01]  /*43f0*/  PRMT R23, R0, 0x7610, R23 ;  /* 0x0000761000177816 */ /* 0x000fe20000000017 */
[----:B------:R-:W-:Y:S05]  /*4400*/  BRA `(.L_x_1196) ;  /* 0x0000004000007947 */ /* 0x000fea0003800000 */
.L_x_1224:
[----:B------:R-:W2:Y:S02]  /*4410*/  LDG.E R2, [R2.64] ;  /* 0x0000002402027981 */ /* 0x000ea4000c1e1900 */
[----:B--2---:R-:W0:Y:S02]  /*4420*/  I2F.U32 R0, R2 ;  /* 0x0000000200007306 */ /* 0x004e240000201000 */
[----:B0-----:R-:W-:-:S04]  /*4430*/  F2FP.BF16.PACK_AB R0, RZ, R0 ;  /* 0x00000000ff00723e */ /* 0x001fc800000010ff */
[----:B------:R-:W-:Y:S02]  /*4440*/  PRMT R23, R0, 0x7610, R23 ;  /* 0x0000761000177816 */ /* 0x000fe40000000017 */
.L_x_1196:
[----:B------:R-:W-:Y:S05]  /*4450*/  BSYNC B6 ;  /* 0x0000000000067941 */ /* 0x000fea0003800000 */
.L_x_1195:
[----:B------:R-:W1:Y:S01]  /*4460*/  S2R R19, SR_TID.X ;  /* 0x0000000000137919 */ /* 0x000e620000002100 */
[----:B------:R-:W2:Y:S01]  /*4470*/  LDC.U8 R18, c[0x0][0x184] ;  /* 0x00006100ff127b82 */ /* 0x000ea20000000000 */
[----:B------:R-:W-:Y:S01]  /*4480*/  BSSY B0, `(.L_x_1228) ;  /* 0x0000012000007945 */ /* 0x000fe20003800000 */
[CC--:B-1----:R-:W-:Y:S02]  /*4490*/  ISETP.GE.AND P3, PT, R19.reuse, R17.reuse, PT ;  /* 0x000000111300720c */ /* 0x0c2fe40003f66270 */
[C---:B------:R-:W-:Y:S02]  /*44a0*/  IADD3 R0, R19.reuse, 0x100, RZ ;  /* 0x0000010013007810 */ /* 0x040fe40007ffe0ff */
[C---:B0-----:R-:W-:Y:S02]  /*44b0*/  IADD3 R2, R19.reuse, 0x180, RZ ;  /* 0x0000018013027810 */ /* 0x041fe40007ffe0ff */
[----:B------:R-:W-:Y:S02]  /*44c0*/  IADD3 R24, R19, 0x80, RZ ;  /* 0x0000008013187810 */ /* 0x000fe40007ffe0ff */
[----:B------:R-:W-:-:S02]  /*44d0*/  ISETP.GE.AND P1, PT, R0, R17, PT ;  /* 0x000000110000720c */ /* 0x000fc40003f26270 */
[-C--:B------:R-:W-:Y:S02]  /*44e0*/  ISETP.GE.AND P2, PT, R2, R17.reuse, PT ;  /* 0x000000110200720c */ /* 0x080fe40003f46270 */
[----:B------:R-:W-:Y:S01]  /*44f0*/  ISETP.GE.AND P0, PT, R24, R17, PT ;  /* 0x000000111800720c */ /* 0x000fe20003f06270 */
[----:B------:R-:W-:Y:S07]  /*4500*/  @P3 BRA `(.L_x_1229) ;  /* 0x0000009000003947 */ /* 0x000fee0003800000 */
[----:B--2---:R-:W-:Y:S01]  /*4510*/  ULDC.U16 UR4, c[0x0][0x166] ;  /* 0x0000598000047ab9 */ /* 0x004fe20000000400 */
[----:B-----5:R-:W-:Y:S01]  /*4520*/  PRMT R25, RZ, 0x5410, R25 ;  /* 0x00005410ff197816 */ /* 0x020fe20000000019 */
[----:B------:R-:W-:-:S09]  /*4530*/  UPRMT UR4, URZ, 0x5410, UR4 ;  /* 0x000054103f047896 */ /* 0x000fd20008000004 */
[----:B------:R-:W0:Y:S02]  /*4540*/  MUFU.RCP R0, UR4 ;  /* 0x0000000400007d08 */ /* 0x000e240008001000 */
[----:B0-----:R-:W-:-:S05]  /*4550*/  FMUL.FTZ R25, R25, R0 ;  /* 0x0000000019197220 */ /* 0x001fca0000410000 */
[----:B------:R-:W-:-:S04]  /*4560*/  F2FP.BF16.PACK_AB R25, RZ, R25 ;  /* 0x00000019ff19723e */ /* 0x000fc800000010ff */
[----:B------:R-:W-:-:S04]  /*4570*/  PRMT R25, RZ, 0x5410, R25 ;  /* 0x00005410ff197816 */ /* 0x000fc80000000019 */
[----:B------:R-:W0:Y:S02]  /*4580*/  FRND.TRUNC R0, R25 ;  /* 0x0000001900007307 */ /* 0x000e24000020d000 */
[----:B0-----:R-:W-:-:S06]  /*4590*/  F2FP.BF16.PACK_AB R0, RZ, R0 ;  /* 0x00000000ff00723e */ /* 0x001fcc00000010ff */
.L_x_1229:
[----:B--2---:R-:W-:Y:S05]  /*45a0*/  BSYNC B0 ;  /* 0x0000000000007941 */ /* 0x004fea0003800000 */
.L_x_1228:
[----:B------:R-:W-:Y:S01]  /*45b0*/  BSSY B0, `(.L_x_1230) ;  /* 0x000000b000007945 */ /* 0x000fe20003800000 */
[----:B------:R-:W-:Y:S05]  /*45c0*/  @P0 BRA `(.L_x_1231) ;  /* 0x0000009000000947 */ /* 0x000fea0003800000 */
[----:B------:R-:W-:Y:S01]  /*45d0*/  ULDC.U16 UR4, c[0x0][0x166] ;  /* 0x0000598000047ab9 */ /* 0x000fe20000000400 */
        /* <DEDUP_REMOVED lines=8> */
.L_x_1231:
[----:B------:R-:W-:Y:S05]  /*4660*/  BSYNC B0 ;  /* 0x0000000000007941 */ /* 0x000fea0003800000 */
.L_x_1230:
        /* <DEDUP_REMOVED lines=11> */
.L_x_1233:
[----:B------:R-:W-:Y:S05]  /*4720*/  BSYNC B0 ;  /* 0x0000000000007941 */ /* 0x000fea0003800000 */
.L_x_1232:
        /* <DEDUP_REMOVED lines=11> */
.L_x_1235:
[----:B------:R-:W-:Y:S05]  /*47e0*/  BSYNC B0 ;  /* 0x0000000000007941 */ /* 0x000fea0003800000 */
.L_x_1234:
[----:B------:R-:W-:Y:S01]  /*47f0*/  BSSY B6, `(.L_x_1236) ;  /* 0x0000113000067945 */ /* 0x000fe20003800000 */
        /* <DEDUP_REMOVED lines=21> */
.L_x_1241:
[----:B------:R-:W-:Y:S01]  /*4950*/  PRMT R5, RZ, 0x5410, R0 ;  /* 0x00005410ff057816 */ /* 0x000fe20000000000 */
[----:B------:R-:W-:-:S05]  /*4960*/  IMAD.MOV.U32 R19, RZ, RZ, R24 ;  /* 0x000000ffff137224 */ /* 0x000fca00078e0018 */
[----:B------:R-:W0:Y:S02]  /*4970*/  F2I.S64.TRUNC R4, R5 ;  /* 0x0000000500047311 */ /* 0x000e24000020d900 */
[----:B0-----:R0:W-:Y:S01]  /*4980*/  STG.E.U8 [R2.64], R4 ;  /* 0x0000000402007986 */ /* 0x0011e2000c101124 */
[----:B------:R-:W-:Y:S05]  /*4990*/  BRA `(.L_x_1237) ;  /* 0x00000f8000007947 */ /* 0x000fea0003800000 */
.L_x_1240:
        /* <DEDUP_REMOVED lines=11> */
.L_x_1244:
[----:B------:R-:W-:Y:S01]  /*4a50*/  PRMT R0, RZ, 0x5410, R0 ;  /* 0x00005410ff007816 */ /* 0x000fe20000000000 */
[----:B------:R-:W-:-:S03]  /*4a60*/  IMAD.MOV.U32 R19, RZ, RZ, R24 ;  /* 0x000000ffff137224 */ /* 0x000fc600078e0018 */
[----:B------:R-:W0:Y:S02]  /*4a70*/  F2I.FTZ.TRUNC.NTZ R5, R0 ;  /* 0x0000000000057305 */ /* 0x000e24000021f100 */
[----:B0-----:R0:W-:Y:S01]  /*4a80*/  STG.E [R2.64], R5 ;  /* 0x0000000502007986 */ /* 0x0011e2000c101924 */
[----:B------:R-:W-:Y:S05]  /*4a90*/  BRA `(.L_x_1237) ;  /* 0x00000e8000007947 */ /* 0x000fea0003800000 */
.L_x_1243:
[----:B------:R-:W-:Y:S01]  /*4aa0*/  PRMT R0, RZ, 0x5410, R0 ;  /* 0x00005410ff007816 */ /* 0x000fe20000000000 */
[----:B------:R-:W-:-:S03]  /*4ab0*/  IMAD.MOV.U32 R19, RZ, RZ, R24 ;  /* 0x000000ffff137224 */ /* 0x000fc600078e0018 */
[----:B------:R-:W0:Y:S02]  /*4ac0*/  F2I.FTZ.TRUNC.NTZ R5, R0 ;  /* 0x0000000000057305 */ /* 0x000e24000021f100 */
[----:B0-----:R0:W-:Y:S01]  /*4ad0*/  STG.E.U16 [R2.64], R5 ;  /* 0x0000000502007986 */ /* 0x0011e2000c101524 */
[----:B------:R-:W-:Y:S05]  /*4ae0*/  BRA `(.L_x_1237) ;  /* 0x00000e3000007947 */ /* 0x000fea0003800000 */
.L_x_1239:
        /* <DEDUP_REMOVED lines=10> */
.L_x_1246:
[----:B------:R-:W-:Y:S01]  /*4b90*/  PRMT R0, RZ, 0x5410, R0 ;  /* 0x00005410ff007816 */ /* 0x000fe20000000000 */
[----:B------:R-:W-:-:S03]  /*4ba0*/  IMAD.MOV.U32 R19, RZ, RZ, R24 ;  /* 0x000000ffff137224 */ /* 0x000fc600078e0018 */
[----:B------:R-:W-:-:S05]  /*4bb0*/  F2FP.PACK_AB R0, RZ, R0 ;  /* 0x00000000ff00723e */ /* 0x000fca00000000ff */
[----:B------:R0:W-:Y:S01]  /*4bc0*/  STG.E.U16 [R2.64], R0 ;  /* 0x0000000002007986 */ /* 0x0001e2000c101524 */
[----:B------:R-:W-:Y:S05]  /*4bd0*/  BRA `(.L_x_1237) ;  /* 0x00000d4000007947 */ /* 0x000fea0003800000 */
.L_x_1245:
        /* <DEDUP_REMOVED lines=11> */
.L_x_1248:
[----:B------:R-:W-:Y:S01]  /*4c90*/  PRMT R0, RZ, 0x5410, R0 ;  /* 0x00005410ff007816 */ /* 0x000fe20000000000 */
[----:B------:R-:W-:-:S03]  /*4ca0*/  IMAD.MOV.U32 R19, RZ, RZ, R24 ;  /* 0x000000ffff137224 */ /* 0x000fc600078e0018 */
[----:B------:R-:W-:-:S04]  /*4cb0*/  F2FP.PACK_AB R5, RZ, R0 ;  /* 0x00000000ff05723e */ /* 0x000fc800000000ff */
[----:B------:R-:W-:-:S05]  /*4cc0*/  PRMT R5, R5, 0x5410, RZ ;  /* 0x0000541005057816 */ /* 0x000fca00000000ff */
[----:B------:R0:W-:Y:S01]  /*4cd0*/  STG.E [R2.64], R5 ;  /* 0x0000000502007986 */ /* 0x0001e2000c101924 */
[----:B------:R-:W-:Y:S05]  /*4ce0*/  BRA `(.L_x_1237) ;  /* 0x00000c3000007947 */ /* 0x000fea0003800000 */
.L_x_1247:
[----:B------:R-:W-:Y:S01]  /*4cf0*/  PRMT R4, RZ, 0x5410, R0 ;  /* 0x00005410ff047816 */ /* 0x000fe20000000000 */
[----:B------:R-:W-:-:S04]  /*4d00*/  IMAD.MOV.U32 R19, RZ, RZ, R24 ;  /* 0x000000ffff137224 */ /* 0x000fc800078e0018 */
[----:B------:R-:W-:-:S06]  /*4d10*/  FMUL.FTZ R4, R4, 1 ;  /* 0x3f80000004047820 */ /* 0x000fcc0000410000 */
[----:B------:R-:W0:Y:S02]  /*4d20*/  F2F.F64.F32 R4, R4 ;  /* 0x0000000400047310 */ /* 0x000e240000201800 */
[----:B0-----:R0:W-:Y:S01]  /*4d30*/  STG.E.64 [R2.64], R4 ;  /* 0x0000000402007986 */ /* 0x0011e2000c101b24 */
[----:B------:R-:W-:Y:S05]  /*4d40*/  BRA `(.L_x_1237) ;  /* 0x00000bd000007947 */ /* 0x000fea0003800000 */
.L_x_1238:
        /* <DEDUP_REMOVED lines=14> */
.L_x_1251:
[----:B------:R-:W-:Y:S01]  /*4e30*/  PRMT R0, RZ, 0x5410, R0 ;  /* 0x00005410ff007816 */ /* 0x000fe20000000000 */
[----:B------:R-:W-:Y:S01]  /*4e40*/  CS2R R6, SRZ ;  /* 0x0000000000067805 */ /* 0x000fe2000001ff00 */
[----:B------:R-:W-:-:S03]  /*4e50*/  IMAD.MOV.U32 R19, RZ, RZ, R24 ;  /* 0x000000ffff137224 */ /* 0x000fc600078e0018 */
[----:B------:R-:W-:-:S04]  /*4e60*/  FMUL.FTZ R0, R0, 1 ;  /* 0x3f80000000007820 */ /* 0x000fc80000410000 */
[----:B------:R-:W0:Y:S02]  /*4e70*/  F2F.F64.F32 R4, R0 ;  /* 0x0000000000047310 */ /* 0x000e240000201800 */
[----:B0-----:R0:W-:Y:S01]  /*4e80*/  STG.E.128 [R2.64], R4 ;  /* 0x0000000402007986 */ /* 0x0011e2000c101d24 */
[----:B------:R-:W-:Y:S05]  /*4e90*/  BRA `(.L_x_1237) ;  /* 0x00000a8000007947 */ /* 0x000fea0003800000 */
.L_x_1250:
        /* <DEDUP_REMOVED lines=21> */
.L_x_1255:
[----:B------:R-:W-:Y:S05]  /*4ff0*/  BSYNC B0 ;  /* 0x0000000000007941 */ /* 0x000fea0003800000 */
.L_x_1254:
[----:B------:R-:W-:Y:S01]  /*5000*/  LOP3.LUT R5, R0, R5, RZ, 0xfc, !PT ;  /* 0x0000000500057212 */ /* 0x000fe200078efcff */
[----:B------:R-:W-:-:S04]  /*5010*/  IMAD.MOV.U32 R19, RZ, RZ, R24 ;  /* 0x000000ffff137224 */ /* 0x000fc800078e0018 */
[----:B------:R0:W-:Y:S01]  /*5020*/  STG.E.U8 [R2.64], R5 ;  /* 0x0000000502007986 */ /* 0x0001e2000c101124 */
[----:B------:R-:W-:Y:S05]  /*5030*/  BRA `(.L_x_1237) ;  /* 0x000008e000007947 */ /* 0x000fea0003800000 */
.L_x_1253:
        /* <DEDUP_REMOVED lines=13> */
.L_x_1257:
[----:B------:R-:W-:Y:S01]  /*5110*/  IMAD.MOV.U32 R0, RZ, RZ, 0x7f ;  /* 0x0000007fff007424 */ /* 0x000fe200078e00ff */
[----:B------:R-:W-:-:S04]  /*5120*/  ISETP.GT.U32.AND P0, PT, R4, 0x7f800000, PT ;  /* 0x7f8000000400780c */ /* 0x000fc80003f04070 */
[----:B------:R-:W-:-:S04]  /*5130*/  SEL R0, R0, 0x7c, P0 ;  /* 0x0000007c00007807 */ /* 0x000fc80000000000 */
.L_x_1258:
[----:B------:R-:W-:Y:S05]  /*5140*/  BSYNC B0 ;  /* 0x0000000000007941 */ /* 0x000fea0003800000 */
.L_x_1256:
[----:B------:R-:W-:Y:S01]  /*5150*/  LOP3.LUT R4, R5, 0x80000000, RZ, 0xc0, !PT ;  /* 0x8000000005047812 */ /* 0x000fe200078ec0ff */
[----:B------:R-:W-:-:S03]  /*5160*/  IMAD.MOV.U32 R19, RZ, RZ, R24 ;  /* 0x000000ffff137224 */ /* 0x000fc600078e0018 */
[----:B------:R-:W-:-:S04]  /*5170*/  SHF.R.U32.HI R5, RZ, 0x18, R4 ;  /* 0x00000018ff057819 */ /* 0x000fc80000011604 */
[----:B------:R-:W-:-:S05]  /*5180*/  LOP3.LUT R5, R0, R5, RZ, 0xfc, !PT ;  /* 0x0000000500057212 */ /* 0x000fca00078efcff */
[----:B------:R0:W-:Y:S01]  /*5190*/  STG.E.U8 [R2.64], R5 ;  /* 0x0000000502007986 */ /* 0x0001e2000c101124 */
[----:B------:R-:W-:Y:S05]  /*51a0*/  BRA `(.L_x_1237) ;  /* 0x0000077000007947 */ /* 0x000fea0003800000 */
.L_x_1252:
[----:B------:R0:W-:Y:S01]  /*51b0*/  STG.E.U16 [R2.64], R0 ;  /* 0x0000000002007986 */ /* 0x0001e2000c101524 */
[----:B------:R-:W-:Y:S01]  /*51c0*/  IMAD.MOV.U32 R19, RZ, RZ, R24 ;  /* 0x000000ffff137224 */ /* 0x000fe200078e0018 */
[----:B------:R-:W-:Y:S05]  /*51d0*/  BRA `(.L_x_1237) ;  /* 0x0000074000007947 */ /* 0x000fea0003800000 */
.L_x_1249:
        /* <DEDUP_REMOVED lines=13> */
.L_x_1261:
        /* <DEDUP_REMOVED lines=17> */
.L_x_1264:
[----:B------:R-:W-:-:S04]  /*53c0*/  LOP3.LUT R0, R7, 0x80000000, RZ, 0xc0, !PT ;  /* 0x8000000007007812 */ /* 0x000fc800078ec0ff */
[----:B------:R-:W-:-:S04]  /*53d0*/  SHF.R.U32.HI R5, RZ, 0x18, R0 ;  /* 0x00000018ff057819 */ /* 0x000fc80000011600 */
[----:B------:R-:W-:-:S04]  /*53e0*/  LOP3.LUT R4, R4, R5, RZ, 0xfc, !PT ;  /* 0x0000000504047212 */ /* 0x000fc800078efcff */
[----:B------:R-:W-:Y:S02]  /*53f0*/  PRMT R0, R4, 0x7610, R0 ;  /* 0x0000761004007816 */ /* 0x000fe40000000000 */
.L_x_1263:
[----:B------:R-:W-:Y:S05]  /*5400*/  BSYNC B0 ;  /* 0x0000000000007941 */ /* 0x000fea0003800000 */
.L_x_1262:
[----:B------:R0:W-:Y:S01]  /*5410*/  STG.E.U8 [R2.64], R0 ;  /* 0x0000000002007986 */ /* 0x0001e2000c101124 */
[----:B------:R-:W-:Y:S01]  /*5420*/  IMAD.MOV.U32 R19, RZ, RZ, R24 ;  /* 0x000000ffff137224 */ /* 0x000fe200078e0018 */
[----:B------:R-:W-:Y:S05]  /*5430*/  BRA `(.L_x_1237) ;  /* 0x000004e000007947 */ /* 0x000fea0003800000 */
.L_x_1260:
        /* <DEDUP_REMOVED lines=17> */
.L_x_1267:
[----:B------:R-:W-:-:S04]  /*5550*/  LOP3.LUT R0, R7, 0x80000000, RZ, 0xc0, !PT ;  /* 0x8000000007007812 */ /* 0x000fc800078ec0ff */
[----:B------:R-:W-:-:S04]  /*5560*/  SHF.R.U32.HI R5, RZ, 0x18, R0 ;  /* 0x00000018ff057819 */ /* 0x000fc80000011600 */
[----:B------:R-:W-:-:S04]  /*5570*/  LOP3.LUT R4, R4, R5, RZ, 0xfc, !PT ;  /* 0x0000000504047212 */ /* 0x000fc800078efcff */
[----:B------:R-:W-:Y:S02]  /*5580*/  PRMT R0, R4, 0x7610, R0 ;  /* 0x0000761004007816 */ /* 0x000fe40000000000 */
.L_x_1266:
[----:B------:R-:W-:Y:S05]  /*5590*/  BSYNC B0 ;  /* 0x0000000000007941 */ /* 0x000fea0003800000 */
.L_x_1265:
[----:B------:R0:W-:Y:S01]  /*55a0*/  STG.E.U8 [R2.64], R0 ;  /* 0x0000000002007986 */ /* 0x0001e2000c101124 */
[----:B------:R-:W-:Y:S01]  /*55b0*/  IMAD.MOV.U32 R19, RZ, RZ, R24 ;  /* 0x000000ffff137224 */ /* 0x000fe200078e0018 */
[----:B------:R-:W-:Y:S05]  /*55c0*/  BRA `(.L_x_1237) ;  /* 0x0000035000007947 */ /* 0x000fea0003800000 */
.L_x_1259:
        /* <DEDUP_REMOVED lines=23> */
.L_x_1242:
        /* <DEDUP_REMOVED lines=19> */
[----:B------:R-:W-:Y:S01]  /*5870*/  IMAD.MOV.U32 R19, RZ, RZ, R24 ;  /* 0x000000ffff137224 */ /* 0x000fe200078e0018 */
[----:B------:R-:W-:Y:S05]  /*5880*/  BRA `(.L_x_1237) ;  /* 0x0000009000007947 */ /* 0x000fea0003800000 */
.L_x_1269:
[----:B------:R-:W-:Y:S01]  /*5890*/  PRMT R4, RZ, 0x5410, R0 ;  /* 0x00005410ff047816 */ /* 0x000fe20000000000 */
[----:B------:R-:W-:-:S05]  /*58a0*/  IMAD.MOV.U32 R19, RZ, RZ, R24 ;  /* 0x000000ffff137224 */ /* 0x000fca00078e0018 */
[----:B------:R-:W0:Y:S02]  /*58b0*/  F2I.U64.TRUNC R4, R4 ;  /* 0x0000000400047311 */ /* 0x000e24000020d800 */
[----:B0-----:R0:W-:Y:S01]  /*58c0*/  STG.E.64 [R2.64], R4 ;  /* 0x0000000402007986 */ /* 0x0011e2000c101b24 */
[----:B------:R-:W-:Y:S05]  /*58d0*/  BRA `(.L_x_1237) ;  /* 0x0000004000007947 */ /* 0x000fea0003800000 */
.L_x_1268:
[----:B------:R-:W-:Y:S01]  /*58e0*/  PRMT R0, RZ, 0x5410, R0 ;  /* 0x00005410ff007816 */ /* 0x000fe20000000000 */
[----:B------:R-:W-:-:S03]  /*58f0*/  IMAD.MOV.U32 R19, RZ, RZ, R24 ;  /* 0x000000ffff137224 */ /* 0x000fc600078e0018 */
[----:B------:R-:W0:Y:S02]  /*5900*/  F2I.FTZ.U32.TRUNC.NTZ R5, R0 ;  /* 0x0000000000057305 */ /* 0x000e24000021f000 */
[----:B0-----:R0:W-:Y:S02]  /*5910*/  STG.E [R2.64], R5 ;  /* 0x0000000502007986 */ /* 0x0011e4000c101924 */
.L_x_1237:
[----:B------:R-:W-:Y:S05]  /*5920*/  BSYNC B6 ;  /* 0x0000000000067941 */ /* 0x000fea0003800000 */
.L_x_1236:
        /* <DEDUP_REMOVED lines=19> */
[----:B-----5:R-:W-:-:S06]  /*5a60*/  PRMT R25, RZ, 0x5410, R25 ;  /* 0x00005410ff197816 */ /* 0x020fcc0000000019 */
[----:B------:R-:W0:Y:S02]  /*5a70*/  F2I.FTZ.TRUNC.NTZ R25, R25 ;  /* 0x0000001900197305 */ /* 0x000e24000021f100 */
[----:B0-----:R0:W-:Y:S01]  /*5a80*/  STG.E.U8 [R2.64], R25 ;  /* 0x0000001902007986 */ /* 0x0011e2000c101124 */
[----:B------:R-:W-:Y:S05]  /*5a90*/  BRA `(.L_x_1277) ;  /* 0x00000e8000007947 */ /* 0x000fea0003800000 */
.L_x_1275:
[----:B-----5:R-:W-:-:S06]  /*5aa0*/  PRMT R5, RZ, 0x5410, R25 ;  /* 0x00005410ff057816 */ /* 0x020fcc0000000019 */
[----:B------:R-:W0:Y:S02]  /*5ab0*/  F2I.S64.TRUNC R4, R5 ;  /* 0x0000000500047311 */ /* 0x000e24000020d900 */
[----:B0-----:R0:W-:Y:S01]  /*5ac0*/  STG.E.U8 [R2.64], R4 ;  /* 0x0000000402007986 */ /* 0x0011e2000c101124 */
[----:B------:R-:W-:Y:S05]  /*5ad0*/  BRA `(.L_x_1277) ;  /* 0x00000e4000007947 */ /* 0x000fea0003800000 */
.L_x_1274:
[----:B------:R-:W-:-:S13]  /*5ae0*/  ISETP.NE.AND P0, PT, R0, 0x2, PT ;  /* 0x000000020000780c */ /* 0x000fda0003f05270 */
[----:B------:R-:W-:Y:S05]  /*5af0*/  @!P0 BRA `(.L_x_1278) ;  /* 0x000000c000008947 */ /* 0x000fea0003800000 */
[----:B------:R-:W-:-:S13]  /*5b00*/  ISETP.NE.AND P0, PT, R0, 0x3, PT ;  /* 0x000000030000780c */ /* 0x000fda0003f05270 */
[----:B------:R-:W-:Y:S05]  /*5b10*/  @!P0 BRA `(.L_x_1279) ;  /* 0x0000006000008947 */ /* 0x000fea0003800000 */
[----:B------:R-:W-:-:S13]  /*5b20*/  ISETP.NE.AND P0, PT, R0, 0x4, PT ;  /* 0x000000040000780c */ /* 0x000fda0003f05270 */
[----:B------:R-:W-:Y:S05]  /*5b30*/  @P0 BRA `(.L_x_1276) ;  /* 0x00000c3000000947 */ /* 0x000fea0003800000 */
[----:B-----5:R-:W-:-:S06]  /*5b40*/  PRMT R4, RZ, 0x5410, R25 ;  /* 0x00005410ff047816 */ /* 0x020fcc0000000019 */
[----:B------:R-:W0:Y:S02]  /*5b50*/  F2I.S64.TRUNC R4, R4 ;  /* 0x0000000400047311 */ /* 0x000e24000020d900 */
[----:B0-----:R0:W-:Y:S01]  /*5b60*/  STG.E.64 [R2.64], R4 ;  /* 0x0000000402007986 */ /* 0x0011e2000c101b24 */
[----:B------:R-:W-:Y:S05]  /*5b70*/  BRA `(.L_x_1277) ;  /* 0x00000da000007947 */ /* 0x000fea0003800000 */
.L_x_1279:
[----:B-----5:R-:W-:-:S06]  /*5b80*/  PRMT R25, RZ, 0x5410, R25 ;  /* 0x00005410ff197816 */ /* 0x020fcc0000000019 */
[----:B------:R-:W0:Y:S02]  /*5b90*/  F2I.FTZ.TRUNC.NTZ R25, R25 ;  /* 0x0000001900197305 */ /* 0x000e24000021f100 */
[----:B0-----:R0:W-:Y:S01]  /*5ba0*/  STG.E [R2.64], R25 ;  /* 0x0000001902007986 */ /* 0x0011e2000c101924 */
[----:B------:R-:W-:Y:S05]  /*5bb0*/  BRA `(.L_x_1277) ;  /* 0x00000d6000007947 */ /* 0x000fea0003800000 */
.L_x_1278:
[----:B-----5:R-:W-:-:S06]  /*5bc0*/  PRMT R25, RZ, 0x5410, R25 ;  /* 0x00005410ff197816 */ /* 0x020fcc0000000019 */
[----:B------:R-:W0:Y:S02]  /*5bd0*/  F2I.FTZ.TRUNC.NTZ R25, R25 ;  /* 0x0000001900197305 */ /* 0x000e24000021f100 */
[----:B0-----:R0:W-:Y:S01]  /*5be0*/  STG.E.U16 [R2.64], R25 ;  /* 0x0000001902007986 */ /* 0x0011e2000c101524 */
[----:B------:R-:W-:Y:S05]  /*5bf0*/  BRA `(.L_x_1277) ;  /* 0x00000d2000007947 */ /* 0x000fea0003800000 */
.L_x_1273:
[----:B------:R-:W-:-:S13]  /*5c00*/  ISETP.GT.AND P0, PT, R0, 0x6, PT ;  /* 0x000000060000780c */ /* 0x000fda0003f04270 */
[----:B------:R-:W-:Y:S05]  /*5c10*/  @P0 BRA `(.L_x_1280) ;  /* 0x000000b000000947 */ /* 0x000fea0003800000 */
[----:B------:R-:W-:-:S13]  /*5c20*/  ISETP.NE.AND P0, PT, R0, 0x5, PT ;  /* 0x000000050000780c */ /* 0x000fda0003f05270 */
[----:B------:R-:W-:Y:S05]  /*5c30*/  @!P0 BRA `(.L_x_1281) ;  /* 0x0000005000008947 */ /* 0x000fea0003800000 */
[----:B------:R-:W-:-:S13]  /*5c40*/  ISETP.NE.AND P0, PT, R0, 0x6, PT ;  /* 0x000000060000780c */ /* 0x000fda0003f05270 */
[----:B------:R-:W-:Y:S05]  /*5c50*/  @P0 BRA `(.L_x_1276) ;  /* 0x00000b1000000947 */ /* 0x000fea0003800000 */
[----:B-----5:R-:W-:-:S05]  /*5c60*/  PRMT R25, RZ, 0x5410, R25 ;  /* 0x00005410ff197816 */ /* 0x020fca0000000019 */
[----:B------:R0:W-:Y:S01]  /*5c70*/  STG.E [R2.64], R25 ;  /* 0x0000001902007986 */ /* 0x0001e2000c101924 */
[----:B------:R-:W-:Y:S05]  /*5c80*/  BRA `(.L_x_1277) ;  /* 0x00000c9000007947 */ /* 0x000fea0003800000 */
.L_x_1281:
[----:B-----5:R-:W-:-:S04]  /*5c90*/  PRMT R0, RZ, 0x5410, R25 ;  /* 0x00005410ff007816 */ /* 0x020fc80000000019 */
[----:B------:R-:W-:-:S05]  /*5ca0*/  F2FP.PACK_AB R0, RZ, R0 ;  /* 0x00000000ff00723e */ /* 0x000fca00000000ff */
[----:B------:R0:W-:Y:S01]  /*5cb0*/  STG.E.U16 [R2.64], R0 ;  /* 0x0000000002007986 */ /* 0x0001e2000c101524 */
[----:B------:R-:W-:Y:S05]  /*5cc0*/  BRA `(.L_x_1277) ;  /* 0x00000c5000007947 */ /* 0x000fea0003800000 */
.L_x_1280:
[----:B------:R-:W-:-:S13]  /*5cd0*/  ISETP.NE.AND P0, PT, R0, 0x7, PT ;  /* 0x000000070000780c */ /* 0x000fda0003f05270 */
[----:B------:R-:W-:Y:S05]  /*5ce0*/  @!P0 BRA `(.L_x_1282) ;  /* 0x000000d000008947 */ /* 0x000fea0003800000 */
[----:B------:R-:W-:-:S13]  /*5cf0*/  ISETP.NE.AND P0, PT, R0, 0x8, PT ;  /* 0x000000080000780c */ /* 0x000fda0003f05270 */
[----:B------:R-:W-:Y:S05]  /*5d00*/  @!P0 BRA `(.L_x_1283) ;  /* 0x0000006000008947 */ /* 0x000fea0003800000 */
[----:B------:R-:W-:-:S13]  /*5d10*/  ISETP.NE.AND P0, PT, R0, 0x9, PT ;  /* 0x000000090000780c */ /* 0x000fda0003f05270 */
[----:B------:R-:W-:Y:S05]  /*5d20*/  @P0 BRA `(.L_x_1276) ;  /* 0x00000a4000000947 */ /* 0x000fea0003800000 */
[----:B------:R-:W-:Y:S01]  /*5d30*/  IMAD.MOV.U32 R5, RZ, RZ, RZ ;  /* 0x000000ffff057224 */ /* 0x000fe200078e00ff */
[----:B-----5:R-:W-:-:S05]  /*5d40*/  PRMT R4, RZ, 0x5410, R25 ;  /* 0x00005410ff047816 */ /* 0x020fca0000000019 */
[----:B------:R0:W-:Y:S01]  /*5d50*/  STG.E.64 [R2.64], R4 ;  /* 0x0000000402007986 */ /* 0x0001e2000c101b24 */
[----:B------:R-:W-:Y:S05]  /*5d60*/  BRA `(.L_x_1277) ;  /* 0x00000bb000007947 */ /* 0x000fea0003800000 */
.L_x_1283:
[----:B-----5:R-:W-:-:S04]  /*5d70*/  PRMT R25, RZ, 0x5410, R25 ;  /* 0x00005410ff197816 */ /* 0x020fc80000000019 */
[----:B------:R-:W-:-:S04]  /*5d80*/  F2FP.PACK_AB R5, RZ, R25 ;  /* 0x00000019ff05723e */ /* 0x000fc800000000ff */
[----:B------:R-:W-:-:S05]  /*5d90*/  PRMT R5, R5, 0x5410, RZ ;  /* 0x0000541005057816 */ /* 0x000fca00000000ff */
[----:B------:R0:W-:Y:S01]  /*5da0*/  STG.E [R2.64], R5 ;  /* 0x0000000502007986 */ /* 0x0001e2000c101924 */
[----:B------:R-:W-:Y:S05]  /*5db0*/  BRA `(.L_x_1277) ;  /* 0x00000b6000007947 */ /* 0x000fea0003800000 */
.L_x_1282:
[----:B-----5:R-:W-:-:S05]  /*5dc0*/  PRMT R4, RZ, 0x5410, R25 ;  /* 0x00005410ff047816 */ /* 0x020fca0000000019 */
[----:B------:R-:W-:-:S06]  /*5dd0*/  FMUL.FTZ R4, R4, 1 ;  /* 0x3f80000004047820 */ /* 0x000fcc0000410000 */
[----:B------:R-:W0:Y:S02]  /*5de0*/  F2F.F64.F32 R4, R4 ;  /* 0x0000000400047310 */ /* 0x000e240000201800 */
[----:B0-----:R0:W-:Y:S01]  /*5df0*/  STG.E.64 [R2.64], R4 ;  /* 0x0000000402007986 */ /* 0x0011e2000c101b24 */
[----:B------:R-:W-:Y:S05]  /*5e00*/  BRA `(.L_x_1277) ;  /* 0x00000b1000007947 */ /* 0x000fea0003800000 */
.L_x_1272:
        /* <DEDUP_REMOVED lines=8> */
[----:B-----5:R-:W-:-:S04]  /*5e90*/  PRMT R25, RZ, 0x5410, R25 ;  /* 0x00005410ff197816 */ /* 0x020fc80000000019 */
[----:B------:R-:W-:-:S04]  /*5ea0*/  FSETP.NEU.FTZ.AND P0, PT, R25, RZ, PT ;  /* 0x000000ff1900720b */ /* 0x000fc80003f1d000 */
[----:B------:R-:W-:-:S05]  /*5eb0*/  SEL R5, RZ, 0x1, !P0 ;  /* 0x00000001ff057807 */ /* 0x000fca0004000000 */
[----:B------:R0:W-:Y:S01]  /*5ec0*/  STG.E.U8 [R2.64], R5 ;  /* 0x0000000502007986 */ /* 0x0001e2000c101124 */
[----:B------:R-:W-:Y:S05]  /*5ed0*/  BRA `(.L_x_1277) ;  /* 0x00000a4000007947 */ /* 0x000fea0003800000 */
.L_x_1286:
[----:B-----5:R-:W-:Y:S01]  /*5ee0*/  PRMT R25, RZ, 0x5410, R25 ;  /* 0x00005410ff197816 */ /* 0x020fe20000000019 */
[----:B------:R-:W-:-:S04]  /*5ef0*/  CS2R R6, SRZ ;  /* 0x0000000000067805 */ /* 0x000fc8000001ff00 */
[----:B------:R-:W-:-:S06]  /*5f00*/  FMUL.FTZ R4, R25, 1 ;  /* 0x3f80000019047820 */ /* 0x000fcc0000410000 */
[----:B------:R-:W0:Y:S02]  /*5f10*/  F2F.F64.F32 R4, R4 ;  /* 0x0000000400047310 */ /* 0x000e240000201800 */
[----:B0-----:R0:W-:Y:S01]  /*5f20*/  STG.E.128 [R2.64], R4 ;  /* 0x0000000402007986 */ /* 0x0011e2000c101d24 */
[----:B------:R-:W-:Y:S05]  /*5f30*/  BRA `(.L_x_1277) ;  /* 0x000009e000007947 */ /* 0x000fea0003800000 */
.L_x_1285:
[----:B------:R-:W-:-:S13]  /*5f40*/  ISETP.NE.AND P0, PT, R0, 0xf, PT ;  /* 0x0000000f0000780c */ /* 0x000fda0003f05270 */
[----:B------:R-:W-:Y:S05]  /*5f50*/  @!P0 BRA `(.L_x_1287) ;  /* 0x000002d000008947 */ /* 0x000fea0003800000 */
[----:B------:R-:W-:-:S13]  /*5f60*/  ISETP.NE.AND P0, PT, R0, 0x17, PT ;  /* 0x000000170000780c */ /* 0x000fda0003f05270 */
[----:B------:R-:W-:Y:S05]  /*5f70*/  @!P0 BRA `(.L_x_1288) ;  /* 0x0000015000008947 */ /* 0x000fea0003800000 */
[----:B------:R-:W-:-:S13]  /*5f80*/  ISETP.NE.AND P0, PT, R0, 0x18, PT ;  /* 0x000000180000780c */ /* 0x000fda0003f05270 */
[----:B------:R-:W-:Y:S05]  /*5f90*/  @P0 BRA `(.L_x_1276) ;  /* 0x000007d000000947 */ /* 0x000fea0003800000 */
[----:B-----5:R-:W-:Y:S01]  /*5fa0*/  PRMT R25, RZ, 0x5410, R25 ;  /* 0x00005410ff197816 */ /* 0x020fe20000000019 */
        /* <DEDUP_REMOVED lines=14> */
.L_x_1290:
[----:B------:R-:W-:Y:S05]  /*6090*/  BSYNC B0 ;  /* 0x0000000000007941 */ /* 0x000fea0003800000 */
.L_x_1289:
[----:B------:R-:W-:-:S05]  /*60a0*/  LOP3.LUT R5, R0, R5, RZ, 0xfc, !PT ;  /* 0x0000000500057212 */ /* 0x000fca00078efcff */
[----:B------:R0:W-:Y:S01]  /*60b0*/  STG.E.U8 [R2.64], R5 ;  /* 0x0000000502007986 */ /* 0x0001e2000c101124 */
[----:B------:R-:W-:Y:S05]  /*60c0*/  BRA `(.L_x_1277) ;  /* 0x0000085000007947 */ /* 0x000fea0003800000 */
.L_x_1288:
[----:B-----5:R-:W-:Y:S01]  /*60d0*/  PRMT R25, RZ, 0x5410, R25 ;  /* 0x00005410ff197816 */ /* 0x020fe20000000019 */
        /* <DEDUP_REMOVED lines=12> */
.L_x_1292:
[----:B------:R-:W-:Y:S01]  /*61a0*/  IMAD.MOV.U32 R0, RZ, RZ, 0x7f ;  /* 0x0000007fff007424 */ /* 0x000fe200078e00ff */
[----:B------:R-:W-:-:S04]  /*61b0*/  ISETP.GT.U32.AND P0, PT, R4, 0x7f800000, PT ;  /* 0x7f8000000400780c */ /* 0x000fc80003f04070 */
[----:B------:R-:W-:-:S04]  /*61c0*/  SEL R0, R0, 0x7c, P0 ;  /* 0x0000007c00007807 */ /* 0x000fc80000000000 */
.L_x_1293:
[----:B------:R-:W-:Y:S05]  /*61d0*/  BSYNC B0 ;  /* 0x0000000000007941 */ /* 0x000fea0003800000 */
.L_x_1291:
[----:B------:R-:W-:-:S04]  /*61e0*/  LOP3.LUT R4, R25, 0x80000000, RZ, 0xc0, !PT ;  /* 0x8000000019047812 */ /* 0x000fc800078ec0ff */
[----:B------:R-:W-:-:S04]  /*61f0*/  SHF.R.U32.HI R5, RZ, 0x18, R4 ;  /* 0x00000018ff057819 */ /* 0x000fc80000011604 */
[----:B------:R-:W-:-:S05]  /*6200*/  LOP3.LUT R5, R0, R5, RZ, 0xfc, !PT ;  /* 0x0000000500057212 */ /* 0x000fca00078efcff */
[----:B------:R0:W-:Y:S01]  /*6210*/  STG.E.U8 [R2.64], R5 ;  /* 0x0000000502007986 */ /* 0x0001e2000c101124 */
[----:B------:R-:W-:Y:S05]  /*6220*/  BRA `(.L_x_1277) ;  /* 0x000006f000007947 */ /* 0x000fea0003800000 */
.L_x_1287:
[----:B-----5:R0:W-:Y:S01]  /*6230*/  STG.E.U16 [R2.64], R25 ;  /* 0x0000001902007986 */ /* 0x0201e2000c101524 */
[----:B------:R-:W-:Y:S05]  /*6240*/  BRA `(.L_x_1277) ;  /* 0x000006d000007947 */ /* 0x000fea0003800000 */
.L_x_1284:
        /* <DEDUP_REMOVED lines=8> */
[----:B-----5:R-:W-:-:S06]  /*62d0*/  PRMT R5, RZ, 0x5410, R25 ;  /* 0x00005410ff057816 */ /* 0x020fcc0000000019 */
[----:B------:R-:W0:Y:S02]  /*62e0*/  F2I.FTZ.U32.TRUNC.NTZ R5, R5 ;  /* 0x0000000500057305 */ /* 0x000e24000021f000 */
[----:B0-----:R0:W-:Y:S01]  /*62f0*/  STG.E.U16 [R2.64], R5 ;  /* 0x0000000502007986 */ /* 0x0011e2000c101524 */
[----:B------:R-:W-:Y:S05]  /*6300*/  BRA `(.L_x_1277) ;  /* 0x0000061000007947 */ /* 0x000fea0003800000 */
.L_x_1296:
[----:B-----5:R-:W-:Y:S01]  /*6310*/  PRMT R25, RZ, 0x5410, R25 ;  /* 0x00005410ff197816 */ /* 0x020fe20000000019 */
        /* <DEDUP_REMOVED lines=16> */
.L_x_1299:
[----:B------:R-:W-:-:S04]  /*6420*/  LOP3.LUT R0, R25, 0x80000000, RZ, 0xc0, !PT ;  /* 0x8000000019007812 */ /* 0x000fc800078ec0ff */
[----:B------:R-:W-:-:S04]  /*6430*/  SHF.R.U32.HI R5, RZ, 0x18, R0 ;  /* 0x00000018ff057819 */ /* 0x000fc80000011600 */
[----:B------:R-:W-:-:S04]  /*6440*/  LOP3.LUT R4, R4, R5, RZ, 0xfc, !PT ;  /* 0x0000000504047212 */ /* 0x000fc800078efcff */
[----:B------:R-:W-:Y:S02]  /*6450*/  PRMT R0, R4, 0x7610, R0 ;  /* 0x0000761004007816 */ /* 0x000fe40000000000 */
.L_x_1298:
[----:B------:R-:W-:Y:S05]  /*6460*/  BSYNC B0 ;  /* 0x0000000000007941 */ /* 0x000fea0003800000 */
.L_x_1297:
[----:B------:R0:W-:Y:S01]  /*6470*/  STG.E.U8 [R2.64], R0 ;  /* 0x0000000002007986 */ /* 0x0001e2000c101124 */
[----:B------:R-:W-:Y:S05]  /*6480*/  BRA `(.L_x_1277) ;  /* 0x0000049000007947 */ /* 0x000fea0003800000 */
.L_x_1295:
        /* <DEDUP_REMOVED lines=17> */
.L_x_1302:
[----:B------:R-:W-:-:S04]  /*65a0*/  LOP3.LUT R0, R25, 0x80000000, RZ, 0xc0, !PT ;  /* 0x8000000019007812 */ /* 0x000fc800078ec0ff */
[----:B------:R-:W-:-:S04]  /*65b0*/  SHF.R.U32.HI R5, RZ, 0x18, R0 ;  /* 0x00000018ff057819 */ /* 0x000fc80000011600 */
[----:B------:R-:W-:-:S04]  /*65c0*/  LOP3.LUT R4, R4, R5, RZ, 0xfc, !PT ;  /* 0x0000000504047212 */ /* 0x000fc800078efcff */
[----:B------:R-:W-:Y:S02]  /*65d0*/  PRMT R0, R4, 0x7610, R0 ;  /* 0x0000761004007816 */ /* 0x000fe40000000000 */
.L_x_1301:
[----:B------:R-:W-:Y:S05]  /*65e0*/  BSYNC B0 ;  /* 0x0000000000007941 */ /* 0x000fea0003800000 */
.L_x_1300:
[----:B------:R0:W-:Y:S01]  /*65f0*/  STG.E.U8 [R2.64], R0 ;  /* 0x0000000002007986 */ /* 0x0001e2000c101124 */
[----:B------:R-:W-:Y:S05]  /*6600*/  BRA `(.L_x_1277) ;  /* 0x0000031000007947 */ /* 0x000fea0003800000 */
.L_x_1294:
[----:B------:R-:W-:-:S13]  /*6610*/  ISETP.NE.AND P0, PT, R0, 0x1c, PT ;  /* 0x0000001c0000780c */ /* 0x000fda0003f05270 */
[----:B------:R-:W-:Y:S05]  /*6620*/  @!P0 BRA `(.L_x_1303) ;  /* 0x000002c000008947 */ /* 0x000fea0003800000 */
[----:B------:R-:W-:-:S13]  /*6630*/  ISETP.NE.AND P0, PT, R0, 0x1d, PT ;  /* 0x0000001d0000780c */ /* 0x000fda0003f05270 */
[----:B------:R-:W-:Y:S05]  /*6640*/  @!P0 BRA `(.L_x_1304) ;  /* 0x0000026000008947 */ /* 0x000fea0003800000 */
[----:B------:R-:W-:-:S13]  /*6650*/  ISETP.NE.AND P0, PT, R0, 0x2c, PT ;  /* 0x0000002c0000780c */ /* 0x000fda0003f05270 */
[----:B------:R-:W-:Y:S05]  /*6660*/  @P0 BRA `(.L_x_1276) ;  /* 0x0000010000000947 */ /* 0x000fea0003800000 */
[----:B-----5:R-:W-:Y:S01]  /*6670*/  PRMT R25, RZ, 0x5410, R25 ;  /* 0x00005410ff197816 */ /* 0x020fe20000000019 */
        /* <DEDUP_REMOVED lines=15> */
.L_x_1276:
        /* <DEDUP_REMOVED lines=19> */
[----:B------:R-:W-:Y:S05]  /*68a0*/  BRA `(.L_x_1277) ;  /* 0x0000007000007947 */ /* 0x000fea0003800000 */
.L_x_1304:
[----:B-----5:R-:W-:-:S06]  /*68b0*/  PRMT R4, RZ, 0x5410, R25 ;  /* 0x00005410ff047816 */ /* 0x020fcc0000000019 */
[----:B------:R-:W0:Y:S02]  /*68c0*/  F2I.U64.TRUNC R4, R4 ;  /* 0x0000000400047311 */ /* 0x000e24000020d800 */
[----:B0-----:R0:W-:Y:S01]  /*68d0*/  STG.E.64 [R2.64], R4 ;  /* 0x0000000402007986 */ /* 0x0011e2000c101b24 */
[----:B------:R-:W-:Y:S05]  /*68e0*/  BRA `(.L_x_1277) ;  /* 0x0000003000007947 */ /* 0x000fea0003800000 */
.L_x_1303:
[----:B-----5:R-:W-:-:S06]  /*68f0*/  PRMT R25, RZ, 0x5410, R25 ;  /* 0x00005410ff197816 */ /* 0x020fcc0000000019 */
[----:B------:R-:W0:Y:S02]  /*6900*/  F2I.FTZ.U32.TRUNC.NTZ R25, R25 ;  /* 0x0000001900197305 */ /* 0x000e24000021f000 */
[----:B0-----:R0:W-:Y:S02]  /*6910*/  STG.E [R2.64], R25 ;  /* 0x0000001902007986 */ /* 0x0011e4000c101924 */
.L_x_1277:
        /* <DEDUP_REMOVED lines=23> */
.L_x_1308:
[----:B------:R-:W-:-:S06]  /*6a90*/  PRMT R5, RZ, 0x5410, R22 ;  /* 0x00005410ff057816 */ /* 0x000fcc0000000016 */
[----:B------:R-:W0:Y:S02]  /*6aa0*/  F2I.S64.TRUNC R4, R5 ;  /* 0x0000000500047311 */ /* 0x000e24000020d900 */
[----:B0-----:R0:W-:Y:S01]  /*6ab0*/  STG.E.U8 [R2.64], R4 ;  /* 0x0000000402007986 */ /* 0x0011e2000c101124 */
[----:B------:R-:W-:Y:S05]  /*6ac0*/  BRA `(.L_x_1310) ;  /* 0x00000e4000007947 */ /* 0x000fea0003800000 */
.L_x_1307:
        /* <DEDUP_REMOVED lines=10> */
.L_x_1312:
[----:B------:R-:W-:-:S04]  /*6b70*/  PRMT R22, RZ, 0x5410, R22 ;  /* 0x00005410ff167816 */ /* 0x000fc80000000016 */
[----:B------:R-:W0:Y:S02]  /*6b80*/  F2I.FTZ.TRUNC.NTZ R5, R22 ;  /* 0x0000001600057305 */ /* 0x000e24000021f100 */
[----:B0-----:R0:W-:Y:S01]  /*6b90*/  STG.E [R2.64], R5 ;  /* 0x0000000502007986 */ /* 0x0011e2000c101924 */
[----:B------:R-:W-:Y:S05]  /*6ba0*/  BRA `(.L_x_1310) ;  /* 0x00000d6000007947 */ /* 0x000fea0003800000 */
.L_x_1311:
[----:B------:R-:W-:-:S04]  /*6bb0*/  PRMT R22, RZ, 0x5410, R22 ;  /* 0x00005410ff167816 */ /* 0x000fc80000000016 */
[----:B------:R-:W0:Y:S02]  /*6bc0*/  F2I.FTZ.TRUNC.NTZ R5, R22 ;  /* 0x0000001600057305 */ /* 0x000e24000021f100 */
[----:B0-----:R0:W-:Y:S01]  /*6bd0*/  STG.E.U16 [R2.64], R5 ;  /* 0x0000000502007986 */ /* 0x0011e2000c101524 */
[----:B------:R-:W-:Y:S05]  /*6be0*/  BRA `(.L_x_1310) ;  /* 0x00000d2000007947 */ /* 0x000fea0003800000 */
.L_x_1306:
        /* <DEDUP_REMOVED lines=9> */
.L_x_1314:
[----:B------:R-:W-:-:S04]  /*6c80*/  PRMT R0, RZ, 0x5410, R22 ;  /* 0x00005410ff007816 */ /* 0x000fc80000000016 */
[----:B------:R-:W-:-:S05]  /*6c90*/  F2FP.PACK_AB R0, RZ, R0 ;  /* 0x00000000ff00723e */ /* 0x000fca00000000ff */
[----:B------:R0:W-:Y:S01]  /*6ca0*/  STG.E.U16 [R2.64], R0 ;  /* 0x0000000002007986 */ /* 0x0001e2000c101524 */
[----:B------:R-:W-:Y:S05]  /*6cb0*/  BRA `(.L_x_1310) ;  /* 0x00000c5000007947 */ /* 0x000fea0003800000 */
.L_x_1313:
        /* <DEDUP_REMOVED lines=10> */
.L_x_1316:
[----:B------:R-:W-:-:S04]  /*6d60*/  PRMT R22, RZ, 0x5410, R22 ;  /* 0x00005410ff167816 */ /* 0x000fc80000000016 */
[----:B------:R-:W-:-:S04]  /*6d70*/  F2FP.PACK_AB R5, RZ, R22 ;  /* 0x00000016ff05723e */ /* 0x000fc800000000ff */
[----:B------:R-:W-:-:S05]  /*6d80*/  PRMT R5, R5, 0x5410, RZ ;  /* 0x0000541005057816 */ /* 0x000fca00000000ff */
[----:B------:R0:W-:Y:S01]  /*6d90*/  STG.E [R2.64], R5 ;  /* 0x0000000502007986 */ /* 0x0001e2000c101924 */
[----:B------:R-:W-:Y:S05]  /*6da0*/  BRA `(.L_x_1310) ;  /* 0x00000b6000007947 */ /* 0x000fea0003800000 */
.L_x_1315:
[----:B------:R-:W-:-:S05]  /*6db0*/  PRMT R4, RZ, 0x5410, R22 ;  /* 0x00005410ff047816 */ /* 0x000fca0000000016 */
[----:B------:R-:W-:-:S06]  /*6dc0*/  FMUL.FTZ R4, R4, 1 ;  /* 0x3f80000004047820 */ /* 0x000fcc0000410000 */
[----:B------:R-:W0:Y:S02]  /*6dd0*/  F2F.F64.F32 R4, R4 ;  /* 0x0000000400047310 */ /* 0x000e240000201800 */
[----:B0-----:R0:W-:Y:S01]  /*6de0*/  STG.E.64 [R2.64], R4 ;  /* 0x0000000402007986 */ /* 0x0011e2000c101b24 */
[----:B------:R-:W-:Y:S05]  /*6df0*/  BRA `(.L_x_1310) ;  /* 0x00000b1000007947 */ /* 0x000fea0003800000 */
.L_x_1305:
        /* <DEDUP_REMOVED lines=13> */
.L_x_1319:
[----:B------:R-:W-:Y:S01]  /*6ed0*/  PRMT R22, RZ, 0x5410, R22 ;  /* 0x00005410ff167816 */ /* 0x000fe20000000016 */
[----:B------:R-:W-:-:S04]  /*6ee0*/  CS2R R6, SRZ ;  /* 0x0000000000067805 */ /* 0x000fc8000001ff00 */
[----:B------:R-:W-:-:S06]  /*6ef0*/  FMUL.FTZ R4, R22, 1 ;  /* 0x3f80000016047820 */ /* 0x000fcc0000410000 */
[----:B------:R-:W0:Y:S02]  /*6f00*/  F2F.F64.F32 R4, R4 ;  /* 0x0000000400047310 */ /* 0x000e240000201800 */
[----:B0-----:R0:W-:Y:S01]  /*6f10*/  STG.E.128 [R2.64], R4 ;  /* 0x0000000402007986 */ /* 0x0011e2000c101d24 */
[----:B------:R-:W-:Y:S05]  /*6f20*/  BRA `(.L_x_1310) ;  /* 0x000009e000007947 */ /* 0x000fea0003800000 */
.L_x_1318:
        /* <DEDUP_REMOVED lines=21> */
.L_x_1323:
[----:B------:R-:W-:Y:S05]  /*7080*/  BSYNC B0 ;  /* 0x0000000000007941 */ /* 0x000fea0003800000 */
.L_x_1322:
[----:B------:R-:W-:-:S05]  /*7090*/  LOP3.LUT R5, R0, R5, RZ, 0xfc, !PT ;  /* 0x0000000500057212 */ /* 0x000fca00078efcff */
[----:B------:R0:W-:Y:S01]  /*70a0*/  STG.E.U8 [R2.64], R5 ;  /* 0x0000000502007986 */ /* 0x0001e2000c101124 */
[----:B------:R-:W-:Y:S05]  /*70b0*/  BRA `(.L_x_1310) ;  /* 0x0000085000007947 */ /* 0x000fea0003800000 */
.L_x_1321:
        /* <DEDUP_REMOVED lines=13> */
.L_x_1325:
[----:B------:R-:W-:Y:S01]  /*7190*/  IMAD.MOV.U32 R0, RZ, RZ, 0x7f ;  /* 0x0000007fff007424 */ /* 0x000fe200078e00ff */
[----:B------:R-:W-:-:S04]  /*71a0*/  ISETP.GT.U32.AND P0, PT, R4, 0x7f800000, PT ;  /* 0x7f8000000400780c */ /* 0x000fc80003f04070 */
[----:B------:R-:W-:-:S04]  /*71b0*/  SEL R0, R0, 0x7c, P0 ;  /* 0x0000007c00007807 */ /* 0x000fc80000000000 */
.L_x_1326:
[----:B------:R-:W-:Y:S05]  /*71c0*/  BSYNC B0 ;  /* 0x0000000000007941 */ /* 0x000fea0003800000 */
.L_x_1324:
[----:B------:R-:W-:-:S04]  /*71d0*/  LOP3.LUT R4, R5, 0x80000000, RZ, 0xc0, !PT ;  /* 0x8000000005047812 */ /* 0x000fc800078ec0ff */
[----:B------:R-:W-:-:S04]  /*71e0*/  SHF.R.U32.HI R5, RZ, 0x18, R4 ;  /* 0x00000018ff057819 */ /* 0x000fc80000011604 */
[----:B------:R-:W-:-:S05]  /*71f0*/  LOP3.LUT R5, R0, R5, RZ, 0xfc, !PT ;  /* 0x0000000500057212 */ /* 0x000fca00078efcff */
[----:B------:R0:W-:Y:S01]  /*7200*/  STG.E.U8 [R2.64], R5 ;  /* 0x0000000502007986 */ /* 0x0001e2000c101124 */
[----:B------:R-:W-:Y:S05]  /*7210*/  BRA `(.L_x_1310) ;  /* 0x000006f000007947 */ /* 0x000fea0003800000 */
.L_x_1320:
[----:B------:R0:W-:Y:S01]  /*7220*/  STG.E.U16 [R2.64], R22 ;  /* 0x0000001602007986 */ /* 0x0001e2000c101524 */
[----:B------:R-:W-:Y:S05]  /*7230*/  BRA `(.L_x_1310) ;  /* 0x000006d000007947 */ /* 0x000fea0003800000 */
.L_x_1317:
        /* <DEDUP_REMOVED lines=12> */
.L_x_1329:
        /* <DEDUP_REMOVED lines=17> */
.L_x_1332:
[----:B------:R-:W-:-:S04]  /*7410*/  LOP3.LUT R0, R7, 0x80000000, RZ, 0xc0, !PT ;  /* 0x8000000007007812 */ /* 0x000fc800078ec0ff */
[----:B------:R-:W-:-:S04]  /*7420*/  SHF.R.U32.HI R5, RZ, 0x18, R0 ;  /* 0x00000018ff057819 */ /* 0x000fc80000011600 */
[----:B------:R-:W-:-:S04]  /*7430*/  LOP3.LUT R4, R4, R5, RZ, 0xfc, !PT ;  /* 0x0000000504047212 */ /* 0x000fc800078efcff */
[----:B------:R-:W-:Y:S02]  /*7440*/  PRMT R0, R4, 0x7610, R0 ;  /* 0x0000761004007816 */ /* 0x000fe40000000000 */
.L_x_1331:
[----:B------:R-:W-:Y:S05]  /*7450*/  BSYNC B0 ;  /* 0x0000000000007941 */ /* 0x000fea0003800000 */
.L_x_1330:
[----:B------:R0:W-:Y:S01]  /*7460*/  STG.E.U8 [R2.64], R0 ;  /* 0x0000000002007986 */ /* 0x0001e2000c101124 */
[----:B------:R-:W-:Y:S05]  /*7470*/  BRA `(.L_x_1310) ;  /* 0x0000049000007947 */ /* 0x000fea0003800000 */
.L_x_1328:
        /* <DEDUP_REMOVED lines=17> */
.L_x_1335:
[----:B------:R-:W-:-:S04]  /*7590*/  LOP3.LUT R0, R7, 0x80000000, RZ, 0xc0, !PT ;  /* 0x8000000007007812 */ /* 0x000fc800078ec0ff */
[----:B------:R-:W-:-:S04]  /*75a0*/  SHF.R.U32.HI R5, RZ, 0x18, R0 ;  /* 0x00000018ff057819 */ /* 0x000fc80000011600 */
[----:B------:R-:W-:-:S04]  /*75b0*/  LOP3.LUT R4, R4, R5, RZ, 0xfc, !PT ;  /* 0x0000000504047212 */ /* 0x000fc800078efcff */
[----:B------:R-:W-:Y:S02]  /*75c0*/  PRMT R0, R4, 0x7610, R0 ;  /* 0x0000761004007816 */ /* 0x000fe40000000000 */
.L_x_1334:
[----:B------:R-:W-:Y:S05]  /*75d0*/  BSYNC B0 ;  /* 0x0000000000007941 */ /* 0x000fea0003800000 */
.L_x_1333:
[----:B------:R0:W-:Y:S01]  /*75e0*/  STG.E.U8 [R2.64], R0 ;  /* 0x0000000002007986 */ /* 0x0001e2000c101124 */
[----:B------:R-:W-:Y:S05]  /*75f0*/  BRA `(.L_x_1310) ;  /* 0x0000031000007947 */ /* 0x000fea0003800000 */
.L_x_1327:
        /* <DEDUP_REMOVED lines=22> */
.L_x_1309:
        /* <DEDUP_REMOVED lines=20> */
.L_x_1337:
[----:B------:R-:W-:-:S06]  /*78a0*/  PRMT R4, RZ, 0x5410, R22 ;  /* 0x00005410ff047816 */ /* 0x000fcc0000000016 */
[----:B------:R-:W0:Y:S02]  /*78b0*/  F2I.U64.TRUNC R4, R4 ;  /* 0x0000000400047311 */ /* 0x000e24000020d800 */
[----:B0-----:R0:W-:Y:S01]  /*78c0*/  STG.E.64 [R2.64], R4 ;  /* 0x0000000402007986 */ /* 0x0011e2000c101b24 */
[----:B------:R-:W-:Y:S05]  /*78d0*/  BRA `(.L_x_1310) ;  /* 0x0000003000007947 */ /* 0x000fea0003800000 */
.L_x_1336:
[----:B------:R-:W-:-:S04]  /*78e0*/  PRMT R22, RZ, 0x5410, R22 ;  /* 0x00005410ff167816 */ /* 0x000fc80000000016 */
[----:B------:R-:W0:Y:S02]  /*78f0*/  F2I.FTZ.U32.TRUNC.NTZ R5, R22 ;  /* 0x0000001600057305 */ /* 0x000e24000021f000 */
[----:B0-----:R0:W-:Y:S02]  /*7900*/  STG.E [R2.64], R5 ;  /* 0x0000000502007986 */ /* 0x0011e4000c101924 */
.L_x_1310:
[----:B------:R-:W-:Y:S02]  /*7910*/  IADD3 R19, R19, 0x80, RZ ;  /* 0x0000008013137810 */ /* 0x000fe40007ffe0ff */
.L_x_1271:
[----:B------:R-:W-:Y:S05]  /*7920*/  BSYNC B6 ;  /* 0x0000000000067941 */ /* 0x000fea0003800000 */
.L_x_1270:
        /* <DEDUP_REMOVED lines=19> */
[----:B0-----:R-:W-:Y:S01]  /*7a60*/  STG.E.U8 [R2.64], R23 ;  /* 0x0000001702007986 */ /* 0x001fe2000c101124 */
[----:B------:R-:W-:Y:S05]  /*7a70*/  EXIT ;  /* 0x000000000000794d */ /* 0x000fea0003800000 */
.L_x_1341:
[----:B-----5:R-:W-:-:S06]  /*7a80*/  PRMT R5, RZ, 0x5410, R23 ;  /* 0x00005410ff057816 */ /* 0x020fcc0000000017 */
[----:B------:R-:W0:Y:S02]  /*7a90*/  F2I.S64.TRUNC R4, R5 ;  /* 0x0000000500047311 */ /* 0x000e24000020d900 */
[----:B0-----:R-:W-:Y:S01]  /*7aa0*/  STG.E.U8 [R2.64], R4 ;  /* 0x0000000402007986 */ /* 0x001fe2000c101124 */
[----:B------:R-:W-:Y:S05]  /*7ab0*/  EXIT ;  /* 0x000000000000794d */ /* 0x000fea0003800000 */
.L_x_1340:
        /* <DEDUP_REMOVED lines=8> */
[----:B0-----:R-:W-:Y:S01]  /*7b40*/  STG.E.64 [R2.64], R4 ;  /* 0x0000000402007986 */ /* 0x001fe2000c101b24 */
[----:B------:R-:W-:Y:S05]  /*7b50*/  EXIT ;  /* 0x000000000000794d */ /* 0x000fea0003800000 */
.L_x_1344:
[----:B-----5:R-:W-:-:S06]  /*7b60*/  PRMT R23, RZ, 0x5410, R23 ;  /* 0x00005410ff177816 */ /* 0x020fcc0000000017 */
[----:B------:R-:W0:Y:S02]  /*7b70*/  F2I.FTZ.TRUNC.NTZ R23, R23 ;  /* 0x0000001700177305 */ /* 0x000e24000021f100 */
[----:B0-----:R-:W-:Y:S01]  /*7b80*/  STG.E [R2.64], R23 ;  /* 0x0000001702007986 */ /* 0x001fe2000c101924 */
[----:B------:R-:W-:Y:S05]  /*7b90*/  EXIT ;  /* 0x000000000000794d */ /* 0x000fea0003800000 */
.L_x_1343:
[----:B-----5:R-:W-:-:S06]  /*7ba0*/  PRMT R23, RZ, 0x5410, R23 ;  /* 0x00005410ff177816 */ /* 0x020fcc0000000017 */
[----:B------:R-:W0:Y:S02]  /*7bb0*/  F2I.FTZ.TRUNC.NTZ R23, R23 ;  /* 0x0000001700177305 */ /* 0x000e24000021f100 */
[----:B0-----:R-:W-:Y:S01]  /*7bc0*/  STG.E.U16 [R2.64], R23 ;  /* 0x0000001702007986 */ /* 0x001fe2000c101524 */
[----:B------:R-:W-:Y:S05]  /*7bd0*/  EXIT ;  /* 0x000000000000794d */ /* 0x000fea0003800000 */
.L_x_1339:
[----:B------:R-:W-:-:S13]  /*7be0*/  ISETP.GT.AND P0, PT, R0, 0x6, PT ;  /* 0x000000060000780c */ /* 0x000fda0003f04270 */
[----:B------:R-:W-:Y:S05]  /*7bf0*/  @P0 BRA `(.L_x_1345) ;  /* 0x000000b000000947 */ /* 0x000fea0003800000 */
[----:B------:R-:W-:-:S13]  /*7c00*/  ISETP.NE.AND P0, PT, R0, 0x5, PT ;  /* 0x000000050000780c */ /* 0x000fda0003f05270 */
[----:B------:R-:W-:Y:S05]  /*7c10*/  @!P0 BRA `(.L_x_1346) ;  /* 0x0000005000008947 */ /* 0x000fea0003800000 */
[----:B------:R-:W-:-:S13]  /*7c20*/  ISETP.NE.AND P0, PT, R0, 0x6, PT ;  /* 0x000000060000780c */ /* 0x000fda0003f05270 */
[----:B------:R-:W-:Y:S05]  /*7c30*/  @P0 BRA `(.L_x_1342) ;  /* 0x00000b1000000947 */ /* 0x000fea0003800000 */
[----:B-----5:R-:W-:-:S05]  /*7c40*/  PRMT R23, RZ, 0x5410, R23 ;  /* 0x00005410ff177816 */ /* 0x020fca0000000017 */
[----:B------:R-:W-:Y:S01]  /*7c50*/  STG.E [R2.64], R23 ;  /* 0x0000001702007986 */ /* 0x000fe2000c101924 */
[----:B------:R-:W-:Y:S05]  /*7c60*/  EXIT ;  /* 0x000000000000794d */ /* 0x000fea0003800000 */
.L_x_1346:
[----:B-----5:R-:W-:-:S04]  /*7c70*/  PRMT R0, RZ, 0x5410, R23 ;  /* 0x00005410ff007816 */ /* 0x020fc80000000017 */
[----:B------:R-:W-:-:S05]  /*7c80*/  F2FP.PACK_AB R0, RZ, R0 ;  /* 0x00000000ff00723e */ /* 0x000fca00000000ff */
[----:B------:R-:W-:Y:S01]  /*7c90*/  STG.E.U16 [R2.64], R0 ;  /* 0x0000000002007986 */ /* 0x000fe2000c101524 */
[----:B------:R-:W-:Y:S05]  /*7ca0*/  EXIT ;  /* 0x000000000000794d */ /* 0x000fea0003800000 */
.L_x_1345:
        /* <DEDUP_REMOVED lines=8> */
[----:B------:R-:W-:Y:S01]  /*7d30*/  STG.E.64 [R2.64], R4 ;  /* 0x0000000402007986 */ /* 0x000fe2000c101b24 */
[----:B------:R-:W-:Y:S05]  /*7d40*/  EXIT ;  /* 0x000000000000794d */ /* 0x000fea0003800000 */
.L_x_1348:
[----:B-----5:R-:W-:-:S04]  /*7d50*/  PRMT R23, RZ, 0x5410, R23 ;  /* 0x00005410ff177816 */ /* 0x020fc80000000017 */
[----:B------:R-:W-:-:S04]  /*7d60*/  F2FP.PACK_AB R5, RZ, R23 ;  /* 0x00000017ff05723e */ /* 0x000fc800000000ff */
[----:B------:R-:W-:-:S05]  /*7d70*/  PRMT R5, R5, 0x5410, RZ ;  /* 0x0000541005057816 */ /* 0x000fca00000000ff */
[----:B------:R-:W-:Y:S01]  /*7d80*/  STG.E [R2.64], R5 ;  /* 0x0000000502007986 */ /* 0x000fe2000c101924 */
[----:B------:R-:W-:Y:S05]  /*7d90*/  EXIT ;  /* 0x000000000000794d */ /* 0x000fea0003800000 */
.L_x_1347:
[----:B-----5:R-:W-:-:S05]  /*7da0*/  PRMT R4, RZ, 0x5410, R23 ;  /* 0x00005410ff047816 */ /* 0x020fca0000000017 */
[----:B------:R-:W-:-:S06]  /*7db0*/  FMUL.FTZ R4, R4, 1 ;  /* 0x3f80000004047820 */ /* 0x000fcc0000410000 */
[----:B------:R-:W0:Y:S02]  /*7dc0*/  F2F.F64.F32 R4, R4 ;  /* 0x0000000400047310 */ /* 0x000e240000201800 */
[----:B0-----:R-:W-:Y:S01]  /*7dd0*/  STG.E.64 [R2.64], R4 ;  /* 0x0000000402007986 */ /* 0x001fe2000c101b24 */
[----:B------:R-:W-:Y:S05]  /*7de0*/  EXIT ;  /* 0x000000000000794d */ /* 0x000fea0003800000 */
.L_x_1338:
        /* <DEDUP_REMOVED lines=11> */
[----:B------:R-:W-:Y:S01]  /*7ea0*/  STG.E.U8 [R2.64], R5 ;  /* 0x0000000502007986 */ /* 0x000fe2000c101124 */
[----:B------:R-:W-:Y:S05]  /*7eb0*/  EXIT ;  /* 0x000000000000794d */ /* 0x000fea0003800000 */
.L_x_1351:
[----:B-----5:R-:W-:Y:S01]  /*7ec0*/  PRMT R23, RZ, 0x5410, R23 ;  /* 0x00005410ff177816 */ /* 0x020fe20000000017 */
[----:B------:R-:W-:-:S04]  /*7ed0*/  CS2R R6, SRZ ;  /* 0x0000000000067805 */ /* 0x000fc8000001ff00 */
[----:B------:R-:W-:-:S06]  /*7ee0*/  FMUL.FTZ R4, R23, 1 ;  /* 0x3f80000017047820 */ /* 0x000fcc0000410000 */
[----:B------:R-:W0:Y:S02]  /*7ef0*/  F2F.F64.F32 R4, R4 ;  /* 0x0000000400047310 */ /* 0x000e240000201800 */
[----:B0-----:R-:W-:Y:S01]  /*7f00*/  STG.E.128 [R2.64], R4 ;  /* 0x0000000402007986 */ /* 0x001fe2000c101d24 */
[----:B------:R-:W-:Y:S05]  /*7f10*/  EXIT ;  /* 0x000000000000794d */ /* 0x000fea0003800000 */
.L_x_1350:
        /* <DEDUP_REMOVED lines=21> */
.L_x_1355:
[----:B------:R-:W-:Y:S05]  /*8070*/  BSYNC B0 ;  /* 0x0000000000007941 */ /* 0x000fea0003800000 */
.L_x_1354:
[----:B------:R-:W-:-:S05]  /*8080*/  LOP3.LUT R5, R0, R5, RZ, 0xfc, !PT ;  /* 0x0000000500057212 */ /* 0x000fca00078efcff */
[----:B------:R-:W-:Y:S01]  /*8090*/  STG.E.U8 [R2.64], R5 ;  /* 0x0000000502007986 */ /* 0x000fe2000c101124 */
[----:B------:R-:W-:Y:S05]  /*80a0*/  EXIT ;  /* 0x000000000000794d */ /* 0x000fea0003800000 */
.L_x_1353:
        /* <DEDUP_REMOVED lines=13> */
.L_x_1357:
[----:B------:R-:W-:Y:S01]  /*8180*/  IMAD.MOV.U32 R0, RZ, RZ, 0x7f ;  /* 0x0000007fff007424 */ /* 0x000fe200078e00ff */
[----:B------:R-:W-:-:S04]  /*8190*/  ISETP.GT.U32.AND P0, PT, R4, 0x7f800000, PT ;  /* 0x7f8000000400780c */ /* 0x000fc80003f04070 */
[----:B------:R-:W-:-:S04]  /*81a0*/  SEL R0, R0, 0x7c, P0 ;  /* 0x0000007c00007807 */ /* 0x000fc80000000000 */
.L_x_1358:
[----:B------:R-:W-:Y:S05]  /*81b0*/  BSYNC B0 ;  /* 0x0000000000007941 */ /* 0x000fea0003800000 */
.L_x_1356:
[----:B------:R-:W-:-:S04]  /*81c0*/  LOP3.LUT R4, R23, 0x80000000, RZ, 0xc0, !PT ;  /* 0x8000000017047812 */ /* 0x000fc800078ec0ff */
[----:B------:R-:W-:-:S04]  /*81d0*/  SHF.R.U32.HI R5, RZ, 0x18, R4 ;  /* 0x00000018ff057819 */ /* 0x000fc80000011604 */
[----:B------:R-:W-:-:S05]  /*81e0*/  LOP3.LUT R5, R0, R5, RZ, 0xfc, !PT ;  /* 0x0000000500057212 */ /* 0x000fca00078efcff */
[----:B------:R-:W-:Y:S01]  /*81f0*/  STG.E.U8 [R2.64], R5 ;  /* 0x0000000502007986 */ /* 0x000fe2000c101124 */
[----:B------:R-:W-:Y:S05]  /*8200*/  EXIT ;  /* 0x000000000000794d */ /* 0x000fea0003800000 */
.L_x_1352:
[----:B-----5:R-:W-:Y:S01]  /*8210*/  STG.E.U16 [R2.64], R23 ;  /* 0x0000001702007986 */ /* 0x020fe2000c101524 */
[----:B------:R-:W-:Y:S05]  /*8220*/  EXIT ;  /* 0x000000000000794d */ /* 0x000fea0003800000 */
.L_x_1349:
        /* <DEDUP_REMOVED lines=10> */
[----:B0-----:R-:W-:Y:S01]  /*82d0*/  STG.E.U16 [R2.64], R5 ;  /* 0x0000000502007986 */ /* 0x001fe2000c101524 */
[----:B------:R-:W-:Y:S05]  /*82e0*/  EXIT ;  /* 0x000000000000794d */ /* 0x000fea0003800000 */
.L_x_1361:
        /* <DEDUP_REMOVED lines=17> */
.L_x_1364:
[----:B------:R-:W-:-:S04]  /*8400*/  LOP3.LUT R0, R23, 0x80000000, RZ, 0xc0, !PT ;  /* 0x8000000017007812 */ /* 0x000fc800078ec0ff */
[----:B------:R-:W-:-:S04]  /*8410*/  SHF.R.U32.HI R5, RZ, 0x18, R0 ;  /* 0x00000018ff057819 */ /* 0x000fc80000011600 */
[----:B------:R-:W-:-:S04]  /*8420*/  LOP3.LUT R4, R4, R5, RZ, 0xfc, !PT ;  /* 0x0000000504047212 */ /* 0x000fc800078efcff */
[----:B------:R-:W-:Y:S02]  /*8430*/  PRMT R0, R4, 0x7610, R0 ;  /* 0x0000761004007816 */ /* 0x000fe40000000000 */
.L_x_1363:
[----:B------:R-:W-:Y:S05]  /*8440*/  BSYNC B0 ;  /* 0x0000000000007941 */ /* 0x000fea0003800000 */
.L_x_1362:
[----:B------:R-:W-:Y:S01]  /*8450*/  STG.E.U8 [R2.64], R0 ;  /* 0x0000000002007986 */ /* 0x000fe2000c101124 */
[----:B------:R-:W-:Y:S05]  /*8460*/  EXIT ;  /* 0x000000000000794d */ /* 0x000fea0003800000 */
.L_x_1360:
        /* <DEDUP_REMOVED lines=17> */
.L_x_1367:
[----:B------:R-:W-:-:S04]  /*8580*/  LOP3.LUT R0, R23, 0x80000000, RZ, 0xc0, !PT ;  /* 0x8000000017007812 */ /* 0x000fc800078ec0ff */
[----:B------:R-:W-:-:S04]  /*8590*/  SHF.R.U32.HI R5, RZ, 0x18, R0 ;  /* 0x00000018ff057819 */ /* 0x000fc80000011600 */
[----:B------:R-:W-:-:S04]  /*85a0*/  LOP3.LUT R4, R4, R5, RZ, 0xfc, !PT ;  /* 0x0000000504047212 */ /* 0x000fc800078efcff */
[----:B------:R-:W-:Y:S02]  /*85b0*/  PRMT R0, R4, 0x7610, R0 ;  /* 0x0000761004007816 */ /* 0x000fe40000000000 */
.L_x_1366:
[----:B------:R-:W-:Y:S05]  /*85c0*/  BSYNC B0 ;  /* 0x0000000000007941 */ /* 0x000fea0003800000 */
.L_x_1365:
[----:B------:R-:W-:Y:S01]  /*85d0*/  STG.E.U8 [R2.64], R0 ;  /* 0x0000000002007986 */ /* 0x000fe2000c101124 */
[----:B------:R-:W-:Y:S05]  /*85e0*/  EXIT ;  /* 0x000000000000794d */ /* 0x000fea0003800000 */
.L_x_1359:
        /* <DEDUP_REMOVED lines=22> */
.L_x_1342:
        /* <DEDUP_REMOVED lines=19> */
[----:B------:R-:W-:Y:S05]  /*8880*/  EXIT ;  /* 0x000000000000794d */ /* 0x000fea0003800000 */
.L_x_1369:
[----:B-----5:R-:W-:-:S06]  /*8890*/  PRMT R4, RZ, 0x5410, R23 ;  /* 0x00005410ff047816 */ /* 0x020fcc0000000017 */
[----:B------:R-:W0:Y:S02]  /*88a0*/  F2I.U64.TRUNC R4, R4 ;  /* 0x0000000400047311 */ /* 0x000e24000020d800 */
[----:B0-----:R-:W-:Y:S01]  /*88b0*/  STG.E.64 [R2.64], R4 ;  /* 0x0000000402007986 */ /* 0x001fe2000c101b24 */
[----:B------:R-:W-:Y:S05]  /*88c0*/  EXIT ;  /* 0x000000000000794d */ /* 0x000fea0003800000 */
.L_x_1368:
[----:B-----5:R-:W-:-:S06]  /*88d0*/  PRMT R23, RZ, 0x5410, R23 ;  /* 0x00005410ff177816 */ /* 0x020fcc0000000017 */
[----:B------:R-:W0:Y:S02]  /*88e0*/  F2I.FTZ.U32.TRUNC.NTZ R23, R23 ;  /* 0x0000001700177305 */ /* 0x000e24000021f000 */
[----:B0-----:R-:W-:Y:S01]  /*88f0*/  STG.E [R2.64], R23 ;  /* 0x0000001702007986 */ /* 0x001fe2000c101924 */
[----:B------:R-:W-:Y:S05]  /*8900*/  EXIT ;  /* 0x000000000000794d */ /* 0x000fea0003800000 */
.L_x_1370:
        /* <DEDUP_REMOVED lines=15> */
.L_x_21443:


//--------------------- .text._ZN2at6native18elementwise_kernelILi128ELi4EZNS0_22gpu_kernel_impl_nocastINS0_13BUnaryFunctorIN3c108BFloat16ES5_S5_ZZZNS0_15binary_internal21div_trunc_kernel_cudaERNS_18TensorIteratorBaseEENKUlvE1_clEvENKUlvE2_clEvEUlS5_S5_E_EEEEvS8_RKT_EUliE_EEviT1_ --------------------------
	.section	.text._ZN2at6native18elementwise_kernelILi128ELi4EZNS0_22gpu_kernel_impl_nocastINS0_13BUnaryFunctorIN3c108BFloat16ES5_S5_ZZZNS0_15binary_internal21div_trunc_kernel_cudaERNS_18TensorIteratorBaseEENKUlvE1_clEvENKUlvE2_clEvEUlS5_S5_E_EEEEvS8_RKT_EUliE_EEviT1_,"ax",@progbits
	.sectioninfo	@"SHI_REGISTERS=12"
	.align	128
        .global         _ZN2at6native18elementwise_kernelILi128ELi4EZNS0_22gpu_kernel_impl_nocastINS0_13BUnaryFunctorIN3c108BFloat16ES5_S5_ZZZNS0_15binary_internal21div_trunc_kernel_cudaERNS_18TensorIteratorBaseEENKUlvE1_clEvENKUlvE2_clEvEUlS5_S5_E_EEEEvS8_RKT_EUliE_EEviT1_
        .type           _ZN2at6native18elementwise_kernelILi128ELi4EZNS0_22gpu_kernel_impl_nocastINS0_13BUnaryFunctorIN3c108BFloat16ES5_S5_ZZZNS0_15binary_internal21div_trunc_kernel_cudaERNS_18TensorIteratorBaseEENKUlvE1_clEvENKUlvE2_clEvEUlS5_S5_E_EEEEvS8_RKT_EUliE_EEviT1_,@function
        .size           _ZN2at6native18elementwise_kernelILi128ELi4EZNS0_22gpu_kernel_impl_nocastINS0_13BUnaryFunctorIN3c108BFloat16ES5_S5_ZZZNS0_15binary_internal21div_trunc_kernel_cudaERNS_18TensorIteratorBaseEENKUlvE1_clEvENKUlvE2_clEvEUlS5_S5_E_EEEEvS8_RKT_EUliE_EEviT1_,(.L_x_21444 - _ZN2at6native18elementwise_kernelILi128ELi4EZNS0_22gpu_kernel_impl_nocastINS0_13BUnaryFunctorIN3c108BFloat16ES5_S5_ZZZNS0_15binary_internal21div_trunc_kernel_cudaERNS_18TensorIteratorBaseEENKUlvE1_clEvENKUlvE2_clEvEUlS5_S5_E_EEEEvS8_RKT_EUliE_EEviT1_)
        .other          _ZN2at6native18elementwise_kernelILi128ELi4EZNS0_22gpu_kernel_impl_nocastINS0_13BUnaryFunctorIN3c108BFloat16ES5_S5_ZZZNS0_15binary_internal21div_trunc_kernel_cudaERNS_18TensorIteratorBaseEENKUlvE1_clEvENKUlvE2_clEvEUlS5_S5_E_EEEEvS8_RKT_EUliE_EEviT1_,@"STO_CUDA_ENTRY STV_DEFAULT"
_ZN2at6native18elementwise_kernelILi128ELi4EZNS0_22gpu_kernel_impl_nocastINS0_13BUnaryFunctorIN3c108BFloat16ES5_S5_ZZZNS0_15binary_internal21div_trunc_kernel_cudaERNS_18TensorIteratorBaseEENKUlvE1_clEvENKUlvE2_clEvEUlS5_S5_E_EEEEvS8_RKT_EUliE_EEviT1_:
.text._ZN2at6native18elementwise_kernelILi128ELi4EZNS0_22gpu_kernel_impl_nocastINS0_13BUnaryFunctorIN3c108BFloat16ES5_S5_ZZZNS0_15binary_internal21div_trunc_kernel_cudaERNS_18TensorIteratorBaseEENKUlvE1_clEvENKUlvE2_clEvEUlS5_S5_E_EEEEvS8_RKT_EUliE_EEviT1_:
        /* <DEDUP_REMOVED lines=9> */
[----:B------:R-:W-:-:S12]  /*0090*/  CS2R R2, SRZ ;  /* 0x0000000000027805 */ /* 0x000fd8000001ff00 */
[----:B------:R-:W-:Y:S05]  /*00a0*/  @!P0 BRA `(.L_x_1373) ;  /* 0x00000e0000008947 */ /* 0x000fea0003800000 */
[----:B------:R-:W-:Y:S01]  /*00b0*/  HFMA2.MMA R2, -RZ, RZ, 0, 0 ;  /* 0x00000000ff027435 */ /* 0x000fe200000001ff */
[----:B------:R-:W-:Y:S02]  /*00c0*/  MOV R3, R0 ;  /* 0x0000000000037202 */ /* 0x000fe40000000f00 */
[----:B------:R-:W-:-:S04]  /*00d0*/  MOV R8, c[0x0][0x168] ;  /* 0x00005a0000087a02 */ /* 0x000fc80000000f00 */
[----:B------:R-:W-:-:S03]  /*00e0*/  ISETP.NE.AND P0, PT, R8, 0x1, PT ;  /* 0x000000010800780c */ /* 0x000fc60003f05270 */
[----:B------:R-:W-:-:S05]  /*00f0*/  IMAD.HI.U32 R4, R0, c[0x0][0x170], R2 ;  /* 0x00005c0000047a27 */ /* 0x000fca00078e0002 */
[----:B------:R-:W-:-:S04]  /*0100*/  SHF.R.U32.HI R5, RZ, c[0x0][0x174], R4 ;  /* 0x00005d00ff057a19 */ /* 0x000fc80000011604 */
[----:B------:R-:W-:-:S05]  /*0110*/  IADD3 R3, -R5, RZ, RZ ;  /* 0x000000ff05037210 */ /* 0x000fca0007ffe1ff */
[----:B------:R-:W-:-:S04]  /*0120*/  IMAD R3, R3, c[0x0][0x16c], R0 ;  /* 0x00005b0003037a24 */ /* 0x000fc800078e0200 */
        /* <DEDUP_REMOVED lines=10> */
[----:B------:R-:W-:Y:S01]  /*01d0*/  IMAD R3, R4, c[0x0][0x2a4], R3 ;  /* 0x0000a90004037a24 */ /* 0x000fe200078e0203 */
[----:B------:R-:W-:Y:S05]  /*01e0*/  @!P0 BRA `(.L_x_1373) ;  /* 0x00000cc000008947 */ /* 0x000fea0003800000 */
[----:B------:R-:W-:Y:S01]  /*01f0*/  IMAD.MOV.U32 R6, RZ, RZ, RZ ;  /* 0x000000ffff067224 */ /* 0x000fe200078e00ff */
        /* <DEDUP_REMOVED lines=38> */
[----:B------:R-:W-:-:S05]  /*0460*/  SHF.R.U32.HI R5, RZ, c[0x0][0x1bc], R4 ;  /* 0x00006f00ff057a19 */ /* 0x000fca0000011604 */
[----:B------:R-:W-:-:S04]  /*0470*/  IMAD.MOV R6, RZ, RZ, -R5 ;  /* 0x000000ffff067224 */ /* 0x000fc800078e0a05 */
        /* <DEDUP_REMOVED lines=148> */
[----:B------:R-:W-:Y:S02]  /*0dc0*/  ISETP.NE.AND P0, PT, R8, 0x18, PT ;  /* 0x000000180800780c */ /* 0x000fe40003f05270 */
[----:B------:R-:W-:-:S05]  /*0dd0*/  MOV R4, RZ ;  /* 0x000000ff00047202 */ /* 0x000fca0000000f00 */
[----:B------:R-:W-:-:S05]  /*0de0*/  IMAD.HI.U32 R6, R5, c[0x0][0x284], R4 ;  /* 0x0000a10005067a27 */ /* 0x000fca00078e0004 */
[----:B------:R-:W-:Y:S02]  /*0df0*/  SHF.R.U32.HI R7, RZ, c[0x0][0x288], R6 ;  /* 0x0000a200ff077a19 */ /* 0x000fe40000011606 */
[----:B------:R-:W-:Y:S02]  /*0e00*/  @P0 MOV R6, RZ ;  /* 0x000000ff00060202 */ /* 0x000fe40000000f00 */
[----:B------:R-:W-:-:S03]  /*0e10*/  IADD3 R9, -R7, RZ, RZ ;  /* 0x000000ff07097210 */ /* 0x000fc60007ffe1ff */
[----:B------:R-:W-:-:S05]  /*0e20*/  @P0 IMAD.HI.U32 R4, R7, c[0x0][0x290], R6 ;  /* 0x0000a40007040a27 */ /* 0x000fca00078e0006 */
[----:B------:R-:W-:Y:S01]  /*0e30*/  @P0 SHF.R.U32.HI R6, RZ, c[0x0][0x294], R4 ;  /* 0x0000a500ff060a19 */ /* 0x000fe20000011604 */
[----:B------:R-:W-:-:S04]  /*0e40*/  IMAD R4, R9, c[0x0][0x280], R5 ;  /* 0x0000a00009047a24 */ /* 0x000fc800078e0205 */
[----:B------:R-:W-:Y:S02]  /*0e50*/  @P0 IMAD.MOV R6, RZ, RZ, -R6 ;  /* 0x000000ffff060224 */ /* 0x000fe400078e0a06 */
[----:B------:R-:W-:Y:S02]  /*0e60*/  IMAD R2, R4, c[0x0][0x350], R2 ;  /* 0x0000d40004027a24 */ /* 0x000fe400078e0202 */
[----:B------:R-:W-:Y:S02]  /*0e70*/  @P0 IMAD R6, R6, c[0x0][0x28c], R7 ;  /* 0x0000a30006060a24 */ /* 0x000fe400078e0207 */
[----:B------:R-:W-:Y:S02]  /*0e80*/  IMAD R3, R4, c[0x0][0x354], R3 ;  /* 0x0000d50004037a24 */ /* 0x000fe400078e0203 */
[C---:B------:R-:W-:Y:S02]  /*0e90*/  @P0 IMAD R2, R6.reuse, c[0x0][0x358], R2 ;  /* 0x0000d60006020a24 */ /* 0x040fe400078e0202 */
[----:B------:R-:W-:-:S05]  /*0ea0*/  @P0 IMAD R3, R6, c[0x0][0x35c], R3 ;  /* 0x0000d70006030a24 */ /* 0x000fca00078e0203 */
.L_x_1373:
[----:B------:R-:W-:-:S04]  /*0eb0*/  IADD3 R4, P0, R3, c[0x0][0x368], RZ ;  /* 0x0000da0003047a10 */ /* 0x000fc80007f1e0ff */
[----:B------:R-:W-:-:S05]  /*0ec0*/  IADD3.X R5, RZ, c[0x0][0x36c], RZ, P0, !PT ;  /* 0x0000db00ff057a10 */ /* 0x000fca00007fe4ff */
[----:B------:R-:W2:Y:S01]  /*0ed0*/  LDG.E.U16 R4, [R4.64] ;  /* 0x0000000604047981 */ /* 0x000ea2000c1e1500 */
[----:B------:R-:W-:Y:S01]  /*0ee0*/  ULDC.U16 UR4, c[0x0][0x372] ;  /* 0x0000dc8000047ab9 */ /* 0x000fe20000000400 */
[----:B------:R-:W-:Y:S01]  /*0ef0*/  IADD3 R2, P0, R2, c[0x0][0x360], RZ ;  /* 0x0000d80002027a10 */ /* 0x000fe20007f1e0ff */
[----:B------:R-:W-:Y:S01]  /*0f00*/  UPRMT UR4, URZ, 0x5410, UR4 ;  /* 0x000054103f047896 */ /* 0x000fe20008000004 */
[----:B------:R-:W-:-:S08]  /*0f10*/  IADD3 R0, R0, 0x80, RZ ;  /* 0x0000008000007810 */ /* 0x000fd00007ffe0ff */
[----:B------:R-:W0:Y:S01]  /*0f20*/  MUFU.RCP R3, UR4 ;  /* 0x0000000400037d08 */ /* 0x000e220008001000 */
[----:B--2---:R-:W-:-:S05]  /*0f30*/  PRMT R4, RZ, 0x5410, R4 ;  /* 0x00005410ff047816 */ /* 0x004fca0000000004 */
[----:B0-----:R-:W-:-:S05]  /*0f40*/  FMUL.FTZ R3, R4, R3 ;  /* 0x0000000304037220 */ /* 0x001fca0000410000 */
[----:B------:R-:W-:-:S04]  /*0f50*/  F2FP.BF16.PACK_AB R3, RZ, R3 ;  /* 0x00000003ff03723e */ /* 0x000fc800000010ff */
[----:B------:R-:W-:-:S04]  /*0f60*/  PRMT R4, RZ, 0x5410, R3 ;  /* 0x00005410ff047816 */ /* 0x000fc80000000003 */
[----:B------:R-:W0:Y:S02]  /*0f70*/  FRND.TRUNC R3, R4 ;  /* 0x0000000400037307 */ /* 0x000e24000020d000 */
[----:B0-----:R-:W-:Y:S02]  /*0f80*/  F2FP.BF16.PACK_AB R5, RZ, R3 ;  /* 0x00000003ff05723e */ /* 0x001fe400000010ff */
[----:B------:R-:W-:-:S05]  /*0f90*/  IADD3.X R3, RZ, c[0x0][0x364], RZ, P0, !PT ;  /* 0x0000d900ff037a10 */ /* 0x000fca00007fe4ff */
[----:B------:R0:W-:Y:S02]  /*0fa0*/  STG.E.U16 [R2.64], R5 ;  /* 0x0000000502007986 */ /* 0x0001e4000c101506 */
.L_x_1372:
[----:B------:R-:W-:Y:S05]  /*0fb0*/  BSYNC B0 ;  /* 0x0000000000007941 */ /* 0x000fea0003800000 */
.L_x_1371:
[----:B------:R-:W-:Y:S01]  /*0fc0*/  ISETP.GE.AND P0, PT, R0, c[0x0][0x160], PT ;  /* 0x0000580000007a0c */ /* 0x000fe20003f06270 */
[----:B------:R-:W-:-:S12]  /*0fd0*/  BSSY B0, `(.L_x_1374) ;  /* 0x00001ea000007945 */ /* 0x000fd80003800000 */
[----:B------:R-:W-:Y:S05]  /*0fe0*/  @P0 BRA `(.L_x_1375) ;  /* 0x00001e8000000947 */ /* 0x000fea0003800000 */
[----:B------:R-:W-:Y:S01]  /*0ff0*/  ISETP.NE.AND P0, PT, RZ, c[0x0][0x168], PT ;  /* 0x00005a00ff007a0c */ /* 0x000fe20003f05270 */
[----:B0-----:R-:W-:-:S12]  /*1000*/  CS2R R2, SRZ ;  /* 0x0000000000027805 */ /* 0x001fd8000001ff00 */
        /* <DEDUP_REMOVED lines=10> */
[----:B------:R-:W-:Y:S01]  /*10b0*/  IMAD R3, R3, c[0x0][0x29c], RZ ;  /* 0x0000a70003037a24 */ /* 0x000fe200078e02ff */
        /* <DEDUP_REMOVED lines=207> */
[----:B------:R-:W-:-:S03]  /*1db0*/  IMAD R4, R9, c[0x0][0x280], R5 ;  /* 0x0000a00009047a24 */ /* 0x000fc600078e0205 */
[----:B------:R-:W-:Y:S01]  /*1dc0*/  @P0 IADD3 R6, -R6, RZ, RZ ;  /* 0x000000ff06060210 */ /* 0x000fe20007ffe1ff */
[C---:B------:R-:W-:Y:S02]  /*1dd0*/  IMAD R2, R4.reuse, c[0x0][0x350], R2 ;  /* 0x0000d40004027a24 */ /* 0x040fe400078e0202 */
[----:B------:R-:W-:Y:S02]  /*1de0*/  IMAD R3, R4, c[0x0][0x354], R3 ;  /* 0x0000d50004037a24 */ /* 0x000fe400078e0203 */
[----:B------:R-:W-:-:S04]  /*1df0*/  @P0 IMAD R6, R6, c[0x0][0x28c], R7 ;  /* 0x0000a30006060a24 */ /* 0x000fc800078e0207 */
[C---:B------:R-:W-:Y:S02]  /*1e00*/  @P0 IMAD R2, R6.reuse, c[0x0][0x358], R2 ;  /* 0x0000d60006020a24 */ /* 0x040fe400078e0202 */
[----:B------:R-:W-:-:S05]  /*1e10*/  @P0 IMAD R3, R6, c[0x0][0x35c], R3 ;  /* 0x0000d70006030a24 */ /* 0x000fca00078e0203 */
.L_x_1376:
[----:B------:R-:W-:-:S05]  /*1e20*/  IADD3 R4, P0, R3, c[0x0][0x368], RZ ;  /* 0x0000da0003047a10 */ /* 0x000fca0007f1e0ff */
[----:B------:R-:W-:-:S05]  /*1e30*/  IMAD.X R5, RZ, RZ, c[0x0][0x36c], P0 ;  /* 0x0000db00ff057624 */ /* 0x000fca00000e06ff */
        /* <DEDUP_REMOVED lines=243> */
.L_x_1377:
        /* <DEDUP_REMOVED lines=16> */
.L_x_1375:
[----:B------:R-:W-:Y:S05]  /*2e70*/  BSYNC B0 ;  /* 0x0000000000007941 */ /* 0x000fea0003800000 */
.L_x_1374:
[----:B------:R-:W-:-:S13]  /*2e80*/  ISETP.GE.AND P0, PT, R0, c[0x0][0x160], PT ;  /* 0x0000580000007a0c */ /* 0x000fda0003f06270 */
[----:B------:R-:W-:Y:S05]  /*2e90*/  @P0 EXIT ;  /* 0x000000000000094d */ /* 0x000fea0003800000 */
        /* <DEDUP_REMOVED lines=223> */
[----:B------:R-:W-:-:S04]  /*3c90*/  IMAD R3, R4, c[0x0][0x354], R3 ;  /* 0x0000d50004037a24 */ /* 0x000fc800078e0203 */
[----:B------:R-:W-:-:S04]  /*3ca0*/  @P0 IMAD R6, R6, c[0x0][0x28c], R7 ;  /* 0x0000a30006060a24 */ /* 0x000fc800078e0207 */
[C---:B------:R-:W-:Y:S02]  /*3cb0*/  @P0 IMAD R2, R6.reuse, c[0x0][0x358], R2 ;  /* 0x0000d60006020a24 */ /* 0x040fe400078e0202 */
[----:B------:R-:W-:-:S05]  /*3cc0*/  @P0 IMAD R3, R6, c[0x0][0x35c], R3 ;  /* 0x0000d70006030a24 */ /* 0x000fca00078e0203 */
.L_x_1378:
[----:B------:R-:W-:-:S04]  /*3cd0*/  IADD3 R4, P0, R3, c[0x0][0x368], RZ ;  /* 0x0000da0003047a10 */ /* 0x000fc80007f1e0ff */
[----:B------:R-:W-:-:S05]  /*3ce0*/  IADD3.X R5, RZ, c[0x0][0x36c], RZ, P0, !PT ;  /* 0x0000db00ff057a10 */ /* 0x000fca00007fe4ff */
[----:B------:R-:W2:Y:S01]  /*3cf0*/  LDG.E.U16 R4, [R4.64] ;  /* 0x0000000604047981 */ /* 0x000ea2000c1e1500 */
[----:B------:R-:W-:Y:S01]  /*3d00*/  ULDC.U16 UR4, c[0x0][0x372] ;  /* 0x0000dc8000047ab9 */ /* 0x000fe20000000400 */
[----:B------:R-:W-:Y:S01]  /*3d10*/  IADD3 R2, P0, R2, c[0x0][0x360], RZ ;  /* 0x0000d80002027a10 */ /* 0x000fe20007f1e0ff */
[----:B------:R-:W-:-:S09]  /*3d20*/  UPRMT UR4, URZ, 0x5410, UR4 ;  /* 0x000054103f047896 */ /* 0x000fd20008000004 */
[----:B------:R-:W0:Y:S01]  /*3d30*/  MUFU.RCP R3, UR4 ;  /* 0x0000000400037d08 */ /* 0x000e220008001000 */
[----:B--2---:R-:W-:-:S05]  /*3d40*/  PRMT R4, RZ, 0x5410, R4 ;  /* 0x00005410ff047816 */ /* 0x004fca0000000004 */
        /* <DEDUP_REMOVED lines=8> */
.L_x_1379:
        /* <DEDUP_REMOVED lines=11> */
.L_x_21444:


//--------------------- .text._ZN2at6native27unrolled_elementwise_kernelINS0_13BUnaryFunctorIN3c108BFloat16ES4_S4_ZZZNS0_15binary_internal21div_trunc_kernel_cudaERNS_18TensorIteratorBaseEENKUlvE1_clEvENKUlvE2_clEvEUlS4_S4_E_EESt5arrayIPcLm2EELi4E23TrivialOffsetCalculatorILi1EjESG_NS0_6memory15LoadWithoutCastENSH_16StoreWithoutCastEEEviT_T0_T2_T3_T4_T5_ --------------------------
	.section	.text._ZN2at6native27unrolled_elementwise_kernelINS0_13BUnaryFunctorIN3c108BFloat16ES4_S4_ZZZNS0_15binary_internal21div_trunc_kernel_cudaERNS_18TensorIteratorBaseEENKUlvE1_clEvENKUlvE2_clEvEUlS4_S4_E_EESt5arrayIPcLm2EELi4E23TrivialOffsetCalculatorILi1EjESG_NS0_6memory15LoadWithoutCastENSH_16StoreWithoutCastEEEviT_T0_T2_T3_T4_T5_,"ax",@progbits
	.sectioninfo	@"SHI_REGISTERS=26"
	.align	128
        .global         _ZN2at6native27unrolled_elementwise_kernelINS0_13BUnaryFunctorIN3c108BFloat16ES4_S4_ZZZNS0_15binary_internal21div_trunc_kernel_cudaERNS_18TensorIteratorBaseEENKUlvE1_clEvENKUlvE2_clEvEUlS4_S4_E_EESt5arrayIPcLm2EELi4E23TrivialOffsetCalculatorILi1EjESG_NS0_6memory15LoadWithoutCastENSH_16StoreWithoutCastEEEviT_T0_T2_T3_T4_T5_
        .type           _ZN2at6native27unrolled_elementwise_kernelINS0_13BUnaryFunctorIN3c108BFloat16ES4_S4_ZZZNS0_15binary_internal21div_trunc_kernel_cudaERNS_18TensorIteratorBaseEENKUlvE1_clEvENKUlvE2_clEvEUlS4_S4_E_EESt5arrayIPcLm2EELi4E23TrivialOffsetCalculatorILi1EjESG_NS0_6memory15LoadWithoutCastENSH_16StoreWithoutCastEEEviT_T0_T2_T3_T4_T5_,@function
        .size           _ZN2at6native27unrolled_elementwise_kernelINS0_13BUnaryFunctorIN3c108BFloat16ES4_S4_ZZZNS0_15binary_internal21div_trunc_kernel_cudaERNS_18TensorIteratorBaseEENKUlvE1_clEvENKUlvE2_clEvEUlS4_S4_E_EESt5arrayIPcLm2EELi4E23TrivialOffsetCalculatorILi1EjESG_NS0_6memory15LoadWithoutCastENSH_16StoreWithoutCastEEEviT_T0_T2_T3_T4_T5_,(.L_x_21445 - _ZN2at6native27unrolled_elementwise_kernelINS0_13BUnaryFunctorIN3c108BFloat16ES4_S4_ZZZNS0_15binary_internal21div_trunc_kernel_cudaERNS_18TensorIteratorBaseEENKUlvE1_clEvENKUlvE2_clEvEUlS4_S4_E_EESt5arrayIPcLm2EELi4E23TrivialOffsetCalculatorILi1EjESG_NS0_6memory15LoadWithoutCastENSH_16StoreWithoutCastEEEviT_T0_T2_T3_T4_T5_)
        .other          _ZN2at6native27unrolled_elementwise_kernelINS0_13BUnaryFunctorIN3c108BFloat16ES4_S4_ZZZNS0_15binary_internal21div_trunc_kernel_cudaERNS_18TensorIteratorBaseEENKUlvE1_clEvENKUlvE2_clEvEUlS4_S4_E_EESt5arrayIPcLm2EELi4E23TrivialOffsetCalculatorILi1EjESG_NS0_6memory15LoadWithoutCastENSH_16StoreWithoutCastEEEviT_T0_T2_T3_T4_T5_,@"STO_CUDA_ENTRY STV_DEFAULT"
_ZN2at6native27unrolled_elementwise_kernelINS0_13BUnaryFunctorIN3c108BFloat16ES4_S4_ZZZNS0_15binary_internal21div_trunc_kernel_cudaERNS_18TensorIteratorBaseEENKUlvE1_clEvENKUlvE2_clEvEUlS4_S4_E_EESt5arrayIPcLm2EELi4E23TrivialOffsetCalculatorILi1EjESG_NS0_6memory15LoadWithoutCastENSH_16StoreWithoutCastEEEviT_T0_T2_T3_T4_T5_:
.text._ZN2at6native27unrolled_elementwise_kernelINS0_13BUnaryFunctorIN3c108BFloat16ES4_S4_ZZZNS0_15binary_internal21div_trunc_kernel_cudaERNS_18TensorIteratorBaseEENKUlvE1_clEvENKUlvE2_clEvEUlS4_S4_E_EESt5arrayIPcLm2EELi4E23TrivialOffsetCalculatorILi1EjESG_NS0_6memory15LoadWithoutCastENSH_16StoreWithoutCastEEEviT_T0_T2_T3_T4_T5_:
[----:B------:R-:W-:Y:S02]  /*0000*/  IMAD.MOV.U32 R1, RZ, RZ, c[0x0][0x28] ;  /* 0x00000a00ff017624 */ /* 0x000fe400078e00ff */
[----:B------:R-:W0:Y:S01]  /*0010*/  S2R R0, SR_CTAID.X ;  /* 0x0000000000007919 */ /* 0x000e220000002500 */
[----:B------:R-:W-:Y:S01]  /*0020*/  IMAD.MOV.U32 R3, RZ, RZ, -0x200 ;  /* 0xfffffe00ff037424 */ /* 0x000fe200078e00ff */
[----:B------:R-:W-:Y:S01]  /*0030*/  PRMT R6, RZ, 0x7610, R6 ;  /* 0x00007610ff067816 */ /* 0x000fe20000000006 */
[----:B------:R-:W-:Y:S01]  /*0040*/  ULDC.64 UR6, c[0x0][0x118] ;  /* 0x0000460000067ab9 */ /* 0x000fe20000000a00 */
[----:B------:R-:W1:Y:S01]  /*0050*/  S2R R23, SR_TID.X ;  /* 0x0000000000177919 */ /* 0x000e620000002100 */
[----:B------:R-:W-:Y:S01]  /*0060*/  PRMT R8, RZ, 0x7610, R8 ;  /* 0x00007610ff087816 */ /* 0x000fe20000000008 */
[----:B0-----:R-:W-:Y:S02]  /*0070*/  IMAD R2, R0, R3, c[0x0][0x160] ;  /* 0x0000580000027624 */ /* 0x001fe400078e0203 */
[----:B-1----:R-:W-:-:S03]  /*0080*/  IMAD.MOV.U32 R3, RZ, RZ, R23 ;  /* 0x000000ffff037224 */ /* 0x002fc600078e0017 */
[----:B------:R-:W-:-:S13]  /*0090*/  ISETP.GE.AND P0, PT, R23, R2, PT ;  /* 0x000000021700720c */ /* 0x000fda0003f06270 */
[----:B------:R-:W-:Y:S01]  /*00a0*/  @!P0 IMAD R4, R0, 0x200, R3 ;  /* 0x0000020000048824 */ /* 0x000fe200078e0203 */
[----:B------:R-:W-:-:S04]  /*00b0*/  @!P0 IADD3 R3, R3, 0x80, RZ ;  /* 0x0000008003038810 */ /* 0x000fc80007ffe0ff */
[----:B------:R-:W-:-:S13]  /*00c0*/  ISETP.GE.AND P1, PT, R3, R2, PT ;  /* 0x000000020300720c */ /* 0x000fda0003f26270 */
[----:B------:R-:W-:Y:S01]  /*00d0*/  @!P1 IMAD R12, R0, 0x200, R3 ;  /* 0x00000200000c9824 */ /* 0x000fe200078e0203 */
[----:B------:R-:W-:Y:S01]  /*00e0*/  @!P1 IADD3 R3, R3, 0x80, RZ ;  /* 0x0000008003039810 */ /* 0x000fe20007ffe0ff */
[----:B------:R-:W-:Y:S01]  /*00f0*/  @!P0 IMAD.MOV.U32 R5, RZ, RZ, 0x2 ;  /* 0x00000002ff058424 */ /* 0x000fe200078e00ff */
[----:B------:R-:W-:Y:S01]  /*0100*/  PRMT R9, RZ, 0x7610, R9 ;  /* 0x00007610ff097816 */ /* 0x000fe20000000009 */
[----:B------:R-:W-:Y:S01]  /*0110*/  @!P1 IMAD.MOV.U32 R13, RZ, RZ, 0x2 ;  /* 0x00000002ff0d9424 */ /* 0x000fe200078e00ff */
[----:B------:R-:W-:Y:S01]  /*0120*/  ISETP.GE.AND P3, PT, R3, R2, PT ;  /* 0x000000020300720c */ /* 0x000fe20003f66270 */
[----:B------:R-:W-:-:S04]  /*0130*/  @!P0 IMAD.WIDE.U32 R4, R4, R5, c[0x0][0x170] ;  /* 0x00005c0004048625 */ /* 0x000fc800078e0005 */
[----:B------:R-:W-:Y:S01]  /*0140*/  IMAD.MOV.U32 R7, RZ, RZ, R23 ;  /* 0x000000ffff077224 */ /* 0x000fe200078e0017 */
[----:B------:R0:W5:Y:S01]  /*0150*/  @!P0 LDG.E.U16 R9, [R4.64] ;  /* 0x0000000604098981 */ /* 0x000162000c1e1500 */
[----:B------:R-:W-:-:S06]  /*0160*/  @!P1 IMAD.WIDE.U32 R12, R12, R13, c[0x0][0x170] ;  /* 0x00005c000c0c9625 */ /* 0x000fcc00078e000d */
[----:B------:R-:W-:Y:S01]  /*0170*/  @!P3 IMAD R14, R0, 0x200, R3 ;  /* 0x00000200000eb824 */ /* 0x000fe200078e0203 */
[----:B------:R-:W-:Y:S01]  /*0180*/  @!P3 IADD3 R3, R3, 0x80, RZ ;  /* 0x000000800303b810 */ /* 0x000fe20007ffe0ff */
[----:B------:R-:W-:Y:S01]  /*0190*/  @!P3 IMAD.MOV.U32 R15, RZ, RZ, 0x2 ;  /* 0x00000002ff0fb424 */ /* 0x000fe200078e00ff */
[----:B------:R-:W-:Y:S01]  /*01a0*/  IADD3 R17, R7, 0x80, RZ ;  /* 0x0000008007117810 */ /* 0x000fe20007ffe0ff */
[----:B0-----:R-:W-:Y:S01]  /*01b0*/  @!P0 IMAD.MOV.U32 R5, RZ, RZ, 0x2 ;  /* 0x00000002ff058424 */ /* 0x001fe200078e00ff */
[----:B------:R-:W-:Y:S01]  /*01c0*/  ISETP.GE.AND P2, PT, R3, R2, PT ;  /* 0x000000020300720c */ /* 0x000fe20003f46270 */
[----:B------:R-:W-:Y:S01]  /*01d0*/  @!P3 IMAD.WIDE.U32 R14, R14, R15, c[0x0][0x170] ;  /* 0x00005c000e0eb625 */ /* 0x000fe200078e000f */
[C---:B------:R-:W-:Y:S01]  /*01e0*/  IADD3 R19, R7.reuse, 0x100, RZ ;  /* 0x0000010007137810 */ /* 0x040fe20007ffe0ff */
[----:B------:R-:W-:Y:S01]  /*01f0*/  BSSY B0, `(.L_x_1380) ;  /* 0x000001a000007945 */ /* 0x000fe20003800000 */
[----:B------:R-:W-:Y:S01]  /*0200*/  IADD3 R21, R7, 0x180, RZ ;  /* 0x0000018007157810 */ /* 0x000fe20007ffe0ff */
[----:B------:R0:W5:Y:S08]  /*0210*/  @!P1 LDG.E.U16 R8, [R12.64] ;  /* 0x000000060c089981 */ /* 0x000170000c1e1500 */
[--C-:B------:R-:W-:Y:S01]  /*0220*/  @!P2 IMAD R10, R0, 0x200, R3.reuse ;  /* 0x00000200000aa824 */ /* 0x100fe200078e0203 */
[----:B------:R-:W-:Y:S01]  /*0230*/  PRMT R3, RZ, 0x7610, R3 ;  /* 0x00007610ff037816 */ /* 0x000fe20000000003 */
[----:B------:R-:W-:-:S04]  /*0240*/  @!P2 IMAD.MOV.U32 R11, RZ, RZ, 0x2 ;  /* 0x00000002ff0ba424 */ /* 0x000fc800078e00ff */
[----:B------:R-:W-:Y:S01]  /*0250*/  @!P2 IMAD.WIDE.U32 R10, R10, R11, c[0x0][0x170] ;  /* 0x00005c000a0aa625 */ /* 0x000fe200078e000b */
[----:B------:R-:W-:Y:S01]  /*0260*/  @!P0 IADD3 R7, R23, 0x80, RZ ;  /* 0x0000008017078810 */ /* 0x000fe20007ffe0ff */
[----:B------:R0:W5:Y:S04]  /*0270*/  @!P3 LDG.E.U16 R3, [R14.64] ;  /* 0x000000060e03b981 */ /* 0x000168000c1e1500 */
[----:B------:R1:W5:Y:S01]  /*0280*/  @!P2 LDG.E.U16 R6, [R10.64] ;  /* 0x000000060a06a981 */ /* 0x000362000c1e1500 */
[-C--:B------:R-:W-:Y:S02]  /*0290*/  ISETP.GE.AND P1, PT, R17, R2.reuse, PT ;  /* 0x000000021100720c */ /* 0x080fe40003f26270 */
[-C--:B------:R-:W-:Y:S02]  /*02a0*/  ISETP.GE.AND P2, PT, R19, R2.reuse, PT ;  /* 0x000000021300720c */ /* 0x080fe40003f46270 */
[-C--:B------:R-:W-:Y:S01]  /*02b0*/  ISETP.GE.AND P3, PT, R21, R2.reuse, PT ;  /* 0x000000021500720c */ /* 0x080fe20003f66270 */
[----:B-1----:R-:W-:Y:S01]  /*02c0*/  @!P0 IMAD R10, R0, 0x200, R23 ;  /* 0x00000200000a8824 */ /* 0x002fe200078e0217 */
[----:B------:R-:W-:-:S03]  /*02d0*/  ISETP.GE.AND P4, PT, R7, R2, PT ;  /* 0x000000020700720c */ /* 0x000fc60003f86270 */
[----:B------:R-:W-:Y:S01]  /*02e0*/  @!P0 IMAD.WIDE.U32 R4, R10, R5, c[0x0][0x168] ;  /* 0x00005a000a048625 */ /* 0x000fe200078e0005 */
[----:B------:R-:W-:Y:S05]  /*02f0*/  @P0 BRA `(.L_x_1381) ;  /* 0x0000009000000947 */ /* 0x000fea0003800000 */
[----:B0-----:R-:W-:Y:S01]  /*0300*/  ULDC.U16 UR4, c[0x0][0x166] ;  /* 0x0000598000047ab9 */ /* 0x001fe20000000400 */
        /* <DEDUP_REMOVED lines=8> */
.L_x_1381:
[----:B0-----:R-:W-:Y:S05]  /*0390*/  BSYNC B0 ;  /* 0x0000000000007941 */ /* 0x001fea0003800000 */
.L_x_1380:
        /* <DEDUP_REMOVED lines=8> */
[----:B------:R-:W-:-:S06]  /*0420*/  PRMT R8, RZ, 0x5410, R8 ;  /* 0x00005410ff087816 */ /* 0x000fcc0000000008 */
[----:B------:R-:W0:Y:S02]  /*0430*/  FRND.TRUNC R8, R8 ;  /* 0x0000000800087307 */ /* 0x000e24000020d000 */
[----:B0-----:R-:W-:-:S06]  /*0440*/  F2FP.BF16.PACK_AB R10, RZ, R8 ;  /* 0x00000008ff0a723e */ /* 0x001fcc00000010ff */
.L_x_1383:
[----:B------:R-:W-:Y:S05]  /*0450*/  BSYNC B0 ;  /* 0x0000000000007941 */ /* 0x000fea0003800000 */
.L_x_1382:
        /* <DEDUP_REMOVED lines=11> */
.L_x_1385:
[----:B------:R-:W-:Y:S05]  /*0510*/  BSYNC B0 ;  /* 0x0000000000007941 */ /* 0x000fea0003800000 */
.L_x_1384:
        /* <DEDUP_REMOVED lines=11> */
.L_x_1387:
[----:B------:R-:W-:Y:S05]  /*05d0*/  BSYNC B0 ;  /* 0x0000000000007941 */ /* 0x000fea0003800000 */
.L_x_1386:
[----:B-----5:R0:W-:Y:S01]  /*05e0*/  @!P0 STG.E.U16 [R4.64], R9 ;  /* 0x0000000904008986 */ /* 0x0201e2000c101506 */
[----:B------:R-:W-:Y:S01]  /*05f0*/  BSSY B0, `(.L_x_1388) ;  /* 0x000000d000007945 */ /* 0x000fe20003800000 */
[----:B------:R-:W-:Y:S05]  /*0600*/  @P4 BRA `(.L_x_1389) ;  /* 0x000000b000004947 */ /* 0x000fea0003800000 */
[----:B0-----:R-:W-:Y:S01]  /*0610*/  IMAD R4, R0, 0x200, R7 ;  /* 0x0000020000047824 */ /* 0x001fe200078e0207 */
[----:B------:R-:W-:Y:S01]  /*0620*/  IADD3 R7, R7, 0x80, RZ ;  /* 0x0000008007077810 */ /* 0x000fe20007ffe0ff */
[----:B------:R-:W-:Y:S01]  /*0630*/  IMAD.MOV.U32 R9, RZ, RZ, 0x2 ;  /* 0x00000002ff097424 */ /* 0x000fe200078e00ff */
[----:B------:R-:W-:Y:S02]  /*0640*/  PRMT R11, R8, 0x7610, R11 ;  /* 0x00007610080b7816 */ /* 0x000fe4000000000b */
[----:B------:R-:W-:Y:S01]  /*0650*/  ISETP.GE.AND P0, PT, R7, R2, PT ;  /* 0x000000020700720c */ /* 0x000fe20003f06270 */
[----:B------:R-:W-:-:S05]  /*0660*/  IMAD.WIDE.U32 R4, R4, R9, c[0x0][0x168] ;  /* 0x00005a0004047625 */ /* 0x000fca00078e0009 */
[----:B------:R0:W-:Y:S07]  /*0670*/  STG.E.U16 [R4.64], R10 ;  /* 0x0000000a04007986 */ /* 0x0001ee000c101506 */
[----:B------:R-:W-:Y:S01]  /*0680*/  @!P0 IMAD R6, R0, 0x200, R7 ;  /* 0x0000020000068824 */ /* 0x000fe200078e0207 */
[----:B------:R-:W-:-:S03]  /*0690*/  @!P0 IADD3 R7, R7, 0x80, RZ ;  /* 0x0000008007078810 */ /* 0x000fc60007ffe0ff */
[----:B------:R-:W-:-:S05]  /*06a0*/  @!P0 IMAD.WIDE.U32 R8, R6, R9, c[0x0][0x168] ;  /* 0x00005a0006088625 */ /* 0x000fca00078e0009 */
[----:B------:R0:W-:Y:S02]  /*06b0*/  @!P0 STG.E.U16 [R8.64], R11 ;  /* 0x0000000b08008986 */ /* 0x0001e4000c101506 */
.L_x_1389:
[----:B------:R-:W-:Y:S05]  /*06c0*/  BSYNC B0 ;  /* 0x0000000000007941 */ /* 0x000fea0003800000 */
.L_x_1388:
[----:B------:R-:W-:-:S13]  /*06d0*/  ISETP.GE.AND P0, PT, R7, R2, PT ;  /* 0x000000020700720c */ /* 0x000fda0003f06270 */
[----:B------:R-:W-:Y:S05]  /*06e0*/  @P0 EXIT ;  /* 0x000000000000094d */ /* 0x000fea0003800000 */
[----:B------:R-:W-:Y:S01]  /*06f0*/  IMAD R2, R0, 0x200, R7 ;  /* 0x0000020000027824 */ /* 0x000fe200078e0207 */
[----:B------:R-:W-:Y:S01]  /*0700*/  PRMT R0, R3, 0x7610, R0 ;  /* 0x0000761003007816 */ /* 0x000fe20000000000 */
[----:B0-----:R-:W-:-:S04]  /*0710*/  IMAD.MOV.U32 R5, RZ, RZ, 0x2 ;  /* 0x00000002ff057424 */ /* 0x001fc800078e00ff */
[----:B------:R-:W-:-:S05]  /*0720*/  IMAD.WIDE.U32 R2, R2, R5, c[0x0][0x168] ;  /* 0x00005a0002027625 */ /* 0x000fca00078e0005 */
[----:B------:R-:W-:Y:S01]  /*0730*/  STG.E.U16 [R2.64], R0 ;  /* 0x0000000002007986 */ /* 0x000fe2000c101506 */
[----:B------:R-:W-:Y:S05]  /*0740*/  EXIT ;  /* 0x000000000000794d */ /* 0x000fea0003800000 */
.L_x_1390:
        /* <DEDUP_REMOVED lines=11> */
.L_x_21445:


//--------------------- .text._ZN2at6native29vectorized_elementwise_kernelILi2ENS0_13BUnaryFunctorIN3c108BFloat16ES4_S4_ZZZNS0_15binary_internal21div_trunc_kernel_cudaERNS_18TensorIteratorBaseEENKUlvE1_clEvENKUlvE2_clEvEUlS4_S4_E_EESt5arrayIPcLm2EEEEviT0_T1_ --------------------------
	.section	.text._ZN2at6native29vectorized_elementwise_kernelILi2ENS0_13BUnaryFunctorIN3c108BFloat16ES4_S4_ZZZNS0_15binary_internal21div_trunc_kernel_cudaERNS_18TensorIteratorBaseEENKUlvE1_clEvENKUlvE2_clEvEUlS4_S4_E_EESt5arrayIPcLm2EEEEviT0_T1_,"ax",@progbits
	.sectioninfo	@"SHI_REGISTERS=29"
	.align	128
        .global         _ZN2at6native29vectorized_elementwise_kernelILi2ENS0_13BUnaryFunctorIN3c108BFloat16ES4_S4_ZZZNS0_15binary_internal21div_trunc_kernel_cudaERNS_18TensorIteratorBaseEENKUlvE1_clEvENKUlvE2_clEvEUlS4_S4_E_EESt5arrayIPcLm2EEEEviT0_T1_
        .type           _ZN2at6native29vectorized_elementwise_kernelILi2ENS0_13BUnaryFunctorIN3c108BFloat16ES4_S4_ZZZNS0_15binary_internal21div_trunc_kernel_cudaERNS_18TensorIteratorBaseEENKUlvE1_clEvENKUlvE2_clEvEUlS4_S4_E_EESt5arrayIPcLm2EEEEviT0_T1_,@function
        .size           _ZN2at6native29vectorized_elementwise_kernelILi2ENS0_13BUnaryFunctorIN3c108BFloat16ES4_S4_ZZZNS0_15binary_internal21div_trunc_kernel_cudaERNS_18TensorIteratorBaseEENKUlvE1_clEvENKUlvE2_clEvEUlS4_S4_E_EESt5arrayIPcLm2EEEEviT0_T1_,(.L_x_21446 - _ZN2at6native29vectorized_elementwise_kernelILi2ENS0_13BUnaryFunctorIN3c108BFloat16ES4_S4_ZZZNS0_15binary_internal21div_trunc_kernel_cudaERNS_18TensorIteratorBaseEENKUlvE1_clEvENKUlvE2_clEvEUlS4_S4_E_EESt5arrayIPcLm2EEEEviT0_T1_)
        .other          _ZN2at6native29vectorized_elementwise_kernelILi2ENS0_13BUnaryFunctorIN3c108BFloat16ES4_S4_ZZZNS0_15binary_internal21div_trunc_kernel_cudaERNS_18TensorIteratorBaseEENKUlvE1_clEvENKUlvE2_clEvEUlS4_S4_E_EESt5arrayIPcLm2EEEEviT0_T1_,@"STO_CUDA_ENTRY STV_DEFAULT"
_ZN2at6native29vectorized_elementwise_kernelILi2ENS0_13BUnaryFunctorIN3c108BFloat16ES4_S4_ZZZNS0_15binary_internal21div_trunc_kernel_cudaERNS_18TensorIteratorBaseEENKUlvE1_clEvENKUlvE2_clEvEUlS4_S4_E_EESt5arrayIPcLm2EEEEviT0_T1_:
.text._ZN2at6native29vectorized_elementwise_kernelILi2ENS0_13BUnaryFunctorIN3c108BFloat16ES4_S4_ZZZNS0_15binary_internal21div_trunc_kernel_cudaERNS_18TensorIteratorBaseEENKUlvE1_clEvENKUlvE2_clEvEUlS4_S4_E_EESt5arrayIPcLm2EEEEviT0_T1_:
        /* <DEDUP_REMOVED lines=11> */
[----:B------:R-:W2:Y:S04]  /*00b0*/  LDG.E R10, [R8.64] ;  /* 0x00000006080a7981 */ /* 0x000ea8000c1e1900 */
[----:B------:R2:W3:Y:S04]  /*00c0*/  LDG.E R4, [R8.64+0x400] ;  /* 0x0004000608047981 */ /* 0x0004e8000c1e1900 */
[----:B------:R2:W4:Y:S04]  /*00d0*/  LDG.E R11, [R8.64+0x200] ;  /* 0x00020006080b7981 */ /* 0x000528000c1e1900 */
[----:B------:R2:W5:Y:S01]  /*00e0*/  LDG.E R6, [R8.64+0x600] ;  /* 0x0006000608067981 */ /* 0x000562000c1e1900 */
[----:B------:R-:W-:-:S02]  /*00f0*/  ULDC.U16 UR4, c[0x0][0x166] ;  /* 0x0000598000047ab9 */ /* 0x000fc40000000400 */
[----:B------:R-:W-:-:S09]  /*0100*/  UPRMT UR4, URZ, 0x5410, UR4 ;  /* 0x000054103f047896 */ /* 0x000fd20008000004 */
[----:B------:R-:W0:Y:S01]  /*0110*/  MUFU.RCP R5, UR4 ;  /* 0x0000000400057d08 */ /* 0x000e220008001000 */
[----:B--2---:R-:W-:-:S05]  /*0120*/  PRMT R8, RZ, 0x5410, R10 ;  /* 0x00005410ff087816 */ /* 0x004fca000000000a */
[----:B0-----:R-:W-:Y:S01]  /*0130*/  FMUL.FTZ R7, R8, R5 ;  /* 0x0000000508077220 */ /* 0x001fe20000410000 */
[----:B------:R-:W-:Y:S02]  /*0140*/  PRMT R8, RZ, 0x7610, R10 ;  /* 0x00007610ff087816 */ /* 0x000fe4000000000a */
[----:B---3--:R-:W-:-:S03]  /*0150*/  PRMT R12, RZ, 0x5410, R4 ;  /* 0x00005410ff0c7816 */ /* 0x008fc60000000004 */
[-C--:B------:R-:W-:Y:S01]  /*0160*/  FMUL.FTZ R10, R8, R5.reuse ;  /* 0x00000005080a7220 */ /* 0x080fe20000410000 */
[--C-:B----4-:R-:W-:Y:S01]  /*0170*/  PRMT R8, RZ, 0x5410, R11.reuse ;  /* 0x00005410ff087816 */ /* 0x110fe2000000000b */
[-C--:B------:R-:W-:Y:S01]  /*0180*/  FMUL.FTZ R12, R12, R5.reuse ;  /* 0x000000050c0c7220 */ /* 0x080fe20000410000 */
[----:B------:R-:W-:Y:S02]  /*0190*/  PRMT R4, RZ, 0x7610, R4 ;  /* 0x00007610ff047816 */ /* 0x000fe40000000004 */
[----:B------:R-:W-:Y:S01]  /*01a0*/  F2FP.BF16.PACK_AB R10, RZ, R10 ;  /* 0x0000000aff0a723e */ /* 0x000fe200000010ff */
[-C--:B------:R-:W-:Y:S01]  /*01b0*/  FMUL.FTZ R9, R8, R5.reuse ;  /* 0x0000000508097220 */ /* 0x080fe20000410000 */
[----:B------:R-:W-:Y:S02]  /*01c0*/  F2FP.BF16.PACK_AB R12, RZ, R12 ;  /* 0x0000000cff0c723e */ /* 0x000fe400000010ff */
[----:B------:R-:W-:Y:S02]  /*01d0*/  PRMT R8, RZ, 0x5410, R10 ;  /* 0x00005410ff087816 */ /* 0x000fe4000000000a */
[----:B------:R-:W-:Y:S01]  /*01e0*/  PRMT R10, RZ, 0x7610, R11 ;  /* 0x00007610ff0a7816 */ /* 0x000fe2000000000b */
[----:B------:R-:W-:Y:S01]  /*01f0*/  FMUL.FTZ R11, R4, R5 ;  /* 0x00000005040b7220 */ /* 0x000fe20000410000 */
[----:B------:R-:W-:-:S02]  /*0200*/  PRMT R4, RZ, 0x5410, R12 ;  /* 0x00005410ff047816 */ /* 0x000fc4000000000c */
[--C-:B-----5:R-:W-:Y:S02]  /*0210*/  PRMT R12, RZ, 0x5410, R6.reuse ;  /* 0x00005410ff0c7816 */ /* 0x120fe40000000006 */
[----:B------:R-:W-:Y:S01]  /*0220*/  PRMT R6, RZ, 0x7610, R6 ;  /* 0x00007610ff067816 */ /* 0x000fe20000000006 */
[-C--:B------:R-:W-:Y:S02]  /*0230*/  FMUL.FTZ R10, R10, R5.reuse ;  /* 0x000000050a0a7220 */ /* 0x080fe40000410000 */
[-C--:B------:R-:W-:Y:S02]  /*0240*/  FMUL.FTZ R12, R12, R5.reuse ;  /* 0x000000050c0c7220 */ /* 0x080fe40000410000 */
[----:B------:R-:W-:Y:S01]  /*0250*/  FMUL.FTZ R6, R6, R5 ;  /* 0x0000000506067220 */ /* 0x000fe20000410000 */
[----:B------:R-:W-:Y:S02]  /*0260*/  F2FP.BF16.PACK_AB R7, RZ, R7 ;  /* 0x00000007ff07723e */ /* 0x000fe400000010ff */
[----:B------:R-:W-:-:S02]  /*0270*/  F2FP.BF16.PACK_AB R9, RZ, R9 ;  /* 0x00000009ff09723e */ /* 0x000fc400000010ff */
[----:B------:R-:W-:Y:S02]  /*0280*/  F2FP.BF16.PACK_AB R10, RZ, R10 ;  /* 0x0000000aff0a723e */ /* 0x000fe400000010ff */
[----:B------:R-:W-:Y:S02]  /*0290*/  F2FP.BF16.PACK_AB R11, RZ, R11 ;  /* 0x0000000bff0b723e */ /* 0x000fe400000010ff */
[----:B------:R-:W-:Y:S02]  /*02a0*/  F2FP.BF16.PACK_AB R12, RZ, R12 ;  /* 0x0000000cff0c723e */ /* 0x000fe400000010ff */
[----:B------:R-:W-:Y:S02]  /*02b0*/  F2FP.BF16.PACK_AB R6, RZ, R6 ;  /* 0x00000006ff06723e */ /* 0x000fe400000010ff */
[----:B------:R-:W-:Y:S02]  /*02c0*/  PRMT R7, RZ, 0x5410, R7 ;  /* 0x00005410ff077816 */ /* 0x000fe40000000007 */
[----:B------:R-:W-:-:S02]  /*02d0*/  PRMT R9, RZ, 0x5410, R9 ;  /* 0x00005410ff097816 */ /* 0x000fc40000000009 */
        /* <DEDUP_REMOVED lines=23> */
.L_x_1391:
[----:B------:R-:W0:Y:S01]  /*0450*/  S2R R12, SR_TID.X ;  /* 0x00000000000c7919 */ /* 0x000e220000002100 */
[----:B------:R-:W-:-:S02]  /*0460*/  PRMT R16, RZ, 0x7610, R16 ;  /* 0x00007610ff107816 */ /* 0x000fc40000000010 */
[----:B0-----:R-:W-:Y:S01]  /*0470*/  ISETP.GE.AND P0, PT, R12, R11, PT ;  /* 0x0000000b0c00720c */ /* 0x001fe20003f06270 */
[----:B------:R-:W-:-:S12]  /*0480*/  IMAD.MOV.U32 R7, RZ, RZ, R12 ;  /* 0x000000ffff077224 */ /* 0x000fd800078e000c */
[----:B------:R-:W-:Y:S01]  /*0490*/  @!P0 IMAD.IADD R19, R0, 0x1, R7 ;  /* 0x0000000100138824 */ /* 0x000fe200078e0207 */
[----:B------:R-:W-:-:S04]  /*04a0*/  @!P0 IADD3 R7, R7, 0x80, RZ ;  /* 0x0000008007078810 */ /* 0x000fc80007ffe0ff */
[----:B------:R-:W-:-:S13]  /*04b0*/  ISETP.GE.AND P6, PT, R7, R11, PT ;  /* 0x0000000b0700720c */ /* 0x000fda0003fc6270 */
[----:B------:R-:W-:Y:S01]  /*04c0*/  @!P6 IMAD.IADD R8, R0, 0x1, R7 ;  /* 0x000000010008e824 */ /* 0x000fe200078e0207 */
[----:B------:R-:W-:Y:S01]  /*04d0*/  @!P6 IADD3 R7, R7, 0x80, RZ ;  /* 0x000000800707e810 */ /* 0x000fe20007ffe0ff */
[----:B------:R-:W-:-:S03]  /*04e0*/  @!P6 IMAD.MOV.U32 R9, RZ, RZ, 0x2 ;  /* 0x00000002ff09e424 */ /* 0x000fc600078e00ff */
[C---:B------:R-:W-:Y:S01]  /*04f0*/  ISETP.GE.AND P5, PT, R7.reuse, R11, PT ;  /* 0x0000000b0700720c */ /* 0x040fe20003fa6270 */
[----:B------:R-:W-:Y:S01]  /*0500*/  @!P6 IMAD.WIDE.U32 R8, R8, R9, c[0x0][0x170] ;  /* 0x00005c000808e625 */ /* 0x000fe200078e0009 */
[----:B------:R-:W-:Y:S02]  /*0510*/  PRMT R15, RZ, 0x7610, R15 ;  /* 0x00007610ff0f7816 */ /* 0x000fe4000000000f */
[----:B------:R-:W-:Y:S02]  /*0520*/  PRMT R17, RZ, 0x7610, R17 ;  /* 0x00007610ff117816 */ /* 0x000fe40000000011 */
[----:B------:R0:W5:Y:S07]  /*0530*/  @!P6 LDG.E.U16 R16, [R8.64] ;  /* 0x000000060810e981 */ /* 0x00016e000c1e1500 */
[----:B------:R-:W-:Y:S01]  /*0540*/  @!P5 IMAD.IADD R2, R0, 0x1, R7 ;  /* 0x000000010002d824 */ /* 0x000fe200078e0207 */
[----:B------:R-:W-:-:S04]  /*0550*/  @!P5 IADD3 R7, R7, 0x80, RZ ;  /* 0x000000800707d810 */ /* 0x000fc80007ffe0ff */
[----:B------:R-:W-:Y:S01]  /*0560*/  ISETP.GE.AND P4, PT, R7, R11, PT ;  /* 0x0000000b0700720c */ /* 0x000fe20003f86270 */
[----:B------:R-:W-:-:S12]  /*0570*/  @!P5 IMAD.MOV.U32 R3, RZ, RZ, 0x2 ;  /* 0x00000002ff03d424 */ /* 0x000fd800078e00ff */
[----:B------:R-:W-:Y:S01]  /*0580*/  @!P4 IMAD.IADD R20, R0, 0x1, R7 ;  /* 0x000000010014c824 */ /* 0x000fe200078e0207 */
[----:B------:R-:W-:-:S04]  /*0590*/  @!P4 IADD3 R7, R7, 0x80, RZ ;  /* 0x000000800707c810 */ /* 0x000fc80007ffe0ff */
[----:B------:R-:W-:Y:S01]  /*05a0*/  ISETP.GE.AND P3, PT, R7, R11, PT ;  /* 0x0000000b0700720c */ /* 0x000fe20003f66270 */
[----:B------:R-:W-:Y:S02]  /*05b0*/  @!P4 IMAD.MOV.U32 R21, RZ, RZ, 0x2 ;  /* 0x00000002ff15c424 */ /* 0x000fe400078e00ff */
[----:B------:R-:W-:-:S04]  /*05c0*/  @!P5 IMAD.WIDE.U32 R2, R2, R3, c[0x0][0x170] ;  /* 0x00005c000202d625 */ /* 0x000fc800078e0003 */
[----:B------:R-:W-:Y:S01]  /*05d0*/  @!P4 IMAD.WIDE.U32 R20, R20, R21, c[0x0][0x170] ;  /* 0x00005c001414c625 */ /* 0x000fe200078e0015 */
[----:B------:R1:W5:Y:S04]  /*05e0*/  @!P5 LDG.E.U16 R17, [R2.64] ;  /* 0x000000060211d981 */ /* 0x000368000c1e1500 */
[----:B------:R2:W5:Y:S01]  /*05f0*/  @!P4 LDG.E.U16 R15, [R20.64] ;  /* 0x00000006140fc981 */ /* 0x000562000c1e1500 */
[----:B------:R-:W-:Y:S01]  /*0600*/  @!P3 IMAD.IADD R5, R0, 0x1, R7 ;  /* 0x000000010005b824 */ /* 0x000fe200078e0207 */
[----:B------:R-:W-:Y:S01]  /*0610*/  @!P3 IADD3 R7, R7, 0x80, RZ ;  /* 0x000000800707b810 */ /* 0x000fe20007ffe0ff */
[----:B------:R-:W-:-:S03]  /*0620*/  @!P3 IMAD.MOV.U32 R22, RZ, RZ, 0x2 ;  /* 0x00000002ff16b424 */ /* 0x000fc600078e00ff */
[----:B------:R-:W-:Y:S01]  /*0630*/  ISETP.GE.AND P2, PT, R7, R11, PT ;  /* 0x0000000b0700720c */ /* 0x000fe20003f46270 */
[----:B-1----:R-:W-:Y:S01]  /*0640*/  @!P3 IMAD.WIDE.U32 R2, R5, R22, c[0x0][0x170] ;  /* 0x00005c000502b625 */ /* 0x002fe200078e0016 */
[----:B------:R-:W-:-:S03]  /*0650*/  PRMT R22, RZ, 0x7610, R22 ;  /* 0x00007610ff167816 */ /* 0x000fc60000000016 */
[----:B--2---:R-:W-:-:S04]  /*0660*/  @!P0 IMAD.MOV.U32 R20, RZ, RZ, 0x2 ;  /* 0x00000002ff148424 */ /* 0x004fc800078e00ff */
[----:B------:R-:W-:-:S04]  /*0670*/  @!P0 IMAD.WIDE.U32 R20, R19, R20, c[0x0][0x170] ;  /* 0x00005c0013148625 */ /* 0x000fc800078e0014 */
[----:B------:R-:W-:Y:S01]  /*0680*/  @!P2 IMAD.IADD R4, R0, 0x1, R7 ;  /* 0x000000010004a824 */ /* 0x000fe200078e0207 */
[----:B------:R1:W5:Y:S01]  /*0690*/  @!P0 LDG.E.U16 R22, [R20.64] ;  /* 0x0000000614168981 */ /* 0x000362000c1e1500 */
[----:B------:R-:W-:-:S04]  /*06a0*/  @!P2 IADD3 R7, R7, 0x80, RZ ;  /* 0x000000800707a810 */ /* 0x000fc80007ffe0ff */
[----:B------:R-:W-:-:S13]  /*06b0*/  ISETP.GE.AND P1, PT, R7, R11, PT ;  /* 0x0000000b0700720c */ /* 0x000fda0003f26270 */
[----:B------:R-:W-:Y:S01]  /*06c0*/  @!P1 IMAD.IADD R6, R0, 0x1, R7 ;  /* 0x0000000100069824 */ /* 0x000fe200078e0207 */
[----:B------:R-:W-:-:S04]  /*06d0*/  @!P1 IADD3 R7, R7, 0x80, RZ ;  /* 0x0000008007079810 */ /* 0x000fc80007ffe0ff */
[----:B------:R-:W-:Y:S01]  /*06e0*/  ISETP.GE.AND P6, PT, R7, R11, PT ;  /* 0x0000000b0700720c */ /* 0x000fe20003fc6270 */
[----:B0-----:R-:W-:Y:S02]  /*06f0*/  @!P2 IMAD.MOV.U32 R9, RZ, RZ, 0x2 ;  /* 0x00000002ff09a424 */ /* 0x001fe400078e00ff */
[----:B------:R-:W-:Y:S01]  /*0700*/  @!P1 IMAD.MOV.U32 R23, RZ, RZ, 0x2 ;  /* 0x00000002ff179424 */ /* 0x000fe200078e00ff */
[----:B------:R-:W-:Y:S01]  /*0710*/  PRMT R13, RZ, 0x7610, R13 ;  /* 0x00007610ff0d7816 */ /* 0x000fe2000000000d */
[----:B------:R-:W-:Y:S01]  /*0720*/  @!P2 IMAD.WIDE.U32 R4, R4, R9, c[0x0][0x170] ;  /* 0x00005c000404a625 */ /* 0x000fe200078e0009 */
[----:B------:R-:W-:Y:S02]  /*0730*/  PRMT R18, RZ, 0x7610, R18 ;  /* 0x00007610ff127816 */ /* 0x000fe40000000012 */
[----:B------:R-:W-:Y:S02]  /*0740*/  PRMT R10, RZ, 0x7610, R10 ;  /* 0x00007610ff0a7816 */ /* 0x000fe4000000000a */
[----:B------:R-:W-:-:S02]  /*0750*/  PRMT R14, RZ, 0x7610, R14 ;  /* 0x00007610ff0e7816 */ /* 0x000fc4000000000e */
[----:B------:R-:W-:Y:S01]  /*0760*/  IADD3 R26, R12, 0x100, RZ ;  /* 0x000001000c1a7810 */ /* 0x000fe20007ffe0ff */
[----:B------:R-:W-:Y:S01]  /*0770*/  @!P6 IMAD.IADD R8, R0, 0x1, R7 ;  /* 0x000000010008e824 */ /* 0x000fe200078e0207 */
[----:B------:R-:W-:Y:S01]  /*0780*/  IADD3 R24, R12, 0x80, RZ ;  /* 0x000000800c187810 */ /* 0x000fe20007ffe0ff */
[----:B------:R-:W-:Y:S01]  /*0790*/  @!P6 IMAD.MOV.U32 R25, RZ, RZ, 0x2 ;  /* 0x00000002ff19e424 */ /* 0x000fe200078e00ff */
[----:B------:R0:W5:Y:S01]  /*07a0*/  @!P3 LDG.E.U16 R18, [R2.64] ;  /* 0x000000060212b981 */ /* 0x000162000c1e1500 */
[----:B------:R-:W-:Y:S01]  /*07b0*/  @!P1 IMAD.WIDE.U32 R6, R6, R23, c[0x0][0x170] ;  /* 0x00005c0006069625 */ /* 0x000fe200078e0017 */
[----:B------:R-:W-:Y:S02]  /*07c0*/  BSSY B0, `(.L_x_1392) ;  /* 0x000001d000007945 */ /* 0x000fe40003800000 */
[----:B------:R2:W5:Y:S01]  /*07d0*/  @!P2 LDG.E.U16 R14, [R4.64] ;  /* 0x00000006040ea981 */ /* 0x000562000c1e1500 */
[----:B------:R-:W-:-:S03]  /*07e0*/  @!P6 IMAD.WIDE.U32 R8, R8, R25, c[0x0][0x170] ;  /* 0x00005c000808e625 */ /* 0x000fc600078e0019 */
[----:B------:R3:W5:Y:S01]  /*07f0*/  @!P1 LDG.E.U16 R13, [R6.64] ;  /* 0x00000006060d9981 */ /* 0x000762000c1e1500 */
[-C--:B------:R-:W-:Y:S02]  /*0800*/  ISETP.GE.AND P1, PT, R26, R11.reuse, PT ;  /* 0x0000000b1a00720c */ /* 0x080fe40003f26270 */
[----:B0-----:R-:W-:Y:S01]  /*0810*/  IADD3 R2, R12, 0x180, RZ ;  /* 0x000001800c027810 */ /* 0x001fe20007ffe0ff */
[----:B------:R0:W5:Y:S01]  /*0820*/  @!P6 LDG.E.U16 R10, [R8.64] ;  /* 0x00000006080ae981 */ /* 0x000162000c1e1500 */
[----:B------:R-:W-:Y:S02]  /*0830*/  ISETP.GE.AND P6, PT, R24, R11, PT ;  /* 0x0000000b1800720c */ /* 0x000fe40003fc6270 */
[C---:B--2---:R-:W-:Y:S02]  /*0840*/  IADD3 R4, R12.reuse, 0x200, RZ ;  /* 0x000002000c047810 */ /* 0x044fe40007ffe0ff */
[----:B------:R-:W-:Y:S02]  /*0850*/  IADD3 R24, R12, 0x300, RZ ;  /* 0x000003000c187810 */ /* 0x000fe40007ffe0ff */
[----:B---3--:R-:W-:-:S02]  /*0860*/  P2R R6, PR, RZ, 0x2 ;  /* 0x00000002ff067803 */ /* 0x008fc40000000000 */
[----:B0-----:R-:W-:Y:S01]  /*0870*/  IADD3 R8, R12, 0x280, RZ ;  /* 0x000002800c087810 */ /* 0x001fe20007ffe0ff */
[----:B------:R-:W-:Y:S01]  /*0880*/  @!P0 IMAD.MOV.U32 R5, RZ, RZ, 0x2 ;  /* 0x00000002ff058424 */ /* 0x000fe200078e00ff */
[-C--:B------:R-:W-:Y:S01]  /*0890*/  ISETP.GE.AND P1, PT, R2, R11.reuse, PT ;  /* 0x0000000b0200720c */ /* 0x080fe20003f26270 */
[----:B------:R-:W-:Y:S01]  /*08a0*/  @!P0 IMAD.IADD R2, R0, 0x1, R12 ;  /* 0x0000000100028824 */ /* 0x000fe200078e020c */
[-C--:B------:R-:W-:Y:S02]  /*08b0*/  ISETP.GE.AND P3, PT, R8, R11.reuse, PT ;  /* 0x0000000b0800720c */ /* 0x080fe40003f66270 */
[-C--:B------:R-:W-:Y:S02]  /*08c0*/  ISETP.GE.AND P2, PT, R4, R11.reuse, PT ;  /* 0x0000000b0400720c */ /* 0x080fe40003f46270 */
[----:B------:R-:W-:Y:S02]  /*08d0*/  ISETP.GE.AND P4, PT, R24, R11, PT ;  /* 0x0000000b1800720c */ /* 0x000fe40003f86270 */
[----:B------:R-:W-:Y:S01]  /*08e0*/  IADD3 R8, R12, 0x380, RZ ;  /* 0x000003800c087810 */ /* 0x000fe20007ffe0ff */
[----:B------:R-:W-:Y:S05]  /*08f0*/  @P0 BRA `(.L_x_1393) ;  /* 0x0000009000000947 */ /* 0x000fea0003800000 */
[----:B-1----:R-:W-:Y:S01]  /*0900*/  ULDC.U16 UR4, c[0x0][0x166] ;  /* 0x0000598000047ab9 */ /* 0x002fe20000000400 */
        /* <DEDUP_REMOVED lines=8> */
.L_x_1393:
[----:B-1----:R-:W-:Y:S05]  /*0990*/  BSYNC B0 ;  /* 0x0000000000007941 */ /* 0x002fea0003800000 */
.L_x_1392:
[----:B------:R-:W-:Y:S01]  /*09a0*/  BSSY B0, `(.L_x_1394) ;  /* 0x000000d000007945 */ /* 0x000fe20003800000 */
[----:B------:R-:W-:Y:S01]  /*09b0*/  @!P0 IMAD.WIDE.U32 R2, R2, R5, c[0x0][0x168] ;  /* 0x00005a0002028625 */ /* 0x000fe200078e0005 */
[----:B------:R-:W-:Y:S01]  /*09c0*/  ISETP.GE.AND P5, PT, R8, R11, PT ;  /* 0x0000000b0800720c */ /* 0x000fe20003fa6270 */
[----:B------:R-:W-:Y:S07]  /*09d0*/  @P6 BRA `(.L_x_1395) ;  /* 0x0000009000006947 */ /* 0x000fee0003800000 */
        /* <DEDUP_REMOVED lines=9> */
.L_x_1395:
[----:B------:R-:W-:Y:S05]  /*0a70*/  BSYNC B0 ;  /* 0x0000000000007941 */ /* 0x000fea0003800000 */
.L_x_1394:
[----:B------:R-:W-:Y:S01]  /*0a80*/  ISETP.NE.AND P6, PT, R6, RZ, PT ;  /* 0x000000ff0600720c */ /* 0x000fe20003fc5270 */
[----:B------:R-:W-:-:S12]  /*0a90*/  BSSY B0, `(.L_x_1396) ;  /* 0x000000b000007945 */ /* 0x000fd80003800000 */
        /* <DEDUP_REMOVED lines=10> */
.L_x_1397:
[----:B------:R-:W-:Y:S05]  /*0b40*/  BSYNC B0 ;  /* 0x0000000000007941 */ /* 0x000fea0003800000 */
.L_x_1396:
        /* <DEDUP_REMOVED lines=11> */
.L_x_1399:
[----:B------:R-:W-:Y:S05]  /*0c00*/  BSYNC B0 ;  /* 0x0000000000007941 */ /* 0x000fea0003800000 */
.L_x_1398:
        /* <DEDUP_REMOVED lines=11> */
.L_x_1401:
[----:B------:R-:W-:Y:S05]  /*0cc0*/  BSYNC B0 ;  /* 0x0000000000007941 */ /* 0x000fea0003800000 */
.L_x_1400:
        /* <DEDUP_REMOVED lines=11> */
.L_x_1403:
[----:B------:R-:W-:Y:S05]  /*0d80*/  BSYNC B0 ;  /* 0x0000000000007941 */ /* 0x000fea0003800000 */
.L_x_1402:
        /* <DEDUP_REMOVED lines=11> */
.L_x_1405:
[----:B------:R-:W-:Y:S05]  /*0e40*/  BSYNC B0 ;  /* 0x0000000000007941 */ /* 0x000fea0003800000 */
.L_x_1404:
        /* <DEDUP_REMOVED lines=11> */
.L_x_1407:
[----:B------:R-:W-:Y:S05]  /*0f00*/  BSYNC B0 ;  /* 0x0000000000007941 */ /* 0x000fea0003800000 */
.L_x_1406:
[----:B------:R-:W-:Y:S01]  /*0f10*/  @!P0 IADD3 R12, R12, 0x80, RZ ;  /* 0x000000800c0c8810 */ /* 0x000fe20007ffe0ff */
[----:B------:R0:W-:Y:S01]  /*0f20*/  @!P0 STG.E.U16 [R2.64], R4 ;  /* 0x0000000402008986 */ /* 0x0001e2000c101506 */
[----:B------:R-:W-:Y:S01]  /*0f30*/  BSSY B0, `(.L_x_1408) ;  /* 0x000002d000007945 */ /* 0x000fe20003800000 */
[----:B------:R-:W-:Y:S01]  /*0f40*/  BSSY B1, `(.L_x_1409) ;  /* 0x0000025000017945 */ /* 0x000fe20003800000 */
[----:B------:R-:W-:-:S13]  /*0f50*/  ISETP.GE.AND P0, PT, R12, R11, PT ;  /* 0x0000000b0c00720c */ /* 0x000fda0003f06270 */
[----:B------:R-:W-:Y:S05]  /*0f60*/  @P0 BRA `(.L_x_1410) ;  /* 0x000000c000000947 */ /* 0x000fea0003800000 */
[----:B0-----:R-:W-:Y:S01]  /*0f70*/  IMAD.IADD R2, R0, 0x1, R12 ;  /* 0x0000000100027824 */ /* 0x001fe200078e020c */
        /* <DEDUP_REMOVED lines=11> */
.L_x_1410:
[----:B0-----:R-:W-:-:S13]  /*1030*/  ISETP.GE.AND P0, PT, R12, R11, PT ;  /* 0x0000000b0c00720c */ /* 0x001fda0003f06270 */
[----:B------:R-:W-:Y:S05]  /*1040*/  @P0 BRA `(.L_x_1412) ;  /* 0x000000c000000947 */ /* 0x000fea0003800000 */
[----:B------:R-:W-:Y:S01]  /*1050*/  IMAD.IADD R2, R0, 0x1, R12 ;  /* 0x0000000100027824 */ /* 0x000fe200078e020c */
[----:B------:R-:W-:Y:S01]  /*1060*/  IADD3 R12, R12, 0x80, RZ ;  /* 0x000000800c0c7810 */ /* 0x000fe20007ffe0ff */
[----:B------:R-:W-:-:S04]  /*1070*/  IMAD.MOV.U32 R3, RZ, RZ, 0x2 ;  /* 0x00000002ff037424 */ /* 0x000fc800078e00ff */
[----:B------:R-:W-:-:S05]  /*1080*/  IMAD.WIDE.U32 R2, R2, R3, c[0x0][0x168] ;  /* 0x00005a0002027625 */ /* 0x000fca00078e0003 */
[----:B------:R0:W-:Y:S02]  /*1090*/  STG.E.U16 [R2.64], R7 ;  /* 0x0000000702007986 */ /* 0x0001e4000c101506 */
.L_x_1411:
[----:B------:R-:W-:-:S13]  /*10a0*/  ISETP.GE.AND P0, PT, R12, R11, PT ;  /* 0x0000000b0c00720c */ /* 0x000fda0003f06270 */
[----:B------:R-:W-:Y:S05]  /*10b0*/  @P0 BRA `(.L_x_1413) ;  /* 0x000000d000000947 */ /* 0x000fea0003800000 */
[----:B0-----:R-:W-:Y:S01]  /*10c0*/  IMAD.IADD R2, R0, 0x1, R12 ;  /* 0x0000000100027824 */ /* 0x001fe200078e020c */
[----:B------:R-:W-:Y:S01]  /*10d0*/  IADD3 R12, R12, 0x80, RZ ;  /* 0x000000800c0c7810 */ /* 0x000fe20007ffe0ff */
[----:B------:R-:W-:-:S04]  /*10e0*/  IMAD.MOV.U32 R3, RZ, RZ, 0x2 ;  /* 0x00000002ff037424 */ /* 0x000fc800078e00ff */
[----:B------:R-:W-:-:S05]  /*10f0*/  IMAD.WIDE.U32 R2, R2, R3, c[0x0][0x168] ;  /* 0x00005a0002027625 */ /* 0x000fca00078e0003 */
[----:B------:R0:W-:Y:S02]  /*1100*/  STG.E.U16 [R2.64], R8 ;  /* 0x0000000802007986 */ /* 0x0001e4000c101506 */
.L_x_1412:
        /* <DEDUP_REMOVED lines=8> */
.L_x_1413:
[----:B------:R-:W-:Y:S05]  /*1190*/  BSYNC B1 ;  /* 0x0000000000017941 */ /* 0x000fea0003800000 */
.L_x_1409:
[----:B------:R-:W-:-:S13]  /*11a0*/  ISETP.GE.AND P0, PT, R12, R11, PT ;  /* 0x0000000b0c00720c */ /* 0x000fda0003f06270 */
[----:B0-----:R-:W-:Y:S01]  /*11b0*/  @!P0 IMAD.IADD R2, R0, 0x1, R12 ;  /* 0x0000000100028824 */ /* 0x001fe200078e020c */
[----:B------:R-:W-:Y:S01]  /*11c0*/  @!P0 IADD3 R12, R12, 0x80, RZ ;  /* 0x000000800c0c8810 */ /* 0x000fe20007ffe0ff */
[----:B------:R-:W-:-:S04]  /*11d0*/  @!P0 IMAD.MOV.U32 R3, RZ, RZ, 0x2 ;  /* 0x00000002ff038424 */ /* 0x000fc800078e00ff */
[----:B------:R-:W-:-:S05]  /*11e0*/  @!P0 IMAD.WIDE.U32 R2, R2, R3, c[0x0][0x168] ;  /* 0x00005a0002028625 */ /* 0x000fca00078e0003 */
[----:B-----5:R0:W-:Y:S02]  /*11f0*/  @!P0 STG.E.U16 [R2.64], R13 ;  /* 0x0000000d02008986 */ /* 0x0201e4000c101506 */
.L_x_1414:
[----:B------:R-:W-:Y:S05]  /*1200*/  BSYNC B0 ;  /* 0x0000000000007941 */ /* 0x000fea0003800000 */
.L_x_1408:
[----:B------:R-:W-:Y:S01]  /*1210*/  WARPSYNC 0xffffffff ;  /* 0xffffffff00007948 */ /* 0x000fe20003800000 */
[----:B------:R-:W-:-:S13]  /*1220*/  ISETP.GE.AND P0, PT, R12, R11, PT ;  /* 0x0000000b0c00720c */ /* 0x000fda0003f06270 */
[----:B------:R-:W-:Y:S05]  /*1230*/  @P0 EXIT ;  /* 0x000000000000094d */ /* 0x000fea0003800000 */
[----:B0-----:R-:W-:Y:S02]  /*1240*/  IMAD.IADD R2, R0, 0x1, R12 ;  /* 0x0000000100027824 */ /* 0x001fe400078e020c */
[----:B------:R-:W-:-:S04]  /*1250*/  IMAD.MOV.U32 R3, RZ, RZ, 0x2 ;  /* 0x00000002ff037424 */ /* 0x000fc800078e00ff */
[----:B------:R-:W-:-:S05]  /*1260*/  IMAD.WIDE.U32 R2, R2, R3, c[0x0][0x168] ;  /* 0x00005a0002027625 */ /* 0x000fca00078e0003 */
[----:B-----5:R-:W-:Y:S01]  /*1270*/  STG.E.U16 [R2.64], R10 ;  /* 0x0000000a02007986 */ /* 0x020fe2000c101506 */
[----:B------:R-:W-:Y:S05]  /*1280*/  EXIT ;  /* 0x000000000000794d */ /* 0x000fea0003800000 */
.L_x_1415:
        /* <DEDUP_REMOVED lines=15> */
.L_x_21446:


//--------------------- .text._ZN2at6native29vectorized_elementwise_kernelILi4ENS0_13BUnaryFunctorIN3c108BFloat16ES4_S4_ZZZNS0_15binary_internal21div_trunc_kernel_cudaERNS_18TensorIteratorBaseEENKUlvE1_clEvENKUlvE2_clEvEUlS4_S4_E_EESt5arrayIPcLm2EEEEviT0_T1_ --------------------------
	.section	.text._ZN2at6native29vectorized_elementwise_kernelILi4ENS0_13BUnaryFunctorIN3c108BFloat16ES4_S4_ZZZNS0_15binary_internal21div_trunc_kernel_cudaERNS_18TensorIteratorBaseEENKUlvE1_clEvENKUlvE2_clEvEUlS4_S4_E_EESt5arrayIPcLm2EEEEviT0_T1_,"ax",@progbits
	.sectioninfo	@"SHI_REGISTERS=29"
	.align	128
        .global         _ZN2at6native29vectorized_elementwise_kernelILi4ENS0_13BUnaryFunctorIN3c108BFloat16ES4_S4_ZZZNS0_15binary_internal21div_trunc_kernel_cudaERNS_18TensorIteratorBaseEENKUlvE1_clEvENKUlvE2_clEvEUlS4_S4_E_EESt5arrayIPcLm2EEEEviT0_T1_
        .type           _ZN2at6native29vectorized_elementwise_kernelILi4ENS0_13BUnaryFunctorIN3c108BFloat16ES4_S4_ZZZNS0_15binary_internal21div_trunc_kernel_cudaERNS_18TensorIteratorBaseEENKUlvE1_clEvENKUlvE2_clEvEUlS4_S4_E_EESt5arrayIPcLm2EEEEviT0_T1_,@function
        .size           _ZN2at6native29vectorized_elementwise_kernelILi4ENS0_13BUnaryFunctorIN3c108BFloat16ES4_S4_ZZZNS0_15binary_internal21div_trunc_kernel_cudaERNS_18TensorIteratorBaseEENKUlvE1_clEvENKUlvE2_clEvEUlS4_S4_E_EESt5arrayIPcLm2EEEEviT0_T1_,(.L_x_21447 - _ZN2at6native29vectorized_elementwise_kernelILi4ENS0_13BUnaryFunctorIN3c108BFloat16ES4_S4_ZZZNS0_15binary_internal21div_trunc_kernel_cudaERNS_18TensorIteratorBaseEENKUlvE1_clEvENKUlvE2_clEvEUlS4_S4_E_EESt5arrayIPcLm2EEEEviT0_T1_)
        .other          _ZN2at6native29vectorized_elementwise_kernelILi4ENS0_13BUnaryFunctorIN3c108BFloat16ES4_S4_ZZZNS0_15binary_internal21div_trunc_kernel_cudaERNS_18TensorIteratorBaseEENKUlvE1_clEvENKUlvE2_clEvEUlS4_S4_E_EESt5arrayIPcLm2EEEEviT0_T1_,@"STO_CUDA_ENTRY STV_DEFAULT"
_ZN2at6native29vectorized_elementwise_kernelILi4ENS0_13BUnaryFunctorIN3c108BFloat16ES4_S4_ZZZNS0_15binary_internal21div_trunc_kernel_cudaERNS_18TensorIteratorBaseEENKUlvE1_clEvENKUlvE2_clEvEUlS4_S4_E_EESt5arrayIPcLm2EEEEviT0_T1_:
.text._ZN2at6native29vectorized_elementwise_kernelILi4ENS0_13BUnaryFunctorIN3c108BFloat16ES4_S4_ZZZNS0_15binary_internal21div_trunc_kernel_cudaERNS_18TensorIteratorBaseEENKUlvE1_clEvENKUlvE2_clEvEUlS4_S4_E_EESt5arrayIPcLm2EEEEviT0_T1_:
        /* <DEDUP_REMOVED lines=11> */
[----:B------:R-:W2:Y:S04]  /*00b0*/  LDG.E.64 R4, [R10.64] ;  /* 0x000000060a047981 */ /* 0x000ea8000c1e1b00 */
[----:B------:R0:W3:Y:S01]  /*00c0*/  LDG.E.64 R2, [R10.64+0x400] ;  /* 0x000400060a027981 */ /* 0x0000e2000c1e1b00 */
[----:B------:R-:W-:Y:S02]  /*00d0*/  ULDC.U16 UR4, c[0x0][0x166] ;  /* 0x0000598000047ab9 */ /* 0x000fe40000000400 */
[----:B------:R-:W-:-:S09]  /*00e0*/  UPRMT UR4, URZ, 0x5410, UR4 ;  /* 0x000054103f047896 */ /* 0x000fd20008000004 */
[----:B------:R-:W1:Y:S01]  /*00f0*/  MUFU.RCP R8, UR4 ;  /* 0x0000000400087d08 */ /* 0x000e620008001000 */
[--C-:B--2---:R-:W-:Y:S02]  /*0100*/  PRMT R9, RZ, 0x5410, R4.reuse ;  /* 0x00005410ff097816 */ /* 0x104fe40000000004 */
[----:B0-----:R-:W-:Y:S02]  /*0110*/  PRMT R11, RZ, 0x7610, R4 ;  /* 0x00007610ff0b7816 */ /* 0x001fe40000000004 */
[----:B---3--:R-:W-:Y:S01]  /*0120*/  PRMT R13, RZ, 0x5410, R2 ;  /* 0x00005410ff0d7816 */ /* 0x008fe20000000002 */
[-C--:B-1----:R-:W-:Y:S02]  /*0130*/  FMUL.FTZ R9, R9, R8.reuse ;  /* 0x0000000809097220 */ /* 0x082fe40000410000 */
[-C--:B------:R-:W-:Y:S02]  /*0140*/  FMUL.FTZ R12, R11, R8.reuse ;  /* 0x000000080b0c7220 */ /* 0x080fe40000410000 */
[----:B------:R-:W-:Y:S01]  /*0150*/  FMUL.FTZ R13, R13, R8 ;  /* 0x000000080d0d7220 */ /* 0x000fe20000410000 */
[----:B------:R-:W-:-:S02]  /*0160*/  F2FP.BF16.PACK_AB R9, RZ, R9 ;  /* 0x00000009ff09723e */ /* 0x000fc400000010ff */
[----:B------:R-:W-:Y:S02]  /*0170*/  F2FP.BF16.PACK_AB R12, RZ, R12 ;  /* 0x0000000cff0c723e */ /* 0x000fe400000010ff */
[----:B------:R-:W-:Y:S02]  /*0180*/  PRMT R4, RZ, 0x5410, R9 ;  /* 0x00005410ff047816 */ /* 0x000fe40000000009 */
[--C-:B------:R-:W-:Y:S02]  /*0190*/  PRMT R9, RZ, 0x5410, R5.reuse ;  /* 0x00005410ff097816 */ /* 0x100fe40000000005 */
[----:B------:R-:W-:Y:S02]  /*01a0*/  PRMT R5, RZ, 0x7610, R5 ;  /* 0x00007610ff057816 */ /* 0x000fe40000000005 */
[----:B------:R-:W-:Y:S01]  /*01b0*/  F2FP.BF16.PACK_AB R13, RZ, R13 ;  /* 0x0000000dff0d723e */ /* 0x000fe200000010ff */
[-C--:B------:R-:W-:Y:S01]  /*01c0*/  FMUL.FTZ R10, R9, R8.reuse ;  /* 0x00000008090a7220 */ /* 0x080fe20000410000 */
[----:B------:R-:W-:Y:S01]  /*01d0*/  PRMT R9, RZ, 0x5410, R12 ;  /* 0x00005410ff097816 */ /* 0x000fe2000000000c */
[----:B------:R-:W-:Y:S01]  /*01e0*/  FMUL.FTZ R11, R5, R8 ;  /* 0x00000008050b7220 */ /* 0x000fe20000410000 */
[----:B------:R-:W-:Y:S02]  /*01f0*/  FRND.TRUNC R4, R4 ;  /* 0x0000000400047307 */ /* 0x000fe4000020d000 */
[----:B------:R-:W-:-:S02]  /*0200*/  F2FP.BF16.PACK_AB R10, RZ, R10 ;  /* 0x0000000aff0a723e */ /* 0x000fc400000010ff */
[----:B------:R-:W-:Y:S02]  /*0210*/  F2FP.BF16.PACK_AB R11, RZ, R11 ;  /* 0x0000000bff0b723e */ /* 0x000fe400000010ff */
[----:B------:R-:W-:Y:S02]  /*0220*/  PRMT R5, RZ, 0x5410, R10 ;  /* 0x00005410ff057816 */ /* 0x000fe4000000000a */
[----:B------:R-:W-:Y:S01]  /*0230*/  PRMT R10, RZ, 0x5410, R11 ;  /* 0x00005410ff0a7816 */ /* 0x000fe2000000000b */
[----:B------:R-:W0:Y:S01]  /*0240*/  FRND.TRUNC R9, R9 ;  /* 0x0000000900097307 */ /* 0x000e22000020d000 */
[----:B------:R-:W-:Y:S02]  /*0250*/  PRMT R11, RZ, 0x7610, R2 ;  /* 0x00007610ff0b7816 */ /* 0x000fe40000000002 */
[----:B------:R-:W-:Y:S02]  /*0260*/  PRMT R2, RZ, 0x5410, R13 ;  /* 0x00005410ff027816 */ /* 0x000fe4000000000d */
[--C-:B------:R-:W-:Y:S01]  /*0270*/  PRMT R13, RZ, 0x5410, R3.reuse ;  /* 0x00005410ff0d7816 */ /* 0x100fe20000000003 */
[-C--:B------:R-:W-:Y:S01]  /*0280*/  FMUL.FTZ R11, R11, R8.reuse ;  /* 0x000000080b0b7220 */ /* 0x080fe20000410000 */
[----:B------:R-:W-:Y:S01]  /*0290*/  PRMT R3, RZ, 0x7610, R3 ;  /* 0x00007610ff037816 */ /* 0x000fe20000000003 */
[----:B------:R-:W-:Y:S02]  /*02a0*/  FRND.TRUNC R5, R5 ;  /* 0x0000000500057307 */ /* 0x000fe4000020d000 */
[-C--:B------:R-:W-:Y:S01]  /*02b0*/  FMUL.FTZ R13, R13, R8.reuse ;  /* 0x000000080d0d7220 */ /* 0x080fe20000410000 */
[----:B------:R-:W-:Y:S01]  /*02c0*/  F2FP.BF16.PACK_AB R11, RZ, R11 ;  /* 0x0000000bff0b723e */ /* 0x000fe200000010ff */
[----:B------:R-:W-:-:S03]  /*02d0*/  FMUL.FTZ R8, R3, R8 ;  /* 0x0000000803087220 */ /* 0x000fc60000410000 */
[----:B------:R-:W-:Y:S01]  /*02e0*/  F2FP.BF16.PACK_AB R13, RZ, R13 ;  /* 0x0000000dff0d723e */ /* 0x000fe200000010ff */
[----:B------:R-:W1:Y:S01]  /*02f0*/  FRND.TRUNC R10, R10 ;  /* 0x0000000a000a7307 */ /* 0x000e62000020d000 */
[----:B------:R-:W-:Y:S02]  /*0300*/  F2FP.BF16.PACK_AB R8, RZ, R8 ;  /* 0x00000008ff08723e */ /* 0x000fe400000010ff */
[----:B------:R-:W-:Y:S02]  /*0310*/  PRMT R11, RZ, 0x5410, R11 ;  /* 0x00005410ff0b7816 */ /* 0x000fe4000000000b */
[----:B------:R-:W-:Y:S01]  /*0320*/  PRMT R3, RZ, 0x5410, R13 ;  /* 0x00005410ff037816 */ /* 0x000fe2000000000d */
[----:B------:R-:W-:Y:S01]  /*0330*/  IMAD.WIDE.U32 R12, R0, R7, c[0x0][0x168] ;  /* 0x00005a00000c7625 */ /* 0x000fe200078e0007 */
[----:B------:R-:W-:Y:S01]  /*0340*/  PRMT R8, RZ, 0x5410, R8 ;  /* 0x00005410ff087816 */ /* 0x000fe20000000008 */
[----:B------:R-:W-:Y:S01]  /*0350*/  FRND.TRUNC R2, R2 ;  /* 0x0000000200027307 */ /* 0x000fe2000020d000 */
[----:B0-----:R-:W-:-:S03]  /*0360*/  F2FP.BF16.PACK_AB R4, R9, R4 ;  /* 0x000000040904723e */ /* 0x001fc600000010ff */
[----:B------:R-:W-:-:S04]  /*0370*/  IMAD.WIDE R12, R6, 0x8, R12 ;  /* 0x00000008060c7825 */ /* 0x000fc800078e020c */
        /* <DEDUP_REMOVED lines=9> */
.L_x_1416:
[----:B------:R-:W0:Y:S01]  /*0410*/  S2R R12, SR_TID.X ;  /* 0x00000000000c7919 */ /* 0x000e220000002100 */
[----:B------:R-:W-:Y:S02]  /*0420*/  PRMT R16, RZ, 0x7610, R16 ;  /* 0x00007610ff107816 */ /* 0x000fe40000000010 */
        /* <DEDUP_REMOVED lines=82> */
.L_x_1418:
[----:B-1----:R-:W-:Y:S05]  /*0950*/  BSYNC B0 ;  /* 0x0000000000007941 */ /* 0x002fea0003800000 */
.L_x_1417:
        /* <DEDUP_REMOVED lines=13> */
.L_x_1420:
[----:B------:R-:W-:Y:S05]  /*0a30*/  BSYNC B0 ;  /* 0x0000000000007941 */ /* 0x000fea0003800000 */
.L_x_1419:
        /* <DEDUP_REMOVED lines=12> */
.L_x_1422:
[----:B------:R-:W-:Y:S05]  /*0b00*/  BSYNC B0 ;  /* 0x0000000000007941 */ /* 0x000fea0003800000 */
.L_x_1421:
        /* <DEDUP_REMOVED lines=11> */
.L_x_1424:
[----:B------:R-:W-:Y:S05]  /*0bc0*/  BSYNC B0 ;  /* 0x0000000000007941 */ /* 0x000fea0003800000 */
.L_x_1423:
        /* <DEDUP_REMOVED lines=11> */
.L_x_1426:
[----:B------:R-:W-:Y:S05]  /*0c80*/  BSYNC B0 ;  /* 0x0000000000007941 */ /* 0x000fea0003800000 */
.L_x_1425:
        /* <DEDUP_REMOVED lines=11> */
.L_x_1428:
[----:B------:R-:W-:Y:S05]  /*0d40*/  BSYNC B0 ;  /* 0x0000000000007941 */ /* 0x000fea0003800000 */
.L_x_1427:
        /* <DEDUP_REMOVED lines=11> */
.L_x_1430:
[----:B------:R-:W-:Y:S05]  /*0e00*/  BSYNC B0 ;  /* 0x0000000000007941 */ /* 0x000fea0003800000 */
.L_x_1429:
        /* <DEDUP_REMOVED lines=11> */
.L_x_1432:
[----:B------:R-:W-:Y:S05]  /*0ec0*/  BSYNC B0 ;  /* 0x0000000000007941 */ /* 0x000fea0003800000 */
.L_x_1431:
        /* <DEDUP_REMOVED lines=18> */
.L_x_1435:
[----:B0-----:R-:W-:-:S13]  /*0ff0*/  ISETP.GE.AND P0, PT, R12, R11, PT ;  /* 0x0000000b0c00720c */ /* 0x001fda0003f06270 */
[----:B------:R-:W-:Y:S05]  /*1000*/  @P0 BRA `(.L_x_1437) ;  /* 0x000000c000000947 */ /* 0x000fea0003800000 */
[----:B------:R-:W-:Y:S01]  /*1010*/  IMAD.IADD R2, R0, 0x1, R12 ;  /* 0x0000000100027824 */ /* 0x000fe200078e020c */
[----:B------:R-:W-:Y:S01]  /*1020*/  IADD3 R12, R12, 0x80, RZ ;  /* 0x000000800c0c7810 */ /* 0x000fe20007ffe0ff */
[----:B------:R-:W-:-:S04]  /*1030*/  IMAD.MOV.U32 R3, RZ, RZ, 0x2 ;  /* 0x00000002ff037424 */ /* 0x000fc800078e00ff */
[----:B------:R-:W-:-:S05]  /*1040*/  IMAD.WIDE.U32 R2, R2, R3, c[0x0][0x168] ;  /* 0x00005a0002027625 */ /* 0x000fca00078e0003 */
[----:B------:R0:W-:Y:S02]  /*1050*/  STG.E.U16 [R2.64], R7 ;  /* 0x0000000702007986 */ /* 0x0001e4000c101506 */
.L_x_1436:
[----:B------:R-:W-:-:S13]  /*1060*/  ISETP.GE.AND P0, PT, R12, R11, PT ;  /* 0x0000000b0c00720c */ /* 0x000fda0003f06270 */
[----:B------:R-:W-:Y:S05]  /*1070*/  @P0 BRA `(.L_x_1438) ;  /* 0x000000d000000947 */ /* 0x000fea0003800000 */
[----:B0-----:R-:W-:Y:S01]  /*1080*/  IMAD.IADD R2, R0, 0x1, R12 ;  /* 0x0000000100027824 */ /* 0x001fe200078e020c */
[----:B------:R-:W-:Y:S01]  /*1090*/  IADD3 R12, R12, 0x80, RZ ;  /* 0x000000800c0c7810 */ /* 0x000fe20007ffe0ff */
[----:B------:R-:W-:-:S04]  /*10a0*/  IMAD.MOV.U32 R3, RZ, RZ, 0x2 ;  /* 0x00000002ff037424 */ /* 0x000fc800078e00ff */
[----:B------:R-:W-:-:S05]  /*10b0*/  IMAD.WIDE.U32 R2, R2, R3, c[0x0][0x168] ;  /* 0x00005a0002027625 */ /* 0x000fca00078e0003 */
[----:B------:R0:W-:Y:S02]  /*10c0*/  STG.E.U16 [R2.64], R8 ;  /* 0x0000000802007986 */ /* 0x0001e4000c101506 */
.L_x_1437:
        /* <DEDUP_REMOVED lines=8> */
.L_x_1438:
[----:B------:R-:W-:Y:S05]  /*1150*/  BSYNC B1 ;  /* 0x0000000000017941 */ /* 0x000fea0003800000 */
.L_x_1434:
[----:B------:R-:W-:-:S13]  /*1160*/  ISETP.GE.AND P0, PT, R12, R11, PT ;  /* 0x0000000b0c00720c */ /* 0x000fda0003f06270 */
[----:B0-----:R-:W-:Y:S01]  /*1170*/  @!P0 IMAD.IADD R2, R0, 0x1, R12 ;  /* 0x0000000100028824 */ /* 0x001fe200078e020c */
[----:B------:R-:W-:Y:S01]  /*1180*/  @!P0 IADD3 R12, R12, 0x80, RZ ;  /* 0x000000800c0c8810 */ /* 0x000fe20007ffe0ff */
[----:B------:R-:W-:-:S04]  /*1190*/  @!P0 IMAD.MOV.U32 R3, RZ, RZ, 0x2 ;  /* 0x00000002ff038424 */ /* 0x000fc800078e00ff */
[----:B------:R-:W-:-:S05]  /*11a0*/  @!P0 IMAD.WIDE.U32 R2, R2, R3, c[0x0][0x168] ;  /* 0x00005a0002028625 */ /* 0x000fca00078e0003 */
[----:B-----5:R0:W-:Y:S02]  /*11b0*/  @!P0 STG.E.U16 [R2.64], R13 ;  /* 0x0000000d02008986 */ /* 0x0201e4000c101506 */
.L_x_1439:
[----:B------:R-:W-:Y:S05]  /*11c0*/  BSYNC B0 ;  /* 0x0000000000007941 */ /* 0x000fea0003800000 */
.L_x_1433:
        /* <DEDUP_REMOVED lines=8> */
.L_x_1440:
        /* <DEDUP_REMOVED lines=11> */
.L_x_21447:


//--------------------- .text._ZN2at6native29vectorized_elementwise_kernelILi8ENS0_13BUnaryFunctorIN3c108BFloat16ES4_S4_ZZZNS0_15binary_internal21div_trunc_kernel_cudaERNS_18TensorIteratorBaseEENKUlvE1_clEvENKUlvE2_clEvEUlS4_S4_E_EESt5arrayIPcLm2EEEEviT0_T1_ --------------------------
	.section	.text._ZN2at6native29vectorized_elementwise_kernelILi8ENS0_13BUnaryFunctorIN3c108BFloat16ES4_S4_ZZZNS0_15binary_internal21div_trunc_kernel_cudaERNS_18TensorIteratorBaseEENKUlvE1_clEvENKUlvE2_clEvEUlS4_S4_E_EESt5arrayIPcLm2EEEEviT0_T1_,"ax",@progbits
	.sectioninfo	@"SHI_REGISTERS=4"
	.align	128
        .global         _ZN2at6native29vectorized_elementwise_kernelILi8ENS0_13BUnaryFunctorIN3c108BFloat16ES4_S4_ZZZNS0_15binary_internal21div_trunc_kernel_cudaERNS_18TensorIteratorBaseEENKUlvE1_clEvENKUlvE2_clEvEUlS4_S4_E_EESt5arrayIPcLm2EEEEviT0_T1_
        .type           _ZN2at6native29vectorized_elementwise_kernelILi8ENS0_13BUnaryFunctorIN3c108BFloat16ES4_S4_ZZZNS0_15binary_internal21div_trunc_kernel_cudaERNS_18TensorIteratorBaseEENKUlvE1_clEvENKUlvE2_clEvEUlS4_S4_E_EESt5arrayIPcLm2EEEEviT0_T1_,@function
        .size           _ZN2at6native29vectorized_elementwise_kernelILi8ENS0_13BUnaryFunctorIN3c108BFloat16ES4_S4_ZZZNS0_15binary_internal21div_trunc_kernel_cudaERNS_18TensorIteratorBaseEENKUlvE1_clEvENKUlvE2_clEvEUlS4_S4_E_EESt5arrayIPcLm2EEEEviT0_T1_,(.L_x_21448 - _ZN2at6native29vectorized_elementwise_kernelILi8ENS0_13BUnaryFunctorIN3c108BFloat16ES4_S4_ZZZNS0_15binary_internal21div_trunc_kernel_cudaERNS_18TensorIteratorBaseEENKUlvE1_clEvENKUlvE2_clEvEUlS4_S4_E_EESt5arrayIPcLm2EEEEviT0_T1_)
        .other          _ZN2at6native29vectorized_elementwise_kernelILi8ENS0_13BUnaryFunctorIN3c108BFloat16ES4_S4_ZZZNS0_15binary_internal21div_trunc_kernel_cudaERNS_18TensorIteratorBaseEENKUlvE1_clEvENKUlvE2_clEvEUlS4_S4_E_EESt5arrayIPcLm2EEEEviT0_T1_,@"STO_CUDA_ENTRY STV_DEFAULT"
_ZN2at6native29vectorized_elementwise_kernelILi8ENS0_13BUnaryFunctorIN3c108BFloat16ES4_S4_ZZZNS0_15binary_internal21div_trunc_kernel_cudaERNS_18TensorIteratorBaseEENKUlvE1_clEvENKUlvE2_clEvEUlS4_S4_E_EESt5arrayIPcLm2EEEEviT0_T1_:
.text._ZN2at6native29vectorized_elementwise_kernelILi8ENS0_13BUnaryFunctorIN3c108BFloat16ES4_S4_ZZZNS0_15binary_internal21div_trunc_kernel_cudaERNS_18TensorIteratorBaseEENKUlvE1_clEvENKUlvE2_clEvEUlS4_S4_E_EESt5arrayIPcLm2EEEEviT0_T1_:
[----:B------:R-:W-:Y:S02]  /*0000*/  MOV R1, c[0x0][0x28] ;  /* 0x00000a0000017a02 */ /* 0x000fe40000000f00 */
[----:B------:R-:W-:Y:S05]  /*0010*/  EXIT ;  /* 0x000000000000794d */ /* 0x000fea0003800000 */
.L_x_1441:
        /* <DEDUP_REMOVED lines=14> */
.L_x_21448:


//--------------------- .text._ZN2at6native18elementwise_kernelILi128ELi4EZNS0_15gpu_kernel_implINS0_13AUnaryFunctorIN3c108BFloat16ES5_S5_ZZZNS0_15binary_internal21div_trunc_kernel_cudaERNS_18TensorIteratorBaseEENKUlvE1_clEvENKUlvE2_clEvEUlS5_S5_E_EEEEvS8_RKT_EUliE_EEviT1_ --------------------------
	.section	.text._ZN2at6native18elementwise_kernelILi128ELi4EZNS0_15gpu_kernel_implINS0_13AUnaryFunctorIN3c108BFloat16ES5_S5_ZZZNS0_15binary_internal21div_trunc_kernel_cudaERNS_18TensorIteratorBaseEENKUlvE1_clEvENKUlvE2_clEvEUlS5_S5_E_EEEEvS8_RKT_EUliE_EEviT1_,"ax",@progbits
	.sectioninfo	@"SHI_REGISTERS=26"
	.align	128
        .global         _ZN2at6native18elementwise_kernelILi128ELi4EZNS0_15gpu_kernel_implINS0_13AUnaryFunctorIN3c108BFloat16ES5_S5_ZZZNS0_15binary_internal21div_trunc_kernel_cudaERNS_18TensorIteratorBaseEENKUlvE1_clEvENKUlvE2_clEvEUlS5_S5_E_EEEEvS8_RKT_EUliE_EEviT1_
        .type           _ZN2at6native18elementwise_kernelILi128ELi4EZNS0_15gpu_kernel_implINS0_13AUnaryFunctorIN3c108BFloat16ES5_S5_ZZZNS0_15binary_internal21div_trunc_kernel_cudaERNS_18TensorIteratorBaseEENKUlvE1_clEvENKUlvE2_clEvEUlS5_S5_E_EEEEvS8_RKT_EUliE_EEviT1_,@function
        .size           _ZN2at6native18elementwise_kernelILi128ELi4EZNS0_15gpu_kernel_implINS0_13AUnaryFunctorIN3c108BFloat16ES5_S5_ZZZNS0_15binary_internal21div_trunc_kernel_cudaERNS_18TensorIteratorBaseEENKUlvE1_clEvENKUlvE2_clEvEUlS5_S5_E_EEEEvS8_RKT_EUliE_EEviT1_,(.L_x_21449 - _ZN2at6native18elementwise_kernelILi128ELi4EZNS0_15gpu_kernel_implINS0_13AUnaryFunctorIN3c108BFloat16ES5_S5_ZZZNS0_15binary_internal21div_trunc_kernel_cudaERNS_18TensorIteratorBaseEENKUlvE1_clEvENKUlvE2_clEvEUlS5_S5_E_EEEEvS8_RKT_EUliE_EEviT1_)
        .other          _ZN2at6native18elementwise_kernelILi128ELi4EZNS0_15gpu_kernel_implINS0_13AUnaryFunctorIN3c108BFloat16ES5_S5_ZZZNS0_15binary_internal21div_trunc_kernel_cudaERNS_18TensorIteratorBaseEENKUlvE1_clEvENKUlvE2_clEvEUlS5_S5_E_EEEEvS8_RKT_EUliE_EEviT1_,@"STO_CUDA_ENTRY STV_DEFAULT"
_ZN2at6native18elementwise_kernelILi128ELi4EZNS0_15gpu_kernel_implINS0_13AUnaryFunctorIN3c108BFloat16ES5_S5_ZZZNS0_15binary_internal21div_trunc_kernel_cudaERNS_18TensorIteratorBaseEENKUlvE1_clEvENKUlvE2_clEvEUlS5_S5_E_EEEEvS8_RKT_EUliE_EEviT1_:
.text._ZN2at6native18elementwise_kernelILi128ELi4EZNS0_15gpu_kernel_implINS0_13AUnaryFunctorIN3c108BFloat16ES5_S5_ZZZNS0_15binary_internal21div_trunc_kernel_cudaERNS_18TensorIteratorBaseEENKUlvE1_clEvENKUlvE2_clEvEUlS5_S5_E_EEEEvS8_RKT_EUliE_EEviT1_:
        /* <DEDUP_REMOVED lines=237> */
.L_x_1444:
        /* <DEDUP_REMOVED lines=20> */
.L_x_1448:
[----:B------:R-:W2:Y:S02]  /*1010*/  LDG.E.U8 R2, [R2.64] ;  /* 0x0000002402027981 */ /* 0x000ea4000c1e1100 */
[----:B--2---:R-:W0:Y:S02]  /*1020*/  I2F.U16 R0, R2 ;  /* 0x0000000200007306 */ /* 0x004e240000101000 */
[----:B0-----:R-:W-:Y:S01]  /*1030*/  F2FP.BF16.PACK_AB R0, RZ, R0 ;  /* 0x00000000ff00723e */ /* 0x001fe200000010ff */
[----:B------:R-:W-:Y:S05]  /*1040*/  BRA `(.L_x_1450) ;  /* 0x00000e3000007947 */ /* 0x000fea0003800000 */
.L_x_1447:
        /* <DEDUP_REMOVED lines=10> */
.L_x_1452:
[----:B------:R-:W2:Y:S02]  /*10f0*/  LDG.E R2, [R2.64] ;  /* 0x0000002402027981 */ /* 0x000ea4000c1e1900 */
[----:B--2---:R-:W0:Y:S02]  /*1100*/  I2F R0, R2 ;  /* 0x0000000200007306 */ /* 0x004e240000201400 */
[----:B0-----:R-:W-:Y:S01]  /*1110*/  F2FP.BF16.PACK_AB R0, RZ, R0 ;  /* 0x00000000ff00723e */ /* 0x001fe200000010ff */
[----:B------:R-:W-:Y:S05]  /*1120*/  BRA `(.L_x_1450) ;  /* 0x00000d5000007947 */ /* 0x000fea0003800000 */
.L_x_1451:
[----:B------:R-:W2:Y:S02]  /*1130*/  LDG.E.U16 R2, [R2.64] ;  /* 0x0000002402027981 */ /* 0x000ea4000c1e1500 */
[----:B--2---:R-:W0:Y:S02]  /*1140*/  I2F.S16 R0, R2 ;  /* 0x0000000200007306 */ /* 0x004e240000101400 */
[----:B0-----:R-:W-:Y:S01]  /*1150*/  F2FP.BF16.PACK_AB R0, RZ, R0 ;  /* 0x00000000ff00723e */ /* 0x001fe200000010ff */
[----:B------:R-:W-:Y:S05]  /*1160*/  BRA `(.L_x_1450) ;  /* 0x00000d1000007947 */ /* 0x000fea0003800000 */
.L_x_1446:
        /* <DEDUP_REMOVED lines=9> */
.L_x_1454:
[----:B------:R-:W2:Y:S02]  /*1200*/  LDG.E.U16 R0, [R2.64] ;  /* 0x0000002402007981 */ /* 0x000ea4000c1e1500 */
[----:B--2---:R-:W-:-:S05]  /*1210*/  HADD2.F32 R0, -RZ, R0.H0_H0 ;  /* 0x20000000ff007230 */ /* 0x004fca0000004100 */
[----:B------:R-:W-:Y:S01]  /*1220*/  F2FP.BF16.PACK_AB R0, RZ, R0 ;  /* 0x00000000ff00723e */ /* 0x000fe200000010ff */
[----:B------:R-:W-:Y:S05]  /*1230*/  BRA `(.L_x_1450) ;  /* 0x00000c4000007947 */ /* 0x000fea0003800000 */
.L_x_1453:
        /* <DEDUP_REMOVED lines=9> */
.L_x_1456:
[----:B------:R-:W2:Y:S02]  /*12d0*/  LDG.E.U16 R2, [R2.64] ;  /* 0x0000002402027981 */ /* 0x000ea4000c1e1500 */
[----:B--2---:R-:W-:-:S05]  /*12e0*/  HADD2.F32 R0, -RZ, R2.H0_H0 ;  /* 0x20000002ff007230 */ /* 0x004fca0000004100 */
[----:B------:R-:W-:Y:S01]  /*12f0*/  F2FP.BF16.PACK_AB R0, RZ, R0 ;  /* 0x00000000ff00723e */ /* 0x000fe200000010ff */
[----:B------:R-:W-:Y:S05]  /*1300*/  BRA `(.L_x_1450) ;  /* 0x00000b7000007947 */ /* 0x000fea0003800000 */
.L_x_1455:
[----:B------:R-:W2:Y:S02]  /*1310*/  LDG.E.64 R2, [R2.64] ;  /* 0x0000002402027981 */ /* 0x000ea4000c1e1b00 */
[----:B--2---:R-:W0:Y:S01]  /*1320*/  F2F.F32.F64 R0, R2 ;  /* 0x0000000200007310 */ /* 0x004e220000301000 */
[----:B------:R-:W0:-:S14]  /*1330*/  DSETP.GEU.AND P0, PT, |R2|, c[0x2][0x0], PT ;  /* 0x008000000200762a */ /* 0x000e1c0003f0e200 */
[----:B0-----:R-:W-:-:S05]  /*1340*/  @!P0 FMUL R0, R0, 1.175494350822287508e-38 ;  /* 0x0080000000008820 */ /* 0x001fca0000400000 */
[----:B------:R-:W-:Y:S01]  /*1350*/  F2FP.BF16.PACK_AB R0, RZ, R0 ;  /* 0x00000000ff00723e */ /* 0x000fe200000010ff */
[----:B------:R-:W-:Y:S05]  /*1360*/  BRA `(.L_x_1450) ;  /* 0x00000b1000007947 */ /* 0x000fea0003800000 */
.L_x_1445:
        /* <DEDUP_REMOVED lines=13> */
.L_x_1459:
[----:B------:R-:W2:Y:S02]  /*1440*/  LDG.E.64 R2, [R2.64] ;  /* 0x0000002402027981 */ /* 0x000ea4000c1e1b00 */
[----:B--2---:R-:W0:Y:S01]  /*1450*/  F2F.F32.F64 R0, R2 ;  /* 0x0000000200007310 */ /* 0x004e220000301000 */
[----:B------:R-:W0:-:S14]  /*1460*/  DSETP.GEU.AND P0, PT, |R2|, c[0x2][0x0], PT ;  /* 0x008000000200762a */ /* 0x000e1c0003f0e200 */
[----:B0-----:R-:W-:-:S05]  /*1470*/  @!P0 FMUL R0, R0, 1.175494350822287508e-38 ;  /* 0x0080000000008820 */ /* 0x001fca0000400000 */
[----:B------:R-:W-:Y:S01]  /*1480*/  F2FP.BF16.PACK_AB R0, RZ, R0 ;  /* 0x00000000ff00723e */ /* 0x000fe200000010ff */
[----:B------:R-:W-:Y:S05]  /*1490*/  BRA `(.L_x_1450) ;  /* 0x000009e000007947 */ /* 0x000fea0003800000 */
.L_x_1458:
        /* <DEDUP_REMOVED lines=28> */
.L_x_1461:
        /* <DEDUP_REMOVED lines=15> */
.L_x_1460:
[----:B------:R0:W5:Y:S01]  /*1750*/  LDG.E.U16 R0, [R2.64] ;  /* 0x0000002402007981 */ /* 0x000162000c1e1500 */
[----:B------:R-:W-:Y:S05]  /*1760*/  BRA `(.L_x_1450) ;  /* 0x0000071000007947 */ /* 0x000fea0003800000 */
.L_x_1457:
        /* <DEDUP_REMOVED lines=12> */
.L_x_1464:
        /* <DEDUP_REMOVED lines=21> */
.L_x_1468:
[----:B------:R-:W-:Y:S05]  /*1980*/  BSYNC B1 ;  /* 0x0000000000017941 */ /* 0x000fea0003800000 */
.L_x_1467:
[----:B------:R-:W-:Y:S01]  /*1990*/  LEA R3, R0, 0x3b800000, 0x17 ;  /* 0x3b80000000037811 */ /* 0x000fe200078eb8ff */
[----:B------:R-:W-:-:S05]  /*19a0*/  IMAD.SHL.U32 R0, R2, 0x100000, RZ ;  /* 0x0010000002007824 */ /* 0x000fca00078e00ff */
[----:B------:R-:W-:Y:S02]  /*19b0*/  LOP3.LUT R0, R3, R0, R4, 0xfe, !PT ;  /* 0x0000000003007212 */ /* 0x000fe400078efe04 */
.L_x_1466:
[----:B------:R-:W-:Y:S05]  /*19c0*/  BSYNC B0 ;  /* 0x0000000000007941 */ /* 0x000fea0003800000 */
.L_x_1465:
[----:B------:R-:W-:Y:S01]  /*19d0*/  F2FP.BF16.PACK_AB R0, RZ, R0 ;  /* 0x00000000ff00723e */ /* 0x000fe200000010ff */
[----:B------:R-:W-:Y:S05]  /*19e0*/  BRA `(.L_x_1450) ;  /* 0x0000049000007947 */ /* 0x000fea0003800000 */
.L_x_1463:
        /* <DEDUP_REMOVED lines=21> */
.L_x_1472:
[----:B------:R-:W-:Y:S05]  /*1b40*/  BSYNC B1 ;  /* 0x0000000000017941 */ /* 0x000fea0003800000 */
.L_x_1471:
[----:B------:R-:W-:Y:S01]  /*1b50*/  LEA R3, R0, 0x37800000, 0x17 ;  /* 0x3780000000037811 */ /* 0x000fe200078eb8ff */
[----:B------:R-:W-:-:S05]  /*1b60*/  IMAD.SHL.U32 R0, R2, 0x200000, RZ ;  /* 0x0020000002007824 */ /* 0x000fca00078e00ff */
[----:B------:R-:W-:Y:S02]  /*1b70*/  LOP3.LUT R0, R3, R0, R4, 0xfe, !PT ;  /* 0x0000000003007212 */ /* 0x000fe400078efe04 */
.L_x_1470:
[----:B------:R-:W-:Y:S05]  /*1b80*/  BSYNC B0 ;  /* 0x0000000000007941 */ /* 0x000fea0003800000 */
.L_x_1469:
[----:B------:R-:W-:Y:S01]  /*1b90*/  F2FP.BF16.PACK_AB R0, RZ, R0 ;  /* 0x00000000ff00723e */ /* 0x000fe200000010ff */
[----:B------:R-:W-:Y:S05]  /*1ba0*/  BRA `(.L_x_1450) ;  /* 0x000002d000007947 */ /* 0x000fea0003800000 */
.L_x_1462:
        /* <DEDUP_REMOVED lines=14> */
.L_x_1476:
[----:B------:R-:W-:Y:S05]  /*1c90*/  BSYNC B0 ;  /* 0x0000000000007941 */ /* 0x000fea0003800000 */
.L_x_1475:
[----:B------:R-:W-:Y:S01]  /*1ca0*/  F2FP.BF16.PACK_AB R0, RZ, R0 ;  /* 0x00000000ff00723e */ /* 0x000fe200000010ff */
[----:B------:R-:W-:Y:S05]  /*1cb0*/  BRA `(.L_x_1450) ;  /* 0x000001c000007947 */ /* 0x000fea0003800000 */
.L_x_1449:
        /* <DEDUP_REMOVED lines=21> */
.L_x_1474:
[----:B------:R-:W2:Y:S02]  /*1e10*/  LDG.E.64 R2, [R2.64] ;  /* 0x0000002402027981 */ /* 0x000ea4000c1e1b00 */
[----:B--2---:R-:W0:Y:S02]  /*1e20*/  I2F.U64 R0, R2 ;  /* 0x0000000200007312 */ /* 0x004e240000301000 */
[----:B0-----:R-:W-:Y:S01]  /*1e30*/  F2FP.BF16.PACK_AB R0, RZ, R0 ;  /* 0x00000000ff00723e */ /* 0x001fe200000010ff */
[----:B------:R-:W-:Y:S05]  /*1e40*/  BRA `(.L_x_1450) ;  /* 0x0000003000007947 */ /* 0x000fea0003800000 */
.L_x_1473:
[----:B------:R-:W2:Y:S02]  /*1e50*/  LDG.E R2, [R2.64] ;  /* 0x0000002402027981 */ /* 0x000ea4000c1e1900 */
[----:B--2---:R-:W0:Y:S02]  /*1e60*/  I2F.U32 R0, R2 ;  /* 0x0000000200007306 */ /* 0x004e240000201000 */
[----:B0-----:R-:W-:-:S06]  /*1e70*/  F2FP.BF16.PACK_AB R0, RZ, R0 ;  /* 0x00000000ff00723e */ /* 0x001fcc00000010ff */
.L_x_1450:
[----:B-----5:R-:W-:Y:S01]  /*1e80*/  PRMT R0, RZ, 0x5410, R0 ;  /* 0x00005410ff007816 */ /* 0x020fe20000000000 */
[----:B------:R-:W1:Y:S01]  /*1e90*/  LDC.U8 R4, c[0x0][0x374] ;  /* 0x0000dd00ff047b82 */ /* 0x000e620000000000 */
[----:B------:R-:W-:-:S02]  /*1ea0*/  ULDC.U16 UR4, c[0x0][0x372] ;  /* 0x0000dc8000047ab9 */ /* 0x000fc40000000400 */
[----:B------:R-:W-:Y:S02]  /*1eb0*/  UPRMT UR4, URZ, 0x5410, UR4 ;  /* 0x000054103f047896 */ /* 0x000fe40008000004 */
[----:B------:R-:W2:Y:S04]  /*1ec0*/  MUFU.RCP R0, R0 ;  /* 0x0000000000007308 */ /* 0x000ea80000001000 */
[----:B0-2---:R-:W-:Y:S01]  /*1ed0*/  FMUL.FTZ R2, R0, UR4 ;  /* 0x0000000400027c20 */ /* 0x005fe20008410000 */
        /* <DEDUP_REMOVED lines=19> */
.L_x_1480:
[----:B------:R-:W-:-:S06]  /*2010*/  PRMT R3, RZ, 0x5410, R0 ;  /* 0x00005410ff037816 */ /* 0x000fcc0000000000 */
[----:B------:R-:W0:Y:S02]  /*2020*/  F2I.S64.TRUNC R2, R3 ;  /* 0x0000000300027311 */ /* 0x000e24000020d900 */
[----:B0-----:R0:W-:Y:S01]  /*2030*/  STG.E.U8 [R16.64], R2 ;  /* 0x0000000210007986 */ /* 0x0011e2000c101124 */
[----:B------:R-:W-:Y:S05]  /*2040*/  BRA `(.L_x_1482) ;  /* 0x00000e4000007947 */ /* 0x000fea0003800000 */
.L_x_1479:
        /* <DEDUP_REMOVED lines=10> */
.L_x_1484:
[----:B------:R-:W-:-:S04]  /*20f0*/  PRMT R0, RZ, 0x5410, R0 ;  /* 0x00005410ff007816 */ /* 0x000fc80000000000 */
[----:B------:R-:W0:Y:S02]  /*2100*/  F2I.FTZ.TRUNC.NTZ R3, R0 ;  /* 0x0000000000037305 */ /* 0x000e24000021f100 */
[----:B0-----:R0:W-:Y:S01]  /*2110*/  STG.E [R16.64], R3 ;  /* 0x0000000310007986 */ /* 0x0011e2000c101924 */
[----:B------:R-:W-:Y:S05]  /*2120*/  BRA `(.L_x_1482) ;  /* 0x00000d6000007947 */ /* 0x000fea0003800000 */
.L_x_1483:
[----:B------:R-:W-:-:S04]  /*2130*/  PRMT R0, RZ, 0x5410, R0 ;  /* 0x00005410ff007816 */ /* 0x000fc80000000000 */
[----:B------:R-:W0:Y:S02]  /*2140*/  F2I.FTZ.TRUNC.NTZ R3, R0 ;  /* 0x0000000000037305 */ /* 0x000e24000021f100 */
[----:B0-----:R0:W-:Y:S01]  /*2150*/  STG.E.U16 [R16.64], R3 ;  /* 0x0000000310007986 */ /* 0x0011e2000c101524 */
[----:B------:R-:W-:Y:S05]  /*2160*/  BRA `(.L_x_1482) ;  /* 0x00000d2000007947 */ /* 0x000fea0003800000 */
.L_x_1478:
        /* <DEDUP_REMOVED lines=9> */
.L_x_1486:
[----:B------:R-:W-:-:S04]  /*2200*/  PRMT R0, RZ, 0x5410, R0 ;  /* 0x00005410ff007816 */ /* 0x000fc80000000000 */
[----:B------:R-:W-:-:S05]  /*2210*/  F2FP.PACK_AB R0, RZ, R0 ;  /* 0x00000000ff00723e */ /* 0x000fca00000000ff */
[----:B------:R0:W-:Y:S01]  /*2220*/  STG.E.U16 [R16.64], R0 ;  /* 0x0000000010007986 */ /* 0x0001e2000c101524 */
[----:B------:R-:W-:Y:S05]  /*2230*/  BRA `(.L_x_1482) ;  /* 0x00000c5000007947 */ /* 0x000fea0003800000 */
.L_x_1485:
        /* <DEDUP_REMOVED lines=10> */
.L_x_1488:
[----:B------:R-:W-:-:S04]  /*22e0*/  PRMT R0, RZ, 0x5410, R0 ;  /* 0x00005410ff007816 */ /* 0x000fc80000000000 */
[----:B------:R-:W-:-:S04]  /*22f0*/  F2FP.PACK_AB R3, RZ, R0 ;  /* 0x00000000ff03723e */ /* 0x000fc800000000ff */
[----:B------:R-:W-:-:S05]  /*2300*/  PRMT R3, R3, 0x5410, RZ ;  /* 0x0000541003037816 */ /* 0x000fca00000000ff */
[----:B------:R0:W-:Y:S01]  /*2310*/  STG.E [R16.64], R3 ;  /* 0x0000000310007986 */ /* 0x0001e2000c101924 */
[----:B------:R-:W-:Y:S05]  /*2320*/  BRA `(.L_x_1482) ;  /* 0x00000b6000007947 */ /* 0x000fea0003800000 */
.L_x_1487:
[----:B------:R-:W-:-:S05]  /*2330*/  PRMT R2, RZ, 0x5410, R0 ;  /* 0x00005410ff027816 */ /* 0x000fca0000000000 */
[----:B------:R-:W-:-:S06]  /*2340*/  FMUL.FTZ R2, R2, 1 ;  /* 0x3f80000002027820 */ /* 0x000fcc0000410000 */
[----:B------:R-:W0:Y:S02]  /*2350*/  F2F.F64.F32 R2, R2 ;  /* 0x0000000200027310 */ /* 0x000e240000201800 */
[----:B0-----:R0:W-:Y:S01]  /*2360*/  STG.E.64 [R16.64], R2 ;  /* 0x0000000210007986 */ /* 0x0011e2000c101b24 */
[----:B------:R-:W-:Y:S05]  /*2370*/  BRA `(.L_x_1482) ;  /* 0x00000b1000007947 */ /* 0x000fea0003800000 */
.L_x_1477:
        /* <DEDUP_REMOVED lines=13> */
.L_x_1491:
[----:B------:R-:W-:Y:S01]  /*2450*/  PRMT R0, RZ, 0x5410, R0 ;  /* 0x00005410ff007816 */ /* 0x000fe20000000000 */
[----:B------:R-:W-:-:S04]  /*2460*/  CS2R R6, SRZ ;  /* 0x0000000000067805 */ /* 0x000fc8000001ff00 */
[----:B------:R-:W-:-:S04]  /*2470*/  FMUL.FTZ R0, R0, 1 ;  /* 0x3f80000000007820 */ /* 0x000fc80000410000 */
[----:B------:R-:W0:Y:S02]  /*2480*/  F2F.F64.F32 R4, R0 ;  /* 0x0000000000047310 */ /* 0x000e240000201800 */
[----:B0-----:R0:W-:Y:S01]  /*2490*/  STG.E.128 [R16.64], R4 ;  /* 0x0000000410007986 */ /* 0x0011e2000c101d24 */
[----:B------:R-:W-:Y:S05]  /*24a0*/  BRA `(.L_x_1482) ;  /* 0x000009e000007947 */ /* 0x000fea0003800000 */
.L_x_1490:
        /* <DEDUP_REMOVED lines=21> */
.L_x_1495:
[----:B------:R-:W-:Y:S05]  /*2600*/  BSYNC B0 ;  /* 0x0000000000007941 */ /* 0x000fea0003800000 */
.L_x_1494:
[----:B------:R-:W-:-:S05]  /*2610*/  LOP3.LUT R3, R0, R3, RZ, 0xfc, !PT ;  /* 0x0000000300037212 */ /* 0x000fca00078efcff */
[----:B------:R0:W-:Y:S01]  /*2620*/  STG.E.U8 [R16.64], R3 ;  /* 0x0000000310007986 */ /* 0x0001e2000c101124 */
[----:B------:R-:W-:Y:S05]  /*2630*/  BRA `(.L_x_1482) ;  /* 0x0000085000007947 */ /* 0x000fea0003800000 */
.L_x_1493:
        /* <DEDUP_REMOVED lines=13> */
.L_x_1497:
[----:B------:R-:W-:Y:S01]  /*2710*/  IMAD.MOV.U32 R0, RZ, RZ, 0x7f ;  /* 0x0000007fff007424 */ /* 0x000fe200078e00ff */
[----:B------:R-:W-:-:S04]  /*2720*/  ISETP.GT.U32.AND P0, PT, R2, 0x7f800000, PT ;  /* 0x7f8000000200780c */ /* 0x000fc80003f04070 */
[----:B------:R-:W-:-:S04]  /*2730*/  SEL R0, R0, 0x7c, P0 ;  /* 0x0000007c00007807 */ /* 0x000fc80000000000 */
.L_x_1498:
[----:B------:R-:W-:Y:S05]  /*2740*/  BSYNC B0 ;  /* 0x0000000000007941 */ /* 0x000fea0003800000 */
.L_x_1496:
[----:B------:R-:W-:-:S04]  /*2750*/  LOP3.LUT R2, R3, 0x80000000, RZ, 0xc0, !PT ;  /* 0x8000000003027812 */ /* 0x000fc800078ec0ff */
[----:B------:R-:W-:-:S04]  /*2760*/  SHF.R.U32.HI R3, RZ, 0x18, R2 ;  /* 0x00000018ff037819 */ /* 0x000fc80000011602 */
[----:B------:R-:W-:-:S05]  /*2770*/  LOP3.LUT R3, R0, R3, RZ, 0xfc, !PT ;  /* 0x0000000300037212 */ /* 0x000fca00078efcff */
[----:B------:R0:W-:Y:S01]  /*2780*/  STG.E.U8 [R16.64], R3 ;  /* 0x0000000310007986 */ /* 0x0001e2000c101124 */
[----:B------:R-:W-:Y:S05]  /*2790*/  BRA `(.L_x_1482) ;  /* 0x000006f000007947 */ /* 0x000fea0003800000 */
.L_x_1492:
[----:B------:R0:W-:Y:S01]  /*27a0*/  STG.E.U16 [R16.64], R0 ;  /* 0x0000000010007986 */ /* 0x0001e2000c101524 */
[----:B------:R-:W-:Y:S05]  /*27b0*/  BRA `(.L_x_1482) ;  /* 0x000006d000007947 */ /* 0x000fea0003800000 */
.L_x_1489:
        /* <DEDUP_REMOVED lines=12> */
.L_x_1501:
        /* <DEDUP_REMOVED lines=17> */
.L_x_1504:
[----:B------:R-:W-:-:S04]  /*2990*/  LOP3.LUT R2, R3, 0x80000000, RZ, 0xc0, !PT ;  /* 0x8000000003027812 */ /* 0x000fc800078ec0ff */
[----:B------:R-:W-:-:S04]  /*29a0*/  SHF.R.U32.HI R3, RZ, 0x18, R2 ;  /* 0x00000018ff037819 */ /* 0x000fc80000011602 */
[----:B------:R-:W-:-:S04]  /*29b0*/  LOP3.LUT R0, R0, R3, RZ, 0xfc, !PT ;  /* 0x0000000300007212 */ /* 0x000fc800078efcff */
[----:B------:R-:W-:Y:S02]  /*29c0*/  PRMT R8, R0, 0x7610, R8 ;  /* 0x0000761000087816 */ /* 0x000fe40000000008 */
.L_x_1503:
[----:B------:R-:W-:Y:S05]  /*29d0*/  BSYNC B0 ;  /* 0x0000000000007941 */ /* 0x000fea0003800000 */
.L_x_1502:
[----:B------:R0:W-:Y:S01]  /*29e0*/  STG.E.U8 [R16.64], R8 ;  /* 0x0000000810007986 */ /* 0x0001e2000c101124 */
[----:B------:R-:W-:Y:S05]  /*29f0*/  BRA `(.L_x_1482) ;  /* 0x0000049000007947 */ /* 0x000fea0003800000 */
.L_x_1500:
        /* <DEDUP_REMOVED lines=17> */
.L_x_1507:
[----:B------:R-:W-:-:S04]  /*2b10*/  LOP3.LUT R2, R3, 0x80000000, RZ, 0xc0, !PT ;  /* 0x8000000003027812 */ /* 0x000fc800078ec0ff */
[----:B------:R-:W-:-:S04]  /*2b20*/  SHF.R.U32.HI R3, RZ, 0x18, R2 ;  /* 0x00000018ff037819 */ /* 0x000fc80000011602 */
[----:B------:R-:W-:-:S04]  /*2b30*/  LOP3.LUT R0, R0, R3, RZ, 0xfc, !PT ;  /* 0x0000000300007212 */ /* 0x000fc800078efcff */
[----:B------:R-:W-:Y:S02]  /*2b40*/  PRMT R8, R0, 0x7610, R8 ;  /* 0x0000761000087816 */ /* 0x000fe40000000008 */
.L_x_1506:
[----:B------:R-:W-:Y:S05]  /*2b50*/  BSYNC B0 ;  /* 0x0000000000007941 */ /* 0x000fea0003800000 */
.L_x_1505:
[----:B------:R0:W-:Y:S01]  /*2b60*/  STG.E.U8 [R16.64], R8 ;  /* 0x0000000810007986 */ /* 0x0001e2000c101124 */
[----:B------:R-:W-:Y:S05]  /*2b70*/  BRA `(.L_x_1482) ;  /* 0x0000031000007947 */ /* 0x000fea0003800000 */
.L_x_1499:
        /* <DEDUP_REMOVED lines=22> */
.L_x_1481:
        /* <DEDUP_REMOVED lines=20> */
.L_x_1509:
[----:B------:R-:W-:-:S06]  /*2e20*/  PRMT R2, RZ, 0x5410, R0 ;  /* 0x00005410ff027816 */ /* 0x000fcc0000000000 */
[----:B------:R-:W0:Y:S02]  /*2e30*/  F2I.U64.TRUNC R2, R2 ;  /* 0x0000000200027311 */ /* 0x000e24000020d800 */
[----:B0-----:R0:W-:Y:S01]  /*2e40*/  STG.E.64 [R16.64], R2 ;  /* 0x0000000210007986 */ /* 0x0011e2000c101b24 */
[----:B------:R-:W-:Y:S05]  /*2e50*/  BRA `(.L_x_1482) ;  /* 0x0000003000007947 */ /* 0x000fea0003800000 */
.L_x_1508:
[----:B------:R-:W-:-:S04]  /*2e60*/  PRMT R0, RZ, 0x5410, R0 ;  /* 0x00005410ff007816 */ /* 0x000fc80000000000 */
[----:B------:R-:W0:Y:S02]  /*2e70*/  F2I.FTZ.U32.TRUNC.NTZ R3, R0 ;  /* 0x0000000000037305 */ /* 0x000e24000021f000 */
[----:B0-----:R0:W-:Y:S02]  /*2e80*/  STG.E [R16.64], R3 ;  /* 0x0000000310007986 */ /* 0x0011e4000c101924 */
.L_x_1482:
[----:B------:R-:W-:-:S05]  /*2e90*/  IMAD R18, R18, 0x200, R23 ;  /* 0x0000020012127824 */ /* 0x000fca00078e0217 */
[----:B------:R-:W-:Y:S02]  /*2ea0*/  IADD3 R19, R18, 0x80, RZ ;  /* 0x0000008012137810 */ /* 0x000fe40007ffe0ff */
.L_x_1443:
[----:B------:R-:W-:Y:S05]  /*2eb0*/  BSYNC B6 ;  /* 0x0000000000067941 */ /* 0x000fea0003800000 */
.L_x_1442:
        /* <DEDUP_REMOVED lines=231> */
.L_x_1512:
        /* <DEDUP_REMOVED lines=20> */
.L_x_1516:
[----:B------:R-:W2:Y:S02]  /*3e70*/  LDG.E.U8 R2, [R2.64] ;  /* 0x0000002402027981 */ /* 0x000ea4000c1e1100 */
[----:B--2---:R-:W0:Y:S02]  /*3e80*/  I2F.U16 R0, R2 ;  /* 0x0000000200007306 */ /* 0x004e240000101000 */
[----:B0-----:R-:W-:Y:S01]  /*3e90*/  F2FP.BF16.PACK_AB R0, RZ, R0 ;  /* 0x00000000ff00723e */ /* 0x001fe200000010ff */
[----:B------:R-:W-:Y:S05]  /*3ea0*/  BRA `(.L_x_1518) ;  /* 0x00000e3000007947 */ /* 0x000fea0003800000 */
.L_x_1515:
        /* <DEDUP_REMOVED lines=10> */
.L_x_1520:
[----:B------:R-:W2:Y:S02]  /*3f50*/  LDG.E R2, [R2.64] ;  /* 0x0000002402027981 */ /* 0x000ea4000c1e1900 */
[----:B--2---:R-:W0:Y:S02]  /*3f60*/  I2F R0, R2 ;  /* 0x0000000200007306 */ /* 0x004e240000201400 */
[----:B0-----:R-:W-:Y:S01]  /*3f70*/  F2FP.BF16.PACK_AB R0, RZ, R0 ;  /* 0x00000000ff00723e */ /* 0x001fe200000010ff */
[----:B------:R-:W-:Y:S05]  /*3f80*/  BRA `(.L_x_1518) ;  /* 0x00000d5000007947 */ /* 0x000fea0003800000 */
.L_x_1519:
[----:B------:R-:W2:Y:S02]  /*3f90*/  LDG.E.U16 R2, [R2.64] ;  /* 0x0000002402027981 */ /* 0x000ea4000c1e1500 */
[----:B--2---:R-:W0:Y:S02]  /*3fa0*/  I2F.S16 R0, R2 ;  /* 0x0000000200007306 */ /* 0x004e240000101400 */
[----:B0-----:R-:W-:Y:S01]  /*3fb0*/  F2FP.BF16.PACK_AB R0, RZ, R0 ;  /* 0x00000000ff00723e */ /* 0x001fe200000010ff */
[----:B------:R-:W-:Y:S05]  /*3fc0*/  BRA `(.L_x_1518) ;  /* 0x00000d1000007947 */ /* 0x000fea0003800000 */
.L_x_1514:
        /* <DEDUP_REMOVED lines=9> */
.L_x_1522:
[----:B------:R-:W2:Y:S02]  /*4060*/  LDG.E.U16 R0, [R2.64] ;  /* 0x0000002402007981 */ /* 0x000ea4000c1e1500 */
[----:B--2---:R-:W-:-:S05]  /*4070*/  HADD2.F32 R0, -RZ, R0.H0_H0 ;  /* 0x20000000ff007230 */ /* 0x004fca0000004100 */
[----:B------:R-:W-:Y:S01]  /*4080*/  F2FP.BF16.PACK_AB R0, RZ, R0 ;  /* 0x00000000ff00723e */ /* 0x000fe200000010ff */
[----:B------:R-:W-:Y:S05]  /*4090*/  BRA `(.L_x_1518) ;  /* 0x00000c4000007947 */ /* 0x000fea0003800000 */
.L_x_1521:
        /* <DEDUP_REMOVED lines=9> */
.L_x_1524:
[----:B------:R-:W2:Y:S02]  /*4130*/  LDG.E.U16 R2, [R2.64] ;  /* 0x0000002402027981 */ /* 0x000ea4000c1e1500 */
[----:B--2---:R-:W-:-:S05]  /*4140*/  HADD2.F32 R0, -RZ, R2.H0_H0 ;  /* 0x20000002ff007230 */ /* 0x004fca0000004100 */
[----:B------:R-:W-:Y:S01]  /*4150*/  F2FP.BF16.PACK_AB R0, RZ, R0 ;  /* 0x00000000ff00723e */ /* 0x000fe200000010ff */
[----:B------:R-:W-:Y:S05]  /*4160*/  BRA `(.L_x_1518) ;  /* 0x00000b7000007947 */ /* 0x000fea0003800000 */
.L_x_1523:
[----:B------:R-:W2:Y:S02]  /*4170*/  LDG.E.64 R2, [R2.64] ;  /* 0x0000002402027981 */ /* 0x000ea4000c1e1b00 */
[----:B--2---:R-:W0:Y:S01]  /*4180*/  F2F.F32.F64 R0, R2 ;  /* 0x0000000200007310 */ /* 0x004e220000301000 */
[----:B------:R-:W0:-:S14]  /*4190*/  DSETP.GEU.AND P0, PT, |R2|, c[0x2][0x0], PT ;  /* 0x008000000200762a */ /* 0x000e1c0003f0e200 */
[----:B0-----:R-:W-:-:S05]  /*41a0*/  @!P0 FMUL R0, R0, 1.175494350822287508e-38 ;  /* 0x0080000000008820 */ /* 0x001fca0000400000 */
[----:B------:R-:W-:Y:S01]  /*41b0*/  F2FP.BF16.PACK_AB R0, RZ, R0 ;  /* 0x00000000ff00723e */ /* 0x000fe200000010ff */
[----:B------:R-:W-:Y:S05]  /*41c0*/  BRA `(.L_x_1518) ;  /* 0x00000b1000007947 */ /* 0x000fea0003800000 */
.L_x_1513:
        /* <DEDUP_REMOVED lines=13> */
.L_x_1527:
[----:B------:R-:W2:Y:S02]  /*42a0*/  LDG.E.64 R2, [R2.64] ;  /* 0x0000002402027981 */ /* 0x000ea4000c1e1b00 */
[----:B--2---:R-:W0:Y:S01]  /*42b0*/  F2F.F32.F64 R0, R2 ;  /* 0x0000000200007310 */ /* 0x004e220000301000 */
[----:B------:R-:W0:-:S14]  /*42c0*/  DSETP.GEU.AND P0, PT, |R2|, c[0x2][0x0], PT ;  /* 0x008000000200762a */ /* 0x000e1c0003f0e200 */
[----:B0-----:R-:W-:-:S05]  /*42d0*/  @!P0 FMUL R0, R0, 1.175494350822287508e-38 ;  /* 0x0080000000008820 */ /* 0x001fca0000400000 */
[----:B------:R-:W-:Y:S01]  /*42e0*/  F2FP.BF16.PACK_AB R0, RZ, R0 ;  /* 0x00000000ff00723e */ /* 0x000fe200000010ff */
[----:B------:R-:W-:Y:S05]  /*42f0*/  BRA `(.L_x_1518) ;  /* 0x000009e000007947 */ /* 0x000fea0003800000 */
.L_x_1526:
        /* <DEDUP_REMOVED lines=28> */
.L_x_1529:
        /* <DEDUP_REMOVED lines=15> */
.L_x_1528:
[----:B------:R0:W5:Y:S01]  /*45b0*/  LDG.E.U16 R0, [R2.64] ;  /* 0x0000002402007981 */ /* 0x000162000c1e1500 */
[----:B------:R-:W-:Y:S05]  /*45c0*/  BRA `(.L_x_1518) ;  /* 0x0000071000007947 */ /* 0x000fea0003800000 */
.L_x_1525:
        /* <DEDUP_REMOVED lines=12> */
.L_x_1532:
        /* <DEDUP_REMOVED lines=21> */
.L_x_1536:
[----:B------:R-:W-:Y:S05]  /*47e0*/  BSYNC B1 ;  /* 0x0000000000017941 */ /* 0x000fea0003800000 */
.L_x_1535:
[----:B------:R-:W-:Y:S01]  /*47f0*/  LEA R3, R0, 0x3b800000, 0x17 ;  /* 0x3b80000000037811 */ /* 0x000fe200078eb8ff */
[----:B------:R-:W-:-:S05]  /*4800*/  IMAD.SHL.U32 R0, R2, 0x100000, RZ ;  /* 0x0010000002007824 */ /* 0x000fca00078e00ff */
[----:B------:R-:W-:Y:S02]  /*4810*/  LOP3.LUT R0, R3, R0, R4, 0xfe, !PT ;  /* 0x0000000003007212 */ /* 0x000fe400078efe04 */
.L_x_1534:
[----:B------:R-:W-:Y:S05]  /*4820*/  BSYNC B0 ;  /* 0x0000000000007941 */ /* 0x000fea0003800000 */
.L_x_1533:
[----:B------:R-:W-:Y:S01]  /*4830*/  F2FP.BF16.PACK_AB R0, RZ, R0 ;  /* 0x00000000ff00723e */ /* 0x000fe200000010ff */
[----:B------:R-:W-:Y:S05]  /*4840*/  BRA `(.L_x_1518) ;  /* 0x0000049000007947 */ /* 0x000fea0003800000 */
.L_x_1531:
        /* <DEDUP_REMOVED lines=21> */
.L_x_1540:
[----:B------:R-:W-:Y:S05]  /*49a0*/  BSYNC B1 ;  /* 0x0000000000017941 */ /* 0x000fea0003800000 */
.L_x_1539:
[----:B------:R-:W-:Y:S01]  /*49b0*/  LEA R3, R0, 0x37800000, 0x17 ;  /* 0x3780000000037811 */ /* 0x000fe200078eb8ff */
[----:B------:R-:W-:-:S05]  /*49c0*/  IMAD.SHL.U32 R0, R2, 0x200000, RZ ;  /* 0x0020000002007824 */ /* 0x000fca00078e00ff */
[----:B------:R-:W-:Y:S02]  /*49d0*/  LOP3.LUT R0, R3, R0, R4, 0xfe, !PT ;  /* 0x0000000003007212 */ /* 0x000fe400078efe04 */
.L_x_1538:
[----:B------:R-:W-:Y:S05]  /*49e0*/  BSYNC B0 ;  /* 0x0000000000007941 */ /* 0x000fea0003800000 */
.L_x_1537:
[----:B------:R-:W-:Y:S01]  /*49f0*/  F2FP.BF16.PACK_AB R0, RZ, R0 ;  /* 0x00000000ff00723e */ /* 0x000fe200000010ff */
[----:B------:R-:W-:Y:S05]  /*4a00*/  BRA `(.L_x_1518) ;  /* 0x000002d000007947 */ /* 0x000fea0003800000 */
.L_x_1530:
        /* <DEDUP_REMOVED lines=14> */
.L_x_1544:
[----:B------:R-:W-:Y:S05]  /*4af0*/  BSYNC B0 ;  /* 0x0000000000007941 */ /* 0x000fea0003800000 */
.L_x_1543:
[----:B------:R-:W-:Y:S01]  /*4b00*/  F2FP.BF16.PACK_AB R0, RZ, R0 ;  /* 0x00000000ff00723e */ /* 0x000fe200000010ff */
[----:B------:R-:W-:Y:S05]  /*4b10*/  BRA `(.L_x_1518) ;  /* 0x000001c000007947 */ /* 0x000fea0003800000 */
.L_x_1517:
        /* <DEDUP_REMOVED lines=21> */
.L_x_1542:
[----:B------:R-:W2:Y:S02]  /*4c70*/  LDG.E.64 R2, [R2.64] ;  /* 0x0000002402027981 */ /* 0x000ea4000c1e1b00 */
[----:B--2---:R-:W0:Y:S02]  /*4c80*/  I2F.U64 R0, R2 ;  /* 0x0000000200007312 */ /* 0x004e240000301000 */
[----:B0-----:R-:W-:Y:S01]  /*4c90*/  F2FP.BF16.PACK_AB R0, RZ, R0 ;  /* 0x00000000ff00723e */ /* 0x001fe200000010ff */
[----:B------:R-:W-:Y:S05]  /*4ca0*/  BRA `(.L_x_1518) ;  /* 0x0000003000007947 */ /* 0x000fea0003800000 */
.L_x_1541:
[----:B------:R-:W2:Y:S02]  /*4cb0*/  LDG.E R2, [R2.64] ;  /* 0x0000002402027981 */ /* 0x000ea4000c1e1900 */
[----:B--2---:R-:W0:Y:S02]  /*4cc0*/  I2F.U32 R0, R2 ;  /* 0x0000000200007306 */ /* 0x004e240000201000 */
[----:B0-----:R-:W-:-:S06]  /*4cd0*/  F2FP.BF16.PACK_AB R0, RZ, R0 ;  /* 0x00000000ff00723e */ /* 0x001fcc00000010ff */
.L_x_1518:
[----:B-----5:R-:W-:Y:S01]  /*4ce0*/  PRMT R0, RZ, 0x5410, R0 ;  /* 0x00005410ff007816 */ /* 0x020fe20000000000 */
[----:B0-----:R-:W0:Y:S01]  /*4cf0*/  LDC.U8 R3, c[0x0][0x374] ;  /* 0x0000dd00ff037b82 */ /* 0x001e220000000000 */
[----:B------:R-:W-:-:S02]  /*4d00*/  ULDC.U16 UR4, c[0x0][0x372] ;  /* 0x0000dc8000047ab9 */ /* 0x000fc40000000400 */
[----:B------:R-:W-:Y:S02]  /*4d10*/  UPRMT UR4, URZ, 0x5410, UR4 ;  /* 0x000054103f047896 */ /* 0x000fe40008000004 */
[----:B------:R-:W1:Y:S04]  /*4d20*/  MUFU.RCP R0, R0 ;  /* 0x0000000000007308 */ /* 0x000e680000001000 */
[----:B-1----:R-:W-:Y:S01]  /*4d30*/  FMUL.FTZ R2, R0, UR4 ;  /* 0x0000000400027c20 */ /* 0x002fe20008410000 */
        /* <DEDUP_REMOVED lines=19> */
.L_x_1548:
[----:B------:R-:W-:-:S06]  /*4e70*/  PRMT R3, RZ, 0x5410, R0 ;  /* 0x00005410ff037816 */ /* 0x000fcc0000000000 */
[----:B------:R-:W0:Y:S02]  /*4e80*/  F2I.S64.TRUNC R2, R3 ;  /* 0x0000000300027311 */ /* 0x000e24000020d900 */
[----:B0-----:R0:W-:Y:S01]  /*4e90*/  STG.E.U8 [R16.64], R2 ;  /* 0x0000000210007986 */ /* 0x0011e2000c101124 */
[----:B------:R-:W-:Y:S05]  /*4ea0*/  BRA `(.L_x_1550) ;  /* 0x00000e4000007947 */ /* 0x000fea0003800000 */
.L_x_1547:
        /* <DEDUP_REMOVED lines=10> */
.L_x_1552:
[----:B------:R-:W-:-:S04]  /*4f50*/  PRMT R0, RZ, 0x5410, R0 ;  /* 0x00005410ff007816 */ /* 0x000fc80000000000 */
[----:B------:R-:W0:Y:S02]  /*4f60*/  F2I.FTZ.TRUNC.NTZ R3, R0 ;  /* 0x0000000000037305 */ /* 0x000e24000021f100 */
[----:B0-----:R0:W-:Y:S01]  /*4f70*/  STG.E [R16.64], R3 ;  /* 0x0000000310007986 */ /* 0x0011e2000c101924 */
[----:B------:R-:W-:Y:S05]  /*4f80*/  BRA `(.L_x_1550) ;  /* 0x00000d6000007947 */ /* 0x000fea0003800000 */
.L_x_1551:
[----:B------:R-:W-:-:S04]  /*4f90*/  PRMT R0, RZ, 0x5410, R0 ;  /* 0x00005410ff007816 */ /* 0x000fc80000000000 */
[----:B------:R-:W0:Y:S02]  /*4fa0*/  F2I.FTZ.TRUNC.NTZ R3, R0 ;  /* 0x0000000000037305 */ /* 0x000e24000021f100 */
[----:B0-----:R0:W-:Y:S01]  /*4fb0*/  STG.E.U16 [R16.64], R3 ;  /* 0x0000000310007986 */ /* 0x0011e2000c101524 */
[----:B------:R-:W-:Y:S05]  /*4fc0*/  BRA `(.L_x_1550) ;  /* 0x00000d2000007947 */ /* 0x000fea0003800000 */
.L_x_1546:
        /* <DEDUP_REMOVED lines=9> */
.L_x_1554:
[----:B------:R-:W-:-:S04]  /*5060*/  PRMT R0, RZ, 0x5410, R0 ;  /* 0x00005410ff007816 */ /* 0x000fc80000000000 */
[----:B------:R-:W-:-:S05]  /*5070*/  F2FP.PACK_AB R0, RZ, R0 ;  /* 0x00000000ff00723e */ /* 0x000fca00000000ff */
[----:B------:R0:W-:Y:S01]  /*5080*/  STG.E.U16 [R16.64], R0 ;  /* 0x0000000010007986 */ /* 0x0001e2000c101524 */
[----:B------:R-:W-:Y:S05]  /*5090*/  BRA `(.L_x_1550) ;  /* 0x00000c5000007947 */ /* 0x000fea0003800000 */
.L_x_1553:
        /* <DEDUP_REMOVED lines=10> */
.L_x_1556:
[----:B------:R-:W-:-:S04]  /*5140*/  PRMT R0, RZ, 0x5410, R0 ;  /* 0x00005410ff007816 */ /* 0x000fc80000000000 */
[----:B------:R-:W-:-:S04]  /*5150*/  F2FP.PACK_AB R3, RZ, R0 ;  /* 0x00000000ff03723e */ /* 0x000fc800000000ff */
[----:B------:R-:W-:-:S05]  /*5160*/  PRMT R3, R3, 0x5410, RZ ;  /* 0x0000541003037816 */ /* 0x000fca00000000ff */
[----:B------:R0:W-:Y:S01]  /*5170*/  STG.E [R16.64], R3 ;  /* 0x0000000310007986 */ /* 0x0001e2000c101924 */
[----:B------:R-:W-:Y:S05]  /*5180*/  BRA `(.L_x_1550) ;  /* 0x00000b6000007947 */ /* 0x000fea0003800000 */
.L_x_1555:
[----:B------:R-:W-:-:S05]  /*5190*/  PRMT R2, RZ, 0x5410, R0 ;  /* 0x00005410ff027816 */ /* 0x000fca0000000000 */
[----:B------:R-:W-:-:S06]  /*51a0*/  FMUL.FTZ R2, R2, 1 ;  /* 0x3f80000002027820 */ /* 0x000fcc0000410000 */
[----:B------:R-:W0:Y:S02]  /*51b0*/  F2F.F64.F32 R2, R2 ;  /* 0x0000000200027310 */ /* 0x000e240000201800 */
[----:B0-----:R0:W-:Y:S01]  /*51c0*/  STG.E.64 [R16.64], R2 ;  /* 0x0000000210007986 */ /* 0x0011e2000c101b24 */
[----:B------:R-:W-:Y:S05]  /*51d0*/  BRA `(.L_x_1550) ;  /* 0x00000b1000007947 */ /* 0x000fea0003800000 */
.L_x_1545:
        /* <DEDUP_REMOVED lines=13> */
.L_x_1559:
[----:B------:R-:W-:Y:S01]  /*52b0*/  PRMT R0, RZ, 0x5410, R0 ;  /* 0x00005410ff007816 */ /* 0x000fe20000000000 */
[----:B------:R-:W-:-:S04]  /*52c0*/  CS2R R6, SRZ ;  /* 0x0000000000067805 */ /* 0x000fc8000001ff00 */
[----:B------:R-:W-:-:S04]  /*52d0*/  FMUL.FTZ R0, R0, 1 ;  /* 0x3f80000000007820 */ /* 0x000fc80000410000 */
[----:B------:R-:W0:Y:S02]  /*52e0*/  F2F.F64.F32 R4, R0 ;  /* 0x0000000000047310 */ /* 0x000e240000201800 */
[----:B0-----:R0:W-:Y:S01]  /*52f0*/  STG.E.128 [R16.64], R4 ;  /* 0x0000000410007986 */ /* 0x0011e2000c101d24 */
[----:B------:R-:W-:Y:S05]  /*5300*/  BRA `(.L_x_1550) ;  /* 0x000009e000007947 */ /* 0x000fea0003800000 */
.L_x_1558:
        /* <DEDUP_REMOVED lines=21> */
.L_x_1563:
[----:B------:R-:W-:Y:S05]  /*5460*/  BSYNC B0 ;  /* 0x0000000000007941 */ /* 0x000fea0003800000 */
.L_x_1562:
[----:B------:R-:W-:-:S05]  /*5470*/  LOP3.LUT R3, R0, R3, RZ, 0xfc, !PT ;  /* 0x0000000300037212 */ /* 0x000fca00078efcff */
[----:B------:R0:W-:Y:S01]  /*5480*/  STG.E.U8 [R16.64], R3 ;  /* 0x0000000310007986 */ /* 0x0001e2000c101124 */
[----:B------:R-:W-:Y:S05]  /*5490*/  BRA `(.L_x_1550) ;  /* 0x0000085000007947 */ /* 0x000fea0003800000 */
.L_x_1561:
        /* <DEDUP_REMOVED lines=13> */
.L_x_1565:
[----:B------:R-:W-:Y:S01]  /*5570*/  IMAD.MOV.U32 R0, RZ, RZ, 0x7f ;  /* 0x0000007fff007424 */ /* 0x000fe200078e00ff */
[----:B------:R-:W-:-:S04]  /*5580*/  ISETP.GT.U32.AND P0, PT, R2, 0x7f800000, PT ;  /* 0x7f8000000200780c */ /* 0x000fc80003f04070 */
[----:B------:R-:W-:-:S04]  /*5590*/  SEL R0, R0, 0x7c, P0 ;  /* 0x0000007c00007807 */ /* 0x000fc80000000000 */
.L_x_1566:
[----:B------:R-:W-:Y:S05]  /*55a0*/  BSYNC B0 ;  /* 0x0000000000007941 */ /* 0x000fea0003800000 */
.L_x_1564:
[----:B------:R-:W-:-:S04]  /*55b0*/  LOP3.LUT R2, R3, 0x80000000, RZ, 0xc0, !PT ;  /* 0x8000000003027812 */ /* 0x000fc800078ec0ff */
[----:B------:R-:W-:-:S04]  /*55c0*/  SHF.R.U32.HI R3, RZ, 0x18, R2 ;  /* 0x00000018ff037819 */ /* 0x000fc80000011602 */
[----:B------:R-:W-:-:S05]  /*55d0*/  LOP3.LUT R3, R0, R3, RZ, 0xfc, !PT ;  /* 0x0000000300037212 */ /* 0x000fca00078efcff */
[----:B------:R0:W-:Y:S01]  /*55e0*/  STG.E.U8 [R16.64], R3 ;  /* 0x0000000310007986 */ /* 0x0001e2000c101124 */
[----:B------:R-:W-:Y:S05]  /*55f0*/  BRA `(.L_x_1550) ;  /* 0x000006f000007947 */ /* 0x000fea0003800000 */
.L_x_1560:
[----:B------:R0:W-:Y:S01]  /*5600*/  STG.E.U16 [R16.64], R0 ;  /* 0x0000000010007986 */ /* 0x0001e2000c101524 */
[----:B------:R-:W-:Y:S05]  /*5610*/  BRA `(.L_x_1550) ;  /* 0x000006d000007947 */ /* 0x000fea0003800000 */
.L_x_1557:
        /* <DEDUP_REMOVED lines=12> */
.L_x_1569:
        /* <DEDUP_REMOVED lines=17> */
.L_x_1572:
[----:B------:R-:W-:-:S04]  /*57f0*/  LOP3.LUT R2, R3, 0x80000000, RZ, 0xc0, !PT ;  /* 0x8000000003027812 */ /* 0x000fc800078ec0ff */
[----:B------:R-:W-:-:S04]  /*5800*/  SHF.R.U32.HI R3, RZ, 0x18, R2 ;  /* 0x00000018ff037819 */ /* 0x000fc80000011602 */
[----:B------:R-:W-:-:S04]  /*5810*/  LOP3.LUT R0, R0, R3, RZ, 0xfc, !PT ;  /* 0x0000000300007212 */ /* 0x000fc800078efcff */
[----:B------:R-:W-:Y:S02]  /*5820*/  PRMT R8, R0, 0x7610, R8 ;  /* 0x0000761000087816 */ /* 0x000fe40000000008 */
.L_x_1571:
[----:B------:R-:W-:Y:S05]  /*5830*/  BSYNC B0 ;  /* 0x0000000000007941 */ /* 0x000fea0003800000 */
.L_x_1570:
[----:B------:R0:W-:Y:S01]  /*5840*/  STG.E.U8 [R16.64], R8 ;  /* 0x0000000810007986 */ /* 0x0001e2000c101124 */
[----:B------:R-:W-:Y:S05]  /*5850*/  BRA `(.L_x_1550) ;  /* 0x0000049000007947 */ /* 0x000fea0003800000 */
.L_x_1568:
        /* <DEDUP_REMOVED lines=17> */
.L_x_1575:
[----:B------:R-:W-:-:S04]  /*5970*/  LOP3.LUT R2, R3, 0x80000000, RZ, 0xc0, !PT ;  /* 0x8000000003027812 */ /* 0x000fc800078ec0ff */
[----:B------:R-:W-:-:S04]  /*5980*/  SHF.R.U32.HI R3, RZ, 0x18, R2 ;  /* 0x00000018ff037819 */ /* 0x000fc80000011602 */
[----:B------:R-:W-:-:S04]  /*5990*/  LOP3.LUT R0, R0, R3, RZ, 0xfc, !PT ;  /* 0x0000000300007212 */ /* 0x000fc800078efcff */
[----:B------:R-:W-:Y:S02]  /*59a0*/  PRMT R8, R0, 0x7610, R8 ;  /* 0x0000761000087816 */ /* 0x000fe40000000008 */
.L_x_1574:
[----:B------:R-:W-:Y:S05]  /*59b0*/  BSYNC B0 ;  /* 0x0000000000007941 */ /* 0x000fea0003800000 */
.L_x_1573:
[----:B------:R0:W-:Y:S01]  /*59c0*/  STG.E.U8 [R16.64], R8 ;  /* 0x0000000810007986 */ /* 0x0001e2000c101124 */
[----:B------:R-:W-:Y:S05]  /*59d0*/  BRA `(.L_x_1550) ;  /* 0x0000031000007947 */ /* 0x000fea0003800000 */
.L_x_1567:
        /* <DEDUP_REMOVED lines=22> */
.L_x_1549:
        /* <DEDUP_REMOVED lines=20> */
.L_x_1577:
[----:B------:R-:W-:-:S06]  /*5c80*/  PRMT R2, RZ, 0x5410, R0 ;  /* 0x00005410ff027816 */ /* 0x000fcc0000000000 */
[----:B------:R-:W0:Y:S02]  /*5c90*/  F2I.U64.TRUNC R2, R2 ;  /* 0x0000000200027311 */ /* 0x000e24000020d800 */
[----:B0-----:R0:W-:Y:S01]  /*5ca0*/  STG.E.64 [R16.64], R2 ;  /* 0x0000000210007986 */ /* 0x0011e2000c101b24 */
[----:B------:R-:W-:Y:S05]  /*5cb0*/  BRA `(.L_x_1550) ;  /* 0x0000003000007947 */ /* 0x000fea0003800000 */
.L_x_1576:
[----:B------:R-:W-:-:S04]  /*5cc0*/  PRMT R0, RZ, 0x5410, R0 ;  /* 0x00005410ff007816 */ /* 0x000fc80000000000 */
[----:B------:R-:W0:Y:S02]  /*5cd0*/  F2I.FTZ.U32.TRUNC.NTZ R3, R0 ;  /* 0x0000000000037305 */ /* 0x000e24000021f000 */
[----:B0-----:R0:W-:Y:S02]  /*5ce0*/  STG.E [R16.64], R3 ;  /* 0x0000000310007986 */ /* 0x0011e4000c101924 */
.L_x_1550:
        /* <DEDUP_REMOVED lines=231> */
.L_x_1578:
        /* <DEDUP_REMOVED lines=20> */
.L_x_1582:
[----:B------:R-:W2:Y:S02]  /*6ca0*/  LDG.E.U8 R2, [R2.64] ;  /* 0x0000002402027981 */ /* 0x000ea4000c1e1100 */
[----:B--2---:R-:W0:Y:S02]  /*6cb0*/  I2F.U16 R0, R2 ;  /* 0x0000000200007306 */ /* 0x004e240000101000 */
[----:B0-----:R-:W-:Y:S01]  /*6cc0*/  F2FP.BF16.PACK_AB R0, RZ, R0 ;  /* 0x00000000ff00723e */ /* 0x001fe200000010ff */
[----:B------:R-:W-:Y:S05]  /*6cd0*/  BRA `(.L_x_1584) ;  /* 0x00000e3000007947 */ /* 0x000fea0003800000 */
.L_x_1581:
        /* <DEDUP_REMOVED lines=10> */
.L_x_1586:
[----:B------:R-:W2:Y:S02]  /*6d80*/  LDG.E R2, [R2.64] ;  /* 0x0000002402027981 */ /* 0x000ea4000c1e1900 */
[----:B--2---:R-:W0:Y:S02]  /*6d90*/  I2F R0, R2 ;  /* 0x0000000200007306 */ /* 0x004e240000201400 */
[----:B0-----:R-:W-:Y:S01]  /*6da0*/  F2FP.BF16.PACK_AB R0, RZ, R0 ;  /* 0x00000000ff00723e */ /* 0x001fe200000010ff */
[----:B------:R-:W-:Y:S05]  /*6db0*/  BRA `(.L_x_1584) ;  /* 0x00000d5000007947 */ /* 0x000fea0003800000 */
.L_x_1585:
[----:B------:R-:W2:Y:S02]  /*6dc0*/  LDG.E.U16 R2, [R2.64] ;  /* 0x0000002402027981 */ /* 0x000ea4000c1e1500 */
[----:B--2---:R-:W0:Y:S02]  /*6dd0*/  I2F.S16 R0, R2 ;  /* 0x0000000200007306 */ /* 0x004e240000101400 */
[----:B0-----:R-:W-:Y:S01]  /*6de0*/  F2FP.BF16.PACK_AB R0, RZ, R0 ;  /* 0x00000000ff00723e */ /* 0x001fe200000010ff */
[----:B------:R-:W-:Y:S05]  /*6df0*/  BRA `(.L_x_1584) ;  /* 0x00000d1000007947 */ /* 0x000fea0003800000 */
.L_x_1580:
        /* <DEDUP_REMOVED lines=9> */
.L_x_1588:
[----:B------:R-:W2:Y:S02]  /*6e90*/  LDG.E.U16 R0, [R2.64] ;  /* 0x0000002402007981 */ /* 0x000ea4000c1e1500 */
[----:B--2---:R-:W-:-:S05]  /*6ea0*/  HADD2.F32 R0, -RZ, R0.H0_H0 ;  /* 0x20000000ff007230 */ /* 0x004fca0000004100 */
[----:B------:R-:W-:Y:S01]  /*6eb0*/  F2FP.BF16.PACK_AB R0, RZ, R0 ;  /* 0x00000000ff00723e */ /* 0x000fe200000010ff */
[----:B------:R-:W-:Y:S05]  /*6ec0*/  BRA `(.L_x_1584) ;  /* 0x00000c4000007947 */ /* 0x000fea0003800000 */
.L_x_1587:
        /* <DEDUP_REMOVED lines=9> */
.L_x_1590:
[----:B------:R-:W2:Y:S02]  /*6f60*/  LDG.E.U16 R2, [R2.64] ;  /* 0x0000002402027981 */ /* 0x000ea4000c1e1500 */
[----:B--2---:R-:W-:-:S05]  /*6f70*/  HADD2.F32 R0, -RZ, R2.H0_H0 ;  /* 0x20000002ff007230 */ /* 0x004fca0000004100 */
[----:B------:R-:W-:Y:S01]  /*6f80*/  F2FP.BF16.PACK_AB R0, RZ, R0 ;  /* 0x00000000ff00723e */ /* 0x000fe200000010ff */
[----:B------:R-:W-:Y:S05]  /*6f90*/  BRA `(.L_x_1584) ;  /* 0x00000b7000007947 */ /* 0x000fea0003800000 */
.L_x_1589:
[----:B------:R-:W2:Y:S02]  /*6fa0*/  LDG.E.64 R2, [R2.64] ;  /* 0x0000002402027981 */ /* 0x000ea4000c1e1b00 */
[----:B--2---:R-:W0:Y:S01]  /*6fb0*/  F2F.F32.F64 R0, R2 ;  /* 0x0000000200007310 */ /* 0x004e220000301000 */
[----:B------:R-:W0:-:S14]  /*6fc0*/  DSETP.GEU.AND P0, PT, |R2|, c[0x2][0x0], PT ;  /* 0x008000000200762a */ /* 0x000e1c0003f0e200 */
[----:B0-----:R-:W-:-:S05]  /*6fd0*/  @!P0 FMUL R0, R0, 1.175494350822287508e-38 ;  /* 0x0080000000008820 */ /* 0x001fca0000400000 */
[----:B------:R-:W-:Y:S01]  /*6fe0*/  F2FP.BF16.PACK_AB R0, RZ, R0 ;  /* 0x00000000ff00723e */ /* 0x000fe200000010ff */
[----:B------:R-:W-:Y:S05]  /*6ff0*/  BRA `(.L_x_1584) ;  /* 0x00000b1000007947 */ /* 0x000fea0003800000 */
.L_x_1579:
        /* <DEDUP_REMOVED lines=13> */
.L_x_1593:
[----:B------:R-:W2:Y:S02]  /*70d0*/  LDG.E.64 R2, [R2.64] ;  /* 0x0000002402027981 */ /* 0x000ea4000c1e1b00 */
[----:B--2---:R-:W0:Y:S01]  /*70e0*/  F2F.F32.F64 R0, R2 ;  /* 0x0000000200007310 */ /* 0x004e220000301000 */
[----:B------:R-:W0:-:S14]  /*70f0*/  DSETP.GEU.AND P0, PT, |R2|, c[0x2][0x0], PT ;  /* 0x008000000200762a */ /* 0x000e1c0003f0e200 */
[----:B0-----:R-:W-:-:S05]  /*7100*/  @!P0 FMUL R0, R0, 1.175494350822287508e-38 ;  /* 0x0080000000008820 */ /* 0x001fca0000400000 */
[----:B------:R-:W-:Y:S01]  /*7110*/  F2FP.BF16.PACK_AB R0, RZ, R0 ;  /* 0x00000000ff00723e */ /* 0x000fe200000010ff */
[----:B------:R-:W-:Y:S05]  /*7120*/  BRA `(.L_x_1584) ;  /* 0x000009e000007947 */ /* 0x000fea0003800000 */
.L_x_1592:
        /* <DEDUP_REMOVED lines=28> */
.L_x_1595:
        /* <DEDUP_REMOVED lines=15> */
.L_x_1594:
[----:B------:R0:W5:Y:S01]  /*73e0*/  LDG.E.U16 R0, [R2.64] ;  /* 0x0000002402007981 */ /* 0x000162000c1e1500 */
[----:B------:R-:W-:Y:S05]  /*73f0*/  BRA `(.L_x_1584) ;  /* 0x0000071000007947 */ /* 0x000fea0003800000 */
.L_x_1591:
        /* <DEDUP_REMOVED lines=12> */
.L_x_1598:
        /* <DEDUP_REMOVED lines=21> */
.L_x_1602:
[----:B------:R-:W-:Y:S05]  /*7610*/  BSYNC B1 ;  /* 0x0000000000017941 */ /* 0x000fea0003800000 */
.L_x_1601:
[----:B------:R-:W-:Y:S01]  /*7620*/  LEA R3, R0, 0x3b800000, 0x17 ;  /* 0x3b80000000037811 */ /* 0x000fe200078eb8ff */
[----:B------:R-:W-:-:S05]  /*7630*/  IMAD.SHL.U32 R0, R2, 0x100000, RZ ;  /* 0x0010000002007824 */ /* 0x000fca00078e00ff */
[----:B------:R-:W-:Y:S02]  /*7640*/  LOP3.LUT R0, R3, R0, R4, 0xfe, !PT ;  /* 0x0000000003007212 */ /* 0x000fe400078efe04 */
.L_x_1600:
[----:B------:R-:W-:Y:S05]  /*7650*/  BSYNC B0 ;  /* 0x0000000000007941 */ /* 0x000fea0003800000 */
.L_x_1599:
[----:B------:R-:W-:Y:S01]  /*7660*/  F2FP.BF16.PACK_AB R0, RZ, R0 ;  /* 0x00000000ff00723e */ /* 0x000fe200000010ff */
[----:B------:R-:W-:Y:S05]  /*7670*/  BRA `(.L_x_1584) ;  /* 0x0000049000007947 */ /* 0x000fea0003800000 */
.L_x_1597:
        /* <DEDUP_REMOVED lines=21> */
.L_x_1606:
[----:B------:R-:W-:Y:S05]  /*77d0*/  BSYNC B1 ;  /* 0x0000000000017941 */ /* 0x000fea0003800000 */
.L_x_1605:
[----:B------:R-:W-:Y:S01]  /*77e0*/  LEA R3, R0, 0x37800000, 0x17 ;  /* 0x3780000000037811 */ /* 0x000fe200078eb8ff */
[----:B------:R-:W-:-:S05]  /*77f0*/  IMAD.SHL.U32 R0, R2, 0x200000, RZ ;  /* 0x0020000002007824 */ /* 0x000fca00078e00ff */
[----:B------:R-:W-:Y:S02]  /*7800*/  LOP3.LUT R0, R3, R0, R4, 0xfe, !PT ;  /* 0x0000000003007212 */ /* 0x000fe400078efe04 */
.L_x_1604:
[----:B------:R-:W-:Y:S05]  /*7810*/  BSYNC B0 ;  /* 0x0000000000007941 */ /* 0x000fea0003800000 */
.L_x_1603:
[----:B------:R-:W-:Y:S01]  /*7820*/  F2FP.BF16.PACK_AB R0, RZ, R0 ;  /* 0x00000000ff00723e */ /* 0x000fe200000010ff */
[----:B------:R-:W-:Y:S05]  /*7830*/  BRA `(.L_x_1584) ;  /* 0x000002d000007947 */ /* 0x000fea0003800000 */
.L_x_1596:
        /* <DEDUP_REMOVED lines=14> */
.L_x_1610:
[----:B------:R-:W-:Y:S05]  /*7920*/  BSYNC B0 ;  /* 0x0000000000007941 */ /* 0x000fea0003800000 */
.L_x_1609:
[----:B------:R-:W-:Y:S01]  /*7930*/  F2FP.BF16.PACK_AB R0, RZ, R0 ;  /* 0x00000000ff00723e */ /* 0x000fe200000010ff */
[----:B------:R-:W-:Y:S05]  /*7940*/  BRA `(.L_x_1584) ;  /* 0x000001c000007947 */ /* 0x000fea0003800000 */
.L_x_1583:
        /* <DEDUP_REMOVED lines=21> */
.L_x_1608:
[----:B------:R-:W2:Y:S02]  /*7aa0*/  LDG.E.64 R2, [R2.64] ;  /* 0x0000002402027981 */ /* 0x000ea4000c1e1b00 */
[----:B--2---:R-:W0:Y:S02]  /*7ab0*/  I2F.U64 R0, R2 ;  /* 0x0000000200007312 */ /* 0x004e240000301000 */
[----:B0-----:R-:W-:Y:S01]  /*7ac0*/  F2FP.BF16.PACK_AB R0, RZ, R0 ;  /* 0x00000000ff00723e */ /* 0x001fe200000010ff */
[----:B------:R-:W-:Y:S05]  /*7ad0*/  BRA `(.L_x_1584) ;  /* 0x0000003000007947 */ /* 0x000fea0003800000 */
.L_x_1607:
[----:B------:R-:W2:Y:S02]  /*7ae0*/  LDG.E R2, [R2.64] ;  /* 0x0000002402027981 */ /* 0x000ea4000c1e1900 */
[----:B--2---:R-:W0:Y:S02]  /*7af0*/  I2F.U32 R0, R2 ;  /* 0x0000000200007306 */ /* 0x004e240000201000 */
[----:B0-----:R-:W-:-:S06]  /*7b00*/  F2FP.BF16.PACK_AB R0, RZ, R0 ;  /* 0x00000000ff00723e */ /* 0x001fcc00000010ff */
.L_x_1584:
        /* <DEDUP_REMOVED lines=25> */
.L_x_1614:
[----:B------:R-:W-:-:S06]  /*7ca0*/  PRMT R3, RZ, 0x5410, R0 ;  /* 0x00005410ff037816 */ /* 0x000fcc0000000000 */
[----:B------:R-:W0:Y:S02]  /*7cb0*/  F2I.S64.TRUNC R2, R3 ;  /* 0x0000000300027311 */ /* 0x000e24000020d900 */
[----:B0-----:R0:W-:Y:S01]  /*7cc0*/  STG.E.U8 [R16.64], R2 ;  /* 0x0000000210007986 */ /* 0x0011e2000c101124 */
[----:B------:R-:W-:Y:S05]  /*7cd0*/  BRA `(.L_x_1616) ;  /* 0x00000e4000007947 */ /* 0x000fea0003800000 */
.L_x_1613:
        /* <DEDUP_REMOVED lines=10> */
.L_x_1618:
[----:B------:R-:W-:-:S04]  /*7d80*/  PRMT R0, RZ, 0x5410, R0 ;  /* 0x00005410ff007816 */ /* 0x000fc80000000000 */
[----:B------:R-:W0:Y:S02]  /*7d90*/  F2I.FTZ.TRUNC.NTZ R3, R0 ;  /* 0x0000000000037305 */ /* 0x000e24000021f100 */
[----:B0-----:R0:W-:Y:S01]  /*7da0*/  STG.E [R16.64], R3 ;  /* 0x0000000310007986 */ /* 0x0011e2000c101924 */
[----:B------:R-:W-:Y:S05]  /*7db0*/  BRA `(.L_x_1616) ;  /* 0x00000d6000007947 */ /* 0x000fea0003800000 */
.L_x_1617:
[----:B------:R-:W-:-:S04]  /*7dc0*/  PRMT R0, RZ, 0x5410, R0 ;  /* 0x00005410ff007816 */ /* 0x000fc80000000000 */
[----:B------:R-:W0:Y:S02]  /*7dd0*/  F2I.FTZ.TRUNC.NTZ R3, R0 ;  /* 0x0000000000037305 */ /* 0x000e24000021f100 */
[----:B0-----:R0:W-:Y:S01]  /*7de0*/  STG.E.U16 [R16.64], R3 ;  /* 0x0000000310007986 */ /* 0x0011e2000c101524 */
[----:B------:R-:W-:Y:S05]  /*7df0*/  BRA `(.L_x_1616) ;  /* 0x00000d2000007947 */ /* 0x000fea0003800000 */
.L_x_1612:
        /* <DEDUP_REMOVED lines=9> */
.L_x_1620:
[----:B------:R-:W-:-:S04]  /*7e90*/  PRMT R0, RZ, 0x5410, R0 ;  /* 0x00005410ff007816 */ /* 0x000fc80000000000 */
[----:B------:R-:W-:-:S05]  /*7ea0*/  F2FP.PACK_AB R0, RZ, R0 ;  /* 0x00000000ff00723e */ /* 0x000fca00000000ff */
[----:B------:R0:W-:Y:S01]  /*7eb0*/  STG.E.U16 [R16.64], R0 ;  /* 0x0000000010007986 */ /* 0x0001e2000c101524 */
[----:B------:R-:W-:Y:S05]  /*7ec0*/  BRA `(.L_x_1616) ;  /* 0x00000c5000007947 */ /* 0x000fea0003800000 */
.L_x_1619:
        /* <DEDUP_REMOVED lines=10> */
.L_x_1622:
[----:B------:R-:W-:-:S04]  /*7f70*/  PRMT R0, RZ, 0x5410, R0 ;  /* 0x00005410ff007816 */ /* 0x000fc80000000000 */
[----:B------:R-:W-:-:S04]  /*7f80*/  F2FP.PACK_AB R3, RZ, R0 ;  /* 0x00000000ff03723e */ /* 0x000fc800000000ff */
[----:B------:R-:W-:-:S05]  /*7f90*/  PRMT R3, R3, 0x5410, RZ ;  /* 0x0000541003037816 */ /* 0x000fca00000000ff */
[----:B------:R0:W-:Y:S01]  /*7fa0*/  STG.E [R16.64], R3 ;  /* 0x0000000310007986 */ /* 0x0001e2000c101924 */
[----:B------:R-:W-:Y:S05]  /*7fb0*/  BRA `(.L_x_1616) ;  /* 0x00000b6000007947 */ /* 0x000fea0003800000 */
.L_x_1621:
[----:B------:R-:W-:-:S05]  /*7fc0*/  PRMT R2, RZ, 0x5410, R0 ;  /* 0x00005410ff027816 */ /* 0x000fca0000000000 */
[----:B------:R-:W-:-:S06]  /*7fd0*/  FMUL.FTZ R2, R2, 1 ;  /* 0x3f80000002027820 */ /* 0x000fcc0000410000 */
[----:B------:R-:W0:Y:S02]  /*7fe0*/  F2F.F64.F32 R2, R2 ;  /* 0x0000000200027310 */ /* 0x000e240000201800 */
[----:B0-----:R0:W-:Y:S01]  /*7ff0*/  STG.E.64 [R16.64], R2 ;  /* 0x0000000210007986 */ /* 0x0011e2000c101b24 */
[----:B------:R-:W-:Y:S05]  /*8000*/  BRA `(.L_x_1616) ;  /* 0x00000b1000007947 */ /* 0x000fea0003800000 */
.L_x_1611:
        /* <DEDUP_REMOVED lines=13> */
.L_x_1625:
[----:B------:R-:W-:Y:S01]  /*80e0*/  PRMT R0, RZ, 0x5410, R0 ;  /* 0x00005410ff007816 */ /* 0x000fe20000000000 */
[----:B------:R-:W-:-:S04]  /*80f0*/  CS2R R6, SRZ ;  /* 0x0000000000067805 */ /* 0x000fc8000001ff00 */
[----:B------:R-:W-:-:S04]  /*8100*/  FMUL.FTZ R0, R0, 1 ;  /* 0x3f80000000007820 */ /* 0x000fc80000410000 */
[----:B------:R-:W0:Y:S02]  /*8110*/  F2F.F64.F32 R4, R0 ;  /* 0x0000000000047310 */ /* 0x000e240000201800 */
[----:B0-----:R0:W-:Y:S01]  /*8120*/  STG.E.128 [R16.64], R4 ;  /* 0x0000000410007986 */ /* 0x0011e2000c101d24 */
[----:B------:R-:W-:Y:S05]  /*8130*/  BRA `(.L_x_1616) ;  /* 0x000009e000007947 */ /* 0x000fea0003800000 */
.L_x_1624:
        /* <DEDUP_REMOVED lines=21> */
.L_x_1629:
[----:B------:R-:W-:Y:S05]  /*8290*/  BSYNC B0 ;  /* 0x0000000000007941 */ /* 0x000fea0003800000 */
.L_x_1628:
[----:B------:R-:W-:-:S05]  /*82a0*/  LOP3.LUT R3, R0, R3, RZ, 0xfc, !PT ;  /* 0x0000000300037212 */ /* 0x000fca00078efcff */
[----:B------:R0:W-:Y:S01]  /*82b0*/  STG.E.U8 [R16.64], R3 ;  /* 0x0000000310007986 */ /* 0x0001e2000c101124 */
[----:B------:R-:W-:Y:S05]  /*82c0*/  BRA `(.L_x_1616) ;  /* 0x0000085000007947 */ /* 0x000fea0003800000 */
.L_x_1627:
        /* <DEDUP_REMOVED lines=13> */
.L_x_1631:
[----:B------:R-:W-:Y:S01]  /*83a0*/  IMAD.MOV.U32 R0, RZ, RZ, 0x7f ;  /* 0x0000007fff007424 */ /* 0x000fe200078e00ff */
[----:B------:R-:W-:-:S04]  /*83b0*/  ISETP.GT.U32.AND P0, PT, R2, 0x7f800000, PT ;  /* 0x7f8000000200780c */ /* 0x000fc80003f04070 */
[----:B------:R-:W-:-:S04]  /*83c0*/  SEL R0, R0, 0x7c, P0 ;  /* 0x0000007c00007807 */ /* 0x000fc80000000000 */
.L_x_1632:
[----:B------:R-:W-:Y:S05]  /*83d0*/  BSYNC B0 ;  /* 0x0000000000007941 */ /* 0x000fea0003800000 */
.L_x_1630:
[----:B------:R-:W-:-:S04]  /*83e0*/  LOP3.LUT R2, R3, 0x80000000, RZ, 0xc0, !PT ;  /* 0x8000000003027812 */ /* 0x000fc800078ec0ff */
[----:B------:R-:W-:-:S04]  /*83f0*/  SHF.R.U32.HI R3, RZ, 0x18, R2 ;  /* 0x00000018ff037819 */ /* 0x000fc80000011602 */
[----:B------:R-:W-:-:S05]  /*8400*/  LOP3.LUT R3, R0, R3, RZ, 0xfc, !PT ;  /* 0x0000000300037212 */ /* 0x000fca00078efcff */
[----:B------:R0:W-:Y:S01]  /*8410*/  STG.E.U8 [R16.64], R3 ;  /* 0x0000000310007986 */ /* 0x0001e2000c101124 */
[----:B------:R-:W-:Y:S05]  /*8420*/  BRA `(.L_x_1616) ;  /* 0x000006f000007947 */ /* 0x000fea0003800000 */
.L_x_1626:
[----:B------:R0:W-:Y:S01]  /*8430*/  STG.E.U16 [R16.64], R0 ;  /* 0x0000000010007986 */ /* 0x0001e2000c101524 */
[----:B------:R-:W-:Y:S05]  /*8440*/  BRA `(.L_x_1616) ;  /* 0x000006d000007947 */ /* 0x000fea0003800000 */
.L_x_1623:
        /* <DEDUP_REMOVED lines=12> */
.L_x_1635:
        /* <DEDUP_REMOVED lines=17> */
.L_x_1638:
[----:B------:R-:W-:-:S04]  /*8620*/  LOP3.LUT R2, R3, 0x80000000, RZ, 0xc0, !PT ;  /* 0x8000000003027812 */ /* 0x000fc800078ec0ff */
[----:B------:R-:W-:-:S04]  /*8630*/  SHF.R.U32.HI R3, RZ, 0x18, R2 ;  /* 0x00000018ff037819 */ /* 0x000fc80000011602 */
[----:B------:R-:W-:-:S04]  /*8640*/  LOP3.LUT R0, R0, R3, RZ, 0xfc, !PT ;  /* 0x0000000300007212 */ /* 0x000fc800078efcff */
[----:B------:R-:W-:Y:S02]  /*8650*/  PRMT R8, R0, 0x7610, R8 ;  /* 0x0000761000087816 */ /* 0x000fe40000000008 */
.L_x_1637:
[----:B------:R-:W-:Y:S05]  /*8660*/  BSYNC B0 ;  /* 0x0000000000007941 */ /* 0x000fea0003800000 */
.L_x_1636:
[----:B------:R0:W-:Y:S01]  /*8670*/  STG.E.U8 [R16.64], R8 ;  /* 0x0000000810007986 */ /* 0x0001e2000c101124 */
[----:B------:R-:W-:Y:S05]  /*8680*/  BRA `(.L_x_1616) ;  /* 0x0000049000007947 */ /* 0x000fea0003800000 */
.L_x_1634:
        /* <DEDUP_REMOVED lines=17> */
.L_x_1641:
[----:B------:R-:W-:-:S04]  /*87a0*/  LOP3.LUT R2, R3, 0x80000000, RZ, 0xc0, !PT ;  /* 0x8000000003027812 */ /* 0x000fc800078ec0ff */
[----:B------:R-:W-:-:S04]  /*87b0*/  SHF.R.U32.HI R3, RZ, 0x18, R2 ;  /* 0x00000018ff037819 */ /* 0x000fc80000011602 */
[----:B------:R-:W-:-:S04]  /*87c0*/  LOP3.LUT R0, R0, R3, RZ, 0xfc, !PT ;  /* 0x0000000300007212 */ /* 0x000fc800078efcff */
[----:B------:R-:W-:Y:S02]  /*87d0*/  PRMT R8, R0, 0x7610, R8 ;  /* 0x0000761000087816 */ /* 0x000fe40000000008 */
.L_x_1640:
[----:B------:R-:W-:Y:S05]  /*87e0*/  BSYNC B0 ;  /* 0x0000000000007941 */ /* 0x000fea0003800000 */
.L_x_1639:
[----:B------:R0:W-:Y:S01]  /*87f0*/  STG.E.U8 [R16.64], R8 ;  /* 0x0000000810007986 */ /* 0x0001e2000c101124 */
[----:B------:R-:W-:Y:S05]  /*8800*/  BRA `(.L_x_1616) ;  /* 0x0000031000007947 */ /* 0x000fea0003800000 */
.L_x_1633:
        /* <DEDUP_REMOVED lines=22> */
.L_x_1615:
        /* <DEDUP_REMOVED lines=20> */
.L_x_1643:
[----:B------:R-:W-:-:S06]  /*8ab0*/  PRMT R2, RZ, 0x5410, R0 ;  /* 0x00005410ff027816 */ /* 0x000fcc0000000000 */
[----:B------:R-:W0:Y:S02]  /*8ac0*/  F2I.U64.TRUNC R2, R2 ;  /* 0x0000000200027311 */ /* 0x000e24000020d800 */
[----:B0-----:R0:W-:Y:S01]  /*8ad0*/  STG.E.64 [R16.64], R2 ;  /* 0x0000000210007986 */ /* 0x0011e2000c101b24 */
[----:B------:R-:W-:Y:S05]  /*8ae0*/  BRA `(.L_x_1616) ;  /* 0x0000003000007947 */ /* 0x000fea0003800000 */
.L_x_1642:
[----:B------:R-:W-:-:S04]  /*8af0*/  PRMT R0, RZ, 0x5410, R0 ;  /* 0x00005410ff007816 */ /* 0x000fc80000000000 */
[----:B------:R-:W0:Y:S02]  /*8b00*/  F2I.FTZ.U32.TRUNC.NTZ R3, R0 ;  /* 0x0000000000037305 */ /* 0x000e24000021f000 */
[----:B0-----:R0:W-:Y:S02]  /*8b10*/  STG.E [R16.64], R3 ;  /* 0x0000000310007986 */ /* 0x0011e4000c101924 */
.L_x_1616:
[----:B------:R-:W-:Y:S02]  /*8b20*/  IADD3 R19, R19, 0x80, RZ ;  /* 0x0000008013137810 */ /* 0x000fe40007ffe0ff */
.L_x_1511:
[----:B------:R-:W-:Y:S05]  /*8b30*/  BSYNC B6 ;  /* 0x0000000000067941 */ /* 0x000fea0003800000 */
.L_x_1510:
        /* <DEDUP_REMOVED lines=230> */
.L_x_1644:
        /* <DEDUP_REMOVED lines=20> */
.L_x_1648:
[----:B------:R-:W2:Y:S02]  /*9ae0*/  LDG.E.U8 R2, [R2.64] ;  /* 0x0000002402027981 */ /* 0x000ea4000c1e1100 */
[----:B--2---:R-:W0:Y:S02]  /*9af0*/  I2F.U16 R0, R2 ;  /* 0x0000000200007306 */ /* 0x004e240000101000 */
[----:B0-----:R-:W-:Y:S01]  /*9b00*/  F2FP.BF16.PACK_AB R0, RZ, R0 ;  /* 0x00000000ff00723e */ /* 0x001fe200000010ff */
[----:B------:R-:W-:Y:S05]  /*9b10*/  BRA `(.L_x_1650) ;  /* 0x00000e3000007947 */ /* 0x000fea0003800000 */
.L_x_1647:
        /* <DEDUP_REMOVED lines=10> */
.L_x_1652:
[----:B------:R-:W2:Y:S02]  /*9bc0*/  LDG.E R2, [R2.64] ;  /* 0x0000002402027981 */ /* 0x000ea4000c1e1900 */
[----:B--2---:R-:W0:Y:S02]  /*9bd0*/  I2F R0, R2 ;  /* 0x0000000200007306 */ /* 0x004e240000201400 */
[----:B0-----:R-:W-:Y:S01]  /*9be0*/  F2FP.BF16.PACK_AB R0, RZ, R0 ;  /* 0x00000000ff00723e */ /* 0x001fe200000010ff */
[----:B------:R-:W-:Y:S05]  /*9bf0*/  BRA `(.L_x_1650) ;  /* 0x00000d5000007947 */ /* 0x000fea0003800000 */
.L_x_1651:
[----:B------:R-:W2:Y:S02]  /*9c00*/  LDG.E.U16 R2, [R2.64] ;  /* 0x0000002402027981 */ /* 0x000ea4000c1e1500 */
[----:B--2---:R-:W0:Y:S02]  /*9c10*/  I2F.S16 R0, R2 ;  /* 0x0000000200007306 */ /* 0x004e240000101400 */
[----:B0-----:R-:W-:Y:S01]  /*9c20*/  F2FP.BF16.PACK_AB R0, RZ, R0 ;  /* 0x00000000ff00723e */ /* 0x001fe200000010ff */
[----:B------:R-:W-:Y:S05]  /*9c30*/  BRA `(.L_x_1650) ;  /* 0x00000d1000007947 */ /* 0x000fea0003800000 */
.L_x_1646:
        /* <DEDUP_REMOVED lines=9> */
.L_x_1654:
[----:B------:R-:W2:Y:S02]  /*9cd0*/  LDG.E.U16 R0, [R2.64] ;  /* 0x0000002402007981 */ /* 0x000ea4000c1e1500 */
[----:B--2---:R-:W-:-:S05]  /*9ce0*/  HADD2.F32 R0, -RZ, R0.H0_H0 ;  /* 0x20000000ff007230 */ /* 0x004fca0000004100 */
[----:B------:R-:W-:Y:S01]  /*9cf0*/  F2FP.BF16.PACK_AB R0, RZ, R0 ;  /* 0x00000000ff00723e */ /* 0x000fe200000010ff */
[----:B------:R-:W-:Y:S05]  /*9d00*/  BRA `(.L_x_1650) ;  /* 0x00000c4000007947 */ /* 0x000fea0003800000 */
.L_x_1653:
        /* <DEDUP_REMOVED lines=9> */
.L_x_1656:
[----:B------:R-:W2:Y:S02]  /*9da0*/  LDG.E.U16 R2, [R2.64] ;  /* 0x0000002402027981 */ /* 0x000ea4000c1e1500 */
[----:B--2---:R-:W-:-:S05]  /*9db0*/  HADD2.F32 R0, -RZ, R2.H0_H0 ;  /* 0x20000002ff007230 */ /* 0x004fca0000004100 */
[----:B------:R-:W-:Y:S01]  /*9dc0*/  F2FP.BF16.PACK_AB R0, RZ, R0 ;  /* 0x00000000ff00723e */ /* 0x000fe200000010ff */
[----:B------:R-:W-:Y:S05]  /*9dd0*/  BRA `(.L_x_1650) ;  /* 0x00000b7000007947 */ /* 0x000fea0003800000 */
.L_x_1655:
[----:B------:R-:W2:Y:S02]  /*9de0*/  LDG.E.64 R2, [R2.64] ;  /* 0x0000002402027981 */ /* 0x000ea4000c1e1b00 */
[----:B--2---:R-:W0:Y:S01]  /*9df0*/  F2F.F32.F64 R0, R2 ;  /* 0x0000000200007310 */ /* 0x004e220000301000 */
[----:B------:R-:W0:-:S14]  /*9e00*/  DSETP.GEU.AND P0, PT, |R2|, c[0x2][0x0], PT ;  /* 0x008000000200762a */ /* 0x000e1c0003f0e200 */
[----:B0-----:R-:W-:-:S05]  /*9e10*/  @!P0 FMUL R0, R0, 1.175494350822287508e-38 ;  /* 0x0080000000008820 */ /* 0x001fca0000400000 */
[----:B------:R-:W-:Y:S01]  /*9e20*/  F2FP.BF16.PACK_AB R0, RZ, R0 ;  /* 0x00000000ff00723e */ /* 0x000fe200000010ff */
[----:B------:R-:W-:Y:S05]  /*9e30*/  BRA `(.L_x_1650) ;  /* 0x00000b1000007947 */ /* 0x000fea0003800000 */
.L_x_1645:
        /* <DEDUP_REMOVED lines=13> */
.L_x_1659:
[----:B------:R-:W2:Y:S02]  /*9f10*/  LDG.E.64 R2, [R2.64] ;  /* 0x0000002402027981 */ /* 0x000ea4000c1e1b00 */
[----:B--2---:R-:W0:Y:S01]  /*9f20*/  F2F.F32.F64 R0, R2 ;  /* 0x0000000200007310 */ /* 0x004e220000301000 */
[----:B------:R-:W0:-:S14]  /*9f30*/  DSETP.GEU.AND P0, PT, |R2|, c[0x2][0x0], PT ;  /* 0x008000000200762a */ /* 0x000e1c0003f0e200 */
[----:B0-----:R-:W-:-:S05]  /*9f40*/  @!P0 FMUL R0, R0, 1.175494350822287508e-38 ;  /* 0x0080000000008820 */ /* 0x001fca0000400000 */
[----:B------:R-:W-:Y:S01]  /*9f50*/  F2FP.BF16.PACK_AB R0, RZ, R0 ;  /* 0x00000000ff00723e */ /* 0x000fe200000010ff */
[----:B------:R-:W-:Y:S05]  /*9f60*/  BRA `(.L_x_1650) ;  /* 0x000009e000007947 */ /* 0x000fea0003800000 */
.L_x_1658:
        /* <DEDUP_REMOVED lines=28> */
.L_x_1661:
        /* <DEDUP_REMOVED lines=15> */
.L_x_1660:
[----:B------:R0:W5:Y:S01]  /*a220*/  LDG.E.U16 R0, [R2.64] ;  /* 0x0000002402007981 */ /* 0x000162000c1e1500 */
[----:B------:R-:W-:Y:S05]  /*a230*/  BRA `(.L_x_1650) ;  /* 0x0000071000007947 */ /* 0x000fea0003800000 */
.L_x_1657:
        /* <DEDUP_REMOVED lines=12> */
.L_x_1664:
        /* <DEDUP_REMOVED lines=21> */
.L_x_1668:
[----:B------:R-:W-:Y:S05]  /*a450*/  BSYNC B1 ;  /* 0x0000000000017941 */ /* 0x000fea0003800000 */
.L_x_1667:
[----:B------:R-:W-:Y:S01]  /*a460*/  LEA R3, R0, 0x3b800000, 0x17 ;  /* 0x3b80000000037811 */ /* 0x000fe200078eb8ff */
[----:B------:R-:W-:-:S05]  /*a470*/  IMAD.SHL.U32 R0, R2, 0x100000, RZ ;  /* 0x0010000002007824 */ /* 0x000fca00078e00ff */
[----:B------:R-:W-:Y:S02]  /*a480*/  LOP3.LUT R0, R3, R0, R4, 0xfe, !PT ;  /* 0x0000000003007212 */ /* 0x000fe400078efe04 */
.L_x_1666:
[----:B------:R-:W-:Y:S05]  /*a490*/  BSYNC B0 ;  /* 0x0000000000007941 */ /* 0x000fea0003800000 */
.L_x_1665:
[----:B------:R-:W-:Y:S01]  /*a4a0*/  F2FP.BF16.PACK_AB R0, RZ, R0 ;  /* 0x00000000ff00723e */ /* 0x000fe200000010ff */
[----:B------:R-:W-:Y:S05]  /*a4b0*/  BRA `(.L_x_1650) ;  /* 0x0000049000007947 */ /* 0x000fea0003800000 */
.L_x_1663:
        /* <DEDUP_REMOVED lines=21> */
.L_x_1672:
[----:B------:R-:W-:Y:S05]  /*a610*/  BSYNC B1 ;  /* 0x0000000000017941 */ /* 0x000fea0003800000 */
.L_x_1671:
[----:B------:R-:W-:Y:S01]  /*a620*/  LEA R3, R0, 0x37800000, 0x17 ;  /* 0x3780000000037811 */ /* 0x000fe200078eb8ff */
[----:B------:R-:W-:-:S05]  /*a630*/  IMAD.SHL.U32 R0, R2, 0x200000, RZ ;  /* 0x0020000002007824 */ /* 0x000fca00078e00ff */
[----:B------:R-:W-:Y:S02]  /*a640*/  LOP3.LUT R0, R3, R0, R4, 0xfe, !PT ;  /* 0x0000000003007212 */ /* 0x000fe400078efe04 */
.L_x_1670:
[----:B------:R-:W-:Y:S05]  /*a650*/  BSYNC B0 ;  /* 0x0000000000007941 */ /* 0x000fea0003800000 */
.L_x_1669:
[----:B------:R-:W-:Y:S01]  /*a660*/  F2FP.BF16.PACK_AB R0, RZ, R0 ;  /* 0x00000000ff00723e */ /* 0x000fe200000010ff */
[----:B------:R-:W-:Y:S05]  /*a670*/  BRA `(.L_x_1650) ;  /* 0x000002d000007947 */ /* 0x000fea0003800000 */
.L_x_1662:
        /* <DEDUP_REMOVED lines=14> */
.L_x_1676:
[----:B------:R-:W-:Y:S05]  /*a760*/  BSYNC B0 ;  /* 0x0000000000007941 */ /* 0x000fea0003800000 */
.L_x_1675:
[----:B------:R-:W-:Y:S01]  /*a770*/  F2FP.BF16.PACK_AB R0, RZ, R0 ;  /* 0x00000000ff00723e */ /* 0x000fe200000010ff */
[----:B------:R-:W-:Y:S05]  /*a780*/  BRA `(.L_x_1650) ;  /* 0x000001c000007947 */ /* 0x000fea0003800000 */
.L_x_1649:
        /* <DEDUP_REMOVED lines=21> */
.L_x_1674:
[----:B------:R-:W2:Y:S02]  /*a8e0*/  LDG.E.64 R2, [R2.64] ;  /* 0x0000002402027981 */ /* 0x000ea4000c1e1b00 */
[----:B--2---:R-:W0:Y:S02]  /*a8f0*/  I2F.U64 R0, R2 ;  /* 0x0000000200007312 */ /* 0x004e240000301000 */
[----:B0-----:R-:W-:Y:S01]  /*a900*/  F2FP.BF16.PACK_AB R0, RZ, R0 ;  /* 0x00000000ff00723e */ /* 0x001fe200000010ff */
[----:B------:R-:W-:Y:S05]  /*a910*/  BRA `(.L_x_1650) ;  /* 0x0000003000007947 */ /* 0x000fea0003800000 */
.L_x_1673:
[----:B------:R-:W2:Y:S02]  /*a920*/  LDG.E R2, [R2.64] ;  /* 0x0000002402027981 */ /* 0x000ea4000c1e1900 */
[----:B--2---:R-:W0:Y:S02]  /*a930*/  I2F.U32 R0, R2 ;  /* 0x0000000200007306 */ /* 0x004e240000201000 */
[----:B0-----:R-:W-:-:S06]  /*a940*/  F2FP.BF16.PACK_AB R0, RZ, R0 ;  /* 0x00000000ff00723e */ /* 0x001fcc00000010ff */
.L_x_1650:
        /* <DEDUP_REMOVED lines=25> */
.L_x_1680:
[----:B------:R-:W-:-:S06]  /*aae0*/  PRMT R3, RZ, 0x5410, R0 ;  /* 0x00005410ff037816 */ /* 0x000fcc0000000000 */
[----:B------:R-:W0:Y:S02]  /*aaf0*/  F2I.S64.TRUNC R2, R3 ;  /* 0x0000000300027311 */ /* 0x000e24000020d900 */
[----:B0-----:R-:W-:Y:S01]  /*ab00*/  STG.E.U8 [R16.64], R2 ;  /* 0x0000000210007986 */ /* 0x001fe2000c101124 */
[----:B------:R-:W-:Y:S05]  /*ab10*/  EXIT ;  /* 0x000000000000794d */ /* 0x000fea0003800000 */
.L_x_1679:
        /* <DEDUP_REMOVED lines=10> */
.L_x_1683:
[----:B------:R-:W-:-:S04]  /*abc0*/  PRMT R0, RZ, 0x5410, R0 ;  /* 0x00005410ff007816 */ /* 0x000fc80000000000 */
[----:B------:R-:W0:Y:S02]  /*abd0*/  F2I.FTZ.TRUNC.NTZ R3, R0 ;  /* 0x0000000000037305 */ /* 0x000e24000021f100 */
[----:B0-----:R-:W-:Y:S01]  /*abe0*/  STG.E [R16.64], R3 ;  /* 0x0000000310007986 */ /* 0x001fe2000c101924 */
[----:B------:R-:W-:Y:S05]  /*abf0*/  EXIT ;  /* 0x000000000000794d */ /* 0x000fea0003800000 */
.L_x_1682:
[----:B------:R-:W-:-:S04]  /*ac00*/  PRMT R0, RZ, 0x5410, R0 ;  /* 0x00005410ff007816 */ /* 0x000fc80000000000 */
[----:B------:R-:W0:Y:S02]  /*ac10*/  F2I.FTZ.TRUNC.NTZ R3, R0 ;  /* 0x0000000000037305 */ /* 0x000e24000021f100 */
[----:B0-----:R-:W-:Y:S01]  /*ac20*/  STG.E.U16 [R16.64], R3 ;  /* 0x0000000310007986 */ /* 0x001fe2000c101524 */
[----:B------:R-:W-:Y:S05]  /*ac30*/  EXIT ;  /* 0x000000000000794d */ /* 0x000fea0003800000 */
.L_x_1678:
        /* <DEDUP_REMOVED lines=9> */
.L_x_1685:
[----:B------:R-:W-:-:S04]  /*acd0*/  PRMT R0, RZ, 0x5410, R0 ;  /* 0x00005410ff007816 */ /* 0x000fc80000000000 */
[----:B------:R-:W-:-:S05]  /*ace0*/  F2FP.PACK_AB R0, RZ, R0 ;  /* 0x00000000ff00723e */ /* 0x000fca00000000ff */
[----:B------:R-:W-:Y:S01]  /*acf0*/  STG.E.U16 [R16.64], R0 ;  /* 0x0000000010007986 */ /* 0x000fe2000c101524 */
[----:B------:R-:W-:Y:S05]  /*ad00*/  EXIT ;  /* 0x000000000000794d */ /* 0x000fea0003800000 */
.L_x_1684:
        /* <DEDUP_REMOVED lines=10> */
.L_x_1687:
[----:B------:R-:W-:-:S04]  /*adb0*/  PRMT R0, RZ, 0x5410, R0 ;  /* 0x00005410ff007816 */ /* 0x000fc80000000000 */
[----:B------:R-:W-:-:S04]  /*adc0*/  F2FP.PACK_AB R3, RZ, R0 ;  /* 0x00000000ff03723e */ /* 0x000fc800000000ff */
[----:B------:R-:W-:-:S05]  /*add0*/  PRMT R3, R3, 0x5410, RZ ;  /* 0x0000541003037816 */ /* 0x000fca00000000ff */
[----:B------:R-:W-:Y:S01]  /*ade0*/  STG.E [R16.64], R3 ;  /* 0x0000000310007986 */ /* 0x000fe2000c101924 */
[----:B------:R-:W-:Y:S05]  /*adf0*/  EXIT ;  /* 0x000000000000794d */ /* 0x000fea0003800000 */
.L_x_1686:
[----:B------:R-:W-:-:S05]  /*ae00*/  PRMT R2, RZ, 0x5410, R0 ;  /* 0x00005410ff027816 */ /* 0x000fca0000000000 */
[----:B------:R-:W-:-:S06]  /*ae10*/  FMUL.FTZ R2, R2, 1 ;  /* 0x3f80000002027820 */ /* 0x000fcc0000410000 */
[----:B------:R-:W0:Y:S02]  /*ae20*/  F2F.F64.F32 R2, R2 ;  /* 0x0000000200027310 */ /* 0x000e240000201800 */
[----:B0-----:R-:W-:Y:S01]  /*ae30*/  STG.E.64 [R16.64], R2 ;  /* 0x0000000210007986 */ /* 0x001fe2000c101b24 */
[----:B------:R-:W-:Y:S05]  /*ae40*/  EXIT ;  /* 0x000000000000794d */ /* 0x000fea0003800000 */
.L_x_1677:
        /* <DEDUP_REMOVED lines=13> */
.L_x_1690:
[----:B------:R-:W-:Y:S01]  /*af20*/  PRMT R0, RZ, 0x5410, R0 ;  /* 0x00005410ff007816 */ /* 0x000fe20000000000 */
[----:B------:R-:W-:-:S04]  /*af30*/  CS2R R6, SRZ ;  /* 0x0000000000067805 */ /* 0x000fc8000001ff00 */
[----:B------:R-:W-:-:S04]  /*af40*/  FMUL.FTZ R0, R0, 1 ;  /* 0x3f80000000007820 */ /* 0x000fc80000410000 */
[----:B------:R-:W0:Y:S02]  /*af50*/  F2F.F64.F32 R4, R0 ;  /* 0x0000000000047310 */ /* 0x000e240000201800 */
[----:B0-----:R-:W-:Y:S01]  /*af60*/  STG.E.128 [R16.64], R4 ;  /* 0x0000000410007986 */ /* 0x001fe2000c101d24 */
[----:B------:R-:W-:Y:S05]  /*af70*/  EXIT ;  /* 0x000000000000794d */ /* 0x000fea0003800000 */
.L_x_1689:
        /* <DEDUP_REMOVED lines=21> */
.L_x_1694:
[----:B------:R-:W-:Y:S05]  /*b0d0*/  BSYNC B0 ;  /* 0x0000000000007941 */ /* 0x000fea0003800000 */
.L_x_1693:
[----:B------:R-:W-:-:S05]  /*b0e0*/  LOP3.LUT R3, R0, R3, RZ, 0xfc, !PT ;  /* 0x0000000300037212 */ /* 0x000fca00078efcff */
[----:B------:R-:W-:Y:S01]  /*b0f0*/  STG.E.U8 [R16.64], R3 ;  /* 0x0000000310007986 */ /* 0x000fe2000c101124 */
[----:B------:R-:W-:Y:S05]  /*b100*/  EXIT ;  /* 0x000000000000794d */ /* 0x000fea0003800000 */
.L_x_1692:
        /* <DEDUP_REMOVED lines=13> */
.L_x_1696:
[----:B------:R-:W-:Y:S01]  /*b1e0*/  IMAD.MOV.U32 R0, RZ, RZ, 0x7f ;  /* 0x0000007fff007424 */ /* 0x000fe200078e00ff */
[----:B------:R-:W-:-:S04]  /*b1f0*/  ISETP.GT.U32.AND P0, PT, R2, 0x7f800000, PT ;  /* 0x7f8000000200780c */ /* 0x000fc80003f04070 */
[----:B------:R-:W-:-:S04]  /*b200*/  SEL R0, R0, 0x7c, P0 ;  /* 0x0000007c00007807 */ /* 0x000fc80000000000 */
.L_x_1697:
[----:B------:R-:W-:Y:S05]  /*b210*/  BSYNC B0 ;  /* 0x0000000000007941 */ /* 0x000fea0003800000 */
.L_x_1695:
[----:B------:R-:W-:-:S04]  /*b220*/  LOP3.LUT R2, R3, 0x80000000, RZ, 0xc0, !PT ;  /* 0x8000000003027812 */ /* 0x000fc800078ec0ff */
[----:B------:R-:W-:-:S04]  /*b230*/  SHF.R.U32.HI R3, RZ, 0x18, R2 ;  /* 0x00000018ff037819 */ /* 0x000fc80000011602 */
[----:B------:R-:W-:-:S05]  /*b240*/  LOP3.LUT R3, R0, R3, RZ, 0xfc, !PT ;  /* 0x0000000300037212 */ /* 0x000fca00078efcff */
[----:B------:R-:W-:Y:S01]  /*b250*/  STG.E.U8 [R16.64], R3 ;  /* 0x0000000310007986 */ /* 0x000fe2000c101124 */
[----:B------:R-:W-:Y:S05]  /*b260*/  EXIT ;  /* 0x000000000000794d */ /* 0x000fea0003800000 */
.L_x_1691:
[----:B------:R-:W-:Y:S01]  /*b270*/  STG.E.U16 [R16.64], R0 ;  /* 0x0000000010007986 */ /* 0x000fe2000c101524 */
[----:B------:R-:W-:Y:S05]  /*b280*/  EXIT ;  /* 0x000000000000794d */ /* 0x000fea0003800000 */
.L_x_1688:
        /* <DEDUP_REMOVED lines=12> */
.L_x_1700:
        /* <DEDUP_REMOVED lines=17> */
.L_x_1703:
[----:B------:R-:W-:-:S04]  /*b460*/  LOP3.LUT R2, R3, 0x80000000, RZ, 0xc0, !PT ;  /* 0x8000000003027812 */ /* 0x000fc800078ec0ff */
[----:B------:R-:W-:-:S04]  /*b470*/  SHF.R.U32.HI R3, RZ, 0x18, R2 ;  /* 0x00000018ff037819 */ /* 0x000fc80000011602 */
[----:B------:R-:W-:-:S04]  /*b480*/  LOP3.LUT R0, R0, R3, RZ, 0xfc, !PT ;  /* 0x0000000300007212 */ /* 0x000fc800078efcff */
[----:B------:R-:W-:Y:S02]  /*b490*/  PRMT R8, R0, 0x7610, R8 ;  /* 0x0000761000087816 */ /* 0x000fe40000000008 */
.L_x_1702:
[----:B------:R-:W-:Y:S05]  /*b4a0*/  BSYNC B0 ;  /* 0x0000000000007941 */ /* 0x000fea0003800000 */
.L_x_1701:
[----:B------:R-:W-:Y:S01]  /*b4b0*/  STG.E.U8 [R16.64], R8 ;  /* 0x0000000810007986 */ /* 0x000fe2000c101124 */
[----:B------:R-:W-:Y:S05]  /*b4c0*/  EXIT ;  /* 0x000000000000794d */ /* 0x000fea0003800000 */
.L_x_1699:
        /* <DEDUP_REMOVED lines=17> */
.L_x_1706:
[----:B------:R-:W-:-:S04]  /*b5e0*/  LOP3.LUT R2, R3, 0x80000000, RZ, 0xc0, !PT ;  /* 0x8000000003027812 */ /* 0x000fc800078ec0ff */
[----:B------:R-:W-:-:S04]  /*b5f0*/  SHF.R.U32.HI R3, RZ, 0x18, R2 ;  /* 0x00000018ff037819 */ /* 0x000fc80000011602 */
[----:B------:R-:W-:-:S04]  /*b600*/  LOP3.LUT R0, R0, R3, RZ, 0xfc, !PT ;  /* 0x0000000300007212 */ /* 0x000fc800078efcff */
[----:B------:R-:W-:Y:S02]  /*b610*/  PRMT R8, R0, 0x7610, R8 ;  /* 0x0000761000087816 */ /* 0x000fe40000000008 */
.L_x_1705:
[----:B------:R-:W-:Y:S05]  /*b620*/  BSYNC B0 ;  /* 0x0000000000007941 */ /* 0x000fea0003800000 */
.L_x_1704:
[----:B------:R-:W-:Y:S01]  /*b630*/  STG.E.U8 [R16.64], R8 ;  /* 0x0000000810007986 */ /* 0x000fe2000c101124 */
[----:B------:R-:W-:Y:S05]  /*b640*/  EXIT ;  /* 0x000000000000794d */ /* 0x000fea0003800000 */
.L_x_1698:
        /* <DEDUP_REMOVED lines=22> */
.L_x_1681:
        /* <DEDUP_REMOVED lines=20> */
.L_x_1708:
[----:B------:R-:W-:-:S06]  /*b8f0*/  PRMT R2, RZ, 0x5410, R0 ;  /* 0x00005410ff027816 */ /* 0x000fcc0000000000 */
[----:B------:R-:W0:Y:S02]  /*b900*/  F2I.U64.TRUNC R2, R2 ;  /* 0x0000000200027311 */ /* 0x000e24000020d800 */
[----:B0-----:R-:W-:Y:S01]  /*b910*/  STG.E.64 [R16.64], R2 ;  /* 0x0000000210007986 */ /* 0x001fe2000c101b24 */
[----:B------:R-:W-:Y:S05]  /*b920*/  EXIT ;  /* 0x000000000000794d */ /* 0x000fea0003800000 */
.L_x_1707:
[----:B------:R-:W-:-:S04]  /*b930*/  PRMT R0, RZ, 0x5410, R0 ;  /* 0x00005410ff007816 */ /* 0x000fc80000000000 */
[----:B------:R-:W0:Y:S02]  /*b940*/  F2I.FTZ.U32.TRUNC.NTZ R3, R0 ;  /* 0x0000000000037305 */ /* 0x000e24000021f000 */
[----:B0-----:R-:W-:Y:S01]  /*b950*/  STG.E [R16.64], R3 ;  /* 0x0000000310007986 */ /* 0x001fe2000c101924 */
[----:B------:R-:W-:Y:S05]  /*b960*/  EXIT ;  /* 0x000000000000794d */ /* 0x000fea0003800000 */
.L_x_1709:
        /* <DEDUP_REMOVED lines=9> */
.L_x_21449:


//--------------------- .text._ZN2at6native27unrolled_elementwise_kernelINS0_13AUnaryFunctorIN3c108BFloat16ES4_S4_ZZZNS0_15binary_internal21div_trunc_kernel_cudaERNS_18TensorIteratorBaseEENKUlvE1_clEvENKUlvE2_clEvEUlS4_S4_E_EESt5arrayIPcLm2EELi4E23TrivialOffsetCalculatorILi1EjESG_NS0_6memory12LoadWithCastILi1EEENSH_13StoreWithCastILi1EEEEEviT_T0_T2_T3_T4_T5_ --------------------------
	.section	.text._ZN2at6native27unrolled_elementwise_kernelINS0_13AUnaryFunctorIN3c108BFloat16ES4_S4_ZZZNS0_15binary_internal21div_trunc_kernel_cudaERNS_18TensorIteratorBaseEENKUlvE1_clEvENKUlvE2_clEvEUlS4_S4_E_EESt5arrayIPcLm2EELi4E23TrivialOffsetCalculatorILi1EjESG_NS0_6memory12LoadWithCastILi1EEENSH_13StoreWithCastILi1EEEEEviT_T0_T2_T3_T4_T5_,"ax",@progbits
	.sectioninfo	@"SHI_REGISTERS=29"
	.align	128
        .global         _ZN2at6native27unrolled_elementwise_kernelINS0_13AUnaryFunctorIN3c108BFloat16ES4_S4_ZZZNS0_15binary_internal21div_trunc_kernel_cudaERNS_18TensorIteratorBaseEENKUlvE1_clEvENKUlvE2_clEvEUlS4_S4_E_EESt5arrayIPcLm2EELi4E23TrivialOffsetCalculatorILi1EjESG_NS0_6memory12LoadWithCastILi1EEENSH_13StoreWithCastILi1EEEEEviT_T0_T2_T3_T4_T5_
        .type           _ZN2at6native27unrolled_elementwise_kernelINS0_13AUnaryFunctorIN3c108BFloat16ES4_S4_ZZZNS0_15binary_internal21div_trunc_kernel_cudaERNS_18TensorIteratorBaseEENKUlvE1_clEvENKUlvE2_clEvEUlS4_S4_E_EESt5arrayIPcLm2EELi4E23TrivialOffsetCalculatorILi1EjESG_NS0_6memory12LoadWithCastILi1EEENSH_13StoreWithCastILi1EEEEEviT_T0_T2_T3_T4_T5_,@function
        .size           _ZN2at6native27unrolled_elementwise_kernelINS0_13AUnaryFunctorIN3c108BFloat16ES4_S4_ZZZNS0_15binary_internal21div_trunc_kernel_cudaERNS_18TensorIteratorBaseEENKUlvE1_clEvENKUlvE2_clEvEUlS4_S4_E_EESt5arrayIPcLm2EELi4E23TrivialOffsetCalculatorILi1EjESG_NS0_6memory12LoadWithCastILi1EEENSH_13StoreWithCastILi1EEEEEviT_T0_T2_T3_T4_T5_,(.L_x_21450 - _ZN2at6native27unrolled_elementwise_kernelINS0_13AUnaryFunctorIN3c108BFloat16ES4_S4_ZZZNS0_15binary_internal21div_trunc_kernel_cudaERNS_18TensorIteratorBaseEENKUlvE1_clEvENKUlvE2_clEvEUlS4_S4_E_EESt5arrayIPcLm2EELi4E23TrivialOffsetCalculatorILi1EjESG_NS0_6memory12LoadWithCastILi1EEENSH_13StoreWithCastILi1EEEEEviT_T0_T2_T3_T4_T5_)
        .other          _ZN2at6native27unrolled_elementwise_kernelINS0_13AUnaryFunctorIN3c108BFloat16ES4_S4_ZZZNS0_15binary_internal21div_trunc_kernel_cudaERNS_18TensorIteratorBaseEENKUlvE1_clEvENKUlvE2_clEvEUlS4_S4_E_EESt5arrayIPcLm2EELi4E23TrivialOffsetCalculatorILi1EjESG_NS0_6memory12LoadWithCastILi1EEENSH_13StoreWithCastILi1EEEEEviT_T0_T2_T3_T4_T5_,@"STO_CUDA_ENTRY STV_DEFAULT"
_ZN2at6native27unrolled_elementwise_kernelINS0_13AUnaryFunctorIN3c108BFloat16ES4_S4_ZZZNS0_15binary_internal21div_trunc_kernel_cudaERNS_18TensorIteratorBaseEENKUlvE1_clEvENKUlvE2_clEvEUlS4_S4_E_EESt5arrayIPcLm2EELi4E23TrivialOffsetCalculatorILi1EjESG_NS0_6memory12LoadWithCastILi1EEENSH_13StoreWithCastILi1EEEEEviT_T0_T2_T3_T4_T5_:
.text._ZN2at6native27unrolled_elementwise_kernelINS0_13AUnaryFunctorIN3c108BFloat16ES4_S4_ZZZNS0_15binary_internal21div_trunc_kernel_cudaERNS_18TensorIteratorBaseEENKUlvE1_clEvENKUlvE2_clEvEUlS4_S4_E_EESt5arrayIPcLm2EELi4E23TrivialOffsetCalculatorILi1EjESG_NS0_6memory12LoadWithCastILi1EEENSH_13StoreWithCastILi1EEEEEviT_T0_T2_T3_T4_T5_:
        /* <DEDUP_REMOVED lines=32> */
.L_x_1715:
[----:B------:R-:W2:Y:S02]  /*0200*/  LDG.E.U8 R2, [R2.64] ;  /* 0x0000002402027981 */ /* 0x000ea4000c1e1100 */
[----:B--2---:R-:W0:Y:S02]  /*0210*/  I2F.U16 R0, R2 ;  /* 0x0000000200007306 */ /* 0x004e240000101000 */
[----:B0-----:R-:W-:-:S04]  /*0220*/  F2FP.BF16.PACK_AB R0, RZ, R0 ;  /* 0x00000000ff00723e */ /* 0x001fc800000010ff */
[----:B------:R-:W-:Y:S01]  /*0230*/  PRMT R25, R0, 0x7610, R25 ;  /* 0x0000761000197816 */ /* 0x000fe20000000019 */
[----:B------:R-:W-:Y:S05]  /*0240*/  BRA `(.L_x_1717) ;  /* 0x00000f1000007947 */ /* 0x000fea0003800000 */
.L_x_1714:
        /* <DEDUP_REMOVED lines=11> */
.L_x_1719:
[----:B------:R-:W2:Y:S02]  /*0300*/  LDG.E R2, [R2.64] ;  /* 0x0000002402027981 */ /* 0x000ea4000c1e1900 */
[----:B--2---:R-:W0:Y:S02]  /*0310*/  I2F R0, R2 ;  /* 0x0000000200007306 */ /* 0x004e240000201400 */
[----:B0-----:R-:W-:-:S04]  /*0320*/  F2FP.BF16.PACK_AB R0, RZ, R0 ;  /* 0x00000000ff00723e */ /* 0x001fc800000010ff */
[----:B------:R-:W-:Y:S01]  /*0330*/  PRMT R25, R0, 0x7610, R25 ;  /* 0x0000761000197816 */ /* 0x000fe20000000019 */
[----:B------:R-:W-:Y:S05]  /*0340*/  BRA `(.L_x_1717) ;  /* 0x00000e1000007947 */ /* 0x000fea0003800000 */
.L_x_1718:
[----:B------:R-:W2:Y:S02]  /*0350*/  LDG.E.U16 R2, [R2.64] ;  /* 0x0000002402027981 */ /* 0x000ea4000c1e1500 */
[----:B--2---:R-:W0:Y:S02]  /*0360*/  I2F.S16 R0, R2 ;  /* 0x0000000200007306 */ /* 0x004e240000101400 */
[----:B0-----:R-:W-:-:S04]  /*0370*/  F2FP.BF16.PACK_AB R0, RZ, R0 ;  /* 0x00000000ff00723e */ /* 0x001fc800000010ff */
[----:B------:R-:W-:Y:S01]  /*0380*/  PRMT R25, R0, 0x7610, R25 ;  /* 0x0000761000197816 */ /* 0x000fe20000000019 */
[----:B------:R-:W-:Y:S05]  /*0390*/  BRA `(.L_x_1717) ;  /* 0x00000dc000007947 */ /* 0x000fea0003800000 */
.L_x_1713:
        /* <DEDUP_REMOVED lines=9> */
.L_x_1721:
[----:B------:R-:W2:Y:S02]  /*0430*/  LDG.E.U16 R0, [R2.64] ;  /* 0x0000002402007981 */ /* 0x000ea4000c1e1500 */
[----:B--2---:R-:W-:-:S05]  /*0440*/  HADD2.F32 R0, -RZ, R0.H0_H0 ;  /* 0x20000000ff007230 */ /* 0x004fca0000004100 */
[----:B------:R-:W-:-:S04]  /*0450*/  F2FP.BF16.PACK_AB R0, RZ, R0 ;  /* 0x00000000ff00723e */ /* 0x000fc800000010ff */
[----:B------:R-:W-:Y:S01]  /*0460*/  PRMT R25, R0, 0x7610, R25 ;  /* 0x0000761000197816 */ /* 0x000fe20000000019 */
[----:B------:R-:W-:Y:S05]  /*0470*/  BRA `(.L_x_1717) ;  /* 0x00000ce000007947 */ /* 0x000fea0003800000 */
.L_x_1720:
        /* <DEDUP_REMOVED lines=9> */
.L_x_1723:
[----:B------:R-:W2:Y:S02]  /*0510*/  LDG.E.U16 R2, [R2.64] ;  /* 0x0000002402027981 */ /* 0x000ea4000c1e1500 */
[----:B--2---:R-:W-:-:S05]  /*0520*/  HADD2.F32 R0, -RZ, R2.H0_H0 ;  /* 0x20000002ff007230 */ /* 0x004fca0000004100 */
[----:B------:R-:W-:-:S04]  /*0530*/  F2FP.BF16.PACK_AB R0, RZ, R0 ;  /* 0x00000000ff00723e */ /* 0x000fc800000010ff */
[----:B------:R-:W-:Y:S01]  /*0540*/  PRMT R25, R0, 0x7610, R25 ;  /* 0x0000761000197816 */ /* 0x000fe20000000019 */
[----:B------:R-:W-:Y:S05]  /*0550*/  BRA `(.L_x_1717) ;  /* 0x00000c0000007947 */ /* 0x000fea0003800000 */
.L_x_1722:
[----:B------:R-:W2:Y:S02]  /*0560*/  LDG.E.64 R2, [R2.64] ;  /* 0x0000002402027981 */ /* 0x000ea4000c1e1b00 */
[----:B--2---:R-:W0:Y:S01]  /*0570*/  F2F.F32.F64 R0, R2 ;  /* 0x0000000200007310 */ /* 0x004e220000301000 */
[----:B------:R-:W0:-:S14]  /*0580*/  DSETP.GEU.AND P0, PT, |R2|, c[0x2][0x0], PT ;  /* 0x008000000200762a */ /* 0x000e1c0003f0e200 */
[----:B0-----:R-:W-:-:S05]  /*0590*/  @!P0 FMUL R0, R0, 1.175494350822287508e-38 ;  /* 0x0080000000008820 */ /* 0x001fca0000400000 */
[----:B------:R-:W-:-:S04]  /*05a0*/  F2FP.BF16.PACK_AB R0, RZ, R0 ;  /* 0x00000000ff00723e */ /* 0x000fc800000010ff */
[----:B------:R-:W-:Y:S01]  /*05b0*/  PRMT R25, R0, 0x7610, R25 ;  /* 0x0000761000197816 */ /* 0x000fe20000000019 */
[----:B------:R-:W-:Y:S05]  /*05c0*/  BRA `(.L_x_1717) ;  /* 0x00000b9000007947 */ /* 0x000fea0003800000 */
.L_x_1712:
        /* <DEDUP_REMOVED lines=14> */
.L_x_1726:
[----:B------:R-:W2:Y:S02]  /*06b0*/  LDG.E.64 R2, [R2.64] ;  /* 0x0000002402027981 */ /* 0x000ea4000c1e1b00 */
[----:B--2---:R-:W0:Y:S01]  /*06c0*/  F2F.F32.F64 R0, R2 ;  /* 0x0000000200007310 */ /* 0x004e220000301000 */
[----:B------:R-:W0:-:S14]  /*06d0*/  DSETP.GEU.AND P0, PT, |R2|, c[0x2][0x0], PT ;  /* 0x008000000200762a */ /* 0x000e1c0003f0e200 */
[----:B0-----:R-:W-:-:S05]  /*06e0*/  @!P0 FMUL R0, R0, 1.175494350822287508e-38 ;  /* 0x0080000000008820 */ /* 0x001fca0000400000 */
[----:B------:R-:W-:-:S04]  /*06f0*/  F2FP.BF16.PACK_AB R0, RZ, R0 ;  /* 0x00000000ff00723e */ /* 0x000fc800000010ff */
[----:B------:R-:W-:Y:S01]  /*0700*/  PRMT R25, R0, 0x7610, R25 ;  /* 0x0000761000197816 */ /* 0x000fe20000000019 */
[----:B------:R-:W-:Y:S05]  /*0710*/  BRA `(.L_x_1717) ;  /* 0x00000a4000007947 */ /* 0x000fea0003800000 */
.L_x_1725:
        /* <DEDUP_REMOVED lines=28> */
.L_x_1728:
        /* <DEDUP_REMOVED lines=16> */
.L_x_1727:
[----:B------:R0:W5:Y:S01]  /*09e0*/  LDG.E.U16 R25, [R2.64] ;  /* 0x0000002402197981 */ /* 0x000162000c1e1500 */
[----:B------:R-:W-:Y:S05]  /*09f0*/  BRA `(.L_x_1717) ;  /* 0x0000076000007947 */ /* 0x000fea0003800000 */
.L_x_1724:
        /* <DEDUP_REMOVED lines=12> */
.L_x_1731:
        /* <DEDUP_REMOVED lines=21> */
.L_x_1735:
[----:B------:R-:W-:Y:S05]  /*0c10*/  BSYNC B1 ;  /* 0x0000000000017941 */ /* 0x000fea0003800000 */
.L_x_1734:
[----:B------:R-:W-:Y:S01]  /*0c20*/  LEA R3, R0, 0x3b800000, 0x17 ;  /* 0x3b80000000037811 */ /* 0x000fe200078eb8ff */
[----:B------:R-:W-:-:S05]  /*0c30*/  IMAD.SHL.U32 R0, R2, 0x100000, RZ ;  /* 0x0010000002007824 */ /* 0x000fca00078e00ff */
[----:B------:R-:W-:Y:S02]  /*0c40*/  LOP3.LUT R0, R3, R0, R4, 0xfe, !PT ;  /* 0x0000000003007212 */ /* 0x000fe400078efe04 */
.L_x_1733:
[----:B------:R-:W-:Y:S05]  /*0c50*/  BSYNC B0 ;  /* 0x0000000000007941 */ /* 0x000fea0003800000 */
.L_x_1732:
[----:B------:R-:W-:-:S04]  /*0c60*/  F2FP.BF16.PACK_AB R0, RZ, R0 ;  /* 0x00000000ff00723e */ /* 0x000fc800000010ff */
[----:B------:R-:W-:Y:S01]  /*0c70*/  PRMT R25, R0, 0x7610, R25 ;  /* 0x0000761000197816 */ /* 0x000fe20000000019 */
[----:B------:R-:W-:Y:S05]  /*0c80*/  BRA `(.L_x_1717) ;  /* 0x000004d000007947 */ /* 0x000fea0003800000 */
.L_x_1730:
        /* <DEDUP_REMOVED lines=21> */
.L_x_1739:
[----:B------:R-:W-:Y:S05]  /*0de0*/  BSYNC B1 ;  /* 0x0000000000017941 */ /* 0x000fea0003800000 */
.L_x_1738:
[----:B------:R-:W-:Y:S01]  /*0df0*/  LEA R3, R0, 0x37800000, 0x17 ;  /* 0x3780000000037811 */ /* 0x000fe200078eb8ff */
[----:B------:R-:W-:-:S05]  /*0e00*/  IMAD.SHL.U32 R0, R2, 0x200000, RZ ;  /* 0x0020000002007824 */ /* 0x000fca00078e00ff */
[----:B------:R-:W-:Y:S02]  /*0e10*/  LOP3.LUT R0, R3, R0, R4, 0xfe, !PT ;  /* 0x0000000003007212 */ /* 0x000fe400078efe04 */
.L_x_1737:
[----:B------:R-:W-:Y:S05]  /*0e20*/  BSYNC B0 ;  /* 0x0000000000007941 */ /* 0x000fea0003800000 */
.L_x_1736:
[----:B------:R-:W-:-:S04]  /*0e30*/  F2FP.BF16.PACK_AB R0, RZ, R0 ;  /* 0x00000000ff00723e */ /* 0x000fc800000010ff */
[----:B------:R-:W-:Y:S01]  /*0e40*/  PRMT R25, R0, 0x7610, R25 ;  /* 0x0000761000197816 */ /* 0x000fe20000000019 */
[----:B------:R-:W-:Y:S05]  /*0e50*/  BRA `(.L_x_1717) ;  /* 0x0000030000007947 */ /* 0x000fea0003800000 */
.L_x_1729:
        /* <DEDUP_REMOVED lines=14> */
.L_x_1743:
[----:B------:R-:W-:Y:S05]  /*0f40*/  BSYNC B0 ;  /* 0x0000000000007941 */ /* 0x000fea0003800000 */
.L_x_1742:
[----:B------:R-:W-:-:S04]  /*0f50*/  F2FP.BF16.PACK_AB R0, RZ, R0 ;  /* 0x00000000ff00723e */ /* 0x000fc800000010ff */
[----:B------:R-:W-:Y:S01]  /*0f60*/  PRMT R25, R0, 0x7610, R25 ;  /* 0x0000761000197816 */ /* 0x000fe20000000019 */
[----:B------:R-:W-:Y:S05]  /*0f70*/  BRA `(.L_x_1717) ;  /* 0x000001e000007947 */ /* 0x000fea0003800000 */
.L_x_1716:
        /* <DEDUP_REMOVED lines=21> */
.L_x_1741:
[----:B------:R-:W2:Y:S02]  /*10d0*/  LDG.E.64 R2, [R2.64] ;  /* 0x0000002402027981 */ /* 0x000ea4000c1e1b00 */
[----:B--2---:R-:W0:Y:S02]  /*10e0*/  I2F.U64 R0, R2 ;  /* 0x0000000200007312 */ /* 0x004e240000301000 */
[----:B0-----:R-:W-:-:S04]  /*10f0*/  F2FP.BF16.PACK_AB R0, RZ, R0 ;  /* 0x00000000ff00723e */ /* 0x001fc800000010ff */
[----:B------:R-:W-:Y:S01]  /*1100*/  PRMT R25, R0, 0x7610, R25 ;  /* 0x0000761000197816 */ /* 0x000fe20000000019 */
[----:B------:R-:W-:Y:S05]  /*1110*/  BRA `(.L_x_1717) ;  /* 0x0000004000007947 */ /* 0x000fea0003800000 */
.L_x_1740:
[----:B------:R-:W2:Y:S02]  /*1120*/  LDG.E R2, [R2.64] ;  /* 0x0000002402027981 */ /* 0x000ea4000c1e1900 */
[----:B--2---:R-:W0:Y:S02]  /*1130*/  I2F.U32 R0, R2 ;  /* 0x0000000200007306 */ /* 0x004e240000201000 */
[----:B0-----:R-:W-:-:S04]  /*1140*/  F2FP.BF16.PACK_AB R0, RZ, R0 ;  /* 0x00000000ff00723e */ /* 0x001fc800000010ff */
[----:B------:R-:W-:Y:S02]  /*1150*/  PRMT R25, R0, 0x7610, R25 ;  /* 0x0000761000197816 */ /* 0x000fe40000000019 */
.L_x_1717:
[----:B------:R-:W1:Y:S02]  /*1160*/  S2R R19, SR_TID.X ;  /* 0x0000000000137919 */ /* 0x000e640000002100 */
[----:B-1----:R-:W-:-:S03]  /*1170*/  IADD3 R19, R19, 0x80, RZ ;  /* 0x0000008013137810 */ /* 0x002fc60007ffe0ff */
.L_x_1711:
[----:B-1----:R-:W-:Y:S05]  /*1180*/  BSYNC B6 ;  /* 0x0000000000067941 */ /* 0x002fea0003800000 */
.L_x_1710:
        /* <DEDUP_REMOVED lines=24> */
.L_x_1749:
[----:B------:R-:W2:Y:S02]  /*1310*/  LDG.E.U8 R2, [R2.64] ;  /* 0x0000002402027981 */ /* 0x000ea4000c1e1100 */
[----:B--2---:R-:W0:Y:S02]  /*1320*/  I2F.U16 R0, R2 ;  /* 0x0000000200007306 */ /* 0x004e240000101000 */
[----:B0-----:R-:W-:-:S04]  /*1330*/  F2FP.BF16.PACK_AB R0, RZ, R0 ;  /* 0x00000000ff00723e */ /* 0x001fc800000010ff */
[----:B------:R-:W-:Y:S01]  /*1340*/  PRMT R22, R0, 0x7610, R22 ;  /* 0x0000761000167816 */ /* 0x000fe20000000016 */
[----:B------:R-:W-:Y:S05]  /*1350*/  BRA `(.L_x_1751) ;  /* 0x00000f0000007947 */ /* 0x000fea0003800000 */
.L_x_1748:
        /* <DEDUP_REMOVED lines=11> */
.L_x_1753:
[----:B------:R-:W2:Y:S02]  /*1410*/  LDG.E R2, [R2.64] ;  /* 0x0000002402027981 */ /* 0x000ea4000c1e1900 */
[----:B--2---:R-:W0:Y:S02]  /*1420*/  I2F R0, R2 ;  /* 0x0000000200007306 */ /* 0x004e240000201400 */
[----:B0-----:R-:W-:-:S04]  /*1430*/  F2FP.BF16.PACK_AB R0, RZ, R0 ;  /* 0x00000000ff00723e */ /* 0x001fc800000010ff */
[----:B------:R-:W-:Y:S01]  /*1440*/  PRMT R22, R0, 0x7610, R22 ;  /* 0x0000761000167816 */ /* 0x000fe20000000016 */
[----:B------:R-:W-:Y:S05]  /*1450*/  BRA `(.L_x_1751) ;  /* 0x00000e0000007947 */ /* 0x000fea0003800000 */
.L_x_1752:
[----:B------:R-:W2:Y:S02]  /*1460*/  LDG.E.U16 R2, [R2.64] ;  /* 0x0000002402027981 */ /* 0x000ea4000c1e1500 */
[----:B--2---:R-:W0:Y:S02]  /*1470*/  I2F.S16 R0, R2 ;  /* 0x0000000200007306 */ /* 0x004e240000101400 */
[----:B0-----:R-:W-:-:S04]  /*1480*/  F2FP.BF16.PACK_AB R0, RZ, R0 ;  /* 0x00000000ff00723e */ /* 0x001fc800000010ff */
[----:B------:R-:W-:Y:S01]  /*1490*/  PRMT R22, R0, 0x7610, R22 ;  /* 0x0000761000167816 */ /* 0x000fe20000000016 */
[----:B------:R-:W-:Y:S05]  /*14a0*/  BRA `(.L_x_1751) ;  /* 0x00000db000007947 */ /* 0x000fea0003800000 */
.L_x_1747:
        /* <DEDUP_REMOVED lines=9> */
.L_x_1755:
[----:B------:R-:W2:Y:S02]  /*1540*/  LDG.E.U16 R0, [R2.64] ;  /* 0x0000002402007981 */ /* 0x000ea4000c1e1500 */
[----:B--2---:R-:W-:-:S05]  /*1550*/  HADD2.F32 R0, -RZ, R0.H0_H0 ;  /* 0x20000000ff007230 */ /* 0x004fca0000004100 */
[----:B------:R-:W-:-:S04]  /*1560*/  F2FP.BF16.PACK_AB R0, RZ, R0 ;  /* 0x00000000ff00723e */ /* 0x000fc800000010ff */
[----:B------:R-:W-:Y:S01]  /*1570*/  PRMT R22, R0, 0x7610, R22 ;  /* 0x0000761000167816 */ /* 0x000fe20000000016 */
[----:B------:R-:W-:Y:S05]  /*1580*/  BRA `(.L_x_1751) ;  /* 0x00000cd000007947 */ /* 0x000fea0003800000 */
.L_x_1754:
        /* <DEDUP_REMOVED lines=9> */
.L_x_1757:
[----:B------:R-:W2:Y:S02]  /*1620*/  LDG.E.U16 R2, [R2.64] ;  /* 0x0000002402027981 */ /* 0x000ea4000c1e1500 */
[----:B--2---:R-:W-:-:S05]  /*1630*/  HADD2.F32 R0, -RZ, R2.H0_H0 ;  /* 0x20000002ff007230 */ /* 0x004fca0000004100 */
[----:B------:R-:W-:-:S04]  /*1640*/  F2FP.BF16.PACK_AB R0, RZ, R0 ;  /* 0x00000000ff00723e */ /* 0x000fc800000010ff */
[----:B------:R-:W-:Y:S01]  /*1650*/  PRMT R22, R0, 0x7610, R22 ;  /* 0x0000761000167816 */ /* 0x000fe20000000016 */
[----:B------:R-:W-:Y:S05]  /*1660*/  BRA `(.L_x_1751) ;  /* 0x00000bf000007947 */ /* 0x000fea0003800000 */
.L_x_1756:
[----:B------:R-:W2:Y:S02]  /*1670*/  LDG.E.64 R2, [R2.64] ;  /* 0x0000002402027981 */ /* 0x000ea4000c1e1b00 */
[----:B--2---:R-:W0:Y:S01]  /*1680*/  F2F.F32.F64 R0, R2 ;  /* 0x0000000200007310 */ /* 0x004e220000301000 */
[----:B------:R-:W0:-:S14]  /*1690*/  DSETP.GEU.AND P0, PT, |R2|, c[0x2][0x0], PT ;  /* 0x008000000200762a */ /* 0x000e1c0003f0e200 */
[----:B0-----:R-:W-:-:S05]  /*16a0*/  @!P0 FMUL R0, R0, 1.175494350822287508e-38 ;  /* 0x0080000000008820 */ /* 0x001fca0000400000 */
[----:B------:R-:W-:-:S04]  /*16b0*/  F2FP.BF16.PACK_AB R0, RZ, R0 ;  /* 0x00000000ff00723e */ /* 0x000fc800000010ff */
[----:B------:R-:W-:Y:S01]  /*16c0*/  PRMT R22, R0, 0x7610, R22 ;  /* 0x0000761000167816 */ /* 0x000fe20000000016 */
[----:B------:R-:W-:Y:S05]  /*16d0*/  BRA `(.L_x_1751) ;  /* 0x00000b8000007947 */ /* 0x000fea0003800000 */
.L_x_1746:
        /* <DEDUP_REMOVED lines=14> */
.L_x_1760:
[----:B------:R-:W2:Y:S02]  /*17c0*/  LDG.E.64 R2, [R2.64] ;  /* 0x0000002402027981 */ /* 0x000ea4000c1e1b00 */
[----:B--2---:R-:W0:Y:S01]  /*17d0*/  F2F.F32.F64 R0, R2 ;  /* 0x0000000200007310 */ /* 0x004e220000301000 */
[----:B------:R-:W0:-:S14]  /*17e0*/  DSETP.GEU.AND P0, PT, |R2|, c[0x2][0x0], PT ;  /* 0x008000000200762a */ /* 0x000e1c0003f0e200 */
[----:B0-----:R-:W-:-:S05]  /*17f0*/  @!P0 FMUL R0, R0, 1.175494350822287508e-38 ;  /* 0x0080000000008820 */ /* 0x001fca0000400000 */
[----:B------:R-:W-:-:S04]  /*1800*/  F2FP.BF16.PACK_AB R0, RZ, R0 ;  /* 0x00000000ff00723e */ /* 0x000fc800000010ff */
[----:B------:R-:W-:Y:S01]  /*1810*/  PRMT R22, R0, 0x7610, R22 ;  /* 0x0000761000167816 */ /* 0x000fe20000000016 */
[----:B------:R-:W-:Y:S05]  /*1820*/  BRA `(.L_x_1751) ;  /* 0x00000a3000007947 */ /* 0x000fea0003800000 */
.L_x_1759:
        /* <DEDUP_REMOVED lines=28> */
.L_x_1762:
        /* <DEDUP_REMOVED lines=15> */
.L_x_1761:
[----:B------:R0:W5:Y:S01]  /*1ae0*/  LDG.E.U16 R22, [R2.64] ;  /* 0x0000002402167981 */ /* 0x000162000c1e1500 */
[----:B------:R-:W-:Y:S05]  /*1af0*/  BRA `(.L_x_1751) ;  /* 0x0000076000007947 */ /* 0x000fea0003800000 */
.L_x_1758:
        /* <DEDUP_REMOVED lines=12> */
.L_x_1765:
        /* <DEDUP_REMOVED lines=21> */
.L_x_1769:
[----:B------:R-:W-:Y:S05]  /*1d10*/  BSYNC B1 ;  /* 0x0000000000017941 */ /* 0x000fea0003800000 */
.L_x_1768:
[----:B------:R-:W-:Y:S01]  /*1d20*/  LEA R3, R0, 0x3b800000, 0x17 ;  /* 0x3b80000000037811 */ /* 0x000fe200078eb8ff */
[----:B------:R-:W-:-:S05]  /*1d30*/  IMAD.SHL.U32 R0, R2, 0x100000, RZ ;  /* 0x0010000002007824 */ /* 0x000fca00078e00ff */
[----:B------:R-:W-:Y:S02]  /*1d40*/  LOP3.LUT R0, R3, R0, R4, 0xfe, !PT ;  /* 0x0000000003007212 */ /* 0x000fe400078efe04 */
.L_x_1767:
[----:B------:R-:W-:Y:S05]  /*1d50*/  BSYNC B0 ;  /* 0x0000000000007941 */ /* 0x000fea0003800000 */
.L_x_1766:
[----:B------:R-:W-:-:S04]  /*1d60*/  F2FP.BF16.PACK_AB R0, RZ, R0 ;  /* 0x00000000ff00723e */ /* 0x000fc800000010ff */
[----:B------:R-:W-:Y:S01]  /*1d70*/  PRMT R22, R0, 0x7610, R22 ;  /* 0x0000761000167816 */ /* 0x000fe20000000016 */
[----:B------:R-:W-:Y:S05]  /*1d80*/  BRA `(.L_x_1751) ;  /* 0x000004d000007947 */ /* 0x000fea0003800000 */
.L_x_1764:
        /* <DEDUP_REMOVED lines=21> */
.L_x_1773:
[----:B------:R-:W-:Y:S05]  /*1ee0*/  BSYNC B1 ;  /* 0x0000000000017941 */ /* 0x000fea0003800000 */
.L_x_1772:
[----:B------:R-:W-:Y:S01]  /*1ef0*/  LEA R3, R0, 0x37800000, 0x17 ;  /* 0x3780000000037811 */ /* 0x000fe200078eb8ff */
[----:B------:R-:W-:-:S05]  /*1f00*/  IMAD.SHL.U32 R0, R2, 0x200000, RZ ;  /* 0x0020000002007824 */ /* 0x000fca00078e00ff */
[----:B------:R-:W-:Y:S02]  /*1f10*/  LOP3.LUT R0, R3, R0, R4, 0xfe, !PT ;  /* 0x0000000003007212 */ /* 0x000fe400078efe04 */
.L_x_1771:
[----:B------:R-:W-:Y:S05]  /*1f20*/  BSYNC B0 ;  /* 0x0000000000007941 */ /* 0x000fea0003800000 */
.L_x_1770:
[----:B------:R-:W-:-:S04]  /*1f30*/  F2FP.BF16.PACK_AB R0, RZ, R0 ;  /* 0x00000000ff00723e */ /* 0x000fc800000010ff */
[----:B------:R-:W-:Y:S01]  /*1f40*/  PRMT R22, R0, 0x7610, R22 ;  /* 0x0000761000167816 */ /* 0x000fe20000000016 */
[----:B------:R-:W-:Y:S05]  /*1f50*/  BRA `(.L_x_1751) ;  /* 0x0000030000007947 */ /* 0x000fea0003800000 */
.L_x_1763:
        /* <DEDUP_REMOVED lines=14> */
.L_x_1777:
[----:B------:R-:W-:Y:S05]  /*2040*/  BSYNC B0 ;  /* 0x0000000000007941 */ /* 0x000fea0003800000 */
.L_x_1776:
[----:B------:R-:W-:-:S04]  /*2050*/  F2FP.BF16.PACK_AB R0, RZ, R0 ;  /* 0x00000000ff00723e */ /* 0x000fc800000010ff */
[----:B------:R-:W-:Y:S01]  /*2060*/  PRMT R22, R0, 0x7610, R22 ;  /* 0x0000761000167816 */ /* 0x000fe20000000016 */
[----:B------:R-:W-:Y:S05]  /*2070*/  BRA `(.L_x_1751) ;  /* 0x000001e000007947 */ /* 0x000fea0003800000 */
.L_x_1750:
        /* <DEDUP_REMOVED lines=21> */
.L_x_1775:
[----:B------:R-:W2:Y:S02]  /*21d0*/  LDG.E.64 R2, [R2.64] ;  /* 0x0000002402027981 */ /* 0x000ea4000c1e1b00 */
[----:B--2---:R-:W0:Y:S02]  /*21e0*/  I2F.U64 R0, R2 ;  /* 0x0000000200007312 */ /* 0x004e240000301000 */
[----:B0-----:R-:W-:-:S04]  /*21f0*/  F2FP.BF16.PACK_AB R0, RZ, R0 ;  /* 0x00000000ff00723e */ /* 0x001fc800000010ff */
[----:B------:R-:W-:Y:S01]  /*2200*/  PRMT R22, R0, 0x7610, R22 ;  /* 0x0000761000167816 */ /* 0x000fe20000000016 */
[----:B------:R-:W-:Y:S05]  /*2210*/  BRA `(.L_x_1751) ;  /* 0x0000004000007947 */ /* 0x000fea0003800000 */
.L_x_1774:
[----:B------:R-:W2:Y:S02]  /*2220*/  LDG.E R2, [R2.64] ;  /* 0x0000002402027981 */ /* 0x000ea4000c1e1900 */
[----:B--2---:R-:W0:Y:S02]  /*2230*/  I2F.U32 R0, R2 ;  /* 0x0000000200007306 */ /* 0x004e240000201000 */
[----:B0-----:R-:W-:-:S04]  /*2240*/  F2FP.BF16.PACK_AB R0, RZ, R0 ;  /* 0x00000000ff00723e */ /* 0x001fc800000010ff */
[----:B------:R-:W-:Y:S02]  /*2250*/  PRMT R22, R0, 0x7610, R22 ;  /* 0x0000761000167816 */ /* 0x000fe40000000016 */
.L_x_1751:
[----:B------:R-:W-:-:S05]  /*2260*/  IADD3 R19, R19, 0x80, RZ ;  /* 0x0000008013137810 */ /* 0x000fca0007ffe0ff */
.L_x_1745:
[----:B------:R-:W-:Y:S05]  /*2270*/  BSYNC B6 ;  /* 0x0000000000067941 */ /* 0x000fea0003800000 */
.L_x_1744:
        /* <DEDUP_REMOVED lines=26> */
.L_x_1783:
[----:B------:R-:W2:Y:S02]  /*2420*/  LDG.E.U8 R2, [R2.64] ;  /* 0x0000002402027981 */ /* 0x000ea4000c1e1100 */
[----:B--2---:R-:W0:Y:S02]  /*2430*/  I2F.U16 R0, R2 ;  /* 0x0000000200007306 */ /* 0x004e240000101000 */
[----:B0-----:R-:W-:-:S04]  /*2440*/  F2FP.BF16.PACK_AB R0, RZ, R0 ;  /* 0x00000000ff00723e */ /* 0x001fc800000010ff */
[----:B------:R-:W-:Y:S01]  /*2450*/  PRMT R26, R0, 0x7610, R26 ;  /* 0x00007610001a7816 */ /* 0x000fe2000000001a */
[----:B------:R-:W-:Y:S05]  /*2460*/  BRA `(.L_x_1785) ;  /* 0x00000f0000007947 */ /* 0x000fea0003800000 */
.L_x_1782:
        /* <DEDUP_REMOVED lines=11> */
.L_x_1787:
[----:B------:R-:W2:Y:S02]  /*2520*/  LDG.E R2, [R2.64] ;  /* 0x0000002402027981 */ /* 0x000ea4000c1e1900 */
[----:B--2---:R-:W0:Y:S02]  /*2530*/  I2F R0, R2 ;  /* 0x0000000200007306 */ /* 0x004e240000201400 */
[----:B0-----:R-:W-:-:S04]  /*2540*/  F2FP.BF16.PACK_AB R0, RZ, R0 ;  /* 0x00000000ff00723e */ /* 0x001fc800000010ff */
[----:B------:R-:W-:Y:S01]  /*2550*/  PRMT R26, R0, 0x7610, R26 ;  /* 0x00007610001a7816 */ /* 0x000fe2000000001a */
[----:B------:R-:W-:Y:S05]  /*2560*/  BRA `(.L_x_1785) ;  /* 0x00000e0000007947 */ /* 0x000fea0003800000 */
.L_x_1786:
[----:B------:R-:W2:Y:S02]  /*2570*/  LDG.E.U16 R2, [R2.64] ;  /* 0x0000002402027981 */ /* 0x000ea4000c1e1500 */
[----:B--2---:R-:W0:Y:S02]  /*2580*/  I2F.S16 R0, R2 ;  /* 0x0000000200007306 */ /* 0x004e240000101400 */
[----:B0-----:R-:W-:-:S04]  /*2590*/  F2FP.BF16.PACK_AB R0, RZ, R0 ;  /* 0x00000000ff00723e */ /* 0x001fc800000010ff */
[----:B------:R-:W-:Y:S01]  /*25a0*/  PRMT R26, R0, 0x7610, R26 ;  /* 0x00007610001a7816 */ /* 0x000fe2000000001a */
[----:B------:R-:W-:Y:S05]  /*25b0*/  BRA `(.L_x_1785) ;  /* 0x00000db000007947 */ /* 0x000fea0003800000 */
.L_x_1781:
        /* <DEDUP_REMOVED lines=9> */
.L_x_1789:
[----:B------:R-:W2:Y:S02]  /*2650*/  LDG.E.U16 R0, [R2.64] ;  /* 0x0000002402007981 */ /* 0x000ea4000c1e1500 */
[----:B--2---:R-:W-:-:S05]  /*2660*/  HADD2.F32 R0, -RZ, R0.H0_H0 ;  /* 0x20000000ff007230 */ /* 0x004fca0000004100 */
[----:B------:R-:W-:-:S04]  /*2670*/  F2FP.BF16.PACK_AB R0, RZ, R0 ;  /* 0x00000000ff00723e */ /* 0x000fc800000010ff */
[----:B------:R-:W-:Y:S01]  /*2680*/  PRMT R26, R0, 0x7610, R26 ;  /* 0x00007610001a7816 */ /* 0x000fe2000000001a */
[----:B------:R-:W-:Y:S05]  /*2690*/  BRA `(.L_x_1785) ;  /* 0x00000cd000007947 */ /* 0x000fea0003800000 */
.L_x_1788:
        /* <DEDUP_REMOVED lines=9> */
.L_x_1791:
[----:B------:R-:W2:Y:S02]  /*2730*/  LDG.E.U16 R2, [R2.64] ;  /* 0x0000002402027981 */ /* 0x000ea4000c1e1500 */
[----:B--2---:R-:W-:-:S05]  /*2740*/  HADD2.F32 R0, -RZ, R2.H0_H0 ;  /* 0x20000002ff007230 */ /* 0x004fca0000004100 */
[----:B------:R-:W-:-:S04]  /*2750*/  F2FP.BF16.PACK_AB R0, RZ, R0 ;  /* 0x00000000ff00723e */ /* 0x000fc800000010ff */
[----:B------:R-:W-:Y:S01]  /*2760*/  PRMT R26, R0, 0x7610, R26 ;  /* 0x00007610001a7816 */ /* 0x000fe2000000001a */
[----:B------:R-:W-:Y:S05]  /*2770*/  BRA `(.L_x_1785) ;  /* 0x00000bf000007947 */ /* 0x000fea0003800000 */
.L_x_1790:
[----:B------:R-:W2:Y:S02]  /*2780*/  LDG.E.64 R2, [R2.64] ;  /* 0x0000002402027981 */ /* 0x000ea4000c1e1b00 */
[----:B--2---:R-:W0:Y:S01]  /*2790*/  F2F.F32.F64 R0, R2 ;  /* 0x0000000200007310 */ /* 0x004e220000301000 */
[----:B------:R-:W0:-:S14]  /*27a0*/  DSETP.GEU.AND P0, PT, |R2|, c[0x2][0x0], PT ;  /* 0x008000000200762a */ /* 0x000e1c0003f0e200 */
[----:B0-----:R-:W-:-:S05]  /*27b0*/  @!P0 FMUL R0, R0, 1.175494350822287508e-38 ;  /* 0x0080000000008820 */ /* 0x001fca0000400000 */
[----:B------:R-:W-:-:S04]  /*27c0*/  F2FP.BF16.PACK_AB R0, RZ, R0 ;  /* 0x00000000ff00723e */ /* 0x000fc800000010ff */
[----:B------:R-:W-:Y:S01]  /*27d0*/  PRMT R26, R0, 0x7610, R26 ;  /* 0x00007610001a7816 */ /* 0x000fe2000000001a */
[----:B------:R-:W-:Y:S05]  /*27e0*/  BRA `(.L_x_1785) ;  /* 0x00000b8000007947 */ /* 0x000fea0003800000 */
.L_x_1780:
        /* <DEDUP_REMOVED lines=14> */
.L_x_1794:
[----:B------:R-:W2:Y:S02]  /*28d0*/  LDG.E.64 R2, [R2.64] ;  /* 0x0000002402027981 */ /* 0x000ea4000c1e1b00 */
[----:B--2---:R-:W0:Y:S01]  /*28e0*/  F2F.F32.F64 R0, R2 ;  /* 0x0000000200007310 */ /* 0x004e220000301000 */
[----:B------:R-:W0:-:S14]  /*28f0*/  DSETP.GEU.AND P0, PT, |R2|, c[0x2][0x0], PT ;  /* 0x008000000200762a */ /* 0x000e1c0003f0e200 */
[----:B0-----:R-:W-:-:S05]  /*2900*/  @!P0 FMUL R0, R0, 1.175494350822287508e-38 ;  /* 0x0080000000008820 */ /* 0x001fca0000400000 */
[----:B------:R-:W-:-:S04]  /*2910*/  F2FP.BF16.PACK_AB R0, RZ, R0 ;  /* 0x00000000ff00723e */ /* 0x000fc800000010ff */
[----:B------:R-:W-:Y:S01]  /*2920*/  PRMT R26, R0, 0x7610, R26 ;  /* 0x00007610001a7816 */ /* 0x000fe2000000001a */
[----:B------:R-:W-:Y:S05]  /*2930*/  BRA `(.L_x_1785) ;  /* 0x00000a3000007947 */ /* 0x000fea0003800000 */
.L_x_1793:
        /* <DEDUP_REMOVED lines=28> */
.L_x_1796:
        /* <DEDUP_REMOVED lines=15> */
.L_x_1795:
[----:B------:R0:W5:Y:S01]  /*2bf0*/  LDG.E.U16 R26, [R2.64] ;  /* 0x00000024021a7981 */ /* 0x000162000c1e1500 */
[----:B------:R-:W-:Y:S05]  /*2c00*/  BRA `(.L_x_1785) ;  /* 0x0000076000007947 */ /* 0x000fea0003800000 */
.L_x_1792:
        /* <DEDUP_REMOVED lines=12> */
.L_x_1799:
        /* <DEDUP_REMOVED lines=21> */
.L_x_1803:
[----:B------:R-:W-:Y:S05]  /*2e20*/  BSYNC B1 ;  /* 0x0000000000017941 */ /* 0x000fea0003800000 */
.L_x_1802:
[----:B------:R-:W-:Y:S01]  /*2e30*/  LEA R3, R0, 0x3b800000, 0x17 ;  /* 0x3b80000000037811 */ /* 0x000fe200078eb8ff */
[----:B------:R-:W-:-:S05]  /*2e40*/  IMAD.SHL.U32 R0, R2, 0x100000, RZ ;  /* 0x0010000002007824 */ /* 0x000fca00078e00ff */
[----:B------:R-:W-:Y:S02]  /*2e50*/  LOP3.LUT R0, R3, R0, R4, 0xfe, !PT ;  /* 0x0000000003007212 */ /* 0x000fe400078efe04 */
.L_x_1801:
[----:B------:R-:W-:Y:S05]  /*2e60*/  BSYNC B0 ;  /* 0x0000000000007941 */ /* 0x000fea0003800000 */
.L_x_1800:
[----:B------:R-:W-:-:S04]  /*2e70*/  F2FP.BF16.PACK_AB R0, RZ, R0 ;  /* 0x00000000ff00723e */ /* 0x000fc800000010ff */
[----:B------:R-:W-:Y:S01]  /*2e80*/  PRMT R26, R0, 0x7610, R26 ;  /* 0x00007610001a7816 */ /* 0x000fe2000000001a */
[----:B------:R-:W-:Y:S05]  /*2e90*/  BRA `(.L_x_1785) ;  /* 0x000004d000007947 */ /* 0x000fea0003800000 */
.L_x_1798:
        /* <DEDUP_REMOVED lines=21> */
.L_x_1807:
[----:B------:R-:W-:Y:S05]  /*2ff0*/  BSYNC B1 ;  /* 0x0000000000017941 */ /* 0x000fea0003800000 */
.L_x_1806:
[----:B------:R-:W-:Y:S01]  /*3000*/  LEA R3, R0, 0x37800000, 0x17 ;  /* 0x3780000000037811 */ /* 0x000fe200078eb8ff */
[----:B------:R-:W-:-:S05]  /*3010*/  IMAD.SHL.U32 R0, R2, 0x200000, RZ ;  /* 0x0020000002007824 */ /* 0x000fca00078e00ff */
[----:B------:R-:W-:Y:S02]  /*3020*/  LOP3.LUT R0, R3, R0, R4, 0xfe, !PT ;  /* 0x0000000003007212 */ /* 0x000fe400078efe04 */
.L_x_1805:
[----:B------:R-:W-:Y:S05]  /*3030*/  BSYNC B0 ;  /* 0x0000000000007941 */ /* 0x000fea0003800000 */
.L_x_1804:
[----:B------:R-:W-:-:S04]  /*3040*/  F2FP.BF16.PACK_AB R0, RZ, R0 ;  /* 0x00000000ff00723e */ /* 0x000fc800000010ff */
[----:B------:R-:W-:Y:S01]  /*3050*/  PRMT R26, R0, 0x7610, R26 ;  /* 0x00007610001a7816 */ /* 0x000fe2000000001a */
[----:B------:R-:W-:Y:S05]  /*3060*/  BRA `(.L_x_1785) ;  /* 0x0000030000007947 */ /* 0x000fea0003800000 */
.L_x_1797:
        /* <DEDUP_REMOVED lines=14> */
.L_x_1811:
[----:B------:R-:W-:Y:S05]  /*3150*/  BSYNC B0 ;  /* 0x0000000000007941 */ /* 0x000fea0003800000 */
.L_x_1810:
[----:B------:R-:W-:-:S04]  /*3160*/  F2FP.BF16.PACK_AB R0, RZ, R0 ;  /* 0x00000000ff00723e */ /* 0x000fc800000010ff */
[----:B------:R-:W-:Y:S01]  /*3170*/  PRMT R26, R0, 0x7610, R26 ;  /* 0x00007610001a7816 */ /* 0x000fe2000000001a */
[----:B------:R-:W-:Y:S05]  /*3180*/  BRA `(.L_x_1785) ;  /* 0x000001e000007947 */ /* 0x000fea0003800000 */
.L_x_1784:
        /* <DEDUP_REMOVED lines=21> */
.L_x_1809:
[----:B------:R-:W2:Y:S02]  /*32e0*/  LDG.E.64 R2, [R2.64] ;  /* 0x0000002402027981 */ /* 0x000ea4000c1e1b00 */
[----:B--2---:R-:W0:Y:S02]  /*32f0*/  I2F.U64 R0, R2 ;  /* 0x0000000200007312 */ /* 0x004e240000301000 */
[----:B0-----:R-:W-:-:S04]  /*3300*/  F2FP.BF16.PACK_AB R0, RZ, R0 ;  /* 0x00000000ff00723e */ /* 0x001fc800000010ff */
[----:B------:R-:W-:Y:S01]  /*3310*/  PRMT R26, R0, 0x7610, R26 ;  /* 0x00007610001a7816 */ /* 0x000fe2000000001a */
[----:B------:R-:W-:Y:S05]  /*3320*/  BRA `(.L_x_1785) ;  /* 0x0000004000007947 */ /* 0x000fea0003800000 */
.L_x_1808:
[----:B------:R-:W2:Y:S02]  /*3330*/  LDG.E R2, [R2.64] ;  /* 0x0000002402027981 */ /* 0x000ea4000c1e1900 */
[----:B--2---:R-:W0:Y:S02]  /*3340*/  I2F.U32 R0, R2 ;  /* 0x0000000200007306 */ /* 0x004e240000201000 */
[----:B0-----:R-:W-:-:S04]  /*3350*/  F2FP.BF16.PACK_AB R0, RZ, R0 ;  /* 0x00000000ff00723e */ /* 0x001fc800000010ff */
[----:B------:R-:W-:Y:S02]  /*3360*/  PRMT R26, R0, 0x7610, R26 ;  /* 0x00007610001a7816 */ /* 0x000fe4000000001a */
.L_x_1785:
[----:B------:R-:W-:-:S05]  /*3370*/  IADD3 R19, R19, 0x80, RZ ;  /* 0x0000008013137810 */ /* 0x000fca0007ffe0ff */
.L_x_1779:
[----:B------:R-:W-:Y:S05]  /*3380*/  BSYNC B6 ;  /* 0x0000000000067941 */ /* 0x000fea0003800000 */
.L_x_1778:
        /* <DEDUP_REMOVED lines=23> */
.L_x_1817:
[----:B------:R-:W2:Y:S02]  /*3500*/  LDG.E.U8 R2, [R2.64] ;  /* 0x0000002402027981 */ /* 0x000ea4000c1e1100 */
[----:B--2---:R-:W0:Y:S02]  /*3510*/  I2F.U16 R0, R2 ;  /* 0x0000000200007306 */ /* 0x004e240000101000 */
[----:B0-----:R-:W-:-:S04]  /*3520*/  F2FP.BF16.PACK_AB R0, RZ, R0 ;  /* 0x00000000ff00723e */ /* 0x001fc800000010ff */
[----:B------:R-:W-:Y:S01]  /*3530*/  PRMT R23, R0, 0x7610, R23 ;  /* 0x0000761000177816 */ /* 0x000fe20000000017 */
[----:B------:R-:W-:Y:S05]  /*3540*/  BRA `(.L_x_1813) ;  /* 0x00000f0000007947 */ /* 0x000fea0003800000 */
.L_x_1816:
        /* <DEDUP_REMOVED lines=11> */
.L_x_1820:
[----:B------:R-:W2:Y:S02]  /*3600*/  LDG.E R2, [R2.64] ;  /* 0x0000002402027981 */ /* 0x000ea4000c1e1900 */
[----:B--2---:R-:W0:Y:S02]  /*3610*/  I2F R0, R2 ;  /* 0x0000000200007306 */ /* 0x004e240000201400 */
[----:B0-----:R-:W-:-:S04]  /*3620*/  F2FP.BF16.PACK_AB R0, RZ, R0 ;  /* 0x00000000ff00723e */ /* 0x001fc800000010ff */
[----:B------:R-:W-:Y:S01]  /*3630*/  PRMT R23, R0, 0x7610, R23 ;  /* 0x0000761000177816 */ /* 0x000fe20000000017 */
[----:B------:R-:W-:Y:S05]  /*3640*/  BRA `(.L_x_1813) ;  /* 0x00000e0000007947 */ /* 0x000fea0003800000 */
.L_x_1819:
[----:B------:R-:W2:Y:S02]  /*3650*/  LDG.E.U16 R2, [R2.64] ;  /* 0x0000002402027981 */ /* 0x000ea4000c1e1500 */
[----:B--2---:R-:W0:Y:S02]  /*3660*/  I2F.S16 R0, R2 ;  /* 0x0000000200007306 */ /* 0x004e240000101400 */
[----:B0-----:R-:W-:-:S04]  /*3670*/  F2FP.BF16.PACK_AB R0, RZ, R0 ;  /* 0x00000000ff00723e */ /* 0x001fc800000010ff */
[----:B------:R-:W-:Y:S01]  /*3680*/  PRMT R23, R0, 0x7610, R23 ;  /* 0x0000761000177816 */ /* 0x000fe20000000017 */
[----:B------:R-:W-:Y:S05]  /*3690*/  BRA `(.L_x_1813) ;  /* 0x00000db000007947 */ /* 0x000fea0003800000 */
.L_x_1815:
        /* <DEDUP_REMOVED lines=9> */
.L_x_1822:
[----:B------:R-:W2:Y:S02]  /*3730*/  LDG.E.U16 R0, [R2.64] ;  /* 0x0000002402007981 */ /* 0x000ea4000c1e1500 */
[----:B--2---:R-:W-:-:S05]  /*3740*/  HADD2.F32 R0, -RZ, R0.H0_H0 ;  /* 0x20000000ff007230 */ /* 0x004fca0000004100 */
[----:B------:R-:W-:-:S04]  /*3750*/  F2FP.BF16.PACK_AB R0, RZ, R0 ;  /* 0x00000000ff00723e */ /* 0x000fc800000010ff */
[----:B------:R-:W-:Y:S01]  /*3760*/  PRMT R23, R0, 0x7610, R23 ;  /* 0x0000761000177816 */ /* 0x000fe20000000017 */
[----:B------:R-:W-:Y:S05]  /*3770*/  BRA `(.L_x_1813) ;  /* 0x00000cd000007947 */ /* 0x000fea0003800000 */
.L_x_1821:
        /* <DEDUP_REMOVED lines=9> */
.L_x_1824:
[----:B------:R-:W2:Y:S02]  /*3810*/  LDG.E.U16 R2, [R2.64] ;  /* 0x0000002402027981 */ /* 0x000ea4000c1e1500 */
[----:B--2---:R-:W-:-:S05]  /*3820*/  HADD2.F32 R0, -RZ, R2.H0_H0 ;  /* 0x20000002ff007230 */ /* 0x004fca0000004100 */
[----:B------:R-:W-:-:S04]  /*3830*/  F2FP.BF16.PACK_AB R0, RZ, R0 ;  /* 0x00000000ff00723e */ /* 0x000fc800000010ff */
[----:B------:R-:W-:Y:S01]  /*3840*/  PRMT R23, R0, 0x7610, R23 ;  /* 0x0000761000177816 */ /* 0x000fe20000000017 */
[----:B------:R-:W-:Y:S05]  /*3850*/  BRA `(.L_x_1813) ;  /* 0x00000bf000007947 */ /* 0x000fea0003800000 */
.L_x_1823:
[----:B------:R-:W2:Y:S02]  /*3860*/  LDG.E.64 R2, [R2.64] ;  /* 0x0000002402027981 */ /* 0x000ea4000c1e1b00 */
[----:B--2---:R-:W0:Y:S01]  /*3870*/  F2F.F32.F64 R0, R2 ;  /* 0x0000000200007310 */ /* 0x004e220000301000 */
[----:B------:R-:W0:-:S14]  /*3880*/  DSETP.GEU.AND P0, PT, |R2|, c[0x2][0x0], PT ;  /* 0x008000000200762a */ /* 0x000e1c0003f0e200 */
[----:B0-----:R-:W-:-:S05]  /*3890*/  @!P0 FMUL R0, R0, 1.175494350822287508e-38 ;  /* 0x0080000000008820 */ /* 0x001fca0000400000 */
[----:B------:R-:W-:-:S04]  /*38a0*/  F2FP.BF16.PACK_AB R0, RZ, R0 ;  /* 0x00000000ff00723e */ /* 0x000fc800000010ff */
[----:B------:R-:W-:Y:S01]  /*38b0*/  PRMT R23, R0, 0x7610, R23 ;  /* 0x0000761000177816 */ /* 0x000fe20000000017 */
[----:B------:R-:W-:Y:S05]  /*38c0*/  BRA `(.L_x_1813) ;  /* 0x00000b8000007947 */ /* 0x000fea0003800000 */
.L_x_1814:
        /* <DEDUP_REMOVED lines=14> */
.L_x_1827:
[----:B------:R-:W2:Y:S02]  /*39b0*/  LDG.E.64 R2, [R2.64] ;  /* 0x0000002402027981 */ /* 0x000ea4000c1e1b00 */
[----:B--2---:R-:W0:Y:S01]  /*39c0*/  F2F.F32.F64 R0, R2 ;  /* 0x0000000200007310 */ /* 0x004e220000301000 */
[----:B------:R-:W0:-:S14]  /*39d0*/  DSETP.GEU.AND P0, PT, |R2|, c[0x2][0x0], PT ;  /* 0x008000000200762a */ /* 0x000e1c0003f0e200 */
[----:B0-----:R-:W-:-:S05]  /*39e0*/  @!P0 FMUL R0, R0, 1.175494350822287508e-38 ;  /* 0x0080000000008820 */ /* 0x001fca0000400000 */
[----:B------:R-:W-:-:S04]  /*39f0*/  F2FP.BF16.PACK_AB R0, RZ, R0 ;  /* 0x00000000ff00723e */ /* 0x000fc800000010ff */
[----:B------:R-:W-:Y:S01]  /*3a00*/  PRMT R23, R0, 0x7610, R23 ;  /* 0x0000761000177816 */ /* 0x000fe20000000017 */
[----:B------:R-:W-:Y:S05]  /*3a10*/  BRA `(.L_x_1813) ;  /* 0x00000a3000007947 */ /* 0x000fea0003800000 */
.L_x_1826:
        /* <DEDUP_REMOVED lines=28> */
.L_x_1829:
        /* <DEDUP_REMOVED lines=15> */
.L_x_1828:
[----:B------:R0:W5:Y:S01]  /*3cd0*/  LDG.E.U16 R23, [R2.64] ;  /* 0x0000002402177981 */ /* 0x000162000c1e1500 */
[----:B------:R-:W-:Y:S05]  /*3ce0*/  BRA `(.L_x_1813) ;  /* 0x0000076000007947 */ /* 0x000fea0003800000 */
.L_x_1825:
        /* <DEDUP_REMOVED lines=12> */
.L_x_1832:
        /* <DEDUP_REMOVED lines=21> */
.L_x_1836:
[----:B------:R-:W-:Y:S05]  /*3f00*/  BSYNC B1 ;  /* 0x0000000000017941 */ /* 0x000fea0003800000 */
.L_x_1835:
[----:B------:R-:W-:Y:S01]  /*3f10*/  LEA R3, R0, 0x3b800000, 0x17 ;  /* 0x3b80000000037811 */ /* 0x000fe200078eb8ff */
[----:B------:R-:W-:-:S05]  /*3f20*/  IMAD.SHL.U32 R0, R2, 0x100000, RZ ;  /* 0x0010000002007824 */ /* 0x000fca00078e00ff */
[----:B------:R-:W-:Y:S02]  /*3f30*/  LOP3.LUT R0, R3, R0, R4, 0xfe, !PT ;  /* 0x0000000003007212 */ /* 0x000fe400078efe04 */
.L_x_1834:
[----:B------:R-:W-:Y:S05]  /*3f40*/  BSYNC B0 ;  /* 0x0000000000007941 */ /* 0x000fea0003800000 */
.L_x_1833:
[----:B------:R-:W-:-:S04]  /*3f50*/  F2FP.BF16.PACK_AB R0, RZ, R0 ;  /* 0x00000000ff00723e */ /* 0x000fc800000010ff */
[----:B------:R-:W-:Y:S01]  /*3f60*/  PRMT R23, R0, 0x7610, R23 ;  /* 0x0000761000177816 */ /* 0x000fe20000000017 */
[----:B------:R-:W-:Y:S05]  /*3f70*/  BRA `(.L_x_1813) ;  /* 0x000004d000007947 */ /* 0x000fea0003800000 */
.L_x_1831:
        /* <DEDUP_REMOVED lines=21> */
.L_x_1840:
[----:B------:R-:W-:Y:S05]  /*40d0*/  BSYNC B1 ;  /* 0x0000000000017941 */ /* 0x000fea0003800000 */
.L_x_1839:
[----:B------:R-:W-:Y:S01]  /*40e0*/  LEA R3, R0, 0x37800000, 0x17 ;  /* 0x3780000000037811 */ /* 0x000fe200078eb8ff */
[----:B------:R-:W-:-:S05]  /*40f0*/  IMAD.SHL.U32 R0, R2, 0x200000, RZ ;  /* 0x0020000002007824 */ /* 0x000fca00078e00ff */
[----:B------:R-:W-:Y:S02]  /*4100*/  LOP3.LUT R0, R3, R0, R4, 0xfe, !PT ;  /* 0x0000000003007212 */ /* 0x000fe400078efe04 */
.L_x_1838:
[----:B------:R-:W-:Y:S05]  /*4110*/  BSYNC B0 ;  /* 0x0000000000007941 */ /* 0x000fea0003800000 */
.L_x_1837:
[----:B------:R-:W-:-:S04]  /*4120*/  F2FP.BF16.PACK_AB R0, RZ, R0 ;  /* 0x00000000ff00723e */ /* 0x000fc800000010ff */
[----:B------:R-:W-:Y:S01]  /*4130*/  PRMT R23, R0, 0x7610, R23 ;  /* 0x0000761000177816 */ /* 0x000fe20000000017 */
[----:B------:R-:W-:Y:S05]  /*4140*/  BRA `(.L_x_1813) ;  /* 0x0000030000007947 */ /* 0x000fea0003800000 */
.L_x_1830:
        /* <DEDUP_REMOVED lines=14> */
.L_x_1844:
[----:B------:R-:W-:Y:S05]  /*4230*/  BSYNC B0 ;  /* 0x0000000000007941 */ /* 0x000fea0003800000 */
.L_x_1843:
[----:B------:R-:W-:-:S04]  /*4240*/  F2FP.BF16.PACK_AB R0, RZ, R0 ;  /* 0x00000000ff00723e */ /* 0x000fc800000010ff */
[----:B------:R-:W-:Y:S01]  /*4250*/  PRMT R23, R0, 0x7610, R23 ;  /* 0x0000761000177816 */ /* 0x000fe20000000017 */
[----:B------:R-:W-:Y:S05]  /*4260*/  BRA `(.L_x_1813) ;  /* 0x000001e000007947 */ /* 0x000fea0003800000 */
.L_x_1818:
        /* <DEDUP_REMOVED lines=21> */
.L_x_1842:
[----:B------:R-:W2:Y:S02]  /*43c0*/  LDG.E.64 R2, [R2.64] ;  /* 0x0000002402027981 */ /* 0x000ea4000c1e1b00 */
[----:B--2---:R-:W0:Y:S02]  /*43d0*/  I2F.U64 R0, R2 ;  /* 0x0000000200007312 */ /* 0x004e240000301000 */
[----:B0-----:R-:W-:-:S04]  /*43e0*/  F2FP.BF16.PACK_AB R0, RZ, R0 ;  /* 0x00000000ff00723e */ /* 0x001fc800000010ff */
[----:B------:R-:W-:Y:S01]  /*43f0*/  PRMT R23, R0, 0x7610, R23 ;  /* 0x0000761000177816 */ /* 0x000fe20000000017 */
[----:B------:R-:W-:Y:S05]  /*4400*/  BRA `(.L_x_1813) ;  /* 0x0000004000007947 */ /* 0x000fea0003800000 */
.L_x_1841:
[----:B------:R-:W2:Y:S02]  /*4410*/  LDG.E R2, [R2.64] ;  /* 0x0000002402027981 */ /* 0x000ea4000c1e1900 */
[----:B--2---:R-:W0:Y:S02]  /*4420*/  I2F.U32 R0, R2 ;  /* 0x0000000200007306 */ /* 0x004e240000201000 */
[----:B0-----:R-:W-:-:S04]  /*4430*/  F2FP.BF16.PACK_AB R0, RZ, R0 ;  /* 0x00000000ff00723e */ /* 0x001fc800000010ff */
[----:B------:R-:W-:Y:S02]  /*4440*/  PRMT R23, R0, 0x7610, R23 ;  /* 0x0000761000177816 */ /* 0x000fe40000000017 */
.L_x_1813:
[----:B------:R-:W-:Y:S05]  /*4450*/  BSYNC B6 ;  /* 0x0000000000067941 */ /* 0x000fea0003800000 */
.L_x_1812:
        /* <DEDUP_REMOVED lines=11> */
[----:B--2--5:R-:W-:Y:S01]  /*4510*/  PRMT R25, RZ, 0x5410, R25 ;  /* 0x00005410ff197816 */ /* 0x024fe20000000019 */
[----:B------:R-:W-:Y:S02]  /*4520*/  ULDC.U16 UR4, c[0x0][0x166] ;  /* 0x0000598000047ab9 */ /* 0x000fe40000000400 */
[----:B------:R-:W-:Y:S01]  /*4530*/  UPRMT UR4, URZ, 0x5410, UR4 ;  /* 0x000054103f047896 */ /* 0x000fe20008000004 */
[----:B------:R-:W0:Y:S05]  /*4540*/  MUFU.RCP R0, R25 ;  /* 0x0000001900007308 */ /* 0x000e2a0000001000 */
[----:B0-----:R-:W-:-:S05]  /*4550*/  FMUL.FTZ R0, R0, UR4 ;  /* 0x0000000400007c20 */ /* 0x001fca0008410000 */
[----:B------:R-:W-:-:S04]  /*4560*/  F2FP.BF16.PACK_AB R0, RZ, R0 ;  /* 0x00000000ff00723e */ /* 0x000fc800000010ff */
[----:B------:R-:W-:-:S04]  /*4570*/  PRMT R2, RZ, 0x5410, R0 ;  /* 0x00005410ff027816 */ /* 0x000fc80000000000 */
[----:B------:R-:W0:Y:S02]  /*4580*/  FRND.TRUNC R0, R2 ;  /* 0x0000000200007307 */ /* 0x000e24000020d000 */
[----:B0-----:R-:W-:-:S06]  /*4590*/  F2FP.BF16.PACK_AB R0, RZ, R0 ;  /* 0x00000000ff00723e */ /* 0x001fcc00000010ff */
.L_x_1846:
[----:B--2---:R-:W-:Y:S05]  /*45a0*/  BSYNC B0 ;  /* 0x0000000000007941 */ /* 0x004fea0003800000 */
.L_x_1845:
[----:B------:R-:W-:Y:S01]  /*45b0*/  BSSY B0, `(.L_x_1847) ;  /* 0x000000b000007945 */ /* 0x000fe20003800000 */
[----:B------:R-:W-:Y:S05]  /*45c0*/  @P0 BRA `(.L_x_1848) ;  /* 0x0000009000000947 */ /* 0x000fea0003800000 */
[----:B-----5:R-:W-:Y:S01]  /*45d0*/  PRMT R22, RZ, 0x5410, R22 ;  /* 0x00005410ff167816 */ /* 0x020fe20000000016 */
        /* <DEDUP_REMOVED lines=8> */
.L_x_1848:
[----:B------:R-:W-:Y:S05]  /*4660*/  BSYNC B0 ;  /* 0x0000000000007941 */ /* 0x000fea0003800000 */
.L_x_1847:
        /* <DEDUP_REMOVED lines=11> */
.L_x_1850:
[----:B------:R-:W-:Y:S05]  /*4720*/  BSYNC B0 ;  /* 0x0000000000007941 */ /* 0x000fea0003800000 */
.L_x_1849:
[----:B------:R-:W-:Y:S01]  /*4730*/  BSSY B0, `(.L_x_1851) ;  /* 0x000000b000007945 */ /* 0x000fe20003800000 */
[----:B------:R-:W-:Y:S05]  /*4740*/  @P2 BRA `(.L_x_1852) ;  /* 0x0000009000002947 */ /* 0x000fea0003800000 */
[----:B-----5:R-:W-:Y:S01]  /*4750*/  PRMT R2, RZ, 0x5410, R23 ;  /* 0x00005410ff027816 */ /* 0x020fe20000000017 */
[----:B------:R-:W-:Y:S02]  /*4760*/  ULDC.U16 UR4, c[0x0][0x166] ;  /* 0x0000598000047ab9 */ /* 0x000fe40000000400 */
[----:B------:R-:W-:-:S03]  /*4770*/  UPRMT UR4, URZ, 0x5410, UR4 ;  /* 0x000054103f047896 */ /* 0x000fc60008000004 */
[----:B------:R-:W0:Y:S03]  /*4780*/  MUFU.RCP R2, R2 ;  /* 0x0000000200027308 */ /* 0x000e260000001000 */
[----:B0-----:R-:W-:-:S05]  /*4790*/  FMUL.FTZ R3, R2, UR4 ;  /* 0x0000000402037c20 */ /* 0x001fca0008410000 */
[----:B------:R-:W-:-:S04]  /*47a0*/  F2FP.BF16.PACK_AB R3, RZ, R3 ;  /* 0x00000003ff03723e */ /* 0x000fc800000010ff */
[----:B------:R-:W-:-:S04]  /*47b0*/  PRMT R3, RZ, 0x5410, R3 ;  /* 0x00005410ff037816 */ /* 0x000fc80000000003 */
[----:B------:R-:W0:Y:S02]  /*47c0*/  FRND.TRUNC R23, R3 ;  /* 0x0000000300177307 */ /* 0x000e24000020d000 */
[----:B0-----:R-:W-:-:S06]  /*47d0*/  F2FP.BF16.PACK_AB R23, RZ, R23 ;  /* 0x00000017ff17723e */ /* 0x001fcc00000010ff */
.L_x_1852:
[----:B------:R-:W-:Y:S05]  /*47e0*/  BSYNC B0 ;  /* 0x0000000000007941 */ /* 0x000fea0003800000 */
.L_x_1851:
        /* <DEDUP_REMOVED lines=22> */
.L_x_1858:
[----:B------:R-:W-:Y:S01]  /*4950*/  PRMT R5, RZ, 0x5410, R0 ;  /* 0x00005410ff057816 */ /* 0x000fe20000000000 */
[----:B------:R-:W-:-:S05]  /*4960*/  IMAD.MOV.U32 R19, RZ, RZ, R24 ;  /* 0x000000ffff137224 */ /* 0x000fca00078e0018 */
[----:B------:R-:W0:Y:S02]  /*4970*/  F2I.S64.TRUNC R4, R5 ;  /* 0x0000000500047311 */ /* 0x000e24000020d900 */
[----:B0-----:R0:W-:Y:S01]  /*4980*/  STG.E.U8 [R2.64], R4 ;  /* 0x0000000402007986 */ /* 0x0011e2000c101124 */
[----:B------:R-:W-:Y:S05]  /*4990*/  BRA `(.L_x_1854) ;  /* 0x00000f8000007947 */ /* 0x000fea0003800000 */
.L_x_1857:
        /* <DEDUP_REMOVED lines=11> */
.L_x_1861:
[----:B------:R-:W-:Y:S01]  /*4a50*/  PRMT R0, RZ, 0x5410, R0 ;  /* 0x00005410ff007816 */ /* 0x000fe20000000000 */
[----:B------:R-:W-:-:S03]  /*4a60*/  IMAD.MOV.U32 R19, RZ, RZ, R24 ;  /* 0x000000ffff137224 */ /* 0x000fc600078e0018 */
[----:B------:R-:W0:Y:S02]  /*4a70*/  F2I.FTZ.TRUNC.NTZ R5, R0 ;  /* 0x0000000000057305 */ /* 0x000e24000021f100 */
[----:B0-----:R0:W-:Y:S01]  /*4a80*/  STG.E [R2.64], R5 ;  /* 0x0000000502007986 */ /* 0x0011e2000c101924 */
[----:B------:R-:W-:Y:S05]  /*4a90*/  BRA `(.L_x_1854) ;  /* 0x00000e8000007947 */ /* 0x000fea0003800000 */
.L_x_1860:
[----:B------:R-:W-:Y:S01]  /*4aa0*/  PRMT R0, RZ, 0x5410, R0 ;  /* 0x00005410ff007816 */ /* 0x000fe20000000000 */
[----:B------:R-:W-:-:S03]  /*4ab0*/  IMAD.MOV.U32 R19, RZ, RZ, R24 ;  /* 0x000000ffff137224 */ /* 0x000fc600078e0018 */
[----:B------:R-:W0:Y:S02]  /*4ac0*/  F2I.FTZ.TRUNC.NTZ R5, R0 ;  /* 0x0000000000057305 */ /* 0x000e24000021f100 */
[----:B0-----:R0:W-:Y:S01]  /*4ad0*/  STG.E.U16 [R2.64], R5 ;  /* 0x0000000502007986 */ /* 0x0011e2000c101524 */
[----:B------:R-:W-:Y:S05]  /*4ae0*/  BRA `(.L_x_1854) ;  /* 0x00000e3000007947 */ /* 0x000fea0003800000 */
.L_x_1856:
        /* <DEDUP_REMOVED lines=10> */
.L_x_1863:
[----:B------:R-:W-:Y:S01]  /*4b90*/  PRMT R0, RZ, 0x5410, R0 ;  /* 0x00005410ff007816 */ /* 0x000fe20000000000 */
[----:B------:R-:W-:-:S03]  /*4ba0*/  IMAD.MOV.U32 R19, RZ, RZ, R24 ;  /* 0x000000ffff137224 */ /* 0x000fc600078e0018 */
[----:B------:R-:W-:-:S05]  /*4bb0*/  F2FP.PACK_AB R0, RZ, R0 ;  /* 0x00000000ff00723e */ /* 0x000fca00000000ff */
[----:B------:R0:W-:Y:S01]  /*4bc0*/  STG.E.U16 [R2.64], R0 ;  /* 0x0000000002007986 */ /* 0x0001e2000c101524 */
[----:B------:R-:W-:Y:S05]  /*4bd0*/  BRA `(.L_x_1854) ;  /* 0x00000d4000007947 */ /* 0x000fea0003800000 */
.L_x_1862:
        /* <DEDUP_REMOVED lines=11> */
.L_x_1865:
[----:B------:R-:W-:Y:S01]  /*4c90*/  PRMT R0, RZ, 0x5410, R0 ;  /* 0x00005410ff007816 */ /* 0x000fe20000000000 */
[----:B------:R-:W-:-:S03]  /*4ca0*/  IMAD.MOV.U32 R19, RZ, RZ, R24 ;  /* 0x000000ffff137224 */ /* 0x000fc600078e0018 */
[----:B------:R-:W-:-:S04]  /*4cb0*/  F2FP.PACK_AB R5, RZ, R0 ;  /* 0x00000000ff05723e */ /* 0x000fc800000000ff */
[----:B------:R-:W-:-:S05]  /*4cc0*/  PRMT R5, R5, 0x5410, RZ ;  /* 0x0000541005057816 */ /* 0x000fca00000000ff */
[----:B------:R0:W-:Y:S01]  /*4cd0*/  STG.E [R2.64], R5 ;  /* 0x0000000502007986 */ /* 0x0001e2000c101924 */
[----:B------:R-:W-:Y:S05]  /*4ce0*/  BRA `(.L_x_1854) ;  /* 0x00000c3000007947 */ /* 0x000fea0003800000 */
.L_x_1864:
[----:B------:R-:W-:Y:S01]  /*4cf0*/  PRMT R4, RZ, 0x5410, R0 ;  /* 0x00005410ff047816 */ /* 0x000fe20000000000 */
[----:B------:R-:W-:-:S04]  /*4d00*/  IMAD.MOV.U32 R19, RZ, RZ, R24 ;  /* 0x000000ffff137224 */ /* 0x000fc800078e0018 */
[----:B------:R-:W-:-:S06]  /*4d10*/  FMUL.FTZ R4, R4, 1 ;  /* 0x3f80000004047820 */ /* 0x000fcc0000410000 */
[----:B------:R-:W0:Y:S02]  /*4d20*/  F2F.F64.F32 R4, R4 ;  /* 0x0000000400047310 */ /* 0x000e240000201800 */
[----:B0-----:R0:W-:Y:S01]  /*4d30*/  STG.E.64 [R2.64], R4 ;  /* 0x0000000402007986 */ /* 0x0011e2000c101b24 */
[----:B------:R-:W-:Y:S05]  /*4d40*/  BRA `(.L_x_1854) ;  /* 0x00000bd000007947 */ /* 0x000fea0003800000 */
.L_x_1855:
        /* <DEDUP_REMOVED lines=14> */
.L_x_1868:
[----:B------:R-:W-:Y:S01]  /*4e30*/  PRMT R0, RZ, 0x5410, R0 ;  /* 0x00005410ff007816 */ /* 0x000fe20000000000 */
[----:B------:R-:W-:Y:S01]  /*4e40*/  CS2R R6, SRZ ;  /* 0x0000000000067805 */ /* 0x000fe2000001ff00 */
[----:B------:R-:W-:-:S03]  /*4e50*/  IMAD.MOV.U32 R19, RZ, RZ, R24 ;  /* 0x000000ffff137224 */ /* 0x000fc600078e0018 */
[----:B------:R-:W-:-:S04]  /*4e60*/  FMUL.FTZ R0, R0, 1 ;  /* 0x3f80000000007820 */ /* 0x000fc80000410000 */
[----:B------:R-:W0:Y:S02]  /*4e70*/  F2F.F64.F32 R4, R0 ;  /* 0x0000000000047310 */ /* 0x000e240000201800 */
[----:B0-----:R0:W-:Y:S01]  /*4e80*/  STG.E.128 [R2.64], R4 ;  /* 0x0000000402007986 */ /* 0x0011e2000c101d24 */
[----:B------:R-:W-:Y:S05]  /*4e90*/  BRA `(.L_x_1854) ;  /* 0x00000a8000007947 */ /* 0x000fea0003800000 */
.L_x_1867:
        /* <DEDUP_REMOVED lines=21> */
.L_x_1872:
[----:B------:R-:W-:Y:S05]  /*4ff0*/  BSYNC B0 ;  /* 0x0000000000007941 */ /* 0x000fea0003800000 */
.L_x_1871:
[----:B------:R-:W-:Y:S01]  /*5000*/  LOP3.LUT R5, R0, R5, RZ, 0xfc, !PT ;  /* 0x0000000500057212 */ /* 0x000fe200078efcff */
[----:B------:R-:W-:-:S04]  /*5010*/  IMAD.MOV.U32 R19, RZ, RZ, R24 ;  /* 0x000000ffff137224 */ /* 0x000fc800078e0018 */
[----:B------:R0:W-:Y:S01]  /*5020*/  STG.E.U8 [R2.64], R5 ;  /* 0x0000000502007986 */ /* 0x0001e2000c101124 */
[----:B------:R-:W-:Y:S05]  /*5030*/  BRA `(.L_x_1854) ;  /* 0x000008e000007947 */ /* 0x000fea0003800000 */
.L_x_1870:
        /* <DEDUP_REMOVED lines=13> */
.L_x_1874:
[----:B------:R-:W-:Y:S01]  /*5110*/  IMAD.MOV.U32 R0, RZ, RZ, 0x7f ;  /* 0x0000007fff007424 */ /* 0x000fe200078e00ff */
[----:B------:R-:W-:-:S04]  /*5120*/  ISETP.GT.U32.AND P0, PT, R4, 0x7f800000, PT ;  /* 0x7f8000000400780c */ /* 0x000fc80003f04070 */
[----:B------:R-:W-:-:S04]  /*5130*/  SEL R0, R0, 0x7c, P0 ;  /* 0x0000007c00007807 */ /* 0x000fc80000000000 */
.L_x_1875:
[----:B------:R-:W-:Y:S05]  /*5140*/  BSYNC B0 ;  /* 0x0000000000007941 */ /* 0x000fea0003800000 */
.L_x_1873:
[----:B------:R-:W-:Y:S01]  /*5150*/  LOP3.LUT R4, R5, 0x80000000, RZ, 0xc0, !PT ;  /* 0x8000000005047812 */ /* 0x000fe200078ec0ff */
[----:B------:R-:W-:-:S03]  /*5160*/  IMAD.MOV.U32 R19, RZ, RZ, R24 ;  /* 0x000000ffff137224 */ /* 0x000fc600078e0018 */
[----:B------:R-:W-:-:S04]  /*5170*/  SHF.R.U32.HI R5, RZ, 0x18, R4 ;  /* 0x00000018ff057819 */ /* 0x000fc80000011604 */
[----:B------:R-:W-:-:S05]  /*5180*/  LOP3.LUT R5, R0, R5, RZ, 0xfc, !PT ;  /* 0x0000000500057212 */ /* 0x000fca00078efcff */
[----:B------:R0:W-:Y:S01]  /*5190*/  STG.E.U8 [R2.64], R5 ;  /* 0x0000000502007986 */ /* 0x0001e2000c101124 */
[----:B------:R-:W-:Y:S05]  /*51a0*/  BRA `(.L_x_1854) ;  /* 0x0000077000007947 */ /* 0x000fea0003800000 */
.L_x_1869:
[----:B------:R0:W-:Y:S01]  /*51b0*/  STG.E.U16 [R2.64], R0 ;  /* 0x0000000002007986 */ /* 0x0001e2000c101524 */
[----:B------:R-:W-:Y:S01]  /*51c0*/  IMAD.MOV.U32 R19, RZ, RZ, R24 ;  /* 0x000000ffff137224 */ /* 0x000fe200078e0018 */
[----:B------:R-:W-:Y:S05]  /*51d0*/  BRA `(.L_x_1854) ;  /* 0x0000074000007947 */ /* 0x000fea0003800000 */
.L_x_1866:
        /* <DEDUP_REMOVED lines=13> */
.L_x_1878:
        /* <DEDUP_REMOVED lines=17> */
.L_x_1881:
[----:B------:R-:W-:-:S04]  /*53c0*/  LOP3.LUT R0, R7, 0x80000000, RZ, 0xc0, !PT ;  /* 0x8000000007007812 */ /* 0x000fc800078ec0ff */
[----:B------:R-:W-:-:S04]  /*53d0*/  SHF.R.U32.HI R5, RZ, 0x18, R0 ;  /* 0x00000018ff057819 */ /* 0x000fc80000011600 */
[----:B------:R-:W-:-:S04]  /*53e0*/  LOP3.LUT R4, R4, R5, RZ, 0xfc, !PT ;  /* 0x0000000504047212 */ /* 0x000fc800078efcff */
[----:B------:R-:W-:Y:S02]  /*53f0*/  PRMT R0, R4, 0x7610, R0 ;  /* 0x0000761004007816 */ /* 0x000fe40000000000 */
.L_x_1880:
[----:B------:R-:W-:Y:S05]  /*5400*/  BSYNC B0 ;  /* 0x0000000000007941 */ /* 0x000fea0003800000 */
.L_x_1879:
[----:B------:R0:W-:Y:S01]  /*5410*/  STG.E.U8 [R2.64], R0 ;  /* 0x0000000002007986 */ /* 0x0001e2000c101124 */
[----:B------:R-:W-:Y:S01]  /*5420*/  IMAD.MOV.U32 R19, RZ, RZ, R24 ;  /* 0x000000ffff137224 */ /* 0x000fe200078e0018 */
[----:B------:R-:W-:Y:S05]  /*5430*/  BRA `(.L_x_1854) ;  /* 0x000004e000007947 */ /* 0x000fea0003800000 */
.L_x_1877:
        /* <DEDUP_REMOVED lines=17> */
.L_x_1884:
[----:B------:R-:W-:-:S04]  /*5550*/  LOP3.LUT R0, R7, 0x80000000, RZ, 0xc0, !PT ;  /* 0x8000000007007812 */ /* 0x000fc800078ec0ff */
[----:B------:R-:W-:-:S04]  /*5560*/  SHF.R.U32.HI R5, RZ, 0x18, R0 ;  /* 0x00000018ff057819 */ /* 0x000fc80000011600 */
[----:B------:R-:W-:-:S04]  /*5570*/  LOP3.LUT R4, R4, R5, RZ, 0xfc, !PT ;  /* 0x0000000504047212 */ /* 0x000fc800078efcff */
[----:B------:R-:W-:Y:S02]  /*5580*/  PRMT R0, R4, 0x7610, R0 ;  /* 0x0000761004007816 */ /* 0x000fe40000000000 */
.L_x_1883:
[----:B------:R-:W-:Y:S05]  /*5590*/  BSYNC B0 ;  /* 0x0000000000007941 */ /* 0x000fea0003800000 */
.L_x_1882:
[----:B------:R0:W-:Y:S01]  /*55a0*/  STG.E.U8 [R2.64], R0 ;  /* 0x0000000002007986 */ /* 0x0001e2000c101124 */
[----:B------:R-:W-:Y:S01]  /*55b0*/  IMAD.MOV.U32 R19, RZ, RZ, R24 ;  /* 0x000000ffff137224 */ /* 0x000fe200078e0018 */
[----:B------:R-:W-:Y:S05]  /*55c0*/  BRA `(.L_x_1854) ;  /* 0x0000035000007947 */ /* 0x000fea0003800000 */
.L_x_1876:
        /* <DEDUP_REMOVED lines=23> */
.L_x_1859:
        /* <DEDUP_REMOVED lines=21> */
.L_x_1886:
[----:B------:R-:W-:Y:S01]  /*5890*/  PRMT R4, RZ, 0x5410, R0 ;  /* 0x00005410ff047816 */ /* 0x000fe20000000000 */
[----:B------:R-:W-:-:S05]  /*58a0*/  IMAD.MOV.U32 R19, RZ, RZ, R24 ;  /* 0x000000ffff137224 */ /* 0x000fca00078e0018 */
[----:B------:R-:W0:Y:S02]  /*58b0*/  F2I.U64.TRUNC R4, R4 ;  /* 0x0000000400047311 */ /* 0x000e24000020d800 */
[----:B0-----:R0:W-:Y:S01]  /*58c0*/  STG.E.64 [R2.64], R4 ;  /* 0x0000000402007986 */ /* 0x0011e2000c101b24 */
[----:B------:R-:W-:Y:S05]  /*58d0*/  BRA `(.L_x_1854) ;  /* 0x0000004000007947 */ /* 0x000fea0003800000 */
.L_x_1885:
[----:B------:R-:W-:Y:S01]  /*58e0*/  PRMT R0, RZ, 0x5410, R0 ;  /* 0x00005410ff007816 */ /* 0x000fe20000000000 */
[----:B------:R-:W-:-:S03]  /*58f0*/  IMAD.MOV.U32 R19, RZ, RZ, R24 ;  /* 0x000000ffff137224 */ /* 0x000fc600078e0018 */
[----:B------:R-:W0:Y:S02]  /*5900*/  F2I.FTZ.U32.TRUNC.NTZ R5, R0 ;  /* 0x0000000000057305 */ /* 0x000e24000021f000 */
[----:B0-----:R0:W-:Y:S02]  /*5910*/  STG.E [R2.64], R5 ;  /* 0x0000000502007986 */ /* 0x0011e4000c101924 */
.L_x_1854:
[----:B------:R-:W-:Y:S05]  /*5920*/  BSYNC B6 ;  /* 0x0000000000067941 */ /* 0x000fea0003800000 */
.L_x_1853:
        /* <DEDUP_REMOVED lines=23> */
.L_x_1892:
[----:B-----5:R-:W-:-:S06]  /*5aa0*/  PRMT R5, RZ, 0x5410, R25 ;  /* 0x00005410ff057816 */ /* 0x020fcc0000000019 */
[----:B------:R-:W0:Y:S02]  /*5ab0*/  F2I.S64.TRUNC R4, R5 ;  /* 0x0000000500047311 */ /* 0x000e24000020d900 */
[----:B0-----:R0:W-:Y:S01]  /*5ac0*/  STG.E.U8 [R2.64], R4 ;  /* 0x0000000402007986 */ /* 0x0011e2000c101124 */
[----:B------:R-:W-:Y:S05]  /*5ad0*/  BRA `(.L_x_1894) ;  /* 0x00000e4000007947 */ /* 0x000fea0003800000 */
.L_x_1891:
        /* <DEDUP_REMOVED lines=10> */
.L_x_1896:
[----:B-----5:R-:W-:-:S06]  /*5b80*/  PRMT R25, RZ, 0x5410, R25 ;  /* 0x00005410ff197816 */ /* 0x020fcc0000000019 */
[----:B------:R-:W0:Y:S02]  /*5b90*/  F2I.FTZ.TRUNC.NTZ R25, R25 ;  /* 0x0000001900197305 */ /* 0x000e24000021f100 */
[----:B0-----:R0:W-:Y:S01]  /*5ba0*/  STG.E [R2.64], R25 ;  /* 0x0000001902007986 */ /* 0x0011e2000c101924 */
[----:B------:R-:W-:Y:S05]  /*5bb0*/  BRA `(.L_x_1894) ;  /* 0x00000d6000007947 */ /* 0x000fea0003800000 */
.L_x_1895:
[----:B-----5:R-:W-:-:S06]  /*5bc0*/  PRMT R25, RZ, 0x5410, R25 ;  /* 0x00005410ff197816 */ /* 0x020fcc0000000019 */
[----:B------:R-:W0:Y:S02]  /*5bd0*/  F2I.FTZ.TRUNC.NTZ R25, R25 ;  /* 0x0000001900197305 */ /* 0x000e24000021f100 */
[----:B0-----:R0:W-:Y:S01]  /*5be0*/  STG.E.U16 [R2.64], R25 ;  /* 0x0000001902007986 */ /* 0x0011e2000c101524 */
[----:B------:R-:W-:Y:S05]  /*5bf0*/  BRA `(.L_x_1894) ;  /* 0x00000d2000007947 */ /* 0x000fea0003800000 */
.L_x_1890:
        /* <DEDUP_REMOVED lines=9> */
.L_x_1898:
[----:B-----5:R-:W-:-:S04]  /*5c90*/  PRMT R0, RZ, 0x5410, R25 ;  /* 0x00005410ff007816 */ /* 0x020fc80000000019 */
[----:B------:R-:W-:-:S05]  /*5ca0*/  F2FP.PACK_AB R0, RZ, R0 ;  /* 0x00000000ff00723e */ /* 0x000fca00000000ff */
[----:B------:R0:W-:Y:S01]  /*5cb0*/  STG.E.U16 [R2.64], R0 ;  /* 0x0000000002007986 */ /* 0x0001e2000c101524 */
[----:B------:R-:W-:Y:S05]  /*5cc0*/  BRA `(.L_x_1894) ;  /* 0x00000c5000007947 */ /* 0x000fea0003800000 */
.L_x_1897:
        /* <DEDUP_REMOVED lines=10> */
.L_x_1900:
[----:B-----5:R-:W-:-:S04]  /*5d70*/  PRMT R25, RZ, 0x5410, R25 ;  /* 0x00005410ff197816 */ /* 0x020fc80000000019 */
[----:B------:R-:W-:-:S04]  /*5d80*/  F2FP.PACK_AB R5, RZ, R25 ;  /* 0x00000019ff05723e */ /* 0x000fc800000000ff */
[----:B------:R-:W-:-:S05]  /*5d90*/  PRMT R5, R5, 0x5410, RZ ;  /* 0x0000541005057816 */ /* 0x000fca00000000ff */
[----:B------:R0:W-:Y:S01]  /*5da0*/  STG.E [R2.64], R5 ;  /* 0x0000000502007986 */ /* 0x0001e2000c101924 */
[----:B------:R-:W-:Y:S05]  /*5db0*/  BRA `(.L_x_1894) ;  /* 0x00000b6000007947 */ /* 0x000fea0003800000 */
.L_x_1899:
[----:B-----5:R-:W-:-:S05]  /*5dc0*/  PRMT R4, RZ, 0x5410, R25 ;  /* 0x00005410ff047816 */ /* 0x020fca0000000019 */
[----:B------:R-:W-:-:S06]  /*5dd0*/  FMUL.FTZ R4, R4, 1 ;  /* 0x3f80000004047820 */ /* 0x000fcc0000410000 */
[----:B------:R-:W0:Y:S02]  /*5de0*/  F2F.F64.F32 R4, R4 ;  /* 0x0000000400047310 */ /* 0x000e240000201800 */
[----:B0-----:R0:W-:Y:S01]  /*5df0*/  STG.E.64 [R2.64], R4 ;  /* 0x0000000402007986 */ /* 0x0011e2000c101b24 */
[----:B------:R-:W-:Y:S05]  /*5e00*/  BRA `(.L_x_1894) ;  /* 0x00000b1000007947 */ /* 0x000fea0003800000 */
.L_x_1889:
        /* <DEDUP_REMOVED lines=13> */
.L_x_1903:
[----:B-----5:R-:W-:Y:S01]  /*5ee0*/  PRMT R25, RZ, 0x5410, R25 ;  /* 0x00005410ff197816 */ /* 0x020fe20000000019 */
[----:B------:R-:W-:-:S04]  /*5ef0*/  CS2R R6, SRZ ;  /* 0x0000000000067805 */ /* 0x000fc8000001ff00 */
[----:B------:R-:W-:-:S06]  /*5f00*/  FMUL.FTZ R4, R25, 1 ;  /* 0x3f80000019047820 */ /* 0x000fcc0000410000 */
[----:B------:R-:W0:Y:S02]  /*5f10*/  F2F.F64.F32 R4, R4 ;  /* 0x0000000400047310 */ /* 0x000e240000201800 */
[----:B0-----:R0:W-:Y:S01]  /*5f20*/  STG.E.128 [R2.64], R4 ;  /* 0x0000000402007986 */ /* 0x0011e2000c101d24 */
[----:B------:R-:W-:Y:S05]  /*5f30*/  BRA `(.L_x_1894) ;  /* 0x000009e000007947 */ /* 0x000fea0003800000 */
.L_x_1902:
        /* <DEDUP_REMOVED lines=21> */
.L_x_1907:
[----:B------:R-:W-:Y:S05]  /*6090*/  BSYNC B0 ;  /* 0x0000000000007941 */ /* 0x000fea0003800000 */
.L_x_1906:
[----:B------:R-:W-:-:S05]  /*60a0*/  LOP3.LUT R5, R0, R5, RZ, 0xfc, !PT ;  /* 0x0000000500057212 */ /* 0x000fca00078efcff */
[----:B------:R0:W-:Y:S01]  /*60b0*/  STG.E.U8 [R2.64], R5 ;  /* 0x0000000502007986 */ /* 0x0001e2000c101124 */
[----:B------:R-:W-:Y:S05]  /*60c0*/  BRA `(.L_x_1894) ;  /* 0x0000085000007947 */ /* 0x000fea0003800000 */
.L_x_1905:
        /* <DEDUP_REMOVED lines=13> */
.L_x_1909:
[----:B------:R-:W-:Y:S01]  /*61a0*/  IMAD.MOV.U32 R0, RZ, RZ, 0x7f ;  /* 0x0000007fff007424 */ /* 0x000fe200078e00ff */
[----:B------:R-:W-:-:S04]  /*61b0*/  ISETP.GT.U32.AND P0, PT, R4, 0x7f800000, PT ;  /* 0x7f8000000400780c */ /* 0x000fc80003f04070 */
[----:B------:R-:W-:-:S04]  /*61c0*/  SEL R0, R0, 0x7c, P0 ;  /* 0x0000007c00007807 */ /* 0x000fc80000000000 */
.L_x_1910:
[----:B------:R-:W-:Y:S05]  /*61d0*/  BSYNC B0 ;  /* 0x0000000000007941 */ /* 0x000fea0003800000 */
.L_x_1908:
[----:B------:R-:W-:-:S04]  /*61e0*/  LOP3.LUT R4, R25, 0x80000000, RZ, 0xc0, !PT ;  /* 0x8000000019047812 */ /* 0x000fc800078ec0ff */
[----:B------:R-:W-:-:S04]  /*61f0*/  SHF.R.U32.HI R5, RZ, 0x18, R4 ;  /* 0x00000018ff057819 */ /* 0x000fc80000011604 */
[----:B------:R-:W-:-:S05]  /*6200*/  LOP3.LUT R5, R0, R5, RZ, 0xfc, !PT ;  /* 0x0000000500057212 */ /* 0x000fca00078efcff */
[----:B------:R0:W-:Y:S01]  /*6210*/  STG.E.U8 [R2.64], R5 ;  /* 0x0000000502007986 */ /* 0x0001e2000c101124 */
[----:B------:R-:W-:Y:S05]  /*6220*/  BRA `(.L_x_1894) ;  /* 0x000006f000007947 */ /* 0x000fea0003800000 */
.L_x_1904:
[----:B-----5:R0:W-:Y:S01]  /*6230*/  STG.E.U16 [R2.64], R25 ;  /* 0x0000001902007986 */ /* 0x0201e2000c101524 */
[----:B------:R-:W-:Y:S05]  /*6240*/  BRA `(.L_x_1894) ;  /* 0x000006d000007947 */ /* 0x000fea0003800000 */
.L_x_1901:
        /* <DEDUP_REMOVED lines=12> */
.L_x_1913:
        /* <DEDUP_REMOVED lines=17> */
.L_x_1916:
[----:B------:R-:W-:-:S04]  /*6420*/  LOP3.LUT R0, R25, 0x80000000, RZ, 0xc0, !PT ;  /* 0x8000000019007812 */ /* 0x000fc800078ec0ff */
[----:B------:R-:W-:-:S04]  /*6430*/  SHF.R.U32.HI R5, RZ, 0x18, R0 ;  /* 0x00000018ff057819 */ /* 0x000fc80000011600 */
[----:B------:R-:W-:-:S04]  /*6440*/  LOP3.LUT R4, R4, R5, RZ, 0xfc, !PT ;  /* 0x0000000504047212 */ /* 0x000fc800078efcff */
[----:B------:R-:W-:Y:S02]  /*6450*/  PRMT R0, R4, 0x7610, R0 ;  /* 0x0000761004007816 */ /* 0x000fe40000000000 */
.L_x_1915:
[----:B------:R-:W-:Y:S05]  /*6460*/  BSYNC B0 ;  /* 0x0000000000007941 */ /* 0x000fea0003800000 */
.L_x_1914:
[----:B------:R0:W-:Y:S01]  /*6470*/  STG.E.U8 [R2.64], R0 ;  /* 0x0000000002007986 */ /* 0x0001e2000c101124 */
[----:B------:R-:W-:Y:S05]  /*6480*/  BRA `(.L_x_1894) ;  /* 0x0000049000007947 */ /* 0x000fea0003800000 */
.L_x_1912:
        /* <DEDUP_REMOVED lines=17> */
.L_x_1919:
[----:B------:R-:W-:-:S04]  /*65a0*/  LOP3.LUT R0, R25, 0x80000000, RZ, 0xc0, !PT ;  /* 0x8000000019007812 */ /* 0x000fc800078ec0ff */
[----:B------:R-:W-:-:S04]  /*65b0*/  SHF.R.U32.HI R5, RZ, 0x18, R0 ;  /* 0x00000018ff057819 */ /* 0x000fc80000011600 */
[----:B------:R-:W-:-:S04]  /*65c0*/  LOP3.LUT R4, R4, R5, RZ, 0xfc, !PT ;  /* 0x0000000504047212 */ /* 0x000fc800078efcff */
[----:B------:R-:W-:Y:S02]  /*65d0*/  PRMT R0, R4, 0x7610, R0 ;  /* 0x0000761004007816 */ /* 0x000fe40000000000 */
.L_x_1918:
[----:B------:R-:W-:Y:S05]  /*65e0*/  BSYNC B0 ;  /* 0x0000000000007941 */ /* 0x000fea0003800000 */
.L_x_1917:
[----:B------:R0:W-:Y:S01]  /*65f0*/  STG.E.U8 [R2.64], R0 ;  /* 0x0000000002007986 */ /* 0x0001e2000c101124 */
[----:B------:R-:W-:Y:S05]  /*6600*/  BRA `(.L_x_1894) ;  /* 0x0000031000007947 */ /* 0x000fea0003800000 */
.L_x_1911:
        /* <DEDUP_REMOVED lines=22> */
.L_x_1893:
        /* <DEDUP_REMOVED lines=20> */
.L_x_1921:
[----:B-----5:R-:W-:-:S06]  /*68b0*/  PRMT R4, RZ, 0x5410, R25 ;  /* 0x00005410ff047816 */ /* 0x020fcc0000000019 */
[----:B------:R-:W0:Y:S02]  /*68c0*/  F2I.U64.TRUNC R4, R4 ;  /* 0x0000000400047311 */ /* 0x000e24000020d800 */
[----:B0-----:R0:W-:Y:S01]  /*68d0*/  STG.E.64 [R2.64], R4 ;  /* 0x0000000402007986 */ /* 0x0011e2000c101b24 */
[----:B------:R-:W-:Y:S05]  /*68e0*/  BRA `(.L_x_1894) ;  /* 0x0000003000007947 */ /* 0x000fea0003800000 */
.L_x_1920:
[----:B-----5:R-:W-:-:S06]  /*68f0*/  PRMT R25, RZ, 0x5410, R25 ;  /* 0x00005410ff197816 */ /* 0x020fcc0000000019 */
[----:B------:R-:W0:Y:S02]  /*6900*/  F2I.FTZ.U32.TRUNC.NTZ R25, R25 ;  /* 0x0000001900197305 */ /* 0x000e24000021f000 */
[----:B0-----:R0:W-:Y:S02]  /*6910*/  STG.E [R2.64], R25 ;  /* 0x0000001902007986 */ /* 0x0011e4000c101924 */
.L_x_1894:
        /* <DEDUP_REMOVED lines=23> */
.L_x_1925:
[----:B------:R-:W-:-:S06]  /*6a90*/  PRMT R5, RZ, 0x5410, R22 ;  /* 0x00005410ff057816 */ /* 0x000fcc0000000016 */
[----:B------:R-:W0:Y:S02]  /*6aa0*/  F2I.S64.TRUNC R4, R5 ;  /* 0x0000000500047311 */ /* 0x000e24000020d900 */
[----:B0-----:R0:W-:Y:S01]  /*6ab0*/  STG.E.U8 [R2.64], R4 ;  /* 0x0000000402007986 */ /* 0x0011e2000c101124 */
[----:B------:R-:W-:Y:S05]  /*6ac0*/  BRA `(.L_x_1927) ;  /* 0x00000e4000007947 */ /* 0x000fea0003800000 */
.L_x_1924:
        /* <DEDUP_REMOVED lines=10> */
.L_x_1929:
[----:B------:R-:W-:-:S04]  /*6b70*/  PRMT R22, RZ, 0x5410, R22 ;  /* 0x00005410ff167816 */ /* 0x000fc80000000016 */
[----:B------:R-:W0:Y:S02]  /*6b80*/  F2I.FTZ.TRUNC.NTZ R5, R22 ;  /* 0x0000001600057305 */ /* 0x000e24000021f100 */
[----:B0-----:R0:W-:Y:S01]  /*6b90*/  STG.E [R2.64], R5 ;  /* 0x0000000502007986 */ /* 0x0011e2000c101924 */
[----:B------:R-:W-:Y:S05]  /*6ba0*/  BRA `(.L_x_1927) ;  /* 0x00000d6000007947 */ /* 0x000fea0003800000 */
.L_x_1928:
[----:B------:R-:W-:-:S04]  /*6bb0*/  PRMT R22, RZ, 0x5410, R22 ;  /* 0x00005410ff167816 */ /* 0x000fc80000000016 */
[----:B------:R-:W0:Y:S02]  /*6bc0*/  F2I.FTZ.TRUNC.NTZ R5, R22 ;  /* 0x0000001600057305 */ /* 0x000e24000021f100 */
[----:B0-----:R0:W-:Y:S01]  /*6bd0*/  STG.E.U16 [R2.64], R5 ;  /* 0x0000000502007986 */ /* 0x0011e2000c101524 */
[----:B------:R-:W-:Y:S05]  /*6be0*/  BRA `(.L_x_1927) ;  /* 0x00000d2000007947 */ /* 0x000fea0003800000 */
.L_x_1923:
        /* <DEDUP_REMOVED lines=9> */
.L_x_1931:
[----:B------:R-:W-:-:S04]  /*6c80*/  PRMT R0, RZ, 0x5410, R22 ;  /* 0x00005410ff007816 */ /* 0x000fc80000000016 */
[----:B------:R-:W-:-:S05]  /*6c90*/  F2FP.PACK_AB R0, RZ, R0 ;  /* 0x00000000ff00723e */ /* 0x000fca00000000ff */
[----:B------:R0:W-:Y:S01]  /*6ca0*/  STG.E.U16 [R2.64], R0 ;  /* 0x0000000002007986 */ /* 0x0001e2000c101524 */
[----:B------:R-:W-:Y:S05]  /*6cb0*/  BRA `(.L_x_1927) ;  /* 0x00000c5000007947 */ /* 0x000fea0003800000 */
.L_x_1930:
        /* <DEDUP_REMOVED lines=10> */
.L_x_1933:
[----:B------:R-:W-:-:S04]  /*6d60*/  PRMT R22, RZ, 0x5410, R22 ;  /* 0x00005410ff167816 */ /* 0x000fc80000000016 */
[----:B------:R-:W-:-:S04]  /*6d70*/  F2FP.PACK_AB R5, RZ, R22 ;  /* 0x00000016ff05723e */ /* 0x000fc800000000ff */
[----:B------:R-:W-:-:S05]  /*6d80*/  PRMT R5, R5, 0x5410, RZ ;  /* 0x0000541005057816 */ /* 0x000fca00000000ff */
[----:B------:R0:W-:Y:S01]  /*6d90*/  STG.E [R2.64], R5 ;  /* 0x0000000502007986 */ /* 0x0001e2000c101924 */
[----:B------:R-:W-:Y:S05]  /*6da0*/  BRA `(.L_x_1927) ;  /* 0x00000b6000007947 */ /* 0x000fea0003800000 */
.L_x_1932:
[----:B------:R-:W-:-:S05]  /*6db0*/  PRMT R4, RZ, 0x5410, R22 ;  /* 0x00005410ff047816 */ /* 0x000fca0000000016 */
[----:B------:R-:W-:-:S06]  /*6dc0*/  FMUL.FTZ R4, R4, 1 ;  /* 0x3f80000004047820 */ /* 0x000fcc0000410000 */
[----:B------:R-:W0:Y:S02]  /*6dd0*/  F2F.F64.F32 R4, R4 ;  /* 0x0000000400047310 */ /* 0x000e240000201800 */
[----:B0-----:R0:W-:Y:S01]  /*6de0*/  STG.E.64 [R2.64], R4 ;  /* 0x0000000402007986 */ /* 0x0011e2000c101b24 */
[----:B------:R-:W-:Y:S05]  /*6df0*/  BRA `(.L_x_1927) ;  /* 0x00000b1000007947 */ /* 0x000fea0003800000 */
.L_x_1922:
        /* <DEDUP_REMOVED lines=13> */
.L_x_1936:
[----:B------:R-:W-:Y:S01]  /*6ed0*/  PRMT R22, RZ, 0x5410, R22 ;  /* 0x00005410ff167816 */ /* 0x000fe20000000016 */
[----:B------:R-:W-:-:S04]  /*6ee0*/  CS2R R6, SRZ ;  /* 0x0000000000067805 */ /* 0x000fc8000001ff00 */
[----:B------:R-:W-:-:S06]  /*6ef0*/  FMUL.FTZ R4, R22, 1 ;  /* 0x3f80000016047820 */ /* 0x000fcc0000410000 */
[----:B------:R-:W0:Y:S02]  /*6f00*/  F2F.F64.F32 R4, R4 ;  /* 0x0000000400047310 */ /* 0x000e240000201800 */
[----:B0-----:R0:W-:Y:S01]  /*6f10*/  STG.E.128 [R2.64], R4 ;  /* 0x0000000402007986 */ /* 0x0011e2000c101d24 */
[----:B------:R-:W-:Y:S05]  /*6f20*/  BRA `(.L_x_1927) ;  /* 0x000009e000007947 */ /* 0x000fea0003800000 */
.L_x_1935:
        /* <DEDUP_REMOVED lines=21> */
.L_x_1940:
[----:B------:R-:W-:Y:S05]  /*7080*/  BSYNC B0 ;  /* 0x0000000000007941 */ /* 0x000fea0003800000 */
.L_x_1939:
[----:B------:R-:W-:-:S05]  /*7090*/  LOP3.LUT R5, R0, R5, RZ, 0xfc, !PT ;  /* 0x0000000500057212 */ /* 0x000fca00078efcff */
[----:B------:R0:W-:Y:S01]  /*70a0*/  STG.E.U8 [R2.64], R5 ;  /* 0x0000000502007986 */ /* 0x0001e2000c101124 */
[----:B------:R-:W-:Y:S05]  /*70b0*/  BRA `(.L_x_1927) ;  /* 0x0000085000007947 */ /* 0x000fea0003800000 */
.L_x_1938:
        /* <DEDUP_REMOVED lines=13> */
.L_x_1942:
[----:B------:R-:W-:Y:S01]  /*7190*/  IMAD.MOV.U32 R0, RZ, RZ, 0x7f ;  /* 0x0000007fff007424 */ /* 0x000fe200078e00ff */
[----:B------:R-:W-:-:S04]  /*71a0*/  ISETP.GT.U32.AND P0, PT, R4, 0x7f800000, PT ;  /* 0x7f8000000400780c */ /* 0x000fc80003f04070 */
[----:B------:R-:W-:-:S04]  /*71b0*/  SEL R0, R0, 0x7c, P0 ;  /* 0x0000007c00007807 */ /* 0x000fc80000000000 */
.L_x_1943:
[----:B------:R-:W-:Y:S05]  /*71c0*/  BSYNC B0 ;  /* 0x0000000000007941 */ /* 0x000fea0003800000 */
.L_x_1941:
[----:B------:R-:W-:-:S04]  /*71d0*/  LOP3.LUT R4, R5, 0x80000000, RZ, 0xc0, !PT ;  /* 0x8000000005047812 */ /* 0x000fc800078ec0ff */
[----:B------:R-:W-:-:S04]  /*71e0*/  SHF.R.U32.HI R5, RZ, 0x18, R4 ;  /* 0x00000018ff057819 */ /* 0x000fc80000011604 */
[----:B------:R-:W-:-:S05]  /*71f0*/  LOP3.LUT R5, R0, R5, RZ, 0xfc, !PT ;  /* 0x0000000500057212 */ /* 0x000fca00078efcff */
[----:B------:R0:W-:Y:S01]  /*7200*/  STG.E.U8 [R2.64], R5 ;  /* 0x0000000502007986 */ /* 0x0001e2000c101124 */
[----:B------:R-:W-:Y:S05]  /*7210*/  BRA `(.L_x_1927) ;  /* 0x000006f000007947 */ /* 0x000fea0003800000 */
.L_x_1937:
[----:B------:R0:W-:Y:S01]  /*7220*/  STG.E.U16 [R2.64], R22 ;  /* 0x0000001602007986 */ /* 0x0001e2000c101524 */
[----:B------:R-:W-:Y:S05]  /*7230*/  BRA `(.L_x_1927) ;  /* 0x000006d000007947 */ /* 0x000fea0003800000 */
.L_x_1934:
        /* <DEDUP_REMOVED lines=12> */
.L_x_1946:
        /* <DEDUP_REMOVED lines=17> */
.L_x_1949:
[----:B------:R-:W-:-:S04]  /*7410*/  LOP3.LUT R0, R7, 0x80000000, RZ, 0xc0, !PT ;  /* 0x8000000007007812 */ /* 0x000fc800078ec0ff */
[----:B------:R-:W-:-:S04]  /*7420*/  SHF.R.U32.HI R5, RZ, 0x18, R0 ;  /* 0x00000018ff057819 */ /* 0x000fc80000011600 */
[----:B------:R-:W-:-:S04]  /*7430*/  LOP3.LUT R4, R4, R5, RZ, 0xfc, !PT ;  /* 0x0000000504047212 */ /* 0x000fc800078efcff */
[----:B------:R-:W-:Y:S02]  /*7440*/  PRMT R0, R4, 0x7610, R0 ;  /* 0x0000761004007816 */ /* 0x000fe40000000000 */
.L_x_1948:
[----:B------:R-:W-:Y:S05]  /*7450*/  BSYNC B0 ;  /* 0x0000000000007941 */ /* 0x000fea0003800000 */
.L_x_1947:
[----:B------:R0:W-:Y:S01]  /*7460*/  STG.E.U8 [R2.64], R0 ;  /* 0x0000000002007986 */ /* 0x0001e2000c101124 */
[----:B------:R-:W-:Y:S05]  /*7470*/  BRA `(.L_x_1927) ;  /* 0x0000049000007947 */ /* 0x000fea0003800000 */
.L_x_1945:
        /* <DEDUP_REMOVED lines=17> */
.L_x_1952:
[----:B------:R-:W-:-:S04]  /*7590*/  LOP3.LUT R0, R7, 0x80000000, RZ, 0xc0, !PT ;  /* 0x8000000007007812 */ /* 0x000fc800078ec0ff */
[----:B------:R-:W-:-:S04]  /*75a0*/  SHF.R.U32.HI R5, RZ, 0x18, R0 ;  /* 0x00000018ff057819 */ /* 0x000fc80000011600 */
[----:B------:R-:W-:-:S04]  /*75b0*/  LOP3.LUT R4, R4, R5, RZ, 0xfc, !PT ;  /* 0x0000000504047212 */ /* 0x000fc800078efcff */
[----:B------:R-:W-:Y:S02]  /*75c0*/  PRMT R0, R4, 0x7610, R0 ;  /* 0x0000761004007816 */ /* 0x000fe40000000000 */
.L_x_1951:
[----:B------:R-:W-:Y:S05]  /*75d0*/  BSYNC B0 ;  /* 0x0000000000007941 */ /* 0x000fea0003800000 */
.L_x_1950:
[----:B------:R0:W-:Y:S01]  /*75e0*/  STG.E.U8 [R2.64], R0 ;  /* 0x0000000002007986 */ /* 0x0001e2000c101124 */
[----:B------:R-:W-:Y:S05]  /*75f0*/  BRA `(.L_x_1927) ;  /* 0x0000031000007947 */ /* 0x000fea0003800000 */
.L_x_1944:
        /* <DEDUP_REMOVED lines=22> */
.L_x_1926:
        /* <DEDUP_REMOVED lines=20> */
.L_x_1954:
[----:B------:R-:W-:-:S06]  /*78a0*/  PRMT R4, RZ, 0x5410, R22 ;  /* 0x00005410ff047816 */ /* 0x000fcc0000000016 */
[----:B------:R-:W0:Y:S02]  /*78b0*/  F2I.U64.TRUNC R4, R4 ;  /* 0x0000000400047311 */ /* 0x000e24000020d800 */
[----:B0-----:R0:W-:Y:S01]  /*78c0*/  STG.E.64 [R2.64], R4 ;  /* 0x0000000402007986 */ /* 0x0011e2000c101b24 */
[----:B------:R-:W-:Y:S05]  /*78d0*/  BRA `(.L_x_1927) ;  /* 0x0000003000007947 */ /* 0x000fea0003800000 */
.L_x_1953:
[----:B------:R-:W-:-:S04]  /*78e0*/  PRMT R22, RZ, 0x5410, R22 ;  /* 0x00005410ff167816 */ /* 0x000fc80000000016 */
[----:B------:R-:W0:Y:S02]  /*78f0*/  F2I.FTZ.U32.TRUNC.NTZ R5, R22 ;  /* 0x0000001600057305 */ /* 0x000e24000021f000 */
[----:B0-----:R0:W-:Y:S02]  /*7900*/  STG.E [R2.64], R5 ;  /* 0x0000000502007986 */ /* 0x0011e4000c101924 */
.L_x_1927:
[----:B------:R-:W-:Y:S02]  /*7910*/  IADD3 R19, R19, 0x80, RZ ;  /* 0x0000008013137810 */ /* 0x000fe40007ffe0ff */
.L_x_1888:
[----:B------:R-:W-:Y:S05]  /*7920*/  BSYNC B6 ;  /* 0x0000000000067941 */ /* 0x000fea0003800000 */
.L_x_1887:
        /* <DEDUP_REMOVED lines=21> */
.L_x_1958:
[----:B-----5:R-:W-:-:S06]  /*7a80*/  PRMT R5, RZ, 0x5410, R23 ;  /* 0x00005410ff057816 */ /* 0x020fcc0000000017 */
[----:B------:R-:W0:Y:S02]  /*7a90*/  F2I.S64.TRUNC R4, R5 ;  /* 0x0000000500047311 */ /* 0x000e24000020d900 */
[----:B0-----:R-:W-:Y:S01]  /*7aa0*/  STG.E.U8 [R2.64], R4 ;  /* 0x0000000402007986 */ /* 0x001fe2000c101124 */
[----:B------:R-:W-:Y:S05]  /*7ab0*/  EXIT ;  /* 0x000000000000794d */ /* 0x000fea0003800000 */
.L_x_1957:
        /* <DEDUP_REMOVED lines=10> */
.L_x_1961:
[----:B-----5:R-:W-:-:S06]  /*7b60*/  PRMT R23, RZ, 0x5410, R23 ;  /* 0x00005410ff177816 */ /* 0x020fcc0000000017 */
[----:B------:R-:W0:Y:S02]  /*7b70*/  F2I.FTZ.TRUNC.NTZ R23, R23 ;  /* 0x0000001700177305 */ /* 0x000e24000021f100 */
[----:B0-----:R-:W-:Y:S01]  /*7b80*/  STG.E [R2.64], R23 ;  /* 0x0000001702007986 */ /* 0x001fe2000c101924 */
[----:B------:R-:W-:Y:S05]  /*7b90*/  EXIT ;  /* 0x000000000000794d */ /* 0x000fea0003800000 */
.L_x_1960:
[----:B-----5:R-:W-:-:S06]  /*7ba0*/  PRMT R23, RZ, 0x5410, R23 ;  /* 0x00005410ff177816 */ /* 0x020fcc0000000017 */
[----:B------:R-:W0:Y:S02]  /*7bb0*/  F2I.FTZ.TRUNC.NTZ R23, R23 ;  /* 0x0000001700177305 */ /* 0x000e24000021f100 */
[----:B0-----:R-:W-:Y:S01]  /*7bc0*/  STG.E.U16 [R2.64], R23 ;  /* 0x0000001702007986 */ /* 0x001fe2000c101524 */
[----:B------:R-:W-:Y:S05]  /*7bd0*/  EXIT ;  /* 0x000000000000794d */ /* 0x000fea0003800000 */
.L_x_1956:
        /* <DEDUP_REMOVED lines=9> */
.L_x_1963:
[----:B-----5:R-:W-:-:S04]  /*7c70*/  PRMT R0, RZ, 0x5410, R23 ;  /* 0x00005410ff007816 */ /* 0x020fc80000000017 */
[----:B------:R-:W-:-:S05]  /*7c80*/  F2FP.PACK_AB R0, RZ, R0 ;  /* 0x00000000ff00723e */ /* 0x000fca00000000ff */
[----:B------:R-:W-:Y:S01]  /*7c90*/  STG.E.U16 [R2.64], R0 ;  /* 0x0000000002007986 */ /* 0x000fe2000c101524 */
[----:B------:R-:W-:Y:S05]  /*7ca0*/  EXIT ;  /* 0x000000000000794d */ /* 0x000fea0003800000 */
.L_x_1962:
        /* <DEDUP_REMOVED lines=10> */
.L_x_1965:
[----:B-----5:R-:W-:-:S04]  /*7d50*/  PRMT R23, RZ, 0x5410, R23 ;  /* 0x00005410ff177816 */ /* 0x020fc80000000017 */
[----:B------:R-:W-:-:S04]  /*7d60*/  F2FP.PACK_AB R5, RZ, R23 ;  /* 0x00000017ff05723e */ /* 0x000fc800000000ff */
[----:B------:R-:W-:-:S05]  /*7d70*/  PRMT R5, R5, 0x5410, RZ ;  /* 0x0000541005057816 */ /* 0x000fca00000000ff */
[----:B------:R-:W-:Y:S01]  /*7d80*/  STG.E [R2.64], R5 ;  /* 0x0000000502007986 */ /* 0x000fe2000c101924 */
[----:B------:R-:W-:Y:S05]  /*7d90*/  EXIT ;  /* 0x000000000000794d */ /* 0x000fea0003800000 */
.L_x_1964:
[----:B-----5:R-:W-:-:S05]  /*7da0*/  PRMT R4, RZ, 0x5410, R23 ;  /* 0x00005410ff047816 */ /* 0x020fca0000000017 */
[----:B------:R-:W-:-:S06]  /*7db0*/  FMUL.FTZ R4, R4, 1 ;  /* 0x3f80000004047820 */ /* 0x000fcc0000410000 */
[----:B------:R-:W0:Y:S02]  /*7dc0*/  F2F.F64.F32 R4, R4 ;  /* 0x0000000400047310 */ /* 0x000e240000201800 */
[----:B0-----:R-:W-:Y:S01]  /*7dd0*/  STG.E.64 [R2.64], R4 ;  /* 0x0000000402007986 */ /* 0x001fe2000c101b24 */
[----:B------:R-:W-:Y:S05]  /*7de0*/  EXIT ;  /* 0x000000000000794d */ /* 0x000fea0003800000 */
.L_x_1955:
        /* <DEDUP_REMOVED lines=13> */
.L_x_1968:
[----:B-----5:R-:W-:Y:S01]  /*7ec0*/  PRMT R23, RZ, 0x5410, R23 ;  /* 0x00005410ff177816 */ /* 0x020fe20000000017 */
[----:B------:R-:W-:-:S04]  /*7ed0*/  CS2R R6, SRZ ;  /* 0x0000000000067805 */ /* 0x000fc8000001ff00 */
[----:B------:R-:W-:-:S06]  /*7ee0*/  FMUL.FTZ R4, R23, 1 ;  /* 0x3f80000017047820 */ /* 0x000fcc0000410000 */
[----:B------:R-:W0:Y:S02]  /*7ef0*/  F2F.F64.F32 R4, R4 ;  /* 0x0000000400047310 */ /* 0x000e240000201800 */
[----:B0-----:R-:W-:Y:S01]  /*7f00*/  STG.E.128 [R2.64], R4 ;  /* 0x0000000402007986 */ /* 0x001fe2000c101d24 */
[----:B------:R-:W-:Y:S05]  /*7f10*/  EXIT ;  /* 0x000000000000794d */ /* 0x000fea0003800000 */
.L_x_1967:
        /* <DEDUP_REMOVED lines=21> */
.L_x_1972:
[----:B------:R-:W-:Y:S05]  /*8070*/  BSYNC B0 ;  /* 0x0000000000007941 */ /* 0x000fea0003800000 */
.L_x_1971:
[----:B------:R-:W-:-:S05]  /*8080*/  LOP3.LUT R5, R0, R5, RZ, 0xfc, !PT ;  /* 0x0000000500057212 */ /* 0x000fca00078efcff */
[----:B------:R-:W-:Y:S01]  /*8090*/  STG.E.U8 [R2.64], R5 ;  /* 0x0000000502007986 */ /* 0x000fe2000c101124 */
[----:B------:R-:W-:Y:S05]  /*80a0*/  EXIT ;  /* 0x000000000000794d */ /* 0x000fea0003800000 */
.L_x_1970:
        /* <DEDUP_REMOVED lines=13> */
.L_x_1974:
[----:B------:R-:W-:Y:S01]  /*8180*/  IMAD.MOV.U32 R0, RZ, RZ, 0x7f ;  /* 0x0000007fff007424 */ /* 0x000fe200078e00ff */
[----:B------:R-:W-:-:S04]  /*8190*/  ISETP.GT.U32.AND P0, PT, R4, 0x7f800000, PT ;  /* 0x7f8000000400780c */ /* 0x000fc80003f04070 */
[----:B------:R-:W-:-:S04]  /*81a0*/  SEL R0, R0, 0x7c, P0 ;  /* 0x0000007c00007807 */ /* 0x000fc80000000000 */
.L_x_1975:
[----:B------:R-:W-:Y:S05]  /*81b0*/  BSYNC B0 ;  /* 0x0000000000007941 */ /* 0x000fea0003800000 */
.L_x_1973:
[----:B------:R-:W-:-:S04]  /*81c0*/  LOP3.LUT R4, R23, 0x80000000, RZ, 0xc0, !PT ;  /* 0x8000000017047812 */ /* 0x000fc800078ec0ff */
[----:B------:R-:W-:-:S04]  /*81d0*/  SHF.R.U32.HI R5, RZ, 0x18, R4 ;  /* 0x00000018ff057819 */ /* 0x000fc80000011604 */
[----:B------:R-:W-:-:S05]  /*81e0*/  LOP3.LUT R5, R0, R5, RZ, 0xfc, !PT ;  /* 0x0000000500057212 */ /* 0x000fca00078efcff */
[----:B------:R-:W-:Y:S01]  /*81f0*/  STG.E.U8 [R2.64], R5 ;  /* 0x0000000502007986 */ /* 0x000fe2000c101124 */
[----:B------:R-:W-:Y:S05]  /*8200*/  EXIT ;  /* 0x000000000000794d */ /* 0x000fea0003800000 */
.L_x_1969:
[----:B-----5:R-:W-:Y:S01]  /*8210*/  STG.E.U16 [R2.64], R23 ;  /* 0x0000001702007986 */ /* 0x020fe2000c101524 */
[----:B------:R-:W-:Y:S05]  /*8220*/  EXIT ;  /* 0x000000000000794d */ /* 0x000fea0003800000 */
.L_x_1966:
        /* <DEDUP_REMOVED lines=12> */
.L_x_1978:
        /* <DEDUP_REMOVED lines=17> */
.L_x_1981:
[----:B------:R-:W-:-:S04]  /*8400*/  LOP3.LUT R0, R23, 0x80000000, RZ, 0xc0, !PT ;  /* 0x8000000017007812 */ /* 0x000fc800078ec0ff */
[----:B------:R-:W-:-:S04]  /*8410*/  SHF.R.U32.HI R5, RZ, 0x18, R0 ;  /* 0x00000018ff057819 */ /* 0x000fc80000011600 */
[----:B------:R-:W-:-:S04]  /*8420*/  LOP3.LUT R4, R4, R5, RZ, 0xfc, !PT ;  /* 0x0000000504047212 */ /* 0x000fc800078efcff */
[----:B------:R-:W-:Y:S02]  /*8430*/  PRMT R0, R4, 0x7610, R0 ;  /* 0x0000761004007816 */ /* 0x000fe40000000000 */
.L_x_1980:
[----:B------:R-:W-:Y:S05]  /*8440*/  BSYNC B0 ;  /* 0x0000000000007941 */ /* 0x000fea0003800000 */
.L_x_1979:
[----:B------:R-:W-:Y:S01]  /*8450*/  STG.E.U8 [R2.64], R0 ;  /* 0x0000000002007986 */ /* 0x000fe2000c101124 */
[----:B------:R-:W-:Y:S05]  /*8460*/  EXIT ;  /* 0x000000000000794d */ /* 0x000fea0003800000 */
.L_x_1977:
        /* <DEDUP_REMOVED lines=17> */
.L_x_1984:
[----:B------:R-:W-:-:S04]  /*8580*/  LOP3.LUT R0, R23, 0x80000000, RZ, 0xc0, !PT ;  /* 0x8000000017007812 */ /* 0x000fc800078ec0ff */
[----:B------:R-:W-:-:S04]  /*8590*/  SHF.R.U32.HI R5, RZ, 0x18, R0 ;  /* 0x00000018ff057819 */ /* 0x000fc80000011600 */
[----:B------:R-:W-:-:S04]  /*85a0*/  LOP3.LUT R4, R4, R5, RZ, 0xfc, !PT ;  /* 0x0000000504047212 */ /* 0x000fc800078efcff */
[----:B------:R-:W-:Y:S02]  /*85b0*/  PRMT R0, R4, 0x7610, R0 ;  /* 0x0000761004007816 */ /* 0x000fe40000000000 */
.L_x_1983:
[----:B------:R-:W-:Y:S05]  /*85c0*/  BSYNC B0 ;  /* 0x0000000000007941 */ /* 0x000fea0003800000 */
.L_x_1982:
[----:B------:R-:W-:Y:S01]  /*85d0*/  STG.E.U8 [R2.64], R0 ;  /* 0x0000000002007986 */ /* 0x000fe2000c101124 */
[----:B------:R-:W-:Y:S05]  /*85e0*/  EXIT ;  /* 0x000000000000794d */ /* 0x000fea0003800000 */
.L_x_1976:
        /* <DEDUP_REMOVED lines=22> */
.L_x_1959:
        /* <DEDUP_REMOVED lines=20> */
.L_x_1986:
[----:B-----5:R-:W-:-:S06]  /*8890*/  PRMT R4, RZ, 0x5410, R23 ;  /* 0x00005410ff047816 */ /* 0x020fcc0000000017 */
[----:B------:R-:W0:Y:S02]  /*88a0*/  F2I.U64.TRUNC R4, R4 ;  /* 0x0000000400047311 */ /* 0x000e24000020d800 */
[----:B0-----:R-:W-:Y:S01]  /*88b0*/  STG.E.64 [R2.64], R4 ;  /* 0x0000000402007986 */ /* 0x001fe2000c101b24 */
[----:B------:R-:W-:Y:S05]  /*88c0*/  EXIT ;  /* 0x000000000000794d */ /* 0x000fea0003800000 */
.L_x_1985:
[----:B-----5:R-:W-:-:S06]  /*88d0*/  PRMT R23, RZ, 0x5410, R23 ;  /* 0x00005410ff177816 */ /* 0x020fcc0000000017 */
[----:B------:R-:W0:Y:S02]  /*88e0*/  F2I.FTZ.U32.TRUNC.NTZ R23, R23 ;  /* 0x0000001700177305 */ /* 0x000e24000021f000 */
[----:B0-----:R-:W-:Y:S01]  /*88f0*/  STG.E [R2.64], R23 ;  /* 0x0000001702007986 */ /* 0x001fe2000c101924 */
[----:B------:R-:W-:Y:S05]  /*8900*/  EXIT ;  /* 0x000000000000794d */ /* 0x000fea0003800000 */
.L_x_1987:
        /* <DEDUP_REMOVED lines=15> */
.L_x_21450:


//--------------------- .text._ZN2at6native18elementwise_kernelILi128ELi4EZNS0_22gpu_kernel_impl_nocastINS0_13AUnaryFunctorIN3c108BFloat16ES5_S5_ZZZNS0_15binary_internal21div_trunc_kernel_cudaERNS_18TensorIteratorBaseEENKUlvE1_clEvENKUlvE2_clEvEUlS5_S5_E_EEEEvS8_RKT_EUliE_EEviT1_ --------------------------
	.section	.text._ZN2at6native18elementwise_kernelILi128ELi4EZNS0_22gpu_kernel_impl_nocastINS0_13AUnaryFunctorIN3c108BFloat16ES5_S5_ZZZNS0_15binary_internal21div_trunc_kernel_cudaERNS_18TensorIteratorBaseEENKUlvE1_clEvENKUlvE2_clEvEUlS5_S5_E_EEEEvS8_RKT_EUliE_EEviT1_,"ax",@progbits
	.sectioninfo	@"SHI_REGISTERS=12"
	.align	128
        .global         _ZN2at6native18elementwise_kernelILi128ELi4EZNS0_22gpu_kernel_impl_nocastINS0_13AUnaryFunctorIN3c108BFloat16ES5_S5_ZZZNS0_15binary_internal21div_trunc_kernel_cudaERNS_18TensorIteratorBaseEENKUlvE1_clEvENKUlvE2_clEvEUlS5_S5_E_EEEEvS8_RKT_EUliE_EEviT1_
        .type           _ZN2at6native18elementwise_kernelILi128ELi4EZNS0_22gpu_kernel_impl_nocastINS0_13AUnaryFunctorIN3c108BFloat16ES5_S5_ZZZNS0_15binary_internal21div_trunc_kernel_cudaERNS_18TensorIteratorBaseEENKUlvE1_clEvENKUlvE2_clEvEUlS5_S5_E_EEEEvS8_RKT_EUliE_EEviT1_,@function
        .size           _ZN2at6native18elementwise_kernelILi128ELi4EZNS0_22gpu_kernel_impl_nocastINS0_13AUnaryFunctorIN3c108BFloat16ES5_S5_ZZZNS0_15binary_internal21div_trunc_kernel_cudaERNS_18TensorIteratorBaseEENKUlvE1_clEvENKUlvE2_clEvEUlS5_S5_E_EEEEvS8_RKT_EUliE_EEviT1_,(.L_x_21451 - _ZN2at6native18elementwise_kernelILi128ELi4EZNS0_22gpu_kernel_impl_nocastINS0_13AUnaryFunctorIN3c108BFloat16ES5_S5_ZZZNS0_15binary_internal21div_trunc_kernel_cudaERNS_18TensorIteratorBaseEENKUlvE1_clEvENKUlvE2_clEvEUlS5_S5_E_EEEEvS8_RKT_EUliE_EEviT1_)
        .other          _ZN2at6native18elementwise_kernelILi128ELi4EZNS0_22gpu_kernel_impl_nocastINS0_13AUnaryFunctorIN3c108BFloat16ES5_S5_ZZZNS0_15binary_internal21div_trunc_kernel_cudaERNS_18TensorIteratorBaseEENKUlvE1_clEvENKUlvE2_clEvEUlS5_S5_E_EEEEvS8_RKT_EUliE_EEviT1_,@"STO_CUDA_ENTRY STV_DEFAULT"
_ZN2at6native18elementwise_kernelILi128ELi4EZNS0_22gpu_kernel_impl_nocastINS0_13AUnaryFunctorIN3c108BFloat16ES5_S5_ZZZNS0_15binary_internal21div_trunc_kernel_cudaERNS_18TensorIteratorBaseEENKUlvE1_clEvENKUlvE2_clEvEUlS5_S5_E_EEEEvS8_RKT_EUliE_EEviT1_:
.text._ZN2at6native18elementwise_kernelILi128ELi4EZNS0_22gpu_kernel_impl_nocastINS0_13AUnaryFunctorIN3c108BFloat16ES5_S5_ZZZNS0_15binary_internal21div_trunc_kernel_cudaERNS_18TensorIteratorBaseEENKUlvE1_clEvENKUlvE2_clEvEUlS5_S5_E_EEEEvS8_RKT_EUliE_EEviT1_:
        /* <DEDUP_REMOVED lines=235> */
.L_x_1990:
[----:B------:R-:W-:-:S04]  /*0eb0*/  IADD3 R4, P0, R3, c[0x0][0x368], RZ ;  /* 0x0000da0003047a10 */ /* 0x000fc80007f1e0ff */
[----:B------:R-:W-:-:S05]  /*0ec0*/  IADD3.X R5, RZ, c[0x0][0x36c], RZ, P0, !PT ;  /* 0x0000db00ff057a10 */ /* 0x000fca00007fe4ff */
[----:B------:R-:W2:Y:S01]  /*0ed0*/  LDG.E.U16 R4, [R4.64] ;  /* 0x0000000604047981 */ /* 0x000ea2000c1e1500 */
[----:B------:R-:W-:Y:S01]  /*0ee0*/  ULDC.U16 UR4, c[0x0][0x372] ;  /* 0x0000dc8000047ab9 */ /* 0x000fe20000000400 */
[----:B------:R-:W-:Y:S01]  /*0ef0*/  IADD3 R2, P0, R2, c[0x0][0x360], RZ ;  /* 0x0000d80002027a10 */ /* 0x000fe20007f1e0ff */
[----:B------:R-:W-:Y:S01]  /*0f00*/  UPRMT UR4, URZ, 0x5410, UR4 ;  /* 0x000054103f047896 */ /* 0x000fe20008000004 */
[----:B------:R-:W-:Y:S02]  /*0f10*/  IADD3 R0, R0, 0x80, RZ ;  /* 0x0000008000007810 */ /* 0x000fe40007ffe0ff */
[----:B--2---:R-:W-:-:S04]  /*0f20*/  PRMT R4, RZ, 0x5410, R4 ;  /* 0x00005410ff047816 */ /* 0x004fc80000000004 */
[----:B------:R-:W0:Y:S02]  /*0f30*/  MUFU.RCP R3, R4 ;  /* 0x0000000400037308 */ /* 0x000e240000001000 */
[----:B0-----:R-:W-:-:S05]  /*0f40*/  FMUL.FTZ R3, R3, UR4 ;  /* 0x0000000403037c20 */ /* 0x001fca0008410000 */
[----:B------:R-:W-:-:S04]  /*0f50*/  F2FP.BF16.PACK_AB R3, RZ, R3 ;  /* 0x00000003ff03723e */ /* 0x000fc800000010ff */
[----:B------:R-:W-:-:S04]  /*0f60*/  PRMT R4, RZ, 0x5410, R3 ;  /* 0x00005410ff047816 */ /* 0x000fc80000000003 */
[----:B------:R-:W0:Y:S02]  /*0f70*/  FRND.TRUNC R3, R4 ;  /* 0x0000000400037307 */ /* 0x000e24000020d000 */
[----:B0-----:R-:W-:Y:S02]  /*0f80*/  F2FP.BF16.PACK_AB R5, RZ, R3 ;  /* 0x00000003ff05723e */ /* 0x001fe400000010ff */
[----:B------:R-:W-:-:S05]  /*0f90*/  IADD3.X R3, RZ, c[0x0][0x364], RZ, P0, !PT ;  /* 0x0000d900ff037a10 */ /* 0x000fca00007fe4ff */
[----:B------:R0:W-:Y:S02]  /*0fa0*/  STG.E.U16 [R2.64], R5 ;  /* 0x0000000502007986 */ /* 0x0001e4000c101506 */
.L_x_1989:
[----:B------:R-:W-:Y:S05]  /*0fb0*/  BSYNC B0 ;  /* 0x0000000000007941 */ /* 0x000fea0003800000 */
.L_x_1988:
        /* <DEDUP_REMOVED lines=230> */
.L_x_1993:
[----:B------:R-:W-:-:S05]  /*1e20*/  IADD3 R4, P0, R3, c[0x0][0x368], RZ ;  /* 0x0000da0003047a10 */ /* 0x000fca0007f1e0ff */
[----:B------:R-:W-:-:S05]  /*1e30*/  IMAD.X R5, RZ, RZ, c[0x0][0x36c], P0 ;  /* 0x0000db00ff057624 */ /* 0x000fca00000e06ff */
        /* <DEDUP_REMOVED lines=243> */
.L_x_1994:
        /* <DEDUP_REMOVED lines=16> */
.L_x_1992:
[----:B------:R-:W-:Y:S05]  /*2e70*/  BSYNC B0 ;  /* 0x0000000000007941 */ /* 0x000fea0003800000 */
.L_x_1991:
        /* <DEDUP_REMOVED lines=229> */
.L_x_1995:
[----:B------:R-:W-:-:S04]  /*3cd0*/  IADD3 R4, P0, R3, c[0x0][0x368], RZ ;  /* 0x0000da0003047a10 */ /* 0x000fc80007f1e0ff */
[----:B------:R-:W-:-:S05]  /*3ce0*/  IADD3.X R5, RZ, c[0x0][0x36c], RZ, P0, !PT ;  /* 0x0000db00ff057a10 */ /* 0x000fca00007fe4ff */
[----:B------:R-:W2:Y:S01]  /*3cf0*/  LDG.E.U16 R4, [R4.64] ;  /* 0x0000000604047981 */ /* 0x000ea2000c1e1500 */
[----:B------:R-:W-:Y:S01]  /*3d00*/  ULDC.U16 UR4, c[0x0][0x372] ;  /* 0x0000dc8000047ab9 */ /* 0x000fe20000000400 */
[----:B------:R-:W-:Y:S01]  /*3d10*/  IADD3 R2, P0, R2, c[0x0][0x360], RZ ;  /* 0x0000d80002027a10 */ /* 0x000fe20007f1e0ff */
[----:B------:R-:W-:-:S03]  /*3d20*/  UPRMT UR4, URZ, 0x5410, UR4 ;  /* 0x000054103f047896 */ /* 0x000fc60008000004 */
[----:B------:R-:W-:Y:S02]  /*3d30*/  IADD3.X R3, RZ, c[0x0][0x364], RZ, P0, !PT ;  /* 0x0000d900ff037a10 */ /* 0x000fe400007fe4ff */
[----:B--2---:R-:W-:-:S04]  /*3d40*/  PRMT R4, RZ, 0x5410, R4 ;  /* 0x00005410ff047816 */ /* 0x004fc80000000004 */
[----:B------:R-:W0:Y:S02]  /*3d50*/  MUFU.RCP R0, R4 ;  /* 0x0000000400007308 */ /* 0x000e240000001000 */
[----:B0-----:R-:W-:-:S05]  /*3d60*/  FMUL.FTZ R0, R0, UR4 ;  /* 0x0000000400007c20 */ /* 0x001fca0008410000 */
[----:B------:R-:W-:-:S04]  /*3d70*/  F2FP.BF16.PACK_AB R0, RZ, R0 ;  /* 0x00000000ff00723e */ /* 0x000fc800000010ff */
[----:B------:R-:W-:-:S06]  /*3d80*/  PRMT R0, RZ, 0x5410, R0 ;  /* 0x00005410ff007816 */ /* 0x000fcc0000000000 */
[----:B------:R-:W0:Y:S02]  /*3d90*/  FRND.TRUNC R0, R0 ;  /* 0x0000000000007307 */ /* 0x000e24000020d000 */
[----:B0-----:R-:W-:-:S05]  /*3da0*/  F2FP.BF16.PACK_AB R5, RZ, R0 ;  /* 0x00000000ff05723e */ /* 0x001fca00000010ff */
[----:B------:R-:W-:Y:S01]  /*3db0*/  STG.E.U16 [R2.64], R5 ;  /* 0x0000000502007986 */ /* 0x000fe2000c101506 */
[----:B------:R-:W-:Y:S05]  /*3dc0*/  EXIT ;  /* 0x000000000000794d */ /* 0x000fea0003800000 */
.L_x_1996:
        /* <DEDUP_REMOVED lines=11> */
.L_x_21451:


//--------------------- .text._ZN2at6native27unrolled_elementwise_kernelINS0_13AUnaryFunctorIN3c108BFloat16ES4_S4_ZZZNS0_15binary_internal21div_trunc_kernel_cudaERNS_18TensorIteratorBaseEENKUlvE1_clEvENKUlvE2_clEvEUlS4_S4_E_EESt5arrayIPcLm2EELi4E23TrivialOffsetCalculatorILi1EjESG_NS0_6memory15LoadWithoutCastENSH_16StoreWithoutCastEEEviT_T0_T2_T3_T4_T5_ --------------------------
	.section	.text._ZN2at6native27unrolled_elementwise_kernelINS0_13AUnaryFunctorIN3c108BFloat16ES4_S4_ZZZNS0_15binary_internal21div_trunc_kernel_cudaERNS_18TensorIteratorBaseEENKUlvE1_clEvENKUlvE2_clEvEUlS4_S4_E_EESt5arrayIPcLm2EELi4E23TrivialOffsetCalculatorILi1EjESG_NS0_6memory15LoadWithoutCastENSH_16StoreWithoutCastEEEviT_T0_T2_T3_T4_T5_,"ax",@progbits
	.sectioninfo	@"SHI_REGISTERS=26"
	.align	128
        .global         _ZN2at6native27unrolled_elementwise_kernelINS0_13AUnaryFunctorIN3c108BFloat16ES4_S4_ZZZNS0_15binary_internal21div_trunc_kernel_cudaERNS_18TensorIteratorBaseEENKUlvE1_clEvENKUlvE2_clEvEUlS4_S4_E_EESt5arrayIPcLm2EELi4E23TrivialOffsetCalculatorILi1EjESG_NS0_6memory15LoadWithoutCastENSH_16StoreWithoutCastEEEviT_T0_T2_T3_T4_T5_
        .type           _ZN2at6native27unrolled_elementwise_kernelINS0_13AUnaryFunctorIN3c108BFloat16ES4_S4_ZZZNS0_15binary_internal21div_trunc_kernel_cudaERNS_18TensorIteratorBaseEENKUlvE1_clEvENKUlvE2_clEvEUlS4_S4_E_EESt5arrayIPcLm2EELi4E23TrivialOffsetCalculatorILi1EjESG_NS0_6memory15LoadWithoutCastENSH_16StoreWithoutCastEEEviT_T0_T2_T3_T4_T5_,@function
        .size           _ZN2at6native27unrolled_elementwise_kernelINS0_13AUnaryFunctorIN3c108BFloat16ES4_S4_ZZZNS0_15binary_internal21div_trunc_kernel_cudaERNS_18TensorIteratorBaseEENKUlvE1_clEvENKUlvE2_clEvEUlS4_S4_E_EESt5arrayIPcLm2EELi4E23TrivialOffsetCalculatorILi1EjESG_NS0_6memory15LoadWithoutCastENSH_16StoreWithoutCastEEEviT_T0_T2_T3_T4_T5_,(.L_x_21452 - _ZN2at6native27unrolled_elementwise_kernelINS0_13AUnaryFunctorIN3c108BFloat16ES4_S4_ZZZNS0_15binary_internal21div_trunc_kernel_cudaERNS_18TensorIteratorBaseEENKUlvE1_clEvENKUlvE2_clEvEUlS4_S4_E_EESt5arrayIPcLm2EELi4E23TrivialOffsetCalculatorILi1EjESG_NS0_6memory15LoadWithoutCastENSH_16StoreWithoutCastEEEviT_T0_T2_T3_T4_T5_)
        .other          _ZN2at6native27unrolled_elementwise_kernelINS0_13AUnaryFunctorIN3c108BFloat16ES4_S4_ZZZNS0_15binary_internal21div_trunc_kernel_cudaERNS_18TensorIteratorBaseEENKUlvE1_clEvENKUlvE2_clEvEUlS4_S4_E_EESt5arrayIPcLm2EELi4E23TrivialOffsetCalculatorILi1EjESG_NS0_6memory15LoadWithoutCastENSH_16StoreWithoutCastEEEviT_T0_T2_T3_T4_T5_,@"STO_CUDA_ENTRY STV_DEFAULT"
_ZN2at6native27unrolled_elementwise_kernelINS0_13AUnaryFunctorIN3c108BFloat16ES4_S4_ZZZNS0_15binary_internal21div_trunc_kernel_cudaERNS_18TensorIteratorBaseEENKUlvE1_clEvENKUlvE2_clEvEUlS4_S4_E_EESt5arrayIPcLm2EELi4E23TrivialOffsetCalculatorILi1EjESG_NS0_6memory15LoadWithoutCastENSH_16StoreWithoutCastEEEviT_T0_T2_T3_T4_T5_:
.text._ZN2at6native27unrolled_elementwise_kernelINS0_13AUnaryFunctorIN3c108BFloat16ES4_S4_ZZZNS0_15binary_internal21div_trunc_kernel_cudaERNS_18TensorIteratorBaseEENKUlvE1_clEvENKUlvE2_clEvEUlS4_S4_E_EESt5arrayIPcLm2EELi4E23TrivialOffsetCalculatorILi1EjESG_NS0_6memory15LoadWithoutCastENSH_16StoreWithoutCastEEEviT_T0_T2_T3_T4_T5_:
        /* <DEDUP_REMOVED lines=48> */
[----:B0----5:R-:W-:Y:S01]  /*0300*/  PRMT R10, RZ, 0x5410, R9 ;  /* 0x00005410ff0a7816 */ /* 0x021fe20000000009 */
        /* <DEDUP_REMOVED lines=8> */
.L_x_1998:
[----:B0-----:R-:W-:Y:S05]  /*0390*/  BSYNC B0 ;  /* 0x0000000000007941 */ /* 0x001fea0003800000 */
.L_x_1997:
        /* <DEDUP_REMOVED lines=8> */
[----:B------:R-:W-:-:S06]  /*0420*/  PRMT R10, RZ, 0x5410, R10 ;  /* 0x00005410ff0a7816 */ /* 0x000fcc000000000a */
[----:B------:R-:W0:Y:S02]  /*0430*/  FRND.TRUNC R10, R10 ;  /* 0x0000000a000a7307 */ /* 0x000e24000020d000 */
[----:B0-----:R-:W-:-:S06]  /*0440*/  F2FP.BF16.PACK_AB R11, RZ, R10 ;  /* 0x0000000aff0b723e */ /* 0x001fcc00000010ff */
.L_x_2000:
[----:B------:R-:W-:Y:S05]  /*0450*/  BSYNC B0 ;  /* 0x0000000000007941 */ /* 0x000fea0003800000 */
.L_x_1999:
        /* <DEDUP_REMOVED lines=11> */
.L_x_2002:
[----:B------:R-:W-:Y:S05]  /*0510*/  BSYNC B0 ;  /* 0x0000000000007941 */ /* 0x000fea0003800000 */
.L_x_2001:
        /* <DEDUP_REMOVED lines=8> */
[----:B------:R-:W-:-:S06]  /*05a0*/  PRMT R3, RZ, 0x5410, R3 ;  /* 0x00005410ff037816 */ /* 0x000fcc0000000003 */
[----:B------:R-:W0:Y:S02]  /*05b0*/  FRND.TRUNC R3, R3 ;  /* 0x0000000300037307 */ /* 0x000e24000020d000 */
[----:B0-----:R-:W-:-:S06]  /*05c0*/  F2FP.BF16.PACK_AB R12, RZ, R3 ;  /* 0x00000003ff0c723e */ /* 0x001fcc00000010ff */
.L_x_2004:
[----:B------:R-:W-:Y:S05]  /*05d0*/  BSYNC B0 ;  /* 0x0000000000007941 */ /* 0x000fea0003800000 */
.L_x_2003:
[----:B-----5:R0:W-:Y:S01]  /*05e0*/  @!P0 STG.E.U16 [R4.64], R9 ;  /* 0x0000000904008986 */ /* 0x0201e2000c101506 */
[----:B------:R-:W-:Y:S01]  /*05f0*/  BSSY B0, `(.L_x_2005) ;  /* 0x000000c000007945 */ /* 0x000fe20003800000 */
[----:B------:R-:W-:Y:S05]  /*0600*/  @P4 BRA `(.L_x_2006) ;  /* 0x000000a000004947 */ /* 0x000fea0003800000 */
[----:B0-----:R-:W-:Y:S01]  /*0610*/  IMAD R4, R0, 0x200, R7 ;  /* 0x0000020000047824 */ /* 0x001fe200078e0207 */
[----:B------:R-:W-:Y:S01]  /*0620*/  IADD3 R7, R7, 0x80, RZ ;  /* 0x0000008007077810 */ /* 0x000fe20007ffe0ff */
[----:B------:R-:W-:-:S03]  /*0630*/  IMAD.MOV.U32 R9, RZ, RZ, 0x2 ;  /* 0x00000002ff097424 */ /* 0x000fc600078e00ff */
[----:B------:R-:W-:Y:S01]  /*0640*/  ISETP.GE.AND P0, PT, R7, R2, PT ;  /* 0x000000020700720c */ /* 0x000fe20003f06270 */
[----:B------:R-:W-:-:S05]  /*0650*/  IMAD.WIDE.U32 R4, R4, R9, c[0x0][0x168] ;  /* 0x00005a0004047625 */ /* 0x000fca00078e0009 */
[----:B------:R0:W-:Y:S07]  /*0660*/  STG.E.U16 [R4.64], R11 ;  /* 0x0000000b04007986 */ /* 0x0001ee000c101506 */
[----:B------:R-:W-:Y:S01]  /*0670*/  @!P0 IMAD R8, R0, 0x200, R7 ;  /* 0x0000020000088824 */ /* 0x000fe200078e0207 */
[----:B------:R-:W-:-:S03]  /*0680*/  @!P0 IADD3 R7, R7, 0x80, RZ ;  /* 0x0000008007078810 */ /* 0x000fc60007ffe0ff */
[----:B------:R-:W-:-:S05]  /*0690*/  @!P0 IMAD.WIDE.U32 R8, R8, R9, c[0x0][0x168] ;  /* 0x00005a0008088625 */ /* 0x000fca00078e0009 */
[----:B------:R0:W-:Y:S02]  /*06a0*/  @!P0 STG.E.U16 [R8.64], R10 ;  /* 0x0000000a08008986 */ /* 0x0001e4000c101506 */
.L_x_2006:
[----:B------:R-:W-:Y:S05]  /*06b0*/  BSYNC B0 ;  /* 0x0000000000007941 */ /* 0x000fea0003800000 */
.L_x_2005:
[----:B------:R-:W-:-:S13]  /*06c0*/  ISETP.GE.AND P0, PT, R7, R2, PT ;  /* 0x000000020700720c */ /* 0x000fda0003f06270 */
[----:B------:R-:W-:Y:S05]  /*06d0*/  @P0 EXIT ;  /* 0x000000000000094d */ /* 0x000fea0003800000 */
[----:B------:R-:W-:Y:S02]  /*06e0*/  IMAD R2, R0, 0x200, R7 ;  /* 0x0000020000027824 */ /* 0x000fe400078e0207 */
[----:B------:R-:W-:-:S04]  /*06f0*/  IMAD.MOV.U32 R3, RZ, RZ, 0x2 ;  /* 0x00000002ff037424 */ /* 0x000fc800078e00ff */
[----:B------:R-:W-:-:S05]  /*0700*/  IMAD.WIDE.U32 R2, R2, R3, c[0x0][0x168] ;  /* 0x00005a0002027625 */ /* 0x000fca00078e0003 */
[----:B------:R-:W-:Y:S01]  /*0710*/  STG.E.U16 [R2.64], R12 ;  /* 0x0000000c02007986 */ /* 0x000fe2000c101506 */
[----:B------:R-:W-:Y:S05]  /*0720*/  EXIT ;  /* 0x000000000000794d */ /* 0x000fea0003800000 */
.L_x_2007:
        /* <DEDUP_REMOVED lines=13> */
.L_x_21452:


//--------------------- .text._ZN2at6native29vectorized_elementwise_kernelILi2ENS0_13AUnaryFunctorIN3c108BFloat16ES4_S4_ZZZNS0_15binary_internal21div_trunc_kernel_cudaERNS_18TensorIteratorBaseEENKUlvE1_clEvENKUlvE2_clEvEUlS4_S4_E_EESt5arrayIPcLm2EEEEviT0_T1_ --------------------------
	.section	.text._ZN2at6native29vectorized_elementwise_kernelILi2ENS0_13AUnaryFunctorIN3c108BFloat16ES4_S4_ZZZNS0_15binary_internal21div_trunc_kernel_cudaERNS_18TensorIteratorBaseEENKUlvE1_clEvENKUlvE2_clEvEUlS4_S4_E_EESt5arrayIPcLm2EEEEviT0_T1_,"ax",@progbits
	.sectioninfo	@"SHI_REGISTERS=29"
	.align	128
        .global         _ZN2at6native29vectorized_elementwise_kernelILi2ENS0_13AUnaryFunctorIN3c108BFloat16ES4_S4_ZZZNS0_15binary_internal21div_trunc_kernel_cudaERNS_18TensorIteratorBaseEENKUlvE1_clEvENKUlvE2_clEvEUlS4_S4_E_EESt5arrayIPcLm2EEEEviT0_T1_
        .type           _ZN2at6native29vectorized_elementwise_kernelILi2ENS0_13AUnaryFunctorIN3c108BFloat16ES4_S4_ZZZNS0_15binary_internal21div_trunc_kernel_cudaERNS_18TensorIteratorBaseEENKUlvE1_clEvENKUlvE2_clEvEUlS4_S4_E_EESt5arrayIPcLm2EEEEviT0_T1_,@function
        .size           _ZN2at6native29vectorized_elementwise_kernelILi2ENS0_13AUnaryFunctorIN3c108BFloat16ES4_S4_ZZZNS0_15binary_internal21div_trunc_kernel_cudaERNS_18TensorIteratorBaseEENKUlvE1_clEvENKUlvE2_clEvEUlS4_S4_E_EESt5arrayIPcLm2EEEEviT0_T1_,(.L_x_21453 - _ZN2at6native29vectorized_elementwise_kernelILi2ENS0_13AUnaryFunctorIN3c108BFloat16ES4_S4_ZZZNS0_15binary_internal21div_trunc_kernel_cudaERNS_18TensorIteratorBaseEENKUlvE1_clEvENKUlvE2_clEvEUlS4_S4_E_EESt5arrayIPcLm2EEEEviT0_T1_)
        .other          _ZN2at6native29vectorized_elementwise_kernelILi2ENS0_13AUnaryFunctorIN3c108BFloat16ES4_S4_ZZZNS0_15binary_internal21div_trunc_kernel_cudaERNS_18TensorIteratorBaseEENKUlvE1_clEvENKUlvE2_clEvEUlS4_S4_E_EESt5arrayIPcLm2EEEEviT0_T1_,@"STO_CUDA_ENTRY STV_DEFAULT"
_ZN2at6native29vectorized_elementwise_kernelILi2ENS0_13AUnaryFunctorIN3c108BFloat16ES4_S4_ZZZNS0_15binary_internal21div_trunc_kernel_cudaERNS_18TensorIteratorBaseEENKUlvE1_clEvENKUlvE2_clEvEUlS4_S4_E_EESt5arrayIPcLm2EEEEviT0_T1_:
.text._ZN2at6native29vectorized_elementwise_kernelILi2ENS0_13AUnaryFunctorIN3c108BFloat16ES4_S4_ZZZNS0_15binary_internal21div_trunc_kernel_cudaERNS_18TensorIteratorBaseEENKUlvE1_clEvENKUlvE2_clEvEUlS4_S4_E_EESt5arrayIPcLm2EEEEviT0_T1_:
        /* <DEDUP_REMOVED lines=16> */
[----:B------:R-:W-:Y:S01]  /*0100*/  UPRMT UR4, URZ, 0x5410, UR4 ;  /* 0x000054103f047896 */ /* 0x000fe20008000004 */
[----:B--2---:R-:W-:-:S04]  /*0110*/  PRMT R4, RZ, 0x5410, R6 ;  /* 0x00005410ff047816 */ /* 0x004fc80000000006 */
[----:B------:R0:W-:Y:S01]  /*0120*/  MUFU.RCP R12, R4 ;  /* 0x00000004000c7308 */ /* 0x0001e20000001000 */
[----:B---3--:R-:W-:Y:S02]  /*0130*/  PRMT R5, RZ, 0x7610, R7 ;  /* 0x00007610ff057816 */ /* 0x008fe40000000007 */
[----:B0-----:R-:W-:-:S05]  /*0140*/  PRMT R4, RZ, 0x7610, R6 ;  /* 0x00007610ff047816 */ /* 0x001fca0000000006 */
[----:B------:R0:W1:Y:S01]  /*0150*/  MUFU.RCP R6, R4 ;  /* 0x0000000400067308 */ /* 0x0000620000001000 */
[----:B----4-:R-:W-:Y:S02]  /*0160*/  PRMT R8, RZ, 0x5410, R11 ;  /* 0x00005410ff087816 */ /* 0x010fe4000000000b */
[----:B0-----:R-:W-:-:S05]  /*0170*/  PRMT R4, RZ, 0x5410, R7 ;  /* 0x00005410ff047816 */ /* 0x001fca0000000007 */
[----:B------:R0:W-:Y:S01]  /*0180*/  MUFU.RCP R14, R5 ;  /* 0x00000005000e7308 */ /* 0x0001e20000001000 */
[--C-:B-----5:R-:W-:Y:S02]  /*0190*/  PRMT R9, RZ, 0x5410, R10.reuse ;  /* 0x00005410ff097816 */ /* 0x120fe4000000000a */
[----:B------:R-:W-:-:S05]  /*01a0*/  PRMT R10, RZ, 0x7610, R10 ;  /* 0x00007610ff0a7816 */ /* 0x000fca000000000a */
[----:B------:R-:W2:Y:S01]  /*01b0*/  MUFU.RCP R13, R4 ;  /* 0x00000004000d7308 */ /* 0x000ea20000001000 */
[----:B0-----:R-:W-:-:S07]  /*01c0*/  PRMT R5, RZ, 0x7610, R11 ;  /* 0x00007610ff057816 */ /* 0x001fce000000000b */
[----:B------:R-:W0:Y:S01]  /*01d0*/  MUFU.RCP R8, R8 ;  /* 0x0000000800087308 */ /* 0x000e220000001000 */
[----:B-1----:R-:W-:-:S07]  /*01e0*/  FMUL.FTZ R6, R6, UR4 ;  /* 0x0000000406067c20 */ /* 0x002fce0008410000 */
[----:B------:R-:W1:Y:S01]  /*01f0*/  MUFU.RCP R5, R5 ;  /* 0x0000000500057308 */ /* 0x000e620000001000 */
[----:B--2---:R-:W-:-:S07]  /*0200*/  FMUL.FTZ R11, R13, UR4 ;  /* 0x000000040d0b7c20 */ /* 0x004fce0008410000 */
[----:B------:R-:W2:Y:S08]  /*0210*/  MUFU.RCP R9, R9 ;  /* 0x0000000900097308 */ /* 0x000eb00000001000 */
[----:B------:R-:W3:Y:S01]  /*0220*/  MUFU.RCP R10, R10 ;  /* 0x0000000a000a7308 */ /* 0x000ee20000001000 */
[----:B------:R-:W-:Y:S01]  /*0230*/  F2FP.BF16.PACK_AB R6, RZ, R6 ;  /* 0x00000006ff06723e */ /* 0x000fe200000010ff */
[----:B------:R-:W-:Y:S01]  /*0240*/  FMUL.FTZ R4, R12, UR4 ;  /* 0x000000040c047c20 */ /* 0x000fe20008410000 */
[----:B------:R-:W-:Y:S01]  /*0250*/  F2FP.BF16.PACK_AB R11, RZ, R11 ;  /* 0x0000000bff0b723e */ /* 0x000fe200000010ff */
[----:B------:R-:W-:Y:S01]  /*0260*/  FMUL.FTZ R12, R14, UR4 ;  /* 0x000000040e0c7c20 */ /* 0x000fe20008410000 */
[----:B------:R-:W-:Y:S01]  /*0270*/  PRMT R7, RZ, 0x5410, R6 ;  /* 0x00005410ff077816 */ /* 0x000fe20000000006 */
[----:B0-----:R-:W-:Y:S01]  /*0280*/  FMUL.FTZ R14, R8, UR4 ;  /* 0x00000004080e7c20 */ /* 0x001fe20008410000 */
[----:B------:R-:W-:Y:S01]  /*0290*/  PRMT R6, RZ, 0x5410, R11 ;  /* 0x00005410ff067816 */ /* 0x000fe2000000000b */
[----:B-1----:R-:W-:-:S02]  /*02a0*/  FMUL.FTZ R5, R5, UR4 ;  /* 0x0000000405057c20 */ /* 0x002fc40008410000 */
[----:B--2---:R-:W-:Y:S01]  /*02b0*/  FMUL.FTZ R11, R9, UR4 ;  /* 0x00000004090b7c20 */ /* 0x004fe20008410000 */
[----:B------:R-:W-:Y:S02]  /*02c0*/  F2FP.BF16.PACK_AB R4, RZ, R4 ;  /* 0x00000004ff04723e */ /* 0x000fe400000010ff */
[----:B------:R-:W-:Y:S01]  /*02d0*/  F2FP.BF16.PACK_AB R12, RZ, R12 ;  /* 0x0000000cff0c723e */ /* 0x000fe200000010ff */
[----:B---3--:R-:W-:Y:S01]  /*02e0*/  FMUL.FTZ R10, R10, UR4 ;  /* 0x000000040a0a7c20 */ /* 0x008fe20008410000 */
        /* <DEDUP_REMOVED lines=14> */
[----:B------:R2:W-:Y:S08]  /*03d0*/  FRND.TRUNC R12, R11 ;  /* 0x0000000b000c7307 */ /* 0x0005f0000020d000 */
[----:B------:R-:W3:Y:S08]  /*03e0*/  FRND.TRUNC R13, R8 ;  /* 0x00000008000d7307 */ /* 0x000ef0000020d000 */
[----:B------:R-:W-:Y:S08]  /*03f0*/  FRND.TRUNC R14, R14 ;  /* 0x0000000e000e7307 */ /* 0x000ff0000020d000 */
[----:B------:R-:W4:Y:S01]  /*0400*/  FRND.TRUNC R5, R5 ;  /* 0x0000000500057307 */ /* 0x000f22000020d000 */
[----:B--2---:R-:W-:Y:S01]  /*0410*/  IMAD.WIDE.U32 R10, R0, R3, c[0x0][0x168] ;  /* 0x00005a00000a7625 */ /* 0x004fe200078e0003 */
[----:B0-----:R-:W-:-:S02]  /*0420*/  F2FP.BF16.PACK_AB R7, R7, R4 ;  /* 0x000000040707723e */ /* 0x001fc400000010ff */
[----:B-1----:R-:W-:Y:S02]  /*0430*/  F2FP.BF16.PACK_AB R9, R9, R6 ;  /* 0x000000060909723e */ /* 0x002fe400000010ff */
[----:B---3--:R-:W-:Y:S01]  /*0440*/  F2FP.BF16.PACK_AB R13, R13, R12 ;  /* 0x0000000c0d0d723e */ /* 0x008fe200000010ff */
[----:B------:R-:W-:Y:S01]  /*0450*/  IMAD.WIDE R10, R2, 0x4, R10 ;  /* 0x00000004020a7825 */ /* 0x000fe200078e020a */
[----:B----4-:R-:W-:-:S04]  /*0460*/  F2FP.BF16.PACK_AB R3, R5, R14 ;  /* 0x0000000e0503723e */ /* 0x010fc800000010ff */
[----:B------:R-:W-:Y:S04]  /*0470*/  STG.E [R10.64], R7 ;  /* 0x000000070a007986 */ /* 0x000fe8000c101906 */
[----:B------:R-:W-:Y:S04]  /*0480*/  STG.E [R10.64+0x200], R9 ;  /* 0x000200090a007986 */ /* 0x000fe8000c101906 */
[----:B------:R-:W-:Y:S04]  /*0490*/  STG.E [R10.64+0x400], R13 ;  /* 0x0004000d0a007986 */ /* 0x000fe8000c101906 */
[----:B------:R-:W-:Y:S01]  /*04a0*/  STG.E [R10.64+0x600], R3 ;  /* 0x000600030a007986 */ /* 0x000fe2000c101906 */
[----:B------:R-:W-:Y:S05]  /*04b0*/  EXIT ;  /* 0x000000000000794d */ /* 0x000fea0003800000 */
.L_x_2008:
        /* <DEDUP_REMOVED lines=47> */
[----:B------:R-:W-:-:S05]  /*07b0*/  PRMT R18, RZ, 0x7610, R18 ;  /* 0x00007610ff127816 */ /* 0x000fca0000000012 */
[----:B------:R-:W-:Y:S01]  /*07c0*/  @!P6 IMAD.IADD R8, R0, 0x1, R7 ;  /* 0x000000010008e824 */ /* 0x000fe200078e0207 */
[----:B------:R-:W-:Y:S01]  /*07d0*/  PRMT R14, RZ, 0x7610, R14 ;  /* 0x00007610ff0e7816 */ /* 0x000fe2000000000e */
[----:B------:R-:W-:Y:S01]  /*07e0*/  @!P6 IMAD.MOV.U32 R25, RZ, RZ, 0x2 ;  /* 0x00000002ff19e424 */ /* 0x000fe200078e00ff */
[----:B------:R-:W-:Y:S01]  /*07f0*/  IADD3 R26, R12, 0x100, RZ ;  /* 0x000001000c1a7810 */ /* 0x000fe20007ffe0ff */
[----:B------:R-:W-:Y:S01]  /*0800*/  @!P1 IMAD.WIDE.U32 R6, R6, R23, c[0x0][0x170] ;  /* 0x00005c0006069625 */ /* 0x000fe200078e0017 */
[----:B------:R0:W5:Y:S03]  /*0810*/  @!P3 LDG.E.U16 R18, [R2.64] ;  /* 0x000000060212b981 */ /* 0x000166000c1e1500 */
[----:B------:R-:W-:Y:S01]  /*0820*/  @!P6 IMAD.WIDE.U32 R8, R8, R25, c[0x0][0x170] ;  /* 0x00005c000808e625 */ /* 0x000fe200078e0019 */
[----:B------:R2:W5:Y:S01]  /*0830*/  @!P1 LDG.E.U16 R13, [R6.64] ;  /* 0x00000006060d9981 */ /* 0x000562000c1e1500 */
[----:B------:R-:W-:-:S03]  /*0840*/  ISETP.GE.AND P1, PT, R26, R11, PT ;  /* 0x0000000b1a00720c */ /* 0x000fc60003f26270 */
[----:B------:R3:W5:Y:S01]  /*0850*/  @!P6 LDG.E.U16 R10, [R8.64] ;  /* 0x00000006080ae981 */ /* 0x000762000c1e1500 */
[C---:B------:R-:W-:Y:S01]  /*0860*/  IADD3 R24, R12.reuse, 0x80, RZ ;  /* 0x000000800c187810 */ /* 0x040fe20007ffe0ff */
[----:B------:R-:W-:Y:S01]  /*0870*/  BSSY B0, `(.L_x_2009) ;  /* 0x0000019000007945 */ /* 0x000fe20003800000 */
[C---:B0-----:R-:W-:Y:S01]  /*0880*/  IADD3 R2, R12.reuse, 0x180, RZ ;  /* 0x000001800c027810 */ /* 0x041fe20007ffe0ff */
[----:B------:R0:W5:Y:S01]  /*0890*/  @!P2 LDG.E.U16 R14, [R4.64] ;  /* 0x00000006040ea981 */ /* 0x000162000c1e1500 */
[C---:B--2---:R-:W-:Y:S02]  /*08a0*/  IADD3 R6, R12.reuse, 0x280, RZ ;  /* 0x000002800c067810 */ /* 0x044fe40007ffe0ff */
[C---:B---3--:R-:W-:Y:S02]  /*08b0*/  IADD3 R8, R12.reuse, 0x300, RZ ;  /* 0x000003000c087810 */ /* 0x048fe40007ffe0ff */
[----:B0-----:R-:W-:Y:S01]  /*08c0*/  IADD3 R4, R12, 0x200, RZ ;  /* 0x000002000c047810 */ /* 0x001fe20007ffe0ff */
[----:B------:R-:W-:Y:S01]  /*08d0*/  @!P0 IMAD.IADD R3, R0, 0x1, R12 ;  /* 0x0000000100038824 */ /* 0x000fe200078e020c */
[----:B------:R-:W-:-:S02]  /*08e0*/  P2R R7, PR, RZ, 0x2 ;  /* 0x00000002ff077803 */ /* 0x000fc40000000000 */
[-C--:B------:R-:W-:Y:S02]  /*08f0*/  ISETP.GE.AND P3, PT, R6, R11.reuse, PT ;  /* 0x0000000b0600720c */ /* 0x080fe40003f66270 */
[-C--:B------:R-:W-:Y:S01]  /*0900*/  ISETP.GE.AND P4, PT, R8, R11.reuse, PT ;  /* 0x0000000b0800720c */ /* 0x080fe20003f86270 */
[----:B------:R-:W-:Y:S01]  /*0910*/  @!P0 IMAD.MOV.U32 R8, RZ, RZ, 0x2 ;  /* 0x00000002ff088424 */ /* 0x000fe200078e00ff */
[-C--:B------:R-:W-:Y:S02]  /*0920*/  ISETP.GE.AND P6, PT, R24, R11.reuse, PT ;  /* 0x0000000b1800720c */ /* 0x080fe40003fc6270 */
[-C--:B------:R-:W-:Y:S02]  /*0930*/  ISETP.GE.AND P1, PT, R2, R11.reuse, PT ;  /* 0x0000000b0200720c */ /* 0x080fe40003f26270 */
[----:B------:R-:W-:Y:S02]  /*0940*/  ISETP.GE.AND P2, PT, R4, R11, PT ;  /* 0x0000000b0400720c */ /* 0x000fe40003f46270 */
[----:B------:R-:W-:Y:S01]  /*0950*/  IADD3 R6, R12, 0x380, RZ ;  /* 0x000003800c067810 */ /* 0x000fe20007ffe0ff */
[----:B------:R-:W-:Y:S05]  /*0960*/  @P0 BRA `(.L_x_2010) ;  /* 0x0000009000000947 */ /* 0x000fea0003800000 */
[----:B-1---5:R-:W-:Y:S01]  /*0970*/  PRMT R22, RZ, 0x5410, R22 ;  /* 0x00005410ff167816 */ /* 0x022fe20000000016 */
[----:B------:R-:W-:-:S02]  /*0980*/  ULDC.U16 UR4, c[0x0][0x166] ;  /* 0x0000598000047ab9 */ /* 0x000fc40000000400 */
[----:B------:R-:W-:Y:S01]  /*0990*/  UPRMT UR4, URZ, 0x5410, UR4 ;  /* 0x000054103f047896 */ /* 0x000fe20008000004 */
[----:B------:R-:W0:Y:S05]  /*09a0*/  MUFU.RCP R2, R22 ;  /* 0x0000001600027308 */ /* 0x000e2a0000001000 */
[----:B0-----:R-:W-:-:S05]  /*09b0*/  FMUL.FTZ R2, R2, UR4 ;  /* 0x0000000402027c20 */ /* 0x001fca0008410000 */
[----:B------:R-:W-:-:S04]  /*09c0*/  F2FP.BF16.PACK_AB R2, RZ, R2 ;  /* 0x00000002ff02723e */ /* 0x000fc800000010ff */
[----:B------:R-:W-:-:S04]  /*09d0*/  PRMT R2, RZ, 0x5410, R2 ;  /* 0x00005410ff027816 */ /* 0x000fc80000000002 */
[----:B------:R-:W0:Y:S02]  /*09e0*/  FRND.TRUNC R4, R2 ;  /* 0x0000000200047307 */ /* 0x000e24000020d000 */
[----:B0-----:R-:W-:-:S06]  /*09f0*/  F2FP.BF16.PACK_AB R4, RZ, R4 ;  /* 0x00000004ff04723e */ /* 0x001fcc00000010ff */
.L_x_2010:
[----:B-1----:R-:W-:Y:S05]  /*0a00*/  BSYNC B0 ;  /* 0x0000000000007941 */ /* 0x002fea0003800000 */
.L_x_2009:
[----:B------:R-:W-:Y:S01]  /*0a10*/  BSSY B0, `(.L_x_2011) ;  /* 0x000000d000007945 */ /* 0x000fe20003800000 */
[----:B------:R-:W-:Y:S01]  /*0a20*/  @!P0 IMAD.WIDE.U32 R2, R3, R8, c[0x0][0x168] ;  /* 0x00005a0003028625 */ /* 0x000fe200078e0008 */
[----:B------:R-:W-:Y:S01]  /*0a30*/  ISETP.GE.AND P5, PT, R6, R11, PT ;  /* 0x0000000b0600720c */ /* 0x000fe20003fa6270 */
[----:B------:R-:W-:Y:S07]  /*0a40*/  @P6 BRA `(.L_x_2012) ;  /* 0x0000009000006947 */ /* 0x000fee0003800000 */
        /* <DEDUP_REMOVED lines=9> */
.L_x_2012:
[----:B------:R-:W-:Y:S05]  /*0ae0*/  BSYNC B0 ;  /* 0x0000000000007941 */ /* 0x000fea0003800000 */
.L_x_2011:
[----:B------:R-:W-:Y:S01]  /*0af0*/  ISETP.NE.AND P6, PT, R7, RZ, PT ;  /* 0x000000ff0700720c */ /* 0x000fe20003fc5270 */
[----:B------:R-:W-:-:S12]  /*0b00*/  BSSY B0, `(.L_x_2013) ;  /* 0x000000b000007945 */ /* 0x000fd80003800000 */
        /* <DEDUP_REMOVED lines=10> */
.L_x_2014:
[----:B------:R-:W-:Y:S05]  /*0bb0*/  BSYNC B0 ;  /* 0x0000000000007941 */ /* 0x000fea0003800000 */
.L_x_2013:
        /* <DEDUP_REMOVED lines=11> */
.L_x_2016:
[----:B------:R-:W-:Y:S05]  /*0c70*/  BSYNC B0 ;  /* 0x0000000000007941 */ /* 0x000fea0003800000 */
.L_x_2015:
        /* <DEDUP_REMOVED lines=11> */
.L_x_2018:
[----:B------:R-:W-:Y:S05]  /*0d30*/  BSYNC B0 ;  /* 0x0000000000007941 */ /* 0x000fea0003800000 */
.L_x_2017:
        /* <DEDUP_REMOVED lines=11> */
.L_x_2020:
[----:B------:R-:W-:Y:S05]  /*0df0*/  BSYNC B0 ;  /* 0x0000000000007941 */ /* 0x000fea0003800000 */
.L_x_2019:
        /* <DEDUP_REMOVED lines=11> */
.L_x_2022:
[----:B------:R-:W-:Y:S05]  /*0eb0*/  BSYNC B0 ;  /* 0x0000000000007941 */ /* 0x000fea0003800000 */
.L_x_2021:
        /* <DEDUP_REMOVED lines=11> */
.L_x_2024:
[----:B------:R-:W-:Y:S05]  /*0f70*/  BSYNC B0 ;  /* 0x0000000000007941 */ /* 0x000fea0003800000 */
.L_x_2023:
        /* <DEDUP_REMOVED lines=18> */
.L_x_2027:
[----:B0-----:R-:W-:-:S13]  /*10a0*/  ISETP.GE.AND P0, PT, R12, R11, PT ;  /* 0x0000000b0c00720c */ /* 0x001fda0003f06270 */
[----:B------:R-:W-:Y:S05]  /*10b0*/  @P0 BRA `(.L_x_2029) ;  /* 0x000000c000000947 */ /* 0x000fea0003800000 */
[----:B------:R-:W-:Y:S01]  /*10c0*/  IMAD.IADD R2, R0, 0x1, R12 ;  /* 0x0000000100027824 */ /* 0x000fe200078e020c */
[----:B------:R-:W-:Y:S01]  /*10d0*/  IADD3 R12, R12, 0x80, RZ ;  /* 0x000000800c0c7810 */ /* 0x000fe20007ffe0ff */
[----:B------:R-:W-:-:S04]  /*10e0*/  IMAD.MOV.U32 R3, RZ, RZ, 0x2 ;  /* 0x00000002ff037424 */ /* 0x000fc800078e00ff */
[----:B------:R-:W-:-:S05]  /*10f0*/  IMAD.WIDE.U32 R2, R2, R3, c[0x0][0x168] ;  /* 0x00005a0002027625 */ /* 0x000fca00078e0003 */
[----:B------:R0:W-:Y:S02]  /*1100*/  STG.E.U16 [R2.64], R7 ;  /* 0x0000000702007986 */ /* 0x0001e4000c101506 */
.L_x_2028:
[----:B------:R-:W-:-:S13]  /*1110*/  ISETP.GE.AND P0, PT, R12, R11, PT ;  /* 0x0000000b0c00720c */ /* 0x000fda0003f06270 */
[----:B------:R-:W-:Y:S05]  /*1120*/  @P0 BRA `(.L_x_2030) ;  /* 0x000000d000000947 */ /* 0x000fea0003800000 */
[----:B0-----:R-:W-:Y:S01]  /*1130*/  IMAD.IADD R2, R0, 0x1, R12 ;  /* 0x0000000100027824 */ /* 0x001fe200078e020c */
[----:B------:R-:W-:Y:S01]  /*1140*/  IADD3 R12, R12, 0x80, RZ ;  /* 0x000000800c0c7810 */ /* 0x000fe20007ffe0ff */
[----:B------:R-:W-:-:S04]  /*1150*/  IMAD.MOV.U32 R3, RZ, RZ, 0x2 ;  /* 0x00000002ff037424 */ /* 0x000fc800078e00ff */
[----:B------:R-:W-:-:S05]  /*1160*/  IMAD.WIDE.U32 R2, R2, R3, c[0x0][0x168] ;  /* 0x00005a0002027625 */ /* 0x000fca00078e0003 */
[----:B------:R0:W-:Y:S02]  /*1170*/  STG.E.U16 [R2.64], R8 ;  /* 0x0000000802007986 */ /* 0x0001e4000c101506 */
.L_x_2029:
        /* <DEDUP_REMOVED lines=8> */
.L_x_2030:
[----:B------:R-:W-:Y:S05]  /*1200*/  BSYNC B1 ;  /* 0x0000000000017941 */ /* 0x000fea0003800000 */
.L_x_2026:
[----:B------:R-:W-:-:S13]  /*1210*/  ISETP.GE.AND P0, PT, R12, R11, PT ;  /* 0x0000000b0c00720c */ /* 0x000fda0003f06270 */
[----:B0-----:R-:W-:Y:S01]  /*1220*/  @!P0 IMAD.IADD R2, R0, 0x1, R12 ;  /* 0x0000000100028824 */ /* 0x001fe200078e020c */
[----:B------:R-:W-:Y:S01]  /*1230*/  @!P0 IADD3 R12, R12, 0x80, RZ ;  /* 0x000000800c0c8810 */ /* 0x000fe20007ffe0ff */
[----:B------:R-:W-:-:S04]  /*1240*/  @!P0 IMAD.MOV.U32 R3, RZ, RZ, 0x2 ;  /* 0x00000002ff038424 */ /* 0x000fc800078e00ff */
[----:B------:R-:W-:-:S05]  /*1250*/  @!P0 IMAD.WIDE.U32 R2, R2, R3, c[0x0][0x168] ;  /* 0x00005a0002028625 */ /* 0x000fca00078e0003 */
[----:B-----5:R0:W-:Y:S02]  /*1260*/  @!P0 STG.E.U16 [R2.64], R13 ;  /* 0x0000000d02008986 */ /* 0x0201e4000c101506 */
.L_x_2031:
[----:B------:R-:W-:Y:S05]  /*1270*/  BSYNC B0 ;  /* 0x0000000000007941 */ /* 0x000fea0003800000 */
.L_x_2025:
        /* <DEDUP_REMOVED lines=8> */
.L_x_2032:
        /* <DEDUP_REMOVED lines=16> */
.L_x_21453:


//--------------------- .text._ZN2at6native29vectorized_elementwise_kernelILi4ENS0_13AUnaryFunctorIN3c108BFloat16ES4_S4_ZZZNS0_15binary_internal21div_trunc_kernel_cudaERNS_18TensorIteratorBaseEENKUlvE1_clEvENKUlvE2_clEvEUlS4_S4_E_EESt5arrayIPcLm2EEEEviT0_T1_ --------------------------
	.section	.text._ZN2at6native29vectorized_elementwise_kernelILi4ENS0_13AUnaryFunctorIN3c108BFloat16ES4_S4_ZZZNS0_15binary_internal21div_trunc_kernel_cudaERNS_18TensorIteratorBaseEENKUlvE1_clEvENKUlvE2_clEvEUlS4_S4_E_EESt5arrayIPcLm2EEEEviT0_T1_,"ax",@progbits
	.sectioninfo	@"SHI_REGISTERS=29"
	.align	128
        .global         _ZN2at6native29vectorized_elementwise_kernelILi4ENS0_13AUnaryFunctorIN3c108BFloat16ES4_S4_ZZZNS0_15binary_internal21div_trunc_kernel_cudaERNS_18TensorIteratorBaseEENKUlvE1_clEvENKUlvE2_clEvEUlS4_S4_E_EESt5arrayIPcLm2EEEEviT0_T1_
        .type           _ZN2at6native29vectorized_elementwise_kernelILi4ENS0_13AUnaryFunctorIN3c108BFloat16ES4_S4_ZZZNS0_15binary_internal21div_trunc_kernel_cudaERNS_18TensorIteratorBaseEENKUlvE1_clEvENKUlvE2_clEvEUlS4_S4_E_EESt5arrayIPcLm2EEEEviT0_T1_,@function
        .size           _ZN2at6native29vectorized_elementwise_kernelILi4ENS0_13AUnaryFunctorIN3c108BFloat16ES4_S4_ZZZNS0_15binary_internal21div_trunc_kernel_cudaERNS_18TensorIteratorBaseEENKUlvE1_clEvENKUlvE2_clEvEUlS4_S4_E_EESt5arrayIPcLm2EEEEviT0_T1_,(.L_x_21454 - _ZN2at6native29vectorized_elementwise_kernelILi4ENS0_13AUnaryFunctorIN3c108BFloat16ES4_S4_ZZZNS0_15binary_internal21div_trunc_kernel_cudaERNS_18TensorIteratorBaseEENKUlvE1_clEvENKUlvE2_clEvEUlS4_S4_E_EESt5arrayIPcLm2EEEEviT0_T1_)
        .other          _ZN2at6native29vectorized_elementwise_kernelILi4ENS0_13AUnaryFunctorIN3c108BFloat16ES4_S4_ZZZNS0_15binary_internal21div_trunc_kernel_cudaERNS_18TensorIteratorBaseEENKUlvE1_clEvENKUlvE2_clEvEUlS4_S4_E_EESt5arrayIPcLm2EEEEviT0_T1_,@"STO_CUDA_ENTRY STV_DEFAULT"
_ZN2at6native29vectorized_elementwise_kernelILi4ENS0_13AUnaryFunctorIN3c108BFloat16ES4_S4_ZZZNS0_15binary_internal21div_trunc_kernel_cudaERNS_18TensorIteratorBaseEENKUlvE1_clEvENKUlvE2_clEvEUlS4_S4_E_EESt5arrayIPcLm2EEEEviT0_T1_:
.text._ZN2at6native29vectorized_elementwise_kernelILi4ENS0_13AUnaryFunctorIN3c108BFloat16ES4_S4_ZZZNS0_15binary_internal21div_trunc_kernel_cudaERNS_18TensorIteratorBaseEENKUlvE1_clEvENKUlvE2_clEvEUlS4_S4_E_EESt5arrayIPcLm2EEEEviT0_T1_:
        /* <DEDUP_REMOVED lines=14> */
[----:B------:R-:W-:Y:S01]  /*00e0*/  UPRMT UR4, URZ, 0x5410, UR4 ;  /* 0x000054103f047896 */ /* 0x000fe20008000004 */
[----:B--2---:R-:W-:-:S04]  /*00f0*/  PRMT R4, RZ, 0x5410, R8 ;  /* 0x00005410ff047816 */ /* 0x004fc80000000008 */
[----:B------:R0:W-:Y:S01]  /*0100*/  MUFU.RCP R11, R4 ;  /* 0x00000004000b7308 */ /* 0x0001e20000001000 */
[----:B---3--:R-:W-:Y:S02]  /*0110*/  PRMT R10, RZ, 0x7610, R6 ;  /* 0x00007610ff0a7816 */ /* 0x008fe40000000006 */
[----:B------:R-:W-:-:S05]  /*0120*/  PRMT R5, RZ, 0x5410, R7 ;  /* 0x00005410ff057816 */ /* 0x000fca0000000007 */
[----:B------:R-:W1:Y:S01]  /*0130*/  MUFU.RCP R10, R10 ;  /* 0x0000000a000a7308 */ /* 0x000e620000001000 */
[----:B0-----:R-:W-:Y:S02]  /*0140*/  PRMT R4, RZ, 0x7610, R8 ;  /* 0x00007610ff047816 */ /* 0x001fe40000000008 */
[----:B------:R-:W-:-:S05]  /*0150*/  PRMT R8, RZ, 0x7610, R9 ;  /* 0x00007610ff087816 */ /* 0x000fca0000000009 */
[----:B------:R0:W2:Y:S08]  /*0160*/  MUFU.RCP R12, R4 ;  /* 0x00000004000c7308 */ /* 0x0000b00000001000 */
[----:B------:R-:W3:Y:S01]  /*0170*/  MUFU.RCP R14, R8 ;  /* 0x00000008000e7308 */ /* 0x000ee20000001000 */
[----:B0-----:R-:W-:Y:S01]  /*0180*/  PRMT R4, RZ, 0x5410, R9 ;  /* 0x00005410ff047816 */ /* 0x001fe20000000009 */
[----:B-1----:R-:W-:Y:S01]  /*0190*/  FMUL.FTZ R10, R10, UR4 ;  /* 0x000000040a0a7c20 */ /* 0x002fe20008410000 */
[----:B------:R-:W-:-:S02]  /*01a0*/  PRMT R9, RZ, 0x5410, R6 ;  /* 0x00005410ff097816 */ /* 0x000fc40000000006 */
[----:B------:R-:W-:Y:S02]  /*01b0*/  PRMT R6, RZ, 0x7610, R7 ;  /* 0x00007610ff067816 */ /* 0x000fe40000000007 */
[----:B------:R-:W-:Y:S01]  /*01c0*/  F2FP.BF16.PACK_AB R10, RZ, R10 ;  /* 0x0000000aff0a723e */ /* 0x000fe200000010ff */
[----:B------:R-:W-:Y:S01]  /*01d0*/  MUFU.RCP R5, R5 ;  /* 0x0000000500057308 */ /* 0x000fe20000001000 */
[----:B--2---:R-:W-:-:S05]  /*01e0*/  FMUL.FTZ R7, R12, UR4 ;  /* 0x000000040c077c20 */ /* 0x004fca0008410000 */
[----:B------:R-:W-:Y:S02]  /*01f0*/  F2FP.BF16.PACK_AB R7, RZ, R7 ;  /* 0x00000007ff07723e */ /* 0x000fe400000010ff */
[----:B------:R-:W0:Y:S02]  /*0200*/  MUFU.RCP R9, R9 ;  /* 0x0000000900097308 */ /* 0x000e240000001000 */
[----:B------:R-:W-:-:S06]  /*0210*/  PRMT R7, RZ, 0x5410, R7 ;  /* 0x00005410ff077816 */ /* 0x000fcc0000000007 */
[----:B------:R1:W2:Y:S08]  /*0220*/  MUFU.RCP R13, R4 ;  /* 0x00000004000d7308 */ /* 0x0002b00000001000 */
[----:B------:R-:W4:Y:S01]  /*0230*/  MUFU.RCP R6, R6 ;  /* 0x0000000600067308 */ /* 0x000f220000001000 */
[----:B-1----:R-:W-:Y:S02]  /*0240*/  FMUL.FTZ R4, R11, UR4 ;  /* 0x000000040b047c20 */ /* 0x002fe40008410000 */
[----:B---3--:R-:W-:-:S02]  /*0250*/  FMUL.FTZ R11, R14, UR4 ;  /* 0x000000040e0b7c20 */ /* 0x008fc40008410000 */
[----:B0-----:R-:W-:Y:S01]  /*0260*/  FMUL.FTZ R12, R9, UR4 ;  /* 0x00000004090c7c20 */ /* 0x001fe20008410000 */
[----:B------:R-:W-:Y:S02]  /*0270*/  F2FP.BF16.PACK_AB R4, RZ, R4 ;  /* 0x00000004ff04723e */ /* 0x000fe400000010ff */
[----:B------:R-:W-:Y:S01]  /*0280*/  F2FP.BF16.PACK_AB R11, RZ, R11 ;  /* 0x0000000bff0b723e */ /* 0x000fe200000010ff */
[----:B--2---:R-:W-:Y:S01]  /*0290*/  FMUL.FTZ R8, R13, UR4 ;  /* 0x000000040d087c20 */ /* 0x004fe20008410000 */
[----:B------:R-:W-:Y:S01]  /*02a0*/  F2FP.BF16.PACK_AB R12, RZ, R12 ;  /* 0x0000000cff0c723e */ /* 0x000fe200000010ff */
[----:B------:R-:W-:Y:S01]  /*02b0*/  FRND.TRUNC R7, R7 ;  /* 0x0000000700077307 */ /* 0x000fe2000020d000 */
[----:B------:R-:W-:Y:S01]  /*02c0*/  PRMT R9, RZ, 0x5410, R11 ;  /* 0x00005410ff097816 */ /* 0x000fe2000000000b */
[----:B------:R-:W-:Y:S01]  /*02d0*/  FMUL.FTZ R11, R5, UR4 ;  /* 0x00000004050b7c20 */ /* 0x000fe20008410000 */
[----:B------:R-:W-:Y:S01]  /*02e0*/  PRMT R5, RZ, 0x5410, R10 ;  /* 0x00005410ff057816 */ /* 0x000fe2000000000a */
[----:B----4-:R-:W-:Y:S01]  /*02f0*/  FMUL.FTZ R10, R6, UR4 ;  /* 0x00000004060a7c20 */ /* 0x010fe20008410000 */
[----:B------:R-:W-:-:S02]  /*0300*/  F2FP.BF16.PACK_AB R8, RZ, R8 ;  /* 0x00000008ff08723e */ /* 0x000fc400000010ff */
[----:B------:R-:W-:Y:S02]  /*0310*/  F2FP.BF16.PACK_AB R11, RZ, R11 ;  /* 0x0000000bff0b723e */ /* 0x000fe400000010ff */
[----:B------:R-:W-:Y:S01]  /*0320*/  FRND.TRUNC R5, R5 ;  /* 0x0000000500057307 */ /* 0x000fe2000020d000 */
[----:B------:R-:W-:Y:S02]  /*0330*/  F2FP.BF16.PACK_AB R10, RZ, R10 ;  /* 0x0000000aff0a723e */ /* 0x000fe400000010ff */
[----:B------:R-:W-:Y:S02]  /*0340*/  PRMT R4, RZ, 0x5410, R4 ;  /* 0x00005410ff047816 */ /* 0x000fe40000000004 */
[----:B------:R-:W-:Y:S02]  /*0350*/  PRMT R12, RZ, 0x5410, R12 ;  /* 0x00005410ff0c7816 */ /* 0x000fe4000000000c */
[----:B------:R-:W-:Y:S01]  /*0360*/  PRMT R8, RZ, 0x5410, R8 ;  /* 0x00005410ff087816 */ /* 0x000fe20000000008 */
[----:B------:R-:W-:Y:S01]  /*0370*/  FRND.TRUNC R9, R9 ;  /* 0x0000000900097307 */ /* 0x000fe2000020d000 */
[----:B------:R-:W-:-:S02]  /*0380*/  PRMT R6, RZ, 0x5410, R11 ;  /* 0x00005410ff067816 */ /* 0x000fc4000000000b */
[----:B------:R-:W-:Y:S01]  /*0390*/  PRMT R13, RZ, 0x5410, R10 ;  /* 0x00005410ff0d7816 */ /* 0x000fe2000000000a */
[----:B------:R-:W-:-:S04]  /*03a0*/  IMAD.WIDE.U32 R10, R0, R3, c[0x0][0x168] ;  /* 0x00005a00000a7625 */ /* 0x000fc800078e0003 */
[----:B------:R-:W0:Y:S02]  /*03b0*/  FRND.TRUNC R4, R4 ;  /* 0x0000000400047307 */ /* 0x000e24000020d000 */
[----:B------:R-:W-:-:S06]  /*03c0*/  IMAD.WIDE R10, R2, 0x8, R10 ;  /* 0x00000008020a7825 */ /* 0x000fcc00078e020a */
[----:B------:R-:W1:Y:S08]  /*03d0*/  FRND.TRUNC R12, R12 ;  /* 0x0000000c000c7307 */ /* 0x000e70000020d000 */
[----:B------:R-:W2:Y:S01]  /*03e0*/  FRND.TRUNC R8, R8 ;  /* 0x0000000800087307 */ /* 0x000ea2000020d000 */
[----:B0-----:R-:W-:-:S07]  /*03f0*/  F2FP.BF16.PACK_AB R2, R7, R4 ;  /* 0x000000040702723e */ /* 0x001fce00000010ff */
[----:B------:R-:W-:Y:S01]  /*0400*/  FRND.TRUNC R6, R6 ;  /* 0x0000000600067307 */ /* 0x000fe2000020d000 */
[----:B-1----:R-:W-:-:S07]  /*0410*/  F2FP.BF16.PACK_AB R4, R5, R12 ;  /* 0x0000000c0504723e */ /* 0x002fce00000010ff */
[----:B------:R-:W0:Y:S01]  /*0420*/  FRND.TRUNC R13, R13 ;  /* 0x0000000d000d7307 */ /* 0x000e22000020d000 */
[----:B--2---:R-:W-:-:S05]  /*0430*/  F2FP.BF16.PACK_AB R3, R9, R8 ;  /* 0x000000080903723e */ /* 0x004fca00000010ff */
[----:B------:R-:W-:Y:S01]  /*0440*/  STG.E.64 [R10.64], R2 ;  /* 0x000000020a007986 */ /* 0x000fe2000c101b06 */
[----:B0-----:R-:W-:-:S05]  /*0450*/  F2FP.BF16.PACK_AB R5, R13, R6 ;  /* 0x000000060d05723e */ /* 0x001fca00000010ff */
[----:B------:R-:W-:Y:S01]  /*0460*/  STG.E.64 [R10.64+0x400], R4 ;  /* 0x000400040a007986 */ /* 0x000fe2000c101b06 */
[----:B------:R-:W-:Y:S05]  /*0470*/  EXIT ;  /* 0x000000000000794d */ /* 0x000fea0003800000 */
.L_x_2033:
        /* <DEDUP_REMOVED lines=84> */
.L_x_2035:
[----:B-1----:R-:W-:Y:S05]  /*09c0*/  BSYNC B0 ;  /* 0x0000000000007941 */ /* 0x002fea0003800000 */
.L_x_2034:
        /* <DEDUP_REMOVED lines=13> */
.L_x_2037:
[----:B------:R-:W-:Y:S05]  /*0aa0*/  BSYNC B0 ;  /* 0x0000000000007941 */ /* 0x000fea0003800000 */
.L_x_2036:
        /* <DEDUP_REMOVED lines=12> */
.L_x_2039:
[----:B------:R-:W-:Y:S05]  /*0b70*/  BSYNC B0 ;  /* 0x0000000000007941 */ /* 0x000fea0003800000 */
.L_x_2038:
        /* <DEDUP_REMOVED lines=11> */
.L_x_2041:
[----:B------:R-:W-:Y:S05]  /*0c30*/  BSYNC B0 ;  /* 0x0000000000007941 */ /* 0x000fea0003800000 */
.L_x_2040:
        /* <DEDUP_REMOVED lines=11> */
.L_x_2043:
[----:B------:R-:W-:Y:S05]  /*0cf0*/  BSYNC B0 ;  /* 0x0000000000007941 */ /* 0x000fea0003800000 */
.L_x_2042:
        /* <DEDUP_REMOVED lines=11> */
.L_x_2045:
[----:B------:R-:W-:Y:S05]  /*0db0*/  BSYNC B0 ;  /* 0x0000000000007941 */ /* 0x000fea0003800000 */
.L_x_2044:
        /* <DEDUP_REMOVED lines=11> */
.L_x_2047:
[----:B------:R-:W-:Y:S05]  /*0e70*/  BSYNC B0 ;  /* 0x0000000000007941 */ /* 0x000fea0003800000 */
.L_x_2046:
        /* <DEDUP_REMOVED lines=11> */
.L_x_2049:
[----:B------:R-:W-:Y:S05]  /*0f30*/  BSYNC B0 ;  /* 0x0000000000007941 */ /* 0x000fea0003800000 */
.L_x_2048:
        /* <DEDUP_REMOVED lines=18> */
.L_x_2052:
[----:B0-----:R-:W-:-:S13]  /*1060*/  ISETP.GE.AND P0, PT, R12, R11, PT ;  /* 0x0000000b0c00720c */ /* 0x001fda0003f06270 */
[----:B------:R-:W-:Y:S05]  /*1070*/  @P0 BRA `(.L_x_2054) ;  /* 0x000000c000000947 */ /* 0x000fea0003800000 */
[----:B------:R-:W-:Y:S01]  /*1080*/  IMAD.IADD R2, R0, 0x1, R12 ;  /* 0x0000000100027824 */ /* 0x000fe200078e020c */
[----:B------:R-:W-:Y:S01]  /*1090*/  IADD3 R12, R12, 0x80, RZ ;  /* 0x000000800c0c7810 */ /* 0x000fe20007ffe0ff */
[----:B------:R-:W-:-:S04]  /*10a0*/  IMAD.MOV.U32 R3, RZ, RZ, 0x2 ;  /* 0x00000002ff037424 */ /* 0x000fc800078e00ff */
[----:B------:R-:W-:-:S05]  /*10b0*/  IMAD.WIDE.U32 R2, R2, R3, c[0x0][0x168] ;  /* 0x00005a0002027625 */ /* 0x000fca00078e0003 */
[----:B------:R0:W-:Y:S02]  /*10c0*/  STG.E.U16 [R2.64], R7 ;  /* 0x0000000702007986 */ /* 0x0001e4000c101506 */
.L_x_2053:
[----:B------:R-:W-:-:S13]  /*10d0*/  ISETP.GE.AND P0, PT, R12, R11, PT ;  /* 0x0000000b0c00720c */ /* 0x000fda0003f06270 */
[----:B------:R-:W-:Y:S05]  /*10e0*/  @P0 BRA `(.L_x_2055) ;  /* 0x000000d000000947 */ /* 0x000fea0003800000 */
[----:B0-----:R-:W-:Y:S01]  /*10f0*/  IMAD.IADD R2, R0, 0x1, R12 ;  /* 0x0000000100027824 */ /* 0x001fe200078e020c */
[----:B------:R-:W-:Y:S01]  /*1100*/  IADD3 R12, R12, 0x80, RZ ;  /* 0x000000800c0c7810 */ /* 0x000fe20007ffe0ff */
[----:B------:R-:W-:-:S04]  /*1110*/  IMAD.MOV.U32 R3, RZ, RZ, 0x2 ;  /* 0x00000002ff037424 */ /* 0x000fc800078e00ff */
[----:B------:R-:W-:-:S05]  /*1120*/  IMAD.WIDE.U32 R2, R2, R3, c[0x0][0x168] ;  /* 0x00005a0002027625 */ /* 0x000fca00078e0003 */
[----:B------:R0:W-:Y:S02]  /*1130*/  STG.E.U16 [R2.64], R8 ;  /* 0x0000000802007986 */ /* 0x0001e4000c101506 */
.L_x_2054:
        /* <DEDUP_REMOVED lines=8> */
.L_x_2055:
[----:B------:R-:W-:Y:S05]  /*11c0*/  BSYNC B1 ;  /* 0x0000000000017941 */ /* 0x000fea0003800000 */
.L_x_2051:
[----:B------:R-:W-:-:S13]  /*11d0*/  ISETP.GE.AND P0, PT, R12, R11, PT ;  /* 0x0000000b0c00720c */ /* 0x000fda0003f06270 */
[----:B0-----:R-:W-:Y:S01]  /*11e0*/  @!P0 IMAD.IADD R2, R0, 0x1, R12 ;  /* 0x0000000100028824 */ /* 0x001fe200078e020c */
[----:B------:R-:W-:Y:S01]  /*11f0*/  @!P0 IADD3 R12, R12, 0x80, RZ ;  /* 0x000000800c0c8810 */ /* 0x000fe20007ffe0ff */
[----:B------:R-:W-:-:S04]  /*1200*/  @!P0 IMAD.MOV.U32 R3, RZ, RZ, 0x2 ;  /* 0x00000002ff038424 */ /* 0x000fc800078e00ff */
[----:B------:R-:W-:-:S05]  /*1210*/  @!P0 IMAD.WIDE.U32 R2, R2, R3, c[0x0][0x168] ;  /* 0x00005a0002028625 */ /* 0x000fca00078e0003 */
[----:B-----5:R0:W-:Y:S02]  /*1220*/  @!P0 STG.E.U16 [R2.64], R13 ;  /* 0x0000000d02008986 */ /* 0x0201e4000c101506 */
.L_x_2056:
[----:B------:R-:W-:Y:S05]  /*1230*/  BSYNC B0 ;  /* 0x0000000000007941 */ /* 0x000fea0003800000 */
.L_x_2050:
        /* <DEDUP_REMOVED lines=8> */
.L_x_2057:
        /* <DEDUP_REMOVED lines=12> */
.L_x_21454:


//--------------------- .text._ZN2at6native29vectorized_elementwise_kernelILi8ENS0_13AUnaryFunctorIN3c108BFloat16ES4_S4_ZZZNS0_15binary_internal21div_trunc_kernel_cudaERNS_18TensorIteratorBaseEENKUlvE1_clEvENKUlvE2_clEvEUlS4_S4_E_EESt5arrayIPcLm2EEEEviT0_T1_ --------------------------
	.section	.text._ZN2at6native29vectorized_elementwise_kernelILi8ENS0_13AUnaryFunctorIN3c108BFloat16ES4_S4_ZZZNS0_15binary_internal21div_trunc_kernel_cudaERNS_18TensorIteratorBaseEENKUlvE1_clEvENKUlvE2_clEvEUlS4_S4_E_EESt5arrayIPcLm2EEEEviT0_T1_,"ax",@progbits
	.sectioninfo	@"SHI_REGISTERS=4"
	.align	128
        .global         _ZN2at6native29vectorized_elementwise_kernelILi8ENS0_13AUnaryFunctorIN3c108BFloat16ES4_S4_ZZZNS0_15binary_internal21div_trunc_kernel_cudaERNS_18TensorIteratorBaseEENKUlvE1_clEvENKUlvE2_clEvEUlS4_S4_E_EESt5arrayIPcLm2EEEEviT0_T1_
        .type           _ZN2at6native29vectorized_elementwise_kernelILi8ENS0_13AUnaryFunctorIN3c108BFloat16ES4_S4_ZZZNS0_15binary_internal21div_trunc_kernel_cudaERNS_18TensorIteratorBaseEENKUlvE1_clEvENKUlvE2_clEvEUlS4_S4_E_EESt5arrayIPcLm2EEEEviT0_T1_,@function
        .size           _ZN2at6native29vectorized_elementwise_kernelILi8ENS0_13AUnaryFunctorIN3c108BFloat16ES4_S4_ZZZNS0_15binary_internal21div_trunc_kernel_cudaERNS_18TensorIteratorBaseEENKUlvE1_clEvENKUlvE2_clEvEUlS4_S4_E_EESt5arrayIPcLm2EEEEviT0_T1_,(.L_x_21455 - _ZN2at6native29vectorized_elementwise_kernelILi8ENS0_13AUnaryFunctorIN3c108BFloat16ES4_S4_ZZZNS0_15binary_internal21div_trunc_kernel_cudaERNS_18TensorIteratorBaseEENKUlvE1_clEvENKUlvE2_clEvEUlS4_S4_E_EESt5arrayIPcLm2EEEEviT0_T1_)
        .other          _ZN2at6native29vectorized_elementwise_kernelILi8ENS0_13AUnaryFunctorIN3c108BFloat16ES4_S4_ZZZNS0_15binary_internal21div_trunc_kernel_cudaERNS_18TensorIteratorBaseEENKUlvE1_clEvENKUlvE2_clEvEUlS4_S4_E_EESt5arrayIPcLm2EEEEviT0_T1_,@"STO_CUDA_ENTRY STV_DEFAULT"
_ZN2at6native29vectorized_elementwise_kernelILi8ENS0_13AUnaryFunctorIN3c108BFloat16ES4_S4_ZZZNS0_15binary_internal21div_trunc_kernel_cudaERNS_18TensorIteratorBaseEENKUlvE1_clEvENKUlvE2_clEvEUlS4_S4_E_EESt5arrayIPcLm2EEEEviT0_T1_:
.text._ZN2at6native29vectorized_elementwise_kernelILi8ENS0_13AUnaryFunctorIN3c108BFloat16ES4_S4_ZZZNS0_15binary_internal21div_trunc_kernel_cudaERNS_18TensorIteratorBaseEENKUlvE1_clEvENKUlvE2_clEvEUlS4_S4_E_EESt5arrayIPcLm2EEEEviT0_T1_:
[----:B------:R-:W-:Y:S02]  /*0000*/  MOV R1, c[0x0][0x28] ;  /* 0x00000a0000017a02 */ /* 0x000fe40000000f00 */
[----:B------:R-:W-:Y:S05]  /*0010*/  EXIT ;  /* 0x000000000000794d */ /* 0x000fea0003800000 */
.L_x_2058:
        /* <DEDUP_REMOVED lines=14> */
.L_x_21455:


//--------------------- .text._ZN2at6native18elementwise_kernelILi128ELi4EZNS0_15gpu_kernel_implINS0_13BinaryFunctorIN3c104HalfES5_S5_ZZZNS0_15binary_internal21div_trunc_kernel_cudaERNS_18TensorIteratorBaseEENKUlvE1_clEvENKUlvE1_clEvEUlS5_S5_E_EEEEvS8_RKT_EUliE_EEviT1_ --------------------------
	.section	.text._ZN2at6native18elementwise_kernelILi128ELi4EZNS0_15gpu_kernel_implINS0_13BinaryFunctorIN3c104HalfES5_S5_ZZZNS0_15binary_internal21div_trunc_kernel_cudaERNS_18TensorIteratorBaseEENKUlvE1_clEvENKUlvE1_clEvEUlS5_S5_E_EEEEvS8_RKT_EUliE_EEviT1_,"ax",@progbits
	.sectioninfo	@"SHI_REGISTERS=26"
	.align	128
        .global         _ZN2at6native18elementwise_kernelILi128ELi4EZNS0_15gpu_kernel_implINS0_13BinaryFunctorIN3c104HalfES5_S5_ZZZNS0_15binary_internal21div_trunc_kernel_cudaERNS_18TensorIteratorBaseEENKUlvE1_clEvENKUlvE1_clEvEUlS5_S5_E_EEEEvS8_RKT_EUliE_EEviT1_
        .type           _ZN2at6native18elementwise_kernelILi128ELi4EZNS0_15gpu_kernel_implINS0_13BinaryFunctorIN3c104HalfES5_S5_ZZZNS0_15binary_internal21div_trunc_kernel_cudaERNS_18TensorIteratorBaseEENKUlvE1_clEvENKUlvE1_clEvEUlS5_S5_E_EEEEvS8_RKT_EUliE_EEviT1_,@function
        .size           _ZN2at6native18elementwise_kernelILi128ELi4EZNS0_15gpu_kernel_implINS0_13BinaryFunctorIN3c104HalfES5_S5_ZZZNS0_15binary_internal21div_trunc_kernel_cudaERNS_18TensorIteratorBaseEENKUlvE1_clEvENKUlvE1_clEvEUlS5_S5_E_EEEEvS8_RKT_EUliE_EEviT1_,(.L_x_21456 - _ZN2at6native18elementwise_kernelILi128ELi4EZNS0_15gpu_kernel_implINS0_13BinaryFunctorIN3c104HalfES5_S5_ZZZNS0_15binary_internal21div_trunc_kernel_cudaERNS_18TensorIteratorBaseEENKUlvE1_clEvENKUlvE1_clEvEUlS5_S5_E_EEEEvS8_RKT_EUliE_EEviT1_)
        .other          _ZN2at6native18elementwise_kernelILi128ELi4EZNS0_15gpu_kernel_implINS0_13BinaryFunctorIN3c104HalfES5_S5_ZZZNS0_15binary_internal21div_trunc_kernel_cudaERNS_18TensorIteratorBaseEENKUlvE1_clEvENKUlvE1_clEvEUlS5_S5_E_EEEEvS8_RKT_EUliE_EEviT1_,@"STO_CUDA_ENTRY STV_DEFAULT"
_ZN2at6native18elementwise_kernelILi128ELi4EZNS0_15gpu_kernel_implINS0_13BinaryFunctorIN3c104HalfES5_S5_ZZZNS0_15binary_internal21div_trunc_kernel_cudaERNS_18TensorIteratorBaseEENKUlvE1_clEvENKUlvE1_clEvEUlS5_S5_E_EEEEvS8_RKT_EUliE_EEviT1_:
.text._ZN2at6native18elementwise_kernelILi128ELi4EZNS0_15gpu_kernel_implINS0_13BinaryFunctorIN3c104HalfES5_S5_ZZZNS0_15binary_internal21div_trunc_kernel_cudaERNS_18TensorIteratorBaseEENKUlvE1_clEvENKUlvE1_clEvEUlS5_S5_E_EEEEvS8_RKT_EUliE_EEviT1_:
        /* <DEDUP_REMOVED lines=263> */
.L_x_2061:
        /* <DEDUP_REMOVED lines=18> */
[----:B0-----:R-:W-:-:S04]  /*1190*/  F2FP.PACK_AB R0, RZ, R0 ;  /* 0x00000000ff00723e */ /* 0x001fc800000000ff */
[----:B------:R-:W-:Y:S01]  /*11a0*/  PRMT R23, R0, 0x7610, R23 ;  /* 0x0000761000177816 */ /* 0x000fe20000000017 */
[----:B------:R-:W-:Y:S05]  /*11b0*/  BRA `(.L_x_2067) ;  /* 0x00000f2000007947 */ /* 0x000fea0003800000 */
.L_x_2065:
[----:B------:R-:W2:Y:S02]  /*11c0*/  LDG.E.U8 R2, [R2.64] ;  /* 0x0000002402027981 */ /* 0x000ea4000c1e1100 */
[----:B--2---:R-:W0:Y:S02]  /*11d0*/  I2F.U16 R0, R2 ;  /* 0x0000000200007306 */ /* 0x004e240000101000 */
[----:B0-----:R-:W-:-:S04]  /*11e0*/  F2FP.PACK_AB R0, RZ, R0 ;  /* 0x00000000ff00723e */ /* 0x001fc800000000ff */
[----:B------:R-:W-:Y:S01]  /*11f0*/  PRMT R23, R0, 0x7610, R23 ;  /* 0x0000761000177816 */ /* 0x000fe20000000017 */
[----:B------:R-:W-:Y:S05]  /*1200*/  BRA `(.L_x_2067) ;  /* 0x00000ed000007947 */ /* 0x000fea0003800000 */
.L_x_2064:
        /* <DEDUP_REMOVED lines=8> */
[----:B0-----:R-:W-:-:S04]  /*1290*/  F2FP.PACK_AB R0, RZ, R0 ;  /* 0x00000000ff00723e */ /* 0x001fc800000000ff */
[----:B------:R-:W-:Y:S01]  /*12a0*/  PRMT R23, R0, 0x7610, R23 ;  /* 0x0000761000177816 */ /* 0x000fe20000000017 */
[----:B------:R-:W-:Y:S05]  /*12b0*/  BRA `(.L_x_2067) ;  /* 0x00000e2000007947 */ /* 0x000fea0003800000 */
.L_x_2069:
[----:B------:R-:W2:Y:S02]  /*12c0*/  LDG.E R2, [R2.64] ;  /* 0x0000002402027981 */ /* 0x000ea4000c1e1900 */
[----:B--2---:R-:W0:Y:S02]  /*12d0*/  I2F R0, R2 ;  /* 0x0000000200007306 */ /* 0x004e240000201400 */
[----:B0-----:R-:W-:-:S04]  /*12e0*/  F2FP.PACK_AB R0, RZ, R0 ;  /* 0x00000000ff00723e */ /* 0x001fc800000000ff */
[----:B------:R-:W-:Y:S01]  /*12f0*/  PRMT R23, R0, 0x7610, R23 ;  /* 0x0000761000177816 */ /* 0x000fe20000000017 */
[----:B------:R-:W-:Y:S05]  /*1300*/  BRA `(.L_x_2067) ;  /* 0x00000dd000007947 */ /* 0x000fea0003800000 */
.L_x_2068:
[----:B------:R-:W2:Y:S02]  /*1310*/  LDG.E.U16 R2, [R2.64] ;  /* 0x0000002402027981 */ /* 0x000ea4000c1e1500 */
[----:B--2---:R-:W0:Y:S02]  /*1320*/  I2F.S16 R0, R2 ;  /* 0x0000000200007306 */ /* 0x004e240000101400 */
[----:B0-----:R-:W-:-:S04]  /*1330*/  F2FP.PACK_AB R0, RZ, R0 ;  /* 0x00000000ff00723e */ /* 0x001fc800000000ff */
[----:B------:R-:W-:Y:S01]  /*1340*/  PRMT R23, R0, 0x7610, R23 ;  /* 0x0000761000177816 */ /* 0x000fe20000000017 */
[----:B------:R-:W-:Y:S05]  /*1350*/  BRA `(.L_x_2067) ;  /* 0x00000d8000007947 */ /* 0x000fea0003800000 */
.L_x_2063:
[----:B------:R-:W-:-:S13]  /*1360*/  ISETP.GT.AND P0, PT, R4, 0x6, PT ;  /* 0x000000060400780c */ /* 0x000fda0003f04270 */
[----:B------:R-:W-:Y:S05]  /*1370*/  @P0 BRA `(.L_x_2070) ;  /* 0x0000009000000947 */ /* 0x000fea0003800000 */
[----:B------:R-:W-:-:S13]  /*1380*/  ISETP.NE.AND P0, PT, R4, 0x5, PT ;  /* 0x000000050400780c */ /* 0x000fda0003f05270 */
[----:B------:R-:W-:Y:S05]  /*1390*/  @!P0 BRA `(.L_x_2071) ;  /* 0x0000005000008947 */ /* 0x000fea0003800000 */
[----:B------:R-:W-:-:S13]  /*13a0*/  ISETP.NE.AND P0, PT, R4, 0x6, PT ;  /* 0x000000060400780c */ /* 0x000fda0003f05270 */
[----:B------:R-:W-:Y:S05]  /*13b0*/  @P0 BRA `(.L_x_2066) ;  /* 0x00000b4000000947 */ /* 0x000fea0003800000 */
[----:B------:R-:W2:Y:S02]  /*13c0*/  LDG.E R2, [R2.64] ;  /* 0x0000002402027981 */ /* 0x000ea4000c1e1900 */
[----:B--2---:R-:W-:Y:S01]  /*13d0*/  F2FP.PACK_AB R23, RZ, R2 ;  /* 0x00000002ff17723e */ /* 0x004fe200000000ff */
[----:B------:R-:W-:Y:S05]  /*13e0*/  BRA `(.L_x_2067) ;  /* 0x00000cf000007947 */ /* 0x000fea0003800000 */
.L_x_2071:
[----:B------:R0:W5:Y:S01]  /*13f0*/  LDG.E.U16 R23, [R2.64] ;  /* 0x0000002402177981 */ /* 0x000162000c1e1500 */
[----:B------:R-:W-:Y:S05]  /*1400*/  BRA `(.L_x_2067) ;  /* 0x00000cd000007947 */ /* 0x000fea0003800000 */
.L_x_2070:
[----:B------:R-:W-:-:S13]  /*1410*/  ISETP.NE.AND P0, PT, R4, 0x7, PT ;  /* 0x000000070400780c */ /* 0x000fda0003f05270 */
[----:B------:R-:W-:Y:S05]  /*1420*/  @!P0 BRA `(.L_x_2072) ;  /* 0x0000009000008947 */ /* 0x000fea0003800000 */
[----:B------:R-:W-:-:S13]  /*1430*/  ISETP.NE.AND P0, PT, R4, 0x8, PT ;  /* 0x000000080400780c */ /* 0x000fda0003f05270 */
[----:B------:R-:W-:Y:S05]  /*1440*/  @!P0 BRA `(.L_x_2073) ;  /* 0x0000005000008947 */ /* 0x000fea0003800000 */
[----:B------:R-:W-:-:S13]  /*1450*/  ISETP.NE.AND P0, PT, R4, 0x9, PT ;  /* 0x000000090400780c */ /* 0x000fda0003f05270 */
[----:B------:R-:W-:Y:S05]  /*1460*/  @P0 BRA `(.L_x_2066) ;  /* 0x00000a9000000947 */ /* 0x000fea0003800000 */
[----:B------:R-:W2:Y:S02]  /*1470*/  LDG.E R2, [R2.64] ;  /* 0x0000002402027981 */ /* 0x000ea4000c1e1900 */
[----:B--2---:R-:W-:Y:S01]  /*1480*/  F2FP.PACK_AB R23, RZ, R2 ;  /* 0x00000002ff17723e */ /* 0x004fe200000000ff */
[----:B------:R-:W-:Y:S05]  /*1490*/  BRA `(.L_x_2067) ;  /* 0x00000c4000007947 */ /* 0x000fea0003800000 */
.L_x_2073:
[----:B------:R0:W5:Y:S01]  /*14a0*/  LDG.E.U16 R23, [R2.64] ;  /* 0x0000002402177981 */ /* 0x000162000c1e1500 */
[----:B------:R-:W-:Y:S05]  /*14b0*/  BRA `(.L_x_2067) ;  /* 0x00000c2000007947 */ /* 0x000fea0003800000 */
.L_x_2072:
[----:B------:R-:W2:Y:S02]  /*14c0*/  LDG.E.64 R2, [R2.64] ;  /* 0x0000002402027981 */ /* 0x000ea4000c1e1b00 */
[----:B--2---:R-:W0:Y:S01]  /*14d0*/  F2F.F32.F64 R0, R2 ;  /* 0x0000000200007310 */ /* 0x004e220000301000 */
[----:B------:R-:W0:-:S14]  /*14e0*/  DSETP.GEU.AND P0, PT, |R2|, c[0x2][0x0], PT ;  /* 0x008000000200762a */ /* 0x000e1c0003f0e200 */
[----:B0-----:R-:W-:-:S05]  /*14f0*/  @!P0 FMUL R0, R0, 1.175494350822287508e-38 ;  /* 0x0080000000008820 */ /* 0x001fca0000400000 */
[----:B------:R-:W-:-:S04]  /*1500*/  F2FP.PACK_AB R0, RZ, R0 ;  /* 0x00000000ff00723e */ /* 0x000fc800000000ff */
[----:B------:R-:W-:Y:S01]  /*1510*/  PRMT R23, R0, 0x7610, R23 ;  /* 0x0000761000177816 */ /* 0x000fe20000000017 */
[----:B------:R-:W-:Y:S05]  /*1520*/  BRA `(.L_x_2067) ;  /* 0x00000bb000007947 */ /* 0x000fea0003800000 */
.L_x_2062:
        /* <DEDUP_REMOVED lines=11> */
[----:B------:R-:W-:-:S04]  /*15e0*/  F2FP.PACK_AB R0, RZ, R0 ;  /* 0x00000000ff00723e */ /* 0x000fc800000000ff */
[----:B------:R-:W-:Y:S01]  /*15f0*/  PRMT R23, R0, 0x7610, R23 ;  /* 0x0000761000177816 */ /* 0x000fe20000000017 */
[----:B------:R-:W-:Y:S05]  /*1600*/  BRA `(.L_x_2067) ;  /* 0x00000ad000007947 */ /* 0x000fea0003800000 */
.L_x_2076:
[----:B------:R-:W2:Y:S02]  /*1610*/  LDG.E.64 R2, [R2.64] ;  /* 0x0000002402027981 */ /* 0x000ea4000c1e1b00 */
[----:B--2---:R-:W0:Y:S01]  /*1620*/  F2F.F32.F64 R0, R2 ;  /* 0x0000000200007310 */ /* 0x004e220000301000 */
[----:B------:R-:W0:-:S14]  /*1630*/  DSETP.GEU.AND P0, PT, |R2|, c[0x2][0x0], PT ;  /* 0x008000000200762a */ /* 0x000e1c0003f0e200 */
[----:B0-----:R-:W-:-:S05]  /*1640*/  @!P0 FMUL R0, R0, 1.175494350822287508e-38 ;  /* 0x0080000000008820 */ /* 0x001fca0000400000 */
[----:B------:R-:W-:-:S04]  /*1650*/  F2FP.PACK_AB R0, RZ, R0 ;  /* 0x00000000ff00723e */ /* 0x000fc800000000ff */
[----:B------:R-:W-:Y:S01]  /*1660*/  PRMT R23, R0, 0x7610, R23 ;  /* 0x0000761000177816 */ /* 0x000fe20000000017 */
[----:B------:R-:W-:Y:S05]  /*1670*/  BRA `(.L_x_2067) ;  /* 0x00000a6000007947 */ /* 0x000fea0003800000 */
.L_x_2075:
        /* <DEDUP_REMOVED lines=25> */
[----:B------:R-:W-:-:S04]  /*1810*/  F2FP.PACK_AB R5, RZ, R5 ;  /* 0x00000005ff05723e */ /* 0x000fc800000000ff */
[----:B------:R-:W-:Y:S01]  /*1820*/  PRMT R23, R5, 0x7610, R23 ;  /* 0x0000761005177816 */ /* 0x000fe20000000017 */
[----:B------:R-:W-:Y:S05]  /*1830*/  BRA `(.L_x_2067) ;  /* 0x000008a000007947 */ /* 0x000fea0003800000 */
.L_x_2078:
        /* <DEDUP_REMOVED lines=12> */
[----:B------:R-:W-:-:S04]  /*1900*/  F2FP.PACK_AB R4, RZ, R4 ;  /* 0x00000004ff04723e */ /* 0x000fc800000000ff */
[----:B------:R-:W-:Y:S01]  /*1910*/  PRMT R23, R4, 0x7610, R23 ;  /* 0x0000761004177816 */ /* 0x000fe20000000017 */
[----:B------:R-:W-:Y:S05]  /*1920*/  BRA `(.L_x_2067) ;  /* 0x000007b000007947 */ /* 0x000fea0003800000 */
.L_x_2077:
[----:B------:R-:W2:Y:S02]  /*1930*/  LDG.E.U16 R0, [R2.64] ;  /* 0x0000002402007981 */ /* 0x000ea4000c1e1500 */
[----:B--2---:R-:W-:-:S04]  /*1940*/  PRMT R0, RZ, 0x5410, R0 ;  /* 0x00005410ff007816 */ /* 0x004fc80000000000 */
[----:B------:R-:W-:-:S04]  /*1950*/  F2FP.PACK_AB R0, RZ, R0 ;  /* 0x00000000ff00723e */ /* 0x000fc800000000ff */
[----:B------:R-:W-:Y:S01]  /*1960*/  PRMT R23, R0, 0x7610, R23 ;  /* 0x0000761000177816 */ /* 0x000fe20000000017 */
[----:B------:R-:W-:Y:S05]  /*1970*/  BRA `(.L_x_2067) ;  /* 0x0000076000007947 */ /* 0x000fea0003800000 */
.L_x_2074:
        /* <DEDUP_REMOVED lines=10> */
[----:B0-----:R-:W-:Y:S01]  /*1a20*/  F2FP.PACK_AB R23, RZ, R0 ;  /* 0x00000000ff17723e */ /* 0x001fe200000000ff */
[----:B------:R-:W-:Y:S05]  /*1a30*/  BRA `(.L_x_2067) ;  /* 0x000006a000007947 */ /* 0x000fea0003800000 */
.L_x_2081:
        /* <DEDUP_REMOVED lines=21> */
.L_x_2085:
[----:B------:R-:W-:Y:S05]  /*1b90*/  BSYNC B1 ;  /* 0x0000000000017941 */ /* 0x000fea0003800000 */
.L_x_2084:
[----:B------:R-:W-:Y:S01]  /*1ba0*/  LEA R3, R0, 0x3b800000, 0x17 ;  /* 0x3b80000000037811 */ /* 0x000fe200078eb8ff */
[----:B------:R-:W-:-:S05]  /*1bb0*/  IMAD.SHL.U32 R0, R2, 0x100000, RZ ;  /* 0x0010000002007824 */ /* 0x000fca00078e00ff */
[----:B------:R-:W-:Y:S02]  /*1bc0*/  LOP3.LUT R0, R3, R0, R4, 0xfe, !PT ;  /* 0x0000000003007212 */ /* 0x000fe400078efe04 */
.L_x_2083:
[----:B------:R-:W-:Y:S05]  /*1bd0*/  BSYNC B0 ;  /* 0x0000000000007941 */ /* 0x000fea0003800000 */
.L_x_2082:
[----:B------:R-:W-:-:S04]  /*1be0*/  F2FP.PACK_AB R0, RZ, R0 ;  /* 0x00000000ff00723e */ /* 0x000fc800000000ff */
[----:B------:R-:W-:Y:S01]  /*1bf0*/  PRMT R23, R0, 0x7610, R23 ;  /* 0x0000761000177816 */ /* 0x000fe20000000017 */
[----:B------:R-:W-:Y:S05]  /*1c00*/  BRA `(.L_x_2067) ;  /* 0x000004d000007947 */ /* 0x000fea0003800000 */
.L_x_2080:
        /* <DEDUP_REMOVED lines=21> */
.L_x_2089:
[----:B------:R-:W-:Y:S05]  /*1d60*/  BSYNC B1 ;  /* 0x0000000000017941 */ /* 0x000fea0003800000 */
.L_x_2088:
[----:B------:R-:W-:Y:S01]  /*1d70*/  LEA R3, R0, 0x37800000, 0x17 ;  /* 0x3780000000037811 */ /* 0x000fe200078eb8ff */
[----:B------:R-:W-:-:S05]  /*1d80*/  IMAD.SHL.U32 R0, R2, 0x200000, RZ ;  /* 0x0020000002007824 */ /* 0x000fca00078e00ff */
[----:B------:R-:W-:Y:S02]  /*1d90*/  LOP3.LUT R0, R3, R0, R4, 0xfe, !PT ;  /* 0x0000000003007212 */ /* 0x000fe400078efe04 */
.L_x_2087:
[----:B------:R-:W-:Y:S05]  /*1da0*/  BSYNC B0 ;  /* 0x0000000000007941 */ /* 0x000fea0003800000 */
.L_x_2086:
[----:B------:R-:W-:-:S04]  /*1db0*/  F2FP.PACK_AB R0, RZ, R0 ;  /* 0x00000000ff00723e */ /* 0x000fc800000000ff */
[----:B------:R-:W-:Y:S01]  /*1dc0*/  PRMT R23, R0, 0x7610, R23 ;  /* 0x0000761000177816 */ /* 0x000fe20000000017 */
[----:B------:R-:W-:Y:S05]  /*1dd0*/  BRA `(.L_x_2067) ;  /* 0x0000030000007947 */ /* 0x000fea0003800000 */
.L_x_2079:
        /* <DEDUP_REMOVED lines=14> */
.L_x_2093:
[----:B------:R-:W-:Y:S05]  /*1ec0*/  BSYNC B0 ;  /* 0x0000000000007941 */ /* 0x000fea0003800000 */
.L_x_2092:
[----:B------:R-:W-:-:S04]  /*1ed0*/  F2FP.PACK_AB R0, RZ, R0 ;  /* 0x00000000ff00723e */ /* 0x000fc800000000ff */
[----:B------:R-:W-:Y:S01]  /*1ee0*/  PRMT R23, R0, 0x7610, R23 ;  /* 0x0000761000177816 */ /* 0x000fe20000000017 */
[----:B------:R-:W-:Y:S05]  /*1ef0*/  BRA `(.L_x_2067) ;  /* 0x000001e000007947 */ /* 0x000fea0003800000 */
.L_x_2066:
        /* <DEDUP_REMOVED lines=21> */
.L_x_2091:
[----:B------:R-:W2:Y:S02]  /*2050*/  LDG.E.64 R2, [R2.64] ;  /* 0x0000002402027981 */ /* 0x000ea4000c1e1b00 */
[----:B--2---:R-:W0:Y:S02]  /*2060*/  I2F.U64 R0, R2 ;  /* 0x0000000200007312 */ /* 0x004e240000301000 */
[----:B0-----:R-:W-:-:S04]  /*2070*/  F2FP.PACK_AB R0, RZ, R0 ;  /* 0x00000000ff00723e */ /* 0x001fc800000000ff */
[----:B------:R-:W-:Y:S01]  /*2080*/  PRMT R23, R0, 0x7610, R23 ;  /* 0x0000761000177816 */ /* 0x000fe20000000017 */
[----:B------:R-:W-:Y:S05]  /*2090*/  BRA `(.L_x_2067) ;  /* 0x0000004000007947 */ /* 0x000fea0003800000 */
.L_x_2090:
[----:B------:R-:W2:Y:S02]  /*20a0*/  LDG.E R2, [R2.64] ;  /* 0x0000002402027981 */ /* 0x000ea4000c1e1900 */
[----:B--2---:R-:W0:Y:S02]  /*20b0*/  I2F.U32 R0, R2 ;  /* 0x0000000200007306 */ /* 0x004e240000201000 */
[----:B0-----:R-:W-:-:S04]  /*20c0*/  F2FP.PACK_AB R0, RZ, R0 ;  /* 0x00000000ff00723e */ /* 0x001fc800000000ff */
[----:B------:R-:W-:Y:S02]  /*20d0*/  PRMT R23, R0, 0x7610, R23 ;  /* 0x0000761000177816 */ /* 0x000fe40000000017 */
.L_x_2067:
        /* <DEDUP_REMOVED lines=16> */
[----:B0-----:R-:W-:Y:S01]  /*21e0*/  F2FP.PACK_AB R0, RZ, R0 ;  /* 0x00000000ff00723e */ /* 0x001fe200000000ff */
[----:B------:R-:W-:Y:S05]  /*21f0*/  BRA `(.L_x_2099) ;  /* 0x00000e5000007947 */ /* 0x000fea0003800000 */
.L_x_2097:
[----:B------:R-:W2:Y:S02]  /*2200*/  LDG.E.U8 R2, [R2.64] ;  /* 0x0000002402027981 */ /* 0x000ea4000c1e1100 */
[----:B--2---:R-:W0:Y:S02]  /*2210*/  I2F.U16 R0, R2 ;  /* 0x0000000200007306 */ /* 0x004e240000101000 */
[----:B0-----:R-:W-:Y:S01]  /*2220*/  F2FP.PACK_AB R0, RZ, R0 ;  /* 0x00000000ff00723e */ /* 0x001fe200000000ff */
[----:B------:R-:W-:Y:S05]  /*2230*/  BRA `(.L_x_2099) ;  /* 0x00000e1000007947 */ /* 0x000fea0003800000 */
.L_x_2096:
        /* <DEDUP_REMOVED lines=8> */
[----:B0-----:R-:W-:Y:S01]  /*22c0*/  F2FP.PACK_AB R0, RZ, R0 ;  /* 0x00000000ff00723e */ /* 0x001fe200000000ff */
[----:B------:R-:W-:Y:S05]  /*22d0*/  BRA `(.L_x_2099) ;  /* 0x00000d7000007947 */ /* 0x000fea0003800000 */
.L_x_2101:
[----:B------:R-:W2:Y:S02]  /*22e0*/  LDG.E R2, [R2.64] ;  /* 0x0000002402027981 */ /* 0x000ea4000c1e1900 */
[----:B--2---:R-:W0:Y:S02]  /*22f0*/  I2F R0, R2 ;  /* 0x0000000200007306 */ /* 0x004e240000201400 */
[----:B0-----:R-:W-:Y:S01]  /*2300*/  F2FP.PACK_AB R0, RZ, R0 ;  /* 0x00000000ff00723e */ /* 0x001fe200000000ff */
[----:B------:R-:W-:Y:S05]  /*2310*/  BRA `(.L_x_2099) ;  /* 0x00000d3000007947 */ /* 0x000fea0003800000 */
.L_x_2100:
[----:B------:R-:W2:Y:S02]  /*2320*/  LDG.E.U16 R2, [R2.64] ;  /* 0x0000002402027981 */ /* 0x000ea4000c1e1500 */
[----:B--2---:R-:W0:Y:S02]  /*2330*/  I2F.S16 R0, R2 ;  /* 0x0000000200007306 */ /* 0x004e240000101400 */
[----:B0-----:R-:W-:Y:S01]  /*2340*/  F2FP.PACK_AB R0, RZ, R0 ;  /* 0x00000000ff00723e */ /* 0x001fe200000000ff */
[----:B------:R-:W-:Y:S05]  /*2350*/  BRA `(.L_x_2099) ;  /* 0x00000cf000007947 */ /* 0x000fea0003800000 */
.L_x_2095:
        /* <DEDUP_REMOVED lines=9> */
.L_x_2103:
[----:B------:R0:W5:Y:S01]  /*23f0*/  LDG.E.U16 R0, [R2.64] ;  /* 0x0000002402007981 */ /* 0x000162000c1e1500 */
[----:B------:R-:W-:Y:S05]  /*2400*/  BRA `(.L_x_2099) ;  /* 0x00000c4000007947 */ /* 0x000fea0003800000 */
.L_x_2102:
        /* <DEDUP_REMOVED lines=9> */
.L_x_2105:
[----:B------:R0:W5:Y:S01]  /*24a0*/  LDG.E.U16 R0, [R2.64] ;  /* 0x0000002402007981 */ /* 0x000162000c1e1500 */
[----:B------:R-:W-:Y:S05]  /*24b0*/  BRA `(.L_x_2099) ;  /* 0x00000b9000007947 */ /* 0x000fea0003800000 */
.L_x_2104:
[----:B------:R-:W2:Y:S02]  /*24c0*/  LDG.E.64 R2, [R2.64] ;  /* 0x0000002402027981 */ /* 0x000ea4000c1e1b00 */
[----:B--2---:R-:W0:Y:S01]  /*24d0*/  F2F.F32.F64 R0, R2 ;  /* 0x0000000200007310 */ /* 0x004e220000301000 */
[----:B------:R-:W0:-:S14]  /*24e0*/  DSETP.GEU.AND P0, PT, |R2|, c[0x2][0x0], PT ;  /* 0x008000000200762a */ /* 0x000e1c0003f0e200 */
[----:B0-----:R-:W-:-:S05]  /*24f0*/  @!P0 FMUL R0, R0, 1.175494350822287508e-38 ;  /* 0x0080000000008820 */ /* 0x001fca0000400000 */
[----:B------:R-:W-:Y:S01]  /*2500*/  F2FP.PACK_AB R0, RZ, R0 ;  /* 0x00000000ff00723e */ /* 0x000fe200000000ff */
[----:B------:R-:W-:Y:S05]  /*2510*/  BRA `(.L_x_2099) ;  /* 0x00000b3000007947 */ /* 0x000fea0003800000 */
.L_x_2094:
        /* <DEDUP_REMOVED lines=11> */
[----:B------:R-:W-:Y:S01]  /*25d0*/  F2FP.PACK_AB R0, RZ, R0 ;  /* 0x00000000ff00723e */ /* 0x000fe200000000ff */
[----:B------:R-:W-:Y:S05]  /*25e0*/  BRA `(.L_x_2099) ;  /* 0x00000a6000007947 */ /* 0x000fea0003800000 */
.L_x_2108:
[----:B------:R-:W2:Y:S02]  /*25f0*/  LDG.E.64 R2, [R2.64] ;  /* 0x0000002402027981 */ /* 0x000ea4000c1e1b00 */
[----:B--2---:R-:W0:Y:S01]  /*2600*/  F2F.F32.F64 R0, R2 ;  /* 0x0000000200007310 */ /* 0x004e220000301000 */
[----:B------:R-:W0:-:S14]  /*2610*/  DSETP.GEU.AND P0, PT, |R2|, c[0x2][0x0], PT ;  /* 0x008000000200762a */ /* 0x000e1c0003f0e200 */
[----:B0-----:R-:W-:-:S05]  /*2620*/  @!P0 FMUL R0, R0, 1.175494350822287508e-38 ;  /* 0x0080000000008820 */ /* 0x001fca0000400000 */
[----:B------:R-:W-:Y:S01]  /*2630*/  F2FP.PACK_AB R0, RZ, R0 ;  /* 0x00000000ff00723e */ /* 0x000fe200000000ff */
[----:B------:R-:W-:Y:S05]  /*2640*/  BRA `(.L_x_2099) ;  /* 0x00000a0000007947 */ /* 0x000fea0003800000 */
.L_x_2107:
        /* <DEDUP_REMOVED lines=28> */
.L_x_2110:
        /* <DEDUP_REMOVED lines=15> */
.L_x_2109:
[----:B------:R-:W2:Y:S02]  /*2900*/  LDG.E.U16 R0, [R2.64] ;  /* 0x0000002402007981 */ /* 0x000ea4000c1e1500 */
[----:B--2---:R-:W-:-:S04]  /*2910*/  PRMT R0, RZ, 0x5410, R0 ;  /* 0x00005410ff007816 */ /* 0x004fc80000000000 */
[----:B------:R-:W-:Y:S01]  /*2920*/  F2FP.PACK_AB R0, RZ, R0 ;  /* 0x00000000ff00723e */ /* 0x000fe200000000ff */
[----:B------:R-:W-:Y:S05]  /*2930*/  BRA `(.L_x_2099) ;  /* 0x0000071000007947 */ /* 0x000fea0003800000 */
.L_x_2106:
        /* <DEDUP_REMOVED lines=12> */
.L_x_2113:
        /* <DEDUP_REMOVED lines=21> */
.L_x_2117:
[----:B------:R-:W-:Y:S05]  /*2b50*/  BSYNC B1 ;  /* 0x0000000000017941 */ /* 0x000fea0003800000 */
.L_x_2116:
[----:B------:R-:W-:Y:S01]  /*2b60*/  LEA R3, R0, 0x3b800000, 0x17 ;  /* 0x3b80000000037811 */ /* 0x000fe200078eb8ff */
[----:B------:R-:W-:-:S05]  /*2b70*/  IMAD.SHL.U32 R0, R2, 0x100000, RZ ;  /* 0x0010000002007824 */ /* 0x000fca00078e00ff */
[----:B------:R-:W-:Y:S02]  /*2b80*/  LOP3.LUT R0, R3, R0, R4, 0xfe, !PT ;  /* 0x0000000003007212 */ /* 0x000fe400078efe04 */
.L_x_2115:
[----:B------:R-:W-:Y:S05]  /*2b90*/  BSYNC B0 ;  /* 0x0000000000007941 */ /* 0x000fea0003800000 */
.L_x_2114:
[----:B------:R-:W-:Y:S01]  /*2ba0*/  F2FP.PACK_AB R0, RZ, R0 ;  /* 0x00000000ff00723e */ /* 0x000fe200000000ff */
[----:B------:R-:W-:Y:S05]  /*2bb0*/  BRA `(.L_x_2099) ;  /* 0x0000049000007947 */ /* 0x000fea0003800000 */
.L_x_2112:
        /* <DEDUP_REMOVED lines=21> */
.L_x_2121:
[----:B------:R-:W-:Y:S05]  /*2d10*/  BSYNC B1 ;  /* 0x0000000000017941 */ /* 0x000fea0003800000 */
.L_x_2120:
[----:B------:R-:W-:Y:S01]  /*2d20*/  LEA R3, R0, 0x37800000, 0x17 ;  /* 0x3780000000037811 */ /* 0x000fe200078eb8ff */
[----:B------:R-:W-:-:S05]  /*2d30*/  IMAD.SHL.U32 R0, R2, 0x200000, RZ ;  /* 0x0020000002007824 */ /* 0x000fca00078e00ff */
[----:B------:R-:W-:Y:S02]  /*2d40*/  LOP3.LUT R0, R3, R0, R4, 0xfe, !PT ;  /* 0x0000000003007212 */ /* 0x000fe400078efe04 */
.L_x_2119:
[----:B------:R-:W-:Y:S05]  /*2d50*/  BSYNC B0 ;  /* 0x0000000000007941 */ /* 0x000fea0003800000 */
.L_x_2118:
[----:B------:R-:W-:Y:S01]  /*2d60*/  F2FP.PACK_AB R0, RZ, R0 ;  /* 0x00000000ff00723e */ /* 0x000fe200000000ff */
[----:B------:R-:W-:Y:S05]  /*2d70*/  BRA `(.L_x_2099) ;  /* 0x000002d000007947 */ /* 0x000fea0003800000 */
.L_x_2111:
        /* <DEDUP_REMOVED lines=14> */
.L_x_2125:
[----:B------:R-:W-:Y:S05]  /*2e60*/  BSYNC B0 ;  /* 0x0000000000007941 */ /* 0x000fea0003800000 */
.L_x_2124:
[----:B------:R-:W-:Y:S01]  /*2e70*/  F2FP.PACK_AB R0, RZ, R0 ;  /* 0x00000000ff00723e */ /* 0x000fe200000000ff */
[----:B------:R-:W-:Y:S05]  /*2e80*/  BRA `(.L_x_2099) ;  /* 0x000001c000007947 */ /* 0x000fea0003800000 */
.L_x_2098:
        /* <DEDUP_REMOVED lines=21> */
.L_x_2123:
[----:B------:R-:W2:Y:S02]  /*2fe0*/  LDG.E.64 R2, [R2.64] ;  /* 0x0000002402027981 */ /* 0x000ea4000c1e1b00 */
[----:B--2---:R-:W0:Y:S02]  /*2ff0*/  I2F.U64 R0, R2 ;  /* 0x0000000200007312 */ /* 0x004e240000301000 */
[----:B0-----:R-:W-:Y:S01]  /*3000*/  F2FP.PACK_AB R0, RZ, R0 ;  /* 0x00000000ff00723e */ /* 0x001fe200000000ff */
[----:B------:R-:W-:Y:S05]  /*3010*/  BRA `(.L_x_2099) ;  /* 0x0000003000007947 */ /* 0x000fea0003800000 */
.L_x_2122:
[----:B------:R-:W2:Y:S02]  /*3020*/  LDG.E R2, [R2.64] ;  /* 0x0000002402027981 */ /* 0x000ea4000c1e1900 */
[----:B--2---:R-:W0:Y:S02]  /*3030*/  I2F.U32 R0, R2 ;  /* 0x0000000200007306 */ /* 0x004e240000201000 */
[----:B0-----:R-:W-:-:S06]  /*3040*/  F2FP.PACK_AB R0, RZ, R0 ;  /* 0x00000000ff00723e */ /* 0x001fcc00000000ff */
.L_x_2099:
[----:B-----5:R-:W-:Y:S01]  /*3050*/  HADD2.F32 R0, -RZ, R0.H0_H0 ;  /* 0x20000000ff007230 */ /* 0x020fe20000004100 */
[----:B0-----:R-:W0:Y:S01]  /*3060*/  LDC.U8 R3, c[0x0][0x3e1] ;  /* 0x0000f840ff037b82 */ /* 0x001e220000000000 */
[----:B------:R-:W-:-:S04]  /*3070*/  HADD2.F32 R23, -RZ, R23.H0_H0 ;  /* 0x20000017ff177230 */ /* 0x000fc80000004100 */
[----:B------:R-:W1:Y:S02]  /*3080*/  MUFU.RCP R0, R0 ;  /* 0x0000000000007308 */ /* 0x000e640000001000 */
[----:B-1----:R-:W-:Y:S01]  /*3090*/  FMUL.FTZ R23, R23, R0 ;  /* 0x0000000017177220 */ /* 0x002fe20000410000 */
[----:B0-----:R-:W-:-:S04]  /*30a0*/  PRMT R2, R3, 0x9910, RZ ;  /* 0x0000991003027816 */ /* 0x001fc800000000ff */
[----:B------:R-:W-:Y:S02]  /*30b0*/  F2FP.PACK_AB R23, RZ, R23 ;  /* 0x00000017ff17723e */ /* 0x000fe400000000ff */
[----:B------:R-:W-:-:S03]  /*30c0*/  ISETP.GT.AND P0, PT, R2, 0x9, PT ;  /* 0x000000090200780c */ /* 0x000fc60003f04270 */
[----:B------:R-:W-:-:S06]  /*30d0*/  HADD2.F32 R23, -RZ, R23.H0_H0 ;  /* 0x20000017ff177230 */ /* 0x000fcc0000004100 */
[----:B------:R-:W0:Y:S02]  /*30e0*/  FRND.TRUNC R23, R23 ;  /* 0x0000001700177307 */ /* 0x000e24000020d000 */
[----:B0-----:R-:W-:Y:S02]  /*30f0*/  F2FP.PACK_AB R4, RZ, R23 ;  /* 0x00000017ff04723e */ /* 0x001fe400000000ff */
        /* <DEDUP_REMOVED lines=9> */
[----:B------:R-:W-:-:S04]  /*3190*/  HADD2.F32 R0, -RZ, R4.H0_H0 ;  /* 0x20000004ff007230 */ /* 0x000fc80000004100 */
[----:B------:R-:W0:Y:S02]  /*31a0*/  F2I.FTZ.TRUNC.NTZ R3, R0 ;  /* 0x0000000000037305 */ /* 0x000e24000021f100 */
[----:B0-----:R0:W-:Y:S01]  /*31b0*/  STG.E.U8 [R16.64], R3 ;  /* 0x0000000310007986 */ /* 0x0011e2000c101124 */
[----:B------:R-:W-:Y:S05]  /*31c0*/  BRA `(.L_x_2131) ;  /* 0x00000e8000007947 */ /* 0x000fea0003800000 */
.L_x_2129:
[----:B------:R-:W-:-:S06]  /*31d0*/  HADD2.F32 R3, -RZ, R4.H0_H0 ;  /* 0x20000004ff037230 */ /* 0x000fcc0000004100 */
[----:B------:R-:W0:Y:S02]  /*31e0*/  F2I.S64.TRUNC R2, R3 ;  /* 0x0000000300027311 */ /* 0x000e24000020d900 */
[----:B0-----:R0:W-:Y:S01]  /*31f0*/  STG.E.U8 [R16.64], R2 ;  /* 0x0000000210007986 */ /* 0x0011e2000c101124 */
[----:B------:R-:W-:Y:S05]  /*3200*/  BRA `(.L_x_2131) ;  /* 0x00000e4000007947 */ /* 0x000fea0003800000 */
.L_x_2128:
[----:B------:R-:W-:-:S13]  /*3210*/  ISETP.NE.AND P0, PT, R2, 0x2, PT ;  /* 0x000000020200780c */ /* 0x000fda0003f05270 */
[----:B------:R-:W-:Y:S05]  /*3220*/  @!P0 BRA `(.L_x_2132) ;  /* 0x000000c000008947 */ /* 0x000fea0003800000 */
[----:B------:R-:W-:-:S13]  /*3230*/  ISETP.NE.AND P0, PT, R2, 0x3, PT ;  /* 0x000000030200780c */ /* 0x000fda0003f05270 */
[----:B------:R-:W-:Y:S05]  /*3240*/  @!P0 BRA `(.L_x_2133) ;  /* 0x0000006000008947 */ /* 0x000fea0003800000 */
[----:B------:R-:W-:-:S13]  /*3250*/  ISETP.NE.AND P0, PT, R2, 0x4, PT ;  /* 0x000000040200780c */ /* 0x000fda0003f05270 */
[----:B------:R-:W-:Y:S05]  /*3260*/  @P0 BRA `(.L_x_2130) ;  /* 0x00000c3000000947 */ /* 0x000fea0003800000 */
[----:B------:R-:W-:-:S06]  /*3270*/  HADD2.F32 R2, -RZ, R4.H0_H0 ;  /* 0x20000004ff027230 */ /* 0x000fcc0000004100 */
[----:B------:R-:W0:Y:S02]  /*3280*/  F2I.S64.TRUNC R2, R2 ;  /* 0x0000000200027311 */ /* 0x000e24000020d900 */
[----:B0-----:R0:W-:Y:S01]  /*3290*/  STG.E.64 [R16.64], R2 ;  /* 0x0000000210007986 */ /* 0x0011e2000c101b24 */
[----:B------:R-:W-:Y:S05]  /*32a0*/  BRA `(.L_x_2131) ;  /* 0x00000da000007947 */ /* 0x000fea0003800000 */
.L_x_2133:
[----:B------:R-:W-:-:S04]  /*32b0*/  HADD2.F32 R4, -RZ, R4.H0_H0 ;  /* 0x20000004ff047230 */ /* 0x000fc80000004100 */
[----:B------:R-:W0:Y:S02]  /*32c0*/  F2I.FTZ.TRUNC.NTZ R3, R4 ;  /* 0x0000000400037305 */ /* 0x000e24000021f100 */
[----:B0-----:R0:W-:Y:S01]  /*32d0*/  STG.E [R16.64], R3 ;  /* 0x0000000310007986 */ /* 0x0011e2000c101924 */
[----:B------:R-:W-:Y:S05]  /*32e0*/  BRA `(.L_x_2131) ;  /* 0x00000d6000007947 */ /* 0x000fea0003800000 */
.L_x_2132:
[----:B------:R-:W-:-:S04]  /*32f0*/  HADD2.F32 R4, -RZ, R4.H0_H0 ;  /* 0x20000004ff047230 */ /* 0x000fc80000004100 */
[----:B------:R-:W0:Y:S02]  /*3300*/  F2I.FTZ.TRUNC.NTZ R3, R4 ;  /* 0x0000000400037305 */ /* 0x000e24000021f100 */
[----:B0-----:R0:W-:Y:S01]  /*3310*/  STG.E.U16 [R16.64], R3 ;  /* 0x0000000310007986 */ /* 0x0011e2000c101524 */
[----:B------:R-:W-:Y:S05]  /*3320*/  BRA `(.L_x_2131) ;  /* 0x00000d2000007947 */ /* 0x000fea0003800000 */
.L_x_2127:
[----:B------:R-:W-:-:S13]  /*3330*/  ISETP.GT.AND P0, PT, R2, 0x6, PT ;  /* 0x000000060200780c */ /* 0x000fda0003f04270 */
[----:B------:R-:W-:Y:S05]  /*3340*/  @P0 BRA `(.L_x_2134) ;  /* 0x0000009000000947 */ /* 0x000fea0003800000 */
[----:B------:R-:W-:-:S13]  /*3350*/  ISETP.NE.AND P0, PT, R2, 0x5, PT ;  /* 0x000000050200780c */ /* 0x000fda0003f05270 */
[----:B------:R-:W-:Y:S05]  /*3360*/  @!P0 BRA `(.L_x_2135) ;  /* 0x0000005000008947 */ /* 0x000fea0003800000 */
[----:B------:R-:W-:-:S13]  /*3370*/  ISETP.NE.AND P0, PT, R2, 0x6, PT ;  /* 0x000000060200780c */ /* 0x000fda0003f05270 */
[----:B------:R-:W-:Y:S05]  /*3380*/  @P0 BRA `(.L_x_2130) ;  /* 0x00000b1000000947 */ /* 0x000fea0003800000 */
[----:B------:R-:W-:-:S05]  /*3390*/  HADD2.F32 R3, -RZ, R4.H0_H0 ;  /* 0x20000004ff037230 */ /* 0x000fca0000004100 */
[----:B------:R0:W-:Y:S01]  /*33a0*/  STG.E [R16.64], R3 ;  /* 0x0000000310007986 */ /* 0x0001e2000c101924 */
[----:B------:R-:W-:Y:S05]  /*33b0*/  BRA `(.L_x_2131) ;  /* 0x00000c9000007947 */ /* 0x000fea0003800000 */
.L_x_2135:
[----:B------:R0:W-:Y:S01]  /*33c0*/  STG.E.U16 [R16.64], R4 ;  /* 0x0000000410007986 */ /* 0x0001e2000c101524 */
[----:B------:R-:W-:Y:S05]  /*33d0*/  BRA `(.L_x_2131) ;  /* 0x00000c7000007947 */ /* 0x000fea0003800000 */
.L_x_2134:
[----:B------:R-:W-:-:S13]  /*33e0*/  ISETP.NE.AND P0, PT, R2, 0x7, PT ;  /* 0x000000070200780c */ /* 0x000fda0003f05270 */
[----:B------:R-:W-:Y:S05]  /*33f0*/  @!P0 BRA `(.L_x_2136) ;  /* 0x000000d000008947 */ /* 0x000fea0003800000 */
[----:B------:R-:W-:-:S13]  /*3400*/  ISETP.NE.AND P0, PT, R2, 0x8, PT ;  /* 0x000000080200780c */ /* 0x000fda0003f05270 */
[----:B------:R-:W-:Y:S05]  /*3410*/  @!P0 BRA `(.L_x_2137) ;  /* 0x0000006000008947 */ /* 0x000fea0003800000 */
[----:B------:R-:W-:-:S13]  /*3420*/  ISETP.NE.AND P0, PT, R2, 0x9, PT ;  /* 0x000000090200780c */ /* 0x000fda0003f05270 */
[----:B------:R-:W-:Y:S05]  /*3430*/  @P0 BRA `(.L_x_2130) ;  /* 0x00000a6000000947 */ /* 0x000fea0003800000 */
[----:B------:R-:W-:Y:S01]  /*3440*/  HADD2.F32 R4, -RZ, R4.H0_H0 ;  /* 0x20000004ff047230 */ /* 0x000fe20000004100 */
[----:B------:R-:W-:-:S05]  /*3450*/  IMAD.MOV.U32 R5, RZ, RZ, RZ ;  /* 0x000000ffff057224 */ /* 0x000fca00078e00ff */
[----:B------:R0:W-:Y:S01]  /*3460*/  STG.E.64 [R16.64], R4 ;  /* 0x0000000410007986 */ /* 0x0001e2000c101b24 */
[----:B------:R-:W-:Y:S05]  /*3470*/  BRA `(.L_x_2131) ;  /* 0x00000bd000007947 */ /* 0x000fea0003800000 */
.L_x_2137:
[----:B------:R-:W-:-:S05]  /*3480*/  HADD2.F32 R0, -RZ, R4.H0_H0 ;  /* 0x20000004ff007230 */ /* 0x000fca0000004100 */
[----:B------:R-:W-:-:S04]  /*3490*/  F2FP.PACK_AB R0, RZ, R0 ;  /* 0x00000000ff00723e */ /* 0x000fc800000000ff */
[----:B------:R-:W-:-:S05]  /*34a0*/  PRMT R0, R0, 0x5410, RZ ;  /* 0x0000541000007816 */ /* 0x000fca00000000ff */
[----:B------:R0:W-:Y:S01]  /*34b0*/  STG.E [R16.64], R0 ;  /* 0x0000000010007986 */ /* 0x0001e2000c101924 */
[----:B------:R-:W-:Y:S05]  /*34c0*/  BRA `(.L_x_2131) ;  /* 0x00000b8000007947 */ /* 0x000fea0003800000 */
.L_x_2136:
[----:B------:R-:W-:-:S05]  /*34d0*/  HADD2.F32 R2, -RZ, R4.H0_H0 ;  /* 0x20000004ff027230 */ /* 0x000fca0000004100 */
[----:B------:R-:W-:-:S06]  /*34e0*/  FMUL.FTZ R2, R2, 1 ;  /* 0x3f80000002027820 */ /* 0x000fcc0000410000 */
[----:B------:R-:W0:Y:S02]  /*34f0*/  F2F.F64.F32 R2, R2 ;  /* 0x0000000200027310 */ /* 0x000e240000201800 */
[----:B0-----:R0:W-:Y:S01]  /*3500*/  STG.E.64 [R16.64], R2 ;  /* 0x0000000210007986 */ /* 0x0011e2000c101b24 */
[----:B------:R-:W-:Y:S05]  /*3510*/  BRA `(.L_x_2131) ;  /* 0x00000b3000007947 */ /* 0x000fea0003800000 */
.L_x_2126:
        /* <DEDUP_REMOVED lines=8> */
[----:B------:R-:W-:-:S05]  /*35a0*/  HADD2.F32 R4, -RZ, R4.H0_H0 ;  /* 0x20000004ff047230 */ /* 0x000fca0000004100 */
[----:B------:R-:W-:-:S04]  /*35b0*/  FSETP.NEU.FTZ.AND P0, PT, R4, RZ, PT ;  /* 0x000000ff0400720b */ /* 0x000fc80003f1d000 */
[----:B------:R-:W-:-:S05]  /*35c0*/  SEL R3, RZ, 0x1, !P0 ;  /* 0x00000001ff037807 */ /* 0x000fca0004000000 */
[----:B------:R0:W-:Y:S01]  /*35d0*/  STG.E.U8 [R16.64], R3 ;  /* 0x0000000310007986 */ /* 0x0001e2000c101124 */
[----:B------:R-:W-:Y:S05]  /*35e0*/  BRA `(.L_x_2131) ;  /* 0x00000a6000007947 */ /* 0x000fea0003800000 */
.L_x_2140:
[----:B------:R-:W-:Y:S01]  /*35f0*/  HADD2.F32 R4, -RZ, R4.H0_H0 ;  /* 0x20000004ff047230 */ /* 0x000fe20000004100 */
[----:B------:R-:W-:-:S04]  /*3600*/  CS2R R6, SRZ ;  /* 0x0000000000067805 */ /* 0x000fc8000001ff00 */
[----:B------:R-:W-:-:S06]  /*3610*/  FMUL.FTZ R4, R4, 1 ;  /* 0x3f80000004047820 */ /* 0x000fcc0000410000 */
[----:B------:R-:W0:Y:S02]  /*3620*/  F2F.F64.F32 R4, R4 ;  /* 0x0000000400047310 */ /* 0x000e240000201800 */
[----:B0-----:R0:W-:Y:S01]  /*3630*/  STG.E.128 [R16.64], R4 ;  /* 0x0000000410007986 */ /* 0x0011e2000c101d24 */
[----:B------:R-:W-:Y:S05]  /*3640*/  BRA `(.L_x_2131) ;  /* 0x00000a0000007947 */ /* 0x000fea0003800000 */
.L_x_2139:
[----:B------:R-:W-:-:S13]  /*3650*/  ISETP.NE.AND P0, PT, R2, 0xf, PT ;  /* 0x0000000f0200780c */ /* 0x000fda0003f05270 */
[----:B------:R-:W-:Y:S05]  /*3660*/  @!P0 BRA `(.L_x_2141) ;  /* 0x000002d000008947 */ /* 0x000fea0003800000 */
[----:B------:R-:W-:-:S13]  /*3670*/  ISETP.NE.AND P0, PT, R2, 0x17, PT ;  /* 0x000000170200780c */ /* 0x000fda0003f05270 */
[----:B------:R-:W-:Y:S05]  /*3680*/  @!P0 BRA `(.L_x_2142) ;  /* 0x0000015000008947 */ /* 0x000fea0003800000 */
[----:B------:R-:W-:-:S13]  /*3690*/  ISETP.NE.AND P0, PT, R2, 0x18, PT ;  /* 0x000000180200780c */ /* 0x000fda0003f05270 */
[----:B------:R-:W-:Y:S05]  /*36a0*/  @P0 BRA `(.L_x_2130) ;  /* 0x000007f000000947 */ /* 0x000fea0003800000 */
[----:B------:R-:W-:Y:S01]  /*36b0*/  HADD2.F32 R5, -RZ, R4.H0_H0 ;  /* 0x20000004ff057230 */ /* 0x000fe20000004100 */
[----:B------:R-:W-:Y:S04]  /*36c0*/  BSSY B0, `(.L_x_2143) ;  /* 0x000000e000007945 */ /* 0x000fe80003800000 */
        /* <DEDUP_REMOVED lines=13> */
.L_x_2144:
[----:B------:R-:W-:Y:S05]  /*37a0*/  BSYNC B0 ;  /* 0x0000000000007941 */ /* 0x000fea0003800000 */
.L_x_2143:
[----:B------:R-:W-:-:S05]  /*37b0*/  LOP3.LUT R3, R0, R3, RZ, 0xfc, !PT ;  /* 0x0000000300037212 */ /* 0x000fca00078efcff */
[----:B------:R0:W-:Y:S01]  /*37c0*/  STG.E.U8 [R16.64], R3 ;  /* 0x0000000310007986 */ /* 0x0001e2000c101124 */
[----:B------:R-:W-:Y:S05]  /*37d0*/  BRA `(.L_x_2131) ;  /* 0x0000087000007947 */ /* 0x000fea0003800000 */
.L_x_2142:
[----:B------:R-:W-:Y:S01]  /*37e0*/  HADD2.F32 R3, -RZ, R4.H0_H0 ;  /* 0x20000004ff037230 */ /* 0x000fe20000004100 */
[----:B------:R-:W-:Y:S04]  /*37f0*/  BSSY B0, `(.L_x_2145) ;  /* 0x000000f000007945 */ /* 0x000fe80003800000 */
        /* <DEDUP_REMOVED lines=11> */
.L_x_2146:
[----:B------:R-:W-:Y:S01]  /*38b0*/  IMAD.MOV.U32 R0, RZ, RZ, 0x7f ;  /* 0x0000007fff007424 */ /* 0x000fe200078e00ff */
[----:B------:R-:W-:-:S04]  /*38c0*/  ISETP.GT.U32.AND P0, PT, R2, 0x7f800000, PT ;  /* 0x7f8000000200780c */ /* 0x000fc80003f04070 */
[----:B------:R-:W-:-:S04]  /*38d0*/  SEL R0, R0, 0x7c, P0 ;  /* 0x0000007c00007807 */ /* 0x000fc80000000000 */
.L_x_2147:
[----:B------:R-:W-:Y:S05]  /*38e0*/  BSYNC B0 ;  /* 0x0000000000007941 */ /* 0x000fea0003800000 */
.L_x_2145:
[----:B------:R-:W-:-:S04]  /*38f0*/  LOP3.LUT R2, R3, 0x80000000, RZ, 0xc0, !PT ;  /* 0x8000000003027812 */ /* 0x000fc800078ec0ff */
[----:B------:R-:W-:-:S04]  /*3900*/  SHF.R.U32.HI R3, RZ, 0x18, R2 ;  /* 0x00000018ff037819 */ /* 0x000fc80000011602 */
[----:B------:R-:W-:-:S05]  /*3910*/  LOP3.LUT R3, R0, R3, RZ, 0xfc, !PT ;  /* 0x0000000300037212 */ /* 0x000fca00078efcff */
[----:B------:R0:W-:Y:S01]  /*3920*/  STG.E.U8 [R16.64], R3 ;  /* 0x0000000310007986 */ /* 0x0001e2000c101124 */
[----:B------:R-:W-:Y:S05]  /*3930*/  BRA `(.L_x_2131) ;  /* 0x0000071000007947 */ /* 0x000fea0003800000 */
.L_x_2141:
[----:B------:R-:W-:-:S05]  /*3940*/  HADD2.F32 R0, -RZ, R4.H0_H0 ;  /* 0x20000004ff007230 */ /* 0x000fca0000004100 */
[----:B------:R-:W-:-:S05]  /*3950*/  F2FP.BF16.PACK_AB R0, RZ, R0 ;  /* 0x00000000ff00723e */ /* 0x000fca00000010ff */
[----:B------:R0:W-:Y:S01]  /*3960*/  STG.E.U16 [R16.64], R0 ;  /* 0x0000000010007986 */ /* 0x0001e2000c101524 */
[----:B------:R-:W-:Y:S05]  /*3970*/  BRA `(.L_x_2131) ;  /* 0x000006d000007947 */ /* 0x000fea0003800000 */
.L_x_2138:
        /* <DEDUP_REMOVED lines=8> */
[----:B------:R-:W-:-:S06]  /*3a00*/  HADD2.F32 R3, -RZ, R4.H0_H0 ;  /* 0x20000004ff037230 */ /* 0x000fcc0000004100 */
[----:B------:R-:W0:Y:S02]  /*3a10*/  F2I.FTZ.U32.TRUNC.NTZ R3, R3 ;  /* 0x0000000300037305 */ /* 0x000e24000021f000 */
[----:B0-----:R0:W-:Y:S01]  /*3a20*/  STG.E.U16 [R16.64], R3 ;  /* 0x0000000310007986 */ /* 0x0011e2000c101524 */
[----:B------:R-:W-:Y:S05]  /*3a30*/  BRA `(.L_x_2131) ;  /* 0x0000061000007947 */ /* 0x000fea0003800000 */
.L_x_2150:
[----:B------:R-:W-:Y:S01]  /*3a40*/  HADD2.F32 R3, -RZ, R4.H0_H0 ;  /* 0x20000004ff037230 */ /* 0x000fe20000004100 */
[----:B------:R-:W-:Y:S01]  /*3a50*/  BSSY B0, `(.L_x_2151) ;  /* 0x0000014000007945 */ /* 0x000fe20003800000 */
[----:B------:R-:W-:-:S03]  /*3a60*/  IMAD.MOV.U32 R8, RZ, RZ, 0x80 ;  /* 0x00000080ff087424 */ /* 0x000fc600078e00ff */
        /* <DEDUP_REMOVED lines=14> */
.L_x_2153:
[----:B------:R-:W-:-:S04]  /*3b50*/  LOP3.LUT R2, R3, 0x80000000, RZ, 0xc0, !PT ;  /* 0x8000000003027812 */ /* 0x000fc800078ec0ff */
[----:B------:R-:W-:-:S04]  /*3b60*/  SHF.R.U32.HI R3, RZ, 0x18, R2 ;  /* 0x00000018ff037819 */ /* 0x000fc80000011602 */
[----:B------:R-:W-:-:S04]  /*3b70*/  LOP3.LUT R0, R0, R3, RZ, 0xfc, !PT ;  /* 0x0000000300007212 */ /* 0x000fc800078efcff */
[----:B------:R-:W-:Y:S02]  /*3b80*/  PRMT R8, R0, 0x7610, R8 ;  /* 0x0000761000087816 */ /* 0x000fe40000000008 */
.L_x_2152:
[----:B------:R-:W-:Y:S05]  /*3b90*/  BSYNC B0 ;  /* 0x0000000000007941 */ /* 0x000fea0003800000 */
.L_x_2151:
[----:B------:R0:W-:Y:S01]  /*3ba0*/  STG.E.U8 [R16.64], R8 ;  /* 0x0000000810007986 */ /* 0x0001e2000c101124 */
[----:B------:R-:W-:Y:S05]  /*3bb0*/  BRA `(.L_x_2131) ;  /* 0x0000049000007947 */ /* 0x000fea0003800000 */
.L_x_2149:
        /* <DEDUP_REMOVED lines=17> */
.L_x_2156:
[----:B------:R-:W-:-:S04]  /*3cd0*/  LOP3.LUT R2, R3, 0x80000000, RZ, 0xc0, !PT ;  /* 0x8000000003027812 */ /* 0x000fc800078ec0ff */
[----:B------:R-:W-:-:S04]  /*3ce0*/  SHF.R.U32.HI R3, RZ, 0x18, R2 ;  /* 0x00000018ff037819 */ /* 0x000fc80000011602 */
[----:B------:R-:W-:-:S04]  /*3cf0*/  LOP3.LUT R0, R0, R3, RZ, 0xfc, !PT ;  /* 0x0000000300007212 */ /* 0x000fc800078efcff */
[----:B------:R-:W-:Y:S02]  /*3d00*/  PRMT R8, R0, 0x7610, R8 ;  /* 0x0000761000087816 */ /* 0x000fe40000000008 */
.L_x_2155:
[----:B------:R-:W-:Y:S05]  /*3d10*/  BSYNC B0 ;  /* 0x0000000000007941 */ /* 0x000fea0003800000 */
.L_x_2154:
[----:B------:R0:W-:Y:S01]  /*3d20*/  STG.E.U8 [R16.64], R8 ;  /* 0x0000000810007986 */ /* 0x0001e2000c101124 */
[----:B------:R-:W-:Y:S05]  /*3d30*/  BRA `(.L_x_2131) ;  /* 0x0000031000007947 */ /* 0x000fea0003800000 */
.L_x_2148:
[----:B------:R-:W-:-:S13]  /*3d40*/  ISETP.NE.AND P0, PT, R2, 0x1c, PT ;  /* 0x0000001c0200780c */ /* 0x000fda0003f05270 */
[----:B------:R-:W-:Y:S05]  /*3d50*/  @!P0 BRA `(.L_x_2157) ;  /* 0x000002c000008947 */ /* 0x000fea0003800000 */
[----:B------:R-:W-:-:S13]  /*3d60*/  ISETP.NE.AND P0, PT, R2, 0x1d, PT ;  /* 0x0000001d0200780c */ /* 0x000fda0003f05270 */
[----:B------:R-:W-:Y:S05]  /*3d70*/  @!P0 BRA `(.L_x_2158) ;  /* 0x0000026000008947 */ /* 0x000fea0003800000 */
[----:B------:R-:W-:-:S13]  /*3d80*/  ISETP.NE.AND P0, PT, R2, 0x2c, PT ;  /* 0x0000002c0200780c */ /* 0x000fda0003f05270 */
[----:B------:R-:W-:Y:S05]  /*3d90*/  @P0 BRA `(.L_x_2130) ;  /* 0x0000010000000947 */ /* 0x000fea0003800000 */
[----:B------:R-:W-:Y:S01]  /*3da0*/  HADD2.F32 R3, -RZ, R4.H0_H0 ;  /* 0x20000004ff037230 */ /* 0x000fe20000004100 */
[----:B------:R-:W-:-:S04]  /*3db0*/  PLOP3.LUT P0, PT, PT, PT, PT, 0x80, 0x0 ;  /* 0x000000000000781c */ /* 0x000fc80003f0f070 */
        /* <DEDUP_REMOVED lines=14> */
.L_x_2130:
        /* <DEDUP_REMOVED lines=20> */
.L_x_2158:
[----:B------:R-:W-:-:S06]  /*3fe0*/  HADD2.F32 R2, -RZ, R4.H0_H0 ;  /* 0x20000004ff027230 */ /* 0x000fcc0000004100 */
[----:B------:R-:W0:Y:S02]  /*3ff0*/  F2I.U64.TRUNC R2, R2 ;  /* 0x0000000200027311 */ /* 0x000e24000020d800 */
[----:B0-----:R0:W-:Y:S01]  /*4000*/  STG.E.64 [R16.64], R2 ;  /* 0x0000000210007986 */ /* 0x0011e2000c101b24 */
[----:B------:R-:W-:Y:S05]  /*4010*/  BRA `(.L_x_2131) ;  /* 0x0000003000007947 */ /* 0x000fea0003800000 */
.L_x_2157:
[----:B------:R-:W-:-:S04]  /*4020*/  HADD2.F32 R4, -RZ, R4.H0_H0 ;  /* 0x20000004ff047230 */ /* 0x000fc80000004100 */
[----:B------:R-:W0:Y:S02]  /*4030*/  F2I.FTZ.U32.TRUNC.NTZ R3, R4 ;  /* 0x0000000400037305 */ /* 0x000e24000021f000 */
[----:B0-----:R0:W-:Y:S02]  /*4040*/  STG.E [R16.64], R3 ;  /* 0x0000000310007986 */ /* 0x0011e4000c101924 */
.L_x_2131:
[----:B------:R-:W-:-:S05]  /*4050*/  IMAD R18, R19, 0x200, R18 ;  /* 0x0000020013127824 */ /* 0x000fca00078e0212 */
[----:B------:R-:W-:Y:S02]  /*4060*/  IADD3 R23, R18, 0x80, RZ ;  /* 0x0000008012177810 */ /* 0x000fe40007ffe0ff */
.L_x_2060:
[----:B------:R-:W-:Y:S05]  /*4070*/  BSYNC B6 ;  /* 0x0000000000067941 */ /* 0x000fea0003800000 */
.L_x_2059:
        /* <DEDUP_REMOVED lines=258> */
.L_x_2161:
        /* <DEDUP_REMOVED lines=21> */
.L_x_2165:
[----:B------:R-:W2:Y:S02]  /*51f0*/  LDG.E.U8 R2, [R2.64] ;  /* 0x0000002402027981 */ /* 0x000ea4000c1e1100 */
[----:B--2---:R-:W0:Y:S02]  /*5200*/  I2F.U16 R0, R2 ;  /* 0x0000000200007306 */ /* 0x004e240000101000 */
[----:B0-----:R-:W-:-:S04]  /*5210*/  F2FP.PACK_AB R0, RZ, R0 ;  /* 0x00000000ff00723e */ /* 0x001fc800000000ff */
[----:B------:R-:W-:Y:S01]  /*5220*/  PRMT R19, R0, 0x7610, R19 ;  /* 0x0000761000137816 */ /* 0x000fe20000000013 */
[----:B------:R-:W-:Y:S05]  /*5230*/  BRA `(.L_x_2167) ;  /* 0x00000ed000007947 */ /* 0x000fea0003800000 */
.L_x_2164:
        /* <DEDUP_REMOVED lines=11> */
.L_x_2169:
[----:B------:R-:W2:Y:S02]  /*52f0*/  LDG.E R2, [R2.64] ;  /* 0x0000002402027981 */ /* 0x000ea4000c1e1900 */
[----:B--2---:R-:W0:Y:S02]  /*5300*/  I2F R0, R2 ;  /* 0x0000000200007306 */ /* 0x004e240000201400 */
[----:B0-----:R-:W-:-:S04]  /*5310*/  F2FP.PACK_AB R0, RZ, R0 ;  /* 0x00000000ff00723e */ /* 0x001fc800000000ff */
[----:B------:R-:W-:Y:S01]  /*5320*/  PRMT R19, R0, 0x7610, R19 ;  /* 0x0000761000137816 */ /* 0x000fe20000000013 */
[----:B------:R-:W-:Y:S05]  /*5330*/  BRA `(.L_x_2167) ;  /* 0x00000dd000007947 */ /* 0x000fea0003800000 */
.L_x_2168:
[----:B------:R-:W2:Y:S02]  /*5340*/  LDG.E.U16 R2, [R2.64] ;  /* 0x0000002402027981 */ /* 0x000ea4000c1e1500 */
[----:B--2---:R-:W0:Y:S02]  /*5350*/  I2F.S16 R0, R2 ;  /* 0x0000000200007306 */ /* 0x004e240000101400 */
[----:B0-----:R-:W-:-:S04]  /*5360*/  F2FP.PACK_AB R0, RZ, R0 ;  /* 0x00000000ff00723e */ /* 0x001fc800000000ff */
[----:B------:R-:W-:Y:S01]  /*5370*/  PRMT R19, R0, 0x7610, R19 ;  /* 0x0000761000137816 */ /* 0x000fe20000000013 */
[----:B------:R-:W-:Y:S05]  /*5380*/  BRA `(.L_x_2167) ;  /* 0x00000d8000007947 */ /* 0x000fea0003800000 */
.L_x_2163:
        /* <DEDUP_REMOVED lines=9> */
.L_x_2171:
[----:B------:R0:W5:Y:S01]  /*5420*/  LDG.E.U16 R19, [R2.64] ;  /* 0x0000002402137981 */ /* 0x000162000c1e1500 */
[----:B------:R-:W-:Y:S05]  /*5430*/  BRA `(.L_x_2167) ;  /* 0x00000cd000007947 */ /* 0x000fea0003800000 */
.L_x_2170:
        /* <DEDUP_REMOVED lines=9> */
.L_x_2173:
[----:B------:R0:W5:Y:S01]  /*54d0*/  LDG.E.U16 R19, [R2.64] ;  /* 0x0000002402137981 */ /* 0x000162000c1e1500 */
[----:B------:R-:W-:Y:S05]  /*54e0*/  BRA `(.L_x_2167) ;  /* 0x00000c2000007947 */ /* 0x000fea0003800000 */
.L_x_2172:
[----:B------:R-:W2:Y:S02]  /*54f0*/  LDG.E.64 R2, [R2.64] ;  /* 0x0000002402027981 */ /* 0x000ea4000c1e1b00 */
[----:B--2---:R-:W0:Y:S01]  /*5500*/  F2F.F32.F64 R0, R2 ;  /* 0x0000000200007310 */ /* 0x004e220000301000 */
[----:B------:R-:W0:-:S14]  /*5510*/  DSETP.GEU.AND P0, PT, |R2|, c[0x2][0x0], PT ;  /* 0x008000000200762a */ /* 0x000e1c0003f0e200 */
[----:B0-----:R-:W-:-:S05]  /*5520*/  @!P0 FMUL R0, R0, 1.175494350822287508e-38 ;  /* 0x0080000000008820 */ /* 0x001fca0000400000 */
[----:B------:R-:W-:-:S04]  /*5530*/  F2FP.PACK_AB R0, RZ, R0 ;  /* 0x00000000ff00723e */ /* 0x000fc800000000ff */
[----:B------:R-:W-:Y:S01]  /*5540*/  PRMT R19, R0, 0x7610, R19 ;  /* 0x0000761000137816 */ /* 0x000fe20000000013 */
[----:B------:R-:W-:Y:S05]  /*5550*/  BRA `(.L_x_2167) ;  /* 0x00000bb000007947 */ /* 0x000fea0003800000 */
.L_x_2162:
        /* <DEDUP_REMOVED lines=14> */
.L_x_2176:
[----:B------:R-:W2:Y:S02]  /*5640*/  LDG.E.64 R2, [R2.64] ;  /* 0x0000002402027981 */ /* 0x000ea4000c1e1b00 */
[----:B--2---:R-:W0:Y:S01]  /*5650*/  F2F.F32.F64 R0, R2 ;  /* 0x0000000200007310 */ /* 0x004e220000301000 */
[----:B------:R-:W0:-:S14]  /*5660*/  DSETP.GEU.AND P0, PT, |R2|, c[0x2][0x0], PT ;  /* 0x008000000200762a */ /* 0x000e1c0003f0e200 */
[----:B0-----:R-:W-:-:S05]  /*5670*/  @!P0 FMUL R0, R0, 1.175494350822287508e-38 ;  /* 0x0080000000008820 */ /* 0x001fca0000400000 */
[----:B------:R-:W-:-:S04]  /*5680*/  F2FP.PACK_AB R0, RZ, R0 ;  /* 0x00000000ff00723e */ /* 0x000fc800000000ff */
[----:B------:R-:W-:Y:S01]  /*5690*/  PRMT R19, R0, 0x7610, R19 ;  /* 0x0000761000137816 */ /* 0x000fe20000000013 */
[----:B------:R-:W-:Y:S05]  /*56a0*/  BRA `(.L_x_2167) ;  /* 0x00000a6000007947 */ /* 0x000fea0003800000 */
.L_x_2175:
        /* <DEDUP_REMOVED lines=28> */
.L_x_2178:
        /* <DEDUP_REMOVED lines=15> */
.L_x_2177:
[----:B------:R-:W2:Y:S02]  /*5960*/  LDG.E.U16 R0, [R2.64] ;  /* 0x0000002402007981 */ /* 0x000ea4000c1e1500 */
[----:B--2---:R-:W-:-:S04]  /*5970*/  PRMT R0, RZ, 0x5410, R0 ;  /* 0x00005410ff007816 */ /* 0x004fc80000000000 */
[----:B------:R-:W-:-:S04]  /*5980*/  F2FP.PACK_AB R0, RZ, R0 ;  /* 0x00000000ff00723e */ /* 0x000fc800000000ff */
[----:B------:R-:W-:Y:S01]  /*5990*/  PRMT R19, R0, 0x7610, R19 ;  /* 0x0000761000137816 */ /* 0x000fe20000000013 */
[----:B------:R-:W-:Y:S05]  /*59a0*/  BRA `(.L_x_2167) ;  /* 0x0000076000007947 */ /* 0x000fea0003800000 */
.L_x_2174:
        /* <DEDUP_REMOVED lines=12> */
.L_x_2181:
        /* <DEDUP_REMOVED lines=21> */
.L_x_2185:
[----:B------:R-:W-:Y:S05]  /*5bc0*/  BSYNC B1 ;  /* 0x0000000000017941 */ /* 0x000fea0003800000 */
.L_x_2184:
[----:B------:R-:W-:Y:S01]  /*5bd0*/  LEA R3, R0, 0x3b800000, 0x17 ;  /* 0x3b80000000037811 */ /* 0x000fe200078eb8ff */
[----:B------:R-:W-:-:S05]  /*5be0*/  IMAD.SHL.U32 R0, R2, 0x100000, RZ ;  /* 0x0010000002007824 */ /* 0x000fca00078e00ff */
[----:B------:R-:W-:Y:S02]  /*5bf0*/  LOP3.LUT R0, R3, R0, R4, 0xfe, !PT ;  /* 0x0000000003007212 */ /* 0x000fe400078efe04 */
.L_x_2183:
[----:B------:R-:W-:Y:S05]  /*5c00*/  BSYNC B0 ;  /* 0x0000000000007941 */ /* 0x000fea0003800000 */
.L_x_2182:
[----:B------:R-:W-:-:S04]  /*5c10*/  F2FP.PACK_AB R0, RZ, R0 ;  /* 0x00000000ff00723e */ /* 0x000fc800000000ff */
[----:B------:R-:W-:Y:S01]  /*5c20*/  PRMT R19, R0, 0x7610, R19 ;  /* 0x0000761000137816 */ /* 0x000fe20000000013 */
[----:B------:R-:W-:Y:S05]  /*5c30*/  BRA `(.L_x_2167) ;  /* 0x000004d000007947 */ /* 0x000fea0003800000 */
.L_x_2180:
        /* <DEDUP_REMOVED lines=21> */
.L_x_2189:
[----:B------:R-:W-:Y:S05]  /*5d90*/  BSYNC B1 ;  /* 0x0000000000017941 */ /* 0x000fea0003800000 */
.L_x_2188:
[----:B------:R-:W-:Y:S01]  /*5da0*/  LEA R3, R0, 0x37800000, 0x17 ;  /* 0x3780000000037811 */ /* 0x000fe200078eb8ff */
[----:B------:R-:W-:-:S05]  /*5db0*/  IMAD.SHL.U32 R0, R2, 0x200000, RZ ;  /* 0x0020000002007824 */ /* 0x000fca00078e00ff */
[----:B------:R-:W-:Y:S02]  /*5dc0*/  LOP3.LUT R0, R3, R0, R4, 0xfe, !PT ;  /* 0x0000000003007212 */ /* 0x000fe400078efe04 */
.L_x_2187:
[----:B------:R-:W-:Y:S05]  /*5dd0*/  BSYNC B0 ;  /* 0x0000000000007941 */ /* 0x000fea0003800000 */
.L_x_2186:
[----:B------:R-:W-:-:S04]  /*5de0*/  F2FP.PACK_AB R0, RZ, R0 ;  /* 0x00000000ff00723e */ /* 0x000fc800000000ff */
[----:B------:R-:W-:Y:S01]  /*5df0*/  PRMT R19, R0, 0x7610, R19 ;  /* 0x0000761000137816 */ /* 0x000fe20000000013 */
[----:B------:R-:W-:Y:S05]  /*5e00*/  BRA `(.L_x_2167) ;  /* 0x0000030000007947 */ /* 0x000fea0003800000 */
.L_x_2179:
        /* <DEDUP_REMOVED lines=14> */
.L_x_2193:
[----:B------:R-:W-:Y:S05]  /*5ef0*/  BSYNC B0 ;  /* 0x0000000000007941 */ /* 0x000fea0003800000 */
.L_x_2192:
[----:B------:R-:W-:-:S04]  /*5f00*/  F2FP.PACK_AB R0, RZ, R0 ;  /* 0x00000000ff00723e */ /* 0x000fc800000000ff */
[----:B------:R-:W-:Y:S01]  /*5f10*/  PRMT R19, R0, 0x7610, R19 ;  /* 0x0000761000137816 */ /* 0x000fe20000000013 */
[----:B------:R-:W-:Y:S05]  /*5f20*/  BRA `(.L_x_2167) ;  /* 0x000001e000007947 */ /* 0x000fea0003800000 */
.L_x_2166:
        /* <DEDUP_REMOVED lines=21> */
.L_x_2191:
[----:B------:R-:W2:Y:S02]  /*6080*/  LDG.E.64 R2, [R2.64] ;  /* 0x0000002402027981 */ /* 0x000ea4000c1e1b00 */
[----:B--2---:R-:W0:Y:S02]  /*6090*/  I2F.U64 R0, R2 ;  /* 0x0000000200007312 */ /* 0x004e240000301000 */
[----:B0-----:R-:W-:-:S04]  /*60a0*/  F2FP.PACK_AB R0, RZ, R0 ;  /* 0x00000000ff00723e */ /* 0x001fc800000000ff */
[----:B------:R-:W-:Y:S01]  /*60b0*/  PRMT R19, R0, 0x7610, R19 ;  /* 0x0000761000137816 */ /* 0x000fe20000000013 */
[----:B------:R-:W-:Y:S05]  /*60c0*/  BRA `(.L_x_2167) ;  /* 0x0000004000007947 */ /* 0x000fea0003800000 */
.L_x_2190:
[----:B------:R-:W2:Y:S02]  /*60d0*/  LDG.E R2, [R2.64] ;  /* 0x0000002402027981 */ /* 0x000ea4000c1e1900 */
[----:B--2---:R-:W0:Y:S02]  /*60e0*/  I2F.U32 R0, R2 ;  /* 0x0000000200007306 */ /* 0x004e240000201000 */
[----:B0-----:R-:W-:-:S04]  /*60f0*/  F2FP.PACK_AB R0, RZ, R0 ;  /* 0x00000000ff00723e */ /* 0x001fc800000000ff */
[----:B------:R-:W-:Y:S02]  /*6100*/  PRMT R19, R0, 0x7610, R19 ;  /* 0x0000761000137816 */ /* 0x000fe40000000013 */
.L_x_2167:
        /* <DEDUP_REMOVED lines=18> */
.L_x_2197:
[----:B------:R-:W2:Y:S02]  /*6230*/  LDG.E.U8 R2, [R2.64] ;  /* 0x0000002402027981 */ /* 0x000ea4000c1e1100 */
[----:B--2---:R-:W0:Y:S02]  /*6240*/  I2F.U16 R0, R2 ;  /* 0x0000000200007306 */ /* 0x004e240000101000 */
[----:B0-----:R-:W-:Y:S01]  /*6250*/  F2FP.PACK_AB R0, RZ, R0 ;  /* 0x00000000ff00723e */ /* 0x001fe200000000ff */
[----:B------:R-:W-:Y:S05]  /*6260*/  BRA `(.L_x_2199) ;  /* 0x00000e1000007947 */ /* 0x000fea0003800000 */
.L_x_2196:
        /* <DEDUP_REMOVED lines=10> */
.L_x_2201:
[----:B------:R-:W2:Y:S02]  /*6310*/  LDG.E R2, [R2.64] ;  /* 0x0000002402027981 */ /* 0x000ea4000c1e1900 */
[----:B--2---:R-:W0:Y:S02]  /*6320*/  I2F R0, R2 ;  /* 0x0000000200007306 */ /* 0x004e240000201400 */
[----:B0-----:R-:W-:Y:S01]  /*6330*/  F2FP.PACK_AB R0, RZ, R0 ;  /* 0x00000000ff00723e */ /* 0x001fe200000000ff */
[----:B------:R-:W-:Y:S05]  /*6340*/  BRA `(.L_x_2199) ;  /* 0x00000d3000007947 */ /* 0x000fea0003800000 */
.L_x_2200:
[----:B------:R-:W2:Y:S02]  /*6350*/  LDG.E.U16 R2, [R2.64] ;  /* 0x0000002402027981 */ /* 0x000ea4000c1e1500 */
[----:B--2---:R-:W0:Y:S02]  /*6360*/  I2F.S16 R0, R2 ;  /* 0x0000000200007306 */ /* 0x004e240000101400 */
[----:B0-----:R-:W-:Y:S01]  /*6370*/  F2FP.PACK_AB R0, RZ, R0 ;  /* 0x00000000ff00723e */ /* 0x001fe200000000ff */
[----:B------:R-:W-:Y:S05]  /*6380*/  BRA `(.L_x_2199) ;  /* 0x00000cf000007947 */ /* 0x000fea0003800000 */
.L_x_2195:
        /* <DEDUP_REMOVED lines=9> */
.L_x_2203:
[----:B------:R0:W5:Y:S01]  /*6420*/  LDG.E.U16 R0, [R2.64] ;  /* 0x0000002402007981 */ /* 0x000162000c1e1500 */
[----:B------:R-:W-:Y:S05]  /*6430*/  BRA `(.L_x_2199) ;  /* 0x00000c4000007947 */ /* 0x000fea0003800000 */
.L_x_2202:
        /* <DEDUP_REMOVED lines=9> */
.L_x_2205:
[----:B------:R0:W5:Y:S01]  /*64d0*/  LDG.E.U16 R0, [R2.64] ;  /* 0x0000002402007981 */ /* 0x000162000c1e1500 */
[----:B------:R-:W-:Y:S05]  /*64e0*/  BRA `(.L_x_2199) ;  /* 0x00000b9000007947 */ /* 0x000fea0003800000 */
.L_x_2204:
[----:B------:R-:W2:Y:S02]  /*64f0*/  LDG.E.64 R2, [R2.64] ;  /* 0x0000002402027981 */ /* 0x000ea4000c1e1b00 */
[----:B--2---:R-:W0:Y:S01]  /*6500*/  F2F.F32.F64 R0, R2 ;  /* 0x0000000200007310 */ /* 0x004e220000301000 */
[----:B------:R-:W0:-:S14]  /*6510*/  DSETP.GEU.AND P0, PT, |R2|, c[0x2][0x0], PT ;  /* 0x008000000200762a */ /* 0x000e1c0003f0e200 */
[----:B0-----:R-:W-:-:S05]  /*6520*/  @!P0 FMUL R0, R0, 1.175494350822287508e-38 ;  /* 0x0080000000008820 */ /* 0x001fca0000400000 */
[----:B------:R-:W-:Y:S01]  /*6530*/  F2FP.PACK_AB R0, RZ, R0 ;  /* 0x00000000ff00723e */ /* 0x000fe200000000ff */
[----:B------:R-:W-:Y:S05]  /*6540*/  BRA `(.L_x_2199) ;  /* 0x00000b3000007947 */ /* 0x000fea0003800000 */
.L_x_2194:
        /* <DEDUP_REMOVED lines=13> */
.L_x_2208:
[----:B------:R-:W2:Y:S02]  /*6620*/  LDG.E.64 R2, [R2.64] ;  /* 0x0000002402027981 */ /* 0x000ea4000c1e1b00 */
[----:B--2---:R-:W0:Y:S01]  /*6630*/  F2F.F32.F64 R0, R2 ;  /* 0x0000000200007310 */ /* 0x004e220000301000 */
[----:B------:R-:W0:-:S14]  /*6640*/  DSETP.GEU.AND P0, PT, |R2|, c[0x2][0x0], PT ;  /* 0x008000000200762a */ /* 0x000e1c0003f0e200 */
[----:B0-----:R-:W-:-:S05]  /*6650*/  @!P0 FMUL R0, R0, 1.175494350822287508e-38 ;  /* 0x0080000000008820 */ /* 0x001fca0000400000 */
[----:B------:R-:W-:Y:S01]  /*6660*/  F2FP.PACK_AB R0, RZ, R0 ;  /* 0x00000000ff00723e */ /* 0x000fe200000000ff */
[----:B------:R-:W-:Y:S05]  /*6670*/  BRA `(.L_x_2199) ;  /* 0x00000a0000007947 */ /* 0x000fea0003800000 */
.L_x_2207:
        /* <DEDUP_REMOVED lines=28> */
.L_x_2210:
        /* <DEDUP_REMOVED lines=15> */
.L_x_2209:
[----:B------:R-:W2:Y:S02]  /*6930*/  LDG.E.U16 R0, [R2.64] ;  /* 0x0000002402007981 */ /* 0x000ea4000c1e1500 */
[----:B--2---:R-:W-:-:S04]  /*6940*/  PRMT R0, RZ, 0x5410, R0 ;  /* 0x00005410ff007816 */ /* 0x004fc80000000000 */
[----:B------:R-:W-:Y:S01]  /*6950*/  F2FP.PACK_AB R0, RZ, R0 ;  /* 0x00000000ff00723e */ /* 0x000fe200000000ff */
[----:B------:R-:W-:Y:S05]  /*6960*/  BRA `(.L_x_2199) ;  /* 0x0000071000007947 */ /* 0x000fea0003800000 */
.L_x_2206:
        /* <DEDUP_REMOVED lines=12> */
.L_x_2213:
        /* <DEDUP_REMOVED lines=21> */
.L_x_2217:
[----:B------:R-:W-:Y:S05]  /*6b80*/  BSYNC B1 ;  /* 0x0000000000017941 */ /* 0x000fea0003800000 */
.L_x_2216:
[----:B------:R-:W-:Y:S01]  /*6b90*/  LEA R3, R0, 0x3b800000, 0x17 ;  /* 0x3b80000000037811 */ /* 0x000fe200078eb8ff */
[----:B------:R-:W-:-:S05]  /*6ba0*/  IMAD.SHL.U32 R0, R2, 0x100000, RZ ;  /* 0x0010000002007824 */ /* 0x000fca00078e00ff */
[----:B------:R-:W-:Y:S02]  /*6bb0*/  LOP3.LUT R0, R3, R0, R4, 0xfe, !PT ;  /* 0x0000000003007212 */ /* 0x000fe400078efe04 */
.L_x_2215:
[----:B------:R-:W-:Y:S05]  /*6bc0*/  BSYNC B0 ;  /* 0x0000000000007941 */ /* 0x000fea0003800000 */
.L_x_2214:
[----:B------:R-:W-:Y:S01]  /*6bd0*/  F2FP.PACK_AB R0, RZ, R0 ;  /* 0x00000000ff00723e */ /* 0x000fe200000000ff */
[----:B------:R-:W-:Y:S05]  /*6be0*/  BRA `(.L_x_2199) ;  /* 0x0000049000007947 */ /* 0x000fea0003800000 */
.L_x_2212:
        /* <DEDUP_REMOVED lines=21> */
.L_x_2221:
[----:B------:R-:W-:Y:S05]  /*6d40*/  BSYNC B1 ;  /* 0x0000000000017941 */ /* 0x000fea0003800000 */
.L_x_2220:
[----:B------:R-:W-:Y:S01]  /*6d50*/  LEA R3, R0, 0x37800000, 0x17 ;  /* 0x3780000000037811 */ /* 0x000fe200078eb8ff */
[----:B------:R-:W-:-:S05]  /*6d60*/  IMAD.SHL.U32 R0, R2, 0x200000, RZ ;  /* 0x0020000002007824 */ /* 0x000fca00078e00ff */
[----:B------:R-:W-:Y:S02]  /*6d70*/  LOP3.LUT R0, R3, R0, R4, 0xfe, !PT ;  /* 0x0000000003007212 */ /* 0x000fe400078efe04 */
.L_x_2219:
[----:B------:R-:W-:Y:S05]  /*6d80*/  BSYNC B0 ;  /* 0x0000000000007941 */ /* 0x000fea0003800000 */
.L_x_2218:
[----:B------:R-:W-:Y:S01]  /*6d90*/  F2FP.PACK_AB R0, RZ, R0 ;  /* 0x00000000ff00723e */ /* 0x000fe200000000ff */
[----:B------:R-:W-:Y:S05]  /*6da0*/  BRA `(.L_x_2199) ;  /* 0x000002d000007947 */ /* 0x000fea0003800000 */
.L_x_2211:
        /* <DEDUP_REMOVED lines=14> */
.L_x_2225:
[----:B------:R-:W-:Y:S05]  /*6e90*/  BSYNC B0 ;  /* 0x0000000000007941 */ /* 0x000fea0003800000 */
.L_x_2224:
[----:B------:R-:W-:Y:S01]  /*6ea0*/  F2FP.PACK_AB R0, RZ, R0 ;  /* 0x00000000ff00723e */ /* 0x000fe200000000ff */
[----:B------:R-:W-:Y:S05]  /*6eb0*/  BRA `(.L_x_2199) ;  /* 0x000001c000007947 */ /* 0x000fea0003800000 */
.L_x_2198:
        /* <DEDUP_REMOVED lines=21> */
.L_x_2223:
[----:B------:R-:W2:Y:S02]  /*7010*/  LDG.E.64 R2, [R2.64] ;  /* 0x0000002402027981 */ /* 0x000ea4000c1e1b00 */
[----:B--2---:R-:W0:Y:S02]  /*7020*/  I2F.U64 R0, R2 ;  /* 0x0000000200007312 */ /* 0x004e240000301000 */
[----:B0-----:R-:W-:Y:S01]  /*7030*/  F2FP.PACK_AB R0, RZ, R0 ;  /* 0x00000000ff00723e */ /* 0x001fe200000000ff */
[----:B------:R-:W-:Y:S05]  /*7040*/  BRA `(.L_x_2199) ;  /* 0x0000003000007947 */ /* 0x000fea0003800000 */
.L_x_2222:
[----:B------:R-:W2:Y:S02]  /*7050*/  LDG.E R2, [R2.64] ;  /* 0x0000002402027981 */ /* 0x000ea4000c1e1900 */
[----:B--2---:R-:W0:Y:S02]  /*7060*/  I2F.U32 R0, R2 ;  /* 0x0000000200007306 */ /* 0x004e240000201000 */
[----:B0-----:R-:W-:-:S06]  /*7070*/  F2FP.PACK_AB R0, RZ, R0 ;  /* 0x00000000ff00723e */ /* 0x001fcc00000000ff */
.L_x_2199:
        /* <DEDUP_REMOVED lines=24> */
.L_x_2229:
[----:B------:R-:W-:-:S06]  /*7200*/  HADD2.F32 R3, -RZ, R2.H0_H0 ;  /* 0x20000002ff037230 */ /* 0x000fcc0000004100 */
[----:B------:R-:W0:Y:S02]  /*7210*/  F2I.S64.TRUNC R2, R3 ;  /* 0x0000000300027311 */ /* 0x000e24000020d900 */
[----:B0-----:R0:W-:Y:S01]  /*7220*/  STG.E.U8 [R16.64], R2 ;  /* 0x0000000210007986 */ /* 0x0011e2000c101124 */
[----:B------:R-:W-:Y:S05]  /*7230*/  BRA `(.L_x_2231) ;  /* 0x00000e4000007947 */ /* 0x000fea0003800000 */
.L_x_2228:
        /* <DEDUP_REMOVED lines=10> */
.L_x_2233:
[----:B------:R-:W-:-:S04]  /*72e0*/  HADD2.F32 R2, -RZ, R2.H0_H0 ;  /* 0x20000002ff027230 */ /* 0x000fc80000004100 */
[----:B------:R-:W0:Y:S02]  /*72f0*/  F2I.FTZ.TRUNC.NTZ R3, R2 ;  /* 0x0000000200037305 */ /* 0x000e24000021f100 */
[----:B0-----:R0:W-:Y:S01]  /*7300*/  STG.E [R16.64], R3 ;  /* 0x0000000310007986 */ /* 0x0011e2000c101924 */
[----:B------:R-:W-:Y:S05]  /*7310*/  BRA `(.L_x_2231) ;  /* 0x00000d6000007947 */ /* 0x000fea0003800000 */
.L_x_2232:
[----:B------:R-:W-:-:S04]  /*7320*/  HADD2.F32 R2, -RZ, R2.H0_H0 ;  /* 0x20000002ff027230 */ /* 0x000fc80000004100 */
[----:B------:R-:W0:Y:S02]  /*7330*/  F2I.FTZ.TRUNC.NTZ R3, R2 ;  /* 0x0000000200037305 */ /* 0x000e24000021f100 */
[----:B0-----:R0:W-:Y:S01]  /*7340*/  STG.E.U16 [R16.64], R3 ;  /* 0x0000000310007986 */ /* 0x0011e2000c101524 */
[----:B------:R-:W-:Y:S05]  /*7350*/  BRA `(.L_x_2231) ;  /* 0x00000d2000007947 */ /* 0x000fea0003800000 */
.L_x_2227:
        /* <DEDUP_REMOVED lines=9> */
.L_x_2235:
[----:B------:R0:W-:Y:S01]  /*73f0*/  STG.E.U16 [R16.64], R2 ;  /* 0x0000000210007986 */ /* 0x0001e2000c101524 */
[----:B------:R-:W-:Y:S05]  /*7400*/  BRA `(.L_x_2231) ;  /* 0x00000c7000007947 */ /* 0x000fea0003800000 */
.L_x_2234:
        /* <DEDUP_REMOVED lines=10> */
.L_x_2237:
[----:B------:R-:W-:-:S05]  /*74b0*/  HADD2.F32 R0, -RZ, R2.H0_H0 ;  /* 0x20000002ff007230 */ /* 0x000fca0000004100 */
[----:B------:R-:W-:-:S04]  /*74c0*/  F2FP.PACK_AB R0, RZ, R0 ;  /* 0x00000000ff00723e */ /* 0x000fc800000000ff */
[----:B------:R-:W-:-:S05]  /*74d0*/  PRMT R0, R0, 0x5410, RZ ;  /* 0x0000541000007816 */ /* 0x000fca00000000ff */
[----:B------:R0:W-:Y:S01]  /*74e0*/  STG.E [R16.64], R0 ;  /* 0x0000000010007986 */ /* 0x0001e2000c101924 */
[----:B------:R-:W-:Y:S05]  /*74f0*/  BRA `(.L_x_2231) ;  /* 0x00000b8000007947 */ /* 0x000fea0003800000 */
.L_x_2236:
[----:B------:R-:W-:-:S05]  /*7500*/  HADD2.F32 R2, -RZ, R2.H0_H0 ;  /* 0x20000002ff027230 */ /* 0x000fca0000004100 */
[----:B------:R-:W-:-:S06]  /*7510*/  FMUL.FTZ R2, R2, 1 ;  /* 0x3f80000002027820 */ /* 0x000fcc0000410000 */
[----:B------:R-:W0:Y:S02]  /*7520*/  F2F.F64.F32 R2, R2 ;  /* 0x0000000200027310 */ /* 0x000e240000201800 */
[----:B0-----:R0:W-:Y:S01]  /*7530*/  STG.E.64 [R16.64], R2 ;  /* 0x0000000210007986 */ /* 0x0011e2000c101b24 */
[----:B------:R-:W-:Y:S05]  /*7540*/  BRA `(.L_x_2231) ;  /* 0x00000b3000007947 */ /* 0x000fea0003800000 */
.L_x_2226:
        /* <DEDUP_REMOVED lines=13> */
.L_x_2240:
[----:B------:R-:W-:Y:S01]  /*7620*/  HADD2.F32 R2, -RZ, R2.H0_H0 ;  /* 0x20000002ff027230 */ /* 0x000fe20000004100 */
[----:B------:R-:W-:-:S04]  /*7630*/  CS2R R6, SRZ ;  /* 0x0000000000067805 */ /* 0x000fc8000001ff00 */
[----:B------:R-:W-:-:S04]  /*7640*/  FMUL.FTZ R2, R2, 1 ;  /* 0x3f80000002027820 */ /* 0x000fc80000410000 */
[----:B------:R-:W0:Y:S02]  /*7650*/  F2F.F64.F32 R4, R2 ;  /* 0x0000000200047310 */ /* 0x000e240000201800 */
[----:B0-----:R0:W-:Y:S01]  /*7660*/  STG.E.128 [R16.64], R4 ;  /* 0x0000000410007986 */ /* 0x0011e2000c101d24 */
[----:B------:R-:W-:Y:S05]  /*7670*/  BRA `(.L_x_2231) ;  /* 0x00000a0000007947 */ /* 0x000fea0003800000 */
.L_x_2239:
        /* <DEDUP_REMOVED lines=21> */
.L_x_2244:
[----:B------:R-:W-:Y:S05]  /*77d0*/  BSYNC B0 ;  /* 0x0000000000007941 */ /* 0x000fea0003800000 */
.L_x_2243:
[----:B------:R-:W-:-:S05]  /*77e0*/  LOP3.LUT R3, R0, R3, RZ, 0xfc, !PT ;  /* 0x0000000300037212 */ /* 0x000fca00078efcff */
[----:B------:R0:W-:Y:S01]  /*77f0*/  STG.E.U8 [R16.64], R3 ;  /* 0x0000000310007986 */ /* 0x0001e2000c101124 */
[----:B------:R-:W-:Y:S05]  /*7800*/  BRA `(.L_x_2231) ;  /* 0x0000087000007947 */ /* 0x000fea0003800000 */
.L_x_2242:
        /* <DEDUP_REMOVED lines=13> */
.L_x_2246:
[----:B------:R-:W-:Y:S01]  /*78e0*/  IMAD.MOV.U32 R0, RZ, RZ, 0x7f ;  /* 0x0000007fff007424 */ /* 0x000fe200078e00ff */
[----:B------:R-:W-:-:S04]  /*78f0*/  ISETP.GT.U32.AND P0, PT, R2, 0x7f800000, PT ;  /* 0x7f8000000200780c */ /* 0x000fc80003f04070 */
[----:B------:R-:W-:-:S04]  /*7900*/  SEL R0, R0, 0x7c, P0 ;  /* 0x0000007c00007807 */ /* 0x000fc80000000000 */
.L_x_2247:
[----:B------:R-:W-:Y:S05]  /*7910*/  BSYNC B0 ;  /* 0x0000000000007941 */ /* 0x000fea0003800000 */
.L_x_2245:
[----:B------:R-:W-:-:S04]  /*7920*/  LOP3.LUT R2, R3, 0x80000000, RZ, 0xc0, !PT ;  /* 0x8000000003027812 */ /* 0x000fc800078ec0ff */
[----:B------:R-:W-:-:S04]  /*7930*/  SHF.R.U32.HI R3, RZ, 0x18, R2 ;  /* 0x00000018ff037819 */ /* 0x000fc80000011602 */
[----:B------:R-:W-:-:S05]  /*7940*/  LOP3.LUT R3, R0, R3, RZ, 0xfc, !PT ;  /* 0x0000000300037212 */ /* 0x000fca00078efcff */
[----:B------:R0:W-:Y:S01]  /*7950*/  STG.E.U8 [R16.64], R3 ;  /* 0x0000000310007986 */ /* 0x0001e2000c101124 */
[----:B------:R-:W-:Y:S05]  /*7960*/  BRA `(.L_x_2231) ;  /* 0x0000071000007947 */ /* 0x000fea0003800000 */
.L_x_2241:
[----:B------:R-:W-:-:S05]  /*7970*/  HADD2.F32 R0, -RZ, R2.H0_H0 ;  /* 0x20000002ff007230 */ /* 0x000fca0000004100 */
[----:B------:R-:W-:-:S05]  /*7980*/  F2FP.BF16.PACK_AB R0, RZ, R0 ;  /* 0x00000000ff00723e */ /* 0x000fca00000010ff */
[----:B------:R0:W-:Y:S01]  /*7990*/  STG.E.U16 [R16.64], R0 ;  /* 0x0000000010007986 */ /* 0x0001e2000c101524 */
[----:B------:R-:W-:Y:S05]  /*79a0*/  BRA `(.L_x_2231) ;  /* 0x000006d000007947 */ /* 0x000fea0003800000 */
.L_x_2238:
        /* <DEDUP_REMOVED lines=12> */
.L_x_2250:
        /* <DEDUP_REMOVED lines=17> */
.L_x_2253:
[----:B------:R-:W-:-:S04]  /*7b80*/  LOP3.LUT R2, R3, 0x80000000, RZ, 0xc0, !PT ;  /* 0x8000000003027812 */ /* 0x000fc800078ec0ff */
[----:B------:R-:W-:-:S04]  /*7b90*/  SHF.R.U32.HI R3, RZ, 0x18, R2 ;  /* 0x00000018ff037819 */ /* 0x000fc80000011602 */
[----:B------:R-:W-:-:S04]  /*7ba0*/  LOP3.LUT R0, R0, R3, RZ, 0xfc, !PT ;  /* 0x0000000300007212 */ /* 0x000fc800078efcff */
[----:B------:R-:W-:Y:S02]  /*7bb0*/  PRMT R8, R0, 0x7610, R8 ;  /* 0x0000761000087816 */ /* 0x000fe40000000008 */
.L_x_2252:
[----:B------:R-:W-:Y:S05]  /*7bc0*/  BSYNC B0 ;  /* 0x0000000000007941 */ /* 0x000fea0003800000 */
.L_x_2251:
[----:B------:R0:W-:Y:S01]  /*7bd0*/  STG.E.U8 [R16.64], R8 ;  /* 0x0000000810007986 */ /* 0x0001e2000c101124 */
[----:B------:R-:W-:Y:S05]  /*7be0*/  BRA `(.L_x_2231) ;  /* 0x0000049000007947 */ /* 0x000fea0003800000 */
.L_x_2249:
        /* <DEDUP_REMOVED lines=17> */
.L_x_2256:
[----:B------:R-:W-:-:S04]  /*7d00*/  LOP3.LUT R2, R3, 0x80000000, RZ, 0xc0, !PT ;  /* 0x8000000003027812 */ /* 0x000fc800078ec0ff */
[----:B------:R-:W-:-:S04]  /*7d10*/  SHF.R.U32.HI R3, RZ, 0x18, R2 ;  /* 0x00000018ff037819 */ /* 0x000fc80000011602 */
[----:B------:R-:W-:-:S04]  /*7d20*/  LOP3.LUT R0, R0, R3, RZ, 0xfc, !PT ;  /* 0x0000000300007212 */ /* 0x000fc800078efcff */
[----:B------:R-:W-:Y:S02]  /*7d30*/  PRMT R8, R0, 0x7610, R8 ;  /* 0x0000761000087816 */ /* 0x000fe40000000008 */
.L_x_2255:
[----:B------:R-:W-:Y:S05]  /*7d40*/  BSYNC B0 ;  /* 0x0000000000007941 */ /* 0x000fea0003800000 */
.L_x_2254:
[----:B------:R0:W-:Y:S01]  /*7d50*/  STG.E.U8 [R16.64], R8 ;  /* 0x0000000810007986 */ /* 0x0001e2000c101124 */
[----:B------:R-:W-:Y:S05]  /*7d60*/  BRA `(.L_x_2231) ;  /* 0x0000031000007947 */ /* 0x000fea0003800000 */
.L_x_2248:
        /* <DEDUP_REMOVED lines=22> */
.L_x_2230:
        /* <DEDUP_REMOVED lines=20> */
.L_x_2258:
[----:B------:R-:W-:-:S06]  /*8010*/  HADD2.F32 R2, -RZ, R2.H0_H0 ;  /* 0x20000002ff027230 */ /* 0x000fcc0000004100 */
[----:B------:R-:W0:Y:S02]  /*8020*/  F2I.U64.TRUNC R2, R2 ;  /* 0x0000000200027311 */ /* 0x000e24000020d800 */
[----:B0-----:R0:W-:Y:S01]  /*8030*/  STG.E.64 [R16.64], R2 ;  /* 0x0000000210007986 */ /* 0x0011e2000c101b24 */
[----:B------:R-:W-:Y:S05]  /*8040*/  BRA `(.L_x_2231) ;  /* 0x0000003000007947 */ /* 0x000fea0003800000 */
.L_x_2257:
[----:B------:R-:W-:-:S04]  /*8050*/  HADD2.F32 R2, -RZ, R2.H0_H0 ;  /* 0x20000002ff027230 */ /* 0x000fc80000004100 */
[----:B------:R-:W0:Y:S02]  /*8060*/  F2I.FTZ.U32.TRUNC.NTZ R3, R2 ;  /* 0x0000000200037305 */ /* 0x000e24000021f000 */
[----:B0-----:R0:W-:Y:S02]  /*8070*/  STG.E [R16.64], R3 ;  /* 0x0000000310007986 */ /* 0x0011e4000c101924 */
.L_x_2231:
        /* <DEDUP_REMOVED lines=258> */
.L_x_2259:
        /* <DEDUP_REMOVED lines=21> */
.L_x_2263:
[----:B------:R-:W2:Y:S02]  /*91f0*/  LDG.E.U8 R2, [R2.64] ;  /* 0x0000002402027981 */ /* 0x000ea4000c1e1100 */
[----:B--2---:R-:W0:Y:S02]  /*9200*/  I2F.U16 R0, R2 ;  /* 0x0000000200007306 */ /* 0x004e240000101000 */
[----:B0-----:R-:W-:-:S04]  /*9210*/  F2FP.PACK_AB R0, RZ, R0 ;  /* 0x00000000ff00723e */ /* 0x001fc800000000ff */
[----:B------:R-:W-:Y:S01]  /*9220*/  PRMT R19, R0, 0x7610, R19 ;  /* 0x0000761000137816 */ /* 0x000fe20000000013 */
[----:B------:R-:W-:Y:S05]  /*9230*/  BRA `(.L_x_2265) ;  /* 0x00000ed000007947 */ /* 0x000fea0003800000 */
.L_x_2262:
        /* <DEDUP_REMOVED lines=11> */
.L_x_2267:
[----:B------:R-:W2:Y:S02]  /*92f0*/  LDG.E R2, [R2.64] ;  /* 0x0000002402027981 */ /* 0x000ea4000c1e1900 */
[----:B--2---:R-:W0:Y:S02]  /*9300*/  I2F R0, R2 ;  /* 0x0000000200007306 */ /* 0x004e240000201400 */
[----:B0-----:R-:W-:-:S04]  /*9310*/  F2FP.PACK_AB R0, RZ, R0 ;  /* 0x00000000ff00723e */ /* 0x001fc800000000ff */
[----:B------:R-:W-:Y:S01]  /*9320*/  PRMT R19, R0, 0x7610, R19 ;  /* 0x0000761000137816 */ /* 0x000fe20000000013 */
[----:B------:R-:W-:Y:S05]  /*9330*/  BRA `(.L_x_2265) ;  /* 0x00000dd000007947 */ /* 0x000fea0003800000 */
.L_x_2266:
[----:B------:R-:W2:Y:S02]  /*9340*/  LDG.E.U16 R2, [R2.64] ;  /* 0x0000002402027981 */ /* 0x000ea4000c1e1500 */
[----:B--2---:R-:W0:Y:S02]  /*9350*/  I2F.S16 R0, R2 ;  /* 0x0000000200007306 */ /* 0x004e240000101400 */
[----:B0-----:R-:W-:-:S04]  /*9360*/  F2FP.PACK_AB R0, RZ, R0 ;  /* 0x00000000ff00723e */ /* 0x001fc800000000ff */
[----:B------:R-:W-:Y:S01]  /*9370*/  PRMT R19, R0, 0x7610, R19 ;  /* 0x0000761000137816 */ /* 0x000fe20000000013 */
[----:B------:R-:W-:Y:S05]  /*9380*/  BRA `(.L_x_2265) ;  /* 0x00000d8000007947 */ /* 0x000fea0003800000 */
.L_x_2261:
        /* <DEDUP_REMOVED lines=9> */
.L_x_2269:
[----:B------:R0:W5:Y:S01]  /*9420*/  LDG.E.U16 R19, [R2.64] ;  /* 0x0000002402137981 */ /* 0x000162000c1e1500 */
[----:B------:R-:W-:Y:S05]  /*9430*/  BRA `(.L_x_2265) ;  /* 0x00000cd000007947 */ /* 0x000fea0003800000 */
.L_x_2268:
        /* <DEDUP_REMOVED lines=9> */
.L_x_2271:
[----:B------:R0:W5:Y:S01]  /*94d0*/  LDG.E.U16 R19, [R2.64] ;  /* 0x0000002402137981 */ /* 0x000162000c1e1500 */
[----:B------:R-:W-:Y:S05]  /*94e0*/  BRA `(.L_x_2265) ;  /* 0x00000c2000007947 */ /* 0x000fea0003800000 */
.L_x_2270:
[----:B------:R-:W2:Y:S02]  /*94f0*/  LDG.E.64 R2, [R2.64] ;  /* 0x0000002402027981 */ /* 0x000ea4000c1e1b00 */
[----:B--2---:R-:W0:Y:S01]  /*9500*/  F2F.F32.F64 R0, R2 ;  /* 0x0000000200007310 */ /* 0x004e220000301000 */
[----:B------:R-:W0:-:S14]  /*9510*/  DSETP.GEU.AND P0, PT, |R2|, c[0x2][0x0], PT ;  /* 0x008000000200762a */ /* 0x000e1c0003f0e200 */
[----:B0-----:R-:W-:-:S05]  /*9520*/  @!P0 FMUL R0, R0, 1.175494350822287508e-38 ;  /* 0x0080000000008820 */ /* 0x001fca0000400000 */
[----:B------:R-:W-:-:S04]  /*9530*/  F2FP.PACK_AB R0, RZ, R0 ;  /* 0x00000000ff00723e */ /* 0x000fc800000000ff */
[----:B------:R-:W-:Y:S01]  /*9540*/  PRMT R19, R0, 0x7610, R19 ;  /* 0x0000761000137816 */ /* 0x000fe20000000013 */
[----:B------:R-:W-:Y:S05]  /*9550*/  BRA `(.L_x_2265) ;  /* 0x00000bb000007947 */ /* 0x000fea0003800000 */
.L_x_2260:
        /* <DEDUP_REMOVED lines=14> */
.L_x_2274:
[----:B------:R-:W2:Y:S02]  /*9640*/  LDG.E.64 R2, [R2.64] ;  /* 0x0000002402027981 */ /* 0x000ea4000c1e1b00 */
[----:B--2---:R-:W0:Y:S01]  /*9650*/  F2F.F32.F64 R0, R2 ;  /* 0x0000000200007310 */ /* 0x004e220000301000 */
[----:B------:R-:W0:-:S14]  /*9660*/  DSETP.GEU.AND P0, PT, |R2|, c[0x2][0x0], PT ;  /* 0x008000000200762a */ /* 0x000e1c0003f0e200 */
[----:B0-----:R-:W-:-:S05]  /*9670*/  @!P0 FMUL R0, R0, 1.175494350822287508e-38 ;  /* 0x0080000000008820 */ /* 0x001fca0000400000 */
[----:B------:R-:W-:-:S04]  /*9680*/  F2FP.PACK_AB R0, RZ, R0 ;  /* 0x00000000ff00723e */ /* 0x000fc800000000ff */
[----:B------:R-:W-:Y:S01]  /*9690*/  PRMT R19, R0, 0x7610, R19 ;  /* 0x0000761000137816 */ /* 0x000fe20000000013 */
[----:B------:R-:W-:Y:S05]  /*96a0*/  BRA `(.L_x_2265) ;  /* 0x00000a6000007947 */ /* 0x000fea0003800000 */
.L_x_2273:
        /* <DEDUP_REMOVED lines=28> */
.L_x_2276:
        /* <DEDUP_REMOVED lines=15> */
.L_x_2275:
[----:B------:R-:W2:Y:S02]  /*9960*/  LDG.E.U16 R0, [R2.64] ;  /* 0x0000002402007981 */ /* 0x000ea4000c1e1500 */
[----:B--2---:R-:W-:-:S04]  /*9970*/  PRMT R0, RZ, 0x5410, R0 ;  /* 0x00005410ff007816 */ /* 0x004fc80000000000 */
[----:B------:R-:W-:-:S04]  /*9980*/  F2FP.PACK_AB R0, RZ, R0 ;  /* 0x00000000ff00723e */ /* 0x000fc800000000ff */
[----:B------:R-:W-:Y:S01]  /*9990*/  PRMT R19, R0, 0x7610, R19 ;  /* 0x0000761000137816 */ /* 0x000fe20000000013 */
[----:B------:R-:W-:Y:S05]  /*99a0*/  BRA `(.L_x_2265) ;  /* 0x0000076000007947 */ /* 0x000fea0003800000 */
.L_x_2272:
        /* <DEDUP_REMOVED lines=12> */
.L_x_2279:
        /* <DEDUP_REMOVED lines=21> */
.L_x_2283:
[----:B------:R-:W-:Y:S05]  /*9bc0*/  BSYNC B1 ;  /* 0x0000000000017941 */ /* 0x000fea0003800000 */
.L_x_2282:
[----:B------:R-:W-:Y:S01]  /*9bd0*/  LEA R3, R0, 0x3b800000, 0x17 ;  /* 0x3b80000000037811 */ /* 0x000fe200078eb8ff */
[----:B------:R-:W-:-:S05]  /*9be0*/  IMAD.SHL.U32 R0, R2, 0x100000, RZ ;  /* 0x0010000002007824 */ /* 0x000fca00078e00ff */
[----:B------:R-:W-:Y:S02]  /*9bf0*/  LOP3.LUT R0, R3, R0, R4, 0xfe, !PT ;  /* 0x0000000003007212 */ /* 0x000fe400078efe04 */
.L_x_2281:
[----:B------:R-:W-:Y:S05]  /*9c00*/  BSYNC B0 ;  /* 0x0000000000007941 */ /* 0x000fea0003800000 */
.L_x_2280:
[----:B------:R-:W-:-:S04]  /*9c10*/  F2FP.PACK_AB R0, RZ, R0 ;  /* 0x00000000ff00723e */ /* 0x000fc800000000ff */
[----:B------:R-:W-:Y:S01]  /*9c20*/  PRMT R19, R0, 0x7610, R19 ;  /* 0x0000761000137816 */ /* 0x000fe20000000013 */
[----:B------:R-:W-:Y:S05]  /*9c30*/  BRA `(.L_x_2265) ;  /* 0x000004d000007947 */ /* 0x000fea0003800000 */
.L_x_2278:
        /* <DEDUP_REMOVED lines=21> */
.L_x_2287:
[----:B------:R-:W-:Y:S05]  /*9d90*/  BSYNC B1 ;  /* 0x0000000000017941 */ /* 0x000fea0003800000 */
.L_x_2286:
[----:B------:R-:W-:Y:S01]  /*9da0*/  LEA R3, R0, 0x37800000, 0x17 ;  /* 0x3780000000037811 */ /* 0x000fe200078eb8ff */
[----:B------:R-:W-:-:S05]  /*9db0*/  IMAD.SHL.U32 R0, R2, 0x200000, RZ ;  /* 0x0020000002007824 */ /* 0x000fca00078e00ff */
[----:B------:R-:W-:Y:S02]  /*9dc0*/  LOP3.LUT R0, R3, R0, R4, 0xfe, !PT ;  /* 0x0000000003007212 */ /* 0x000fe400078efe04 */
.L_x_2285:
[----:B------:R-:W-:Y:S05]  /*9dd0*/  BSYNC B0 ;  /* 0x0000000000007941 */ /* 0x000fea0003800000 */
.L_x_2284:
[----:B------:R-:W-:-:S04]  /*9de0*/  F2FP.PACK_AB R0, RZ, R0 ;  /* 0x00000000ff00723e */ /* 0x000fc800000000ff */
[----:B------:R-:W-:Y:S01]  /*9df0*/  PRMT R19, R0, 0x7610, R19 ;  /* 0x0000761000137816 */ /* 0x000fe20000000013 */
[----:B------:R-:W-:Y:S05]  /*9e00*/  BRA `(.L_x_2265) ;  /* 0x0000030000007947 */ /* 0x000fea0003800000 */
.L_x_2277:
        /* <DEDUP_REMOVED lines=14> */
.L_x_2291:
[----:B------:R-:W-:Y:S05]  /*9ef0*/  BSYNC B0 ;  /* 0x0000000000007941 */ /* 0x000fea0003800000 */
.L_x_2290:
[----:B------:R-:W-:-:S04]  /*9f00*/  F2FP.PACK_AB R0, RZ, R0 ;  /* 0x00000000ff00723e */ /* 0x000fc800000000ff */
[----:B------:R-:W-:Y:S01]  /*9f10*/  PRMT R19, R0, 0x7610, R19 ;  /* 0x0000761000137816 */ /* 0x000fe20000000013 */
[----:B------:R-:W-:Y:S05]  /*9f20*/  BRA `(.L_x_2265) ;  /* 0x000001e000007947 */ /* 0x000fea0003800000 */
.L_x_2264:
        /* <DEDUP_REMOVED lines=21> */
.L_x_2289:
[----:B------:R-:W2:Y:S02]  /*a080*/  LDG.E.64 R2, [R2.64] ;  /* 0x0000002402027981 */ /* 0x000ea4000c1e1b00 */
[----:B--2---:R-:W0:Y:S02]  /*a090*/  I2F.U64 R0, R2 ;  /* 0x0000000200007312 */ /* 0x004e240000301000 */
[----:B0-----:R-:W-:-:S04]  /*a0a0*/  F2FP.PACK_AB R0, RZ, R0 ;  /* 0x00000000ff00723e */ /* 0x001fc800000000ff */
[----:B------:R-:W-:Y:S01]  /*a0b0*/  PRMT R19, R0, 0x7610, R19 ;  /* 0x0000761000137816 */ /* 0x000fe20000000013 */
[----:B------:R-:W-:Y:S05]  /*a0c0*/  BRA `(.L_x_2265) ;  /* 0x0000004000007947 */ /* 0x000fea0003800000 */
.L_x_2288:
[----:B------:R-:W2:Y:S02]  /*a0d0*/  LDG.E R2, [R2.64] ;  /* 0x0000002402027981 */ /* 0x000ea4000c1e1900 */
[----:B--2---:R-:W0:Y:S02]  /*a0e0*/  I2F.U32 R0, R2 ;  /* 0x0000000200007306 */ /* 0x004e240000201000 */
[----:B0-----:R-:W-:-:S04]  /*a0f0*/  F2FP.PACK_AB R0, RZ, R0 ;  /* 0x00000000ff00723e */ /* 0x001fc800000000ff */
[----:B------:R-:W-:Y:S02]  /*a100*/  PRMT R19, R0, 0x7610, R19 ;  /* 0x0000761000137816 */ /* 0x000fe40000000013 */
.L_x_2265:
        /* <DEDUP_REMOVED lines=18> */
.L_x_2295:
[----:B------:R-:W2:Y:S02]  /*a230*/  LDG.E.U8 R2, [R2.64] ;  /* 0x0000002402027981 */ /* 0x000ea4000c1e1100 */
[----:B--2---:R-:W0:Y:S02]  /*a240*/  I2F.U16 R0, R2 ;  /* 0x0000000200007306 */ /* 0x004e240000101000 */
[----:B0-----:R-:W-:Y:S01]  /*a250*/  F2FP.PACK_AB R0, RZ, R0 ;  /* 0x00000000ff00723e */ /* 0x001fe200000000ff */
[----:B------:R-:W-:Y:S05]  /*a260*/  BRA `(.L_x_2297) ;  /* 0x00000e1000007947 */ /* 0x000fea0003800000 */
.L_x_2294:
        /* <DEDUP_REMOVED lines=10> */
.L_x_2299:
[----:B------:R-:W2:Y:S02]  /*a310*/  LDG.E R2, [R2.64] ;  /* 0x0000002402027981 */ /* 0x000ea4000c1e1900 */
[----:B--2---:R-:W0:Y:S02]  /*a320*/  I2F R0, R2 ;  /* 0x0000000200007306 */ /* 0x004e240000201400 */
[----:B0-----:R-:W-:Y:S01]  /*a330*/  F2FP.PACK_AB R0, RZ, R0 ;  /* 0x00000000ff00723e */ /* 0x001fe200000000ff */
[----:B------:R-:W-:Y:S05]  /*a340*/  BRA `(.L_x_2297) ;  /* 0x00000d3000007947 */ /* 0x000fea0003800000 */
.L_x_2298:
[----:B------:R-:W2:Y:S02]  /*a350*/  LDG.E.U16 R2, [R2.64] ;  /* 0x0000002402027981 */ /* 0x000ea4000c1e1500 */
[----:B--2---:R-:W0:Y:S02]  /*a360*/  I2F.S16 R0, R2 ;  /* 0x0000000200007306 */ /* 0x004e240000101400 */
[----:B0-----:R-:W-:Y:S01]  /*a370*/  F2FP.PACK_AB R0, RZ, R0 ;  /* 0x00000000ff00723e */ /* 0x001fe200000000ff */
[----:B------:R-:W-:Y:S05]  /*a380*/  BRA `(.L_x_2297) ;  /* 0x00000cf000007947 */ /* 0x000fea0003800000 */
.L_x_2293:
        /* <DEDUP_REMOVED lines=9> */
.L_x_2301:
[----:B------:R0:W5:Y:S01]  /*a420*/  LDG.E.U16 R0, [R2.64] ;  /* 0x0000002402007981 */ /* 0x000162000c1e1500 */
[----:B------:R-:W-:Y:S05]  /*a430*/  BRA `(.L_x_2297) ;  /* 0x00000c4000007947 */ /* 0x000fea0003800000 */
.L_x_2300:
        /* <DEDUP_REMOVED lines=9> */
.L_x_2303:
[----:B------:R0:W5:Y:S01]  /*a4d0*/  LDG.E.U16 R0, [R2.64] ;  /* 0x0000002402007981 */ /* 0x000162000c1e1500 */
[----:B------:R-:W-:Y:S05]  /*a4e0*/  BRA `(.L_x_2297) ;  /* 0x00000b9000007947 */ /* 0x000fea0003800000 */
.L_x_2302:
[----:B------:R-:W2:Y:S02]  /*a4f0*/  LDG.E.64 R2, [R2.64] ;  /* 0x0000002402027981 */ /* 0x000ea4000c1e1b00 */
[----:B--2---:R-:W0:Y:S01]  /*a500*/  F2F.F32.F64 R0, R2 ;  /* 0x0000000200007310 */ /* 0x004e220000301000 */
[----:B------:R-:W0:-:S14]  /*a510*/  DSETP.GEU.AND P0, PT, |R2|, c[0x2][0x0], PT ;  /* 0x008000000200762a */ /* 0x000e1c0003f0e200 */
[----:B0-----:R-:W-:-:S05]  /*a520*/  @!P0 FMUL R0, R0, 1.175494350822287508e-38 ;  /* 0x0080000000008820 */ /* 0x001fca0000400000 */
[----:B------:R-:W-:Y:S01]  /*a530*/  F2FP.PACK_AB R0, RZ, R0 ;  /* 0x00000000ff00723e */ /* 0x000fe200000000ff */
[----:B------:R-:W-:Y:S05]  /*a540*/  BRA `(.L_x_2297) ;  /* 0x00000b3000007947 */ /* 0x000fea0003800000 */
.L_x_2292:
        /* <DEDUP_REMOVED lines=13> */
.L_x_2306:
[----:B------:R-:W2:Y:S02]  /*a620*/  LDG.E.64 R2, [R2.64] ;  /* 0x0000002402027981 */ /* 0x000ea4000c1e1b00 */
[----:B--2---:R-:W0:Y:S01]  /*a630*/  F2F.F32.F64 R0, R2 ;  /* 0x0000000200007310 */ /* 0x004e220000301000 */
[----:B------:R-:W0:-:S14]  /*a640*/  DSETP.GEU.AND P0, PT, |R2|, c[0x2][0x0], PT ;  /* 0x008000000200762a */ /* 0x000e1c0003f0e200 */
[----:B0-----:R-:W-:-:S05]  /*a650*/  @!P0 FMUL R0, R0, 1.175494350822287508e-38 ;  /* 0x0080000000008820 */ /* 0x001fca0000400000 */
[----:B------:R-:W-:Y:S01]  /*a660*/  F2FP.PACK_AB R0, RZ, R0 ;  /* 0x00000000ff00723e */ /* 0x000fe200000000ff */
[----:B------:R-:W-:Y:S05]  /*a670*/  BRA `(.L_x_2297) ;  /* 0x00000a0000007947 */ /* 0x000fea0003800000 */
.L_x_2305:
        /* <DEDUP_REMOVED lines=28> */
.L_x_2308:
        /* <DEDUP_REMOVED lines=15> */
.L_x_2307:
[----:B------:R-:W2:Y:S02]  /*a930*/  LDG.E.U16 R0, [R2.64] ;  /* 0x0000002402007981 */ /* 0x000ea4000c1e1500 */
[----:B--2---:R-:W-:-:S04]  /*a940*/  PRMT R0, RZ, 0x5410, R0 ;  /* 0x00005410ff007816 */ /* 0x004fc80000000000 */
[----:B------:R-:W-:Y:S01]  /*a950*/  F2FP.PACK_AB R0, RZ, R0 ;  /* 0x00000000ff00723e */ /* 0x000fe200000000ff */
[----:B------:R-:W-:Y:S05]  /*a960*/  BRA `(.L_x_2297) ;  /* 0x0000071000007947 */ /* 0x000fea0003800000 */
.L_x_2304:
        /* <DEDUP_REMOVED lines=12> */
.L_x_2311:
        /* <DEDUP_REMOVED lines=21> */
.L_x_2315:
[----:B------:R-:W-:Y:S05]  /*ab80*/  BSYNC B1 ;  /* 0x0000000000017941 */ /* 0x000fea0003800000 */
.L_x_2314:
[----:B------:R-:W-:Y:S01]  /*ab90*/  LEA R3, R0, 0x3b800000, 0x17 ;  /* 0x3b80000000037811 */ /* 0x000fe200078eb8ff */
[----:B------:R-:W-:-:S05]  /*aba0*/  IMAD.SHL.U32 R0, R2, 0x100000, RZ ;  /* 0x0010000002007824 */ /* 0x000fca00078e00ff */
[----:B------:R-:W-:Y:S02]  /*abb0*/  LOP3.LUT R0, R3, R0, R4, 0xfe, !PT ;  /* 0x0000000003007212 */ /* 0x000fe400078efe04 */
.L_x_2313:
[----:B------:R-:W-:Y:S05]  /*abc0*/  BSYNC B0 ;  /* 0x0000000000007941 */ /* 0x000fea0003800000 */
.L_x_2312:
[----:B------:R-:W-:Y:S01]  /*abd0*/  F2FP.PACK_AB R0, RZ, R0 ;  /* 0x00000000ff00723e */ /* 0x000fe200000000ff */
[----:B------:R-:W-:Y:S05]  /*abe0*/  BRA `(.L_x_2297) ;  /* 0x0000049000007947 */ /* 0x000fea0003800000 */
.L_x_2310:
        /* <DEDUP_REMOVED lines=21> */
.L_x_2319:
[----:B------:R-:W-:Y:S05]  /*ad40*/  BSYNC B1 ;  /* 0x0000000000017941 */ /* 0x000fea0003800000 */
.L_x_2318:
[----:B------:R-:W-:Y:S01]  /*ad50*/  LEA R3, R0, 0x37800000, 0x17 ;  /* 0x3780000000037811 */ /* 0x000fe200078eb8ff */
[----:B------:R-:W-:-:S05]  /*ad60*/  IMAD.SHL.U32 R0, R2, 0x200000, RZ ;  /* 0x0020000002007824 */ /* 0x000fca00078e00ff */
[----:B------:R-:W-:Y:S02]  /*ad70*/  LOP3.LUT R0, R3, R0, R4, 0xfe, !PT ;  /* 0x0000000003007212 */ /* 0x000fe400078efe04 */
.L_x_2317:
[----:B------:R-:W-:Y:S05]  /*ad80*/  BSYNC B0 ;  /* 0x0000000000007941 */ /* 0x000fea0003800000 */
.L_x_2316:
[----:B------:R-:W-:Y:S01]  /*ad90*/  F2FP.PACK_AB R0, RZ, R0 ;  /* 0x00000000ff00723e */ /* 0x000fe200000000ff */
[----:B------:R-:W-:Y:S05]  /*ada0*/  BRA `(.L_x_2297) ;  /* 0x000002d000007947 */ /* 0x000fea0003800000 */
.L_x_2309:
        /* <DEDUP_REMOVED lines=14> */
.L_x_2323:
[----:B------:R-:W-:Y:S05]  /*ae90*/  BSYNC B0 ;  /* 0x0000000000007941 */ /* 0x000fea0003800000 */
.L_x_2322:
[----:B------:R-:W-:Y:S01]  /*aea0*/  F2FP.PACK_AB R0, RZ, R0 ;  /* 0x00000000ff00723e */ /* 0x000fe200000000ff */
[----:B------:R-:W-:Y:S05]  /*aeb0*/  BRA `(.L_x_2297) ;  /* 0x000001c000007947 */ /* 0x000fea0003800000 */
.L_x_2296:
        /* <DEDUP_REMOVED lines=21> */
.L_x_2321:
[----:B------:R-:W2:Y:S02]  /*b010*/  LDG.E.64 R2, [R2.64] ;  /* 0x0000002402027981 */ /* 0x000ea4000c1e1b00 */
[----:B--2---:R-:W0:Y:S02]  /*b020*/  I2F.U64 R0, R2 ;  /* 0x0000000200007312 */ /* 0x004e240000301000 */
[----:B0-----:R-:W-:Y:S01]  /*b030*/  F2FP.PACK_AB R0, RZ, R0 ;  /* 0x00000000ff00723e */ /* 0x001fe200000000ff */
[----:B------:R-:W-:Y:S05]  /*b040*/  BRA `(.L_x_2297) ;  /* 0x0000003000007947 */ /* 0x000fea0003800000 */
.L_x_2320:
[----:B------:R-:W2:Y:S02]  /*b050*/  LDG.E R2, [R2.64] ;  /* 0x0000002402027981 */ /* 0x000ea4000c1e1900 */
[----:B--2---:R-:W0:Y:S02]  /*b060*/  I2F.U32 R0, R2 ;  /* 0x0000000200007306 */ /* 0x004e240000201000 */
[----:B0-----:R-:W-:-:S06]  /*b070*/  F2FP.PACK_AB R0, RZ, R0 ;  /* 0x00000000ff00723e */ /* 0x001fcc00000000ff */
.L_x_2297:
        /* <DEDUP_REMOVED lines=24> */
.L_x_2327:
[----:B------:R-:W-:-:S06]  /*b200*/  HADD2.F32 R3, -RZ, R2.H0_H0 ;  /* 0x20000002ff037230 */ /* 0x000fcc0000004100 */
[----:B------:R-:W0:Y:S02]  /*b210*/  F2I.S64.TRUNC R2, R3 ;  /* 0x0000000300027311 */ /* 0x000e24000020d900 */
[----:B0-----:R0:W-:Y:S01]  /*b220*/  STG.E.U8 [R16.64], R2 ;  /* 0x0000000210007986 */ /* 0x0011e2000c101124 */
[----:B------:R-:W-:Y:S05]  /*b230*/  BRA `(.L_x_2329) ;  /* 0x00000e4000007947 */ /* 0x000fea0003800000 */
.L_x_2326:
        /* <DEDUP_REMOVED lines=10> */
.L_x_2331:
[----:B------:R-:W-:-:S04]  /*b2e0*/  HADD2.F32 R2, -RZ, R2.H0_H0 ;  /* 0x20000002ff027230 */ /* 0x000fc80000004100 */
[----:B------:R-:W0:Y:S02]  /*b2f0*/  F2I.FTZ.TRUNC.NTZ R3, R2 ;  /* 0x0000000200037305 */ /* 0x000e24000021f100 */
[----:B0-----:R0:W-:Y:S01]  /*b300*/  STG.E [R16.64], R3 ;  /* 0x0000000310007986 */ /* 0x0011e2000c101924 */
[----:B------:R-:W-:Y:S05]  /*b310*/  BRA `(.L_x_2329) ;  /* 0x00000d6000007947 */ /* 0x000fea0003800000 */
.L_x_2330:
[----:B------:R-:W-:-:S04]  /*b320*/  HADD2.F32 R2, -RZ, R2.H0_H0 ;  /* 0x20000002ff027230 */ /* 0x000fc80000004100 */
[----:B------:R-:W0:Y:S02]  /*b330*/  F2I.FTZ.TRUNC.NTZ R3, R2 ;  /* 0x0000000200037305 */ /* 0x000e24000021f100 */
[----:B0-----:R0:W-:Y:S01]  /*b340*/  STG.E.U16 [R16.64], R3 ;  /* 0x0000000310007986 */ /* 0x0011e2000c101524 */
[----:B------:R-:W-:Y:S05]  /*b350*/  BRA `(.L_x_2329) ;  /* 0x00000d2000007947 */ /* 0x000fea0003800000 */
.L_x_2325:
        /* <DEDUP_REMOVED lines=9> */
.L_x_2333:
[----:B------:R0:W-:Y:S01]  /*b3f0*/  STG.E.U16 [R16.64], R2 ;  /* 0x0000000210007986 */ /* 0x0001e2000c101524 */
[----:B------:R-:W-:Y:S05]  /*b400*/  BRA `(.L_x_2329) ;  /* 0x00000c7000007947 */ /* 0x000fea0003800000 */
.L_x_2332:
        /* <DEDUP_REMOVED lines=10> */
.L_x_2335:
[----:B------:R-:W-:-:S05]  /*b4b0*/  HADD2.F32 R0, -RZ, R2.H0_H0 ;  /* 0x20000002ff007230 */ /* 0x000fca0000004100 */
[----:B------:R-:W-:-:S04]  /*b4c0*/  F2FP.PACK_AB R0, RZ, R0 ;  /* 0x00000000ff00723e */ /* 0x000fc800000000ff */
[----:B------:R-:W-:-:S05]  /*b4d0*/  PRMT R0, R0, 0x5410, RZ ;  /* 0x0000541000007816 */ /* 0x000fca00000000ff */
[----:B------:R0:W-:Y:S01]  /*b4e0*/  STG.E [R16.64], R0 ;  /* 0x0000000010007986 */ /* 0x0001e2000c101924 */
[----:B------:R-:W-:Y:S05]  /*b4f0*/  BRA `(.L_x_2329) ;  /* 0x00000b8000007947 */ /* 0x000fea0003800000 */
.L_x_2334:
[----:B------:R-:W-:-:S05]  /*b500*/  HADD2.F32 R2, -RZ, R2.H0_H0 ;  /* 0x20000002ff027230 */ /* 0x000fca0000004100 */
[----:B------:R-:W-:-:S06]  /*b510*/  FMUL.FTZ R2, R2, 1 ;  /* 0x3f80000002027820 */ /* 0x000fcc0000410000 */
[----:B------:R-:W0:Y:S02]  /*b520*/  F2F.F64.F32 R2, R2 ;  /* 0x0000000200027310 */ /* 0x000e240000201800 */
[----:B0-----:R0:W-:Y:S01]  /*b530*/  STG.E.64 [R16.64], R2 ;  /* 0x0000000210007986 */ /* 0x0011e2000c101b24 */
[----:B------:R-:W-:Y:S05]  /*b540*/  BRA `(.L_x_2329) ;  /* 0x00000b3000007947 */ /* 0x000fea0003800000 */
.L_x_2324:
        /* <DEDUP_REMOVED lines=13> */
.L_x_2338:
[----:B------:R-:W-:Y:S01]  /*b620*/  HADD2.F32 R2, -RZ, R2.H0_H0 ;  /* 0x20000002ff027230 */ /* 0x000fe20000004100 */
[----:B------:R-:W-:-:S04]  /*b630*/  CS2R R6, SRZ ;  /* 0x0000000000067805 */ /* 0x000fc8000001ff00 */
[----:B------:R-:W-:-:S04]  /*b640*/  FMUL.FTZ R2, R2, 1 ;  /* 0x3f80000002027820 */ /* 0x000fc80000410000 */
[----:B------:R-:W0:Y:S02]  /*b650*/  F2F.F64.F32 R4, R2 ;  /* 0x0000000200047310 */ /* 0x000e240000201800 */
[----:B0-----:R0:W-:Y:S01]  /*b660*/  STG.E.128 [R16.64], R4 ;  /* 0x0000000410007986 */ /* 0x0011e2000c101d24 */
[----:B------:R-:W-:Y:S05]  /*b670*/  BRA `(.L_x_2329) ;  /* 0x00000a0000007947 */ /* 0x000fea0003800000 */
.L_x_2337:
        /* <DEDUP_REMOVED lines=21> */
.L_x_2342:
[----:B------:R-:W-:Y:S05]  /*b7d0*/  BSYNC B0 ;  /* 0x0000000000007941 */ /* 0x000fea0003800000 */
.L_x_2341:
[----:B------:R-:W-:-:S05]  /*b7e0*/  LOP3.LUT R3, R0, R3, RZ, 0xfc, !PT ;  /* 0x0000000300037212 */ /* 0x000fca00078efcff */
[----:B------:R0:W-:Y:S01]  /*b7f0*/  STG.E.U8 [R16.64], R3 ;  /* 0x0000000310007986 */ /* 0x0001e2000c101124 */
[----:B------:R-:W-:Y:S05]  /*b800*/  BRA `(.L_x_2329) ;  /* 0x0000087000007947 */ /* 0x000fea0003800000 */
.L_x_2340:
        /* <DEDUP_REMOVED lines=13> */
.L_x_2344:
[----:B------:R-:W-:Y:S01]  /*b8e0*/  IMAD.MOV.U32 R0, RZ, RZ, 0x7f ;  /* 0x0000007fff007424 */ /* 0x000fe200078e00ff */
[----:B------:R-:W-:-:S04]  /*b8f0*/  ISETP.GT.U32.AND P0, PT, R2, 0x7f800000, PT ;  /* 0x7f8000000200780c */ /* 0x000fc80003f04070 */
[----:B------:R-:W-:-:S04]  /*b900*/  SEL R0, R0, 0x7c, P0 ;  /* 0x0000007c00007807 */ /* 0x000fc80000000000 */
.L_x_2345:
[----:B------:R-:W-:Y:S05]  /*b910*/  BSYNC B0 ;  /* 0x0000000000007941 */ /* 0x000fea0003800000 */
.L_x_2343:
[----:B------:R-:W-:-:S04]  /*b920*/  LOP3.LUT R2, R3, 0x80000000, RZ, 0xc0, !PT ;  /* 0x8000000003027812 */ /* 0x000fc800078ec0ff */
[----:B------:R-:W-:-:S04]  /*b930*/  SHF.R.U32.HI R3, RZ, 0x18, R2 ;  /* 0x00000018ff037819 */ /* 0x000fc80000011602 */
[----:B------:R-:W-:-:S05]  /*b940*/  LOP3.LUT R3, R0, R3, RZ, 0xfc, !PT ;  /* 0x0000000300037212 */ /* 0x000fca00078efcff */
[----:B------:R0:W-:Y:S01]  /*b950*/  STG.E.U8 [R16.64], R3 ;  /* 0x0000000310007986 */ /* 0x0001e2000c101124 */
[----:B------:R-:W-:Y:S05]  /*b960*/  BRA `(.L_x_2329) ;  /* 0x0000071000007947 */ /* 0x000fea0003800000 */
.L_x_2339:
[----:B------:R-:W-:-:S05]  /*b970*/  HADD2.F32 R0, -RZ, R2.H0_H0 ;  /* 0x20000002ff007230 */ /* 0x000fca0000004100 */
[----:B------:R-:W-:-:S05]  /*b980*/  F2FP.BF16.PACK_AB R0, RZ, R0 ;  /* 0x00000000ff00723e */ /* 0x000fca00000010ff */
[----:B------:R0:W-:Y:S01]  /*b990*/  STG.E.U16 [R16.64], R0 ;  /* 0x0000000010007986 */ /* 0x0001e2000c101524 */
[----:B------:R-:W-:Y:S05]  /*b9a0*/  BRA `(.L_x_2329) ;  /* 0x000006d000007947 */ /* 0x000fea0003800000 */
.L_x_2336:
        /* <DEDUP_REMOVED lines=12> */
.L_x_2348:
        /* <DEDUP_REMOVED lines=17> */
.L_x_2351:
[----:B------:R-:W-:-:S04]  /*bb80*/  LOP3.LUT R2, R3, 0x80000000, RZ, 0xc0, !PT ;  /* 0x8000000003027812 */ /* 0x000fc800078ec0ff */
[----:B------:R-:W-:-:S04]  /*bb90*/  SHF.R.U32.HI R3, RZ, 0x18, R2 ;  /* 0x00000018ff037819 */ /* 0x000fc80000011602 */
[----:B------:R-:W-:-:S04]  /*bba0*/  LOP3.LUT R0, R0, R3, RZ, 0xfc, !PT ;  /* 0x0000000300007212 */ /* 0x000fc800078efcff */
[----:B------:R-:W-:Y:S02]  /*bbb0*/  PRMT R8, R0, 0x7610, R8 ;  /* 0x0000761000087816 */ /* 0x000fe40000000008 */
.L_x_2350:
[----:B------:R-:W-:Y:S05]  /*bbc0*/  BSYNC B0 ;  /* 0x0000000000007941 */ /* 0x000fea0003800000 */
.L_x_2349:
[----:B------:R0:W-:Y:S01]  /*bbd0*/  STG.E.U8 [R16.64], R8 ;  /* 0x0000000810007986 */ /* 0x0001e2000c101124 */
[----:B------:R-:W-:Y:S05]  /*bbe0*/  BRA `(.L_x_2329) ;  /* 0x0000049000007947 */ /* 0x000fea0003800000 */
.L_x_2347:
        /* <DEDUP_REMOVED lines=17> */
.L_x_2354:
[----:B------:R-:W-:-:S04]  /*bd00*/  LOP3.LUT R2, R3, 0x80000000, RZ, 0xc0, !PT ;  /* 0x8000000003027812 */ /* 0x000fc800078ec0ff */
[----:B------:R-:W-:-:S04]  /*bd10*/  SHF.R.U32.HI R3, RZ, 0x18, R2 ;  /* 0x00000018ff037819 */ /* 0x000fc80000011602 */
[----:B------:R-:W-:-:S04]  /*bd20*/  LOP3.LUT R0, R0, R3, RZ, 0xfc, !PT ;  /* 0x0000000300007212 */ /* 0x000fc800078efcff */
[----:B------:R-:W-:Y:S02]  /*bd30*/  PRMT R8, R0, 0x7610, R8 ;  /* 0x0000761000087816 */ /* 0x000fe40000000008 */
.L_x_2353:
[----:B------:R-:W-:Y:S05]  /*bd40*/  BSYNC B0 ;  /* 0x0000000000007941 */ /* 0x000fea0003800000 */
.L_x_2352:
[----:B------:R0:W-:Y:S01]  /*bd50*/  STG.E.U8 [R16.64], R8 ;  /* 0x0000000810007986 */ /* 0x0001e2000c101124 */
[----:B------:R-:W-:Y:S05]  /*bd60*/  BRA `(.L_x_2329) ;  /* 0x0000031000007947 */ /* 0x000fea0003800000 */
.L_x_2346:
        /* <DEDUP_REMOVED lines=22> */
.L_x_2328:
        /* <DEDUP_REMOVED lines=20> */
.L_x_2356:
[----:B------:R-:W-:-:S06]  /*c010*/  HADD2.F32 R2, -RZ, R2.H0_H0 ;  /* 0x20000002ff027230 */ /* 0x000fcc0000004100 */
[----:B------:R-:W0:Y:S02]  /*c020*/  F2I.U64.TRUNC R2, R2 ;  /* 0x0000000200027311 */ /* 0x000e24000020d800 */
[----:B0-----:R0:W-:Y:S01]  /*c030*/  STG.E.64 [R16.64], R2 ;  /* 0x0000000210007986 */ /* 0x0011e2000c101b24 */
[----:B------:R-:W-:Y:S05]  /*c040*/  BRA `(.L_x_2329) ;  /* 0x0000003000007947 */ /* 0x000fea0003800000 */
.L_x_2355:
[----:B------:R-:W-:-:S04]  /*c050*/  HADD2.F32 R2, -RZ, R2.H0_H0 ;  /* 0x20000002ff027230 */ /* 0x000fc80000004100 */
[----:B------:R-:W0:Y:S02]  /*c060*/  F2I.FTZ.U32.TRUNC.NTZ R3, R2 ;  /* 0x0000000200037305 */ /* 0x000e24000021f000 */
[----:B0-----:R0:W-:Y:S02]  /*c070*/  STG.E [R16.64], R3 ;  /* 0x0000000310007986 */ /* 0x0011e4000c101924 */
.L_x_2329:
[----:B------:R-:W-:Y:S02]  /*c080*/  IADD3 R23, R23, 0x80, RZ ;  /* 0x0000008017177810 */ /* 0x000fe40007ffe0ff */
.L_x_2160:
[----:B------:R-:W-:Y:S05]  /*c090*/  BSYNC B6 ;  /* 0x0000000000067941 */ /* 0x000fea0003800000 */
.L_x_2159:
        /* <DEDUP_REMOVED lines=257> */
.L_x_2357:
        /* <DEDUP_REMOVED lines=21> */
.L_x_2361:
[----:B------:R-:W2:Y:S02]  /*d200*/  LDG.E.U8 R2, [R2.64] ;  /* 0x0000002402027981 */ /* 0x000ea4000c1e1100 */
[----:B--2---:R-:W0:Y:S02]  /*d210*/  I2F.U16 R0, R2 ;  /* 0x0000000200007306 */ /* 0x004e240000101000 */
[----:B0-----:R-:W-:-:S04]  /*d220*/  F2FP.PACK_AB R0, RZ, R0 ;  /* 0x00000000ff00723e */ /* 0x001fc800000000ff */
[----:B------:R-:W-:Y:S01]  /*d230*/  PRMT R19, R0, 0x7610, R19 ;  /* 0x0000761000137816 */ /* 0x000fe20000000013 */
[----:B------:R-:W-:Y:S05]  /*d240*/  BRA `(.L_x_2363) ;  /* 0x00000ed000007947 */ /* 0x000fea0003800000 */
.L_x_2360:
        /* <DEDUP_REMOVED lines=11> */
.L_x_2365:
[----:B------:R-:W2:Y:S02]  /*d300*/  LDG.E R2, [R2.64] ;  /* 0x0000002402027981 */ /* 0x000ea4000c1e1900 */
[----:B--2---:R-:W0:Y:S02]  /*d310*/  I2F R0, R2 ;  /* 0x0000000200007306 */ /* 0x004e240000201400 */
[----:B0-----:R-:W-:-:S04]  /*d320*/  F2FP.PACK_AB R0, RZ, R0 ;  /* 0x00000000ff00723e */ /* 0x001fc800000000ff */
[----:B------:R-:W-:Y:S01]  /*d330*/  PRMT R19, R0, 0x7610, R19 ;  /* 0x0000761000137816 */ /* 0x000fe20000000013 */
[----:B------:R-:W-:Y:S05]  /*d340*/  BRA `(.L_x_2363) ;  /* 0x00000dd000007947 */ /* 0x000fea0003800000 */
.L_x_2364:
[----:B------:R-:W2:Y:S02]  /*d350*/  LDG.E.U16 R2, [R2.64] ;  /* 0x0000002402027981 */ /* 0x000ea4000c1e1500 */
[----:B--2---:R-:W0:Y:S02]  /*d360*/  I2F.S16 R0, R2 ;  /* 0x0000000200007306 */ /* 0x004e240000101400 */
[----:B0-----:R-:W-:-:S04]  /*d370*/  F2FP.PACK_AB R0, RZ, R0 ;  /* 0x00000000ff00723e */ /* 0x001fc800000000ff */
[----:B------:R-:W-:Y:S01]  /*d380*/  PRMT R19, R0, 0x7610, R19 ;  /* 0x0000761000137816 */ /* 0x000fe20000000013 */
[----:B------:R-:W-:Y:S05]  /*d390*/  BRA `(.L_x_2363) ;  /* 0x00000d8000007947 */ /* 0x000fea0003800000 */
.L_x_2359:
        /* <DEDUP_REMOVED lines=9> */
.L_x_2367:
[----:B------:R0:W5:Y:S01]  /*d430*/  LDG.E.U16 R19, [R2.64] ;  /* 0x0000002402137981 */ /* 0x000162000c1e1500 */
[----:B------:R-:W-:Y:S05]  /*d440*/  BRA `(.L_x_2363) ;  /* 0x00000cd000007947 */ /* 0x000fea0003800000 */
.L_x_2366:
        /* <DEDUP_REMOVED lines=9> */
.L_x_2369:
[----:B------:R0:W5:Y:S01]  /*d4e0*/  LDG.E.U16 R19, [R2.64] ;  /* 0x0000002402137981 */ /* 0x000162000c1e1500 */
[----:B------:R-:W-:Y:S05]  /*d4f0*/  BRA `(.L_x_2363) ;  /* 0x00000c2000007947 */ /* 0x000fea0003800000 */
.L_x_2368:
[----:B------:R-:W2:Y:S02]  /*d500*/  LDG.E.64 R2, [R2.64] ;  /* 0x0000002402027981 */ /* 0x000ea4000c1e1b00 */
[----:B--2---:R-:W0:Y:S01]  /*d510*/  F2F.F32.F64 R0, R2 ;  /* 0x0000000200007310 */ /* 0x004e220000301000 */
[----:B------:R-:W0:-:S14]  /*d520*/  DSETP.GEU.AND P0, PT, |R2|, c[0x2][0x0], PT ;  /* 0x008000000200762a */ /* 0x000e1c0003f0e200 */
[----:B0-----:R-:W-:-:S05]  /*d530*/  @!P0 FMUL R0, R0, 1.175494350822287508e-38 ;  /* 0x0080000000008820 */ /* 0x001fca0000400000 */
[----:B------:R-:W-:-:S04]  /*d540*/  F2FP.PACK_AB R0, RZ, R0 ;  /* 0x00000000ff00723e */ /* 0x000fc800000000ff */
[----:B------:R-:W-:Y:S01]  /*d550*/  PRMT R19, R0, 0x7610, R19 ;  /* 0x0000761000137816 */ /* 0x000fe20000000013 */
[----:B------:R-:W-:Y:S05]  /*d560*/  BRA `(.L_x_2363) ;  /* 0x00000bb000007947 */ /* 0x000fea0003800000 */
.L_x_2358:
        /* <DEDUP_REMOVED lines=14> */
.L_x_2372:
[----:B------:R-:W2:Y:S02]  /*d650*/  LDG.E.64 R2, [R2.64] ;  /* 0x0000002402027981 */ /* 0x000ea4000c1e1b00 */
[----:B--2---:R-:W0:Y:S01]  /*d660*/  F2F.F32.F64 R0, R2 ;  /* 0x0000000200007310 */ /* 0x004e220000301000 */
[----:B------:R-:W0:-:S14]  /*d670*/  DSETP.GEU.AND P0, PT, |R2|, c[0x2][0x0], PT ;  /* 0x008000000200762a */ /* 0x000e1c0003f0e200 */
[----:B0-----:R-:W-:-:S05]  /*d680*/  @!P0 FMUL R0, R0, 1.175494350822287508e-38 ;  /* 0x0080000000008820 */ /* 0x001fca0000400000 */
[----:B------:R-:W-:-:S04]  /*d690*/  F2FP.PACK_AB R0, RZ, R0 ;  /* 0x00000000ff00723e */ /* 0x000fc800000000ff */
[----:B------:R-:W-:Y:S01]  /*d6a0*/  PRMT R19, R0, 0x7610, R19 ;  /* 0x0000761000137816 */ /* 0x000fe20000000013 */
[----:B------:R-:W-:Y:S05]  /*d6b0*/  BRA `(.L_x_2363) ;  /* 0x00000a6000007947 */ /* 0x000fea0003800000 */
.L_x_2371:
        /* <DEDUP_REMOVED lines=28> */
.L_x_2374:
        /* <DEDUP_REMOVED lines=15> */
.L_x_2373:
[----:B------:R-:W2:Y:S02]  /*d970*/  LDG.E.U16 R0, [R2.64] ;  /* 0x0000002402007981 */ /* 0x000ea4000c1e1500 */
[----:B--2---:R-:W-:-:S04]  /*d980*/  PRMT R0, RZ, 0x5410, R0 ;  /* 0x00005410ff007816 */ /* 0x004fc80000000000 */
[----:B------:R-:W-:-:S04]  /*d990*/  F2FP.PACK_AB R0, RZ, R0 ;  /* 0x00000000ff00723e */ /* 0x000fc800000000ff */
[----:B------:R-:W-:Y:S01]  /*d9a0*/  PRMT R19, R0, 0x7610, R19 ;  /* 0x0000761000137816 */ /* 0x000fe20000000013 */
[----:B------:R-:W-:Y:S05]  /*d9b0*/  BRA `(.L_x_2363) ;  /* 0x0000076000007947 */ /* 0x000fea0003800000 */
.L_x_2370:
        /* <DEDUP_REMOVED lines=12> */
.L_x_2377:
        /* <DEDUP_REMOVED lines=21> */
.L_x_2381:
[----:B------:R-:W-:Y:S05]  /*dbd0*/  BSYNC B1 ;  /* 0x0000000000017941 */ /* 0x000fea0003800000 */
.L_x_2380:
[----:B------:R-:W-:Y:S01]  /*dbe0*/  LEA R3, R0, 0x3b800000, 0x17 ;  /* 0x3b80000000037811 */ /* 0x000fe200078eb8ff */
[----:B------:R-:W-:-:S05]  /*dbf0*/  IMAD.SHL.U32 R0, R2, 0x100000, RZ ;  /* 0x0010000002007824 */ /* 0x000fca00078e00ff */
[----:B------:R-:W-:Y:S02]  /*dc00*/  LOP3.LUT R0, R3, R0, R4, 0xfe, !PT ;  /* 0x0000000003007212 */ /* 0x000fe400078efe04 */
.L_x_2379:
[----:B------:R-:W-:Y:S05]  /*dc10*/  BSYNC B0 ;  /* 0x0000000000007941 */ /* 0x000fea0003800000 */
.L_x_2378:
[----:B------:R-:W-:-:S04]  /*dc20*/  F2FP.PACK_AB R0, RZ, R0 ;  /* 0x00000000ff00723e */ /* 0x000fc800000000ff */
[----:B------:R-:W-:Y:S01]  /*dc30*/  PRMT R19, R0, 0x7610, R19 ;  /* 0x0000761000137816 */ /* 0x000fe20000000013 */
[----:B------:R-:W-:Y:S05]  /*dc40*/  BRA `(.L_x_2363) ;  /* 0x000004d000007947 */ /* 0x000fea0003800000 */
.L_x_2376:
        /* <DEDUP_REMOVED lines=21> */
.L_x_2385:
[----:B------:R-:W-:Y:S05]  /*dda0*/  BSYNC B1 ;  /* 0x0000000000017941 */ /* 0x000fea0003800000 */
.L_x_2384:
[----:B------:R-:W-:Y:S01]  /*ddb0*/  LEA R3, R0, 0x37800000, 0x17 ;  /* 0x3780000000037811 */ /* 0x000fe200078eb8ff */
[----:B------:R-:W-:-:S05]  /*ddc0*/  IMAD.SHL.U32 R0, R2, 0x200000, RZ ;  /* 0x0020000002007824 */ /* 0x000fca00078e00ff */
[----:B------:R-:W-:Y:S02]  /*ddd0*/  LOP3.LUT R0, R3, R0, R4, 0xfe, !PT ;  /* 0x0000000003007212 */ /* 0x000fe400078efe04 */
.L_x_2383:
[----:B------:R-:W-:Y:S05]  /*dde0*/  BSYNC B0 ;  /* 0x0000000000007941 */ /* 0x000fea0003800000 */
.L_x_2382:
[----:B------:R-:W-:-:S04]  /*ddf0*/  F2FP.PACK_AB R0, RZ, R0 ;  /* 0x00000000ff00723e */ /* 0x000fc800000000ff */
[----:B------:R-:W-:Y:S01]  /*de00*/  PRMT R19, R0, 0x7610, R19 ;  /* 0x0000761000137816 */ /* 0x000fe20000000013 */
[----:B------:R-:W-:Y:S05]  /*de10*/  BRA `(.L_x_2363) ;  /* 0x0000030000007947 */ /* 0x000fea0003800000 */
.L_x_2375:
        /* <DEDUP_REMOVED lines=14> */
.L_x_2389:
[----:B------:R-:W-:Y:S05]  /*df00*/  BSYNC B0 ;  /* 0x0000000000007941 */ /* 0x000fea0003800000 */
.L_x_2388:
[----:B------:R-:W-:-:S04]  /*df10*/  F2FP.PACK_AB R0, RZ, R0 ;  /* 0x00000000ff00723e */ /* 0x000fc800000000ff */
[----:B------:R-:W-:Y:S01]  /*df20*/  PRMT R19, R0, 0x7610, R19 ;  /* 0x0000761000137816 */ /* 0x000fe20000000013 */
[----:B------:R-:W-:Y:S05]  /*df30*/  BRA `(.L_x_2363) ;  /* 0x000001e000007947 */ /* 0x000fea0003800000 */
.L_x_2362:
        /* <DEDUP_REMOVED lines=21> */
.L_x_2387:
[----:B------:R-:W2:Y:S02]  /*e090*/  LDG.E.64 R2, [R2.64] ;  /* 0x0000002402027981 */ /* 0x000ea4000c1e1b00 */
[----:B--2---:R-:W0:Y:S02]  /*e0a0*/  I2F.U64 R0, R2 ;  /* 0x0000000200007312 */ /* 0x004e240000301000 */
[----:B0-----:R-:W-:-:S04]  /*e0b0*/  F2FP.PACK_AB R0, RZ, R0 ;  /* 0x00000000ff00723e */ /* 0x001fc800000000ff */
[----:B------:R-:W-:Y:S01]  /*e0c0*/  PRMT R19, R0, 0x7610, R19 ;  /* 0x0000761000137816 */ /* 0x000fe20000000013 */
[----:B------:R-:W-:Y:S05]  /*e0d0*/  BRA `(.L_x_2363) ;  /* 0x0000004000007947 */ /* 0x000fea0003800000 */
.L_x_2386:
[----:B------:R-:W2:Y:S02]  /*e0e0*/  LDG.E R2, [R2.64] ;  /* 0x0000002402027981 */ /* 0x000ea4000c1e1900 */
[----:B--2---:R-:W0:Y:S02]  /*e0f0*/  I2F.U32 R0, R2 ;  /* 0x0000000200007306 */ /* 0x004e240000201000 */
[----:B0-----:R-:W-:-:S04]  /*e100*/  F2FP.PACK_AB R0, RZ, R0 ;  /* 0x00000000ff00723e */ /* 0x001fc800000000ff */
[----:B------:R-:W-:Y:S02]  /*e110*/  PRMT R19, R0, 0x7610, R19 ;  /* 0x0000761000137816 */ /* 0x000fe40000000013 */
.L_x_2363:
        /* <DEDUP_REMOVED lines=18> */
.L_x_2393:
[----:B------:R-:W2:Y:S02]  /*e240*/  LDG.E.U8 R2, [R2.64] ;  /* 0x0000002402027981 */ /* 0x000ea4000c1e1100 */
[----:B--2---:R-:W0:Y:S02]  /*e250*/  I2F.U16 R0, R2 ;  /* 0x0000000200007306 */ /* 0x004e240000101000 */
[----:B0-----:R-:W-:Y:S01]  /*e260*/  F2FP.PACK_AB R0, RZ, R0 ;  /* 0x00000000ff00723e */ /* 0x001fe200000000ff */
[----:B------:R-:W-:Y:S05]  /*e270*/  BRA `(.L_x_2395) ;  /* 0x00000e1000007947 */ /* 0x000fea0003800000 */
.L_x_2392:
        /* <DEDUP_REMOVED lines=10> */
.L_x_2397:
[----:B------:R-:W2:Y:S02]  /*e320*/  LDG.E R2, [R2.64] ;  /* 0x0000002402027981 */ /* 0x000ea4000c1e1900 */
[----:B--2---:R-:W0:Y:S02]  /*e330*/  I2F R0, R2 ;  /* 0x0000000200007306 */ /* 0x004e240000201400 */
[----:B0-----:R-:W-:Y:S01]  /*e340*/  F2FP.PACK_AB R0, RZ, R0 ;  /* 0x00000000ff00723e */ /* 0x001fe200000000ff */
[----:B------:R-:W-:Y:S05]  /*e350*/  BRA `(.L_x_2395) ;  /* 0x00000d3000007947 */ /* 0x000fea0003800000 */
.L_x_2396:
[----:B------:R-:W2:Y:S02]  /*e360*/  LDG.E.U16 R2, [R2.64] ;  /* 0x0000002402027981 */ /* 0x000ea4000c1e1500 */
[----:B--2---:R-:W0:Y:S02]  /*e370*/  I2F.S16 R0, R2 ;  /* 0x0000000200007306 */ /* 0x004e240000101400 */
[----:B0-----:R-:W-:Y:S01]  /*e380*/  F2FP.PACK_AB R0, RZ, R0 ;  /* 0x00000000ff00723e */ /* 0x001fe200000000ff */
[----:B------:R-:W-:Y:S05]  /*e390*/  BRA `(.L_x_2395) ;  /* 0x00000cf000007947 */ /* 0x000fea0003800000 */
.L_x_2391:
        /* <DEDUP_REMOVED lines=9> */
.L_x_2399:
[----:B------:R0:W5:Y:S01]  /*e430*/  LDG.E.U16 R0, [R2.64] ;  /* 0x0000002402007981 */ /* 0x000162000c1e1500 */
[----:B------:R-:W-:Y:S05]  /*e440*/  BRA `(.L_x_2395) ;  /* 0x00000c4000007947 */ /* 0x000fea0003800000 */
.L_x_2398:
        /* <DEDUP_REMOVED lines=9> */
.L_x_2401:
[----:B------:R0:W5:Y:S01]  /*e4e0*/  LDG.E.U16 R0, [R2.64] ;  /* 0x0000002402007981 */ /* 0x000162000c1e1500 */
[----:B------:R-:W-:Y:S05]  /*e4f0*/  BRA `(.L_x_2395) ;  /* 0x00000b9000007947 */ /* 0x000fea0003800000 */
.L_x_2400:
[----:B------:R-:W2:Y:S02]  /*e500*/  LDG.E.64 R2, [R2.64] ;  /* 0x0000002402027981 */ /* 0x000ea4000c1e1b00 */
[----:B--2---:R-:W0:Y:S01]  /*e510*/  F2F.F32.F64 R0, R2 ;  /* 0x0000000200007310 */ /* 0x004e220000301000 */
[----:B------:R-:W0:-:S14]  /*e520*/  DSETP.GEU.AND P0, PT, |R2|, c[0x2][0x0], PT ;  /* 0x008000000200762a */ /* 0x000e1c0003f0e200 */
[----:B0-----:R-:W-:-:S05]  /*e530*/  @!P0 FMUL R0, R0, 1.175494350822287508e-38 ;  /* 0x0080000000008820 */ /* 0x001fca0000400000 */
[----:B------:R-:W-:Y:S01]  /*e540*/  F2FP.PACK_AB R0, RZ, R0 ;  /* 0x00000000ff00723e */ /* 0x000fe200000000ff */
[----:B------:R-:W-:Y:S05]  /*e550*/  BRA `(.L_x_2395) ;  /* 0x00000b3000007947 */ /* 0x000fea0003800000 */
.L_x_2390:
        /* <DEDUP_REMOVED lines=13> */
.L_x_2404:
[----:B------:R-:W2:Y:S02]  /*e630*/  LDG.E.64 R2, [R2.64] ;  /* 0x0000002402027981 */ /* 0x000ea4000c1e1b00 */
[----:B--2---:R-:W0:Y:S01]  /*e640*/  F2F.F32.F64 R0, R2 ;  /* 0x0000000200007310 */ /* 0x004e220000301000 */
[----:B------:R-:W0:-:S14]  /*e650*/  DSETP.GEU.AND P0, PT, |R2|, c[0x2][0x0], PT ;  /* 0x008000000200762a */ /* 0x000e1c0003f0e200 */
[----:B0-----:R-:W-:-:S05]  /*e660*/  @!P0 FMUL R0, R0, 1.175494350822287508e-38 ;  /* 0x0080000000008820 */ /* 0x001fca0000400000 */
[----:B------:R-:W-:Y:S01]  /*e670*/  F2FP.PACK_AB R0, RZ, R0 ;  /* 0x00000000ff00723e */ /* 0x000fe200000000ff */
[----:B------:R-:W-:Y:S05]  /*e680*/  BRA `(.L_x_2395) ;  /* 0x00000a0000007947 */ /* 0x000fea0003800000 */
.L_x_2403:
        /* <DEDUP_REMOVED lines=28> */
.L_x_2406:
        /* <DEDUP_REMOVED lines=15> */
.L_x_2405:
[----:B------:R-:W2:Y:S02]  /*e940*/  LDG.E.U16 R0, [R2.64] ;  /* 0x0000002402007981 */ /* 0x000ea4000c1e1500 */
[----:B--2---:R-:W-:-:S04]  /*e950*/  PRMT R0, RZ, 0x5410, R0 ;  /* 0x00005410ff007816 */ /* 0x004fc80000000000 */
[----:B------:R-:W-:Y:S01]  /*e960*/  F2FP.PACK_AB R0, RZ, R0 ;  /* 0x00000000ff00723e */ /* 0x000fe200000000ff */
[----:B------:R-:W-:Y:S05]  /*e970*/  BRA `(.L_x_2395) ;  /* 0x0000071000007947 */ /* 0x000fea0003800000 */
.L_x_2402:
        /* <DEDUP_REMOVED lines=12> */
.L_x_2409:
        /* <DEDUP_REMOVED lines=21> */
.L_x_2413:
[----:B------:R-:W-:Y:S05]  /*eb90*/  BSYNC B1 ;  /* 0x0000000000017941 */ /* 0x000fea0003800000 */
.L_x_2412:
[----:B------:R-:W-:Y:S01]  /*eba0*/  LEA R3, R0, 0x3b800000, 0x17 ;  /* 0x3b80000000037811 */ /* 0x000fe200078eb8ff */
[----:B------:R-:W-:-:S05]  /*ebb0*/  IMAD.SHL.U32 R0, R2, 0x100000, RZ ;  /* 0x0010000002007824 */ /* 0x000fca00078e00ff */
[----:B------:R-:W-:Y:S02]  /*ebc0*/  LOP3.LUT R0, R3, R0, R4, 0xfe, !PT ;  /* 0x0000000003007212 */ /* 0x000fe400078efe04 */
.L_x_2411:
[----:B------:R-:W-:Y:S05]  /*ebd0*/  BSYNC B0 ;  /* 0x0000000000007941 */ /* 0x000fea0003800000 */
.L_x_2410:
[----:B------:R-:W-:Y:S01]  /*ebe0*/  F2FP.PACK_AB R0, RZ, R0 ;  /* 0x00000000ff00723e */ /* 0x000fe200000000ff */
[----:B------:R-:W-:Y:S05]  /*ebf0*/  BRA `(.L_x_2395) ;  /* 0x0000049000007947 */ /* 0x000fea0003800000 */
.L_x_2408:
        /* <DEDUP_REMOVED lines=21> */
.L_x_2417:
[----:B------:R-:W-:Y:S05]  /*ed50*/  BSYNC B1 ;  /* 0x0000000000017941 */ /* 0x000fea0003800000 */
.L_x_2416:
[----:B------:R-:W-:Y:S01]  /*ed60*/  LEA R3, R0, 0x37800000, 0x17 ;  /* 0x3780000000037811 */ /* 0x000fe200078eb8ff */
[----:B------:R-:W-:-:S05]  /*ed70*/  IMAD.SHL.U32 R0, R2, 0x200000, RZ ;  /* 0x0020000002007824 */ /* 0x000fca00078e00ff */
[----:B------:R-:W-:Y:S02]  /*ed80*/  LOP3.LUT R0, R3, R0, R4, 0xfe, !PT ;  /* 0x0000000003007212 */ /* 0x000fe400078efe04 */
.L_x_2415:
[----:B------:R-:W-:Y:S05]  /*ed90*/  BSYNC B0 ;  /* 0x0000000000007941 */ /* 0x000fea0003800000 */
.L_x_2414:
[----:B------:R-:W-:Y:S01]  /*eda0*/  F2FP.PACK_AB R0, RZ, R0 ;  /* 0x00000000ff00723e */ /* 0x000fe200000000ff */
[----:B------:R-:W-:Y:S05]  /*edb0*/  BRA `(.L_x_2395) ;  /* 0x000002d000007947 */ /* 0x000fea0003800000 */
.L_x_2407:
        /* <DEDUP_REMOVED lines=14> */
.L_x_2421:
[----:B------:R-:W-:Y:S05]  /*eea0*/  BSYNC B0 ;  /* 0x0000000000007941 */ /* 0x000fea0003800000 */
.L_x_2420:
[----:B------:R-:W-:Y:S01]  /*eeb0*/  F2FP.PACK_AB R0, RZ, R0 ;  /* 0x00000000ff00723e */ /* 0x000fe200000000ff */
[----:B------:R-:W-:Y:S05]  /*eec0*/  BRA `(.L_x_2395) ;  /* 0x000001c000007947 */ /* 0x000fea0003800000 */
.L_x_2394:
        /* <DEDUP_REMOVED lines=21> */
.L_x_2419:
[----:B------:R-:W2:Y:S02]  /*f020*/  LDG.E.64 R2, [R2.64] ;  /* 0x0000002402027981 */ /* 0x000ea4000c1e1b00 */
[----:B--2---:R-:W0:Y:S02]  /*f030*/  I2F.U64 R0, R2 ;  /* 0x0000000200007312 */ /* 0x004e240000301000 */
[----:B0-----:R-:W-:Y:S01]  /*f040*/  F2FP.PACK_AB R0, RZ, R0 ;  /* 0x00000000ff00723e */ /* 0x001fe200000000ff */
[----:B------:R-:W-:Y:S05]  /*f050*/  BRA `(.L_x_2395) ;  /* 0x0000003000007947 */ /* 0x000fea0003800000 */
.L_x_2418:
[----:B------:R-:W2:Y:S02]  /*f060*/  LDG.E R2, [R2.64] ;  /* 0x0000002402027981 */ /* 0x000ea4000c1e1900 */
[----:B--2---:R-:W0:Y:S02]  /*f070*/  I2F.U32 R0, R2 ;  /* 0x0000000200007306 */ /* 0x004e240000201000 */
[----:B0-----:R-:W-:-:S06]  /*f080*/  F2FP.PACK_AB R0, RZ, R0 ;  /* 0x00000000ff00723e */ /* 0x001fcc00000000ff */
.L_x_2395:
        /* <DEDUP_REMOVED lines=22> */
[----:B0-----:R-:W-:Y:S01]  /*f1f0*/  STG.E.U8 [R16.64], R3 ;  /* 0x0000000310007986 */ /* 0x001fe2000c101124 */
[----:B------:R-:W-:Y:S05]  /*f200*/  EXIT ;  /* 0x000000000000794d */ /* 0x000fea0003800000 */
.L_x_2425:
[----:B------:R-:W-:-:S06]  /*f210*/  HADD2.F32 R3, -RZ, R2.H0_H0 ;  /* 0x20000002ff037230 */ /* 0x000fcc0000004100 */
[----:B------:R-:W0:Y:S02]  /*f220*/  F2I.S64.TRUNC R2, R3 ;  /* 0x0000000300027311 */ /* 0x000e24000020d900 */
[----:B0-----:R-:W-:Y:S01]  /*f230*/  STG.E.U8 [R16.64], R2 ;  /* 0x0000000210007986 */ /* 0x001fe2000c101124 */
[----:B------:R-:W-:Y:S05]  /*f240*/  EXIT ;  /* 0x000000000000794d */ /* 0x000fea0003800000 */
.L_x_2424:
        /* <DEDUP_REMOVED lines=8> */
[----:B0-----:R-:W-:Y:S01]  /*f2d0*/  STG.E.64 [R16.64], R2 ;  /* 0x0000000210007986 */ /* 0x001fe2000c101b24 */
[----:B------:R-:W-:Y:S05]  /*f2e0*/  EXIT ;  /* 0x000000000000794d */ /* 0x000fea0003800000 */
.L_x_2428:
[----:B------:R-:W-:-:S04]  /*f2f0*/  HADD2.F32 R2, -RZ, R2.H0_H0 ;  /* 0x20000002ff027230 */ /* 0x000fc80000004100 */
[----:B------:R-:W0:Y:S02]  /*f300*/  F2I.FTZ.TRUNC.NTZ R3, R2 ;  /* 0x0000000200037305 */ /* 0x000e24000021f100 */
[----:B0-----:R-:W-:Y:S01]  /*f310*/  STG.E [R16.64], R3 ;  /* 0x0000000310007986 */ /* 0x001fe2000c101924 */
[----:B------:R-:W-:Y:S05]  /*f320*/  EXIT ;  /* 0x000000000000794d */ /* 0x000fea0003800000 */
.L_x_2427:
[----:B------:R-:W-:-:S04]  /*f330*/  HADD2.F32 R2, -RZ, R2.H0_H0 ;  /* 0x20000002ff027230 */ /* 0x000fc80000004100 */
[----:B------:R-:W0:Y:S02]  /*f340*/  F2I.FTZ.TRUNC.NTZ R3, R2 ;  /* 0x0000000200037305 */ /* 0x000e24000021f100 */
[----:B0-----:R-:W-:Y:S01]  /*f350*/  STG.E.U16 [R16.64], R3 ;  /* 0x0000000310007986 */ /* 0x001fe2000c101524 */
[----:B------:R-:W-:Y:S05]  /*f360*/  EXIT ;  /* 0x000000000000794d */ /* 0x000fea0003800000 */
.L_x_2423:
[----:B------:R-:W-:-:S13]  /*f370*/  ISETP.GT.AND P0, PT, R4, 0x6, PT ;  /* 0x000000060400780c */ /* 0x000fda0003f04270 */
[----:B------:R-:W-:Y:S05]  /*f380*/  @P0 BRA `(.L_x_2429) ;  /* 0x0000009000000947 */ /* 0x000fea0003800000 */
[----:B------:R-:W-:-:S13]  /*f390*/  ISETP.NE.AND P0, PT, R4, 0x5, PT ;  /* 0x000000050400780c */ /* 0x000fda0003f05270 */
[----:B------:R-:W-:Y:S05]  /*f3a0*/  @!P0 BRA `(.L_x_2430) ;  /* 0x0000005000008947 */ /* 0x000fea0003800000 */
[----:B------:R-:W-:-:S13]  /*f3b0*/  ISETP.NE.AND P0, PT, R4, 0x6, PT ;  /* 0x000000060400780c */ /* 0x000fda0003f05270 */
[----:B------:R-:W-:Y:S05]  /*f3c0*/  @P0 BRA `(.L_x_2426) ;  /* 0x00000b1000000947 */ /* 0x000fea0003800000 */
[----:B------:R-:W-:-:S05]  /*f3d0*/  HADD2.F32 R3, -RZ, R2.H0_H0 ;  /* 0x20000002ff037230 */ /* 0x000fca0000004100 */
[----:B------:R-:W-:Y:S01]  /*f3e0*/  STG.E [R16.64], R3 ;  /* 0x0000000310007986 */ /* 0x000fe2000c101924 */
[----:B------:R-:W-:Y:S05]  /*f3f0*/  EXIT ;  /* 0x000000000000794d */ /* 0x000fea0003800000 */
.L_x_2430:
[----:B------:R-:W-:Y:S01]  /*f400*/  STG.E.U16 [R16.64], R2 ;  /* 0x0000000210007986 */ /* 0x000fe2000c101524 */
[----:B------:R-:W-:Y:S05]  /*f410*/  EXIT ;  /* 0x000000000000794d */ /* 0x000fea0003800000 */
.L_x_2429:
        /* <DEDUP_REMOVED lines=8> */
[----:B------:R-:W-:Y:S01]  /*f4a0*/  STG.E.64 [R16.64], R2 ;  /* 0x0000000210007986 */ /* 0x000fe2000c101b24 */
[----:B------:R-:W-:Y:S05]  /*f4b0*/  EXIT ;  /* 0x000000000000794d */ /* 0x000fea0003800000 */
.L_x_2432:
[----:B------:R-:W-:-:S05]  /*f4c0*/  HADD2.F32 R0, -RZ, R2.H0_H0 ;  /* 0x20000002ff007230 */ /* 0x000fca0000004100 */
[----:B------:R-:W-:-:S04]  /*f4d0*/  F2FP.PACK_AB R0, RZ, R0 ;  /* 0x00000000ff00723e */ /* 0x000fc800000000ff */
[----:B------:R-:W-:-:S05]  /*f4e0*/  PRMT R0, R0, 0x5410, RZ ;  /* 0x0000541000007816 */ /* 0x000fca00000000ff */
[----:B------:R-:W-:Y:S01]  /*f4f0*/  STG.E [R16.64], R0 ;  /* 0x0000000010007986 */ /* 0x000fe2000c101924 */
[----:B------:R-:W-:Y:S05]  /*f500*/  EXIT ;  /* 0x000000000000794d */ /* 0x000fea0003800000 */
.L_x_2431:
[----:B------:R-:W-:-:S05]  /*f510*/  HADD2.F32 R2, -RZ, R2.H0_H0 ;  /* 0x20000002ff027230 */ /* 0x000fca0000004100 */
[----:B------:R-:W-:-:S06]  /*f520*/  FMUL.FTZ R2, R2, 1 ;  /* 0x3f80000002027820 */ /* 0x000fcc0000410000 */
[----:B------:R-:W0:Y:S02]  /*f530*/  F2F.F64.F32 R2, R2 ;  /* 0x0000000200027310 */ /* 0x000e240000201800 */
[----:B0-----:R-:W-:Y:S01]  /*f540*/  STG.E.64 [R16.64], R2 ;  /* 0x0000000210007986 */ /* 0x001fe2000c101b24 */
[----:B------:R-:W-:Y:S05]  /*f550*/  EXIT ;  /* 0x000000000000794d */ /* 0x000fea0003800000 */
.L_x_2422:
        /* <DEDUP_REMOVED lines=11> */
[----:B------:R-:W-:Y:S01]  /*f610*/  STG.E.U8 [R16.64], R3 ;  /* 0x0000000310007986 */ /* 0x000fe2000c101124 */
[----:B------:R-:W-:Y:S05]  /*f620*/  EXIT ;  /* 0x000000000000794d */ /* 0x000fea0003800000 */
.L_x_2435:
[----:B------:R-:W-:Y:S01]  /*f630*/  HADD2.F32 R2, -RZ, R2.H0_H0 ;  /* 0x20000002ff027230 */ /* 0x000fe20000004100 */
[----:B------:R-:W-:-:S04]  /*f640*/  CS2R R6, SRZ ;  /* 0x0000000000067805 */ /* 0x000fc8000001ff00 */
[----:B------:R-:W-:-:S04]  /*f650*/  FMUL.FTZ R2, R2, 1 ;  /* 0x3f80000002027820 */ /* 0x000fc80000410000 */
[----:B------:R-:W0:Y:S02]  /*f660*/  F2F.F64.F32 R4, R2 ;  /* 0x0000000200047310 */ /* 0x000e240000201800 */
[----:B0-----:R-:W-:Y:S01]  /*f670*/  STG.E.128 [R16.64], R4 ;  /* 0x0000000410007986 */ /* 0x001fe2000c101d24 */
[----:B------:R-:W-:Y:S05]  /*f680*/  EXIT ;  /* 0x000000000000794d */ /* 0x000fea0003800000 */
.L_x_2434:
        /* <DEDUP_REMOVED lines=21> */
.L_x_2439:
[----:B------:R-:W-:Y:S05]  /*f7e0*/  BSYNC B0 ;  /* 0x0000000000007941 */ /* 0x000fea0003800000 */
.L_x_2438:
[----:B------:R-:W-:-:S05]  /*f7f0*/  LOP3.LUT R3, R0, R3, RZ, 0xfc, !PT ;  /* 0x0000000300037212 */ /* 0x000fca00078efcff */
[----:B------:R-:W-:Y:S01]  /*f800*/  STG.E.U8 [R16.64], R3 ;  /* 0x0000000310007986 */ /* 0x000fe2000c101124 */
[----:B------:R-:W-:Y:S05]  /*f810*/  EXIT ;  /* 0x000000000000794d */ /* 0x000fea0003800000 */
.L_x_2437:
        /* <DEDUP_REMOVED lines=13> */
.L_x_2441:
[----:B------:R-:W-:Y:S01]  /*f8f0*/  IMAD.MOV.U32 R0, RZ, RZ, 0x7f ;  /* 0x0000007fff007424 */ /* 0x000fe200078e00ff */
[----:B------:R-:W-:-:S04]  /*f900*/  ISETP.GT.U32.AND P0, PT, R2, 0x7f800000, PT ;  /* 0x7f8000000200780c */ /* 0x000fc80003f04070 */
[----:B------:R-:W-:-:S04]  /*f910*/  SEL R0, R0, 0x7c, P0 ;  /* 0x0000007c00007807 */ /* 0x000fc80000000000 */
.L_x_2442:
[----:B------:R-:W-:Y:S05]  /*f920*/  BSYNC B0 ;  /* 0x0000000000007941 */ /* 0x000fea0003800000 */
.L_x_2440:
[----:B------:R-:W-:-:S04]  /*f930*/  LOP3.LUT R2, R3, 0x80000000, RZ, 0xc0, !PT ;  /* 0x8000000003027812 */ /* 0x000fc800078ec0ff */
[----:B------:R-:W-:-:S04]  /*f940*/  SHF.R.U32.HI R3, RZ, 0x18, R2 ;  /* 0x00000018ff037819 */ /* 0x000fc80000011602 */
[----:B------:R-:W-:-:S05]  /*f950*/  LOP3.LUT R3, R0, R3, RZ, 0xfc, !PT ;  /* 0x0000000300037212 */ /* 0x000fca00078efcff */
[----:B------:R-:W-:Y:S01]  /*f960*/  STG.E.U8 [R16.64], R3 ;  /* 0x0000000310007986 */ /* 0x000fe2000c101124 */
[----:B------:R-:W-:Y:S05]  /*f970*/  EXIT ;  /* 0x000000000000794d */ /* 0x000fea0003800000 */
.L_x_2436:
[----:B------:R-:W-:-:S05]  /*f980*/  HADD2.F32 R0, -RZ, R2.H0_H0 ;  /* 0x20000002ff007230 */ /* 0x000fca0000004100 */
[----:B------:R-:W-:-:S05]  /*f990*/  F2FP.BF16.PACK_AB R0, RZ, R0 ;  /* 0x00000000ff00723e */ /* 0x000fca00000010ff */
[----:B------:R-:W-:Y:S01]  /*f9a0*/  STG.E.U16 [R16.64], R0 ;  /* 0x0000000010007986 */ /* 0x000fe2000c101524 */
[----:B------:R-:W-:Y:S05]  /*f9b0*/  EXIT ;  /* 0x000000000000794d */ /* 0x000fea0003800000 */
.L_x_2433:
        /* <DEDUP_REMOVED lines=10> */
[----:B0-----:R-:W-:Y:S01]  /*fa60*/  STG.E.U16 [R16.64], R3 ;  /* 0x0000000310007986 */ /* 0x001fe2000c101524 */
[----:B------:R-:W-:Y:S05]  /*fa70*/  EXIT ;  /* 0x000000000000794d */ /* 0x000fea0003800000 */
.L_x_2445:
        /* <DEDUP_REMOVED lines=17> */
.L_x_2448:
[----:B------:R-:W-:-:S04]  /*fb90*/  LOP3.LUT R2, R3, 0x80000000, RZ, 0xc0, !PT ;  /* 0x8000000003027812 */ /* 0x000fc800078ec0ff */
[----:B------:R-:W-:-:S04]  /*fba0*/  SHF.R.U32.HI R3, RZ, 0x18, R2 ;  /* 0x00000018ff037819 */ /* 0x000fc80000011602 */
[----:B------:R-:W-:-:S04]  /*fbb0*/  LOP3.LUT R0, R0, R3, RZ, 0xfc, !PT ;  /* 0x0000000300007212 */ /* 0x000fc800078efcff */
[----:B------:R-:W-:Y:S02]  /*fbc0*/  PRMT R8, R0, 0x7610, R8 ;  /* 0x0000761000087816 */ /* 0x000fe40000000008 */
.L_x_2447:
[----:B------:R-:W-:Y:S05]  /*fbd0*/  BSYNC B0 ;  /* 0x0000000000007941 */ /* 0x000fea0003800000 */
.L_x_2446:
[----:B------:R-:W-:Y:S01]  /*fbe0*/  STG.E.U8 [R16.64], R8 ;  /* 0x0000000810007986 */ /* 0x000fe2000c101124 */
[----:B------:R-:W-:Y:S05]  /*fbf0*/  EXIT ;  /* 0x000000000000794d */ /* 0x000fea0003800000 */
.L_x_2444:
        /* <DEDUP_REMOVED lines=17> */
.L_x_2451:
[----:B------:R-:W-:-:S04]  /*fd10*/  LOP3.LUT R2, R3, 0x80000000, RZ, 0xc0, !PT ;  /* 0x8000000003027812 */ /* 0x000fc800078ec0ff */
[----:B------:R-:W-:-:S04]  /*fd20*/  SHF.R.U32.HI R3, RZ, 0x18, R2 ;  /* 0x00000018ff037819 */ /* 0x000fc80000011602 */
[----:B------:R-:W-:-:S04]  /*fd30*/  LOP3.LUT R0, R0, R3, RZ, 0xfc, !PT ;  /* 0x0000000300007212 */ /* 0x000fc800078efcff */
[----:B------:R-:W-:Y:S02]  /*fd40*/  PRMT R8, R0, 0x7610, R8 ;  /* 0x0000761000087816 */ /* 0x000fe40000000008 */
.L_x_2450:
[----:B------:R-:W-:Y:S05]  /*fd50*/  BSYNC B0 ;  /* 0x0000000000007941 */ /* 0x000fea0003800000 */
.L_x_2449:
[----:B------:R-:W-:Y:S01]  /*fd60*/  STG.E.U8 [R16.64], R8 ;  /* 0x0000000810007986 */ /* 0x000fe2000c101124 */
[----:B------:R-:W-:Y:S05]  /*fd70*/  EXIT ;  /* 0x000000000000794d */ /* 0x000fea0003800000 */
.L_x_2443:
        /* <DEDUP_REMOVED lines=22> */
.L_x_2426:
        /* <DEDUP_REMOVED lines=20> */
.L_x_2453:
[----:B------:R-:W-:-:S06]  /*10020*/  HADD2.F32 R2, -RZ, R2.H0_H0 ;  /* 0x20000002ff027230 */ /* 0x000fcc0000004100 */
[----:B------:R-:W0:Y:S02]  /*10030*/  F2I.U64.TRUNC R2, R2 ;  /* 0x0000000200027311 */ /* 0x000e24000020d800 */
[----:B0-----:R-:W-:Y:S01]  /*10040*/  STG.E.64 [R16.64], R2 ;  /* 0x0000000210007986 */ /* 0x001fe2000c101b24 */
[----:B------:R-:W-:Y:S05]  /*10050*/  EXIT ;  /* 0x000000000000794d */ /* 0x000fea0003800000 */
.L_x_2452:
[----:B------:R-:W-:-:S04]  /*10060*/  HADD2.F32 R2, -RZ, R2.H0_H0 ;  /* 0x20000002ff027230 */ /* 0x000fc80000004100 */
[----:B------:R-:W0:Y:S02]  /*10070*/  F2I.FTZ.U32.TRUNC.NTZ R3, R2 ;  /* 0x0000000200037305 */ /* 0x000e24000021f000 */
[----:B0-----:R-:W-:Y:S01]  /*10080*/  STG.E [R16.64], R3 ;  /* 0x0000000310007986 */ /* 0x001fe2000c101924 */
[----:B------:R-:W-:Y:S05]  /*10090*/  EXIT ;  /* 0x000000000000794d */ /* 0x000fea0003800000 */
.L_x_2454:
        /* <DEDUP_REMOVED lines=14> */
.L_x_21456:


//--------------------- .text._ZN2at6native27unrolled_elementwise_kernelINS0_13BinaryFunctorIN3c104HalfES4_S4_ZZZNS0_15binary_internal21div_trunc_kernel_cudaERNS_18TensorIteratorBaseEENKUlvE1_clEvENKUlvE1_clEvEUlS4_S4_E_EESt5arrayIPcLm3EELi4E23TrivialOffsetCalculatorILi2EjESF_ILi1EjENS0_6memory12LoadWithCastILi2EEENSI_13StoreWithCastILi1EEEEEviT_T0_T2_T3_T4_T5_ --------------------------
	.section	.text._ZN2at6native27unrolled_elementwise_kernelINS0_13BinaryFunctorIN3c104HalfES4_S4_ZZZNS0_15binary_internal21div_trunc_kernel_cudaERNS_18TensorIteratorBaseEENKUlvE1_clEvENKUlvE1_clEvEUlS4_S4_E_EESt5arrayIPcLm3EELi4E23TrivialOffsetCalculatorILi2EjESF_ILi1EjENS0_6memory12LoadWithCastILi2EEENSI_13StoreWithCastILi1EEEEEviT_T0_T2_T3_T4_T5_,"ax",@progbits
	.sectioninfo	@"SHI_REGISTERS=31"
	.align	128
        .global         _ZN2at6native27unrolled_elementwise_kernelINS0_13BinaryFunctorIN3c104HalfES4_S4_ZZZNS0_15binary_internal21div_trunc_kernel_cudaERNS_18TensorIteratorBaseEENKUlvE1_clEvENKUlvE1_clEvEUlS4_S4_E_EESt5arrayIPcLm3EELi4E23TrivialOffsetCalculatorILi2EjESF_ILi1EjENS0_6memory12LoadWithCastILi2EEENSI_13StoreWithCastILi1EEEEEviT_T0_T2_T3_T4_T5_
        .type           _ZN2at6native27unrolled_elementwise_kernelINS0_13BinaryFunctorIN3c104HalfES4_S4_ZZZNS0_15binary_internal21div_trunc_kernel_cudaERNS_18TensorIteratorBaseEENKUlvE1_clEvENKUlvE1_clEvEUlS4_S4_E_EESt5arrayIPcLm3EELi4E23TrivialOffsetCalculatorILi2EjESF_ILi1EjENS0_6memory12LoadWithCastILi2EEENSI_13StoreWithCastILi1EEEEEviT_T0_T2_T3_T4_T5_,@function
        .size           _ZN2at6native27unrolled_elementwise_kernelINS0_13BinaryFunctorIN3c104HalfES4_S4_ZZZNS0_15binary_internal21div_trunc_kernel_cudaERNS_18TensorIteratorBaseEENKUlvE1_clEvENKUlvE1_clEvEUlS4_S4_E_EESt5arrayIPcLm3EELi4E23TrivialOffsetCalculatorILi2EjESF_ILi1EjENS0_6memory12LoadWithCastILi2EEENSI_13StoreWithCastILi1EEEEEviT_T0_T2_T3_T4_T5_,(.L_x_21457 - _ZN2at6native27unrolled_elementwise_kernelINS0_13BinaryFunctorIN3c104HalfES4_S4_ZZZNS0_15binary_internal21div_trunc_kernel_cudaERNS_18TensorIteratorBaseEENKUlvE1_clEvENKUlvE1_clEvEUlS4_S4_E_EESt5arrayIPcLm3EELi4E23TrivialOffsetCalculatorILi2EjESF_ILi1EjENS0_6memory12LoadWithCastILi2EEENSI_13StoreWithCastILi1EEEEEviT_T0_T2_T3_T4_T5_)
        .other          _ZN2at6native27unrolled_elementwise_kernelINS0_13BinaryFunctorIN3c104HalfES4_S4_ZZZNS0_15binary_internal21div_trunc_kernel_cudaERNS_18TensorIteratorBaseEENKUlvE1_clEvENKUlvE1_clEvEUlS4_S4_E_EESt5arrayIPcLm3EELi4E23TrivialOffsetCalculatorILi2EjESF_ILi1EjENS0_6memory12LoadWithCastILi2EEENSI_13StoreWithCastILi1EEEEEviT_T0_T2_T3_T4_T5_,@"STO_CUDA_ENTRY STV_DEFAULT"
_ZN2at6native27unrolled_elementwise_kernelINS0_13BinaryFunctorIN3c104HalfES4_S4_ZZZNS0_15binary_internal21div_trunc_kernel_cudaERNS_18TensorIteratorBaseEENKUlvE1_clEvENKUlvE1_clEvEUlS4_S4_E_EESt5arrayIPcLm3EELi4E23TrivialOffsetCalculatorILi2EjESF_ILi1EjENS0_6memory12LoadWithCastILi2EEENSI_13StoreWithCastILi1EEEEEviT_T0_T2_T3_T4_T5_:
.text._ZN2at6native27unrolled_elementwise_kernelINS0_13BinaryFunctorIN3c104HalfES4_S4_ZZZNS0_15binary_internal21div_trunc_kernel_cudaERNS_18TensorIteratorBaseEENKUlvE1_clEvENKUlvE1_clEvEUlS4_S4_E_EESt5arrayIPcLm3EELi4E23TrivialOffsetCalculatorILi2EjESF_ILi1EjENS0_6memory12LoadWithCastILi2EEENSI_13StoreWithCastILi1EEEEEviT_T0_T2_T3_T4_T5_:
        /* <DEDUP_REMOVED lines=34> */
.L_x_2460:
[----:B------:R-:W2:Y:S02]  /*0220*/  LDG.E.U8 R2, [R2.64] ;  /* 0x0000002402027981 */ /* 0x000ea4000c1e1100 */
[----:B--2---:R-:W0:Y:S02]  /*0230*/  I2F.U16 R0, R2 ;  /* 0x0000000200007306 */ /* 0x004e240000101000 */
[----:B0-----:R-:W-:-:S04]  /*0240*/  F2FP.PACK_AB R0, RZ, R0 ;  /* 0x00000000ff00723e */ /* 0x001fc800000000ff */
[----:B------:R-:W-:Y:S01]  /*0250*/  PRMT R24, R0, 0x7610, R24 ;  /* 0x0000761000187816 */ /* 0x000fe20000000018 */
[----:B------:R-:W-:Y:S05]  /*0260*/  BRA `(.L_x_2462) ;  /* 0x00000ed000007947 */ /* 0x000fea0003800000 */
.L_x_2459:
        /* <DEDUP_REMOVED lines=11> */
.L_x_2464:
[----:B------:R-:W2:Y:S02]  /*0320*/  LDG.E R2, [R2.64] ;  /* 0x0000002402027981 */ /* 0x000ea4000c1e1900 */
[----:B--2---:R-:W0:Y:S02]  /*0330*/  I2F R0, R2 ;  /* 0x0000000200007306 */ /* 0x004e240000201400 */
[----:B0-----:R-:W-:-:S04]  /*0340*/  F2FP.PACK_AB R0, RZ, R0 ;  /* 0x00000000ff00723e */ /* 0x001fc800000000ff */
[----:B------:R-:W-:Y:S01]  /*0350*/  PRMT R24, R0, 0x7610, R24 ;  /* 0x0000761000187816 */ /* 0x000fe20000000018 */
[----:B------:R-:W-:Y:S05]  /*0360*/  BRA `(.L_x_2462) ;  /* 0x00000dd000007947 */ /* 0x000fea0003800000 */
.L_x_2463:
[----:B------:R-:W2:Y:S02]  /*0370*/  LDG.E.U16 R2, [R2.64] ;  /* 0x0000002402027981 */ /* 0x000ea4000c1e1500 */
[----:B--2---:R-:W0:Y:S02]  /*0380*/  I2F.S16 R0, R2 ;  /* 0x0000000200007306 */ /* 0x004e240000101400 */
[----:B0-----:R-:W-:-:S04]  /*0390*/  F2FP.PACK_AB R0, RZ, R0 ;  /* 0x00000000ff00723e */ /* 0x001fc800000000ff */
[----:B------:R-:W-:Y:S01]  /*03a0*/  PRMT R24, R0, 0x7610, R24 ;  /* 0x0000761000187816 */ /* 0x000fe20000000018 */
[----:B------:R-:W-:Y:S05]  /*03b0*/  BRA `(.L_x_2462) ;  /* 0x00000d8000007947 */ /* 0x000fea0003800000 */
.L_x_2458:
        /* <DEDUP_REMOVED lines=9> */
.L_x_2466:
[----:B------:R0:W5:Y:S01]  /*0450*/  LDG.E.U16 R24, [R2.64] ;  /* 0x0000002402187981 */ /* 0x000162000c1e1500 */
[----:B------:R-:W-:Y:S05]  /*0460*/  BRA `(.L_x_2462) ;  /* 0x00000cd000007947 */ /* 0x000fea0003800000 */
.L_x_2465:
        /* <DEDUP_REMOVED lines=9> */
.L_x_2468:
[----:B------:R0:W5:Y:S01]  /*0500*/  LDG.E.U16 R24, [R2.64] ;  /* 0x0000002402187981 */ /* 0x000162000c1e1500 */
[----:B------:R-:W-:Y:S05]  /*0510*/  BRA `(.L_x_2462) ;  /* 0x00000c2000007947 */ /* 0x000fea0003800000 */
.L_x_2467:
[----:B------:R-:W2:Y:S02]  /*0520*/  LDG.E.64 R2, [R2.64] ;  /* 0x0000002402027981 */ /* 0x000ea4000c1e1b00 */
[----:B--2---:R-:W0:Y:S01]  /*0530*/  F2F.F32.F64 R0, R2 ;  /* 0x0000000200007310 */ /* 0x004e220000301000 */
[----:B------:R-:W0:-:S14]  /*0540*/  DSETP.GEU.AND P0, PT, |R2|, c[0x2][0x0], PT ;  /* 0x008000000200762a */ /* 0x000e1c0003f0e200 */
[----:B0-----:R-:W-:-:S05]  /*0550*/  @!P0 FMUL R0, R0, 1.175494350822287508e-38 ;  /* 0x0080000000008820 */ /* 0x001fca0000400000 */
[----:B------:R-:W-:-:S04]  /*0560*/  F2FP.PACK_AB R0, RZ, R0 ;  /* 0x00000000ff00723e */ /* 0x000fc800000000ff */
[----:B------:R-:W-:Y:S01]  /*0570*/  PRMT R24, R0, 0x7610, R24 ;  /* 0x0000761000187816 */ /* 0x000fe20000000018 */
[----:B------:R-:W-:Y:S05]  /*0580*/  BRA `(.L_x_2462) ;  /* 0x00000bb000007947 */ /* 0x000fea0003800000 */
.L_x_2457:
        /* <DEDUP_REMOVED lines=14> */
.L_x_2471:
[----:B------:R-:W2:Y:S02]  /*0670*/  LDG.E.64 R2, [R2.64] ;  /* 0x0000002402027981 */ /* 0x000ea4000c1e1b00 */
[----:B--2---:R-:W0:Y:S01]  /*0680*/  F2F.F32.F64 R0, R2 ;  /* 0x0000000200007310 */ /* 0x004e220000301000 */
[----:B------:R-:W0:-:S14]  /*0690*/  DSETP.GEU.AND P0, PT, |R2|, c[0x2][0x0], PT ;  /* 0x008000000200762a */ /* 0x000e1c0003f0e200 */
[----:B0-----:R-:W-:-:S05]  /*06a0*/  @!P0 FMUL R0, R0, 1.175494350822287508e-38 ;  /* 0x0080000000008820 */ /* 0x001fca0000400000 */
[----:B------:R-:W-:-:S04]  /*06b0*/  F2FP.PACK_AB R0, RZ, R0 ;  /* 0x00000000ff00723e */ /* 0x000fc800000000ff */
[----:B------:R-:W-:Y:S01]  /*06c0*/  PRMT R24, R0, 0x7610, R24 ;  /* 0x0000761000187816 */ /* 0x000fe20000000018 */
[----:B------:R-:W-:Y:S05]  /*06d0*/  BRA `(.L_x_2462) ;  /* 0x00000a6000007947 */ /* 0x000fea0003800000 */
.L_x_2470:
        /* <DEDUP_REMOVED lines=28> */
.L_x_2473:
        /* <DEDUP_REMOVED lines=15> */
.L_x_2472:
[----:B------:R-:W2:Y:S02]  /*0990*/  LDG.E.U16 R0, [R2.64] ;  /* 0x0000002402007981 */ /* 0x000ea4000c1e1500 */
[----:B--2---:R-:W-:-:S04]  /*09a0*/  PRMT R0, RZ, 0x5410, R0 ;  /* 0x00005410ff007816 */ /* 0x004fc80000000000 */
[----:B------:R-:W-:-:S04]  /*09b0*/  F2FP.PACK_AB R0, RZ, R0 ;  /* 0x00000000ff00723e */ /* 0x000fc800000000ff */
[----:B------:R-:W-:Y:S01]  /*09c0*/  PRMT R24, R0, 0x7610, R24 ;  /* 0x0000761000187816 */ /* 0x000fe20000000018 */
[----:B------:R-:W-:Y:S05]  /*09d0*/  BRA `(.L_x_2462) ;  /* 0x0000076000007947 */ /* 0x000fea0003800000 */
.L_x_2469:
        /* <DEDUP_REMOVED lines=12> */
.L_x_2476:
        /* <DEDUP_REMOVED lines=21> */
.L_x_2480:
[----:B------:R-:W-:Y:S05]  /*0bf0*/  BSYNC B1 ;  /* 0x0000000000017941 */ /* 0x000fea0003800000 */
.L_x_2479:
[----:B------:R-:W-:Y:S01]  /*0c00*/  LEA R3, R0, 0x3b800000, 0x17 ;  /* 0x3b80000000037811 */ /* 0x000fe200078eb8ff */
[----:B------:R-:W-:-:S05]  /*0c10*/  IMAD.SHL.U32 R0, R2, 0x100000, RZ ;  /* 0x0010000002007824 */ /* 0x000fca00078e00ff */
[----:B------:R-:W-:Y:S02]  /*0c20*/  LOP3.LUT R0, R3, R0, R4, 0xfe, !PT ;  /* 0x0000000003007212 */ /* 0x000fe400078efe04 */
.L_x_2478:
[----:B------:R-:W-:Y:S05]  /*0c30*/  BSYNC B0 ;  /* 0x0000000000007941 */ /* 0x000fea0003800000 */
.L_x_2477:
[----:B------:R-:W-:-:S04]  /*0c40*/  F2FP.PACK_AB R0, RZ, R0 ;  /* 0x00000000ff00723e */ /* 0x000fc800000000ff */
[----:B------:R-:W-:Y:S01]  /*0c50*/  PRMT R24, R0, 0x7610, R24 ;  /* 0x0000761000187816 */ /* 0x000fe20000000018 */
[----:B------:R-:W-:Y:S05]  /*0c60*/  BRA `(.L_x_2462) ;  /* 0x000004d000007947 */ /* 0x000fea0003800000 */
.L_x_2475:
        /* <DEDUP_REMOVED lines=21> */
.L_x_2484:
[----:B------:R-:W-:Y:S05]  /*0dc0*/  BSYNC B1 ;  /* 0x0000000000017941 */ /* 0x000fea0003800000 */
.L_x_2483:
[----:B------:R-:W-:Y:S01]  /*0dd0*/  LEA R3, R0, 0x37800000, 0x17 ;  /* 0x3780000000037811 */ /* 0x000fe200078eb8ff */
[----:B------:R-:W-:-:S05]  /*0de0*/  IMAD.SHL.U32 R0, R2, 0x200000, RZ ;  /* 0x0020000002007824 */ /* 0x000fca00078e00ff */
[----:B------:R-:W-:Y:S02]  /*0df0*/  LOP3.LUT R0, R3, R0, R4, 0xfe, !PT ;  /* 0x0000000003007212 */ /* 0x000fe400078efe04 */
.L_x_2482:
[----:B------:R-:W-:Y:S05]  /*0e00*/  BSYNC B0 ;  /* 0x0000000000007941 */ /* 0x000fea0003800000 */
.L_x_2481:
[----:B------:R-:W-:-:S04]  /*0e10*/  F2FP.PACK_AB R0, RZ, R0 ;  /* 0x00000000ff00723e */ /* 0x000fc800000000ff */
[----:B------:R-:W-:Y:S01]  /*0e20*/  PRMT R24, R0, 0x7610, R24 ;  /* 0x0000761000187816 */ /* 0x000fe20000000018 */
[----:B------:R-:W-:Y:S05]  /*0e30*/  BRA `(.L_x_2462) ;  /* 0x0000030000007947 */ /* 0x000fea0003800000 */
.L_x_2474:
        /* <DEDUP_REMOVED lines=14> */
.L_x_2488:
[----:B------:R-:W-:Y:S05]  /*0f20*/  BSYNC B0 ;  /* 0x0000000000007941 */ /* 0x000fea0003800000 */
.L_x_2487:
[----:B------:R-:W-:-:S04]  /*0f30*/  F2FP.PACK_AB R0, RZ, R0 ;  /* 0x00000000ff00723e */ /* 0x000fc800000000ff */
[----:B------:R-:W-:Y:S01]  /*0f40*/  PRMT R24, R0, 0x7610, R24 ;  /* 0x0000761000187816 */ /* 0x000fe20000000018 */
[----:B------:R-:W-:Y:S05]  /*0f50*/  BRA `(.L_x_2462) ;  /* 0x000001e000007947 */ /* 0x000fea0003800000 */
.L_x_2461:
        /* <DEDUP_REMOVED lines=21> */
.L_x_2486:
[----:B------:R-:W2:Y:S02]  /*10b0*/  LDG.E.64 R2, [R2.64] ;  /* 0x0000002402027981 */ /* 0x000ea4000c1e1b00 */
[----:B--2---:R-:W0:Y:S02]  /*10c0*/  I2F.U64 R0, R2 ;  /* 0x0000000200007312 */ /* 0x004e240000301000 */
[----:B0-----:R-:W-:-:S04]  /*10d0*/  F2FP.PACK_AB R0, RZ, R0 ;  /* 0x00000000ff00723e */ /* 0x001fc800000000ff */
[----:B------:R-:W-:Y:S01]  /*10e0*/  PRMT R24, R0, 0x7610, R24 ;  /* 0x0000761000187816 */ /* 0x000fe20000000018 */
[----:B------:R-:W-:Y:S05]  /*10f0*/  BRA `(.L_x_2462) ;  /* 0x0000004000007947 */ /* 0x000fea0003800000 */
.L_x_2485:
[----:B------:R-:W2:Y:S02]  /*1100*/  LDG.E R2, [R2.64] ;  /* 0x0000002402027981 */ /* 0x000ea4000c1e1900 */
[----:B--2---:R-:W0:Y:S02]  /*1110*/  I2F.U32 R0, R2 ;  /* 0x0000000200007306 */ /* 0x004e240000201000 */
[----:B0-----:R-:W-:-:S04]  /*1120*/  F2FP.PACK_AB R0, RZ, R0 ;  /* 0x00000000ff00723e */ /* 0x001fc800000000ff */
[----:B------:R-:W-:Y:S02]  /*1130*/  PRMT R24, R0, 0x7610, R24 ;  /* 0x0000761000187816 */ /* 0x000fe40000000018 */
.L_x_2462:
        /* <DEDUP_REMOVED lines=19> */
.L_x_2492:
[----:B------:R-:W2:Y:S02]  /*1270*/  LDG.E.U8 R2, [R2.64] ;  /* 0x0000002402027981 */ /* 0x000ea4000c1e1100 */
[----:B--2---:R-:W0:Y:S02]  /*1280*/  I2F.U16 R0, R2 ;  /* 0x0000000200007306 */ /* 0x004e240000101000 */
[----:B0-----:R-:W-:-:S04]  /*1290*/  F2FP.PACK_AB R0, RZ, R0 ;  /* 0x00000000ff00723e */ /* 0x001fc800000000ff */
[----:B------:R-:W-:Y:S01]  /*12a0*/  PRMT R25, R0, 0x7610, R25 ;  /* 0x0000761000197816 */ /* 0x000fe20000000019 */
[----:B------:R-:W-:Y:S05]  /*12b0*/  BRA `(.L_x_2494) ;  /* 0x00000ed000007947 */ /* 0x000fea0003800000 */
.L_x_2491:
        /* <DEDUP_REMOVED lines=11> */
.L_x_2496:
[----:B------:R-:W2:Y:S02]  /*1370*/  LDG.E R2, [R2.64] ;  /* 0x0000002402027981 */ /* 0x000ea4000c1e1900 */
[----:B--2---:R-:W0:Y:S02]  /*1380*/  I2F R0, R2 ;  /* 0x0000000200007306 */ /* 0x004e240000201400 */
[----:B0-----:R-:W-:-:S04]  /*1390*/  F2FP.PACK_AB R0, RZ, R0 ;  /* 0x00000000ff00723e */ /* 0x001fc800000000ff */
[----:B------:R-:W-:Y:S01]  /*13a0*/  PRMT R25, R0, 0x7610, R25 ;  /* 0x0000761000197816 */ /* 0x000fe20000000019 */
[----:B------:R-:W-:Y:S05]  /*13b0*/  BRA `(.L_x_2494) ;  /* 0x00000dd000007947 */ /* 0x000fea0003800000 */
.L_x_2495:
[----:B------:R-:W2:Y:S02]  /*13c0*/  LDG.E.U16 R2, [R2.64] ;  /* 0x0000002402027981 */ /* 0x000ea4000c1e1500 */
[----:B--2---:R-:W0:Y:S02]  /*13d0*/  I2F.S16 R0, R2 ;  /* 0x0000000200007306 */ /* 0x004e240000101400 */
[----:B0-----:R-:W-:-:S04]  /*13e0*/  F2FP.PACK_AB R0, RZ, R0 ;  /* 0x00000000ff00723e */ /* 0x001fc800000000ff */
[----:B------:R-:W-:Y:S01]  /*13f0*/  PRMT R25, R0, 0x7610, R25 ;  /* 0x0000761000197816 */ /* 0x000fe20000000019 */
[----:B------:R-:W-:Y:S05]  /*1400*/  BRA `(.L_x_2494) ;  /* 0x00000d8000007947 */ /* 0x000fea0003800000 */
.L_x_2490:
        /* <DEDUP_REMOVED lines=9> */
.L_x_2498:
[----:B------:R0:W5:Y:S01]  /*14a0*/  LDG.E.U16 R25, [R2.64] ;  /* 0x0000002402197981 */ /* 0x000162000c1e1500 */
[----:B------:R-:W-:Y:S05]  /*14b0*/  BRA `(.L_x_2494) ;  /* 0x00000cd000007947 */ /* 0x000fea0003800000 */
.L_x_2497:
        /* <DEDUP_REMOVED lines=9> */
.L_x_2500:
[----:B------:R0:W5:Y:S01]  /*1550*/  LDG.E.U16 R25, [R2.64] ;  /* 0x0000002402197981 */ /* 0x000162000c1e1500 */
[----:B------:R-:W-:Y:S05]  /*1560*/  BRA `(.L_x_2494) ;  /* 0x00000c2000007947 */ /* 0x000fea0003800000 */
.L_x_2499:
[----:B------:R-:W2:Y:S02]  /*1570*/  LDG.E.64 R2, [R2.64] ;  /* 0x0000002402027981 */ /* 0x000ea4000c1e1b00 */
[----:B--2---:R-:W0:Y:S01]  /*1580*/  F2F.F32.F64 R0, R2 ;  /* 0x0000000200007310 */ /* 0x004e220000301000 */
[----:B------:R-:W0:-:S14]  /*1590*/  DSETP.GEU.AND P0, PT, |R2|, c[0x2][0x0], PT ;  /* 0x008000000200762a */ /* 0x000e1c0003f0e200 */
[----:B0-----:R-:W-:-:S05]  /*15a0*/  @!P0 FMUL R0, R0, 1.175494350822287508e-38 ;  /* 0x0080000000008820 */ /* 0x001fca0000400000 */
[----:B------:R-:W-:-:S04]  /*15b0*/  F2FP.PACK_AB R0, RZ, R0 ;  /* 0x00000000ff00723e */ /* 0x000fc800000000ff */
[----:B------:R-:W-:Y:S01]  /*15c0*/  PRMT R25, R0, 0x7610, R25 ;  /* 0x0000761000197816 */ /* 0x000fe20000000019 */
[----:B------:R-:W-:Y:S05]  /*15d0*/  BRA `(.L_x_2494) ;  /* 0x00000bb000007947 */ /* 0x000fea0003800000 */
.L_x_2489:
        /* <DEDUP_REMOVED lines=14> */
.L_x_2503:
[----:B------:R-:W2:Y:S02]  /*16c0*/  LDG.E.64 R2, [R2.64] ;  /* 0x0000002402027981 */ /* 0x000ea4000c1e1b00 */
[----:B--2---:R-:W0:Y:S01]  /*16d0*/  F2F.F32.F64 R0, R2 ;  /* 0x0000000200007310 */ /* 0x004e220000301000 */
[----:B------:R-:W0:-:S14]  /*16e0*/  DSETP.GEU.AND P0, PT, |R2|, c[0x2][0x0], PT ;  /* 0x008000000200762a */ /* 0x000e1c0003f0e200 */
[----:B0-----:R-:W-:-:S05]  /*16f0*/  @!P0 FMUL R0, R0, 1.175494350822287508e-38 ;  /* 0x0080000000008820 */ /* 0x001fca0000400000 */
[----:B------:R-:W-:-:S04]  /*1700*/  F2FP.PACK_AB R0, RZ, R0 ;  /* 0x00000000ff00723e */ /* 0x000fc800000000ff */
[----:B------:R-:W-:Y:S01]  /*1710*/  PRMT R25, R0, 0x7610, R25 ;  /* 0x0000761000197816 */ /* 0x000fe20000000019 */
[----:B------:R-:W-:Y:S05]  /*1720*/  BRA `(.L_x_2494) ;  /* 0x00000a6000007947 */ /* 0x000fea0003800000 */
.L_x_2502:
        /* <DEDUP_REMOVED lines=28> */
.L_x_2505:
        /* <DEDUP_REMOVED lines=15> */
.L_x_2504:
[----:B------:R-:W2:Y:S02]  /*19e0*/  LDG.E.U16 R0, [R2.64] ;  /* 0x0000002402007981 */ /* 0x000ea4000c1e1500 */
[----:B--2---:R-:W-:-:S04]  /*19f0*/  PRMT R0, RZ, 0x5410, R0 ;  /* 0x00005410ff007816 */ /* 0x004fc80000000000 */
[----:B------:R-:W-:-:S04]  /*1a00*/  F2FP.PACK_AB R0, RZ, R0 ;  /* 0x00000000ff00723e */ /* 0x000fc800000000ff */
[----:B------:R-:W-:Y:S01]  /*1a10*/  PRMT R25, R0, 0x7610, R25 ;  /* 0x0000761000197816 */ /* 0x000fe20000000019 */
[----:B------:R-:W-:Y:S05]  /*1a20*/  BRA `(.L_x_2494) ;  /* 0x0000076000007947 */ /* 0x000fea0003800000 */
.L_x_2501:
        /* <DEDUP_REMOVED lines=12> */
.L_x_2508:
        /* <DEDUP_REMOVED lines=21> */
.L_x_2512:
[----:B------:R-:W-:Y:S05]  /*1c40*/  BSYNC B1 ;  /* 0x0000000000017941 */ /* 0x000fea0003800000 */
.L_x_2511:
[----:B------:R-:W-:Y:S01]  /*1c50*/  LEA R3, R0, 0x3b800000, 0x17 ;  /* 0x3b80000000037811 */ /* 0x000fe200078eb8ff */
[----:B------:R-:W-:-:S05]  /*1c60*/  IMAD.SHL.U32 R0, R2, 0x100000, RZ ;  /* 0x0010000002007824 */ /* 0x000fca00078e00ff */
[----:B------:R-:W-:Y:S02]  /*1c70*/  LOP3.LUT R0, R3, R0, R4, 0xfe, !PT ;  /* 0x0000000003007212 */ /* 0x000fe400078efe04 */
.L_x_2510:
[----:B------:R-:W-:Y:S05]  /*1c80*/  BSYNC B0 ;  /* 0x0000000000007941 */ /* 0x000fea0003800000 */
.L_x_2509:
[----:B------:R-:W-:-:S04]  /*1c90*/  F2FP.PACK_AB R0, RZ, R0 ;  /* 0x00000000ff00723e */ /* 0x000fc800000000ff */
[----:B------:R-:W-:Y:S01]  /*1ca0*/  PRMT R25, R0, 0x7610, R25 ;  /* 0x0000761000197816 */ /* 0x000fe20000000019 */
[----:B------:R-:W-:Y:S05]  /*1cb0*/  BRA `(.L_x_2494) ;  /* 0x000004d000007947 */ /* 0x000fea0003800000 */
.L_x_2507:
        /* <DEDUP_REMOVED lines=21> */
.L_x_2516:
[----:B------:R-:W-:Y:S05]  /*1e10*/  BSYNC B1 ;  /* 0x0000000000017941 */ /* 0x000fea0003800000 */
.L_x_2515:
[----:B------:R-:W-:Y:S01]  /*1e20*/  LEA R3, R0, 0x37800000, 0x17 ;  /* 0x3780000000037811 */ /* 0x000fe200078eb8ff */
[----:B------:R-:W-:-:S05]  /*1e30*/  IMAD.SHL.U32 R0, R2, 0x200000, RZ ;  /* 0x0020000002007824 */ /* 0x000fca00078e00ff */
[----:B------:R-:W-:Y:S02]  /*1e40*/  LOP3.LUT R0, R3, R0, R4, 0xfe, !PT ;  /* 0x0000000003007212 */ /* 0x000fe400078efe04 */
.L_x_2514:
[----:B------:R-:W-:Y:S05]  /*1e50*/  BSYNC B0 ;  /* 0x0000000000007941 */ /* 0x000fea0003800000 */
.L_x_2513:
[----:B------:R-:W-:-:S04]  /*1e60*/  F2FP.PACK_AB R0, RZ, R0 ;  /* 0x00000000ff00723e */ /* 0x000fc800000000ff */
[----:B------:R-:W-:Y:S01]  /*1e70*/  PRMT R25, R0, 0x7610, R25 ;  /* 0x0000761000197816 */ /* 0x000fe20000000019 */
[----:B------:R-:W-:Y:S05]  /*1e80*/  BRA `(.L_x_2494) ;  /* 0x0000030000007947 */ /* 0x000fea0003800000 */
.L_x_2506:
        /* <DEDUP_REMOVED lines=14> */
.L_x_2520:
[----:B------:R-:W-:Y:S05]  /*1f70*/  BSYNC B0 ;  /* 0x0000000000007941 */ /* 0x000fea0003800000 */
.L_x_2519:
[----:B------:R-:W-:-:S04]  /*1f80*/  F2FP.PACK_AB R0, RZ, R0 ;  /* 0x00000000ff00723e */ /* 0x000fc800000000ff */
[----:B------:R-:W-:Y:S01]  /*1f90*/  PRMT R25, R0, 0x7610, R25 ;  /* 0x0000761000197816 */ /* 0x000fe20000000019 */
[----:B------:R-:W-:Y:S05]  /*1fa0*/  BRA `(.L_x_2494) ;  /* 0x000001e000007947 */ /* 0x000fea0003800000 */
.L_x_2493:
        /* <DEDUP_REMOVED lines=21> */
.L_x_2518:
[----:B------:R-:W2:Y:S02]  /*2100*/  LDG.E.64 R2, [R2.64] ;  /* 0x0000002402027981 */ /* 0x000ea4000c1e1b00 */
[----:B--2---:R-:W0:Y:S02]  /*2110*/  I2F.U64 R0, R2 ;  /* 0x0000000200007312 */ /* 0x004e240000301000 */
[----:B0-----:R-:W-:-:S04]  /*2120*/  F2FP.PACK_AB R0, RZ, R0 ;  /* 0x00000000ff00723e */ /* 0x001fc800000000ff */
[----:B------:R-:W-:Y:S01]  /*2130*/  PRMT R25, R0, 0x7610, R25 ;  /* 0x0000761000197816 */ /* 0x000fe20000000019 */
[----:B------:R-:W-:Y:S05]  /*2140*/  BRA `(.L_x_2494) ;  /* 0x0000004000007947 */ /* 0x000fea0003800000 */
.L_x_2517:
[----:B------:R-:W2:Y:S02]  /*2150*/  LDG.E R2, [R2.64] ;  /* 0x0000002402027981 */ /* 0x000ea4000c1e1900 */
[----:B--2---:R-:W0:Y:S02]  /*2160*/  I2F.U32 R0, R2 ;  /* 0x0000000200007306 */ /* 0x004e240000201000 */
[----:B0-----:R-:W-:-:S04]  /*2170*/  F2FP.PACK_AB R0, RZ, R0 ;  /* 0x00000000ff00723e */ /* 0x001fc800000000ff */
[----:B------:R-:W-:Y:S02]  /*2180*/  PRMT R25, R0, 0x7610, R25 ;  /* 0x0000761000197816 */ /* 0x000fe40000000019 */
.L_x_2494:
[----:B------:R-:W-:-:S05]  /*2190*/  IADD3 R17, R17, 0x80, RZ ;  /* 0x0000008011117810 */ /* 0x000fca0007ffe0ff */
.L_x_2456:
[----:B-1-3--:R-:W-:Y:S05]  /*21a0*/  BSYNC B6 ;  /* 0x0000000000067941 */ /* 0x00afea0003800000 */
.L_x_2455:
        /* <DEDUP_REMOVED lines=24> */
.L_x_2526:
[----:B------:R-:W2:Y:S02]  /*2330*/  LDG.E.U8 R2, [R2.64] ;  /* 0x0000002402027981 */ /* 0x000ea4000c1e1100 */
[----:B--2---:R-:W0:Y:S02]  /*2340*/  I2F.U16 R0, R2 ;  /* 0x0000000200007306 */ /* 0x004e240000101000 */
[----:B0-----:R-:W-:-:S04]  /*2350*/  F2FP.PACK_AB R0, RZ, R0 ;  /* 0x00000000ff00723e */ /* 0x001fc800000000ff */
[----:B------:R-:W-:Y:S01]  /*2360*/  PRMT R23, R0, 0x7610, R23 ;  /* 0x0000761000177816 */ /* 0x000fe20000000017 */
[----:B------:R-:W-:Y:S05]  /*2370*/  BRA `(.L_x_2528) ;  /* 0x00000ee000007947 */ /* 0x000fea0003800000 */
.L_x_2525:
        /* <DEDUP_REMOVED lines=11> */
.L_x_2530:
[----:B------:R-:W2:Y:S02]  /*2430*/  LDG.E R2, [R2.64] ;  /* 0x0000002402027981 */ /* 0x000ea4000c1e1900 */
[----:B--2---:R-:W0:Y:S02]  /*2440*/  I2F R0, R2 ;  /* 0x0000000200007306 */ /* 0x004e240000201400 */
[----:B0-----:R-:W-:-:S04]  /*2450*/  F2FP.PACK_AB R0, RZ, R0 ;  /* 0x00000000ff00723e */ /* 0x001fc800000000ff */
[----:B------:R-:W-:Y:S01]  /*2460*/  PRMT R23, R0, 0x7610, R23 ;  /* 0x0000761000177816 */ /* 0x000fe20000000017 */
[----:B------:R-:W-:Y:S05]  /*2470*/  BRA `(.L_x_2528) ;  /* 0x00000de000007947 */ /* 0x000fea0003800000 */
.L_x_2529:
[----:B------:R-:W2:Y:S02]  /*2480*/  LDG.E.U16 R2, [R2.64] ;  /* 0x0000002402027981 */ /* 0x000ea4000c1e1500 */
[----:B--2---:R-:W0:Y:S02]  /*2490*/  I2F.S16 R0, R2 ;  /* 0x0000000200007306 */ /* 0x004e240000101400 */
[----:B0-----:R-:W-:-:S04]  /*24a0*/  F2FP.PACK_AB R0, RZ, R0 ;  /* 0x00000000ff00723e */ /* 0x001fc800000000ff */
[----:B------:R-:W-:Y:S01]  /*24b0*/  PRMT R23, R0, 0x7610, R23 ;  /* 0x0000761000177816 */ /* 0x000fe20000000017 */
[----:B------:R-:W-:Y:S05]  /*24c0*/  BRA `(.L_x_2528) ;  /* 0x00000d9000007947 */ /* 0x000fea0003800000 */
.L_x_2524:
        /* <DEDUP_REMOVED lines=9> */
.L_x_2532:
[----:B------:R0:W5:Y:S01]  /*2560*/  LDG.E.U16 R23, [R2.64] ;  /* 0x0000002402177981 */ /* 0x000162000c1e1500 */
[----:B------:R-:W-:Y:S05]  /*2570*/  BRA `(.L_x_2528) ;  /* 0x00000ce000007947 */ /* 0x000fea0003800000 */
.L_x_2531:
        /* <DEDUP_REMOVED lines=9> */
.L_x_2534:
[----:B------:R0:W5:Y:S01]  /*2610*/  LDG.E.U16 R23, [R2.64] ;  /* 0x0000002402177981 */ /* 0x000162000c1e1500 */
[----:B------:R-:W-:Y:S05]  /*2620*/  BRA `(.L_x_2528) ;  /* 0x00000c3000007947 */ /* 0x000fea0003800000 */
.L_x_2533:
[----:B------:R-:W2:Y:S02]  /*2630*/  LDG.E.64 R2, [R2.64] ;  /* 0x0000002402027981 */ /* 0x000ea4000c1e1b00 */
[----:B--2---:R-:W0:Y:S01]  /*2640*/  F2F.F32.F64 R0, R2 ;  /* 0x0000000200007310 */ /* 0x004e220000301000 */
[----:B------:R-:W0:-:S14]  /*2650*/  DSETP.GEU.AND P0, PT, |R2|, c[0x2][0x0], PT ;  /* 0x008000000200762a */ /* 0x000e1c0003f0e200 */
[----:B0-----:R-:W-:-:S05]  /*2660*/  @!P0 FMUL R0, R0, 1.175494350822287508e-38 ;  /* 0x0080000000008820 */ /* 0x001fca0000400000 */
[----:B------:R-:W-:-:S04]  /*2670*/  F2FP.PACK_AB R0, RZ, R0 ;  /* 0x00000000ff00723e */ /* 0x000fc800000000ff */
[----:B------:R-:W-:Y:S01]  /*2680*/  PRMT R23, R0, 0x7610, R23 ;  /* 0x0000761000177816 */ /* 0x000fe20000000017 */
[----:B------:R-:W-:Y:S05]  /*2690*/  BRA `(.L_x_2528) ;  /* 0x00000bc000007947 */ /* 0x000fea0003800000 */
.L_x_2523:
        /* <DEDUP_REMOVED lines=14> */
.L_x_2537:
[----:B------:R-:W2:Y:S02]  /*2780*/  LDG.E.64 R2, [R2.64] ;  /* 0x0000002402027981 */ /* 0x000ea4000c1e1b00 */
[----:B--2---:R-:W0:Y:S01]  /*2790*/  F2F.F32.F64 R0, R2 ;  /* 0x0000000200007310 */ /* 0x004e220000301000 */
[----:B------:R-:W0:-:S14]  /*27a0*/  DSETP.GEU.AND P0, PT, |R2|, c[0x2][0x0], PT ;  /* 0x008000000200762a */ /* 0x000e1c0003f0e200 */
[----:B0-----:R-:W-:-:S05]  /*27b0*/  @!P0 FMUL R0, R0, 1.175494350822287508e-38 ;  /* 0x0080000000008820 */ /* 0x001fca0000400000 */
[----:B------:R-:W-:-:S04]  /*27c0*/  F2FP.PACK_AB R0, RZ, R0 ;  /* 0x00000000ff00723e */ /* 0x000fc800000000ff */
[----:B------:R-:W-:Y:S01]  /*27d0*/  PRMT R23, R0, 0x7610, R23 ;  /* 0x0000761000177816 */ /* 0x000fe20000000017 */
[----:B------:R-:W-:Y:S05]  /*27e0*/  BRA `(.L_x_2528) ;  /* 0x00000a7000007947 */ /* 0x000fea0003800000 */
.L_x_2536:
        /* <DEDUP_REMOVED lines=28> */
.L_x_2539:
        /* <DEDUP_REMOVED lines=16> */
.L_x_2538:
[----:B------:R-:W2:Y:S02]  /*2ab0*/  LDG.E.U16 R0, [R2.64] ;  /* 0x0000002402007981 */ /* 0x000ea4000c1e1500 */
[----:B--2---:R-:W-:-:S04]  /*2ac0*/  PRMT R0, RZ, 0x5410, R0 ;  /* 0x00005410ff007816 */ /* 0x004fc80000000000 */
[----:B------:R-:W-:-:S04]  /*2ad0*/  F2FP.PACK_AB R0, RZ, R0 ;  /* 0x00000000ff00723e */ /* 0x000fc800000000ff */
[----:B------:R-:W-:Y:S01]  /*2ae0*/  PRMT R23, R0, 0x7610, R23 ;  /* 0x0000761000177816 */ /* 0x000fe20000000017 */
[----:B------:R-:W-:Y:S05]  /*2af0*/  BRA `(.L_x_2528) ;  /* 0x0000076000007947 */ /* 0x000fea0003800000 */
.L_x_2535:
        /* <DEDUP_REMOVED lines=12> */
.L_x_2542:
        /* <DEDUP_REMOVED lines=21> */
.L_x_2546:
[----:B------:R-:W-:Y:S05]  /*2d10*/  BSYNC B1 ;  /* 0x0000000000017941 */ /* 0x000fea0003800000 */
.L_x_2545:
[----:B------:R-:W-:Y:S01]  /*2d20*/  LEA R3, R0, 0x3b800000, 0x17 ;  /* 0x3b80000000037811 */ /* 0x000fe200078eb8ff */
[----:B------:R-:W-:-:S05]  /*2d30*/  IMAD.SHL.U32 R0, R2, 0x100000, RZ ;  /* 0x0010000002007824 */ /* 0x000fca00078e00ff */
[----:B------:R-:W-:Y:S02]  /*2d40*/  LOP3.LUT R0, R3, R0, R4, 0xfe, !PT ;  /* 0x0000000003007212 */ /* 0x000fe400078efe04 */
.L_x_2544:
[----:B------:R-:W-:Y:S05]  /*2d50*/  BSYNC B0 ;  /* 0x0000000000007941 */ /* 0x000fea0003800000 */
.L_x_2543:
[----:B------:R-:W-:-:S04]  /*2d60*/  F2FP.PACK_AB R0, RZ, R0 ;  /* 0x00000000ff00723e */ /* 0x000fc800000000ff */
[----:B------:R-:W-:Y:S01]  /*2d70*/  PRMT R23, R0, 0x7610, R23 ;  /* 0x0000761000177816 */ /* 0x000fe20000000017 */
[----:B------:R-:W-:Y:S05]  /*2d80*/  BRA `(.L_x_2528) ;  /* 0x000004d000007947 */ /* 0x000fea0003800000 */
.L_x_2541:
        /* <DEDUP_REMOVED lines=21> */
.L_x_2550:
[----:B------:R-:W-:Y:S05]  /*2ee0*/  BSYNC B1 ;  /* 0x0000000000017941 */ /* 0x000fea0003800000 */
.L_x_2549:
[----:B------:R-:W-:Y:S01]  /*2ef0*/  LEA R3, R0, 0x37800000, 0x17 ;  /* 0x3780000000037811 */ /* 0x000fe200078eb8ff */
[----:B------:R-:W-:-:S05]  /*2f00*/  IMAD.SHL.U32 R0, R2, 0x200000, RZ ;  /* 0x0020000002007824 */ /* 0x000fca00078e00ff */
[----:B------:R-:W-:Y:S02]  /*2f10*/  LOP3.LUT R0, R3, R0, R4, 0xfe, !PT ;  /* 0x0000000003007212 */ /* 0x000fe400078efe04 */
.L_x_2548:
[----:B------:R-:W-:Y:S05]  /*2f20*/  BSYNC B0 ;  /* 0x0000000000007941 */ /* 0x000fea0003800000 */
.L_x_2547:
[----:B------:R-:W-:-:S04]  /*2f30*/  F2FP.PACK_AB R0, RZ, R0 ;  /* 0x00000000ff00723e */ /* 0x000fc800000000ff */
[----:B------:R-:W-:Y:S01]  /*2f40*/  PRMT R23, R0, 0x7610, R23 ;  /* 0x0000761000177816 */ /* 0x000fe20000000017 */
[----:B------:R-:W-:Y:S05]  /*2f50*/  BRA `(.L_x_2528) ;  /* 0x0000030000007947 */ /* 0x000fea0003800000 */
.L_x_2540:
        /* <DEDUP_REMOVED lines=14> */
.L_x_2554:
[----:B------:R-:W-:Y:S05]  /*3040*/  BSYNC B0 ;  /* 0x0000000000007941 */ /* 0x000fea0003800000 */
.L_x_2553:
[----:B------:R-:W-:-:S04]  /*3050*/  F2FP.PACK_AB R0, RZ, R0 ;  /* 0x00000000ff00723e */ /* 0x000fc800000000ff */
[----:B------:R-:W-:Y:S01]  /*3060*/  PRMT R23, R0, 0x7610, R23 ;  /* 0x0000761000177816 */ /* 0x000fe20000000017 */
[----:B------:R-:W-:Y:S05]  /*3070*/  BRA `(.L_x_2528) ;  /* 0x000001e000007947 */ /* 0x000fea0003800000 */
.L_x_2527:
        /* <DEDUP_REMOVED lines=21> */
.L_x_2552:
[----:B------:R-:W2:Y:S02]  /*31d0*/  LDG.E.64 R2, [R2.64] ;  /* 0x0000002402027981 */ /* 0x000ea4000c1e1b00 */
[----:B--2---:R-:W0:Y:S02]  /*31e0*/  I2F.U64 R0, R2 ;  /* 0x0000000200007312 */ /* 0x004e240000301000 */
[----:B0-----:R-:W-:-:S04]  /*31f0*/  F2FP.PACK_AB R0, RZ, R0 ;  /* 0x00000000ff00723e */ /* 0x001fc800000000ff */
[----:B------:R-:W-:Y:S01]  /*3200*/  PRMT R23, R0, 0x7610, R23 ;  /* 0x0000761000177816 */ /* 0x000fe20000000017 */
[----:B------:R-:W-:Y:S05]  /*3210*/  BRA `(.L_x_2528) ;  /* 0x0000004000007947 */ /* 0x000fea0003800000 */
.L_x_2551:
[----:B------:R-:W2:Y:S02]  /*3220*/  LDG.E R2, [R2.64] ;  /* 0x0000002402027981 */ /* 0x000ea4000c1e1900 */
[----:B--2---:R-:W0:Y:S02]  /*3230*/  I2F.U32 R0, R2 ;  /* 0x0000000200007306 */ /* 0x004e240000201000 */
[----:B0-----:R-:W-:-:S04]  /*3240*/  F2FP.PACK_AB R0, RZ, R0 ;  /* 0x00000000ff00723e */ /* 0x001fc800000000ff */
[----:B------:R-:W-:Y:S02]  /*3250*/  PRMT R23, R0, 0x7610, R23 ;  /* 0x0000761000177816 */ /* 0x000fe40000000017 */
.L_x_2528:
        /* <DEDUP_REMOVED lines=19> */
.L_x_2558:
[----:B------:R-:W2:Y:S02]  /*3390*/  LDG.E.U8 R2, [R2.64] ;  /* 0x0000002402027981 */ /* 0x000ea4000c1e1100 */
[----:B--2---:R-:W0:Y:S02]  /*33a0*/  I2F.U16 R0, R2 ;  /* 0x0000000200007306 */ /* 0x004e240000101000 */
[----:B0-----:R-:W-:-:S04]  /*33b0*/  F2FP.PACK_AB R0, RZ, R0 ;  /* 0x00000000ff00723e */ /* 0x001fc800000000ff */
[----:B------:R-:W-:Y:S01]  /*33c0*/  PRMT R26, R0, 0x7610, R26 ;  /* 0x00007610001a7816 */ /* 0x000fe2000000001a */
[----:B------:R-:W-:Y:S05]  /*33d0*/  BRA `(.L_x_2560) ;  /* 0x00000ed000007947 */ /* 0x000fea0003800000 */
.L_x_2557:
        /* <DEDUP_REMOVED lines=11> */
.L_x_2562:
[----:B------:R-:W2:Y:S02]  /*3490*/  LDG.E R2, [R2.64] ;  /* 0x0000002402027981 */ /* 0x000ea4000c1e1900 */
[----:B--2---:R-:W0:Y:S02]  /*34a0*/  I2F R0, R2 ;  /* 0x0000000200007306 */ /* 0x004e240000201400 */
[----:B0-----:R-:W-:-:S04]  /*34b0*/  F2FP.PACK_AB R0, RZ, R0 ;  /* 0x00000000ff00723e */ /* 0x001fc800000000ff */
[----:B------:R-:W-:Y:S01]  /*34c0*/  PRMT R26, R0, 0x7610, R26 ;  /* 0x00007610001a7816 */ /* 0x000fe2000000001a */
[----:B------:R-:W-:Y:S05]  /*34d0*/  BRA `(.L_x_2560) ;  /* 0x00000dd000007947 */ /* 0x000fea0003800000 */
.L_x_2561:
[----:B------:R-:W2:Y:S02]  /*34e0*/  LDG.E.U16 R2, [R2.64] ;  /* 0x0000002402027981 */ /* 0x000ea4000c1e1500 */
[----:B--2---:R-:W0:Y:S02]  /*34f0*/  I2F.S16 R0, R2 ;  /* 0x0000000200007306 */ /* 0x004e240000101400 */
[----:B0-----:R-:W-:-:S04]  /*3500*/  F2FP.PACK_AB R0, RZ, R0 ;  /* 0x00000000ff00723e */ /* 0x001fc800000000ff */
[----:B------:R-:W-:Y:S01]  /*3510*/  PRMT R26, R0, 0x7610, R26 ;  /* 0x00007610001a7816 */ /* 0x000fe2000000001a */
[----:B------:R-:W-:Y:S05]  /*3520*/  BRA `(.L_x_2560) ;  /* 0x00000d8000007947 */ /* 0x000fea0003800000 */
.L_x_2556:
        /* <DEDUP_REMOVED lines=9> */
.L_x_2564:
[----:B------:R0:W5:Y:S01]  /*35c0*/  LDG.E.U16 R26, [R2.64] ;  /* 0x00000024021a7981 */ /* 0x000162000c1e1500 */
[----:B------:R-:W-:Y:S05]  /*35d0*/  BRA `(.L_x_2560) ;  /* 0x00000cd000007947 */ /* 0x000fea0003800000 */
.L_x_2563:
        /* <DEDUP_REMOVED lines=9> */
.L_x_2566:
[----:B------:R0:W5:Y:S01]  /*3670*/  LDG.E.U16 R26, [R2.64] ;  /* 0x00000024021a7981 */ /* 0x000162000c1e1500 */
[----:B------:R-:W-:Y:S05]  /*3680*/  BRA `(.L_x_2560) ;  /* 0x00000c2000007947 */ /* 0x000fea0003800000 */
.L_x_2565:
[----:B------:R-:W2:Y:S02]  /*3690*/  LDG.E.64 R2, [R2.64] ;  /* 0x0000002402027981 */ /* 0x000ea4000c1e1b00 */
[----:B--2---:R-:W0:Y:S01]  /*36a0*/  F2F.F32.F64 R0, R2 ;  /* 0x0000000200007310 */ /* 0x004e220000301000 */
[----:B------:R-:W0:-:S14]  /*36b0*/  DSETP.GEU.AND P0, PT, |R2|, c[0x2][0x0], PT ;  /* 0x008000000200762a */ /* 0x000e1c0003f0e200 */
[----:B0-----:R-:W-:-:S05]  /*36c0*/  @!P0 FMUL R0, R0, 1.175494350822287508e-38 ;  /* 0x0080000000008820 */ /* 0x001fca0000400000 */
[----:B------:R-:W-:-:S04]  /*36d0*/  F2FP.PACK_AB R0, RZ, R0 ;  /* 0x00000000ff00723e */ /* 0x000fc800000000ff */
[----:B------:R-:W-:Y:S01]  /*36e0*/  PRMT R26, R0, 0x7610, R26 ;  /* 0x00007610001a7816 */ /* 0x000fe2000000001a */
[----:B------:R-:W-:Y:S05]  /*36f0*/  BRA `(.L_x_2560) ;  /* 0x00000bb000007947 */ /* 0x000fea0003800000 */
.L_x_2555:
        /* <DEDUP_REMOVED lines=14> */
.L_x_2569:
[----:B------:R-:W2:Y:S02]  /*37e0*/  LDG.E.64 R2, [R2.64] ;  /* 0x0000002402027981 */ /* 0x000ea4000c1e1b00 */
[----:B--2---:R-:W0:Y:S01]  /*37f0*/  F2F.F32.F64 R0, R2 ;  /* 0x0000000200007310 */ /* 0x004e220000301000 */
[----:B------:R-:W0:-:S14]  /*3800*/  DSETP.GEU.AND P0, PT, |R2|, c[0x2][0x0], PT ;  /* 0x008000000200762a */ /* 0x000e1c0003f0e200 */
[----:B0-----:R-:W-:-:S05]  /*3810*/  @!P0 FMUL R0, R0, 1.175494350822287508e-38 ;  /* 0x0080000000008820 */ /* 0x001fca0000400000 */
[----:B------:R-:W-:-:S04]  /*3820*/  F2FP.PACK_AB R0, RZ, R0 ;  /* 0x00000000ff00723e */ /* 0x000fc800000000ff */
[----:B------:R-:W-:Y:S01]  /*3830*/  PRMT R26, R0, 0x7610, R26 ;  /* 0x00007610001a7816 */ /* 0x000fe2000000001a */
[----:B------:R-:W-:Y:S05]  /*3840*/  BRA `(.L_x_2560) ;  /* 0x00000a6000007947 */ /* 0x000fea0003800000 */
.L_x_2568:
        /* <DEDUP_REMOVED lines=28> */
.L_x_2571:
        /* <DEDUP_REMOVED lines=15> */
.L_x_2570:
[----:B------:R-:W2:Y:S02]  /*3b00*/  LDG.E.U16 R0, [R2.64] ;  /* 0x0000002402007981 */ /* 0x000ea4000c1e1500 */
[----:B--2---:R-:W-:-:S04]  /*3b10*/  PRMT R0, RZ, 0x5410, R0 ;  /* 0x00005410ff007816 */ /* 0x004fc80000000000 */
[----:B------:R-:W-:-:S04]  /*3b20*/  F2FP.PACK_AB R0, RZ, R0 ;  /* 0x00000000ff00723e */ /* 0x000fc800000000ff */
[----:B------:R-:W-:Y:S01]  /*3b30*/  PRMT R26, R0, 0x7610, R26 ;  /* 0x00007610001a7816 */ /* 0x000fe2000000001a */
[----:B------:R-:W-:Y:S05]  /*3b40*/  BRA `(.L_x_2560) ;  /* 0x0000076000007947 */ /* 0x000fea0003800000 */
.L_x_2567:
        /* <DEDUP_REMOVED lines=12> */
.L_x_2574:
        /* <DEDUP_REMOVED lines=21> */
.L_x_2578:
[----:B------:R-:W-:Y:S05]  /*3d60*/  BSYNC B1 ;  /* 0x0000000000017941 */ /* 0x000fea0003800000 */
.L_x_2577:
[----:B------:R-:W-:Y:S01]  /*3d70*/  LEA R3, R0, 0x3b800000, 0x17 ;  /* 0x3b80000000037811 */ /* 0x000fe200078eb8ff */
[----:B------:R-:W-:-:S05]  /*3d80*/  IMAD.SHL.U32 R0, R2, 0x100000, RZ ;  /* 0x0010000002007824 */ /* 0x000fca00078e00ff */
[----:B------:R-:W-:Y:S02]  /*3d90*/  LOP3.LUT R0, R3, R0, R4, 0xfe, !PT ;  /* 0x0000000003007212 */ /* 0x000fe400078efe04 */
.L_x_2576:
[----:B------:R-:W-:Y:S05]  /*3da0*/  BSYNC B0 ;  /* 0x0000000000007941 */ /* 0x000fea0003800000 */
.L_x_2575:
[----:B------:R-:W-:-:S04]  /*3db0*/  F2FP.PACK_AB R0, RZ, R0 ;  /* 0x00000000ff00723e */ /* 0x000fc800000000ff */
[----:B------:R-:W-:Y:S01]  /*3dc0*/  PRMT R26, R0, 0x7610, R26 ;  /* 0x00007610001a7816 */ /* 0x000fe2000000001a */
[----:B------:R-:W-:Y:S05]  /*3dd0*/  BRA `(.L_x_2560) ;  /* 0x000004d000007947 */ /* 0x000fea0003800000 */
.L_x_2573:
        /* <DEDUP_REMOVED lines=21> */
.L_x_2582:
[----:B------:R-:W-:Y:S05]  /*3f30*/  BSYNC B1 ;  /* 0x0000000000017941 */ /* 0x000fea0003800000 */
.L_x_2581:
[----:B------:R-:W-:Y:S01]  /*3f40*/  LEA R3, R0, 0x37800000, 0x17 ;  /* 0x3780000000037811 */ /* 0x000fe200078eb8ff */
[----:B------:R-:W-:-:S05]  /*3f50*/  IMAD.SHL.U32 R0, R2, 0x200000, RZ ;  /* 0x0020000002007824 */ /* 0x000fca00078e00ff */
[----:B------:R-:W-:Y:S02]  /*3f60*/  LOP3.LUT R0, R3, R0, R4, 0xfe, !PT ;  /* 0x0000000003007212 */ /* 0x000fe400078efe04 */
.L_x_2580:
[----:B------:R-:W-:Y:S05]  /*3f70*/  BSYNC B0 ;  /* 0x0000000000007941 */ /* 0x000fea0003800000 */
.L_x_2579:
[----:B------:R-:W-:-:S04]  /*3f80*/  F2FP.PACK_AB R0, RZ, R0 ;  /* 0x00000000ff00723e */ /* 0x000fc800000000ff */
[----:B------:R-:W-:Y:S01]  /*3f90*/  PRMT R26, R0, 0x7610, R26 ;  /* 0x00007610001a7816 */ /* 0x000fe2000000001a */
[----:B------:R-:W-:Y:S05]  /*3fa0*/  BRA `(.L_x_2560) ;  /* 0x0000030000007947 */ /* 0x000fea0003800000 */
.L_x_2572:
        /* <DEDUP_REMOVED lines=14> */
.L_x_2586:
[----:B------:R-:W-:Y:S05]  /*4090*/  BSYNC B0 ;  /* 0x0000000000007941 */ /* 0x000fea0003800000 */
.L_x_2585:
[----:B------:R-:W-:-:S04]  /*40a0*/  F2FP.PACK_AB R0, RZ, R0 ;  /* 0x00000000ff00723e */ /* 0x000fc800000000ff */
[----:B------:R-:W-:Y:S01]  /*40b0*/  PRMT R26, R0, 0x7610, R26 ;  /* 0x00007610001a7816 */ /* 0x000fe2000000001a */
[----:B------:R-:W-:Y:S05]  /*40c0*/  BRA `(.L_x_2560) ;  /* 0x000001e000007947 */ /* 0x000fea0003800000 */
.L_x_2559:
        /* <DEDUP_REMOVED lines=21> */
.L_x_2584:
[----:B------:R-:W2:Y:S02]  /*4220*/  LDG.E.64 R2, [R2.64] ;  /* 0x0000002402027981 */ /* 0x000ea4000c1e1b00 */
[----:B--2---:R-:W0:Y:S02]  /*4230*/  I2F.U64 R0, R2 ;  /* 0x0000000200007312 */ /* 0x004e240000301000 */
[----:B0-----:R-:W-:-:S04]  /*4240*/  F2FP.PACK_AB R0, RZ, R0 ;  /* 0x00000000ff00723e */ /* 0x001fc800000000ff */
[----:B------:R-:W-:Y:S01]  /*4250*/  PRMT R26, R0, 0x7610, R26 ;  /* 0x00007610001a7816 */ /* 0x000fe2000000001a */
[----:B------:R-:W-:Y:S05]  /*4260*/  BRA `(.L_x_2560) ;  /* 0x0000004000007947 */ /* 0x000fea0003800000 */
.L_x_2583:
[----:B------:R-:W2:Y:S02]  /*4270*/  LDG.E R2, [R2.64] ;  /* 0x0000002402027981 */ /* 0x000ea4000c1e1900 */
[----:B--2---:R-:W0:Y:S02]  /*4280*/  I2F.U32 R0, R2 ;  /* 0x0000000200007306 */ /* 0x004e240000201000 */
[----:B0-----:R-:W-:-:S04]  /*4290*/  F2FP.PACK_AB R0, RZ, R0 ;  /* 0x00000000ff00723e */ /* 0x001fc800000000ff */
[----:B------:R-:W-:Y:S02]  /*42a0*/  PRMT R26, R0, 0x7610, R26 ;  /* 0x00007610001a7816 */ /* 0x000fe4000000001a */
.L_x_2560:
[----:B------:R-:W-:-:S05]  /*42b0*/  IADD3 R17, R17, 0x80, RZ ;  /* 0x0000008011117810 */ /* 0x000fca0007ffe0ff */
.L_x_2522:
[----:B------:R-:W-:Y:S05]  /*42c0*/  BSYNC B6 ;  /* 0x0000000000067941 */ /* 0x000fea0003800000 */
.L_x_2521:
        /* <DEDUP_REMOVED lines=26> */
.L_x_2592:
[----:B------:R-:W2:Y:S02]  /*4470*/  LDG.E.U8 R4, [R4.64] ;  /* 0x0000002404047981 */ /* 0x000ea4000c1e1100 */
[----:B--2---:R-:W0:Y:S02]  /*4480*/  I2F.U16 R0, R4 ;  /* 0x0000000400007306 */ /* 0x004e240000101000 */
[----:B0-----:R-:W-:-:S04]  /*4490*/  F2FP.PACK_AB R0, RZ, R0 ;  /* 0x00000000ff00723e */ /* 0x001fc800000000ff */
[----:B------:R-:W-:Y:S01]  /*44a0*/  PRMT R28, R0, 0x7610, R28 ;  /* 0x00007610001c7816 */ /* 0x000fe2000000001c */
[----:B------:R-:W-:Y:S05]  /*44b0*/  BRA `(.L_x_2594) ;  /* 0x00000ed000007947 */ /* 0x000fea0003800000 */
.L_x_2591:
        /* <DEDUP_REMOVED lines=11> */
.L_x_2596:
[----:B------:R-:W2:Y:S02]  /*4570*/  LDG.E R4, [R4.64] ;  /* 0x0000002404047981 */ /* 0x000ea4000c1e1900 */
[----:B--2---:R-:W0:Y:S02]  /*4580*/  I2F R0, R4 ;  /* 0x0000000400007306 */ /* 0x004e240000201400 */
[----:B0-----:R-:W-:-:S04]  /*4590*/  F2FP.PACK_AB R0, RZ, R0 ;  /* 0x00000000ff00723e */ /* 0x001fc800000000ff */
[----:B------:R-:W-:Y:S01]  /*45a0*/  PRMT R28, R0, 0x7610, R28 ;  /* 0x00007610001c7816 */ /* 0x000fe2000000001c */
[----:B------:R-:W-:Y:S05]  /*45b0*/  BRA `(.L_x_2594) ;  /* 0x00000dd000007947 */ /* 0x000fea0003800000 */
.L_x_2595:
[----:B------:R-:W2:Y:S02]  /*45c0*/  LDG.E.U16 R4, [R4.64] ;  /* 0x0000002404047981 */ /* 0x000ea4000c1e1500 */
[----:B--2---:R-:W0:Y:S02]  /*45d0*/  I2F.S16 R0, R4 ;  /* 0x0000000400007306 */ /* 0x004e240000101400 */
[----:B0-----:R-:W-:-:S04]  /*45e0*/  F2FP.PACK_AB R0, RZ, R0 ;  /* 0x00000000ff00723e */ /* 0x001fc800000000ff */
[----:B------:R-:W-:Y:S01]  /*45f0*/  PRMT R28, R0, 0x7610, R28 ;  /* 0x00007610001c7816 */ /* 0x000fe2000000001c */
[----:B------:R-:W-:Y:S05]  /*4600*/  BRA `(.L_x_2594) ;  /* 0x00000d8000007947 */ /* 0x000fea0003800000 */
.L_x_2590:
        /* <DEDUP_REMOVED lines=9> */
.L_x_2598:
[----:B------:R0:W5:Y:S01]  /*46a0*/  LDG.E.U16 R28, [R4.64] ;  /* 0x00000024041c7981 */ /* 0x000162000c1e1500 */
[----:B------:R-:W-:Y:S05]  /*46b0*/  BRA `(.L_x_2594) ;  /* 0x00000cd000007947 */ /* 0x000fea0003800000 */
.L_x_2597:
        /* <DEDUP_REMOVED lines=9> */
.L_x_2600:
[----:B------:R0:W5:Y:S01]  /*4750*/  LDG.E.U16 R28, [R4.64] ;  /* 0x00000024041c7981 */ /* 0x000162000c1e1500 */
[----:B------:R-:W-:Y:S05]  /*4760*/  BRA `(.L_x_2594) ;  /* 0x00000c2000007947 */ /* 0x000fea0003800000 */
.L_x_2599:
[----:B------:R-:W2:Y:S02]  /*4770*/  LDG.E.64 R4, [R4.64] ;  /* 0x0000002404047981 */ /* 0x000ea4000c1e1b00 */
[----:B--2---:R-:W0:Y:S01]  /*4780*/  F2F.F32.F64 R0, R4 ;  /* 0x0000000400007310 */ /* 0x004e220000301000 */
[----:B------:R-:W0:-:S14]  /*4790*/  DSETP.GEU.AND P0, PT, |R4|, c[0x2][0x0], PT ;  /* 0x008000000400762a */ /* 0x000e1c0003f0e200 */
[----:B0-----:R-:W-:-:S05]  /*47a0*/  @!P0 FMUL R0, R0, 1.175494350822287508e-38 ;  /* 0x0080000000008820 */ /* 0x001fca0000400000 */
[----:B------:R-:W-:-:S04]  /*47b0*/  F2FP.PACK_AB R0, RZ, R0 ;  /* 0x00000000ff00723e */ /* 0x000fc800000000ff */
[----:B------:R-:W-:Y:S01]  /*47c0*/  PRMT R28, R0, 0x7610, R28 ;  /* 0x00007610001c7816 */ /* 0x000fe2000000001c */
[----:B------:R-:W-:Y:S05]  /*47d0*/  BRA `(.L_x_2594) ;  /* 0x00000bb000007947 */ /* 0x000fea0003800000 */
.L_x_2589:
        /* <DEDUP_REMOVED lines=14> */
.L_x_2603:
[----:B------:R-:W2:Y:S02]  /*48c0*/  LDG.E.64 R4, [R4.64] ;  /* 0x0000002404047981 */ /* 0x000ea4000c1e1b00 */
[----:B--2---:R-:W0:Y:S01]  /*48d0*/  F2F.F32.F64 R0, R4 ;  /* 0x0000000400007310 */ /* 0x004e220000301000 */
[----:B------:R-:W0:-:S14]  /*48e0*/  DSETP.GEU.AND P0, PT, |R4|, c[0x2][0x0], PT ;  /* 0x008000000400762a */ /* 0x000e1c0003f0e200 */
[----:B0-----:R-:W-:-:S05]  /*48f0*/  @!P0 FMUL R0, R0, 1.175494350822287508e-38 ;  /* 0x0080000000008820 */ /* 0x001fca0000400000 */
[----:B------:R-:W-:-:S04]  /*4900*/  F2FP.PACK_AB R0, RZ, R0 ;  /* 0x00000000ff00723e */ /* 0x000fc800000000ff */
[----:B------:R-:W-:Y:S01]  /*4910*/  PRMT R28, R0, 0x7610, R28 ;  /* 0x00007610001c7816 */ /* 0x000fe2000000001c */
[----:B------:R-:W-:Y:S05]  /*4920*/  BRA `(.L_x_2594) ;  /* 0x00000a6000007947 */ /* 0x000fea0003800000 */
.L_x_2602:
        /* <DEDUP_REMOVED lines=28> */
.L_x_2605:
        /* <DEDUP_REMOVED lines=12> */
[----:B------:R-:W-:-:S04]  /*4bb0*/  F2FP.PACK_AB R0, RZ, R0 ;  /* 0x00000000ff00723e */ /* 0x000fc800000000ff */
[----:B------:R-:W-:Y:S01]  /*4bc0*/  PRMT R28, R0, 0x7610, R28 ;  /* 0x00007610001c7816 */ /* 0x000fe2000000001c */
[----:B------:R-:W-:Y:S05]  /*4bd0*/  BRA `(.L_x_2594) ;  /* 0x000007b000007947 */ /* 0x000fea0003800000 */
.L_x_2604:
[----:B------:R-:W2:Y:S02]  /*4be0*/  LDG.E.U16 R0, [R4.64] ;  /* 0x0000002404007981 */ /* 0x000ea4000c1e1500 */
[----:B--2---:R-:W-:-:S04]  /*4bf0*/  PRMT R0, RZ, 0x5410, R0 ;  /* 0x00005410ff007816 */ /* 0x004fc80000000000 */
[----:B------:R-:W-:-:S04]  /*4c00*/  F2FP.PACK_AB R0, RZ, R0 ;  /* 0x00000000ff00723e */ /* 0x000fc800000000ff */
[----:B------:R-:W-:Y:S01]  /*4c10*/  PRMT R28, R0, 0x7610, R28 ;  /* 0x00007610001c7816 */ /* 0x000fe2000000001c */
[----:B------:R-:W-:Y:S05]  /*4c20*/  BRA `(.L_x_2594) ;  /* 0x0000076000007947 */ /* 0x000fea0003800000 */
.L_x_2601:
        /* <DEDUP_REMOVED lines=12> */
.L_x_2608:
        /* <DEDUP_REMOVED lines=21> */
.L_x_2612:
[----:B------:R-:W-:Y:S05]  /*4e40*/  BSYNC B1 ;  /* 0x0000000000017941 */ /* 0x000fea0003800000 */
.L_x_2611:
[----:B------:R-:W-:Y:S01]  /*4e50*/  LEA R5, R0, 0x3b800000, 0x17 ;  /* 0x3b80000000057811 */ /* 0x000fe200078eb8ff */
[----:B------:R-:W-:-:S05]  /*4e60*/  IMAD.SHL.U32 R0, R3, 0x100000, RZ ;  /* 0x0010000003007824 */ /* 0x000fca00078e00ff */
[----:B------:R-:W-:Y:S02]  /*4e70*/  LOP3.LUT R0, R5, R0, R6, 0xfe, !PT ;  /* 0x0000000005007212 */ /* 0x000fe400078efe06 */
.L_x_2610:
[----:B------:R-:W-:Y:S05]  /*4e80*/  BSYNC B0 ;  /* 0x0000000000007941 */ /* 0x000fea0003800000 */
.L_x_2609:
[----:B------:R-:W-:-:S04]  /*4e90*/  F2FP.PACK_AB R0, RZ, R0 ;  /* 0x00000000ff00723e */ /* 0x000fc800000000ff */
[----:B------:R-:W-:Y:S01]  /*4ea0*/  PRMT R28, R0, 0x7610, R28 ;  /* 0x00007610001c7816 */ /* 0x000fe2000000001c */
[----:B------:R-:W-:Y:S05]  /*4eb0*/  BRA `(.L_x_2594) ;  /* 0x000004d000007947 */ /* 0x000fea0003800000 */
.L_x_2607:
        /* <DEDUP_REMOVED lines=21> */
.L_x_2616:
[----:B------:R-:W-:Y:S05]  /*5010*/  BSYNC B1 ;  /* 0x0000000000017941 */ /* 0x000fea0003800000 */
.L_x_2615:
[----:B------:R-:W-:Y:S01]  /*5020*/  LEA R5, R0, 0x37800000, 0x17 ;  /* 0x3780000000057811 */ /* 0x000fe200078eb8ff */
[----:B------:R-:W-:-:S05]  /*5030*/  IMAD.SHL.U32 R0, R3, 0x200000, RZ ;  /* 0x0020000003007824 */ /* 0x000fca00078e00ff */
[----:B------:R-:W-:Y:S02]  /*5040*/  LOP3.LUT R0, R5, R0, R6, 0xfe, !PT ;  /* 0x0000000005007212 */ /* 0x000fe400078efe06 */
.L_x_2614:
[----:B------:R-:W-:Y:S05]  /*5050*/  BSYNC B0 ;  /* 0x0000000000007941 */ /* 0x000fea0003800000 */
.L_x_2613:
[----:B------:R-:W-:-:S04]  /*5060*/  F2FP.PACK_AB R0, RZ, R0 ;  /* 0x00000000ff00723e */ /* 0x000fc800000000ff */
[----:B------:R-:W-:Y:S01]  /*5070*/  PRMT R28, R0, 0x7610, R28 ;  /* 0x00007610001c7816 */ /* 0x000fe2000000001c */
[----:B------:R-:W-:Y:S05]  /*5080*/  BRA `(.L_x_2594) ;  /* 0x0000030000007947 */ /* 0x000fea0003800000 */
.L_x_2606:
        /* <DEDUP_REMOVED lines=14> */
.L_x_2620:
[----:B------:R-:W-:Y:S05]  /*5170*/  BSYNC B0 ;  /* 0x0000000000007941 */ /* 0x000fea0003800000 */
.L_x_2619:
[----:B------:R-:W-:-:S04]  /*5180*/  F2FP.PACK_AB R0, RZ, R0 ;  /* 0x00000000ff00723e */ /* 0x000fc800000000ff */
[----:B------:R-:W-:Y:S01]  /*5190*/  PRMT R28, R0, 0x7610, R28 ;  /* 0x00007610001c7816 */ /* 0x000fe2000000001c */
[----:B------:R-:W-:Y:S05]  /*51a0*/  BRA `(.L_x_2594) ;  /* 0x000001e000007947 */ /* 0x000fea0003800000 */
.L_x_2593:
        /* <DEDUP_REMOVED lines=21> */
.L_x_2618:
[----:B------:R-:W2:Y:S02]  /*5300*/  LDG.E.64 R4, [R4.64] ;  /* 0x0000002404047981 */ /* 0x000ea4000c1e1b00 */
[----:B--2---:R-:W0:Y:S02]  /*5310*/  I2F.U64 R0, R4 ;  /* 0x0000000400007312 */ /* 0x004e240000301000 */
[----:B0-----:R-:W-:-:S04]  /*5320*/  F2FP.PACK_AB R0, RZ, R0 ;  /* 0x00000000ff00723e */ /* 0x001fc800000000ff */
[----:B------:R-:W-:Y:S01]  /*5330*/  PRMT R28, R0, 0x7610, R28 ;  /* 0x00007610001c7816 */ /* 0x000fe2000000001c */
[----:B------:R-:W-:Y:S05]  /*5340*/  BRA `(.L_x_2594) ;  /* 0x0000004000007947 */ /* 0x000fea0003800000 */
.L_x_2617:
[----:B------:R-:W2:Y:S02]  /*5350*/  LDG.E R4, [R4.64] ;  /* 0x0000002404047981 */ /* 0x000ea4000c1e1900 */
[----:B--2---:R-:W0:Y:S02]  /*5360*/  I2F.U32 R0, R4 ;  /* 0x0000000400007306 */ /* 0x004e240000201000 */
[----:B0-----:R-:W-:-:S04]  /*5370*/  F2FP.PACK_AB R0, RZ, R0 ;  /* 0x00000000ff00723e */ /* 0x001fc800000000ff */
[----:B------:R-:W-:Y:S02]  /*5380*/  PRMT R28, R0, 0x7610, R28 ;  /* 0x00007610001c7816 */ /* 0x000fe4000000001c */
.L_x_2594:
        /* <DEDUP_REMOVED lines=19> */
.L_x_2624:
[----:B------:R-:W2:Y:S02]  /*54c0*/  LDG.E.U8 R4, [R4.64] ;  /* 0x0000002404047981 */ /* 0x000ea4000c1e1100 */
[----:B--2---:R-:W0:Y:S02]  /*54d0*/  I2F.U16 R0, R4 ;  /* 0x0000000400007306 */ /* 0x004e240000101000 */
[----:B0-----:R-:W-:-:S04]  /*54e0*/  F2FP.PACK_AB R0, RZ, R0 ;  /* 0x00000000ff00723e */ /* 0x001fc800000000ff */
[----:B------:R-:W-:Y:S01]  /*54f0*/  PRMT R2, R0, 0x7610, R2 ;  /* 0x0000761000027816 */ /* 0x000fe20000000002 */
[----:B------:R-:W-:Y:S05]  /*5500*/  BRA `(.L_x_2626) ;  /* 0x00000ec000007947 */ /* 0x000fea0003800000 */
.L_x_2623:
        /* <DEDUP_REMOVED lines=11> */
.L_x_2628:
[----:B------:R-:W2:Y:S02]  /*55c0*/  LDG.E R4, [R4.64] ;  /* 0x0000002404047981 */ /* 0x000ea4000c1e1900 */
[----:B--2---:R-:W0:Y:S02]  /*55d0*/  I2F R0, R4 ;  /* 0x0000000400007306 */ /* 0x004e240000201400 */
[----:B0-----:R-:W-:-:S04]  /*55e0*/  F2FP.PACK_AB R0, RZ, R0 ;  /* 0x00000000ff00723e */ /* 0x001fc800000000ff */
[----:B------:R-:W-:Y:S01]  /*55f0*/  PRMT R2, R0, 0x7610, R2 ;  /* 0x0000761000027816 */ /* 0x000fe20000000002 */
[----:B------:R-:W-:Y:S05]  /*5600*/  BRA `(.L_x_2626) ;  /* 0x00000dc000007947 */ /* 0x000fea0003800000 */
.L_x_2627:
[----:B------:R-:W2:Y:S02]  /*5610*/  LDG.E.U16 R4, [R4.64] ;  /* 0x0000002404047981 */ /* 0x000ea4000c1e1500 */
[----:B--2---:R-:W0:Y:S02]  /*5620*/  I2F.S16 R0, R4 ;  /* 0x0000000400007306 */ /* 0x004e240000101400 */
[----:B0-----:R-:W-:-:S04]  /*5630*/  F2FP.PACK_AB R0, RZ, R0 ;  /* 0x00000000ff00723e */ /* 0x001fc800000000ff */
[----:B------:R-:W-:Y:S01]  /*5640*/  PRMT R2, R0, 0x7610, R2 ;  /* 0x0000761000027816 */ /* 0x000fe20000000002 */
[----:B------:R-:W-:Y:S05]  /*5650*/  BRA `(.L_x_2626) ;  /* 0x00000d7000007947 */ /* 0x000fea0003800000 */
.L_x_2622:
        /* <DEDUP_REMOVED lines=9> */
.L_x_2630:
[----:B------:R0:W5:Y:S01]  /*56f0*/  LDG.E.U16 R2, [R4.64] ;  /* 0x0000002404027981 */ /* 0x000162000c1e1500 */
[----:B------:R-:W-:Y:S05]  /*5700*/  BRA `(.L_x_2626) ;  /* 0x00000cc000007947 */ /* 0x000fea0003800000 */
.L_x_2629:
        /* <DEDUP_REMOVED lines=9> */
.L_x_2632:
[----:B------:R0:W5:Y:S01]  /*57a0*/  LDG.E.U16 R2, [R4.64] ;  /* 0x0000002404027981 */ /* 0x000162000c1e1500 */
[----:B------:R-:W-:Y:S05]  /*57b0*/  BRA `(.L_x_2626) ;  /* 0x00000c1000007947 */ /* 0x000fea0003800000 */
.L_x_2631:
[----:B------:R-:W2:Y:S02]  /*57c0*/  LDG.E.64 R4, [R4.64] ;  /* 0x0000002404047981 */ /* 0x000ea4000c1e1b00 */
[----:B--2---:R-:W0:Y:S01]  /*57d0*/  F2F.F32.F64 R0, R4 ;  /* 0x0000000400007310 */ /* 0x004e220000301000 */
[----:B------:R-:W0:-:S14]  /*57e0*/  DSETP.GEU.AND P0, PT, |R4|, c[0x2][0x0], PT ;  /* 0x008000000400762a */ /* 0x000e1c0003f0e200 */
[----:B0-----:R-:W-:-:S05]  /*57f0*/  @!P0 FMUL R0, R0, 1.175494350822287508e-38 ;  /* 0x0080000000008820 */ /* 0x001fca0000400000 */
[----:B------:R-:W-:-:S04]  /*5800*/  F2FP.PACK_AB R0, RZ, R0 ;  /* 0x00000000ff00723e */ /* 0x000fc800000000ff */
[----:B------:R-:W-:Y:S01]  /*5810*/  PRMT R2, R0, 0x7610, R2 ;  /* 0x0000761000027816 */ /* 0x000fe20000000002 */
[----:B------:R-:W-:Y:S05]  /*5820*/  BRA `(.L_x_2626) ;  /* 0x00000ba000007947 */ /* 0x000fea0003800000 */
.L_x_2621:
        /* <DEDUP_REMOVED lines=14> */
.L_x_2635:
[----:B------:R-:W2:Y:S02]  /*5910*/  LDG.E.64 R4, [R4.64] ;  /* 0x0000002404047981 */ /* 0x000ea4000c1e1b00 */
[----:B--2---:R-:W0:Y:S01]  /*5920*/  F2F.F32.F64 R0, R4 ;  /* 0x0000000400007310 */ /* 0x004e220000301000 */
[----:B------:R-:W0:-:S14]  /*5930*/  DSETP.GEU.AND P0, PT, |R4|, c[0x2][0x0], PT ;  /* 0x008000000400762a */ /* 0x000e1c0003f0e200 */
[----:B0-----:R-:W-:-:S05]  /*5940*/  @!P0 FMUL R0, R0, 1.175494350822287508e-38 ;  /* 0x0080000000008820 */ /* 0x001fca0000400000 */
[----:B------:R-:W-:-:S04]  /*5950*/  F2FP.PACK_AB R0, RZ, R0 ;  /* 0x00000000ff00723e */ /* 0x000fc800000000ff */
[----:B------:R-:W-:Y:S01]  /*5960*/  PRMT R2, R0, 0x7610, R2 ;  /* 0x0000761000027816 */ /* 0x000fe20000000002 */
[----:B------:R-:W-:Y:S05]  /*5970*/  BRA `(.L_x_2626) ;  /* 0x00000a5000007947 */ /* 0x000fea0003800000 */
.L_x_2634:
        /* <DEDUP_REMOVED lines=25> */
[----:B------:R-:W-:-:S04]  /*5b10*/  F2FP.PACK_AB R3, RZ, R3 ;  /* 0x00000003ff03723e */ /* 0x000fc800000000ff */
[----:B------:R-:W-:Y:S01]  /*5b20*/  PRMT R2, R3, 0x7610, R2 ;  /* 0x0000761003027816 */ /* 0x000fe20000000002 */
[----:B------:R-:W-:Y:S05]  /*5b30*/  BRA `(.L_x_2626) ;  /* 0x0000089000007947 */ /* 0x000fea0003800000 */
.L_x_2637:
        /* <DEDUP_REMOVED lines=12> */
[----:B------:R-:W-:Y:S01]  /*5c00*/  F2FP.PACK_AB R2, RZ, R2 ;  /* 0x00000002ff02723e */ /* 0x000fe200000000ff */
[----:B------:R-:W-:Y:S05]  /*5c10*/  BRA `(.L_x_2626) ;  /* 0x000007b000007947 */ /* 0x000fea0003800000 */
.L_x_2636:
[----:B------:R-:W2:Y:S02]  /*5c20*/  LDG.E.U16 R0, [R4.64] ;  /* 0x0000002404007981 */ /* 0x000ea4000c1e1500 */
[----:B--2---:R-:W-:-:S04]  /*5c30*/  PRMT R0, RZ, 0x5410, R0 ;  /* 0x00005410ff007816 */ /* 0x004fc80000000000 */
[----:B------:R-:W-:-:S04]  /*5c40*/  F2FP.PACK_AB R0, RZ, R0 ;  /* 0x00000000ff00723e */ /* 0x000fc800000000ff */
[----:B------:R-:W-:Y:S01]  /*5c50*/  PRMT R2, R0, 0x7610, R2 ;  /* 0x0000761000027816 */ /* 0x000fe20000000002 */
[----:B------:R-:W-:Y:S05]  /*5c60*/  BRA `(.L_x_2626) ;  /* 0x0000076000007947 */ /* 0x000fea0003800000 */
.L_x_2633:
        /* <DEDUP_REMOVED lines=12> */
.L_x_2640:
        /* <DEDUP_REMOVED lines=21> */
.L_x_2644:
[----:B------:R-:W-:Y:S05]  /*5e80*/  BSYNC B1 ;  /* 0x0000000000017941 */ /* 0x000fea0003800000 */
.L_x_2643:
[----:B------:R-:W-:Y:S01]  /*5e90*/  LEA R3, R0, 0x3b800000, 0x17 ;  /* 0x3b80000000037811 */ /* 0x000fe200078eb8ff */
[----:B------:R-:W-:-:S05]  /*5ea0*/  IMAD.SHL.U32 R0, R2, 0x100000, RZ ;  /* 0x0010000002007824 */ /* 0x000fca00078e00ff */
[----:B------:R-:W-:Y:S02]  /*5eb0*/  LOP3.LUT R0, R3, R0, R4, 0xfe, !PT ;  /* 0x0000000003007212 */ /* 0x000fe400078efe04 */
.L_x_2642:
[----:B------:R-:W-:Y:S05]  /*5ec0*/  BSYNC B0 ;  /* 0x0000000000007941 */ /* 0x000fea0003800000 */
.L_x_2641:
[----:B------:R-:W-:-:S04]  /*5ed0*/  F2FP.PACK_AB R0, RZ, R0 ;  /* 0x00000000ff00723e */ /* 0x000fc800000000ff */
[----:B------:R-:W-:Y:S01]  /*5ee0*/  PRMT R2, R0, 0x7610, R2 ;  /* 0x0000761000027816 */ /* 0x000fe20000000002 */
[----:B------:R-:W-:Y:S05]  /*5ef0*/  BRA `(.L_x_2626) ;  /* 0x000004d000007947 */ /* 0x000fea0003800000 */
.L_x_2639:
        /* <DEDUP_REMOVED lines=21> */
.L_x_2648:
[----:B------:R-:W-:Y:S05]  /*6050*/  BSYNC B1 ;  /* 0x0000000000017941 */ /* 0x000fea0003800000 */
.L_x_2647:
[----:B------:R-:W-:Y:S01]  /*6060*/  LEA R3, R0, 0x37800000, 0x17 ;  /* 0x3780000000037811 */ /* 0x000fe200078eb8ff */
[----:B------:R-:W-:-:S05]  /*6070*/  IMAD.SHL.U32 R0, R2, 0x200000, RZ ;  /* 0x0020000002007824 */ /* 0x000fca00078e00ff */
[----:B------:R-:W-:Y:S02]  /*6080*/  LOP3.LUT R0, R3, R0, R4, 0xfe, !PT ;  /* 0x0000000003007212 */ /* 0x000fe400078efe04 */
.L_x_2646:
[----:B------:R-:W-:Y:S05]  /*6090*/  BSYNC B0 ;  /* 0x0000000000007941 */ /* 0x000fea0003800000 */
.L_x_2645:
[----:B------:R-:W-:-:S04]  /*60a0*/  F2FP.PACK_AB R0, RZ, R0 ;  /* 0x00000000ff00723e */ /* 0x000fc800000000ff */
[----:B------:R-:W-:Y:S01]  /*60b0*/  PRMT R2, R0, 0x7610, R2 ;  /* 0x0000761000027816 */ /* 0x000fe20000000002 */
[----:B------:R-:W-:Y:S05]  /*60c0*/  BRA `(.L_x_2626) ;  /* 0x0000030000007947 */ /* 0x000fea0003800000 */
.L_x_2638:
        /* <DEDUP_REMOVED lines=14> */
.L_x_2652:
[----:B------:R-:W-:Y:S05]  /*61b0*/  BSYNC B0 ;  /* 0x0000000000007941 */ /* 0x000fea0003800000 */
.L_x_2651:
[----:B------:R-:W-:-:S04]  /*61c0*/  F2FP.PACK_AB R0, RZ, R0 ;  /* 0x00000000ff00723e */ /* 0x000fc800000000ff */
[----:B------:R-:W-:Y:S01]  /*61d0*/  PRMT R2, R0, 0x7610, R2 ;  /* 0x0000761000027816 */ /* 0x000fe20000000002 */
[----:B------:R-:W-:Y:S05]  /*61e0*/  BRA `(.L_x_2626) ;  /* 0x000001e000007947 */ /* 0x000fea0003800000 */
.L_x_2625:
        /* <DEDUP_REMOVED lines=21> */
.L_x_2650:
[----:B------:R-:W2:Y:S02]  /*6340*/  LDG.E.64 R4, [R4.64] ;  /* 0x0000002404047981 */ /* 0x000ea4000c1e1b00 */
[----:B--2---:R-:W0:Y:S02]  /*6350*/  I2F.U64 R0, R4 ;  /* 0x0000000400007312 */ /* 0x004e240000301000 */
[----:B0-----:R-:W-:-:S04]  /*6360*/  F2FP.PACK_AB R0, RZ, R0 ;  /* 0x00000000ff00723e */ /* 0x001fc800000000ff */
[----:B------:R-:W-:Y:S01]  /*6370*/  PRMT R2, R0, 0x7610, R2 ;  /* 0x0000761000027816 */ /* 0x000fe20000000002 */
[----:B------:R-:W-:Y:S05]  /*6380*/  BRA `(.L_x_2626) ;  /* 0x0000004000007947 */ /* 0x000fea0003800000 */
.L_x_2649:
[----:B------:R-:W2:Y:S02]  /*6390*/  LDG.E R4, [R4.64] ;  /* 0x0000002404047981 */ /* 0x000ea4000c1e1900 */
[----:B--2---:R-:W0:Y:S02]  /*63a0*/  I2F.U32 R0, R4 ;  /* 0x0000000400007306 */ /* 0x004e240000201000 */
[----:B0-----:R-:W-:-:S04]  /*63b0*/  F2FP.PACK_AB R0, RZ, R0 ;  /* 0x00000000ff00723e */ /* 0x001fc800000000ff */
[----:B------:R-:W-:Y:S02]  /*63c0*/  PRMT R2, R0, 0x7610, R2 ;  /* 0x0000761000027816 */ /* 0x000fe40000000002 */
.L_x_2626:
[----:B------:R-:W-:-:S05]  /*63d0*/  IADD3 R17, R17, 0x80, RZ ;  /* 0x0000008011117810 */ /* 0x000fca0007ffe0ff */
.L_x_2588:
[----:B------:R-:W-:Y:S05]  /*63e0*/  BSYNC B6 ;  /* 0x0000000000067941 */ /* 0x000fea0003800000 */
.L_x_2587:
        /* <DEDUP_REMOVED lines=24> */
.L_x_2658:
[----:B------:R-:W2:Y:S02]  /*6570*/  LDG.E.U8 R4, [R4.64] ;  /* 0x0000002404047981 */ /* 0x000ea4000c1e1100 */
[----:B--2---:R-:W0:Y:S02]  /*6580*/  I2F.U16 R0, R4 ;  /* 0x0000000400007306 */ /* 0x004e240000101000 */
[----:B0-----:R-:W-:-:S04]  /*6590*/  F2FP.PACK_AB R0, RZ, R0 ;  /* 0x00000000ff00723e */ /* 0x001fc800000000ff */
[----:B------:R-:W-:Y:S01]  /*65a0*/  PRMT R27, R0, 0x7610, R27 ;  /* 0x00007610001b7816 */ /* 0x000fe2000000001b */
[----:B------:R-:W-:Y:S05]  /*65b0*/  BRA `(.L_x_2660) ;  /* 0x00000ed000007947 */ /* 0x000fea0003800000 */
.L_x_2657:
        /* <DEDUP_REMOVED lines=11> */
.L_x_2662:
[----:B------:R-:W2:Y:S02]  /*6670*/  LDG.E R4, [R4.64] ;  /* 0x0000002404047981 */ /* 0x000ea4000c1e1900 */
[----:B--2---:R-:W0:Y:S02]  /*6680*/  I2F R0, R4 ;  /* 0x0000000400007306 */ /* 0x004e240000201400 */
[----:B0-----:R-:W-:-:S04]  /*6690*/  F2FP.PACK_AB R0, RZ, R0 ;  /* 0x00000000ff00723e */ /* 0x001fc800000000ff */
[----:B------:R-:W-:Y:S01]  /*66a0*/  PRMT R27, R0, 0x7610, R27 ;  /* 0x00007610001b7816 */ /* 0x000fe2000000001b */
[----:B------:R-:W-:Y:S05]  /*66b0*/  BRA `(.L_x_2660) ;  /* 0x00000dd000007947 */ /* 0x000fea0003800000 */
.L_x_2661:
[----:B------:R-:W2:Y:S02]  /*66c0*/  LDG.E.U16 R4, [R4.64] ;  /* 0x0000002404047981 */ /* 0x000ea4000c1e1500 */
[----:B--2---:R-:W0:Y:S02]  /*66d0*/  I2F.S16 R0, R4 ;  /* 0x0000000400007306 */ /* 0x004e240000101400 */
[----:B0-----:R-:W-:-:S04]  /*66e0*/  F2FP.PACK_AB R0, RZ, R0 ;  /* 0x00000000ff00723e */ /* 0x001fc800000000ff */
[----:B------:R-:W-:Y:S01]  /*66f0*/  PRMT R27, R0, 0x7610, R27 ;  /* 0x00007610001b7816 */ /* 0x000fe2000000001b */
[----:B------:R-:W-:Y:S05]  /*6700*/  BRA `(.L_x_2660) ;  /* 0x00000d8000007947 */ /* 0x000fea0003800000 */
.L_x_2656:
        /* <DEDUP_REMOVED lines=9> */
.L_x_2664:
[----:B------:R0:W5:Y:S01]  /*67a0*/  LDG.E.U16 R27, [R4.64] ;  /* 0x00000024041b7981 */ /* 0x000162000c1e1500 */
[----:B------:R-:W-:Y:S05]  /*67b0*/  BRA `(.L_x_2660) ;  /* 0x00000cd000007947 */ /* 0x000fea0003800000 */
.L_x_2663:
        /* <DEDUP_REMOVED lines=9> */
.L_x_2666:
[----:B------:R0:W5:Y:S01]  /*6850*/  LDG.E.U16 R27, [R4.64] ;  /* 0x00000024041b7981 */ /* 0x000162000c1e1500 */
[----:B------:R-:W-:Y:S05]  /*6860*/  BRA `(.L_x_2660) ;  /* 0x00000c2000007947 */ /* 0x000fea0003800000 */
.L_x_2665:
[----:B------:R-:W2:Y:S02]  /*6870*/  LDG.E.64 R4, [R4.64] ;  /* 0x0000002404047981 */ /* 0x000ea4000c1e1b00 */
[----:B--2---:R-:W0:Y:S01]  /*6880*/  F2F.F32.F64 R0, R4 ;  /* 0x0000000400007310 */ /* 0x004e220000301000 */
[----:B------:R-:W0:-:S14]  /*6890*/  DSETP.GEU.AND P0, PT, |R4|, c[0x2][0x0], PT ;  /* 0x008000000400762a */ /* 0x000e1c0003f0e200 */
[----:B0-----:R-:W-:-:S05]  /*68a0*/  @!P0 FMUL R0, R0, 1.175494350822287508e-38 ;  /* 0x0080000000008820 */ /* 0x001fca0000400000 */
[----:B------:R-:W-:-:S04]  /*68b0*/  F2FP.PACK_AB R0, RZ, R0 ;  /* 0x00000000ff00723e */ /* 0x000fc800000000ff */
[----:B------:R-:W-:Y:S01]  /*68c0*/  PRMT R27, R0, 0x7610, R27 ;  /* 0x00007610001b7816 */ /* 0x000fe2000000001b */
[----:B------:R-:W-:Y:S05]  /*68d0*/  BRA `(.L_x_2660) ;  /* 0x00000bb000007947 */ /* 0x000fea0003800000 */
.L_x_2655:
        /* <DEDUP_REMOVED lines=14> */
.L_x_2669:
[----:B------:R-:W2:Y:S02]  /*69c0*/  LDG.E.64 R4, [R4.64] ;  /* 0x0000002404047981 */ /* 0x000ea4000c1e1b00 */
[----:B--2---:R-:W0:Y:S01]  /*69d0*/  F2F.F32.F64 R0, R4 ;  /* 0x0000000400007310 */ /* 0x004e220000301000 */
[----:B------:R-:W0:-:S14]  /*69e0*/  DSETP.GEU.AND P0, PT, |R4|, c[0x2][0x0], PT ;  /* 0x008000000400762a */ /* 0x000e1c0003f0e200 */
[----:B0-----:R-:W-:-:S05]  /*69f0*/  @!P0 FMUL R0, R0, 1.175494350822287508e-38 ;  /* 0x0080000000008820 */ /* 0x001fca0000400000 */
[----:B------:R-:W-:-:S04]  /*6a00*/  F2FP.PACK_AB R0, RZ, R0 ;  /* 0x00000000ff00723e */ /* 0x000fc800000000ff */
[----:B------:R-:W-:Y:S01]  /*6a10*/  PRMT R27, R0, 0x7610, R27 ;  /* 0x00007610001b7816 */ /* 0x000fe2000000001b */
[----:B------:R-:W-:Y:S05]  /*6a20*/  BRA `(.L_x_2660) ;  /* 0x00000a6000007947 */ /* 0x000fea0003800000 */
.L_x_2668:
        /* <DEDUP_REMOVED lines=28> */
.L_x_2671:
        /* <DEDUP_REMOVED lines=15> */
.L_x_2670:
[----:B------:R-:W2:Y:S02]  /*6ce0*/  LDG.E.U16 R0, [R4.64] ;  /* 0x0000002404007981 */ /* 0x000ea4000c1e1500 */
[----:B--2---:R-:W-:-:S04]  /*6cf0*/  PRMT R0, RZ, 0x5410, R0 ;  /* 0x00005410ff007816 */ /* 0x004fc80000000000 */
[----:B------:R-:W-:-:S04]  /*6d00*/  F2FP.PACK_AB R0, RZ, R0 ;  /* 0x00000000ff00723e */ /* 0x000fc800000000ff */
[----:B------:R-:W-:Y:S01]  /*6d10*/  PRMT R27, R0, 0x7610, R27 ;  /* 0x00007610001b7816 */ /* 0x000fe2000000001b */
[----:B------:R-:W-:Y:S05]  /*6d20*/  BRA `(.L_x_2660) ;  /* 0x0000076000007947 */ /* 0x000fea0003800000 */
.L_x_2667:
        /* <DEDUP_REMOVED lines=12> */
.L_x_2674:
        /* <DEDUP_REMOVED lines=21> */
.L_x_2678:
[----:B------:R-:W-:Y:S05]  /*6f40*/  BSYNC B1 ;  /* 0x0000000000017941 */ /* 0x000fea0003800000 */
.L_x_2677:
[----:B------:R-:W-:Y:S01]  /*6f50*/  LEA R5, R0, 0x3b800000, 0x17 ;  /* 0x3b80000000057811 */ /* 0x000fe200078eb8ff */
[----:B------:R-:W-:-:S05]  /*6f60*/  IMAD.SHL.U32 R0, R3, 0x100000, RZ ;  /* 0x0010000003007824 */ /* 0x000fca00078e00ff */
[----:B------:R-:W-:Y:S02]  /*6f70*/  LOP3.LUT R0, R5, R0, R6, 0xfe, !PT ;  /* 0x0000000005007212 */ /* 0x000fe400078efe06 */
.L_x_2676:
[----:B------:R-:W-:Y:S05]  /*6f80*/  BSYNC B0 ;  /* 0x0000000000007941 */ /* 0x000fea0003800000 */
.L_x_2675:
[----:B------:R-:W-:-:S04]  /*6f90*/  F2FP.PACK_AB R0, RZ, R0 ;  /* 0x00000000ff00723e */ /* 0x000fc800000000ff */
[----:B------:R-:W-:Y:S01]  /*6fa0*/  PRMT R27, R0, 0x7610, R27 ;  /* 0x00007610001b7816 */ /* 0x000fe2000000001b */
[----:B------:R-:W-:Y:S05]  /*6fb0*/  BRA `(.L_x_2660) ;  /* 0x000004d000007947 */ /* 0x000fea0003800000 */
.L_x_2673:
        /* <DEDUP_REMOVED lines=21> */
.L_x_2682:
[----:B------:R-:W-:Y:S05]  /*7110*/  BSYNC B1 ;  /* 0x0000000000017941 */ /* 0x000fea0003800000 */
.L_x_2681:
[----:B------:R-:W-:Y:S01]  /*7120*/  LEA R5, R0, 0x37800000, 0x17 ;  /* 0x3780000000057811 */ /* 0x000fe200078eb8ff */
[----:B------:R-:W-:-:S05]  /*7130*/  IMAD.SHL.U32 R0, R3, 0x200000, RZ ;  /* 0x0020000003007824 */ /* 0x000fca00078e00ff */
[----:B------:R-:W-:Y:S02]  /*7140*/  LOP3.LUT R0, R5, R0, R6, 0xfe, !PT ;  /* 0x0000000005007212 */ /* 0x000fe400078efe06 */
.L_x_2680:
[----:B------:R-:W-:Y:S05]  /*7150*/  BSYNC B0 ;  /* 0x0000000000007941 */ /* 0x000fea0003800000 */
.L_x_2679:
[----:B------:R-:W-:-:S04]  /*7160*/  F2FP.PACK_AB R0, RZ, R0 ;  /* 0x00000000ff00723e */ /* 0x000fc800000000ff */
[----:B------:R-:W-:Y:S01]  /*7170*/  PRMT R27, R0, 0x7610, R27 ;  /* 0x00007610001b7816 */ /* 0x000fe2000000001b */
[----:B------:R-:W-:Y:S05]  /*7180*/  BRA `(.L_x_2660) ;  /* 0x0000030000007947 */ /* 0x000fea0003800000 */
.L_x_2672:
        /* <DEDUP_REMOVED lines=14> */
.L_x_2686:
[----:B------:R-:W-:Y:S05]  /*7270*/  BSYNC B0 ;  /* 0x0000000000007941 */ /* 0x000fea0003800000 */
.L_x_2685:
[----:B------:R-:W-:-:S04]  /*7280*/  F2FP.PACK_AB R0, RZ, R0 ;  /* 0x00000000ff00723e */ /* 0x000fc800000000ff */
[----:B------:R-:W-:Y:S01]  /*7290*/  PRMT R27, R0, 0x7610, R27 ;  /* 0x00007610001b7816 */ /* 0x000fe2000000001b */
[----:B------:R-:W-:Y:S05]  /*72a0*/  BRA `(.L_x_2660) ;  /* 0x000001e000007947 */ /* 0x000fea0003800000 */
.L_x_2659:
        /* <DEDUP_REMOVED lines=21> */
.L_x_2684:
[----:B------:R-:W2:Y:S02]  /*7400*/  LDG.E.64 R4, [R4.64] ;  /* 0x0000002404047981 */ /* 0x000ea4000c1e1b00 */
[----:B--2---:R-:W0:Y:S02]  /*7410*/  I2F.U64 R0, R4 ;  /* 0x0000000400007312 */ /* 0x004e240000301000 */
[----:B0-----:R-:W-:-:S04]  /*7420*/  F2FP.PACK_AB R0, RZ, R0 ;  /* 0x00000000ff00723e */ /* 0x001fc800000000ff */
[----:B------:R-:W-:Y:S01]  /*7430*/  PRMT R27, R0, 0x7610, R27 ;  /* 0x00007610001b7816 */ /* 0x000fe2000000001b */
[----:B------:R-:W-:Y:S05]  /*7440*/  BRA `(.L_x_2660) ;  /* 0x0000004000007947 */ /* 0x000fea0003800000 */
.L_x_2683:
[----:B------:R-:W2:Y:S02]  /*7450*/  LDG.E R4, [R4.64] ;  /* 0x0000002404047981 */ /* 0x000ea4000c1e1900 */
[----:B--2---:R-:W0:Y:S02]  /*7460*/  I2F.U32 R0, R4 ;  /* 0x0000000400007306 */ /* 0x004e240000201000 */
[----:B0-----:R-:W-:-:S04]  /*7470*/  F2FP.PACK_AB R0, RZ, R0 ;  /* 0x00000000ff00723e */ /* 0x001fc800000000ff */
[----:B------:R-:W-:Y:S02]  /*7480*/  PRMT R27, R0, 0x7610, R27 ;  /* 0x00007610001b7816 */ /* 0x000fe4000000001b */
.L_x_2660:
        /* <DEDUP_REMOVED lines=18> */
.L_x_2690:
[----:B------:R-:W2:Y:S02]  /*75b0*/  LDG.E.U8 R4, [R4.64] ;  /* 0x0000002404047981 */ /* 0x000ea4000c1e1100 */
[----:B--2---:R-:W0:Y:S02]  /*75c0*/  I2F.U16 R0, R4 ;  /* 0x0000000400007306 */ /* 0x004e240000101000 */
[----:B0-----:R-:W-:Y:S01]  /*75d0*/  F2FP.PACK_AB R0, RZ, R0 ;  /* 0x00000000ff00723e */ /* 0x001fe200000000ff */
[----:B------:R-:W-:Y:S05]  /*75e0*/  BRA `(.L_x_2654) ;  /* 0x00000e0000007947 */ /* 0x000fea0003800000 */
.L_x_2689:
        /* <DEDUP_REMOVED lines=10> */
.L_x_2693:
[----:B------:R-:W2:Y:S02]  /*7690*/  LDG.E R4, [R4.64] ;  /* 0x0000002404047981 */ /* 0x000ea4000c1e1900 */
[----:B--2---:R-:W0:Y:S02]  /*76a0*/  I2F R0, R4 ;  /* 0x0000000400007306 */ /* 0x004e240000201400 */
[----:B0-----:R-:W-:Y:S01]  /*76b0*/  F2FP.PACK_AB R0, RZ, R0 ;  /* 0x00000000ff00723e */ /* 0x001fe200000000ff */
[----:B------:R-:W-:Y:S05]  /*76c0*/  BRA `(.L_x_2654) ;  /* 0x00000d2000007947 */ /* 0x000fea0003800000 */
.L_x_2692:
[----:B------:R-:W2:Y:S02]  /*76d0*/  LDG.E.U16 R4, [R4.64] ;  /* 0x0000002404047981 */ /* 0x000ea4000c1e1500 */
[----:B--2---:R-:W0:Y:S02]  /*76e0*/  I2F.S16 R0, R4 ;  /* 0x0000000400007306 */ /* 0x004e240000101400 */
[----:B0-----:R-:W-:Y:S01]  /*76f0*/  F2FP.PACK_AB R0, RZ, R0 ;  /* 0x00000000ff00723e */ /* 0x001fe200000000ff */
[----:B------:R-:W-:Y:S05]  /*7700*/  BRA `(.L_x_2654) ;  /* 0x00000ce000007947 */ /* 0x000fea0003800000 */
.L_x_2688:
        /* <DEDUP_REMOVED lines=9> */
.L_x_2695:
[----:B------:R0:W5:Y:S01]  /*77a0*/  LDG.E.U16 R0, [R4.64] ;  /* 0x0000002404007981 */ /* 0x000162000c1e1500 */
[----:B------:R-:W-:Y:S05]  /*77b0*/  BRA `(.L_x_2654) ;  /* 0x00000c3000007947 */ /* 0x000fea0003800000 */
.L_x_2694:
        /* <DEDUP_REMOVED lines=9> */
.L_x_2697:
[----:B------:R0:W5:Y:S01]  /*7850*/  LDG.E.U16 R0, [R4.64] ;  /* 0x0000002404007981 */ /* 0x000162000c1e1500 */
[----:B------:R-:W-:Y:S05]  /*7860*/  BRA `(.L_x_2654) ;  /* 0x00000b8000007947 */ /* 0x000fea0003800000 */
.L_x_2696:
[----:B------:R-:W2:Y:S02]  /*7870*/  LDG.E.64 R4, [R4.64] ;  /* 0x0000002404047981 */ /* 0x000ea4000c1e1b00 */
[----:B--2---:R-:W0:Y:S01]  /*7880*/  F2F.F32.F64 R0, R4 ;  /* 0x0000000400007310 */ /* 0x004e220000301000 */
[----:B------:R-:W0:-:S14]  /*7890*/  DSETP.GEU.AND P0, PT, |R4|, c[0x2][0x0], PT ;  /* 0x008000000400762a */ /* 0x000e1c0003f0e200 */
[----:B0-----:R-:W-:-:S05]  /*78a0*/  @!P0 FMUL R0, R0, 1.175494350822287508e-38 ;  /* 0x0080000000008820 */ /* 0x001fca0000400000 */
[----:B------:R-:W-:Y:S01]  /*78b0*/  F2FP.PACK_AB R0, RZ, R0 ;  /* 0x00000000ff00723e */ /* 0x000fe200000000ff */
[----:B------:R-:W-:Y:S05]  /*78c0*/  BRA `(.L_x_2654) ;  /* 0x00000b2000007947 */ /* 0x000fea0003800000 */
.L_x_2687:
        /* <DEDUP_REMOVED lines=13> */
.L_x_2700:
[----:B------:R-:W2:Y:S02]  /*79a0*/  LDG.E.64 R4, [R4.64] ;  /* 0x0000002404047981 */ /* 0x000ea4000c1e1b00 */
[----:B--2---:R-:W0:Y:S01]  /*79b0*/  F2F.F32.F64 R0, R4 ;  /* 0x0000000400007310 */ /* 0x004e220000301000 */
[----:B------:R-:W0:-:S14]  /*79c0*/  DSETP.GEU.AND P0, PT, |R4|, c[0x2][0x0], PT ;  /* 0x008000000400762a */ /* 0x000e1c0003f0e200 */
[----:B0-----:R-:W-:-:S05]  /*79d0*/  @!P0 FMUL R0, R0, 1.175494350822287508e-38 ;  /* 0x0080000000008820 */ /* 0x001fca0000400000 */
[----:B------:R-:W-:Y:S01]  /*79e0*/  F2FP.PACK_AB R0, RZ, R0 ;  /* 0x00000000ff00723e */ /* 0x000fe200000000ff */
[----:B------:R-:W-:Y:S05]  /*79f0*/  BRA `(.L_x_2654) ;  /* 0x000009f000007947 */ /* 0x000fea0003800000 */
.L_x_2699:
        /* <DEDUP_REMOVED lines=28> */
.L_x_2702:
        /* <DEDUP_REMOVED lines=12> */
[----:B------:R-:W-:Y:S01]  /*7c80*/  F2FP.PACK_AB R0, RZ, R0 ;  /* 0x00000000ff00723e */ /* 0x000fe200000000ff */
[----:B------:R-:W-:Y:S05]  /*7c90*/  BRA `(.L_x_2654) ;  /* 0x0000075000007947 */ /* 0x000fea0003800000 */
.L_x_2701:
[----:B------:R-:W2:Y:S02]  /*7ca0*/  LDG.E.U16 R0, [R4.64] ;  /* 0x0000002404007981 */ /* 0x000ea4000c1e1500 */
[----:B--2---:R-:W-:-:S04]  /*7cb0*/  PRMT R0, RZ, 0x5410, R0 ;  /* 0x00005410ff007816 */ /* 0x004fc80000000000 */
[----:B------:R-:W-:Y:S01]  /*7cc0*/  F2FP.PACK_AB R0, RZ, R0 ;  /* 0x00000000ff00723e */ /* 0x000fe200000000ff */
[----:B------:R-:W-:Y:S05]  /*7cd0*/  BRA `(.L_x_2654) ;  /* 0x0000071000007947 */ /* 0x000fea0003800000 */
.L_x_2698:
        /* <DEDUP_REMOVED lines=12> */
.L_x_2705:
        /* <DEDUP_REMOVED lines=21> */
.L_x_2709:
[----:B------:R-:W-:Y:S05]  /*7ef0*/  BSYNC B1 ;  /* 0x0000000000017941 */ /* 0x000fea0003800000 */
.L_x_2708:
[----:B------:R-:W-:Y:S01]  /*7f00*/  LEA R5, R0, 0x3b800000, 0x17 ;  /* 0x3b80000000057811 */ /* 0x000fe200078eb8ff */
[----:B------:R-:W-:-:S05]  /*7f10*/  IMAD.SHL.U32 R0, R3, 0x100000, RZ ;  /* 0x0010000003007824 */ /* 0x000fca00078e00ff */
[----:B------:R-:W-:Y:S02]  /*7f20*/  LOP3.LUT R0, R5, R0, R6, 0xfe, !PT ;  /* 0x0000000005007212 */ /* 0x000fe400078efe06 */
.L_x_2707:
[----:B------:R-:W-:Y:S05]  /*7f30*/  BSYNC B0 ;  /* 0x0000000000007941 */ /* 0x000fea0003800000 */
.L_x_2706:
[----:B------:R-:W-:Y:S01]  /*7f40*/  F2FP.PACK_AB R0, RZ, R0 ;  /* 0x00000000ff00723e */ /* 0x000fe200000000ff */
[----:B------:R-:W-:Y:S05]  /*7f50*/  BRA `(.L_x_2654) ;  /* 0x0000049000007947 */ /* 0x000fea0003800000 */
.L_x_2704:
        /* <DEDUP_REMOVED lines=21> */
.L_x_2713:
[----:B------:R-:W-:Y:S05]  /*80b0*/  BSYNC B1 ;  /* 0x0000000000017941 */ /* 0x000fea0003800000 */
.L_x_2712:
[----:B------:R-:W-:Y:S01]  /*80c0*/  LEA R5, R0, 0x37800000, 0x17 ;  /* 0x3780000000057811 */ /* 0x000fe200078eb8ff */
[----:B------:R-:W-:-:S05]  /*80d0*/  IMAD.SHL.U32 R0, R3, 0x200000, RZ ;  /* 0x0020000003007824 */ /* 0x000fca00078e00ff */
[----:B------:R-:W-:Y:S02]  /*80e0*/  LOP3.LUT R0, R5, R0, R6, 0xfe, !PT ;  /* 0x0000000005007212 */ /* 0x000fe400078efe06 */
.L_x_2711:
[----:B------:R-:W-:Y:S05]  /*80f0*/  BSYNC B0 ;  /* 0x0000000000007941 */ /* 0x000fea0003800000 */
.L_x_2710:
[----:B------:R-:W-:Y:S01]  /*8100*/  F2FP.PACK_AB R0, RZ, R0 ;  /* 0x00000000ff00723e */ /* 0x000fe200000000ff */
[----:B------:R-:W-:Y:S05]  /*8110*/  BRA `(.L_x_2654) ;  /* 0x000002d000007947 */ /* 0x000fea0003800000 */
.L_x_2703:
        /* <DEDUP_REMOVED lines=14> */
.L_x_2717:
[----:B------:R-:W-:Y:S05]  /*8200*/  BSYNC B0 ;  /* 0x0000000000007941 */ /* 0x000fea0003800000 */
.L_x_2716:
[----:B------:R-:W-:Y:S01]  /*8210*/  F2FP.PACK_AB R0, RZ, R0 ;  /* 0x00000000ff00723e */ /* 0x000fe200000000ff */
[----:B------:R-:W-:Y:S05]  /*8220*/  BRA `(.L_x_2654) ;  /* 0x000001c000007947 */ /* 0x000fea0003800000 */
.L_x_2691:
        /* <DEDUP_REMOVED lines=21> */
.L_x_2715:
[----:B------:R-:W2:Y:S02]  /*8380*/  LDG.E.64 R4, [R4.64] ;  /* 0x0000002404047981 */ /* 0x000ea4000c1e1b00 */
[----:B--2---:R-:W0:Y:S02]  /*8390*/  I2F.U64 R0, R4 ;  /* 0x0000000400007312 */ /* 0x004e240000301000 */
[----:B0-----:R-:W-:Y:S01]  /*83a0*/  F2FP.PACK_AB R0, RZ, R0 ;  /* 0x00000000ff00723e */ /* 0x001fe200000000ff */
[----:B------:R-:W-:Y:S05]  /*83b0*/  BRA `(.L_x_2654) ;  /* 0x0000003000007947 */ /* 0x000fea0003800000 */
.L_x_2714:
[----:B------:R-:W2:Y:S02]  /*83c0*/  LDG.E R4, [R4.64] ;  /* 0x0000002404047981 */ /* 0x000ea4000c1e1900 */
[----:B--2---:R-:W0:Y:S02]  /*83d0*/  I2F.U32 R0, R4 ;  /* 0x0000000400007306 */ /* 0x004e240000201000 */
[----:B0-----:R-:W-:-:S06]  /*83e0*/  F2FP.PACK_AB R0, RZ, R0 ;  /* 0x00000000ff00723e */ /* 0x001fcc00000000ff */
.L_x_2654:
[----:B------:R-:W-:Y:S05]  /*83f0*/  BSYNC B6 ;  /* 0x0000000000067941 */ /* 0x000fea0003800000 */
.L_x_2653:
        /* <DEDUP_REMOVED lines=10> */
[----:B-----5:R-:W-:Y:S02]  /*84a0*/  @!P1 HADD2.F32 R2, -RZ, R2.H0_H0 ;  /* 0x20000002ff029230 */ /* 0x020fe40000004100 */
[----:B------:R-:W-:Y:S02]  /*84b0*/  @!P1 HADD2.F32 R28, -RZ, R28.H0_H0 ;  /* 0x2000001cff1c9230 */ /* 0x000fe40000004100 */
[----:B------:R-:W-:Y:S01]  /*84c0*/  @!P3 HADD2.F32 R25, -RZ, R25.H0_H0 ;  /* 0x20000019ff19b230 */ /* 0x000fe20000004100 */
[----:B------:R-:W1:Y:S01]  /*84d0*/  @!P1 MUFU.RCP R3, R2 ;  /* 0x0000000200039308 */ /* 0x000e620000001000 */
[----:B------:R-:W-:Y:S02]  /*84e0*/  @!P2 HADD2.F32 R0, -RZ, R0.H0_H0 ;  /* 0x20000000ff00a230 */ /* 0x000fe40000004100 */
[----:B------:R-:W-:Y:S02]  /*84f0*/  @!P0 HADD2.F32 R26, -RZ, R26.H0_H0 ;  /* 0x2000001aff1a8230 */ /* 0x000fe40000004100 */
[----:B------:R-:W-:-:S02]  /*8500*/  @!P3 HADD2.F32 R24, -RZ, R24.H0_H0 ;  /* 0x20000018ff18b230 */ /* 0x000fc40000004100 */
[----:B------:R-:W-:Y:S01]  /*8510*/  @!P2 HADD2.F32 R27, -RZ, R27.H0_H0 ;  /* 0x2000001bff1ba230 */ /* 0x000fe20000004100 */
[----:B------:R-:W3:Y:S01]  /*8520*/  @!P3 MUFU.RCP R25, R25 ;  /* 0x000000190019b308 */ /* 0x000ee20000001000 */
[----:B------:R-:W-:-:S07]  /*8530*/  @!P0 HADD2.F32 R23, -RZ, R23.H0_H0 ;  /* 0x20000017ff178230 */ /* 0x000fce0000004100 */
[----:B------:R-:W4:Y:S01]  /*8540*/  @!P2 MUFU.RCP R0, R0 ;  /* 0x000000000000a308 */ /* 0x000f220000001000 */
[----:B-1----:R-:W-:-:S05]  /*8550*/  @!P1 FMUL.FTZ R28, R28, R3 ;  /* 0x000000031c1c9220 */ /* 0x002fca0000410000 */
[----:B------:R-:W-:Y:S02]  /*8560*/  @!P1 F2FP.PACK_AB R28, RZ, R28 ;  /* 0x0000001cff1c923e */ /* 0x000fe400000000ff */
[----:B------:R-:W1:Y:S01]  /*8570*/  @!P0 MUFU.RCP R26, R26 ;  /* 0x0000001a001a8308 */ /* 0x000e620000001000 */
[----:B---3--:R-:W-:Y:S02]  /*8580*/  @!P3 FMUL.FTZ R24, R24, R25 ;  /* 0x000000191818b220 */ /* 0x008fe40000410000 */
[----:B------:R-:W-:-:S03]  /*8590*/  @!P1 HADD2.F32 R28, -RZ, R28.H0_H0 ;  /* 0x2000001cff1c9230 */ /* 0x000fc60000004100 */
[----:B------:R-:W-:Y:S01]  /*85a0*/  @!P3 F2FP.PACK_AB R24, RZ, R24 ;  /* 0x00000018ff18b23e */ /* 0x000fe200000000ff */
[----:B----4-:R-:W-:Y:S02]  /*85b0*/  @!P2 FMUL.FTZ R27, R27, R0 ;  /* 0x000000001b1ba220 */ /* 0x010fe40000410000 */
[----:B------:R-:W-:Y:S02]  /*85c0*/  @!P1 FRND.TRUNC R28, R28 ;  /* 0x0000001c001c9307 */ /* 0x000fe4000020d000 */
[----:B------:R-:W-:Y:S01]  /*85d0*/  @!P3 HADD2.F32 R24, -RZ, R24.H0_H0 ;  /* 0x20000018ff18b230 */ /* 0x000fe20000004100 */
[----:B------:R-:W-:Y:S01]  /*85e0*/  @!P2 F2FP.PACK_AB R27, RZ, R27 ;  /* 0x0000001bff1ba23e */ /* 0x000fe200000000ff */
[----:B-1----:R-:W-:-:S04]  /*85f0*/  @!P0 FMUL.FTZ R23, R23, R26 ;  /* 0x0000001a17178220 */ /* 0x002fc80000410000 */
[----:B------:R-:W1:Y:S01]  /*8600*/  @!P3 FRND.TRUNC R24, R24 ;  /* 0x000000180018b307 */ /* 0x000e62000020d000 */
[----:B------:R-:W-:Y:S01]  /*8610*/  @!P2 HADD2.F32 R27, -RZ, R27.H0_H0 ;  /* 0x2000001bff1ba230 */ /* 0x000fe20000004100 */
[----:B------:R-:W-:-:S06]  /*8620*/  @!P0 F2FP.PACK_AB R23, RZ, R23 ;  /* 0x00000017ff17823e */ /* 0x000fcc00000000ff */
[----:B------:R-:W3:Y:S01]  /*8630*/  @!P2 FRND.TRUNC R27, R27 ;  /* 0x0000001b001ba307 */ /* 0x000ee2000020d000 */
[----:B------:R-:W-:-:S07]  /*8640*/  @!P0 HADD2.F32 R0, -RZ, R23.H0_H0 ;  /* 0x20000017ff008230 */ /* 0x000fce0000004100 */
[----:B------:R-:W4:Y:S01]  /*8650*/  @!P0 FRND.TRUNC R25, R0 ;  /* 0x0000000000198307 */ /* 0x000f22000020d000 */
[----:B01----:R-:W-:Y:S02]  /*8660*/  @!P3 F2FP.PACK_AB R4, RZ, R24 ;  /* 0x00000018ff04b23e */ /* 0x003fe400000000ff */
[----:B------:R-:W-:Y:S02]  /*8670*/  @!P1 F2FP.PACK_AB R24, RZ, R28 ;  /* 0x0000001cff18923e */ /* 0x000fe400000000ff */
[----:B---3--:R-:W-:Y:S02]  /*8680*/  @!P2 F2FP.PACK_AB R23, RZ, R27 ;  /* 0x0000001bff17a23e */ /* 0x008fe400000000ff */
[----:B----4-:R-:W-:Y:S01]  /*8690*/  @!P0 F2FP.PACK_AB R25, RZ, R25 ;  /* 0x00000019ff19823e */ /* 0x010fe200000000ff */
        /* <DEDUP_REMOVED lines=16> */
[----:B------:R-:W-:Y:S01]  /*87a0*/  HADD2.F32 R0, -RZ, R4.H0_H0 ;  /* 0x20000004ff007230 */ /* 0x000fe20000004100 */
[----:B------:R-:W-:-:S03]  /*87b0*/  IMAD.MOV.U32 R17, RZ, RZ, R19 ;  /* 0x000000ffff117224 */ /* 0x000fc600078e0013 */
[----:B------:R-:W0:Y:S02]  /*87c0*/  F2I.FTZ.TRUNC.NTZ R5, R0 ;  /* 0x0000000000057305 */ /* 0x000e24000021f100 */
[----:B0-----:R0:W-:Y:S01]  /*87d0*/  STG.E.U8 [R2.64], R5 ;  /* 0x0000000502007986 */ /* 0x0011e2000c101124 */
[----:B------:R-:W-:Y:S05]  /*87e0*/  BRA `(.L_x_2719) ;  /* 0x00000fd000007947 */ /* 0x000fea0003800000 */
.L_x_2723:
[----:B------:R-:W-:Y:S01]  /*87f0*/  HADD2.F32 R5, -RZ, R4.H0_H0 ;  /* 0x20000004ff057230 */ /* 0x000fe20000004100 */
[----:B------:R-:W-:-:S05]  /*8800*/  IMAD.MOV.U32 R17, RZ, RZ, R19 ;  /* 0x000000ffff117224 */ /* 0x000fca00078e0013 */
[----:B------:R-:W0:Y:S02]  /*8810*/  F2I.S64.TRUNC R4, R5 ;  /* 0x0000000500047311 */ /* 0x000e24000020d900 */
[----:B0-----:R0:W-:Y:S01]  /*8820*/  STG.E.U8 [R2.64], R4 ;  /* 0x0000000402007986 */ /* 0x0011e2000c101124 */
[----:B------:R-:W-:Y:S05]  /*8830*/  BRA `(.L_x_2719) ;  /* 0x00000f8000007947 */ /* 0x000fea0003800000 */
.L_x_2722:
[----:B------:R-:W-:-:S13]  /*8840*/  ISETP.NE.AND P0, PT, R0, 0x2, PT ;  /* 0x000000020000780c */ /* 0x000fda0003f05270 */
[----:B------:R-:W-:Y:S05]  /*8850*/  @!P0 BRA `(.L_x_2725) ;  /* 0x000000e000008947 */ /* 0x000fea0003800000 */
[----:B------:R-:W-:-:S13]  /*8860*/  ISETP.NE.AND P0, PT, R0, 0x3, PT ;  /* 0x000000030000780c */ /* 0x000fda0003f05270 */
[----:B------:R-:W-:Y:S05]  /*8870*/  @!P0 BRA `(.L_x_2726) ;  /* 0x0000007000008947 */ /* 0x000fea0003800000 */
[----:B------:R-:W-:-:S13]  /*8880*/  ISETP.NE.AND P0, PT, R0, 0x4, PT ;  /* 0x000000040000780c */ /* 0x000fda0003f05270 */
[----:B------:R-:W-:Y:S05]  /*8890*/  @P0 BRA `(.L_x_2724) ;  /* 0x00000d4000000947 */ /* 0x000fea0003800000 */
[----:B------:R-:W-:Y:S01]  /*88a0*/  HADD2.F32 R4, -RZ, R4.H0_H0 ;  /* 0x20000004ff047230 */ /* 0x000fe20000004100 */
[----:B------:R-:W-:-:S05]  /*88b0*/  IMAD.MOV.U32 R17, RZ, RZ, R19 ;  /* 0x000000ffff117224 */ /* 0x000fca00078e0013 */
[----:B------:R-:W0:Y:S02]  /*88c0*/  F2I.S64.TRUNC R4, R4 ;  /* 0x0000000400047311 */ /* 0x000e24000020d900 */
[----:B0-----:R0:W-:Y:S01]  /*88d0*/  STG.E.64 [R2.64], R4 ;  /* 0x0000000402007986 */ /* 0x0011e2000c101b24 */
[----:B------:R-:W-:Y:S05]  /*88e0*/  BRA `(.L_x_2719) ;  /* 0x00000ed000007947 */ /* 0x000fea0003800000 */
.L_x_2726:
[----:B------:R-:W-:Y:S01]  /*88f0*/  HADD2.F32 R4, -RZ, R4.H0_H0 ;  /* 0x20000004ff047230 */ /* 0x000fe20000004100 */
[----:B------:R-:W-:-:S03]  /*8900*/  IMAD.MOV.U32 R17, RZ, RZ, R19 ;  /* 0x000000ffff117224 */ /* 0x000fc600078e0013 */
[----:B------:R-:W0:Y:S02]  /*8910*/  F2I.FTZ.TRUNC.NTZ R5, R4 ;  /* 0x0000000400057305 */ /* 0x000e24000021f100 */
[----:B0-----:R0:W-:Y:S01]  /*8920*/  STG.E [R2.64], R5 ;  /* 0x0000000502007986 */ /* 0x0011e2000c101924 */
[----:B------:R-:W-:Y:S05]  /*8930*/  BRA `(.L_x_2719) ;  /* 0x00000e8000007947 */ /* 0x000fea0003800000 */
.L_x_2725:
[----:B------:R-:W-:Y:S01]  /*8940*/  HADD2.F32 R4, -RZ, R4.H0_H0 ;  /* 0x20000004ff047230 */ /* 0x000fe20000004100 */
[----:B------:R-:W-:-:S03]  /*8950*/  IMAD.MOV.U32 R17, RZ, RZ, R19 ;  /* 0x000000ffff117224 */ /* 0x000fc600078e0013 */
[----:B------:R-:W0:Y:S02]  /*8960*/  F2I.FTZ.TRUNC.NTZ R5, R4 ;  /* 0x0000000400057305 */ /* 0x000e24000021f100 */
[----:B0-----:R0:W-:Y:S01]  /*8970*/  STG.E.U16 [R2.64], R5 ;  /* 0x0000000502007986 */ /* 0x0011e2000c101524 */
[----:B------:R-:W-:Y:S05]  /*8980*/  BRA `(.L_x_2719) ;  /* 0x00000e3000007947 */ /* 0x000fea0003800000 */
.L_x_2721:
[----:B------:R-:W-:-:S13]  /*8990*/  ISETP.GT.AND P0, PT, R0, 0x6, PT ;  /* 0x000000060000780c */ /* 0x000fda0003f04270 */
[----:B------:R-:W-:Y:S05]  /*89a0*/  @P0 BRA `(.L_x_2727) ;  /* 0x000000b000000947 */ /* 0x000fea0003800000 */
[----:B------:R-:W-:-:S13]  /*89b0*/  ISETP.NE.AND P0, PT, R0, 0x5, PT ;  /* 0x000000050000780c */ /* 0x000fda0003f05270 */
[----:B------:R-:W-:Y:S05]  /*89c0*/  @!P0 BRA `(.L_x_2728) ;  /* 0x0000006000008947 */ /* 0x000fea0003800000 */
[----:B------:R-:W-:-:S13]  /*89d0*/  ISETP.NE.AND P0, PT, R0, 0x6, PT ;  /* 0x000000060000780c */ /* 0x000fda0003f05270 */
[----:B------:R-:W-:Y:S05]  /*89e0*/  @P0 BRA `(.L_x_2724) ;  /* 0x00000bf000000947 */ /* 0x000fea0003800000 */
[----:B------:R-:W-:Y:S01]  /*89f0*/  HADD2.F32 R5, -RZ, R4.H0_H0 ;  /* 0x20000004ff057230 */ /* 0x000fe20000004100 */
[----:B------:R-:W-:-:S04]  /*8a00*/  IMAD.MOV.U32 R17, RZ, RZ, R19 ;  /* 0x000000ffff117224 */ /* 0x000fc800078e0013 */
[----:B------:R0:W-:Y:S01]  /*8a10*/  STG.E [R2.64], R5 ;  /* 0x0000000502007986 */ /* 0x0001e2000c101924 */
[----:B------:R-:W-:Y:S05]  /*8a20*/  BRA `(.L_x_2719) ;  /* 0x00000d9000007947 */ /* 0x000fea0003800000 */
.L_x_2728:
[----:B------:R0:W-:Y:S01]  /*8a30*/  STG.E.U16 [R2.64], R4 ;  /* 0x0000000402007986 */ /* 0x0001e2000c101524 */
[----:B------:R-:W-:Y:S01]  /*8a40*/  IMAD.MOV.U32 R17, RZ, RZ, R19 ;  /* 0x000000ffff117224 */ /* 0x000fe200078e0013 */
[----:B------:R-:W-:Y:S05]  /*8a50*/  BRA `(.L_x_2719) ;  /* 0x00000d6000007947 */ /* 0x000fea0003800000 */
.L_x_2727:
[----:B------:R-:W-:-:S13]  /*8a60*/  ISETP.NE.AND P0, PT, R0, 0x7, PT ;  /* 0x000000070000780c */ /* 0x000fda0003f05270 */
[----:B------:R-:W-:Y:S05]  /*8a70*/  @!P0 BRA `(.L_x_2729) ;  /* 0x000000f000008947 */ /* 0x000fea0003800000 */
[----:B------:R-:W-:-:S13]  /*8a80*/  ISETP.NE.AND P0, PT, R0, 0x8, PT ;  /* 0x000000080000780c */ /* 0x000fda0003f05270 */
[----:B------:R-:W-:Y:S05]  /*8a90*/  @!P0 BRA `(.L_x_2730) ;  /* 0x0000007000008947 */ /* 0x000fea0003800000 */
[----:B------:R-:W-:-:S13]  /*8aa0*/  ISETP.NE.AND P0, PT, R0, 0x9, PT ;  /* 0x000000090000780c */ /* 0x000fda0003f05270 */
[----:B------:R-:W-:Y:S05]  /*8ab0*/  @P0 BRA `(.L_x_2724) ;  /* 0x00000b2000000947 */ /* 0x000fea0003800000 */
[----:B------:R-:W-:Y:S01]  /*8ac0*/  HADD2.F32 R4, -RZ, R4.H0_H0 ;  /* 0x20000004ff047230 */ /* 0x000fe20000004100 */
[----:B------:R-:W-:Y:S02]  /*8ad0*/  IMAD.MOV.U32 R5, RZ, RZ, RZ ;  /* 0x000000ffff057224 */ /* 0x000fe400078e00ff */
[----:B------:R-:W-:-:S03]  /*8ae0*/  IMAD.MOV.U32 R17, RZ, RZ, R19 ;  /* 0x000000ffff117224 */ /* 0x000fc600078e0013 */
[----:B------:R0:W-:Y:S01]  /*8af0*/  STG.E.64 [R2.64], R4 ;  /* 0x0000000402007986 */ /* 0x0001e2000c101b24 */
[----:B------:R-:W-:Y:S05]  /*8b00*/  BRA `(.L_x_2719) ;  /* 0x00000cb000007947 */ /* 0x000fea0003800000 */
.L_x_2730:
[----:B------:R-:W-:Y:S01]  /*8b10*/  HADD2.F32 R0, -RZ, R4.H0_H0 ;  /* 0x20000004ff007230 */ /* 0x000fe20000004100 */
[----:B------:R-:W-:-:S04]  /*8b20*/  IMAD.MOV.U32 R17, RZ, RZ, R19 ;  /* 0x000000ffff117224 */ /* 0x000fc800078e0013 */
[----:B------:R-:W-:-:S04]  /*8b30*/  F2FP.PACK_AB R0, RZ, R0 ;  /* 0x00000000ff00723e */ /* 0x000fc800000000ff */
[----:B------:R-:W-:-:S05]  /*8b40*/  PRMT R0, R0, 0x5410, RZ ;  /* 0x0000541000007816 */ /* 0x000fca00000000ff */
[----:B------:R0:W-:Y:S01]  /*8b50*/  STG.E [R2.64], R0 ;  /* 0x0000000002007986 */ /* 0x0001e2000c101924 */
[----:B------:R-:W-:Y:S05]  /*8b60*/  BRA `(.L_x_2719) ;  /* 0x00000c5000007947 */ /* 0x000fea0003800000 */
.L_x_2729:
[----:B------:R-:W-:Y:S01]  /*8b70*/  HADD2.F32 R4, -RZ, R4.H0_H0 ;  /* 0x20000004ff047230 */ /* 0x000fe20000004100 */
[----:B------:R-:W-:-:S04]  /*8b80*/  IMAD.MOV.U32 R17, RZ, RZ, R19 ;  /* 0x000000ffff117224 */ /* 0x000fc800078e0013 */
[----:B------:R-:W-:-:S06]  /*8b90*/  FMUL.FTZ R4, R4, 1 ;  /* 0x3f80000004047820 */ /* 0x000fcc0000410000 */
[----:B------:R-:W0:Y:S02]  /*8ba0*/  F2F.F64.F32 R4, R4 ;  /* 0x0000000400047310 */ /* 0x000e240000201800 */
[----:B0-----:R0:W-:Y:S01]  /*8bb0*/  STG.E.64 [R2.64], R4 ;  /* 0x0000000402007986 */ /* 0x0011e2000c101b24 */
[----:B------:R-:W-:Y:S05]  /*8bc0*/  BRA `(.L_x_2719) ;  /* 0x00000bf000007947 */ /* 0x000fea0003800000 */
.L_x_2720:
        /* <DEDUP_REMOVED lines=10> */
[----:B------:R-:W-:-:S04]  /*8c70*/  FSETP.NEU.FTZ.AND P0, PT, R4, RZ, PT ;  /* 0x000000ff0400720b */ /* 0x000fc80003f1d000 */
[----:B------:R-:W-:-:S05]  /*8c80*/  SEL R5, RZ, 0x1, !P0 ;  /* 0x00000001ff057807 */ /* 0x000fca0004000000 */
[----:B------:R0:W-:Y:S01]  /*8c90*/  STG.E.U8 [R2.64], R5 ;  /* 0x0000000502007986 */ /* 0x0001e2000c101124 */
[----:B------:R-:W-:Y:S05]  /*8ca0*/  BRA `(.L_x_2719) ;  /* 0x00000b1000007947 */ /* 0x000fea0003800000 */
.L_x_2733:
[----:B------:R-:W-:Y:S01]  /*8cb0*/  HADD2.F32 R4, -RZ, R4.H0_H0 ;  /* 0x20000004ff047230 */ /* 0x000fe20000004100 */
[----:B------:R-:W-:Y:S01]  /*8cc0*/  CS2R R6, SRZ ;  /* 0x0000000000067805 */ /* 0x000fe2000001ff00 */
[----:B------:R-:W-:-:S03]  /*8cd0*/  IMAD.MOV.U32 R17, RZ, RZ, R19 ;  /* 0x000000ffff117224 */ /* 0x000fc600078e0013 */
[----:B------:R-:W-:-:S06]  /*8ce0*/  FMUL.FTZ R4, R4, 1 ;  /* 0x3f80000004047820 */ /* 0x000fcc0000410000 */
[----:B------:R-:W0:Y:S02]  /*8cf0*/  F2F.F64.F32 R4, R4 ;  /* 0x0000000400047310 */ /* 0x000e240000201800 */
[----:B0-----:R0:W-:Y:S01]  /*8d00*/  STG.E.128 [R2.64], R4 ;  /* 0x0000000402007986 */ /* 0x0011e2000c101d24 */
[----:B------:R-:W-:Y:S05]  /*8d10*/  BRA `(.L_x_2719) ;  /* 0x00000aa000007947 */ /* 0x000fea0003800000 */
.L_x_2732:
        /* <DEDUP_REMOVED lines=21> */
.L_x_2737:
[----:B------:R-:W-:Y:S05]  /*8e70*/  BSYNC B0 ;  /* 0x0000000000007941 */ /* 0x000fea0003800000 */
.L_x_2736:
[----:B------:R-:W-:Y:S01]  /*8e80*/  LOP3.LUT R5, R0, R5, RZ, 0xfc, !PT ;  /* 0x0000000500057212 */ /* 0x000fe200078efcff */
[----:B------:R-:W-:-:S04]  /*8e90*/  IMAD.MOV.U32 R17, RZ, RZ, R19 ;  /* 0x000000ffff117224 */ /* 0x000fc800078e0013 */
[----:B------:R0:W-:Y:S01]  /*8ea0*/  STG.E.U8 [R2.64], R5 ;  /* 0x0000000502007986 */ /* 0x0001e2000c101124 */
[----:B------:R-:W-:Y:S05]  /*8eb0*/  BRA `(.L_x_2719) ;  /* 0x0000090000007947 */ /* 0x000fea0003800000 */
.L_x_2735:
        /* <DEDUP_REMOVED lines=13> */
.L_x_2739:
[----:B------:R-:W-:Y:S01]  /*8f90*/  IMAD.MOV.U32 R0, RZ, RZ, 0x7f ;  /* 0x0000007fff007424 */ /* 0x000fe200078e00ff */
[----:B------:R-:W-:-:S04]  /*8fa0*/  ISETP.GT.U32.AND P0, PT, R4, 0x7f800000, PT ;  /* 0x7f8000000400780c */ /* 0x000fc80003f04070 */
[----:B------:R-:W-:-:S04]  /*8fb0*/  SEL R0, R0, 0x7c, P0 ;  /* 0x0000007c00007807 */ /* 0x000fc80000000000 */
.L_x_2740:
[----:B------:R-:W-:Y:S05]  /*8fc0*/  BSYNC B0 ;  /* 0x0000000000007941 */ /* 0x000fea0003800000 */
.L_x_2738:
[----:B------:R-:W-:Y:S01]  /*8fd0*/  LOP3.LUT R4, R5, 0x80000000, RZ, 0xc0, !PT ;  /* 0x8000000005047812 */ /* 0x000fe200078ec0ff */
[----:B------:R-:W-:-:S03]  /*8fe0*/  IMAD.MOV.U32 R17, RZ, RZ, R19 ;  /* 0x000000ffff117224 */ /* 0x000fc600078e0013 */
[----:B------:R-:W-:-:S04]  /*8ff0*/  SHF.R.U32.HI R5, RZ, 0x18, R4 ;  /* 0x00000018ff057819 */ /* 0x000fc80000011604 */
[----:B------:R-:W-:-:S05]  /*9000*/  LOP3.LUT R5, R0, R5, RZ, 0xfc, !PT ;  /* 0x0000000500057212 */ /* 0x000fca00078efcff */
[----:B------:R0:W-:Y:S01]  /*9010*/  STG.E.U8 [R2.64], R5 ;  /* 0x0000000502007986 */ /* 0x0001e2000c101124 */
[----:B------:R-:W-:Y:S05]  /*9020*/  BRA `(.L_x_2719) ;  /* 0x0000079000007947 */ /* 0x000fea0003800000 */
.L_x_2734:
[----:B------:R-:W-:Y:S01]  /*9030*/  HADD2.F32 R0, -RZ, R4.H0_H0 ;  /* 0x20000004ff007230 */ /* 0x000fe20000004100 */
[----:B------:R-:W-:-:S04]  /*9040*/  IMAD.MOV.U32 R17, RZ, RZ, R19 ;  /* 0x000000ffff117224 */ /* 0x000fc800078e0013 */
[----:B------:R-:W-:-:S05]  /*9050*/  F2FP.BF16.PACK_AB R0, RZ, R0 ;  /* 0x00000000ff00723e */ /* 0x000fca00000010ff */
[----:B------:R0:W-:Y:S01]  /*9060*/  STG.E.U16 [R2.64], R0 ;  /* 0x0000000002007986 */ /* 0x0001e2000c101524 */
[----:B------:R-:W-:Y:S05]  /*9070*/  BRA `(.L_x_2719) ;  /* 0x0000074000007947 */ /* 0x000fea0003800000 */
.L_x_2731:
        /* <DEDUP_REMOVED lines=10> */
[----:B------:R-:W0:Y:S02]  /*9120*/  F2I.FTZ.U32.TRUNC.NTZ R5, R5 ;  /* 0x0000000500057305 */ /* 0x000e24000021f000 */
[----:B0-----:R0:W-:Y:S01]  /*9130*/  STG.E.U16 [R2.64], R5 ;  /* 0x0000000502007986 */ /* 0x0011e2000c101524 */
[----:B------:R-:W-:Y:S05]  /*9140*/  BRA `(.L_x_2719) ;  /* 0x0000067000007947 */ /* 0x000fea0003800000 */
.L_x_2743:
        /* <DEDUP_REMOVED lines=17> */
.L_x_2746:
[----:B------:R-:W-:-:S04]  /*9260*/  LOP3.LUT R0, R7, 0x80000000, RZ, 0xc0, !PT ;  /* 0x8000000007007812 */ /* 0x000fc800078ec0ff */
[----:B------:R-:W-:-:S04]  /*9270*/  SHF.R.U32.HI R5, RZ, 0x18, R0 ;  /* 0x00000018ff057819 */ /* 0x000fc80000011600 */
[----:B------:R-:W-:-:S04]  /*9280*/  LOP3.LUT R4, R4, R5, RZ, 0xfc, !PT ;  /* 0x0000000504047212 */ /* 0x000fc800078efcff */
[----:B------:R-:W-:Y:S02]  /*9290*/  PRMT R0, R4, 0x7610, R0 ;  /* 0x0000761004007816 */ /* 0x000fe40000000000 */
.L_x_2745:
[----:B------:R-:W-:Y:S05]  /*92a0*/  BSYNC B0 ;  /* 0x0000000000007941 */ /* 0x000fea0003800000 */
.L_x_2744:
[----:B------:R0:W-:Y:S01]  /*92b0*/  STG.E.U8 [R2.64], R0 ;  /* 0x0000000002007986 */ /* 0x0001e2000c101124 */
[----:B------:R-:W-:Y:S01]  /*92c0*/  IMAD.MOV.U32 R17, RZ, RZ, R19 ;  /* 0x000000ffff117224 */ /* 0x000fe200078e0013 */
[----:B------:R-:W-:Y:S05]  /*92d0*/  BRA `(.L_x_2719) ;  /* 0x000004e000007947 */ /* 0x000fea0003800000 */
.L_x_2742:
        /* <DEDUP_REMOVED lines=17> */
.L_x_2749:
[----:B------:R-:W-:-:S04]  /*93f0*/  LOP3.LUT R0, R7, 0x80000000, RZ, 0xc0, !PT ;  /* 0x8000000007007812 */ /* 0x000fc800078ec0ff */
[----:B------:R-:W-:-:S04]  /*9400*/  SHF.R.U32.HI R5, RZ, 0x18, R0 ;  /* 0x00000018ff057819 */ /* 0x000fc80000011600 */
[----:B------:R-:W-:-:S04]  /*9410*/  LOP3.LUT R4, R4, R5, RZ, 0xfc, !PT ;  /* 0x0000000504047212 */ /* 0x000fc800078efcff */
[----:B------:R-:W-:Y:S02]  /*9420*/  PRMT R0, R4, 0x7610, R0 ;  /* 0x0000761004007816 */ /* 0x000fe40000000000 */
.L_x_2748:
[----:B------:R-:W-:Y:S05]  /*9430*/  BSYNC B0 ;  /* 0x0000000000007941 */ /* 0x000fea0003800000 */
.L_x_2747:
[----:B------:R0:W-:Y:S01]  /*9440*/  STG.E.U8 [R2.64], R0 ;  /* 0x0000000002007986 */ /* 0x0001e2000c101124 */
[----:B------:R-:W-:Y:S01]  /*9450*/  IMAD.MOV.U32 R17, RZ, RZ, R19 ;  /* 0x000000ffff117224 */ /* 0x000fe200078e0013 */
[----:B------:R-:W-:Y:S05]  /*9460*/  BRA `(.L_x_2719) ;  /* 0x0000035000007947 */ /* 0x000fea0003800000 */
.L_x_2741:
[----:B------:R-:W-:-:S13]  /*9470*/  ISETP.NE.AND P0, PT, R0, 0x1c, PT ;  /* 0x0000001c0000780c */ /* 0x000fda0003f05270 */
[----:B------:R-:W-:Y:S05]  /*9480*/  @!P0 BRA `(.L_x_2750) ;  /* 0x000002f000008947 */ /* 0x000fea0003800000 */
[----:B------:R-:W-:-:S13]  /*9490*/  ISETP.NE.AND P0, PT, R0, 0x1d, PT ;  /* 0x0000001d0000780c */ /* 0x000fda0003f05270 */
[----:B------:R-:W-:Y:S05]  /*94a0*/  @!P0 BRA `(.L_x_2751) ;  /* 0x0000028000008947 */ /* 0x000fea0003800000 */
[----:B------:R-:W-:-:S13]  /*94b0*/  ISETP.NE.AND P0, PT, R0, 0x2c, PT ;  /* 0x0000002c0000780c */ /* 0x000fda0003f05270 */
[----:B------:R-:W-:Y:S05]  /*94c0*/  @P0 BRA `(.L_x_2724) ;  /* 0x0000011000000947 */ /* 0x000fea0003800000 */
[----:B------:R-:W-:Y:S01]  /*94d0*/  HADD2.F32 R5, -RZ, R4.H0_H0 ;  /* 0x20000004ff057230 */ /* 0x000fe20000004100 */
[----:B------:R-:W-:Y:S01]  /*94e0*/  PLOP3.LUT P0, PT, PT, PT, PT, 0x80, 0x0 ;  /* 0x000000000000781c */ /* 0x000fe20003f0f070 */
[----:B------:R-:W-:-:S03]  /*94f0*/  IMAD.MOV.U32 R17, RZ, RZ, R19 ;  /* 0x000000ffff117224 */ /* 0x000fc600078e0013 */
        /* <DEDUP_REMOVED lines=14> */
.L_x_2724:
        /* <DEDUP_REMOVED lines=21> */
.L_x_2751:
[----:B------:R-:W-:Y:S01]  /*9730*/  HADD2.F32 R4, -RZ, R4.H0_H0 ;  /* 0x20000004ff047230 */ /* 0x000fe20000004100 */
[----:B------:R-:W-:-:S05]  /*9740*/  IMAD.MOV.U32 R17, RZ, RZ, R19 ;  /* 0x000000ffff117224 */ /* 0x000fca00078e0013 */
[----:B------:R-:W0:Y:S02]  /*9750*/  F2I.U64.TRUNC R4, R4 ;  /* 0x0000000400047311 */ /* 0x000e24000020d800 */
[----:B0-----:R0:W-:Y:S01]  /*9760*/  STG.E.64 [R2.64], R4 ;  /* 0x0000000402007986 */ /* 0x0011e2000c101b24 */
[----:B------:R-:W-:Y:S05]  /*9770*/  BRA `(.L_x_2719) ;  /* 0x0000004000007947 */ /* 0x000fea0003800000 */
.L_x_2750:
[----:B------:R-:W-:Y:S01]  /*9780*/  HADD2.F32 R4, -RZ, R4.H0_H0 ;  /* 0x20000004ff047230 */ /* 0x000fe20000004100 */
[----:B------:R-:W-:-:S03]  /*9790*/  IMAD.MOV.U32 R17, RZ, RZ, R19 ;  /* 0x000000ffff117224 */ /* 0x000fc600078e0013 */
[----:B------:R-:W0:Y:S02]  /*97a0*/  F2I.FTZ.U32.TRUNC.NTZ R5, R4 ;  /* 0x0000000400057305 */ /* 0x000e24000021f000 */
[----:B0-----:R0:W-:Y:S02]  /*97b0*/  STG.E [R2.64], R5 ;  /* 0x0000000502007986 */ /* 0x0011e4000c101924 */
.L_x_2719:
[----:B--2---:R-:W-:Y:S05]  /*97c0*/  BSYNC B6 ;  /* 0x0000000000067941 */ /* 0x004fea0003800000 */
.L_x_2718:
        /* <DEDUP_REMOVED lines=19> */
[----:B------:R-:W-:-:S06]  /*9900*/  HADD2.F32 R25, -RZ, R25.H0_H0 ;  /* 0x20000019ff197230 */ /* 0x000fcc0000004100 */
[----:B------:R-:W0:Y:S02]  /*9910*/  F2I.FTZ.TRUNC.NTZ R25, R25 ;  /* 0x0000001900197305 */ /* 0x000e24000021f100 */
[----:B0-----:R0:W-:Y:S01]  /*9920*/  STG.E.U8 [R2.64], R25 ;  /* 0x0000001902007986 */ /* 0x0011e2000c101124 */
[----:B------:R-:W-:Y:S05]  /*9930*/  BRA `(.L_x_2759) ;  /* 0x00000e8000007947 */ /* 0x000fea0003800000 */
.L_x_2757:
[----:B------:R-:W-:-:S06]  /*9940*/  HADD2.F32 R5, -RZ, R25.H0_H0 ;  /* 0x20000019ff057230 */ /* 0x000fcc0000004100 */
[----:B------:R-:W0:Y:S02]  /*9950*/  F2I.S64.TRUNC R4, R5 ;  /* 0x0000000500047311 */ /* 0x000e24000020d900 */
[----:B0-----:R0:W-:Y:S01]  /*9960*/  STG.E.U8 [R2.64], R4 ;  /* 0x0000000402007986 */ /* 0x0011e2000c101124 */
[----:B------:R-:W-:Y:S05]  /*9970*/  BRA `(.L_x_2759) ;  /* 0x00000e4000007947 */ /* 0x000fea0003800000 */
.L_x_2756:
        /* <DEDUP_REMOVED lines=10> */
.L_x_2761:
[----:B------:R-:W-:-:S06]  /*9a20*/  HADD2.F32 R25, -RZ, R25.H0_H0 ;  /* 0x20000019ff197230 */ /* 0x000fcc0000004100 */
[----:B------:R-:W0:Y:S02]  /*9a30*/  F2I.FTZ.TRUNC.NTZ R25, R25 ;  /* 0x0000001900197305 */ /* 0x000e24000021f100 */
[----:B0-----:R0:W-:Y:S01]  /*9a40*/  STG.E [R2.64], R25 ;  /* 0x0000001902007986 */ /* 0x0011e2000c101924 */
[----:B------:R-:W-:Y:S05]  /*9a50*/  BRA `(.L_x_2759) ;  /* 0x00000d6000007947 */ /* 0x000fea0003800000 */
.L_x_2760:
[----:B------:R-:W-:-:S06]  /*9a60*/  HADD2.F32 R25, -RZ, R25.H0_H0 ;  /* 0x20000019ff197230 */ /* 0x000fcc0000004100 */
[----:B------:R-:W0:Y:S02]  /*9a70*/  F2I.FTZ.TRUNC.NTZ R25, R25 ;  /* 0x0000001900197305 */ /* 0x000e24000021f100 */
[----:B0-----:R0:W-:Y:S01]  /*9a80*/  STG.E.U16 [R2.64], R25 ;  /* 0x0000001902007986 */ /* 0x0011e2000c101524 */
[----:B------:R-:W-:Y:S05]  /*9a90*/  BRA `(.L_x_2759) ;  /* 0x00000d2000007947 */ /* 0x000fea0003800000 */
.L_x_2755:
        /* <DEDUP_REMOVED lines=9> */
.L_x_2763:
[----:B------:R0:W-:Y:S01]  /*9b30*/  STG.E.U16 [R2.64], R25 ;  /* 0x0000001902007986 */ /* 0x0001e2000c101524 */
[----:B------:R-:W-:Y:S05]  /*9b40*/  BRA `(.L_x_2759) ;  /* 0x00000c7000007947 */ /* 0x000fea0003800000 */
.L_x_2762:
        /* <DEDUP_REMOVED lines=10> */
.L_x_2765:
[----:B------:R-:W-:-:S05]  /*9bf0*/  HADD2.F32 R0, -RZ, R25.H0_H0 ;  /* 0x20000019ff007230 */ /* 0x000fca0000004100 */
[----:B------:R-:W-:-:S04]  /*9c00*/  F2FP.PACK_AB R0, RZ, R0 ;  /* 0x00000000ff00723e */ /* 0x000fc800000000ff */
[----:B------:R-:W-:-:S05]  /*9c10*/  PRMT R0, R0, 0x5410, RZ ;  /* 0x0000541000007816 */ /* 0x000fca00000000ff */
[----:B------:R0:W-:Y:S01]  /*9c20*/  STG.E [R2.64], R0 ;  /* 0x0000000002007986 */ /* 0x0001e2000c101924 */
[----:B------:R-:W-:Y:S05]  /*9c30*/  BRA `(.L_x_2759) ;  /* 0x00000b8000007947 */ /* 0x000fea0003800000 */
.L_x_2764:
[----:B------:R-:W-:-:S05]  /*9c40*/  HADD2.F32 R4, -RZ, R25.H0_H0 ;  /* 0x20000019ff047230 */ /* 0x000fca0000004100 */
[----:B------:R-:W-:-:S06]  /*9c50*/  FMUL.FTZ R4, R4, 1 ;  /* 0x3f80000004047820 */ /* 0x000fcc0000410000 */
[----:B------:R-:W0:Y:S02]  /*9c60*/  F2F.F64.F32 R4, R4 ;  /* 0x0000000400047310 */ /* 0x000e240000201800 */
[----:B0-----:R0:W-:Y:S01]  /*9c70*/  STG.E.64 [R2.64], R4 ;  /* 0x0000000402007986 */ /* 0x0011e2000c101b24 */
[----:B------:R-:W-:Y:S05]  /*9c80*/  BRA `(.L_x_2759) ;  /* 0x00000b3000007947 */ /* 0x000fea0003800000 */
.L_x_2754:
        /* <DEDUP_REMOVED lines=13> */
.L_x_2768:
[----:B------:R-:W-:Y:S01]  /*9d60*/  HADD2.F32 R25, -RZ, R25.H0_H0 ;  /* 0x20000019ff197230 */ /* 0x000fe20000004100 */
[----:B------:R-:W-:-:S04]  /*9d70*/  CS2R R6, SRZ ;  /* 0x0000000000067805 */ /* 0x000fc8000001ff00 */
[----:B------:R-:W-:-:S06]  /*9d80*/  FMUL.FTZ R4, R25, 1 ;  /* 0x3f80000019047820 */ /* 0x000fcc0000410000 */
[----:B------:R-:W0:Y:S02]  /*9d90*/  F2F.F64.F32 R4, R4 ;  /* 0x0000000400047310 */ /* 0x000e240000201800 */
[----:B0-----:R0:W-:Y:S01]  /*9da0*/  STG.E.128 [R2.64], R4 ;  /* 0x0000000402007986 */ /* 0x0011e2000c101d24 */
[----:B------:R-:W-:Y:S05]  /*9db0*/  BRA `(.L_x_2759) ;  /* 0x00000a0000007947 */ /* 0x000fea0003800000 */
.L_x_2767:
        /* <DEDUP_REMOVED lines=21> */
.L_x_2772:
[----:B------:R-:W-:Y:S05]  /*9f10*/  BSYNC B0 ;  /* 0x0000000000007941 */ /* 0x000fea0003800000 */
.L_x_2771:
[----:B------:R-:W-:-:S05]  /*9f20*/  LOP3.LUT R5, R0, R5, RZ, 0xfc, !PT ;  /* 0x0000000500057212 */ /* 0x000fca00078efcff */
[----:B------:R0:W-:Y:S01]  /*9f30*/  STG.E.U8 [R2.64], R5 ;  /* 0x0000000502007986 */ /* 0x0001e2000c101124 */
[----:B------:R-:W-:Y:S05]  /*9f40*/  BRA `(.L_x_2759) ;  /* 0x0000087000007947 */ /* 0x000fea0003800000 */
.L_x_2770:
        /* <DEDUP_REMOVED lines=13> */
.L_x_2774:
[----:B------:R-:W-:Y:S01]  /*a020*/  IMAD.MOV.U32 R0, RZ, RZ, 0x7f ;  /* 0x0000007fff007424 */ /* 0x000fe200078e00ff */
[----:B------:R-:W-:-:S04]  /*a030*/  ISETP.GT.U32.AND P0, PT, R4, 0x7f800000, PT ;  /* 0x7f8000000400780c */ /* 0x000fc80003f04070 */
[----:B------:R-:W-:-:S04]  /*a040*/  SEL R0, R0, 0x7c, P0 ;  /* 0x0000007c00007807 */ /* 0x000fc80000000000 */
.L_x_2775:
[----:B------:R-:W-:Y:S05]  /*a050*/  BSYNC B0 ;  /* 0x0000000000007941 */ /* 0x000fea0003800000 */
.L_x_2773:
[----:B------:R-:W-:-:S04]  /*a060*/  LOP3.LUT R4, R25, 0x80000000, RZ, 0xc0, !PT ;  /* 0x8000000019047812 */ /* 0x000fc800078ec0ff */
[----:B------:R-:W-:-:S04]  /*a070*/  SHF.R.U32.HI R5, RZ, 0x18, R4 ;  /* 0x00000018ff057819 */ /* 0x000fc80000011604 */
[----:B------:R-:W-:-:S05]  /*a080*/  LOP3.LUT R5, R0, R5, RZ, 0xfc, !PT ;  /* 0x0000000500057212 */ /* 0x000fca00078efcff */
[----:B------:R0:W-:Y:S01]  /*a090*/  STG.E.U8 [R2.64], R5 ;  /* 0x0000000502007986 */ /* 0x0001e2000c101124 */
[----:B------:R-:W-:Y:S05]  /*a0a0*/  BRA `(.L_x_2759) ;  /* 0x0000071000007947 */ /* 0x000fea0003800000 */
.L_x_2769:
[----:B------:R-:W-:-:S05]  /*a0b0*/  HADD2.F32 R0, -RZ, R25.H0_H0 ;  /* 0x20000019ff007230 */ /* 0x000fca0000004100 */
[----:B------:R-:W-:-:S05]  /*a0c0*/  F2FP.BF16.PACK_AB R0, RZ, R0 ;  /* 0x00000000ff00723e */ /* 0x000fca00000010ff */
[----:B------:R0:W-:Y:S01]  /*a0d0*/  STG.E.U16 [R2.64], R0 ;  /* 0x0000000002007986 */ /* 0x0001e2000c101524 */
[----:B------:R-:W-:Y:S05]  /*a0e0*/  BRA `(.L_x_2759) ;  /* 0x000006d000007947 */ /* 0x000fea0003800000 */
.L_x_2766:
        /* <DEDUP_REMOVED lines=12> */
.L_x_2778:
        /* <DEDUP_REMOVED lines=17> */
.L_x_2781:
[----:B------:R-:W-:-:S04]  /*a2c0*/  LOP3.LUT R0, R25, 0x80000000, RZ, 0xc0, !PT ;  /* 0x8000000019007812 */ /* 0x000fc800078ec0ff */
[----:B------:R-:W-:-:S04]  /*a2d0*/  SHF.R.U32.HI R5, RZ, 0x18, R0 ;  /* 0x00000018ff057819 */ /* 0x000fc80000011600 */
[----:B------:R-:W-:-:S04]  /*a2e0*/  LOP3.LUT R4, R4, R5, RZ, 0xfc, !PT ;  /* 0x0000000504047212 */ /* 0x000fc800078efcff */
[----:B------:R-:W-:Y:S02]  /*a2f0*/  PRMT R0, R4, 0x7610, R0 ;  /* 0x0000761004007816 */ /* 0x000fe40000000000 */
.L_x_2780:
[----:B------:R-:W-:Y:S05]  /*a300*/  BSYNC B0 ;  /* 0x0000000000007941 */ /* 0x000fea0003800000 */
.L_x_2779:
[----:B------:R0:W-:Y:S01]  /*a310*/  STG.E.U8 [R2.64], R0 ;  /* 0x0000000002007986 */ /* 0x0001e2000c101124 */
[----:B------:R-:W-:Y:S05]  /*a320*/  BRA `(.L_x_2759) ;  /* 0x0000049000007947 */ /* 0x000fea0003800000 */
.L_x_2777:
        /* <DEDUP_REMOVED lines=17> */
.L_x_2784:
[----:B------:R-:W-:-:S04]  /*a440*/  LOP3.LUT R0, R25, 0x80000000, RZ, 0xc0, !PT ;  /* 0x8000000019007812 */ /* 0x000fc800078ec0ff */
[----:B------:R-:W-:-:S04]  /*a450*/  SHF.R.U32.HI R5, RZ, 0x18, R0 ;  /* 0x00000018ff057819 */ /* 0x000fc80000011600 */
[----:B------:R-:W-:-:S04]  /*a460*/  LOP3.LUT R4, R4, R5, RZ, 0xfc, !PT ;  /* 0x0000000504047212 */ /* 0x000fc800078efcff */
[----:B------:R-:W-:Y:S02]  /*a470*/  PRMT R0, R4, 0x7610, R0 ;  /* 0x0000761004007816 */ /* 0x000fe40000000000 */
.L_x_2783:
[----:B------:R-:W-:Y:S05]  /*a480*/  BSYNC B0 ;  /* 0x0000000000007941 */ /* 0x000fea0003800000 */
.L_x_2782:
[----:B------:R0:W-:Y:S01]  /*a490*/  STG.E.U8 [R2.64], R0 ;  /* 0x0000000002007986 */ /* 0x0001e2000c101124 */
[----:B------:R-:W-:Y:S05]  /*a4a0*/  BRA `(.L_x_2759) ;  /* 0x0000031000007947 */ /* 0x000fea0003800000 */
.L_x_2776:
        /* <DEDUP_REMOVED lines=8> */
[----:B------:R-:W-:-:S03]  /*a530*/  IMAD.MOV.U32 R5, RZ, RZ, 0xff ;  /* 0x000000ffff057424 */ /* 0x000fc600078e00ff */
        /* <DEDUP_REMOVED lines=13> */
.L_x_2758:
        /* <DEDUP_REMOVED lines=20> */
.L_x_2786:
[----:B------:R-:W-:-:S06]  /*a750*/  HADD2.F32 R4, -RZ, R25.H0_H0 ;  /* 0x20000019ff047230 */ /* 0x000fcc0000004100 */
[----:B------:R-:W0:Y:S02]  /*a760*/  F2I.U64.TRUNC R4, R4 ;  /* 0x0000000400047311 */ /* 0x000e24000020d800 */
[----:B0-----:R0:W-:Y:S01]  /*a770*/  STG.E.64 [R2.64], R4 ;  /* 0x0000000402007986 */ /* 0x0011e2000c101b24 */
[----:B------:R-:W-:Y:S05]  /*a780*/  BRA `(.L_x_2759) ;  /* 0x0000003000007947 */ /* 0x000fea0003800000 */
.L_x_2785:
[----:B------:R-:W-:-:S06]  /*a790*/  HADD2.F32 R25, -RZ, R25.H0_H0 ;  /* 0x20000019ff197230 */ /* 0x000fcc0000004100 */
[----:B------:R-:W0:Y:S02]  /*a7a0*/  F2I.FTZ.U32.TRUNC.NTZ R25, R25 ;  /* 0x0000001900197305 */ /* 0x000e24000021f000 */
[----:B0-----:R0:W-:Y:S02]  /*a7b0*/  STG.E [R2.64], R25 ;  /* 0x0000001902007986 */ /* 0x0011e4000c101924 */
.L_x_2759:
        /* <DEDUP_REMOVED lines=23> */
.L_x_2790:
[----:B------:R-:W-:-:S06]  /*a930*/  HADD2.F32 R5, -RZ, R24.H0_H0 ;  /* 0x20000018ff057230 */ /* 0x000fcc0000004100 */
[----:B------:R-:W0:Y:S02]  /*a940*/  F2I.S64.TRUNC R4, R5 ;  /* 0x0000000500047311 */ /* 0x000e24000020d900 */
[----:B0-----:R0:W-:Y:S01]  /*a950*/  STG.E.U8 [R2.64], R4 ;  /* 0x0000000402007986 */ /* 0x0011e2000c101124 */
[----:B------:R-:W-:Y:S05]  /*a960*/  BRA `(.L_x_2792) ;  /* 0x00000e4000007947 */ /* 0x000fea0003800000 */
.L_x_2789:
        /* <DEDUP_REMOVED lines=10> */
.L_x_2794:
[----:B------:R-:W-:-:S04]  /*aa10*/  HADD2.F32 R24, -RZ, R24.H0_H0 ;  /* 0x20000018ff187230 */ /* 0x000fc80000004100 */
[----:B------:R-:W0:Y:S02]  /*aa20*/  F2I.FTZ.TRUNC.NTZ R5, R24 ;  /* 0x0000001800057305 */ /* 0x000e24000021f100 */
[----:B0-----:R0:W-:Y:S01]  /*aa30*/  STG.E [R2.64], R5 ;  /* 0x0000000502007986 */ /* 0x0011e2000c101924 */
[----:B------:R-:W-:Y:S05]  /*aa40*/  BRA `(.L_x_2792) ;  /* 0x00000d6000007947 */ /* 0x000fea0003800000 */
.L_x_2793:
[----:B------:R-:W-:-:S04]  /*aa50*/  HADD2.F32 R24, -RZ, R24.H0_H0 ;  /* 0x20000018ff187230 */ /* 0x000fc80000004100 */
[----:B------:R-:W0:Y:S02]  /*aa60*/  F2I.FTZ.TRUNC.NTZ R5, R24 ;  /* 0x0000001800057305 */ /* 0x000e24000021f100 */
[----:B0-----:R0:W-:Y:S01]  /*aa70*/  STG.E.U16 [R2.64], R5 ;  /* 0x0000000502007986 */ /* 0x0011e2000c101524 */
[----:B------:R-:W-:Y:S05]  /*aa80*/  BRA `(.L_x_2792) ;  /* 0x00000d2000007947 */ /* 0x000fea0003800000 */
.L_x_2788:
        /* <DEDUP_REMOVED lines=9> */
.L_x_2796:
[----:B------:R0:W-:Y:S01]  /*ab20*/  STG.E.U16 [R2.64], R24 ;  /* 0x0000001802007986 */ /* 0x0001e2000c101524 */
[----:B------:R-:W-:Y:S05]  /*ab30*/  BRA `(.L_x_2792) ;  /* 0x00000c7000007947 */ /* 0x000fea0003800000 */
.L_x_2795:
        /* <DEDUP_REMOVED lines=10> */
.L_x_2798:
[----:B------:R-:W-:-:S05]  /*abe0*/  HADD2.F32 R0, -RZ, R24.H0_H0 ;  /* 0x20000018ff007230 */ /* 0x000fca0000004100 */
[----:B------:R-:W-:-:S04]  /*abf0*/  F2FP.PACK_AB R0, RZ, R0 ;  /* 0x00000000ff00723e */ /* 0x000fc800000000ff */
[----:B------:R-:W-:-:S05]  /*ac00*/  PRMT R0, R0, 0x5410, RZ ;  /* 0x0000541000007816 */ /* 0x000fca00000000ff */
[----:B------:R0:W-:Y:S01]  /*ac10*/  STG.E [R2.64], R0 ;  /* 0x0000000002007986 */ /* 0x0001e2000c101924 */
[----:B------:R-:W-:Y:S05]  /*ac20*/  BRA `(.L_x_2792) ;  /* 0x00000b8000007947 */ /* 0x000fea0003800000 */
.L_x_2797:
[----:B------:R-:W-:-:S05]  /*ac30*/  HADD2.F32 R4, -RZ, R24.H0_H0 ;  /* 0x20000018ff047230 */ /* 0x000fca0000004100 */
[----:B------:R-:W-:-:S06]  /*ac40*/  FMUL.FTZ R4, R4, 1 ;  /* 0x3f80000004047820 */ /* 0x000fcc0000410000 */
[----:B------:R-:W0:Y:S02]  /*ac50*/  F2F.F64.F32 R4, R4 ;  /* 0x0000000400047310 */ /* 0x000e240000201800 */
[----:B0-----:R0:W-:Y:S01]  /*ac60*/  STG.E.64 [R2.64], R4 ;  /* 0x0000000402007986 */ /* 0x0011e2000c101b24 */
[----:B------:R-:W-:Y:S05]  /*ac70*/  BRA `(.L_x_2792) ;  /* 0x00000b3000007947 */ /* 0x000fea0003800000 */
.L_x_2787:
        /* <DEDUP_REMOVED lines=13> */
.L_x_2801:
[----:B------:R-:W-:Y:S01]  /*ad50*/  HADD2.F32 R24, -RZ, R24.H0_H0 ;  /* 0x20000018ff187230 */ /* 0x000fe20000004100 */
[----:B------:R-:W-:-:S04]  /*ad60*/  CS2R R6, SRZ ;  /* 0x0000000000067805 */ /* 0x000fc8000001ff00 */
[----:B------:R-:W-:-:S06]  /*ad70*/  FMUL.FTZ R4, R24, 1 ;  /* 0x3f80000018047820 */ /* 0x000fcc0000410000 */
[----:B------:R-:W0:Y:S02]  /*ad80*/  F2F.F64.F32 R4, R4 ;  /* 0x0000000400047310 */ /* 0x000e240000201800 */
[----:B0-----:R0:W-:Y:S01]  /*ad90*/  STG.E.128 [R2.64], R4 ;  /* 0x0000000402007986 */ /* 0x0011e2000c101d24 */
[----:B------:R-:W-:Y:S05]  /*ada0*/  BRA `(.L_x_2792) ;  /* 0x00000a0000007947 */ /* 0x000fea0003800000 */
.L_x_2800:
        /* <DEDUP_REMOVED lines=21> */
.L_x_2805:
[----:B------:R-:W-:Y:S05]  /*af00*/  BSYNC B0 ;  /* 0x0000000000007941 */ /* 0x000fea0003800000 */
.L_x_2804:
[----:B------:R-:W-:-:S05]  /*af10*/  LOP3.LUT R5, R0, R5, RZ, 0xfc, !PT ;  /* 0x0000000500057212 */ /* 0x000fca00078efcff */
[----:B------:R0:W-:Y:S01]  /*af20*/  STG.E.U8 [R2.64], R5 ;  /* 0x0000000502007986 */ /* 0x0001e2000c101124 */
[----:B------:R-:W-:Y:S05]  /*af30*/  BRA `(.L_x_2792) ;  /* 0x0000087000007947 */ /* 0x000fea0003800000 */
.L_x_2803:
        /* <DEDUP_REMOVED lines=13> */
.L_x_2807:
[----:B------:R-:W-:Y:S01]  /*b010*/  IMAD.MOV.U32 R0, RZ, RZ, 0x7f ;  /* 0x0000007fff007424 */ /* 0x000fe200078e00ff */
[----:B------:R-:W-:-:S04]  /*b020*/  ISETP.GT.U32.AND P0, PT, R4, 0x7f800000, PT ;  /* 0x7f8000000400780c */ /* 0x000fc80003f04070 */
[----:B------:R-:W-:-:S04]  /*b030*/  SEL R0, R0, 0x7c, P0 ;  /* 0x0000007c00007807 */ /* 0x000fc80000000000 */
.L_x_2808:
[----:B------:R-:W-:Y:S05]  /*b040*/  BSYNC B0 ;  /* 0x0000000000007941 */ /* 0x000fea0003800000 */
.L_x_2806:
[----:B------:R-:W-:-:S04]  /*b050*/  LOP3.LUT R4, R5, 0x80000000, RZ, 0xc0, !PT ;  /* 0x8000000005047812 */ /* 0x000fc800078ec0ff */
[----:B------:R-:W-:-:S04]  /*b060*/  SHF.R.U32.HI R5, RZ, 0x18, R4 ;  /* 0x00000018ff057819 */ /* 0x000fc80000011604 */
[----:B------:R-:W-:-:S05]  /*b070*/  LOP3.LUT R5, R0, R5, RZ, 0xfc, !PT ;  /* 0x0000000500057212 */ /* 0x000fca00078efcff */
[----:B------:R0:W-:Y:S01]  /*b080*/  STG.E.U8 [R2.64], R5 ;  /* 0x0000000502007986 */ /* 0x0001e2000c101124 */
[----:B------:R-:W-:Y:S05]  /*b090*/  BRA `(.L_x_2792) ;  /* 0x0000071000007947 */ /* 0x000fea0003800000 */
.L_x_2802:
[----:B------:R-:W-:-:S05]  /*b0a0*/  HADD2.F32 R0, -RZ, R24.H0_H0 ;  /* 0x20000018ff007230 */ /* 0x000fca0000004100 */
[----:B------:R-:W-:-:S05]  /*b0b0*/  F2FP.BF16.PACK_AB R0, RZ, R0 ;  /* 0x00000000ff00723e */ /* 0x000fca00000010ff */
[----:B------:R0:W-:Y:S01]  /*b0c0*/  STG.E.U16 [R2.64], R0 ;  /* 0x0000000002007986 */ /* 0x0001e2000c101524 */
[----:B------:R-:W-:Y:S05]  /*b0d0*/  BRA `(.L_x_2792) ;  /* 0x000006d000007947 */ /* 0x000fea0003800000 */
.L_x_2799:
        /* <DEDUP_REMOVED lines=12> */
.L_x_2811:
        /* <DEDUP_REMOVED lines=17> */
.L_x_2814:
[----:B------:R-:W-:-:S04]  /*b2b0*/  LOP3.LUT R0, R7, 0x80000000, RZ, 0xc0, !PT ;  /* 0x8000000007007812 */ /* 0x000fc800078ec0ff */
[----:B------:R-:W-:-:S04]  /*b2c0*/  SHF.R.U32.HI R5, RZ, 0x18, R0 ;  /* 0x00000018ff057819 */ /* 0x000fc80000011600 */
[----:B------:R-:W-:-:S04]  /*b2d0*/  LOP3.LUT R4, R4, R5, RZ, 0xfc, !PT ;  /* 0x0000000504047212 */ /* 0x000fc800078efcff */
[----:B------:R-:W-:Y:S02]  /*b2e0*/  PRMT R0, R4, 0x7610, R0 ;  /* 0x0000761004007816 */ /* 0x000fe40000000000 */
.L_x_2813:
[----:B------:R-:W-:Y:S05]  /*b2f0*/  BSYNC B0 ;  /* 0x0000000000007941 */ /* 0x000fea0003800000 */
.L_x_2812:
[----:B------:R0:W-:Y:S01]  /*b300*/  STG.E.U8 [R2.64], R0 ;  /* 0x0000000002007986 */ /* 0x0001e2000c101124 */
[----:B------:R-:W-:Y:S05]  /*b310*/  BRA `(.L_x_2792) ;  /* 0x0000049000007947 */ /* 0x000fea0003800000 */
.L_x_2810:
        /* <DEDUP_REMOVED lines=17> */
.L_x_2817:
[----:B------:R-:W-:-:S04]  /*b430*/  LOP3.LUT R0, R7, 0x80000000, RZ, 0xc0, !PT ;  /* 0x8000000007007812 */ /* 0x000fc800078ec0ff */
[----:B------:R-:W-:-:S04]  /*b440*/  SHF.R.U32.HI R5, RZ, 0x18, R0 ;  /* 0x00000018ff057819 */ /* 0x000fc80000011600 */
[----:B------:R-:W-:-:S04]  /*b450*/  LOP3.LUT R4, R4, R5, RZ, 0xfc, !PT ;  /* 0x0000000504047212 */ /* 0x000fc800078efcff */
[----:B------:R-:W-:Y:S02]  /*b460*/  PRMT R0, R4, 0x7610, R0 ;  /* 0x0000761004007816 */ /* 0x000fe40000000000 */
.L_x_2816:
[----:B------:R-:W-:Y:S05]  /*b470*/  BSYNC B0 ;  /* 0x0000000000007941 */ /* 0x000fea0003800000 */
.L_x_2815:
[----:B------:R0:W-:Y:S01]  /*b480*/  STG.E.U8 [R2.64], R0 ;  /* 0x0000000002007986 */ /* 0x0001e2000c101124 */
[----:B------:R-:W-:Y:S05]  /*b490*/  BRA `(.L_x_2792) ;  /* 0x0000031000007947 */ /* 0x000fea0003800000 */
.L_x_2809:
        /* <DEDUP_REMOVED lines=22> */
.L_x_2791:
        /* <DEDUP_REMOVED lines=20> */
.L_x_2819:
[----:B------:R-:W-:-:S06]  /*b740*/  HADD2.F32 R4, -RZ, R24.H0_H0 ;  /* 0x20000018ff047230 */ /* 0x000fcc0000004100 */
[----:B------:R-:W0:Y:S02]  /*b750*/  F2I.U64.TRUNC R4, R4 ;  /* 0x0000000400047311 */ /* 0x000e24000020d800 */
[----:B0-----:R0:W-:Y:S01]  /*b760*/  STG.E.64 [R2.64], R4 ;  /* 0x0000000402007986 */ /* 0x0011e2000c101b24 */
[----:B------:R-:W-:Y:S05]  /*b770*/  BRA `(.L_x_2792) ;  /* 0x0000003000007947 */ /* 0x000fea0003800000 */
.L_x_2818:
[----:B------:R-:W-:-:S04]  /*b780*/  HADD2.F32 R24, -RZ, R24.H0_H0 ;  /* 0x20000018ff187230 */ /* 0x000fc80000004100 */
[----:B------:R-:W0:Y:S02]  /*b790*/  F2I.FTZ.U32.TRUNC.NTZ R5, R24 ;  /* 0x0000001800057305 */ /* 0x000e24000021f000 */
[----:B0-----:R0:W-:Y:S02]  /*b7a0*/  STG.E [R2.64], R5 ;  /* 0x0000000502007986 */ /* 0x0011e4000c101924 */
.L_x_2792:
[----:B------:R-:W-:Y:S02]  /*b7b0*/  IADD3 R17, R17, 0x80, RZ ;  /* 0x0000008011117810 */ /* 0x000fe40007ffe0ff */
.L_x_2753:
[----:B------:R-:W-:Y:S05]  /*b7c0*/  BSYNC B6 ;  /* 0x0000000000067941 */ /* 0x000fea0003800000 */
.L_x_2752:
        /* <DEDUP_REMOVED lines=19> */
[----:B0-----:R-:W-:Y:S01]  /*b900*/  STG.E.U8 [R2.64], R23 ;  /* 0x0000001702007986 */ /* 0x001fe2000c101124 */
[----:B------:R-:W-:Y:S05]  /*b910*/  EXIT ;  /* 0x000000000000794d */ /* 0x000fea0003800000 */
.L_x_2823:
[----:B------:R-:W-:-:S06]  /*b920*/  HADD2.F32 R5, -RZ, R23.H0_H0 ;  /* 0x20000017ff057230 */ /* 0x000fcc0000004100 */
[----:B------:R-:W0:Y:S02]  /*b930*/  F2I.S64.TRUNC R4, R5 ;  /* 0x0000000500047311 */ /* 0x000e24000020d900 */
[----:B0-----:R-:W-:Y:S01]  /*b940*/  STG.E.U8 [R2.64], R4 ;  /* 0x0000000402007986 */ /* 0x001fe2000c101124 */
[----:B------:R-:W-:Y:S05]  /*b950*/  EXIT ;  /* 0x000000000000794d */ /* 0x000fea0003800000 */
.L_x_2822:
        /* <DEDUP_REMOVED lines=10> */
.L_x_2826:
[----:B------:R-:W-:-:S06]  /*ba00*/  HADD2.F32 R23, -RZ, R23.H0_H0 ;  /* 0x20000017ff177230 */ /* 0x000fcc0000004100 */
[----:B------:R-:W0:Y:S02]  /*ba10*/  F2I.FTZ.TRUNC.NTZ R23, R23 ;  /* 0x0000001700177305 */ /* 0x000e24000021f100 */
[----:B0-----:R-:W-:Y:S01]  /*ba20*/  STG.E [R2.64], R23 ;  /* 0x0000001702007986 */ /* 0x001fe2000c101924 */
[----:B------:R-:W-:Y:S05]  /*ba30*/  EXIT ;  /* 0x000000000000794d */ /* 0x000fea0003800000 */
.L_x_2825:
[----:B------:R-:W-:-:S06]  /*ba40*/  HADD2.F32 R23, -RZ, R23.H0_H0 ;  /* 0x20000017ff177230 */ /* 0x000fcc0000004100 */
[----:B------:R-:W0:Y:S02]  /*ba50*/  F2I.FTZ.TRUNC.NTZ R23, R23 ;  /* 0x0000001700177305 */ /* 0x000e24000021f100 */
[----:B0-----:R-:W-:Y:S01]  /*ba60*/  STG.E.U16 [R2.64], R23 ;  /* 0x0000001702007986 */ /* 0x001fe2000c101524 */
[----:B------:R-:W-:Y:S05]  /*ba70*/  EXIT ;  /* 0x000000000000794d */ /* 0x000fea0003800000 */
.L_x_2821:
        /* <DEDUP_REMOVED lines=9> */
.L_x_2828:
[----:B------:R-:W-:Y:S01]  /*bb10*/  STG.E.U16 [R2.64], R23 ;  /* 0x0000001702007986 */ /* 0x000fe2000c101524 */
[----:B------:R-:W-:Y:S05]  /*bb20*/  EXIT ;  /* 0x000000000000794d */ /* 0x000fea0003800000 */
.L_x_2827:
        /* <DEDUP_REMOVED lines=10> */
.L_x_2830:
[----:B------:R-:W-:-:S05]  /*bbd0*/  HADD2.F32 R0, -RZ, R23.H0_H0 ;  /* 0x20000017ff007230 */ /* 0x000fca0000004100 */
[----:B------:R-:W-:-:S04]  /*bbe0*/  F2FP.PACK_AB R0, RZ, R0 ;  /* 0x00000000ff00723e */ /* 0x000fc800000000ff */
[----:B------:R-:W-:-:S05]  /*bbf0*/  PRMT R0, R0, 0x5410, RZ ;  /* 0x0000541000007816 */ /* 0x000fca00000000ff */
[----:B------:R-:W-:Y:S01]  /*bc00*/  STG.E [R2.64], R0 ;  /* 0x0000000002007986 */ /* 0x000fe2000c101924 */
[----:B------:R-:W-:Y:S05]  /*bc10*/  EXIT ;  /* 0x000000000000794d */ /* 0x000fea0003800000 */
.L_x_2829:
[----:B------:R-:W-:-:S05]  /*bc20*/  HADD2.F32 R4, -RZ, R23.H0_H0 ;  /* 0x20000017ff047230 */ /* 0x000fca0000004100 */
[----:B------:R-:W-:-:S06]  /*bc30*/  FMUL.FTZ R4, R4, 1 ;  /* 0x3f80000004047820 */ /* 0x000fcc0000410000 */
[----:B------:R-:W0:Y:S02]  /*bc40*/  F2F.F64.F32 R4, R4 ;  /* 0x0000000400047310 */ /* 0x000e240000201800 */
[----:B0-----:R-:W-:Y:S01]  /*bc50*/  STG.E.64 [R2.64], R4 ;  /* 0x0000000402007986 */ /* 0x001fe2000c101b24 */
[----:B------:R-:W-:Y:S05]  /*bc60*/  EXIT ;  /* 0x000000000000794d */ /* 0x000fea0003800000 */
.L_x_2820:
        /* <DEDUP_REMOVED lines=13> */
.L_x_2833:
[----:B------:R-:W-:Y:S01]  /*bd40*/  HADD2.F32 R23, -RZ, R23.H0_H0 ;  /* 0x20000017ff177230 */ /* 0x000fe20000004100 */
[----:B------:R-:W-:-:S04]  /*bd50*/  CS2R R6, SRZ ;  /* 0x0000000000067805 */ /* 0x000fc8000001ff00 */
[----:B------:R-:W-:-:S06]  /*bd60*/  FMUL.FTZ R4, R23, 1 ;  /* 0x3f80000017047820 */ /* 0x000fcc0000410000 */
[----:B------:R-:W0:Y:S02]  /*bd70*/  F2F.F64.F32 R4, R4 ;  /* 0x0000000400047310 */ /* 0x000e240000201800 */
[----:B0-----:R-:W-:Y:S01]  /*bd80*/  STG.E.128 [R2.64], R4 ;  /* 0x0000000402007986 */ /* 0x001fe2000c101d24 */
[----:B------:R-:W-:Y:S05]  /*bd90*/  EXIT ;  /* 0x000000000000794d */ /* 0x000fea0003800000 */
.L_x_2832:
        /* <DEDUP_REMOVED lines=21> */
.L_x_2837:
[----:B------:R-:W-:Y:S05]  /*bef0*/  BSYNC B0 ;  /* 0x0000000000007941 */ /* 0x000fea0003800000 */
.L_x_2836:
[----:B------:R-:W-:-:S05]  /*bf00*/  LOP3.LUT R5, R0, R5, RZ, 0xfc, !PT ;  /* 0x0000000500057212 */ /* 0x000fca00078efcff */
[----:B------:R-:W-:Y:S01]  /*bf10*/  STG.E.U8 [R2.64], R5 ;  /* 0x0000000502007986 */ /* 0x000fe2000c101124 */
[----:B------:R-:W-:Y:S05]  /*bf20*/  EXIT ;  /* 0x000000000000794d */ /* 0x000fea0003800000 */
.L_x_2835:
        /* <DEDUP_REMOVED lines=13> */
.L_x_2839:
[----:B------:R-:W-:Y:S01]  /*c000*/  IMAD.MOV.U32 R0, RZ, RZ, 0x7f ;  /* 0x0000007fff007424 */ /* 0x000fe200078e00ff */
[----:B------:R-:W-:-:S04]  /*c010*/  ISETP.GT.U32.AND P0, PT, R4, 0x7f800000, PT ;  /* 0x7f8000000400780c */ /* 0x000fc80003f04070 */
[----:B------:R-:W-:-:S04]  /*c020*/  SEL R0, R0, 0x7c, P0 ;  /* 0x0000007c00007807 */ /* 0x000fc80000000000 */
.L_x_2840:
[----:B------:R-:W-:Y:S05]  /*c030*/  BSYNC B0 ;  /* 0x0000000000007941 */ /* 0x000fea0003800000 */
.L_x_2838:
[----:B------:R-:W-:-:S04]  /*c040*/  LOP3.LUT R4, R23, 0x80000000, RZ, 0xc0, !PT ;  /* 0x8000000017047812 */ /* 0x000fc800078ec0ff */
[----:B------:R-:W-:-:S04]  /*c050*/  SHF.R.U32.HI R5, RZ, 0x18, R4 ;  /* 0x00000018ff057819 */ /* 0x000fc80000011604 */
[----:B------:R-:W-:-:S05]  /*c060*/  LOP3.LUT R5, R0, R5, RZ, 0xfc, !PT ;  /* 0x0000000500057212 */ /* 0x000fca00078efcff */
[----:B------:R-:W-:Y:S01]  /*c070*/  STG.E.U8 [R2.64], R5 ;  /* 0x0000000502007986 */ /* 0x000fe2000c101124 */
[----:B------:R-:W-:Y:S05]  /*c080*/  EXIT ;  /* 0x000000000000794d */ /* 0x000fea0003800000 */
.L_x_2834:
[----:B------:R-:W-:-:S05]  /*c090*/  HADD2.F32 R0, -RZ, R23.H0_H0 ;  /* 0x20000017ff007230 */ /* 0x000fca0000004100 */
[----:B------:R-:W-:-:S05]  /*c0a0*/  F2FP.BF16.PACK_AB R0, RZ, R0 ;  /* 0x00000000ff00723e */ /* 0x000fca00000010ff */
[----:B------:R-:W-:Y:S01]  /*c0b0*/  STG.E.U16 [R2.64], R0 ;  /* 0x0000000002007986 */ /* 0x000fe2000c101524 */
[----:B------:R-:W-:Y:S05]  /*c0c0*/  EXIT ;  /* 0x000000000000794d */ /* 0x000fea0003800000 */
.L_x_2831:
        /* <DEDUP_REMOVED lines=12> */
.L_x_2843:
        /* <DEDUP_REMOVED lines=17> */
.L_x_2846:
[----:B------:R-:W-:-:S04]  /*c2a0*/  LOP3.LUT R0, R23, 0x80000000, RZ, 0xc0, !PT ;  /* 0x8000000017007812 */ /* 0x000fc800078ec0ff */
[----:B------:R-:W-:-:S04]  /*c2b0*/  SHF.R.U32.HI R5, RZ, 0x18, R0 ;  /* 0x00000018ff057819 */ /* 0x000fc80000011600 */
[----:B------:R-:W-:-:S04]  /*c2c0*/  LOP3.LUT R4, R4, R5, RZ, 0xfc, !PT ;  /* 0x0000000504047212 */ /* 0x000fc800078efcff */
[----:B------:R-:W-:Y:S02]  /*c2d0*/  PRMT R0, R4, 0x7610, R0 ;  /* 0x0000761004007816 */ /* 0x000fe40000000000 */
.L_x_2845:
[----:B------:R-:W-:Y:S05]  /*c2e0*/  BSYNC B0 ;  /* 0x0000000000007941 */ /* 0x000fea0003800000 */
.L_x_2844:
[----:B------:R-:W-:Y:S01]  /*c2f0*/  STG.E.U8 [R2.64], R0 ;  /* 0x0000000002007986 */ /* 0x000fe2000c101124 */
[----:B------:R-:W-:Y:S05]  /*c300*/  EXIT ;  /* 0x000000000000794d */ /* 0x000fea0003800000 */
.L_x_2842:
        /* <DEDUP_REMOVED lines=17> */
.L_x_2849:
[----:B------:R-:W-:-:S04]  /*c420*/  LOP3.LUT R0, R23, 0x80000000, RZ, 0xc0, !PT ;  /* 0x8000000017007812 */ /* 0x000fc800078ec0ff */
[----:B------:R-:W-:-:S04]  /*c430*/  SHF.R.U32.HI R5, RZ, 0x18, R0 ;  /* 0x00000018ff057819 */ /* 0x000fc80000011600 */
[----:B------:R-:W-:-:S04]  /*c440*/  LOP3.LUT R4, R4, R5, RZ, 0xfc, !PT ;  /* 0x0000000504047212 */ /* 0x000fc800078efcff */
[----:B------:R-:W-:Y:S02]  /*c450*/  PRMT R0, R4, 0x7610, R0 ;  /* 0x0000761004007816 */ /* 0x000fe40000000000 */
.L_x_2848:
[----:B------:R-:W-:Y:S05]  /*c460*/  BSYNC B0 ;  /* 0x0000000000007941 */ /* 0x000fea0003800000 */
.L_x_2847:
[----:B------:R-:W-:Y:S01]  /*c470*/  STG.E.U8 [R2.64], R0 ;  /* 0x0000000002007986 */ /* 0x000fe2000c101124 */
[----:B------:R-:W-:Y:S05]  /*c480*/  EXIT ;  /* 0x000000000000794d */ /* 0x000fea0003800000 */
.L_x_2841:
        /* <DEDUP_REMOVED lines=22> */
.L_x_2824:
        /* <DEDUP_REMOVED lines=20> */
.L_x_2851:
[----:B------:R-:W-:-:S06]  /*c730*/  HADD2.F32 R4, -RZ, R23.H0_H0 ;  /* 0x20000017ff047230 */ /* 0x000fcc0000004100 */
[----:B------:R-:W0:Y:S02]  /*c740*/  F2I.U64.TRUNC R4, R4 ;  /* 0x0000000400047311 */ /* 0x000e24000020d800 */
[----:B0-----:R-:W-:Y:S01]  /*c750*/  STG.E.64 [R2.64], R4 ;  /* 0x0000000402007986 */ /* 0x001fe2000c101b24 */
[----:B------:R-:W-:Y:S05]  /*c760*/  EXIT ;  /* 0x000000000000794d */ /* 0x000fea0003800000 */
.L_x_2850:
[----:B------:R-:W-:-:S06]  /*c770*/  HADD2.F32 R23, -RZ, R23.H0_H0 ;  /* 0x20000017ff177230 */ /* 0x000fcc0000004100 */
[----:B------:R-:W0:Y:S02]  /*c780*/  F2I.FTZ.U32.TRUNC.NTZ R23, R23 ;  /* 0x0000001700177305 */ /* 0x000e24000021f000 */
[----:B0-----:R-:W-:Y:S01]  /*c790*/  STG.E [R2.64], R23 ;  /* 0x0000001702007986 */ /* 0x001fe2000c101924 */
[----:B------:R-:W-:Y:S05]  /*c7a0*/  EXIT ;  /* 0x000000000000794d */ /* 0x000fea0003800000 */
.L_x_2852:
        /* <DEDUP_REMOVED lines=13> */
.L_x_21457:


//--------------------- .text._ZN2at6native18elementwise_kernelILi128ELi4EZNS0_22gpu_kernel_impl_nocastINS0_13BinaryFunctorIN3c104HalfES5_S5_ZZZNS0_15binary_internal21div_trunc_kernel_cudaERNS_18TensorIteratorBaseEENKUlvE1_clEvENKUlvE1_clEvEUlS5_S5_E_EEEEvS8_RKT_EUliE_EEviT1_ --------------------------
	.section	.text._ZN2at6native18elementwise_kernelILi128ELi4EZNS0_22gpu_kernel_impl_nocastINS0_13BinaryFunctorIN3c104HalfES5_S5_ZZZNS0_15binary_internal21div_trunc_kernel_cudaERNS_18TensorIteratorBaseEENKUlvE1_clEvENKUlvE1_clEvEUlS5_S5_E_EEEEvS8_RKT_EUliE_EEviT1_,"ax",@progbits
	.sectioninfo	@"SHI_REGISTERS=12"
	.align	128
        .global         _ZN2at6native18elementwise_kernelILi128ELi4EZNS0_22gpu_kernel_impl_nocastINS0_13BinaryFunctorIN3c104HalfES5_S5_ZZZNS0_15binary_internal21div_trunc_kernel_cudaERNS_18TensorIteratorBaseEENKUlvE1_clEvENKUlvE1_clEvEUlS5_S5_E_EEEEvS8_RKT_EUliE_EEviT1_
        .type           _ZN2at6native18elementwise_kernelILi128ELi4EZNS0_22gpu_kernel_impl_nocastINS0_13BinaryFunctorIN3c104HalfES5_S5_ZZZNS0_15binary_internal21div_trunc_kernel_cudaERNS_18TensorIteratorBaseEENKUlvE1_clEvENKUlvE1_clEvEUlS5_S5_E_EEEEvS8_RKT_EUliE_EEviT1_,@function
        .size           _ZN2at6native18elementwise_kernelILi128ELi4EZNS0_22gpu_kernel_impl_nocastINS0_13BinaryFunctorIN3c104HalfES5_S5_ZZZNS0_15binary_internal21div_trunc_kernel_cudaERNS_18TensorIteratorBaseEENKUlvE1_clEvENKUlvE1_clEvEUlS5_S5_E_EEEEvS8_RKT_EUliE_EEviT1_,(.L_x_21458 - _ZN2at6native18elementwise_kernelILi128ELi4EZNS0_22gpu_kernel_impl_nocastINS0_13BinaryFunctorIN3c104HalfES5_S5_ZZZNS0_15binary_internal21div_trunc_kernel_cudaERNS_18TensorIteratorBaseEENKUlvE1_clEvENKUlvE1_clEvEUlS5_S5_E_EEEEvS8_RKT_EUliE_EEviT1_)
        .other          _ZN2at6native18elementwise_kernelILi128ELi4EZNS0_22gpu_kernel_impl_nocastINS0_13BinaryFunctorIN3c104HalfES5_S5_ZZZNS0_15binary_internal21div_trunc_kernel_cudaERNS_18TensorIteratorBaseEENKUlvE1_clEvENKUlvE1_clEvEUlS5_S5_E_EEEEvS8_RKT_EUliE_EEviT1_,@"STO_CUDA_ENTRY STV_DEFAULT"
_ZN2at6native18elementwise_kernelILi128ELi4EZNS0_22gpu_kernel_impl_nocastINS0_13BinaryFunctorIN3c104HalfES5_S5_ZZZNS0_15binary_internal21div_trunc_kernel_cudaERNS_18TensorIteratorBaseEENKUlvE1_clEvENKUlvE1_clEvEUlS5_S5_E_EEEEvS8_RKT_EUliE_EEviT1_:
.text._ZN2at6native18elementwise_kernelILi128ELi4EZNS0_22gpu_kernel_impl_nocastINS0_13BinaryFunctorIN3c104HalfES5_S5_ZZZNS0_15binary_internal21div_trunc_kernel_cudaERNS_18TensorIteratorBaseEENKUlvE1_clEvENKUlvE1_clEvEUlS5_S5_E_EEEEvS8_RKT_EUliE_EEviT1_:
        /* <DEDUP_REMOVED lines=261> */
.L_x_2855:
[----:B------:R-:W-:-:S04]  /*1050*/  IADD3 R6, P0, R4, c[0x0][0x3d8], RZ ;  /* 0x0000f60004067a10 */ /* 0x000fc80007f1e0ff */
[----:B------:R-:W-:-:S05]  /*1060*/  IADD3.X R7, RZ, c[0x0][0x3dc], RZ, P0, !PT ;  /* 0x0000f700ff077a10 */ /* 0x000fca00007fe4ff */
[----:B------:R-:W2:Y:S01]  /*1070*/  LDG.E.U16 R6, [R6.64] ;  /* 0x0000000406067981 */ /* 0x000ea2000c1e1500 */
[----:B------:R-:W-:-:S04]  /*1080*/  IADD3 R4, P0, R3, c[0x0][0x3d0], RZ ;  /* 0x0000f40003047a10 */ /* 0x000fc80007f1e0ff */
[----:B------:R-:W-:-:S05]  /*1090*/  IADD3.X R5, RZ, c[0x0][0x3d4], RZ, P0, !PT ;  /* 0x0000f500ff057a10 */ /* 0x000fca00007fe4ff */
[----:B------:R-:W3:Y:S01]  /*10a0*/  LDG.E.U16 R4, [R4.64] ;  /* 0x0000000404047981 */ /* 0x000ee2000c1e1500 */
[----:B------:R-:W-:Y:S02]  /*10b0*/  IADD3 R2, P0, R2, c[0x0][0x3c8], RZ ;  /* 0x0000f20002027a10 */ /* 0x000fe40007f1e0ff */
[----:B------:R-:W-:Y:S01]  /*10c0*/  IADD3 R0, R0, 0x80, RZ ;  /* 0x0000008000007810 */ /* 0x000fe20007ffe0ff */
[----:B--2---:R-:W-:-:S06]  /*10d0*/  HADD2.F32 R8, -RZ, R6.H0_H0 ;  /* 0x20000006ff087230 */ /* 0x004fcc0000004100 */
[----:B------:R-:W0:Y:S01]  /*10e0*/  MUFU.RCP R8, R8 ;  /* 0x0000000800087308 */ /* 0x000e220000001000 */
[----:B---3--:R-:W-:-:S05]  /*10f0*/  HADD2.F32 R3, -RZ, R4.H0_H0 ;  /* 0x20000004ff037230 */ /* 0x008fca0000004100 */
[----:B0-----:R-:W-:-:S05]  /*1100*/  FMUL.FTZ R3, R3, R8 ;  /* 0x0000000803037220 */ /* 0x001fca0000410000 */
[----:B------:R-:W-:-:S05]  /*1110*/  F2FP.PACK_AB R3, RZ, R3 ;  /* 0x00000003ff03723e */ /* 0x000fca00000000ff */
[----:B------:R-:W-:Y:S01]  /*1120*/  HADD2.F32 R9, -RZ, R3.H0_H0 ;  /* 0x20000003ff097230 */ /* 0x000fe20000004100 */
[----:B------:R-:W-:-:S05]  /*1130*/  IADD3.X R3, RZ, c[0x0][0x3cc], RZ, P0, !PT ;  /* 0x0000f300ff037a10 */ /* 0x000fca00007fe4ff */
[----:B------:R-:W0:Y:S02]  /*1140*/  FRND.TRUNC R9, R9 ;  /* 0x0000000900097307 */ /* 0x000e24000020d000 */
[----:B0-----:R-:W-:-:S05]  /*1150*/  F2FP.PACK_AB R5, RZ, R9 ;  /* 0x00000009ff05723e */ /* 0x001fca00000000ff */
[----:B------:R0:W-:Y:S02]  /*1160*/  STG.E.U16 [R2.64], R5 ;  /* 0x0000000502007986 */ /* 0x0001e4000c101504 */
.L_x_2854:
[----:B------:R-:W-:Y:S05]  /*1170*/  BSYNC B0 ;  /* 0x0000000000007941 */ /* 0x000fea0003800000 */
.L_x_2853:
        /* <DEDUP_REMOVED lines=256> */
.L_x_2858:
        /* <DEDUP_REMOVED lines=14> */
[----:B------:R-:W-:Y:S02]  /*2260*/  IADD3.X R3, RZ, c[0x0][0x3cc], RZ, P0, !PT ;  /* 0x0000f300ff037a10 */ /* 0x000fe400007fe4ff */
[----:B------:R-:W-:-:S03]  /*2270*/  ISETP.GE.AND P0, PT, R0, c[0x0][0x160], PT ;  /* 0x0000580000007a0c */ /* 0x000fc60003f06270 */
[----:B------:R-:W0:Y:S02]  /*2280*/  FRND.TRUNC R9, R9 ;  /* 0x0000000900097307 */ /* 0x000e24000020d000 */
[----:B0-----:R-:W-:-:S05]  /*2290*/  F2FP.PACK_AB R5, RZ, R9 ;  /* 0x00000009ff05723e */ /* 0x001fca00000000ff */
[----:B------:R0:W-:Y:S03]  /*22a0*/  STG.E.U16 [R2.64], R5 ;  /* 0x0000000502007986 */ /* 0x0001e6000c101504 */
        /* <DEDUP_REMOVED lines=254> */
.L_x_2859:
        /* <DEDUP_REMOVED lines=18> */
.L_x_2857:
[----:B------:R-:W-:Y:S05]  /*33b0*/  BSYNC B0 ;  /* 0x0000000000007941 */ /* 0x000fea0003800000 */
.L_x_2856:
        /* <DEDUP_REMOVED lines=255> */
.L_x_2860:
[----:B------:R-:W-:-:S04]  /*43b0*/  IADD3 R6, P0, R4, c[0x0][0x3d8], RZ ;  /* 0x0000f60004067a10 */ /* 0x000fc80007f1e0ff */
[----:B------:R-:W-:-:S05]  /*43c0*/  IADD3.X R7, RZ, c[0x0][0x3dc], RZ, P0, !PT ;  /* 0x0000f700ff077a10 */ /* 0x000fca00007fe4ff */
[----:B------:R-:W2:Y:S01]  /*43d0*/  LDG.E.U16 R6, [R6.64] ;  /* 0x0000000406067981 */ /* 0x000ea2000c1e1500 */
[----:B------:R-:W-:-:S04]  /*43e0*/  IADD3 R4, P0, R3, c[0x0][0x3d0], RZ ;  /* 0x0000f40003047a10 */ /* 0x000fc80007f1e0ff */
[----:B------:R-:W-:-:S05]  /*43f0*/  IADD3.X R5, RZ, c[0x0][0x3d4], RZ, P0, !PT ;  /* 0x0000f500ff057a10 */ /* 0x000fca00007fe4ff */
[----:B------:R-:W3:Y:S01]  /*4400*/  LDG.E.U16 R4, [R4.64] ;  /* 0x0000000404047981 */ /* 0x000ee2000c1e1500 */
[----:B------:R-:W-:Y:S01]  /*4410*/  IADD3 R2, P0, R2, c[0x0][0x3c8], RZ ;  /* 0x0000f20002027a10 */ /* 0x000fe20007f1e0ff */
[----:B--2---:R-:W-:-:S04]  /*4420*/  HADD2.F32 R8, -RZ, R6.H0_H0 ;  /* 0x20000006ff087230 */ /* 0x004fc80000004100 */
[----:B------:R-:W0:Y:S01]  /*4430*/  MUFU.RCP R3, R8 ;  /* 0x0000000800037308 */ /* 0x000e220000001000 */
[----:B---3--:R-:W-:-:S05]  /*4440*/  HADD2.F32 R0, -RZ, R4.H0_H0 ;  /* 0x20000004ff007230 */ /* 0x008fca0000004100 */
[----:B0-----:R-:W-:Y:S01]  /*4450*/  FMUL.FTZ R0, R0, R3 ;  /* 0x0000000300007220 */ /* 0x001fe20000410000 */
[----:B------:R-:W-:-:S04]  /*4460*/  IADD3.X R3, RZ, c[0x0][0x3cc], RZ, P0, !PT ;  /* 0x0000f300ff037a10 */ /* 0x000fc800007fe4ff */
[----:B------:R-:W-:-:S05]  /*4470*/  F2FP.PACK_AB R0, RZ, R0 ;  /* 0x00000000ff00723e */ /* 0x000fca00000000ff */
[----:B------:R-:W-:-:S06]  /*4480*/  HADD2.F32 R0, -RZ, R0.H0_H0 ;  /* 0x20000000ff007230 */ /* 0x000fcc0000004100 */
[----:B------:R-:W0:Y:S02]  /*4490*/  FRND.TRUNC R0, R0 ;  /* 0x0000000000007307 */ /* 0x000e24000020d000 */
[----:B0-----:R-:W-:-:S05]  /*44a0*/  F2FP.PACK_AB R5, RZ, R0 ;  /* 0x00000000ff05723e */ /* 0x001fca00000000ff */
[----:B------:R-:W-:Y:S01]  /*44b0*/  STG.E.U16 [R2.64], R5 ;  /* 0x0000000502007986 */ /* 0x000fe2000c101504 */
[----:B------:R-:W-:Y:S05]  /*44c0*/  EXIT ;  /* 0x000000000000794d */ /* 0x000fea0003800000 */
.L_x_2861:
        /* <DEDUP_REMOVED lines=11> */
.L_x_21458:


//--------------------- .text._ZN2at6native27unrolled_elementwise_kernelINS0_13BinaryFunctorIN3c104HalfES4_S4_ZZZNS0_15binary_internal21div_trunc_kernel_cudaERNS_18TensorIteratorBaseEENKUlvE1_clEvENKUlvE1_clEvEUlS4_S4_E_EESt5arrayIPcLm3EELi4E23TrivialOffsetCalculatorILi2EjESF_ILi1EjENS0_6memory15LoadWithoutCastENSI_16StoreWithoutCastEEEviT_T0_T2_T3_T4_T5_ --------------------------
	.section	.text._ZN2at6native27unrolled_elementwise_kernelINS0_13BinaryFunctorIN3c104HalfES4_S4_ZZZNS0_15binary_internal21div_trunc_kernel_cudaERNS_18TensorIteratorBaseEENKUlvE1_clEvENKUlvE1_clEvEUlS4_S4_E_EESt5arrayIPcLm3EELi4E23TrivialOffsetCalculatorILi2EjESF_ILi1EjENS0_6memory15LoadWithoutCastENSI_16StoreWithoutCastEEEviT_T0_T2_T3_T4_T5_,"ax",@progbits
	.sectioninfo	@"SHI_REGISTERS=28"
	.align	128
        .global         _ZN2at6native27unrolled_elementwise_kernelINS0_13BinaryFunctorIN3c104HalfES4_S4_ZZZNS0_15binary_internal21div_trunc_kernel_cudaERNS_18TensorIteratorBaseEENKUlvE1_clEvENKUlvE1_clEvEUlS4_S4_E_EESt5arrayIPcLm3EELi4E23TrivialOffsetCalculatorILi2EjESF_ILi1EjENS0_6memory15LoadWithoutCastENSI_16StoreWithoutCastEEEviT_T0_T2_T3_T4_T5_
        .type           _ZN2at6native27unrolled_elementwise_kernelINS0_13BinaryFunctorIN3c104HalfES4_S4_ZZZNS0_15binary_internal21div_trunc_kernel_cudaERNS_18TensorIteratorBaseEENKUlvE1_clEvENKUlvE1_clEvEUlS4_S4_E_EESt5arrayIPcLm3EELi4E23TrivialOffsetCalculatorILi2EjESF_ILi1EjENS0_6memory15LoadWithoutCastENSI_16StoreWithoutCastEEEviT_T0_T2_T3_T4_T5_,@function
        .size           _ZN2at6native27unrolled_elementwise_kernelINS0_13BinaryFunctorIN3c104HalfES4_S4_ZZZNS0_15binary_internal21div_trunc_kernel_cudaERNS_18TensorIteratorBaseEENKUlvE1_clEvENKUlvE1_clEvEUlS4_S4_E_EESt5arrayIPcLm3EELi4E23TrivialOffsetCalculatorILi2EjESF_ILi1EjENS0_6memory15LoadWithoutCastENSI_16StoreWithoutCastEEEviT_T0_T2_T3_T4_T5_,(.L_x_21459 - _ZN2at6native27unrolled_elementwise_kernelINS0_13BinaryFunctorIN3c104HalfES4_S4_ZZZNS0_15binary_internal21div_trunc_kernel_cudaERNS_18TensorIteratorBaseEENKUlvE1_clEvENKUlvE1_clEvEUlS4_S4_E_EESt5arrayIPcLm3EELi4E23TrivialOffsetCalculatorILi2EjESF_ILi1EjENS0_6memory15LoadWithoutCastENSI_16StoreWithoutCastEEEviT_T0_T2_T3_T4_T5_)
        .other          _ZN2at6native27unrolled_elementwise_kernelINS0_13BinaryFunctorIN3c104HalfES4_S4_ZZZNS0_15binary_internal21div_trunc_kernel_cudaERNS_18TensorIteratorBaseEENKUlvE1_clEvENKUlvE1_clEvEUlS4_S4_E_EESt5arrayIPcLm3EELi4E23TrivialOffsetCalculatorILi2EjESF_ILi1EjENS0_6memory15LoadWithoutCastENSI_16StoreWithoutCastEEEviT_T0_T2_T3_T4_T5_,@"STO_CUDA_ENTRY STV_DEFAULT"
_ZN2at6native27unrolled_elementwise_kernelINS0_13BinaryFunctorIN3c104HalfES4_S4_ZZZNS0_15binary_internal21div_trunc_kernel_cudaERNS_18TensorIteratorBaseEENKUlvE1_clEvENKUlvE1_clEvEUlS4_S4_E_EESt5arrayIPcLm3EELi4E23TrivialOffsetCalculatorILi2EjESF_ILi1EjENS0_6memory15LoadWithoutCastENSI_16StoreWithoutCastEEEviT_T0_T2_T3_T4_T5_:
.text._ZN2at6native27unrolled_elementwise_kernelINS0_13BinaryFunctorIN3c104HalfES4_S4_ZZZNS0_15binary_internal21div_trunc_kernel_cudaERNS_18TensorIteratorBaseEENKUlvE1_clEvENKUlvE1_clEvEUlS4_S4_E_EESt5arrayIPcLm3EELi4E23TrivialOffsetCalculatorILi2EjESF_ILi1EjENS0_6memory15LoadWithoutCastENSI_16StoreWithoutCastEEEviT_T0_T2_T3_T4_T5_:
        /* <DEDUP_REMOVED lines=22> */
[----:B------:R1:W3:Y:S05]  /*0160*/  @!P0 LDG.E.U16 R9, [R18.64] ;  /* 0x0000000412098981 */ /* 0x0002ea000c1e1500 */
[----:B------:R-:W-:Y:S01]  /*0170*/  @!P3 IMAD R15, R0, 0x200, R13 ;  /* 0x00000200000fb824 */ /* 0x000fe200078e020d */
[----:B------:R-:W-:-:S04]  /*0180*/  @!P3 IADD3 R13, R13, 0x80, RZ ;  /* 0x000000800d0db810 */ /* 0x000fc80007ffe0ff */
[----:B------:R-:W-:Y:S01]  /*0190*/  ISETP.GE.AND P2, PT, R13, R2, PT ;  /* 0x000000020d00720c */ /* 0x000fe20003f46270 */
[----:B------:R-:W-:Y:S01]  /*01a0*/  @!P3 IMAD.MOV.U32 R24, RZ, RZ, 0x2 ;  /* 0x00000002ff18b424 */ /* 0x000fe200078e00ff */
[----:B------:R-:W-:Y:S01]  /*01b0*/  PRMT R8, RZ, 0x7610, R8 ;  /* 0x00007610ff087816 */ /* 0x000fe20000000008 */
[----:B------:R-:W-:-:S04]  /*01c0*/  @!P1 IMAD.WIDE.U32 R20, R12, R23, c[0x0][0x178] ;  /* 0x00005e000c149625 */ /* 0x000fc800078e0017 */
[----:B------:R-:W-:Y:S01]  /*01d0*/  @!P3 IMAD.WIDE.U32 R10, R15, R24, c[0x0][0x178] ;  /* 0x00005e000f0ab625 */ /* 0x000fe200078e0018 */
[----:B------:R4:W5:Y:S04]  /*01e0*/  @!P1 LDG.E.U16 R4, [R20.64] ;  /* 0x0000000414049981 */ /* 0x000968000c1e1500 */
[----:B------:R0:W5:Y:S01]  /*01f0*/  @!P3 LDG.E.U16 R8, [R10.64] ;  /* 0x000000040a08b981 */ /* 0x000162000c1e1500 */
[----:B------:R-:W-:Y:S01]  /*0200*/  @!P2 LEA R22, R0, R13, 0x9 ;  /* 0x0000000d0016a211 */ /* 0x000fe200078e48ff */
[----:B------:R-:W-:Y:S01]  /*0210*/  @!P2 IMAD.MOV.U32 R25, RZ, RZ, 0x2 ;  /* 0x00000002ff19a424 */ /* 0x000fe200078e00ff */
[----:B------:R-:W-:-:S03]  /*0220*/  PRMT R13, RZ, 0x7610, R13 ;  /* 0x00007610ff0d7816 */ /* 0x000fc6000000000d */
[----:B------:R-:W-:-:S05]  /*0230*/  @!P2 IMAD.WIDE.U32 R16, R22, R25, c[0x0][0x178] ;  /* 0x00005e001610a625 */ /* 0x000fca00078e0019 */
[----:B------:R-:W5:Y:S01]  /*0240*/  @!P2 LDG.E.U16 R13, [R16.64] ;  /* 0x00000004100da981 */ /* 0x000f62000c1e1500 */
[----:B0-----:R-:W-:Y:S01]  /*0250*/  @!P1 IMAD.WIDE.U32 R6, R12, R23, c[0x0][0x170] ;  /* 0x00005c000c069625 */ /* 0x001fe200078e0017 */
[----:B------:R-:W-:Y:S02]  /*0260*/  PRMT R14, RZ, 0x7610, R14 ;  /* 0x00007610ff0e7816 */ /* 0x000fe4000000000e */
[----:B------:R-:W-:Y:S01]  /*0270*/  PRMT R12, RZ, 0x7610, R12 ;  /* 0x00007610ff0c7816 */ /* 0x000fe2000000000c */
[----:B----4-:R-:W-:Y:S01]  /*0280*/  @!P3 IMAD.WIDE.U32 R20, R15, R24, c[0x0][0x170] ;  /* 0x00005c000f14b625 */ /* 0x010fe200078e0018 */
[----:B------:R-:W-:Y:S02]  /*0290*/  PRMT R10, RZ, 0x7610, R10 ;  /* 0x00007610ff0a7816 */ /* 0x000fe4000000000a */
[----:B------:R0:W4:Y:S01]  /*02a0*/  @!P1 LDG.E.U16 R14, [R6.64] ;  /* 0x00000004060e9981 */ /* 0x000122000c1e1500 */
[----:B-1----:R-:W-:-:S03]  /*02b0*/  @!P2 IMAD.WIDE.U32 R18, R22, R25, c[0x0][0x170] ;  /* 0x00005c001612a625 */ /* 0x002fc600078e0019 */
[----:B------:R-:W4:Y:S04]  /*02c0*/  @!P3 LDG.E.U16 R12, [R20.64] ;  /* 0x00000004140cb981 */ /* 0x000f28000c1e1500 */
[----:B------:R-:W4:Y:S01]  /*02d0*/  @!P2 LDG.E.U16 R10, [R18.64] ;  /* 0x00000004120aa981 */ /* 0x000f22000c1e1500 */
[C---:B------:R-:W-:Y:S02]  /*02e0*/  IADD3 R11, R5.reuse, 0x80, RZ ;  /* 0x00000080050b7810 */ /* 0x040fe40007ffe0ff */
[C---:B------:R-:W-:Y:S02]  /*02f0*/  IADD3 R15, R5.reuse, 0x100, RZ ;  /* 0x00000100050f7810 */ /* 0x040fe40007ffe0ff */
[----:B0-----:R-:W-:Y:S02]  /*0300*/  IADD3 R7, R5, 0x180, RZ ;  /* 0x0000018005077810 */ /* 0x001fe40007ffe0ff */
[----:B------:R-:W-:-:S02]  /*0310*/  ISETP.GE.AND P2, PT, R11, R2, PT ;  /* 0x000000020b00720c */ /* 0x000fc40003f46270 */
[-C--:B------:R-:W-:Y:S02]  /*0320*/  ISETP.GE.AND P3, PT, R15, R2.reuse, PT ;  /* 0x000000020f00720c */ /* 0x080fe40003f66270 */
[----:B------:R-:W-:Y:S01]  /*0330*/  ISETP.GE.AND P1, PT, R7, R2, PT ;  /* 0x000000020700720c */ /* 0x000fe20003f26270 */
[----:B------:R-:W-:Y:S01]  /*0340*/  BSSY B0, `(.L_x_2862) ;  /* 0x0000031000007945 */ /* 0x000fe20003800000 */
[----:B--2---:R-:W-:-:S04]  /*0350*/  @!P0 HADD2.F32 R3, -RZ, R3.H0_H0 ;  /* 0x20000003ff038230 */ /* 0x004fc80000004100 */
[----:B------:R-:W0:Y:S01]  /*0360*/  @!P0 MUFU.RCP R6, R3 ;  /* 0x0000000300068308 */ /* 0x000e220000001000 */
[----:B---3--:R-:W-:-:S05]  /*0370*/  @!P0 HADD2.F32 R9, -RZ, R9.H0_H0 ;  /* 0x20000009ff098230 */ /* 0x008fca0000004100 */
[----:B0-----:R-:W-:-:S05]  /*0380*/  @!P0 FMUL.FTZ R9, R9, R6 ;  /* 0x0000000609098220 */ /* 0x001fca0000410000 */
[----:B------:R-:W-:Y:S01]  /*0390*/  @!P0 F2FP.PACK_AB R9, RZ, R9 ;  /* 0x00000009ff09823e */ /* 0x000fe200000000ff */
[----:B-----5:R-:W-:Y:S02]  /*03a0*/  @!P2 HADD2.F32 R4, -RZ, R4.H0_H0 ;  /* 0x20000004ff04a230 */ /* 0x020fe40000004100 */
[----:B------:R-:W-:Y:S02]  /*03b0*/  @!P3 HADD2.F32 R8, -RZ, R8.H0_H0 ;  /* 0x20000008ff08b230 */ /* 0x000fe40000004100 */
[----:B------:R-:W0:Y:S01]  /*03c0*/  @!P2 MUFU.RCP R7, R4 ;  /* 0x000000040007a308 */ /* 0x000e220000001000 */
[----:B------:R-:W-:-:S07]  /*03d0*/  @!P0 HADD2.F32 R9, -RZ, R9.H0_H0 ;  /* 0x20000009ff098230 */ /* 0x000fce0000004100 */
[----:B------:R-:W1:Y:S01]  /*03e0*/  @!P3 MUFU.RCP R15, R8 ;  /* 0x00000008000fb308 */ /* 0x000e620000001000 */
[----:B------:R-:W-:-:S07]  /*03f0*/  @!P1 HADD2.F32 R13, -RZ, R13.H0_H0 ;  /* 0x2000000dff0d9230 */ /* 0x000fce0000004100 */
[----:B------:R-:W2:Y:S01]  /*0400*/  @!P1 MUFU.RCP R13, R13 ;  /* 0x0000000d000d9308 */ /* 0x000ea20000001000 */
[----:B----4-:R-:W-:-:S07]  /*0410*/  @!P2 HADD2.F32 R14, -RZ, R14.H0_H0 ;  /* 0x2000000eff0ea230 */ /* 0x010fce0000004100 */
[----:B------:R-:W3:Y:S01]  /*0420*/  @!P0 FRND.TRUNC R9, R9 ;  /* 0x0000000900098307 */ /* 0x000ee2000020d000 */
[----:B------:R-:W-:Y:S01]  /*0430*/  @!P3 HADD2.F32 R12, -RZ, R12.H0_H0 ;  /* 0x2000000cff0cb230 */ /* 0x000fe20000004100 */
[----:B0-----:R-:W-:Y:S01]  /*0440*/  @!P2 FMUL.FTZ R14, R14, R7 ;  /* 0x000000070e0ea220 */ /* 0x001fe20000410000 */
[----:B------:R-:W-:-:S03]  /*0450*/  @!P1 HADD2.F32 R10, -RZ, R10.H0_H0 ;  /* 0x2000000aff0a9230 */ /* 0x000fc60000004100 */
[----:B-1----:R-:W-:Y:S02]  /*0460*/  @!P3 FMUL.FTZ R12, R12, R15 ;  /* 0x0000000f0c0cb220 */ /* 0x002fe40000410000 */
[----:B------:R-:W-:Y:S02]  /*0470*/  @!P0 IMAD R6, R0, 0x200, R5 ;  /* 0x0000020000068824 */ /* 0x000fe400078e0205 */
[----:B------:R-:W-:Y:S01]  /*0480*/  @!P0 IMAD.MOV.U32 R7, RZ, RZ, 0x2 ;  /* 0x00000002ff078424 */ /* 0x000fe200078e00ff */
[----:B------:R-:W-:Y:S01]  /*0490*/  @!P2 F2FP.PACK_AB R14, RZ, R14 ;  /* 0x0000000eff0ea23e */ /* 0x000fe200000000ff */
[----:B--2---:R-:W-:Y:S01]  /*04a0*/  @!P1 FMUL.FTZ R10, R10, R13 ;  /* 0x0000000d0a0a9220 */ /* 0x004fe20000410000 */
[----:B------:R-:W-:Y:S01]  /*04b0*/  @!P3 F2FP.PACK_AB R12, RZ, R12 ;  /* 0x0000000cff0cb23e */ /* 0x000fe200000000ff */
[----:B------:R-:W-:Y:S01]  /*04c0*/  @!P0 IMAD.WIDE.U32 R6, R6, R7, c[0x0][0x168] ;  /* 0x00005a0006068625 */ /* 0x000fe200078e0007 */
[----:B---3--:R-:W-:Y:S01]  /*04d0*/  @!P0 F2FP.PACK_AB R9, RZ, R9 ;  /* 0x00000009ff09823e */ /* 0x008fe200000000ff */
[----:B------:R-:W-:Y:S01]  /*04e0*/  @!P2 HADD2.F32 R14, -RZ, R14.H0_H0 ;  /* 0x2000000eff0ea230 */ /* 0x000fe20000004100 */
[----:B------:R-:W-:Y:S01]  /*04f0*/  @!P1 F2FP.PACK_AB R10, RZ, R10 ;  /* 0x0000000aff0a923e */ /* 0x000fe200000000ff */
[----:B------:R-:W-:Y:S01]  /*0500*/  @!P3 HADD2.F32 R12, -RZ, R12.H0_H0 ;  /* 0x2000000cff0cb230 */ /* 0x000fe20000004100 */
[----:B------:R-:W-:Y:S01]  /*0510*/  @!P0 IMAD.MOV.U32 R5, RZ, RZ, R11 ;  /* 0x000000ffff058224 */ /* 0x000fe200078e000b */
[----:B------:R0:W-:Y:S02]  /*0520*/  @!P0 STG.E.U16 [R6.64], R9 ;  /* 0x0000000906008986 */ /* 0x0001e4000c101504 */
[----:B------:R-:W-:Y:S01]  /*0530*/  @!P1 HADD2.F32 R10, -RZ, R10.H0_H0 ;  /* 0x2000000aff0a9230 */ /* 0x000fe20000004100 */
[----:B------:R-:W1:Y:S01]  /*0540*/  @!P2 FRND.TRUNC R14, R14 ;  /* 0x0000000e000ea307 */ /* 0x000e62000020d000 */
[----:B------:R-:W-:-:S07]  /*0550*/  ISETP.GE.AND P4, PT, R5, R2, PT ;  /* 0x000000020500720c */ /* 0x000fce0003f86270 */
[----:B------:R-:W2:Y:S08]  /*0560*/  @!P3 FRND.TRUNC R12, R12 ;  /* 0x0000000c000cb307 */ /* 0x000eb0000020d000 */
[----:B------:R-:W3:Y:S01]  /*0570*/  @!P1 FRND.TRUNC R10, R10 ;  /* 0x0000000a000a9307 */ /* 0x000ee2000020d000 */
[----:B-1----:R-:W-:Y:S02]  /*0580*/  @!P2 F2FP.PACK_AB R14, RZ, R14 ;  /* 0x0000000eff0ea23e */ /* 0x002fe400000000ff */
[----:B--2---:R-:W-:Y:S01]  /*0590*/  @!P3 F2FP.PACK_AB R12, RZ, R12 ;  /* 0x0000000cff0cb23e */ /* 0x004fe200000000ff */
[----:B------:R-:W-:Y:S05]  /*05a0*/  @P4 BRA `(.L_x_2863) ;  /* 0x000000a000004947 */ /* 0x000fea0003800000 */
[----:B0-----:R-:W-:Y:S01]  /*05b0*/  IMAD R6, R0, 0x200, R5 ;  /* 0x0000020000067824 */ /* 0x001fe200078e0205 */
[----:B------:R-:W-:Y:S01]  /*05c0*/  IADD3 R5, R5, 0x80, RZ ;  /* 0x0000008005057810 */ /* 0x000fe20007ffe0ff */
[----:B------:R-:W-:-:S03]  /*05d0*/  HFMA2.MMA R9, -RZ, RZ, 0, 1.1920928955078125e-07 ;  /* 0x00000002ff097435 */ /* 0x000fc600000001ff */
[----:B------:R-:W-:-:S07]  /*05e0*/  ISETP.GE.AND P0, PT, R5, R2, PT ;  /* 0x000000020500720c */ /* 0x000fce0003f06270 */
[----:B------:R-:W-:-:S05]  /*05f0*/  IMAD.WIDE.U32 R6, R6, R9, c[0x0][0x168] ;  /* 0x00005a0006067625 */ /* 0x000fca00078e0009 */
[----:B------:R0:W-:Y:S01]  /*0600*/  STG.E.U16 [R6.64], R14 ;  /* 0x0000000e06007986 */ /* 0x0001e2000c101504 */
[----:B------:R-:W-:Y:S01]  /*0610*/  @!P0 IMAD R8, R0, 0x200, R5 ;  /* 0x0000020000088824 */ /* 0x000fe200078e0205 */
[----:B------:R-:W-:-:S03]  /*0620*/  @!P0 IADD3 R5, R5, 0x80, RZ ;  /* 0x0000008005058810 */ /* 0x000fc60007ffe0ff */
[----:B------:R-:W-:-:S05]  /*0630*/  @!P0 IMAD.WIDE.U32 R8, R8, R9, c[0x0][0x168] ;  /* 0x00005a0008088625 */ /* 0x000fca00078e0009 */
[----:B------:R0:W-:Y:S02]  /*0640*/  @!P0 STG.E.U16 [R8.64], R12 ;  /* 0x0000000c08008986 */ /* 0x0001e4000c101504 */
.L_x_2863:
[----:B0-----:R-:W-:Y:S05]  /*0650*/  BSYNC B0 ;  /* 0x0000000000007941 */ /* 0x001fea0003800000 */
.L_x_2862:
[----:B------:R-:W-:Y:S02]  /*0660*/  ISETP.GE.AND P0, PT, R5, R2, PT ;  /* 0x000000020500720c */ /* 0x000fe40003f06270 */
[----:B---3--:R-:W-:-:S11]  /*0670*/  @!P1 F2FP.PACK_AB R10, RZ, R10 ;  /* 0x0000000aff0a923e */ /* 0x008fd600000000ff */
[----:B------:R-:W-:Y:S05]  /*0680*/  @P0 EXIT ;  /* 0x000000000000094d */ /* 0x000fea0003800000 */
[----:B------:R-:W-:Y:S02]  /*0690*/  IMAD R2, R0, 0x200, R5 ;  /* 0x0000020000027824 */ /* 0x000fe400078e0205 */
[----:B------:R-:W-:-:S04]  /*06a0*/  IMAD.MOV.U32 R3, RZ, RZ, 0x2 ;  /* 0x00000002ff037424 */ /* 0x000fc800078e00ff */
[----:B------:R-:W-:-:S05]  /*06b0*/  IMAD.WIDE.U32 R2, R2, R3, c[0x0][0x168] ;  /* 0x00005a0002027625 */ /* 0x000fca00078e0003 */
[----:B------:R-:W-:Y:S01]  /*06c0*/  STG.E.U16 [R2.64], R10 ;  /* 0x0000000a02007986 */ /* 0x000fe2000c101504 */
[----:B------:R-:W-:Y:S05]  /*06d0*/  EXIT ;  /* 0x000000000000794d */ /* 0x000fea0003800000 */
.L_x_2864:
        /* <DEDUP_REMOVED lines=10> */
.L_x_21459:


//--------------------- .text._ZN2at6native29vectorized_elementwise_kernelILi2ENS0_13BinaryFunctorIN3c104HalfES4_S4_ZZZNS0_15binary_internal21div_trunc_kernel_cudaERNS_18TensorIteratorBaseEENKUlvE1_clEvENKUlvE1_clEvEUlS4_S4_E_EESt5arrayIPcLm3EEEEviT0_T1_ --------------------------
	.section	.text._ZN2at6native29vectorized_elementwise_kernelILi2ENS0_13BinaryFunctorIN3c104HalfES4_S4_ZZZNS0_15binary_internal21div_trunc_kernel_cudaERNS_18TensorIteratorBaseEENKUlvE1_clEvENKUlvE1_clEvEUlS4_S4_E_EESt5arrayIPcLm3EEEEviT0_T1_,"ax",@progbits
	.sectioninfo	@"SHI_REGISTERS=32"
	.align	128
        .global         _ZN2at6native29vectorized_elementwise_kernelILi2ENS0_13BinaryFunctorIN3c104HalfES4_S4_ZZZNS0_15binary_internal21div_trunc_kernel_cudaERNS_18TensorIteratorBaseEENKUlvE1_clEvENKUlvE1_clEvEUlS4_S4_E_EESt5arrayIPcLm3EEEEviT0_T1_
        .type           _ZN2at6native29vectorized_elementwise_kernelILi2ENS0_13BinaryFunctorIN3c104HalfES4_S4_ZZZNS0_15binary_internal21div_trunc_kernel_cudaERNS_18TensorIteratorBaseEENKUlvE1_clEvENKUlvE1_clEvEUlS4_S4_E_EESt5arrayIPcLm3EEEEviT0_T1_,@function
        .size           _ZN2at6native29vectorized_elementwise_kernelILi2ENS0_13BinaryFunctorIN3c104HalfES4_S4_ZZZNS0_15binary_internal21div_trunc_kernel_cudaERNS_18TensorIteratorBaseEENKUlvE1_clEvENKUlvE1_clEvEUlS4_S4_E_EESt5arrayIPcLm3EEEEviT0_T1_,(.L_x_21460 - _ZN2at6native29vectorized_elementwise_kernelILi2ENS0_13BinaryFunctorIN3c104HalfES4_S4_ZZZNS0_15binary_internal21div_trunc_kernel_cudaERNS_18TensorIteratorBaseEENKUlvE1_clEvENKUlvE1_clEvEUlS4_S4_E_EESt5arrayIPcLm3EEEEviT0_T1_)
        .other          _ZN2at6native29vectorized_elementwise_kernelILi2ENS0_13BinaryFunctorIN3c104HalfES4_S4_ZZZNS0_15binary_internal21div_trunc_kernel_cudaERNS_18TensorIteratorBaseEENKUlvE1_clEvENKUlvE1_clEvEUlS4_S4_E_EESt5arrayIPcLm3EEEEviT0_T1_,@"STO_CUDA_ENTRY STV_DEFAULT"
_ZN2at6native29vectorized_elementwise_kernelILi2ENS0_13BinaryFunctorIN3c104HalfES4_S4_ZZZNS0_15binary_internal21div_trunc_kernel_cudaERNS_18TensorIteratorBaseEENKUlvE1_clEvENKUlvE1_clEvEUlS4_S4_E_EESt5arrayIPcLm3EEEEviT0_T1_:
.text._ZN2at6native29vectorized_elementwise_kernelILi2ENS0_13BinaryFunctorIN3c104HalfES4_S4_ZZZNS0_15binary_internal21div_trunc_kernel_cudaERNS_18TensorIteratorBaseEENKUlvE1_clEvENKUlvE1_clEvEUlS4_S4_E_EESt5arrayIPcLm3EEEEviT0_T1_:
        /* <DEDUP_REMOVED lines=11> */
[----:B------:R-:W2:Y:S01]  /*00b0*/  LDG.E R11, [R16.64+0x200] ;  /* 0x00020004100b7981 */ /* 0x000ea2000c1e1900 */
[----:B------:R-:W-:-:S03]  /*00c0*/  IMAD.WIDE R4, R2, R3, c[0x0][0x170] ;  /* 0x00005c0002047625 */ /* 0x000fc600078e0203 */
[----:B------:R-:W3:Y:S03]  /*00d0*/  LDG.E R19, [R16.64+0x400] ;  /* 0x0004000410137981 */ /* 0x000ee6000c1e1900 */
[----:B------:R-:W-:Y:S01]  /*00e0*/  IMAD.WIDE.U32 R14, R0, 0x4, R4 ;  /* 0x00000004000e7825 */ /* 0x000fe200078e0004 */
[----:B------:R-:W4:Y:S04]  /*00f0*/  LDG.E R9, [R16.64+0x600] ;  /* 0x0006000410097981 */ /* 0x000f28000c1e1900 */
[----:B------:R4:W5:Y:S04]  /*0100*/  LDG.E R18, [R16.64] ;  /* 0x0000000410127981 */ /* 0x000968000c1e1900 */
[----:B------:R-:W5:Y:S04]  /*0110*/  LDG.E R7, [R14.64] ;  /* 0x000000040e077981 */ /* 0x000f68000c1e1900 */
[----:B------:R0:W5:Y:S04]  /*0120*/  LDG.E R10, [R14.64+0x200] ;  /* 0x000200040e0a7981 */ /* 0x000168000c1e1900 */
[----:B------:R0:W5:Y:S04]  /*0130*/  LDG.E R5, [R14.64+0x400] ;  /* 0x000400040e057981 */ /* 0x000168000c1e1900 */
[----:B------:R0:W5:Y:S01]  /*0140*/  LDG.E R4, [R14.64+0x600] ;  /* 0x000600040e047981 */ /* 0x000162000c1e1900 */
[----:B------:R-:W-:-:S06]  /*0150*/  IMAD.WIDE.U32 R2, R2, R3, c[0x0][0x168] ;  /* 0x00005a0002027625 */ /* 0x000fcc00078e0003 */
[----:B------:R-:W-:Y:S01]  /*0160*/  IMAD.WIDE R2, R0, 0x4, R2 ;  /* 0x0000000400027825 */ /* 0x000fe200078e0202 */
[----:B--2---:R-:W-:Y:S02]  /*0170*/  HADD2.F32 R12, -RZ, R11.H0_H0 ;  /* 0x2000000bff0c7230 */ /* 0x004fe40000004100 */
[----:B---3--:R-:W-:-:S04]  /*0180*/  HADD2.F32 R8, -RZ, R19.H0_H0 ;  /* 0x20000013ff087230 */ /* 0x008fc80000004100 */
[----:B------:R-:W1:Y:S01]  /*0190*/  MUFU.RCP R12, R12 ;  /* 0x0000000c000c7308 */ /* 0x000e620000001000 */
[--C-:B----4-:R-:W-:Y:S02]  /*01a0*/  HADD2.F32 R17, -RZ, R9.reuse.H0_H0 ;  /* 0x20000009ff117230 */ /* 0x110fe40000004100 */
[----:B------:R-:W-:Y:S02]  /*01b0*/  HADD2.F32 R9, -RZ, R9.H1_H1 ;  /* 0x30000009ff097230 */ /* 0x000fe40000004100 */
[----:B-----5:R-:W-:-:S03]  /*01c0*/  HADD2.F32 R6, -RZ, R18.H0_H0 ;  /* 0x20000012ff067230 */ /* 0x020fc60000004100 */
[----:B------:R-:W2:Y:S01]  /*01d0*/  MUFU.RCP R8, R8 ;  /* 0x0000000800087308 */ /* 0x000ea20000001000 */
[----:B------:R-:W-:Y:S02]  /*01e0*/  HADD2.F32 R11, -RZ, R11.H1_H1 ;  /* 0x3000000bff0b7230 */ /* 0x000fe40000004100 */
[----:B------:R-:W-:Y:S02]  /*01f0*/  HADD2.F32 R16, -RZ, R19.H1_H1 ;  /* 0x30000013ff107230 */ /* 0x000fe40000004100 */
[----:B------:R-:W-:Y:S02]  /*0200*/  HADD2.F32 R18, -RZ, R18.H1_H1 ;  /* 0x30000012ff127230 */ /* 0x000fe40000004100 */
[--C-:B------:R-:W-:Y:S01]  /*0210*/  HADD2.F32 R13, -RZ, R7.reuse.H0_H0 ;  /* 0x20000007ff0d7230 */ /* 0x100fe20000004100 */
[----:B------:R-:W-:Y:S01]  /*0220*/  MUFU.RCP R20, R6 ;  /* 0x0000000600147308 */ /* 0x000fe20000001000 */
[----:B0-----:R-:W-:Y:S02]  /*0230*/  HADD2.F32 R14, -RZ, R7.H1_H1 ;  /* 0x30000007ff0e7230 */ /* 0x001fe40000004100 */
[----:B------:R-:W-:-:S05]  /*0240*/  HADD2.F32 R15, -RZ, R10.H0_H0 ;  /* 0x2000000aff0f7230 */ /* 0x000fca0000004100 */
[----:B------:R-:W0:Y:S01]  /*0250*/  MUFU.RCP R6, R16 ;  /* 0x0000001000067308 */ /* 0x000e220000001000 */
[----:B-1----:R-:W-:Y:S01]  /*0260*/  FMUL.FTZ R12, R15, R12 ;  /* 0x0000000c0f0c7220 */ /* 0x002fe20000410000 */
[----:B------:R-:W-:-:S06]  /*0270*/  HADD2.F32 R15, -RZ, R5.H0_H0 ;  /* 0x20000005ff0f7230 */ /* 0x000fcc0000004100 */
[----:B------:R-:W1:Y:S08]  /*0280*/  MUFU.RCP R7, R17 ;  /* 0x0000001100077308 */ /* 0x000e700000001000 */
[----:B------:R-:W3:Y:S08]  /*0290*/  MUFU.RCP R9, R9 ;  /* 0x0000000900097308 */ /* 0x000ef00000001000 */
[----:B------:R4:W5:Y:S08]  /*02a0*/  MUFU.RCP R21, R18 ;  /* 0x0000001200157308 */ /* 0x0009700000001000 */
[----:B------:R-:W5:Y:S01]  /*02b0*/  MUFU.RCP R11, R11 ;  /* 0x0000000b000b7308 */ /* 0x000f620000001000 */
[----:B--2---:R-:W-:Y:S01]  /*02c0*/  FMUL.FTZ R8, R15, R8 ;  /* 0x000000080f087220 */ /* 0x004fe20000410000 */
[----:B----4-:R-:W-:-:S02]  /*02d0*/  HADD2.F32 R18, -RZ, R4.H0_H0 ;  /* 0x20000004ff127230 */ /* 0x010fc40000004100 */
[----:B------:R-:W-:Y:S02]  /*02e0*/  HADD2.F32 R15, -RZ, R5.H1_H1 ;  /* 0x30000005ff0f7230 */ /* 0x000fe40000004100 */
[----:B------:R-:W-:Y:S02]  /*02f0*/  HADD2.F32 R4, -RZ, R4.H1_H1 ;  /* 0x30000004ff047230 */ /* 0x000fe40000004100 */
[----:B------:R-:W-:Y:S01]  /*0300*/  HADD2.F32 R16, -RZ, R10.H1_H1 ;  /* 0x3000000aff107230 */ /* 0x000fe20000004100 */
[----:B0-----:R-:W-:Y:S02]  /*0310*/  FMUL.FTZ R15, R15, R6 ;  /* 0x000000060f0f7220 */ /* 0x001fe40000410000 */
[----:B-1----:R-:W-:Y:S02]  /*0320*/  FMUL.FTZ R7, R18, R7 ;  /* 0x0000000712077220 */ /* 0x002fe40000410000 */
[----:B---3--:R-:W-:Y:S02]  /*0330*/  FMUL.FTZ R4, R4, R9 ;  /* 0x0000000904047220 */ /* 0x008fe40000410000 */
[----:B------:R-:W-:-:S02]  /*0340*/  FMUL.FTZ R13, R13, R20 ;  /* 0x000000140d0d7220 */ /* 0x000fc40000410000 */
[----:B-----5:R-:W-:Y:S02]  /*0350*/  FMUL.FTZ R14, R14, R21 ;  /* 0x000000150e0e7220 */ /* 0x020fe40000410000 */
[----:B------:R-:W-:Y:S01]  /*0360*/  FMUL.FTZ R16, R16, R11 ;  /* 0x0000000b10107220 */ /* 0x000fe20000410000 */
[----:B------:R-:W-:Y:S02]  /*0370*/  F2FP.PACK_AB R8, RZ, R8 ;  /* 0x00000008ff08723e */ /* 0x000fe400000000ff */
[----:B------:R-:W-:Y:S02]  /*0380*/  F2FP.PACK_AB R15, RZ, R15 ;  /* 0x0000000fff0f723e */ /* 0x000fe400000000ff */
[----:B------:R-:W-:Y:S02]  /*0390*/  F2FP.PACK_AB R7, RZ, R7 ;  /* 0x00000007ff07723e */ /* 0x000fe400000000ff */
[----:B------:R-:W-:Y:S02]  /*03a0*/  F2FP.PACK_AB R4, RZ, R4 ;  /* 0x00000004ff04723e */ /* 0x000fe400000000ff */
[----:B------:R-:W-:-:S02]  /*03b0*/  F2FP.PACK_AB R13, RZ, R13 ;  /* 0x0000000dff0d723e */ /* 0x000fc400000000ff */
[----:B------:R-:W-:Y:S02]  /*03c0*/  F2FP.PACK_AB R14, RZ, R14 ;  /* 0x0000000eff0e723e */ /* 0x000fe400000000ff */
[----:B------:R-:W-:Y:S02]  /*03d0*/  F2FP.PACK_AB R12, RZ, R12 ;  /* 0x0000000cff0c723e */ /* 0x000fe400000000ff */
[----:B------:R-:W-:Y:S01]  /*03e0*/  F2FP.PACK_AB R16, RZ, R16 ;  /* 0x00000010ff10723e */ /* 0x000fe200000000ff */
[----:B------:R-:W-:Y:S02]  /*03f0*/  HADD2.F32 R8, -RZ, R8.H0_H0 ;  /* 0x20000008ff087230 */ /* 0x000fe40000004100 */
[----:B------:R-:W-:Y:S02]  /*0400*/  HADD2.F32 R15, -RZ, R15.H0_H0 ;  /* 0x2000000fff0f7230 */ /* 0x000fe40000004100 */
[----:B------:R-:W-:Y:S02]  /*0410*/  HADD2.F32 R7, -RZ, R7.H0_H0 ;  /* 0x20000007ff077230 */ /* 0x000fe40000004100 */
[----:B------:R-:W-:-:S02]  /*0420*/  HADD2.F32 R4, -RZ, R4.H0_H0 ;  /* 0x20000004ff047230 */ /* 0x000fc40000004100 */
[----:B------:R-:W-:Y:S02]  /*0430*/  HADD2.F32 R13, -RZ, R13.H0_H0 ;  /* 0x2000000dff0d7230 */ /* 0x000fe40000004100 */
[----:B------:R-:W-:Y:S02]  /*0440*/  HADD2.F32 R14, -RZ, R14.H0_H0 ;  /* 0x2000000eff0e7230 */ /* 0x000fe40000004100 */
[----:B------:R-:W-:Y:S02]  /*0450*/  HADD2.F32 R12, -RZ, R12.H0_H0 ;  /* 0x2000000cff0c7230 */ /* 0x000fe40000004100 */
[----:B------:R-:W-:Y:S01]  /*0460*/  HADD2.F32 R16, -RZ, R16.H0_H0 ;  /* 0x20000010ff107230 */ /* 0x000fe20000004100 */
        /* <DEDUP_REMOVED lines=8> */
[----:B0-----:R-:W-:-:S02]  /*04f0*/  F2FP.PACK_AB R11, R11, R10 ;  /* 0x0000000a0b0b723e */ /* 0x001fc400000000ff */
[----:B-1----:R-:W-:Y:S02]  /*0500*/  F2FP.PACK_AB R5, R6, R5 ;  /* 0x000000050605723e */ /* 0x002fe400000000ff */
[----:B--2---:R-:W-:Y:S01]  /*0510*/  F2FP.PACK_AB R9, R15, R8 ;  /* 0x000000080f09723e */ /* 0x004fe200000000ff */
[----:B------:R-:W-:Y:S04]  /*0520*/  STG.E [R2.64], R11 ;  /* 0x0000000b02007986 */ /* 0x000fe8000c101904 */
[----:B------:R-:W-:Y:S01]  /*0530*/  STG.E [R2.64+0x200], R5 ;  /* 0x0002000502007986 */ /* 0x000fe2000c101904 */
[----:B---3--:R-:W-:-:S03]  /*0540*/  F2FP.PACK_AB R13, R4, R7 ;  /* 0x00000007040d723e */ /* 0x008fc600000000ff */
[----:B------:R-:W-:Y:S04]  /*0550*/  STG.E [R2.64+0x400], R9 ;  /* 0x0004000902007986 */ /* 0x000fe8000c101904 */
[----:B------:R-:W-:Y:S01]  /*0560*/  STG.E [R2.64+0x600], R13 ;  /* 0x0006000d02007986 */ /* 0x000fe2000c101904 */
[----:B------:R-:W-:Y:S05]  /*0570*/  EXIT ;  /* 0x000000000000794d */ /* 0x000fea0003800000 */
.L_x_2865:
[----:B------:R-:W0:Y:S01]  /*0580*/  S2R R9, SR_TID.X ;  /* 0x0000000000097919 */ /* 0x000e220000002100 */
[----:B------:R-:W-:Y:S02]  /*0590*/  PRMT R6, RZ, 0x7610, R6 ;  /* 0x00007610ff067816 */ /* 0x000fe40000000006 */
[----:B0-----:R-:W-:Y:S01]  /*05a0*/  ISETP.GE.AND P0, PT, R9, R3, PT ;  /* 0x000000030900720c */ /* 0x001fe20003f06270 */
[----:B------:R-:W-:-:S12]  /*05b0*/  IMAD.MOV.U32 R25, RZ, RZ, R9 ;  /* 0x000000ffff197224 */ /* 0x000fd800078e0009 */
[----:B------:R-:W-:Y:S01]  /*05c0*/  @!P0 IMAD.IADD R0, R2, 0x1, R25 ;  /* 0x0000000102008824 */ /* 0x000fe200078e0219 */
[----:B------:R-:W-:Y:S01]  /*05d0*/  @!P0 IADD3 R25, R25, 0x80, RZ ;  /* 0x0000008019198810 */ /* 0x000fe20007ffe0ff */
[----:B------:R-:W-:-:S03]  /*05e0*/  @!P0 IMAD.MOV.U32 R19, RZ, RZ, 0x2 ;  /* 0x00000002ff138424 */ /* 0x000fc600078e00ff */
[----:B------:R-:W-:-:S13]  /*05f0*/  ISETP.GE.AND P3, PT, R25, R3, PT ;  /* 0x000000031900720c */ /* 0x000fda0003f66270 */
        /* <DEDUP_REMOVED lines=13> */
[----:B------:R-:W-:Y:S01]  /*06d0*/  @!P0 IMAD.WIDE.U32 R14, R0, R19, c[0x0][0x178] ;  /* 0x00005e00000e8625 */ /* 0x000fe200078e0013 */
[----:B------:R-:W-:-:S03]  /*06e0*/  PRMT R4, RZ, 0x7610, R4 ;  /* 0x00007610ff047816 */ /* 0x000fc60000000004 */
[----:B------:R-:W-:Y:S01]  /*06f0*/  @!P4 IMAD.MOV.U32 R23, RZ, RZ, 0x2 ;  /* 0x00000002ff17c424 */ /* 0x000fe200078e00ff */
[----:B------:R1:W3:Y:S07]  /*0700*/  @!P0 LDG.E.U16 R8, [R14.64] ;  /* 0x000000040e088981 */ /* 0x0002ee000c1e1500 */
[----:B------:R-:W-:Y:S01]  /*0710*/  @!P2 IMAD.IADD R18, R2, 0x1, R25 ;  /* 0x000000010212a824 */ /* 0x000fe200078e0219 */
[----:B------:R-:W-:Y:S01]  /*0720*/  @!P2 IADD3 R25, R25, 0x80, RZ ;  /* 0x000000801919a810 */ /* 0x000fe20007ffe0ff */
[----:B------:R-:W-:-:S03]  /*0730*/  @!P4 IMAD.WIDE.U32 R12, R22, R23, c[0x0][0x178] ;  /* 0x00005e00160cc625 */ /* 0x000fc600078e0017 */
[----:B------:R-:W-:Y:S01]  /*0740*/  ISETP.GE.AND P5, PT, R25, R3, PT ;  /* 0x000000031900720c */ /* 0x000fe20003fa6270 */
[----:B------:R-:W-:Y:S01]  /*0750*/  @!P3 IMAD.WIDE.U32 R10, R10, R11, c[0x0][0x170] ;  /* 0x00005c000a0ab625 */ /* 0x000fe200078e000b */
[----:B------:R-:W-:Y:S01]  /*0760*/  PRMT R5, RZ, 0x7610, R5 ;  /* 0x00007610ff057816 */ /* 0x000fe20000000005 */
[----:B------:R4:W5:Y:S02]  /*0770*/  @!P4 LDG.E.U16 R4, [R12.64] ;  /* 0x000000040c04c981 */ /* 0x000964000c1e1500 */
[----:B-1----:R-:W-:Y:S01]  /*0780*/  @!P0 IMAD.WIDE.U32 R14, R0, R19, c[0x0][0x170] ;  /* 0x00005c00000e8625 */ /* 0x002fe200078e0013 */
[----:B------:R-:W-:Y:S02]  /*0790*/  PRMT R0, RZ, 0x7610, R0 ;  /* 0x00007610ff007816 */ /* 0x000fe40000000000 */
[----:B------:R1:W5:Y:S01]  /*07a0*/  @!P3 LDG.E.U16 R5, [R10.64] ;  /* 0x000000040a05b981 */ /* 0x000362000c1e1500 */
[----:B------:R-:W-:Y:S01]  /*07b0*/  @!P4 IMAD.WIDE.U32 R22, R22, R23, c[0x0][0x170] ;  /* 0x00005c001616c625 */ /* 0x000fe200078e0017 */
[----:B------:R-:W-:-:S03]  /*07c0*/  PRMT R7, RZ, 0x7610, R7 ;  /* 0x00007610ff077816 */ /* 0x000fc60000000007 */
[----:B------:R-:W-:Y:S01]  /*07d0*/  @!P5 IMAD.IADD R27, R2, 0x1, R25 ;  /* 0x00000001021bd824 */ /* 0x000fe200078e0219 */
[----:B------:R-:W-:Y:S01]  /*07e0*/  @!P5 IADD3 R25, R25, 0x80, RZ ;  /* 0x000000801919d810 */ /* 0x000fe20007ffe0ff */
[----:B------:R4:W5:Y:S03]  /*07f0*/  @!P4 LDG.E.U16 R0, [R22.64] ;  /* 0x000000041600c981 */ /* 0x000966000c1e1500 */
[----:B------:R-:W-:Y:S01]  /*0800*/  ISETP.GE.AND P4, PT, R25, R3, PT ;  /* 0x000000031900720c */ /* 0x000fe20003f86270 */
[----:B------:R4:W5:Y:S01]  /*0810*/  @!P0 LDG.E.U16 R7, [R14.64] ;  /* 0x000000040e078981 */ /* 0x000962000c1e1500 */
[----:B------:R-:W-:Y:S01]  /*0820*/  @!P1 IMAD.MOV.U32 R21, RZ, RZ, 0x2 ;  /* 0x00000002ff159424 */ /* 0x000fe200078e00ff */
[----:B-1----:R-:W-:-:S03]  /*0830*/  PRMT R10, RZ, 0x7610, R10 ;  /* 0x00007610ff0a7816 */ /* 0x002fc6000000000a */
[----:B0-----:R-:W-:-:S05]  /*0840*/  @!P1 IMAD.WIDE.U32 R16, R20, R21, c[0x0][0x178] ;  /* 0x00005e0014109625 */ /* 0x001fca00078e0015 */
[----:B------:R0:W5:Y:S02]  /*0850*/  @!P1 LDG.E.U16 R10, [R16.64] ;  /* 0x00000004100a9981 */ /* 0x000164000c1e1500 */
[----:B------:R-:W-:Y:S01]  /*0860*/  @!P4 IMAD.IADD R11, R2, 0x1, R25 ;  /* 0x00000001020bc824 */ /* 0x000fe200078e0219 */
[----:B------:R-:W-:-:S04]  /*0870*/  @!P4 IADD3 R25, R25, 0x80, RZ ;  /* 0x000000801919c810 */ /* 0x000fc80007ffe0ff */
[----:B------:R-:W-:Y:S01]  /*0880*/  ISETP.GE.AND P3, PT, R25, R3, PT ;  /* 0x000000031900720c */ /* 0x000fe20003f66270 */
[----:B------:R-:W-:Y:S01]  /*0890*/  @!P2 IMAD.MOV.U32 R19, RZ, RZ, 0x2 ;  /* 0x00000002ff13a424 */ /* 0x000fe200078e00ff */
[----:B----4-:R-:W-:Y:S01]  /*08a0*/  PRMT R12, RZ, 0x7610, R12 ;  /* 0x00007610ff0c7816 */ /* 0x010fe2000000000c */
[----:B------:R-:W-:Y:S02]  /*08b0*/  @!P4 IMAD.MOV.U32 R22, RZ, RZ, 0x2 ;  /* 0x00000002ff16c424 */ /* 0x000fe400078e00ff */
[----:B------:R-:W-:Y:S01]  /*08c0*/  @!P2 IMAD.WIDE.U32 R14, R18, R19, c[0x0][0x178] ;  /* 0x00005e00120ea625 */ /* 0x000fe200078e0013 */
[----:B------:R-:W-:Y:S02]  /*08d0*/  PRMT R13, RZ, 0x7610, R13 ;  /* 0x00007610ff0d7816 */ /* 0x000fe4000000000d */
[----:B------:R-:W-:Y:S01]  /*08e0*/  PRMT R24, RZ, 0x7610, R24 ;  /* 0x00007610ff187816 */ /* 0x000fe20000000018 */
[----:B------:R-:W-:Y:S01]  /*08f0*/  @!P5 IMAD.MOV.U32 R26, RZ, RZ, 0x2 ;  /* 0x00000002ff1ad424 */ /* 0x000fe200078e00ff */
[----:B------:R1:W4:Y:S01]  /*0900*/  @!P2 LDG.E.U16 R12, [R14.64] ;  /* 0x000000040e0ca981 */ /* 0x000322000c1e1500 */
[----:B------:R-:W-:Y:S01]  /*0910*/  @!P1 IMAD.WIDE.U32 R20, R20, R21, c[0x0][0x170] ;  /* 0x00005c0014149625 */ /* 0x000fe200078e0015 */
[----:B------:R-:W-:-:S03]  /*0920*/  PRMT R23, RZ, 0x7610, R23 ;  /* 0x00007610ff177816 */ /* 0x000fc60000000017 */
[----:B0-----:R-:W-:Y:S01]  /*0930*/  @!P4 IMAD.WIDE.U32 R16, R11, R22, c[0x0][0x178] ;  /* 0x00005e000b10c625 */ /* 0x001fe200078e0016 */
[----:B------:R0:W4:Y:S03]  /*0940*/  @!P1 LDG.E.U16 R13, [R20.64] ;  /* 0x00000004140d9981 */ /* 0x000126000c1e1500 */
[----:B------:R-:W-:Y:S01]  /*0950*/  @!P3 IMAD.IADD R28, R2, 0x1, R25 ;  /* 0x00000001021cb824 */ /* 0x000fe200078e0219 */
[----:B------:R0:W4:Y:S01]  /*0960*/  @!P4 LDG.E.U16 R24, [R16.64] ;  /* 0x000000041018c981 */ /* 0x000122000c1e1500 */
[----:B-1----:R-:W-:-:S04]  /*0970*/  @!P5 IMAD.WIDE.U32 R14, R27, R26, c[0x0][0x178] ;  /* 0x00005e001b0ed625 */ /* 0x002fc800078e001a */
[----:B------:R-:W-:Y:S01]  /*0980*/  @!P3 IMAD.MOV.U32 R25, RZ, RZ, 0x2 ;  /* 0x00000002ff19b424 */ /* 0x000fe200078e00ff */
[----:B------:R1:W4:Y:S03]  /*0990*/  @!P5 LDG.E.U16 R23, [R14.64] ;  /* 0x000000040e17d981 */ /* 0x000326000c1e1500 */
[----:B0-----:R-:W-:Y:S01]  /*09a0*/  @!P3 IMAD.WIDE.U32 R20, R28, R25, c[0x0][0x178] ;  /* 0x00005e001c14b625 */ /* 0x001fe200078e0019 */
[----:B------:R-:W-:Y:S02]  /*09b0*/  PRMT R16, RZ, 0x7610, R16 ;  /* 0x00007610ff107816 */ /* 0x000fe40000000010 */
[----:B------:R-:W-:Y:S01]  /*09c0*/  PRMT R29, RZ, 0x7610, R29 ;  /* 0x00007610ff1d7816 */ /* 0x000fe2000000001d */
[----:B------:R-:W-:-:S03]  /*09d0*/  @!P2 IMAD.WIDE.U32 R18, R18, R19, c[0x0][0x170] ;  /* 0x00005c001212a625 */ /* 0x000fc600078e0013 */
[----:B------:R0:W4:Y:S01]  /*09e0*/  @!P3 LDG.E.U16 R16, [R20.64] ;  /* 0x000000041410b981 */ /* 0x000122000c1e1500 */
[----:B------:R-:W-:Y:S01]  /*09f0*/  PRMT R17, RZ, 0x7610, R17 ;  /* 0x00007610ff117816 */ /* 0x000fe20000000011 */
[----:B-1----:R-:W-:Y:S02]  /*0a00*/  @!P5 IMAD.WIDE.U32 R14, R27, R26, c[0x0][0x170] ;  /* 0x00005c001b0ed625 */ /* 0x002fe400078e001a */
[----:B------:R1:W4:Y:S02]  /*0a10*/  @!P2 LDG.E.U16 R29, [R18.64] ;  /* 0x00000004121da981 */ /* 0x000324000c1e1500 */
[----:B------:R-:W-:Y:S01]  /*0a20*/  @!P4 IMAD.WIDE.U32 R26, R11, R22, c[0x0][0x170] ;  /* 0x00005c000b1ac625 */ /* 0x000fe200078e0016 */
[----:B------:R-:W-:Y:S01]  /*0a30*/  PRMT R11, RZ, 0x7610, R11 ;  /* 0x00007610ff0b7816 */ /* 0x000fe2000000000b */
[----:B------:R0:W4:Y:S01]  /*0a40*/  @!P5 LDG.E.U16 R17, [R14.64] ;  /* 0x000000040e11d981 */ /* 0x000122000c1e1500 */
[----:B-1----:R-:W-:Y:S01]  /*0a50*/  PRMT R18, RZ, 0x7610, R18 ;  /* 0x00007610ff127816 */ /* 0x002fe20000000012 */
[----:B0-----:R-:W-:-:S05]  /*0a60*/  @!P3 IMAD.WIDE.U32 R14, R28, R25, c[0x0][0x170] ;  /* 0x00005c001c0eb625 */ /* 0x001fca00078e0019 */
[----:B------:R-:W4:Y:S04]  /*0a70*/  @!P4 LDG.E.U16 R18, [R26.64] ;  /* 0x000000041a12c981 */ /* 0x000f28000c1e1500 */
[----:B------:R5:W4:Y:S01]  /*0a80*/  @!P3 LDG.E.U16 R11, [R14.64] ;  /* 0x000000040e0bb981 */ /* 0x000b22000c1e1500 */
[----:B------:R-:W-:-:S04]  /*0a90*/  IADD3 R20, R9, 0x80, RZ ;  /* 0x0000008009147810 */ /* 0x000fc80007ffe0ff */
[----:B------:R-:W-:Y:S02]  /*0aa0*/  ISETP.GE.AND P5, PT, R20, R3, PT ;  /* 0x000000031400720c */ /* 0x000fe40003fa6270 */
[----:B------:R-:W-:-:S04]  /*0ab0*/  IADD3 R22, R9, 0x100, RZ ;  /* 0x0000010009167810 */ /* 0x000fc80007ffe0ff */
[----:B------:R-:W-:Y:S01]  /*0ac0*/  ISETP.GE.AND P1, PT, R22, R3, PT ;  /* 0x000000031600720c */ /* 0x000fe20003f26270 */
[----:B------:R-:W-:Y:S01]  /*0ad0*/  BSSY B0, `(.L_x_2866) ;  /* 0x000007e000007945 */ /* 0x000fe20003800000 */
[----:B------:R-:W-:Y:S05]  /*0ae0*/  BSSY B1, `(.L_x_2867) ;  /* 0x0000076000017945 */ /* 0x000fea0003800000 */
[----:B--2---:R-:W-:-:S06]  /*0af0*/  @!P5 HADD2.F32 R6, -RZ, R6.H0_H0 ;  /* 0x20000006ff06d230 */ /* 0x004fcc0000004100 */
[----:B------:R-:W0:Y:S01]  /*0b00*/  @!P5 MUFU.RCP R6, R6 ;  /* 0x000000060006d308 */ /* 0x000e220000001000 */
[----:B---3--:R-:W-:-:S07]  /*0b10*/  @!P0 HADD2.F32 R8, -RZ, R8.H0_H0 ;  /* 0x20000008ff088230 */ /* 0x008fce0000004100 */
[----:B------:R-:W1:Y:S01]  /*0b20*/  @!P0 MUFU.RCP R8, R8 ;  /* 0x0000000800088308 */ /* 0x000e620000001000 */
[----:B-----5:R-:W-:-:S07]  /*0b30*/  @!P1 HADD2.F32 R14, -RZ, R4.H0_H0 ;  /* 0x20000004ff0e9230 */ /* 0x020fce0000004100 */
[----:B------:R-:W2:Y:S01]  /*0b40*/  @!P1 MUFU.RCP R15, R14 ;  /* 0x0000000e000f9308 */ /* 0x000ea20000001000 */
[----:B------:R-:W-:Y:S01]  /*0b50*/  @!P5 HADD2.F32 R5, -RZ, R5.H0_H0 ;  /* 0x20000005ff05d230 */ /* 0x000fe20000004100 */
[----:B------:R-:W-:-:S04]  /*0b60*/  IADD3 R4, R9, 0x180, RZ ;  /* 0x0000018009047810 */ /* 0x000fc80007ffe0ff */
[----:B0-----:R-:W-:Y:S01]  /*0b70*/  @!P5 FMUL.FTZ R5, R5, R6 ;  /* 0x000000060505d220 */ /* 0x001fe20000410000 */
[----:B------:R-:W-:Y:S01]  /*0b80*/  ISETP.GE.AND P2, PT, R4, R3, PT ;  /* 0x000000030400720c */ /* 0x000fe20003f46270 */
[----:B------:R-:W-:-:S03]  /*0b90*/  @!P1 HADD2.F32 R4, -RZ, R0.H0_H0 ;  /* 0x20000000ff049230 */ /* 0x000fc60000004100 */
[----:B------:R-:W-:Y:S01]  /*0ba0*/  @!P5 F2FP.PACK_AB R5, RZ, R5 ;  /* 0x00000005ff05d23e */ /* 0x000fe200000000ff */
[----:B------:R-:W-:-:S04]  /*0bb0*/  @!P0 HADD2.F32 R7, -RZ, R7.H0_H0 ;  /* 0x20000007ff078230 */ /* 0x000fc80000004100 */
[----:B------:R-:W-:Y:S01]  /*0bc0*/  @!P5 HADD2.F32 R5, -RZ, R5.H0_H0 ;  /* 0x20000005ff05d230 */ /* 0x000fe20000004100 */
[----:B-1----:R-:W-:Y:S02]  /*0bd0*/  @!P0 FMUL.FTZ R7, R7, R8 ;  /* 0x0000000807078220 */ /* 0x002fe40000410000 */
[----:B--2---:R-:W-:Y:S01]  /*0be0*/  @!P1 FMUL.FTZ R6, R4, R15 ;  /* 0x0000000f04069220 */ /* 0x004fe20000410000 */
[----:B------:R0:W1:Y:S02]  /*0bf0*/  @!P5 FRND.TRUNC R0, R5 ;  /* 0x000000050000d307 */ /* 0x000064000020d000 */
[----:B------:R-:W-:Y:S02]  /*0c00*/  @!P0 F2FP.PACK_AB R7, RZ, R7 ;  /* 0x00000007ff07823e */ /* 0x000fe400000000ff */
[----:B------:R-:W-:Y:S02]  /*0c10*/  @!P1 F2FP.PACK_AB R6, RZ, R6 ;  /* 0x00000006ff06923e */ /* 0x000fe400000000ff */
[----:B------:R-:W-:Y:S01]  /*0c20*/  IADD3 R8, R9, 0x200, RZ ;  /* 0x0000020009087810 */ /* 0x000fe20007ffe0ff */
[----:B------:R-:W-:-:S02]  /*0c30*/  @!P0 HADD2.F32 R4, -RZ, R7.H0_H0 ;  /* 0x20000007ff048230 */ /* 0x000fc40000004100 */
[----:B------:R-:W-:Y:S01]  /*0c40*/  @!P2 HADD2.F32 R7, -RZ, R10.H0_H0 ;  /* 0x2000000aff07a230 */ /* 0x000fe20000004100 */
[-C--:B------:R-:W-:Y:S01]  /*0c50*/  ISETP.GE.AND P3, PT, R8, R3.reuse, PT ;  /* 0x000000030800720c */ /* 0x080fe20003f66270 */
[----:B0-----:R-:W-:Y:S01]  /*0c60*/  @!P1 HADD2.F32 R5, -RZ, R6.H0_H0 ;  /* 0x20000006ff059230 */ /* 0x001fe20000004100 */
[C---:B------:R-:W-:Y:S02]  /*0c70*/  IADD3 R6, R9.reuse, 0x300, RZ ;  /* 0x0000030009067810 */ /* 0x040fe40007ffe0ff */
[C---:B------:R-:W-:Y:S01]  /*0c80*/  IADD3 R8, R9.reuse, 0x280, RZ ;  /* 0x0000028009087810 */ /* 0x040fe20007ffe0ff */
[----:B------:R-:W0:Y:S01]  /*0c90*/  @!P2 MUFU.RCP R7, R7 ;  /* 0x000000070007a308 */ /* 0x000e220000001000 */
[-C--:B------:R-:W-:Y:S02]  /*0ca0*/  ISETP.GE.AND P6, PT, R6, R3.reuse, PT ;  /* 0x000000030600720c */ /* 0x080fe40003fc6270 */
[----:B------:R-:W-:Y:S02]  /*0cb0*/  ISETP.GE.AND P4, PT, R8, R3, PT ;  /* 0x000000030800720c */ /* 0x000fe40003f86270 */
[----:B------:R-:W-:-:S02]  /*0cc0*/  IADD3 R6, R9, 0x380, RZ ;  /* 0x0000038009067810 */ /* 0x000fc40007ffe0ff */
[----:B-1----:R-:W-:Y:S02]  /*0cd0*/  @!P5 F2FP.PACK_AB R0, RZ, R0 ;  /* 0x00000000ff00d23e */ /* 0x002fe400000000ff */
[----:B------:R-:W-:Y:S01]  /*0ce0*/  ISETP.GE.AND P5, PT, R6, R3, PT ;  /* 0x000000030600720c */ /* 0x000fe20003fa6270 */
[----:B----4-:R-:W-:Y:S02]  /*0cf0*/  @!P3 HADD2.F32 R12, -RZ, R12.H0_H0 ;  /* 0x2000000cff0cb230 */ /* 0x010fe40000004100 */
[----:B------:R-:W-:Y:S02]  /*0d00*/  @!P2 HADD2.F32 R10, -RZ, R13.H0_H0 ;  /* 0x2000000dff0aa230 */ /* 0x000fe40000004100 */
[----:B------:R-:W-:Y:S02]  /*0d10*/  @!P6 HADD2.F32 R6, -RZ, R24.H0_H0 ;  /* 0x20000018ff06e230 */ /* 0x000fe40000004100 */
[----:B------:R-:W1:Y:S01]  /*0d20*/  @!P3 MUFU.RCP R12, R12 ;  /* 0x0000000c000cb308 */ /* 0x000e620000001000 */
[----:B0-----:R-:W-:Y:S01]  /*0d30*/  @!P2 FMUL.FTZ R7, R10, R7 ;  /* 0x000000070a07a220 */ /* 0x001fe20000410000 */
[----:B------:R-:W-:-:S04]  /*0d40*/  @!P4 HADD2.F32 R8, -RZ, R23.H0_H0 ;  /* 0x20000017ff08c230 */ /* 0x000fc80000004100 */
[----:B------:R-:W-:Y:S02]  /*0d50*/  @!P2 F2FP.PACK_AB R10, RZ, R7 ;  /* 0x00000007ff0aa23e */ /* 0x000fe400000000ff */
[----:B------:R-:W-:Y:S01]  /*0d60*/  @!P6 MUFU.RCP R6, R6 ;  /* 0x000000060006e308 */ /* 0x000fe20000001000 */
[----:B------:R-:W-:-:S07]  /*0d70*/  @!P5 HADD2.F32 R16, -RZ, R16.H0_H0 ;  /* 0x20000010ff10d230 */ /* 0x000fce0000004100 */
[----:B------:R-:W0:Y:S01]  /*0d80*/  @!P4 MUFU.RCP R8, R8 ;  /* 0x000000080008c308 */ /* 0x000e220000001000 */
[----:B------:R-:W-:-:S07]  /*0d90*/  @!P3 HADD2.F32 R29, -RZ, R29.H0_H0 ;  /* 0x2000001dff1db230 */ /* 0x000fce0000004100 */
[----:B------:R-:W2:Y:S01]  /*0da0*/  @!P5 MUFU.RCP R7, R16 ;  /* 0x000000100007d308 */ /* 0x000ea20000001000 */
[----:B------:R-:W-:Y:S01]  /*0db0*/  @!P4 HADD2.F32 R17, -RZ, R17.H0_H0 ;  /* 0x20000011ff11c230 */ /* 0x000fe20000004100 */
[----:B-1----:R-:W-:-:S06]  /*0dc0*/  @!P3 FMUL.FTZ R29, R29, R12 ;  /* 0x0000000c1d1db220 */ /* 0x002fcc0000410000 */
[----:B------:R-:W1:Y:S01]  /*0dd0*/  @!P0 FRND.TRUNC R4, R4 ;  /* 0x0000000400048307 */ /* 0x000e62000020d000 */
[----:B------:R-:W-:Y:S01]  /*0de0*/  @!P6 HADD2.F32 R13, -RZ, R18.H0_H0 ;  /* 0x20000012ff0de230 */ /* 0x000fe20000004100 */
[----:B0-----:R-:W-:Y:S01]  /*0df0*/  @!P4 FMUL.FTZ R17, R17, R8 ;  /* 0x000000081111c220 */ /* 0x001fe20000410000 */
[----:B------:R-:W-:-:S03]  /*0e00*/  @!P5 HADD2.F32 R12, -RZ, R11.H0_H0 ;  /* 0x2000000bff0cd230 */ /* 0x000fc60000004100 */
[----:B------:R-:W-:Y:S01]  /*0e10*/  @!P6 FMUL.FTZ R13, R13, R6 ;  /* 0x000000060d0de220 */ /* 0x000fe20000410000 */
[----:B------:R-:W-:Y:S01]  /*0e20*/  @!P2 HADD2.F32 R10, -RZ, R10.H0_H0 ;  /* 0x2000000aff0aa230 */ /* 0x000fe20000004100 */
[----:B--2---:R-:W-:Y:S01]  /*0e30*/  @!P5 FMUL.FTZ R7, R12, R7 ;  /* 0x000000070c07d220 */ /* 0x004fe20000410000 */
[----:B------:R-:W-:Y:S02]  /*0e40*/  @!P4 F2FP.PACK_AB R17, RZ, R17 ;  /* 0x00000011ff11c23e */ /* 0x000fe400000000ff */
[----:B------:R0:W-:Y:S01]  /*0e50*/  @!P2 FRND.TRUNC R8, R10 ;  /* 0x0000000a0008a307 */ /* 0x0001e2000020d000 */
[----:B------:R-:W-:Y:S01]  /*0e60*/  @!P6 F2FP.PACK_AB R13, RZ, R13 ;  /* 0x0000000dff0de23e */ /* 0x000fe200000000ff */
[----:B------:R-:W-:Y:S01]  /*0e70*/  @!P0 IMAD.MOV.U32 R11, RZ, RZ, 0x2 ;  /* 0x00000002ff0b8424 */ /* 0x000fe200078e00ff */
[----:B------:R-:W-:Y:S02]  /*0e80*/  @!P3 F2FP.PACK_AB R29, RZ, R29 ;  /* 0x0000001dff1db23e */ /* 0x000fe400000000ff */
[----:B-1----:R-:W-:-:S02]  /*0e90*/  @!P0 F2FP.PACK_AB R4, RZ, R4 ;  /* 0x00000004ff04823e */ /* 0x002fc400000000ff */
[----:B------:R-:W-:Y:S01]  /*0ea0*/  @!P5 F2FP.PACK_AB R7, RZ, R7 ;  /* 0x00000007ff07d23e */ /* 0x000fe200000000ff */
[----:B0-----:R-:W-:Y:S01]  /*0eb0*/  @!P0 IMAD.IADD R10, R2, 0x1, R9 ;  /* 0x00000001020a8824 */ /* 0x001fe200078e0209 */
[----:B------:R-:W-:Y:S01]  /*0ec0*/  @!P4 HADD2.F32 R17, -RZ, R17.H0_H0 ;  /* 0x20000011ff11c230 */ /* 0x000fe20000004100 */
[----:B------:R-:W-:Y:S01]  /*0ed0*/  PRMT R15, R4, 0x7610, R15 ;  /* 0x00007610040f7816 */ /* 0x000fe2000000000f */
[----:B------:R-:W-:Y:S01]  /*0ee0*/  @!P6 HADD2.F32 R13, -RZ, R13.H0_H0 ;  /* 0x2000000dff0de230 */ /* 0x000fe20000004100 */
[----:B------:R-:W-:Y:S01]  /*0ef0*/  @!P0 IMAD.WIDE.U32 R10, R10, R11, c[0x0][0x168] ;  /* 0x00005a000a0a8625 */ /* 0x000fe200078e000b */
[----:B------:R-:W-:Y:S02]  /*0f00*/  @!P3 HADD2.F32 R29, -RZ, R29.H0_H0 ;  /* 0x2000001dff1db230 */ /* 0x000fe40000004100 */
[----:B------:R-:W-:Y:S01]  /*0f10*/  @!P5 HADD2.F32 R12, -RZ, R7.H0_H0 ;  /* 0x20000007ff0cd230 */ /* 0x000fe20000004100 */
[----:B------:R-:W-:Y:S01]  /*0f20*/  @!P0 IMAD.MOV.U32 R9, RZ, RZ, R20 ;  /* 0x000000ffff098224 */ /* 0x000fe200078e0014 */
[----:B------:R-:W0:Y:S01]  /*0f30*/  @!P1 FRND.TRUNC R5, R5 ;  /* 0x0000000500059307 */ /* 0x000e22000020d000 */
[----:B------:R1:W-:Y:S03]  /*0f40*/  @!P0 STG.E.U16 [R10.64], R15 ;  /* 0x0000000f0a008986 */ /* 0x0003e6000c101504 */
[----:B------:R-:W-:-:S04]  /*0f50*/  ISETP.GE.AND P0, PT, R9, R3, PT ;  /* 0x000000030900720c */ /* 0x000fc80003f06270 */
[----:B------:R-:W2:Y:S08]  /*0f60*/  @!P3 FRND.TRUNC R6, R29 ;  /* 0x0000001d0006b307 */ /* 0x000eb0000020d000 */
[----:B------:R-:W3:Y:S08]  /*0f70*/  @!P4 FRND.TRUNC R17, R17 ;  /* 0x000000110011c307 */ /* 0x000ef0000020d000 */
[----:B------:R-:W4:Y:S08]  /*0f80*/  @!P6 FRND.TRUNC R13, R13 ;  /* 0x0000000d000de307 */ /* 0x000f30000020d000 */
[----:B------:R-:W5:Y:S01]  /*0f90*/  @!P5 FRND.TRUNC R4, R12 ;  /* 0x0000000c0004d307 */ /* 0x000f62000020d000 */
[----:B0-----:R-:W-:-:S02]  /*0fa0*/  @!P1 F2FP.PACK_AB R14, RZ, R5 ;  /* 0x00000005ff0e923e */ /* 0x001fc400000000ff */
[----:B--2---:R-:W-:Y:S02]  /*0fb0*/  @!P3 F2FP.PACK_AB R7, RZ, R6 ;  /* 0x00000006ff07b23e */ /* 0x004fe400000000ff */
[----:B------:R-:W-:Y:S02]  /*0fc0*/  @!P2 F2FP.PACK_AB R8, RZ, R8 ;  /* 0x00000008ff08a23e */ /* 0x000fe400000000ff */
[----:B---3--:R-:W-:Y:S02]  /*0fd0*/  @!P4 F2FP.PACK_AB R6, RZ, R17 ;  /* 0x00000011ff06c23e */ /* 0x008fe400000000ff */
[----:B----4-:R-:W-:Y:S02]  /*0fe0*/  @!P6 F2FP.PACK_AB R5, RZ, R13 ;  /* 0x0000000dff05e23e */ /* 0x010fe400000000ff */
[----:B-----5:R-:W-:Y:S01]  /*0ff0*/  @!P5 F2FP.PACK_AB R4, RZ, R4 ;  /* 0x00000004ff04d23e */ /* 0x020fe200000000ff */
        /* <DEDUP_REMOVED lines=13> */
.L_x_2868:
[----:B-1----:R-:W-:-:S13]  /*10d0*/  ISETP.GE.AND P0, PT, R9, R3, PT ;  /* 0x000000030900720c */ /* 0x002fda0003f06270 */
[----:B------:R-:W-:Y:S05]  /*10e0*/  @P0 BRA `(.L_x_2870) ;  /* 0x000000c000000947 */ /* 0x000fea0003800000 */
[----:B0-----:R-:W-:Y:S01]  /*10f0*/  IMAD.IADD R10, R2, 0x1, R9 ;  /* 0x00000001020a7824 */ /* 0x001fe200078e0209 */
[----:B------:R-:W-:Y:S01]  /*1100*/  IADD3 R9, R9, 0x80, RZ ;  /* 0x0000008009097810 */ /* 0x000fe20007ffe0ff */
[----:B------:R-:W-:-:S04]  /*1110*/  IMAD.MOV.U32 R11, RZ, RZ, 0x2 ;  /* 0x00000002ff0b7424 */ /* 0x000fc800078e00ff */
[----:B------:R-:W-:-:S05]  /*1120*/  IMAD.WIDE.U32 R10, R10, R11, c[0x0][0x168] ;  /* 0x00005a000a0a7625 */ /* 0x000fca00078e000b */
[----:B------:R0:W-:Y:S02]  /*1130*/  STG.E.U16 [R10.64], R8 ;  /* 0x000000080a007986 */ /* 0x0001e4000c101504 */
.L_x_2869:
[----:B------:R-:W-:-:S13]  /*1140*/  ISETP.GE.AND P0, PT, R9, R3, PT ;  /* 0x000000030900720c */ /* 0x000fda0003f06270 */
[----:B------:R-:W-:Y:S05]  /*1150*/  @P0 BRA `(.L_x_2871) ;  /* 0x000000e000000947 */ /* 0x000fea0003800000 */
[----:B0-----:R-:W-:Y:S01]  /*1160*/  IMAD.IADD R10, R2, 0x1, R9 ;  /* 0x00000001020a7824 */ /* 0x001fe200078e0209 */
[----:B------:R-:W-:Y:S01]  /*1170*/  IADD3 R9, R9, 0x80, RZ ;  /* 0x0000008009097810 */ /* 0x000fe20007ffe0ff */
[----:B------:R-:W-:-:S04]  /*1180*/  IMAD.MOV.U32 R11, RZ, RZ, 0x2 ;  /* 0x00000002ff0b7424 */ /* 0x000fc800078e00ff */
[----:B------:R-:W-:-:S05]  /*1190*/  IMAD.WIDE.U32 R10, R10, R11, c[0x0][0x168] ;  /* 0x00005a000a0a7625 */ /* 0x000fca00078e000b */
[----:B------:R0:W-:Y:S02]  /*11a0*/  STG.E.U16 [R10.64], R7 ;  /* 0x000000070a007986 */ /* 0x0001e4000c101504 */
.L_x_2870:
[----:B------:R-:W-:-:S13]  /*11b0*/  ISETP.GE.AND P0, PT, R9, R3, PT ;  /* 0x000000030900720c */ /* 0x000fda0003f06270 */
[----:B------:R-:W-:Y:S01]  /*11c0*/  @P0 BREAK B1 ;  /* 0x0000000000010942 */ /* 0x000fe20003800000 */
[----:B------:R-:W-:Y:S05]  /*11d0*/  @P0 BRA `(.L_x_2872) ;  /* 0x000000d000000947 */ /* 0x000fea0003800000 */
[----:B0-----:R-:W-:Y:S01]  /*11e0*/  IMAD.IADD R7, R2, 0x1, R9 ;  /* 0x0000000102077824 */ /* 0x001fe200078e0209 */
[----:B------:R-:W-:Y:S01]  /*11f0*/  PRMT R8, R6, 0x7610, R8 ;  /* 0x0000761006087816 */ /* 0x000fe20000000008 */
[----:B------:R-:W-:Y:S01]  /*1200*/  IMAD.MOV.U32 R0, RZ, RZ, 0x2 ;  /* 0x00000002ff007424 */ /* 0x000fe200078e00ff */
[----:B------:R-:W-:-:S03]  /*1210*/  IADD3 R9, R9, 0x80, RZ ;  /* 0x0000008009097810 */ /* 0x000fc60007ffe0ff */
[----:B------:R-:W-:-:S05]  /*1220*/  IMAD.WIDE.U32 R6, R7, R0, c[0x0][0x168] ;  /* 0x00005a0007067625 */ /* 0x000fca00078e0000 */
[----:B------:R0:W-:Y:S02]  /*1230*/  STG.E.U16 [R6.64], R8 ;  /* 0x0000000806007986 */ /* 0x0001e4000c101504 */
.L_x_2871:
[----:B------:R-:W-:Y:S05]  /*1240*/  BSYNC B1 ;  /* 0x0000000000017941 */ /* 0x000fea0003800000 */
.L_x_2867:
[----:B------:R-:W-:-:S13]  /*1250*/  ISETP.GE.AND P0, PT, R9, R3, PT ;  /* 0x000000030900720c */ /* 0x000fda0003f06270 */
[----:B0-----:R-:W-:Y:S01]  /*1260*/  @!P0 IMAD.IADD R6, R2, 0x1, R9 ;  /* 0x0000000102068824 */ /* 0x001fe200078e0209 */
[----:B------:R-:W-:Y:S01]  /*1270*/  @!P0 IADD3 R9, R9, 0x80, RZ ;  /* 0x0000008009098810 */ /* 0x000fe20007ffe0ff */
[----:B------:R-:W-:-:S04]  /*1280*/  @!P0 IMAD.MOV.U32 R7, RZ, RZ, 0x2 ;  /* 0x00000002ff078424 */ /* 0x000fc800078e00ff */
[----:B------:R-:W-:-:S05]  /*1290*/  @!P0 IMAD.WIDE.U32 R6, R6, R7, c[0x0][0x168] ;  /* 0x00005a0006068625 */ /* 0x000fca00078e0007 */
[----:B------:R0:W-:Y:S02]  /*12a0*/  @!P0 STG.E.U16 [R6.64], R5 ;  /* 0x0000000506008986 */ /* 0x0001e4000c101504 */
.L_x_2872:
[----:B------:R-:W-:Y:S05]  /*12b0*/  BSYNC B0 ;  /* 0x0000000000007941 */ /* 0x000fea0003800000 */
.L_x_2866:
[----:B------:R-:W-:Y:S01]  /*12c0*/  WARPSYNC 0xffffffff ;  /* 0xffffffff00007948 */ /* 0x000fe20003800000 */
[----:B------:R-:W-:-:S13]  /*12d0*/  ISETP.GE.AND P0, PT, R9, R3, PT ;  /* 0x000000030900720c */ /* 0x000fda0003f06270 */
[----:B------:R-:W-:Y:S05]  /*12e0*/  @P0 EXIT ;  /* 0x000000000000094d */ /* 0x000fea0003800000 */
[----:B------:R-:W-:Y:S02]  /*12f0*/  IMAD.IADD R2, R2, 0x1, R9 ;  /* 0x0000000102027824 */ /* 0x000fe400078e0209 */
[----:B------:R-:W-:-:S04]  /*1300*/  IMAD.MOV.U32 R3, RZ, RZ, 0x2 ;  /* 0x00000002ff037424 */ /* 0x000fc800078e00ff */
[----:B------:R-:W-:-:S05]  /*1310*/  IMAD.WIDE.U32 R2, R2, R3, c[0x0][0x168] ;  /* 0x00005a0002027625 */ /* 0x000fca00078e0003 */
[----:B------:R-:W-:Y:S01]  /*1320*/  STG.E.U16 [R2.64], R4 ;  /* 0x0000000402007986 */ /* 0x000fe2000c101504 */
[----:B------:R-:W-:Y:S05]  /*1330*/  EXIT ;  /* 0x000000000000794d */ /* 0x000fea0003800000 */
.L_x_2873:
        /* <DEDUP_REMOVED lines=12> */
.L_x_21460:


//--------------------- .text._ZN2at6native29vectorized_elementwise_kernelILi4ENS0_13BinaryFunctorIN3c104HalfES4_S4_ZZZNS0_15binary_internal21div_trunc_kernel_cudaERNS_18TensorIteratorBaseEENKUlvE1_clEvENKUlvE1_clEvEUlS4_S4_E_EESt5arrayIPcLm3EEEEviT0_T1_ --------------------------
	.section	.text._ZN2at6native29vectorized_elementwise_kernelILi4ENS0_13BinaryFunctorIN3c104HalfES4_S4_ZZZNS0_15binary_internal21div_trunc_kernel_cudaERNS_18TensorIteratorBaseEENKUlvE1_clEvENKUlvE1_clEvEUlS4_S4_E_EESt5arrayIPcLm3EEEEviT0_T1_,"ax",@progbits
	.sectioninfo	@"SHI_REGISTERS=32"
	.align	128
        .global         _ZN2at6native29vectorized_elementwise_kernelILi4ENS0_13BinaryFunctorIN3c104HalfES4_S4_ZZZNS0_15binary_internal21div_trunc_kernel_cudaERNS_18TensorIteratorBaseEENKUlvE1_clEvENKUlvE1_clEvEUlS4_S4_E_EESt5arrayIPcLm3EEEEviT0_T1_
        .type           _ZN2at6native29vectorized_elementwise_kernelILi4ENS0_13BinaryFunctorIN3c104HalfES4_S4_ZZZNS0_15binary_internal21div_trunc_kernel_cudaERNS_18TensorIteratorBaseEENKUlvE1_clEvENKUlvE1_clEvEUlS4_S4_E_EESt5arrayIPcLm3EEEEviT0_T1_,@function
        .size           _ZN2at6native29vectorized_elementwise_kernelILi4ENS0_13BinaryFunctorIN3c104HalfES4_S4_ZZZNS0_15binary_internal21div_trunc_kernel_cudaERNS_18TensorIteratorBaseEENKUlvE1_clEvENKUlvE1_clEvEUlS4_S4_E_EESt5arrayIPcLm3EEEEviT0_T1_,(.L_x_21461 - _ZN2at6native29vectorized_elementwise_kernelILi4ENS0_13BinaryFunctorIN3c104HalfES4_S4_ZZZNS0_15binary_internal21div_trunc_kernel_cudaERNS_18TensorIteratorBaseEENKUlvE1_clEvENKUlvE1_clEvEUlS4_S4_E_EESt5arrayIPcLm3EEEEviT0_T1_)
        .other          _ZN2at6native29vectorized_elementwise_kernelILi4ENS0_13BinaryFunctorIN3c104HalfES4_S4_ZZZNS0_15binary_internal21div_trunc_kernel_cudaERNS_18TensorIteratorBaseEENKUlvE1_clEvENKUlvE1_clEvEUlS4_S4_E_EESt5arrayIPcLm3EEEEviT0_T1_,@"STO_CUDA_ENTRY STV_DEFAULT"
_ZN2at6native29vectorized_elementwise_kernelILi4ENS0_13BinaryFunctorIN3c104HalfES4_S4_ZZZNS0_15binary_internal21div_trunc_kernel_cudaERNS_18TensorIteratorBaseEENKUlvE1_clEvENKUlvE1_clEvEUlS4_S4_E_EESt5arrayIPcLm3EEEEviT0_T1_:
.text._ZN2at6native29vectorized_elementwise_kernelILi4ENS0_13BinaryFunctorIN3c104HalfES4_S4_ZZZNS0_15binary_internal21div_trunc_kernel_cudaERNS_18TensorIteratorBaseEENKUlvE1_clEvENKUlvE1_clEvEUlS4_S4_E_EESt5arrayIPcLm3EEEEviT0_T1_:
        /* <DEDUP_REMOVED lines=15> */
[----:B------:R-:W4:Y:S04]  /*00f0*/  LDG.E.64 R8, [R14.64] ;  /* 0x000000040e087981 */ /* 0x000f28000c1e1b00 */
[----:B------:R0:W5:Y:S01]  /*0100*/  LDG.E.64 R4, [R14.64+0x400] ;  /* 0x000400040e047981 */ /* 0x000162000c1e1b00 */
[----:B------:R-:W-:-:S06]  /*0110*/  IMAD.WIDE.U32 R2, R2, R3, c[0x0][0x168] ;  /* 0x00005a0002027625 */ /* 0x000fcc00078e0003 */
[----:B------:R-:W-:Y:S01]  /*0120*/  IMAD.WIDE R2, R0, 0x8, R2 ;  /* 0x0000000800027825 */ /* 0x000fe200078e0202 */
[--C-:B--2---:R-:W-:Y:S02]  /*0130*/  HADD2.F32 R18, -RZ, R10.reuse.H0_H0 ;  /* 0x2000000aff127230 */ /* 0x104fe40000004100 */
[----:B------:R-:W-:Y:S02]  /*0140*/  HADD2.F32 R19, -RZ, R10.H1_H1 ;  /* 0x3000000aff137230 */ /* 0x000fe40000004100 */
[--C-:B------:R-:W-:Y:S02]  /*0150*/  HADD2.F32 R12, -RZ, R11.reuse.H0_H0 ;  /* 0x2000000bff0c7230 */ /* 0x100fe40000004100 */
[----:B------:R-:W1:Y:S01]  /*0160*/  MUFU.RCP R18, R18 ;  /* 0x0000001200127308 */ /* 0x000e620000001000 */
[----:B---3--:R-:W-:Y:S02]  /*0170*/  HADD2.F32 R10, -RZ, R6.H0_H0 ;  /* 0x20000006ff0a7230 */ /* 0x008fe40000004100 */
[----:B------:R-:W-:-:S02]  /*0180*/  HADD2.F32 R11, -RZ, R11.H1_H1 ;  /* 0x3000000bff0b7230 */ /* 0x000fc40000004100 */
[--C-:B------:R-:W-:Y:S02]  /*0190*/  HADD2.F32 R17, -RZ, R7.reuse.H0_H0 ;  /* 0x20000007ff117230 */ /* 0x100fe40000004100 */
[--C-:B----4-:R-:W-:Y:S01]  /*01a0*/  HADD2.F32 R13, -RZ, R8.reuse.H0_H0 ;  /* 0x20000008ff0d7230 */ /* 0x110fe20000004100 */
[----:B------:R-:W2:Y:S01]  /*01b0*/  MUFU.RCP R19, R19 ;  /* 0x0000001300137308 */ /* 0x000ea20000001000 */
[----:B------:R-:W-:Y:S02]  /*01c0*/  HADD2.F32 R7, -RZ, R7.H1_H1 ;  /* 0x30000007ff077230 */ /* 0x000fe40000004100 */
[----:B0-----:R-:W-:Y:S02]  /*01d0*/  HADD2.F32 R14, -RZ, R8.H1_H1 ;  /* 0x30000008ff0e7230 */ /* 0x001fe40000004100 */
[----:B------:R-:W-:Y:S02]  /*01e0*/  HADD2.F32 R6, -RZ, R6.H1_H1 ;  /* 0x30000006ff067230 */ /* 0x000fe40000004100 */
[--C-:B------:R-:W-:Y:S01]  /*01f0*/  HADD2.F32 R15, -RZ, R9.reuse.H0_H0 ;  /* 0x20000009ff0f7230 */ /* 0x100fe20000004100 */
[----:B------:R-:W0:Y:S01]  /*0200*/  MUFU.RCP R12, R12 ;  /* 0x0000000c000c7308 */ /* 0x000e220000001000 */
[----:B-1----:R-:W-:Y:S01]  /*0210*/  FMUL.FTZ R13, R13, R18 ;  /* 0x000000120d0d7220 */ /* 0x002fe20000410000 */
[----:B------:R-:W-:-:S04]  /*0220*/  HADD2.F32 R16, -RZ, R9.H1_H1 ;  /* 0x30000009ff107230 */ /* 0x000fc80000004100 */
[----:B------:R-:W-:Y:S02]  /*0230*/  F2FP.PACK_AB R13, RZ, R13 ;  /* 0x0000000dff0d723e */ /* 0x000fe400000000ff */
[----:B------:R-:W-:Y:S01]  /*0240*/  MUFU.RCP R10, R10 ;  /* 0x0000000a000a7308 */ /* 0x000fe20000001000 */
[----:B--2---:R-:W-:Y:S02]  /*0250*/  FMUL.FTZ R14, R14, R19 ;  /* 0x000000130e0e7220 */ /* 0x004fe40000410000 */
[----:B------:R-:W-:-:S03]  /*0260*/  HADD2.F32 R13, -RZ, R13.H0_H0 ;  /* 0x2000000dff0d7230 */ /* 0x000fc60000004100 */
[----:B------:R-:W-:Y:S02]  /*0270*/  F2FP.PACK_AB R14, RZ, R14 ;  /* 0x0000000eff0e723e */ /* 0x000fe400000000ff */
[----:B------:R-:W1:Y:S01]  /*0280*/  MUFU.RCP R11, R11 ;  /* 0x0000000b000b7308 */ /* 0x000e620000001000 */
[----:B0-----:R-:W-:Y:S02]  /*0290*/  FMUL.FTZ R15, R15, R12 ;  /* 0x0000000c0f0f7220 */ /* 0x001fe40000410000 */
[----:B------:R-:W-:Y:S02]  /*02a0*/  HADD2.F32 R12, -RZ, R14.H0_H0 ;  /* 0x2000000eff0c7230 */ /* 0x000fe40000004100 */
[----:B-----5:R-:W-:Y:S01]  /*02b0*/  HADD2.F32 R14, -RZ, R5.H1_H1 ;  /* 0x30000005ff0e7230 */ /* 0x020fe20000004100 */
[----:B------:R-:W-:Y:S02]  /*02c0*/  F2FP.PACK_AB R15, RZ, R15 ;  /* 0x0000000fff0f723e */ /* 0x000fe400000000ff */
[----:B------:R0:W-:Y:S03]  /*02d0*/  MUFU.RCP R8, R17 ;  /* 0x0000001100087308 */ /* 0x0001e60000001000 */
[----:B------:R-:W-:-:S05]  /*02e0*/  HADD2.F32 R15, -RZ, R15.H0_H0 ;  /* 0x2000000fff0f7230 */ /* 0x000fca0000004100 */
[----:B------:R-:W2:Y:S01]  /*02f0*/  MUFU.RCP R7, R7 ;  /* 0x0000000700077308 */ /* 0x000ea20000001000 */
[----:B0-----:R-:W-:Y:S01]  /*0300*/  HADD2.F32 R17, -RZ, R4.H0_H0 ;  /* 0x20000004ff117230 */ /* 0x001fe20000004100 */
[----:B-1----:R-:W-:-:S04]  /*0310*/  FMUL.FTZ R11, R16, R11 ;  /* 0x0000000b100b7220 */ /* 0x002fc80000410000 */
[----:B------:R-:W-:Y:S01]  /*0320*/  FMUL.FTZ R10, R17, R10 ;  /* 0x0000000a110a7220 */ /* 0x000fe20000410000 */
[----:B------:R-:W-:Y:S01]  /*0330*/  HADD2.F32 R17, -RZ, R4.H1_H1 ;  /* 0x30000004ff117230 */ /* 0x000fe20000004100 */
[----:B------:R-:W0:Y:S01]  /*0340*/  MUFU.RCP R6, R6 ;  /* 0x0000000600067308 */ /* 0x000e220000001000 */
[----:B------:R-:W-:Y:S02]  /*0350*/  F2FP.PACK_AB R11, RZ, R11 ;  /* 0x0000000bff0b723e */ /* 0x000fe400000000ff */
[----:B------:R-:W-:-:S03]  /*0360*/  F2FP.PACK_AB R10, RZ, R10 ;  /* 0x0000000aff0a723e */ /* 0x000fc600000000ff */
[----:B------:R-:W-:Y:S02]  /*0370*/  HADD2.F32 R11, -RZ, R11.H0_H0 ;  /* 0x2000000bff0b7230 */ /* 0x000fe40000004100 */
[----:B------:R1:W-:Y:S01]  /*0380*/  FRND.TRUNC R9, R13 ;  /* 0x0000000d00097307 */ /* 0x0003e2000020d000 */
[----:B--2---:R-:W-:Y:S01]  /*0390*/  FMUL.FTZ R7, R14, R7 ;  /* 0x000000070e077220 */ /* 0x004fe20000410000 */
[----:B------:R-:W-:-:S04]  /*03a0*/  HADD2.F32 R10, -RZ, R10.H0_H0 ;  /* 0x2000000aff0a7230 */ /* 0x000fc80000004100 */
[----:B------:R-:W-:Y:S01]  /*03b0*/  F2FP.PACK_AB R7, RZ, R7 ;  /* 0x00000007ff07723e */ /* 0x000fe200000000ff */
[----:B0-----:R-:W-:Y:S01]  /*03c0*/  FMUL.FTZ R6, R17, R6 ;  /* 0x0000000611067220 */ /* 0x001fe20000410000 */
[----:B-1----:R-:W-:Y:S01]  /*03d0*/  HADD2.F32 R13, -RZ, R5.H0_H0 ;  /* 0x20000005ff0d7230 */ /* 0x002fe20000004100 */
[----:B------:R-:W-:Y:S02]  /*03e0*/  FRND.TRUNC R4, R15 ;  /* 0x0000000f00047307 */ /* 0x000fe4000020d000 */
[----:B------:R-:W-:Y:S01]  /*03f0*/  HADD2.F32 R7, -RZ, R7.H0_H0 ;  /* 0x20000007ff077230 */ /* 0x000fe20000004100 */
[----:B------:R-:W-:Y:S01]  /*0400*/  F2FP.PACK_AB R6, RZ, R6 ;  /* 0x00000006ff06723e */ /* 0x000fe200000000ff */
[----:B------:R-:W-:-:S04]  /*0410*/  FMUL.FTZ R8, R13, R8 ;  /* 0x000000080d087220 */ /* 0x000fc80000410000 */
[----:B------:R-:W-:Y:S01]  /*0420*/  HADD2.F32 R6, -RZ, R6.H0_H0 ;  /* 0x20000006ff067230 */ /* 0x000fe20000004100 */
[----:B------:R-:W-:Y:S01]  /*0430*/  F2FP.PACK_AB R8, RZ, R8 ;  /* 0x00000008ff08723e */ /* 0x000fe200000000ff */
[----:B------:R-:W0:Y:S04]  /*0440*/  FRND.TRUNC R11, R11 ;  /* 0x0000000b000b7307 */ /* 0x000e28000020d000 */
[----:B------:R-:W-:-:S04]  /*0450*/  HADD2.F32 R8, -RZ, R8.H0_H0 ;  /* 0x20000008ff087230 */ /* 0x000fc80000004100 */
[----:B------:R-:W1:Y:S08]  /*0460*/  FRND.TRUNC R12, R12 ;  /* 0x0000000c000c7307 */ /* 0x000e70000020d000 */
[----:B------:R-:W-:Y:S01]  /*0470*/  FRND.TRUNC R10, R10 ;  /* 0x0000000a000a7307 */ /* 0x000fe2000020d000 */
[----:B0-----:R-:W-:-:S07]  /*0480*/  F2FP.PACK_AB R13, R11, R4 ;  /* 0x000000040b0d723e */ /* 0x001fce00000000ff */
[----:B------:R-:W0:Y:S01]  /*0490*/  FRND.TRUNC R5, R6 ;  /* 0x0000000600057307 */ /* 0x000e22000020d000 */
[----:B-1----:R-:W-:-:S05]  /*04a0*/  F2FP.PACK_AB R12, R12, R9 ;  /* 0x000000090c0c723e */ /* 0x002fca00000000ff */
[----:B------:R-:W-:Y:S02]  /*04b0*/  STG.E.64 [R2.64], R12 ;  /* 0x0000000c02007986 */ /* 0x000fe4000c101b04 */
[----:B------:R-:W-:Y:S08]  /*04c0*/  FRND.TRUNC R8, R8 ;  /* 0x0000000800087307 */ /* 0x000ff0000020d000 */
[----:B------:R-:W1:Y:S01]  /*04d0*/  FRND.TRUNC R7, R7 ;  /* 0x0000000700077307 */ /* 0x000e62000020d000 */
[----:B0-----:R-:W-:-:S02]  /*04e0*/  F2FP.PACK_AB R10, R5, R10 ;  /* 0x0000000a050a723e */ /* 0x001fc400000000ff */
[----:B-1----:R-:W-:-:S05]  /*04f0*/  F2FP.PACK_AB R11, R7, R8 ;  /* 0x00000008070b723e */ /* 0x002fca00000000ff */
[----:B------:R-:W-:Y:S01]  /*0500*/  STG.E.64 [R2.64+0x400], R10 ;  /* 0x0004000a02007986 */ /* 0x000fe2000c101b04 */
[----:B------:R-:W-:Y:S05]  /*0510*/  EXIT ;  /* 0x000000000000794d */ /* 0x000fea0003800000 */
.L_x_2874:
        /* <DEDUP_REMOVED lines=181> */
.L_x_2877:
[----:B-1----:R-:W-:-:S13]  /*1070*/  ISETP.GE.AND P0, PT, R9, R3, PT ;  /* 0x000000030900720c */ /* 0x002fda0003f06270 */
[----:B------:R-:W-:Y:S05]  /*1080*/  @P0 BRA `(.L_x_2879) ;  /* 0x000000c000000947 */ /* 0x000fea0003800000 */
[----:B0-----:R-:W-:Y:S01]  /*1090*/  IMAD.IADD R10, R2, 0x1, R9 ;  /* 0x00000001020a7824 */ /* 0x001fe200078e0209 */
[----:B------:R-:W-:Y:S01]  /*10a0*/  IADD3 R9, R9, 0x80, RZ ;  /* 0x0000008009097810 */ /* 0x000fe20007ffe0ff */
[----:B------:R-:W-:-:S04]  /*10b0*/  IMAD.MOV.U32 R11, RZ, RZ, 0x2 ;  /* 0x00000002ff0b7424 */ /* 0x000fc800078e00ff */
[----:B------:R-:W-:-:S05]  /*10c0*/  IMAD.WIDE.U32 R10, R10, R11, c[0x0][0x168] ;  /* 0x00005a000a0a7625 */ /* 0x000fca00078e000b */
[----:B------:R0:W-:Y:S02]  /*10d0*/  STG.E.U16 [R10.64], R8 ;  /* 0x000000080a007986 */ /* 0x0001e4000c101504 */
.L_x_2878:
[----:B------:R-:W-:-:S13]  /*10e0*/  ISETP.GE.AND P0, PT, R9, R3, PT ;  /* 0x000000030900720c */ /* 0x000fda0003f06270 */
[----:B------:R-:W-:Y:S05]  /*10f0*/  @P0 BRA `(.L_x_2880) ;  /* 0x000000e000000947 */ /* 0x000fea0003800000 */
[----:B0-----:R-:W-:Y:S01]  /*1100*/  IMAD.IADD R10, R2, 0x1, R9 ;  /* 0x00000001020a7824 */ /* 0x001fe200078e0209 */
[----:B------:R-:W-:Y:S01]  /*1110*/  IADD3 R9, R9, 0x80, RZ ;  /* 0x0000008009097810 */ /* 0x000fe20007ffe0ff */
[----:B------:R-:W-:-:S04]  /*1120*/  IMAD.MOV.U32 R11, RZ, RZ, 0x2 ;  /* 0x00000002ff0b7424 */ /* 0x000fc800078e00ff */
[----:B------:R-:W-:-:S05]  /*1130*/  IMAD.WIDE.U32 R10, R10, R11, c[0x0][0x168] ;  /* 0x00005a000a0a7625 */ /* 0x000fca00078e000b */
[----:B------:R0:W-:Y:S02]  /*1140*/  STG.E.U16 [R10.64], R7 ;  /* 0x000000070a007986 */ /* 0x0001e4000c101504 */
.L_x_2879:
        /* <DEDUP_REMOVED lines=9> */
.L_x_2880:
[----:B------:R-:W-:Y:S05]  /*11e0*/  BSYNC B1 ;  /* 0x0000000000017941 */ /* 0x000fea0003800000 */
.L_x_2876:
[----:B------:R-:W-:-:S13]  /*11f0*/  ISETP.GE.AND P0, PT, R9, R3, PT ;  /* 0x000000030900720c */ /* 0x000fda0003f06270 */
[----:B0-----:R-:W-:Y:S01]  /*1200*/  @!P0 IMAD.IADD R6, R2, 0x1, R9 ;  /* 0x0000000102068824 */ /* 0x001fe200078e0209 */
[----:B------:R-:W-:Y:S01]  /*1210*/  @!P0 IADD3 R9, R9, 0x80, RZ ;  /* 0x0000008009098810 */ /* 0x000fe20007ffe0ff */
[----:B------:R-:W-:-:S04]  /*1220*/  @!P0 IMAD.MOV.U32 R7, RZ, RZ, 0x2 ;  /* 0x00000002ff078424 */ /* 0x000fc800078e00ff */
[----:B------:R-:W-:-:S05]  /*1230*/  @!P0 IMAD.WIDE.U32 R6, R6, R7, c[0x0][0x168] ;  /* 0x00005a0006068625 */ /* 0x000fca00078e0007 */
[----:B------:R0:W-:Y:S02]  /*1240*/  @!P0 STG.E.U16 [R6.64], R5 ;  /* 0x0000000506008986 */ /* 0x0001e4000c101504 */
.L_x_2881:
[----:B------:R-:W-:Y:S05]  /*1250*/  BSYNC B0 ;  /* 0x0000000000007941 */ /* 0x000fea0003800000 */
.L_x_2875:
        /* <DEDUP_REMOVED lines=8> */
.L_x_2882:
        /* <DEDUP_REMOVED lines=10> */
.L_x_21461:


//--------------------- .text._ZN2at6native29vectorized_elementwise_kernelILi8ENS0_13BinaryFunctorIN3c104HalfES4_S4_ZZZNS0_15binary_internal21div_trunc_kernel_cudaERNS_18TensorIteratorBaseEENKUlvE1_clEvENKUlvE1_clEvEUlS4_S4_E_EESt5arrayIPcLm3EEEEviT0_T1_ --------------------------
	.section	.text._ZN2at6native29vectorized_elementwise_kernelILi8ENS0_13BinaryFunctorIN3c104HalfES4_S4_ZZZNS0_15binary_internal21div_trunc_kernel_cudaERNS_18TensorIteratorBaseEENKUlvE1_clEvENKUlvE1_clEvEUlS4_S4_E_EESt5arrayIPcLm3EEEEviT0_T1_,"ax",@progbits
	.sectioninfo	@"SHI_REGISTERS=4"
	.align	128
        .global         _ZN2at6native29vectorized_elementwise_kernelILi8ENS0_13BinaryFunctorIN3c104HalfES4_S4_ZZZNS0_15binary_internal21div_trunc_kernel_cudaERNS_18TensorIteratorBaseEENKUlvE1_clEvENKUlvE1_clEvEUlS4_S4_E_EESt5arrayIPcLm3EEEEviT0_T1_
        .type           _ZN2at6native29vectorized_elementwise_kernelILi8ENS0_13BinaryFunctorIN3c104HalfES4_S4_ZZZNS0_15binary_internal21div_trunc_kernel_cudaERNS_18TensorIteratorBaseEENKUlvE1_clEvENKUlvE1_clEvEUlS4_S4_E_EESt5arrayIPcLm3EEEEviT0_T1_,@function
        .size           _ZN2at6native29vectorized_elementwise_kernelILi8ENS0_13BinaryFunctorIN3c104HalfES4_S4_ZZZNS0_15binary_internal21div_trunc_kernel_cudaERNS_18TensorIteratorBaseEENKUlvE1_clEvENKUlvE1_clEvEUlS4_S4_E_EESt5arrayIPcLm3EEEEviT0_T1_,(.L_x_21462 - _ZN2at6native29vectorized_elementwise_kernelILi8ENS0_13BinaryFunctorIN3c104HalfES4_S4_ZZZNS0_15binary_internal21div_trunc_kernel_cudaERNS_18TensorIteratorBaseEENKUlvE1_clEvENKUlvE1_clEvEUlS4_S4_E_EESt5arrayIPcLm3EEEEviT0_T1_)
        .other          _ZN2at6native29vectorized_elementwise_kernelILi8ENS0_13BinaryFunctorIN3c104HalfES4_S4_ZZZNS0_15binary_internal21div_trunc_kernel_cudaERNS_18TensorIteratorBaseEENKUlvE1_clEvENKUlvE1_clEvEUlS4_S4_E_EESt5arrayIPcLm3EEEEviT0_T1_,@"STO_CUDA_ENTRY STV_DEFAULT"
_ZN2at6native29vectorized_elementwise_kernelILi8ENS0_13BinaryFunctorIN3c104HalfES4_S4_ZZZNS0_15binary_internal21div_trunc_kernel_cudaERNS_18TensorIteratorBaseEENKUlvE1_clEvENKUlvE1_clEvEUlS4_S4_E_EESt5arrayIPcLm3EEEEviT0_T1_:
.text._ZN2at6native29vectorized_elementwise_kernelILi8ENS0_13BinaryFunctorIN3c104HalfES4_S4_ZZZNS0_15binary_internal21div_trunc_kernel_cudaERNS_18TensorIteratorBaseEENKUlvE1_clEvENKUlvE1_clEvEUlS4_S4_E_EESt5arrayIPcLm3EEEEviT0_T1_:
[----:B------:R-:W-:Y:S02]  /*0000*/  MOV R1, c[0x0][0x28] ;  /* 0x00000a0000017a02 */ /* 0x000fe40000000f00 */
[----:B------:R-:W-:Y:S05]  /*0010*/  EXIT ;  /* 0x000000000000794d */ /* 0x000fea0003800000 */
.L_x_2883:
        /* <DEDUP_REMOVED lines=14> */
.L_x_21462:


//--------------------- .text._ZN2at6native18elementwise_kernelILi128ELi4EZNS0_15gpu_kernel_implINS0_13BUnaryFunctorIN3c104HalfES5_S5_ZZZNS0_15binary_internal21div_trunc_kernel_cudaERNS_18TensorIteratorBaseEENKUlvE1_clEvENKUlvE1_clEvEUlS5_S5_E_EEEEvS8_RKT_EUliE_EEviT1_ --------------------------
	.section	.text._ZN2at6native18elementwise_kernelILi128ELi4EZNS0_15gpu_kernel_implINS0_13BUnaryFunctorIN3c104HalfES5_S5_ZZZNS0_15binary_internal21div_trunc_kernel_cudaERNS_18TensorIteratorBaseEENKUlvE1_clEvENKUlvE1_clEvEUlS5_S5_E_EEEEvS8_RKT_EUliE_EEviT1_,"ax",@progbits
	.sectioninfo	@"SHI_REGISTERS=26"
	.align	128
        .global         _ZN2at6native18elementwise_kernelILi128ELi4EZNS0_15gpu_kernel_implINS0_13BUnaryFunctorIN3c104HalfES5_S5_ZZZNS0_15binary_internal21div_trunc_kernel_cudaERNS_18TensorIteratorBaseEENKUlvE1_clEvENKUlvE1_clEvEUlS5_S5_E_EEEEvS8_RKT_EUliE_EEviT1_
        .type           _ZN2at6native18elementwise_kernelILi128ELi4EZNS0_15gpu_kernel_implINS0_13BUnaryFunctorIN3c104HalfES5_S5_ZZZNS0_15binary_internal21div_trunc_kernel_cudaERNS_18TensorIteratorBaseEENKUlvE1_clEvENKUlvE1_clEvEUlS5_S5_E_EEEEvS8_RKT_EUliE_EEviT1_,@function
        .size           _ZN2at6native18elementwise_kernelILi128ELi4EZNS0_15gpu_kernel_implINS0_13BUnaryFunctorIN3c104HalfES5_S5_ZZZNS0_15binary_internal21div_trunc_kernel_cudaERNS_18TensorIteratorBaseEENKUlvE1_clEvENKUlvE1_clEvEUlS5_S5_E_EEEEvS8_RKT_EUliE_EEviT1_,(.L_x_21463 - _ZN2at6native18elementwise_kernelILi128ELi4EZNS0_15gpu_kernel_implINS0_13BUnaryFunctorIN3c104HalfES5_S5_ZZZNS0_15binary_internal21div_trunc_kernel_cudaERNS_18TensorIteratorBaseEENKUlvE1_clEvENKUlvE1_clEvEUlS5_S5_E_EEEEvS8_RKT_EUliE_EEviT1_)
        .other          _ZN2at6native18elementwise_kernelILi128ELi4EZNS0_15gpu_kernel_implINS0_13BUnaryFunctorIN3c104HalfES5_S5_ZZZNS0_15binary_internal21div_trunc_kernel_cudaERNS_18TensorIteratorBaseEENKUlvE1_clEvENKUlvE1_clEvEUlS5_S5_E_EEEEvS8_RKT_EUliE_EEviT1_,@"STO_CUDA_ENTRY STV_DEFAULT"
_ZN2at6native18elementwise_kernelILi128ELi4EZNS0_15gpu_kernel_implINS0_13BUnaryFunctorIN3c104HalfES5_S5_ZZZNS0_15binary_internal21div_trunc_kernel_cudaERNS_18TensorIteratorBaseEENKUlvE1_clEvENKUlvE1_clEvEUlS5_S5_E_EEEEvS8_RKT_EUliE_EEviT1_:
.text._ZN2at6native18elementwise_kernelILi128ELi4EZNS0_15gpu_kernel_implINS0_13BUnaryFunctorIN3c104HalfES5_S5_ZZZNS0_15binary_internal21div_trunc_kernel_cudaERNS_18TensorIteratorBaseEENKUlvE1_clEvENKUlvE1_clEvEUlS5_S5_E_EEEEvS8_RKT_EUliE_EEviT1_:
        /* <DEDUP_REMOVED lines=237> */
.L_x_2886:
        /* <DEDUP_REMOVED lines=20> */
.L_x_2890:
[----:B------:R-:W2:Y:S02]  /*1010*/  LDG.E.U8 R2, [R2.64] ;  /* 0x0000002402027981 */ /* 0x000ea4000c1e1100 */
[----:B--2---:R-:W0:Y:S02]  /*1020*/  I2F.U16 R0, R2 ;  /* 0x0000000200007306 */ /* 0x004e240000101000 */
[----:B0-----:R-:W-:Y:S01]  /*1030*/  F2FP.PACK_AB R0, RZ, R0 ;  /* 0x00000000ff00723e */ /* 0x001fe200000000ff */
[----:B------:R-:W-:Y:S05]  /*1040*/  BRA `(.L_x_2892) ;  /* 0x00000e1000007947 */ /* 0x000fea0003800000 */
.L_x_2889:
        /* <DEDUP_REMOVED lines=10> */
.L_x_2894:
[----:B------:R-:W2:Y:S02]  /*10f0*/  LDG.E R2, [R2.64] ;  /* 0x0000002402027981 */ /* 0x000ea4000c1e1900 */
[----:B--2---:R-:W0:Y:S02]  /*1100*/  I2F R0, R2 ;  /* 0x0000000200007306 */ /* 0x004e240000201400 */
[----:B0-----:R-:W-:Y:S01]  /*1110*/  F2FP.PACK_AB R0, RZ, R0 ;  /* 0x00000000ff00723e */ /* 0x001fe200000000ff */
[----:B------:R-:W-:Y:S05]  /*1120*/  BRA `(.L_x_2892) ;  /* 0x00000d3000007947 */ /* 0x000fea0003800000 */
.L_x_2893:
[----:B------:R-:W2:Y:S02]  /*1130*/  LDG.E.U16 R2, [R2.64] ;  /* 0x0000002402027981 */ /* 0x000ea4000c1e1500 */
[----:B--2---:R-:W0:Y:S02]  /*1140*/  I2F.S16 R0, R2 ;  /* 0x0000000200007306 */ /* 0x004e240000101400 */
[----:B0-----:R-:W-:Y:S01]  /*1150*/  F2FP.PACK_AB R0, RZ, R0 ;  /* 0x00000000ff00723e */ /* 0x001fe200000000ff */
[----:B------:R-:W-:Y:S05]  /*1160*/  BRA `(.L_x_2892) ;  /* 0x00000cf000007947 */ /* 0x000fea0003800000 */
.L_x_2888:
        /* <DEDUP_REMOVED lines=9> */
.L_x_2896:
[----:B------:R0:W5:Y:S01]  /*1200*/  LDG.E.U16 R0, [R2.64] ;  /* 0x0000002402007981 */ /* 0x000162000c1e1500 */
[----:B------:R-:W-:Y:S05]  /*1210*/  BRA `(.L_x_2892) ;  /* 0x00000c4000007947 */ /* 0x000fea0003800000 */
.L_x_2895:
        /* <DEDUP_REMOVED lines=9> */
.L_x_2898:
[----:B------:R0:W5:Y:S01]  /*12b0*/  LDG.E.U16 R0, [R2.64] ;  /* 0x0000002402007981 */ /* 0x000162000c1e1500 */
[----:B------:R-:W-:Y:S05]  /*12c0*/  BRA `(.L_x_2892) ;  /* 0x00000b9000007947 */ /* 0x000fea0003800000 */
.L_x_2897:
[----:B------:R-:W2:Y:S02]  /*12d0*/  LDG.E.64 R2, [R2.64] ;  /* 0x0000002402027981 */ /* 0x000ea4000c1e1b00 */
[----:B--2---:R-:W0:Y:S01]  /*12e0*/  F2F.F32.F64 R0, R2 ;  /* 0x0000000200007310 */ /* 0x004e220000301000 */
[----:B------:R-:W0:-:S14]  /*12f0*/  DSETP.GEU.AND P0, PT, |R2|, c[0x2][0x0], PT ;  /* 0x008000000200762a */ /* 0x000e1c0003f0e200 */
[----:B0-----:R-:W-:-:S05]  /*1300*/  @!P0 FMUL R0, R0, 1.175494350822287508e-38 ;  /* 0x0080000000008820 */ /* 0x001fca0000400000 */
[----:B------:R-:W-:Y:S01]  /*1310*/  F2FP.PACK_AB R0, RZ, R0 ;  /* 0x00000000ff00723e */ /* 0x000fe200000000ff */
[----:B------:R-:W-:Y:S05]  /*1320*/  BRA `(.L_x_2892) ;  /* 0x00000b3000007947 */ /* 0x000fea0003800000 */
.L_x_2887:
        /* <DEDUP_REMOVED lines=13> */
.L_x_2901:
[----:B------:R-:W2:Y:S02]  /*1400*/  LDG.E.64 R2, [R2.64] ;  /* 0x0000002402027981 */ /* 0x000ea4000c1e1b00 */
[----:B--2---:R-:W0:Y:S01]  /*1410*/  F2F.F32.F64 R0, R2 ;  /* 0x0000000200007310 */ /* 0x004e220000301000 */
[----:B------:R-:W0:-:S14]  /*1420*/  DSETP.GEU.AND P0, PT, |R2|, c[0x2][0x0], PT ;  /* 0x008000000200762a */ /* 0x000e1c0003f0e200 */
[----:B0-----:R-:W-:-:S05]  /*1430*/  @!P0 FMUL R0, R0, 1.175494350822287508e-38 ;  /* 0x0080000000008820 */ /* 0x001fca0000400000 */
[----:B------:R-:W-:Y:S01]  /*1440*/  F2FP.PACK_AB R0, RZ, R0 ;  /* 0x00000000ff00723e */ /* 0x000fe200000000ff */
[----:B------:R-:W-:Y:S05]  /*1450*/  BRA `(.L_x_2892) ;  /* 0x00000a0000007947 */ /* 0x000fea0003800000 */
.L_x_2900:
        /* <DEDUP_REMOVED lines=28> */
.L_x_2903:
        /* <DEDUP_REMOVED lines=15> */
.L_x_2902:
[----:B------:R-:W2:Y:S02]  /*1710*/  LDG.E.U16 R0, [R2.64] ;  /* 0x0000002402007981 */ /* 0x000ea4000c1e1500 */
[----:B--2---:R-:W-:-:S04]  /*1720*/  PRMT R0, RZ, 0x5410, R0 ;  /* 0x00005410ff007816 */ /* 0x004fc80000000000 */
[----:B------:R-:W-:Y:S01]  /*1730*/  F2FP.PACK_AB R0, RZ, R0 ;  /* 0x00000000ff00723e */ /* 0x000fe200000000ff */
[----:B------:R-:W-:Y:S05]  /*1740*/  BRA `(.L_x_2892) ;  /* 0x0000071000007947 */ /* 0x000fea0003800000 */
.L_x_2899:
        /* <DEDUP_REMOVED lines=12> */
.L_x_2906:
        /* <DEDUP_REMOVED lines=21> */
.L_x_2910:
[----:B------:R-:W-:Y:S05]  /*1960*/  BSYNC B1 ;  /* 0x0000000000017941 */ /* 0x000fea0003800000 */
.L_x_2909:
[----:B------:R-:W-:Y:S01]  /*1970*/  LEA R3, R0, 0x3b800000, 0x17 ;  /* 0x3b80000000037811 */ /* 0x000fe200078eb8ff */
[----:B------:R-:W-:-:S05]  /*1980*/  IMAD.SHL.U32 R0, R2, 0x100000, RZ ;  /* 0x0010000002007824 */ /* 0x000fca00078e00ff */
[----:B------:R-:W-:Y:S02]  /*1990*/  LOP3.LUT R0, R3, R0, R4, 0xfe, !PT ;  /* 0x0000000003007212 */ /* 0x000fe400078efe04 */
.L_x_2908:
[----:B------:R-:W-:Y:S05]  /*19a0*/  BSYNC B0 ;  /* 0x0000000000007941 */ /* 0x000fea0003800000 */
.L_x_2907:
[----:B------:R-:W-:Y:S01]  /*19b0*/  F2FP.PACK_AB R0, RZ, R0 ;  /* 0x00000000ff00723e */ /* 0x000fe200000000ff */
[----:B------:R-:W-:Y:S05]  /*19c0*/  BRA `(.L_x_2892) ;  /* 0x0000049000007947 */ /* 0x000fea0003800000 */
.L_x_2905:
        /* <DEDUP_REMOVED lines=21> */
.L_x_2914:
[----:B------:R-:W-:Y:S05]  /*1b20*/  BSYNC B1 ;  /* 0x0000000000017941 */ /* 0x000fea0003800000 */
.L_x_2913:
[----:B------:R-:W-:Y:S01]  /*1b30*/  LEA R3, R0, 0x37800000, 0x17 ;  /* 0x3780000000037811 */ /* 0x000fe200078eb8ff */
[----:B------:R-:W-:-:S05]  /*1b40*/  IMAD.SHL.U32 R0, R2, 0x200000, RZ ;  /* 0x0020000002007824 */ /* 0x000fca00078e00ff */
[----:B------:R-:W-:Y:S02]  /*1b50*/  LOP3.LUT R0, R3, R0, R4, 0xfe, !PT ;  /* 0x0000000003007212 */ /* 0x000fe400078efe04 */
.L_x_2912:
[----:B------:R-:W-:Y:S05]  /*1b60*/  BSYNC B0 ;  /* 0x0000000000007941 */ /* 0x000fea0003800000 */
.L_x_2911:
[----:B------:R-:W-:Y:S01]  /*1b70*/  F2FP.PACK_AB R0, RZ, R0 ;  /* 0x00000000ff00723e */ /* 0x000fe200000000ff */
[----:B------:R-:W-:Y:S05]  /*1b80*/  BRA `(.L_x_2892) ;  /* 0x000002d000007947 */ /* 0x000fea0003800000 */
.L_x_2904:
        /* <DEDUP_REMOVED lines=14> */
.L_x_2918:
[----:B------:R-:W-:Y:S05]  /*1c70*/  BSYNC B0 ;  /* 0x0000000000007941 */ /* 0x000fea0003800000 */
.L_x_2917:
[----:B------:R-:W-:Y:S01]  /*1c80*/  F2FP.PACK_AB R0, RZ, R0 ;  /* 0x00000000ff00723e */ /* 0x000fe200000000ff */
[----:B------:R-:W-:Y:S05]  /*1c90*/  BRA `(.L_x_2892) ;  /* 0x000001c000007947 */ /* 0x000fea0003800000 */
.L_x_2891:
        /* <DEDUP_REMOVED lines=21> */
.L_x_2916:
[----:B------:R-:W2:Y:S02]  /*1df0*/  LDG.E.64 R2, [R2.64] ;  /* 0x0000002402027981 */ /* 0x000ea4000c1e1b00 */
[----:B--2---:R-:W0:Y:S02]  /*1e00*/  I2F.U64 R0, R2 ;  /* 0x0000000200007312 */ /* 0x004e240000301000 */
[----:B0-----:R-:W-:Y:S01]  /*1e10*/  F2FP.PACK_AB R0, RZ, R0 ;  /* 0x00000000ff00723e */ /* 0x001fe200000000ff */
[----:B------:R-:W-:Y:S05]  /*1e20*/  BRA `(.L_x_2892) ;  /* 0x0000003000007947 */ /* 0x000fea0003800000 */
.L_x_2915:
[----:B------:R-:W2:Y:S02]  /*1e30*/  LDG.E R2, [R2.64] ;  /* 0x0000002402027981 */ /* 0x000ea4000c1e1900 */
[----:B--2---:R-:W0:Y:S02]  /*1e40*/  I2F.U32 R0, R2 ;  /* 0x0000000200007306 */ /* 0x004e240000201000 */
[----:B0-----:R-:W-:-:S06]  /*1e50*/  F2FP.PACK_AB R0, RZ, R0 ;  /* 0x00000000ff00723e */ /* 0x001fcc00000000ff */
.L_x_2892:
[----:B0-----:R-:W0:Y:S01]  /*1e60*/  LDC.U16 R2, c[0x0][0x372] ;  /* 0x0000dc80ff027b82 */ /* 0x001e220000000400 */
[----:B-----5:R-:W-:-:S07]  /*1e70*/  HADD2.F32 R0, -RZ, R0.H0_H0 ;  /* 0x20000000ff007230 */ /* 0x020fce0000004100 */
[----:B------:R-:W1:Y:S01]  /*1e80*/  LDC.U8 R4, c[0x0][0x374] ;  /* 0x0000dd00ff047b82 */ /* 0x000e620000000000 */
[----:B0-----:R-:W-:-:S04]  /*1e90*/  HADD2.F32 R2, -RZ, R2.H0_H0 ;  /* 0x20000002ff027230 */ /* 0x001fc80000004100 */
[----:B------:R-:W0:Y:S02]  /*1ea0*/  MUFU.RCP R3, R2 ;  /* 0x0000000200037308 */ /* 0x000e240000001000 */
[----:B0-----:R-:W-:Y:S01]  /*1eb0*/  FMUL.FTZ R0, R0, R3 ;  /* 0x0000000300007220 */ /* 0x001fe20000410000 */
[----:B-1----:R-:W-:-:S04]  /*1ec0*/  PRMT R3, R4, 0x9910, RZ ;  /* 0x0000991004037816 */ /* 0x002fc800000000ff */
        /* <DEDUP_REMOVED lines=18> */
.L_x_2922:
[----:B------:R-:W-:-:S06]  /*1ff0*/  HADD2.F32 R3, -RZ, R5.H0_H0 ;  /* 0x20000005ff037230 */ /* 0x000fcc0000004100 */
[----:B------:R-:W0:Y:S02]  /*2000*/  F2I.S64.TRUNC R2, R3 ;  /* 0x0000000300027311 */ /* 0x000e24000020d900 */
[----:B0-----:R0:W-:Y:S01]  /*2010*/  STG.E.U8 [R16.64], R2 ;  /* 0x0000000210007986 */ /* 0x0011e2000c101124 */
[----:B------:R-:W-:Y:S05]  /*2020*/  BRA `(.L_x_2924) ;  /* 0x00000e4000007947 */ /* 0x000fea0003800000 */
.L_x_2921:
        /* <DEDUP_REMOVED lines=10> */
.L_x_2926:
[----:B------:R-:W-:-:S06]  /*20d0*/  HADD2.F32 R5, -RZ, R5.H0_H0 ;  /* 0x20000005ff057230 */ /* 0x000fcc0000004100 */
[----:B------:R-:W0:Y:S02]  /*20e0*/  F2I.FTZ.TRUNC.NTZ R5, R5 ;  /* 0x0000000500057305 */ /* 0x000e24000021f100 */
[----:B0-----:R0:W-:Y:S01]  /*20f0*/  STG.E [R16.64], R5 ;  /* 0x0000000510007986 */ /* 0x0011e2000c101924 */
[----:B------:R-:W-:Y:S05]  /*2100*/  BRA `(.L_x_2924) ;  /* 0x00000d6000007947 */ /* 0x000fea0003800000 */
.L_x_2925:
[----:B------:R-:W-:-:S06]  /*2110*/  HADD2.F32 R5, -RZ, R5.H0_H0 ;  /* 0x20000005ff057230 */ /* 0x000fcc0000004100 */
[----:B------:R-:W0:Y:S02]  /*2120*/  F2I.FTZ.TRUNC.NTZ R5, R5 ;  /* 0x0000000500057305 */ /* 0x000e24000021f100 */
[----:B0-----:R0:W-:Y:S01]  /*2130*/  STG.E.U16 [R16.64], R5 ;  /* 0x0000000510007986 */ /* 0x0011e2000c101524 */
[----:B------:R-:W-:Y:S05]  /*2140*/  BRA `(.L_x_2924) ;  /* 0x00000d2000007947 */ /* 0x000fea0003800000 */
.L_x_2920:
        /* <DEDUP_REMOVED lines=9> */
.L_x_2928:
[----:B------:R0:W-:Y:S01]  /*21e0*/  STG.E.U16 [R16.64], R5 ;  /* 0x0000000510007986 */ /* 0x0001e2000c101524 */
[----:B------:R-:W-:Y:S05]  /*21f0*/  BRA `(.L_x_2924) ;  /* 0x00000c7000007947 */ /* 0x000fea0003800000 */
.L_x_2927:
        /* <DEDUP_REMOVED lines=10> */
.L_x_2930:
[----:B------:R-:W-:-:S05]  /*22a0*/  HADD2.F32 R0, -RZ, R5.H0_H0 ;  /* 0x20000005ff007230 */ /* 0x000fca0000004100 */
[----:B------:R-:W-:-:S04]  /*22b0*/  F2FP.PACK_AB R0, RZ, R0 ;  /* 0x00000000ff00723e */ /* 0x000fc800000000ff */
[----:B------:R-:W-:-:S05]  /*22c0*/  PRMT R0, R0, 0x5410, RZ ;  /* 0x0000541000007816 */ /* 0x000fca00000000ff */
[----:B------:R0:W-:Y:S01]  /*22d0*/  STG.E [R16.64], R0 ;  /* 0x0000000010007986 */ /* 0x0001e2000c101924 */
[----:B------:R-:W-:Y:S05]  /*22e0*/  BRA `(.L_x_2924) ;  /* 0x00000b8000007947 */ /* 0x000fea0003800000 */
.L_x_2929:
[----:B------:R-:W-:-:S05]  /*22f0*/  HADD2.F32 R2, -RZ, R5.H0_H0 ;  /* 0x20000005ff027230 */ /* 0x000fca0000004100 */
[----:B------:R-:W-:-:S06]  /*2300*/  FMUL.FTZ R2, R2, 1 ;  /* 0x3f80000002027820 */ /* 0x000fcc0000410000 */
[----:B------:R-:W0:Y:S02]  /*2310*/  F2F.F64.F32 R2, R2 ;  /* 0x0000000200027310 */ /* 0x000e240000201800 */
[----:B0-----:R0:W-:Y:S01]  /*2320*/  STG.E.64 [R16.64], R2 ;  /* 0x0000000210007986 */ /* 0x0011e2000c101b24 */
[----:B------:R-:W-:Y:S05]  /*2330*/  BRA `(.L_x_2924) ;  /* 0x00000b3000007947 */ /* 0x000fea0003800000 */
.L_x_2919:
        /* <DEDUP_REMOVED lines=13> */
.L_x_2933:
[----:B------:R-:W-:Y:S01]  /*2410*/  HADD2.F32 R5, -RZ, R5.H0_H0 ;  /* 0x20000005ff057230 */ /* 0x000fe20000004100 */
[----:B------:R-:W-:-:S04]  /*2420*/  CS2R R6, SRZ ;  /* 0x0000000000067805 */ /* 0x000fc8000001ff00 */
[----:B------:R-:W-:-:S06]  /*2430*/  FMUL.FTZ R5, R5, 1 ;  /* 0x3f80000005057820 */ /* 0x000fcc0000410000 */
[----:B------:R-:W0:Y:S02]  /*2440*/  F2F.F64.F32 R4, R5 ;  /* 0x0000000500047310 */ /* 0x000e240000201800 */
[----:B0-----:R0:W-:Y:S01]  /*2450*/  STG.E.128 [R16.64], R4 ;  /* 0x0000000410007986 */ /* 0x0011e2000c101d24 */
[----:B------:R-:W-:Y:S05]  /*2460*/  BRA `(.L_x_2924) ;  /* 0x00000a0000007947 */ /* 0x000fea0003800000 */
.L_x_2932:
        /* <DEDUP_REMOVED lines=21> */
.L_x_2937:
[----:B------:R-:W-:Y:S05]  /*25c0*/  BSYNC B0 ;  /* 0x0000000000007941 */ /* 0x000fea0003800000 */
.L_x_2936:
[----:B------:R-:W-:-:S05]  /*25d0*/  LOP3.LUT R3, R0, R3, RZ, 0xfc, !PT ;  /* 0x0000000300037212 */ /* 0x000fca00078efcff */
[----:B------:R0:W-:Y:S01]  /*25e0*/  STG.E.U8 [R16.64], R3 ;  /* 0x0000000310007986 */ /* 0x0001e2000c101124 */
[----:B------:R-:W-:Y:S05]  /*25f0*/  BRA `(.L_x_2924) ;  /* 0x0000087000007947 */ /* 0x000fea0003800000 */
.L_x_2935:
        /* <DEDUP_REMOVED lines=13> */
.L_x_2939:
[----:B------:R-:W-:Y:S01]  /*26d0*/  IMAD.MOV.U32 R0, RZ, RZ, 0x7f ;  /* 0x0000007fff007424 */ /* 0x000fe200078e00ff */
[----:B------:R-:W-:-:S04]  /*26e0*/  ISETP.GT.U32.AND P0, PT, R2, 0x7f800000, PT ;  /* 0x7f8000000200780c */ /* 0x000fc80003f04070 */
[----:B------:R-:W-:-:S04]  /*26f0*/  SEL R0, R0, 0x7c, P0 ;  /* 0x0000007c00007807 */ /* 0x000fc80000000000 */
.L_x_2940:
[----:B------:R-:W-:Y:S05]  /*2700*/  BSYNC B0 ;  /* 0x0000000000007941 */ /* 0x000fea0003800000 */
.L_x_2938:
[----:B------:R-:W-:-:S04]  /*2710*/  LOP3.LUT R2, R5, 0x80000000, RZ, 0xc0, !PT ;  /* 0x8000000005027812 */ /* 0x000fc800078ec0ff */
[----:B------:R-:W-:-:S04]  /*2720*/  SHF.R.U32.HI R3, RZ, 0x18, R2 ;  /* 0x00000018ff037819 */ /* 0x000fc80000011602 */
[----:B------:R-:W-:-:S05]  /*2730*/  LOP3.LUT R3, R0, R3, RZ, 0xfc, !PT ;  /* 0x0000000300037212 */ /* 0x000fca00078efcff */
[----:B------:R0:W-:Y:S01]  /*2740*/  STG.E.U8 [R16.64], R3 ;  /* 0x0000000310007986 */ /* 0x0001e2000c101124 */
[----:B------:R-:W-:Y:S05]  /*2750*/  BRA `(.L_x_2924) ;  /* 0x0000071000007947 */ /* 0x000fea0003800000 */
.L_x_2934:
[----:B------:R-:W-:-:S05]  /*2760*/  HADD2.F32 R0, -RZ, R5.H0_H0 ;  /* 0x20000005ff007230 */ /* 0x000fca0000004100 */
[----:B------:R-:W-:-:S05]  /*2770*/  F2FP.BF16.PACK_AB R0, RZ, R0 ;  /* 0x00000000ff00723e */ /* 0x000fca00000010ff */
[----:B------:R0:W-:Y:S01]  /*2780*/  STG.E.U16 [R16.64], R0 ;  /* 0x0000000010007986 */ /* 0x0001e2000c101524 */
[----:B------:R-:W-:Y:S05]  /*2790*/  BRA `(.L_x_2924) ;  /* 0x000006d000007947 */ /* 0x000fea0003800000 */
.L_x_2931:
        /* <DEDUP_REMOVED lines=12> */
.L_x_2943:
        /* <DEDUP_REMOVED lines=17> */
.L_x_2946:
[----:B------:R-:W-:-:S04]  /*2970*/  LOP3.LUT R2, R5, 0x80000000, RZ, 0xc0, !PT ;  /* 0x8000000005027812 */ /* 0x000fc800078ec0ff */
[----:B------:R-:W-:-:S04]  /*2980*/  SHF.R.U32.HI R3, RZ, 0x18, R2 ;  /* 0x00000018ff037819 */ /* 0x000fc80000011602 */
[----:B------:R-:W-:-:S04]  /*2990*/  LOP3.LUT R0, R0, R3, RZ, 0xfc, !PT ;  /* 0x0000000300007212 */ /* 0x000fc800078efcff */
[----:B------:R-:W-:Y:S02]  /*29a0*/  PRMT R8, R0, 0x7610, R8 ;  /* 0x0000761000087816 */ /* 0x000fe40000000008 */
.L_x_2945:
[----:B------:R-:W-:Y:S05]  /*29b0*/  BSYNC B0 ;  /* 0x0000000000007941 */ /* 0x000fea0003800000 */
.L_x_2944:
[----:B------:R0:W-:Y:S01]  /*29c0*/  STG.E.U8 [R16.64], R8 ;  /* 0x0000000810007986 */ /* 0x0001e2000c101124 */
[----:B------:R-:W-:Y:S05]  /*29d0*/  BRA `(.L_x_2924) ;  /* 0x0000049000007947 */ /* 0x000fea0003800000 */
.L_x_2942:
        /* <DEDUP_REMOVED lines=17> */
.L_x_2949:
[----:B------:R-:W-:-:S04]  /*2af0*/  LOP3.LUT R2, R5, 0x80000000, RZ, 0xc0, !PT ;  /* 0x8000000005027812 */ /* 0x000fc800078ec0ff */
[----:B------:R-:W-:-:S04]  /*2b00*/  SHF.R.U32.HI R3, RZ, 0x18, R2 ;  /* 0x00000018ff037819 */ /* 0x000fc80000011602 */
[----:B------:R-:W-:-:S04]  /*2b10*/  LOP3.LUT R0, R0, R3, RZ, 0xfc, !PT ;  /* 0x0000000300007212 */ /* 0x000fc800078efcff */
[----:B------:R-:W-:Y:S02]  /*2b20*/  PRMT R8, R0, 0x7610, R8 ;  /* 0x0000761000087816 */ /* 0x000fe40000000008 */
.L_x_2948:
[----:B------:R-:W-:Y:S05]  /*2b30*/  BSYNC B0 ;  /* 0x0000000000007941 */ /* 0x000fea0003800000 */
.L_x_2947:
[----:B------:R0:W-:Y:S01]  /*2b40*/  STG.E.U8 [R16.64], R8 ;  /* 0x0000000810007986 */ /* 0x0001e2000c101124 */
[----:B------:R-:W-:Y:S05]  /*2b50*/  BRA `(.L_x_2924) ;  /* 0x0000031000007947 */ /* 0x000fea0003800000 */
.L_x_2941:
        /* <DEDUP_REMOVED lines=22> */
.L_x_2923:
        /* <DEDUP_REMOVED lines=20> */
.L_x_2951:
[----:B------:R-:W-:-:S06]  /*2e00*/  HADD2.F32 R2, -RZ, R5.H0_H0 ;  /* 0x20000005ff027230 */ /* 0x000fcc0000004100 */
[----:B------:R-:W0:Y:S02]  /*2e10*/  F2I.U64.TRUNC R2, R2 ;  /* 0x0000000200027311 */ /* 0x000e24000020d800 */
[----:B0-----:R0:W-:Y:S01]  /*2e20*/  STG.E.64 [R16.64], R2 ;  /* 0x0000000210007986 */ /* 0x0011e2000c101b24 */
[----:B------:R-:W-:Y:S05]  /*2e30*/  BRA `(.L_x_2924) ;  /* 0x0000003000007947 */ /* 0x000fea0003800000 */
.L_x_2950:
[----:B------:R-:W-:-:S06]  /*2e40*/  HADD2.F32 R5, -RZ, R5.H0_H0 ;  /* 0x20000005ff057230 */ /* 0x000fcc0000004100 */
[----:B------:R-:W0:Y:S02]  /*2e50*/  F2I.FTZ.U32.TRUNC.NTZ R5, R5 ;  /* 0x0000000500057305 */ /* 0x000e24000021f000 */
[----:B0-----:R0:W-:Y:S02]  /*2e60*/  STG.E [R16.64], R5 ;  /* 0x0000000510007986 */ /* 0x0011e4000c101924 */
.L_x_2924:
[----:B------:R-:W-:-:S05]  /*2e70*/  IMAD R18, R18, 0x200, R23 ;  /* 0x0000020012127824 */ /* 0x000fca00078e0217 */
[----:B------:R-:W-:Y:S02]  /*2e80*/  IADD3 R19, R18, 0x80, RZ ;  /* 0x0000008012137810 */ /* 0x000fe40007ffe0ff */
.L_x_2885:
[----:B------:R-:W-:Y:S05]  /*2e90*/  BSYNC B6 ;  /* 0x0000000000067941 */ /* 0x000fea0003800000 */
.L_x_2884:
        /* <DEDUP_REMOVED lines=231> */
.L_x_2954:
        /* <DEDUP_REMOVED lines=20> */
.L_x_2958:
[----:B------:R-:W2:Y:S02]  /*3e50*/  LDG.E.U8 R2, [R2.64] ;  /* 0x0000002402027981 */ /* 0x000ea4000c1e1100 */
[----:B--2---:R-:W0:Y:S02]  /*3e60*/  I2F.U16 R0, R2 ;  /* 0x0000000200007306 */ /* 0x004e240000101000 */
[----:B0-----:R-:W-:Y:S01]  /*3e70*/  F2FP.PACK_AB R0, RZ, R0 ;  /* 0x00000000ff00723e */ /* 0x001fe200000000ff */
[----:B------:R-:W-:Y:S05]  /*3e80*/  BRA `(.L_x_2960) ;  /* 0x00000e1000007947 */ /* 0x000fea0003800000 */
.L_x_2957:
        /* <DEDUP_REMOVED lines=10> */
.L_x_2962:
[----:B------:R-:W2:Y:S02]  /*3f30*/  LDG.E R2, [R2.64] ;  /* 0x0000002402027981 */ /* 0x000ea4000c1e1900 */
[----:B--2---:R-:W0:Y:S02]  /*3f40*/  I2F R0, R2 ;  /* 0x0000000200007306 */ /* 0x004e240000201400 */
[----:B0-----:R-:W-:Y:S01]  /*3f50*/  F2FP.PACK_AB R0, RZ, R0 ;  /* 0x00000000ff00723e */ /* 0x001fe200000000ff */
[----:B------:R-:W-:Y:S05]  /*3f60*/  BRA `(.L_x_2960) ;  /* 0x00000d3000007947 */ /* 0x000fea0003800000 */
.L_x_2961:
[----:B------:R-:W2:Y:S02]  /*3f70*/  LDG.E.U16 R2, [R2.64] ;  /* 0x0000002402027981 */ /* 0x000ea4000c1e1500 */
[----:B--2---:R-:W0:Y:S02]  /*3f80*/  I2F.S16 R0, R2 ;  /* 0x0000000200007306 */ /* 0x004e240000101400 */
[----:B0-----:R-:W-:Y:S01]  /*3f90*/  F2FP.PACK_AB R0, RZ, R0 ;  /* 0x00000000ff00723e */ /* 0x001fe200000000ff */
[----:B------:R-:W-:Y:S05]  /*3fa0*/  BRA `(.L_x_2960) ;  /* 0x00000cf000007947 */ /* 0x000fea0003800000 */
.L_x_2956:
        /* <DEDUP_REMOVED lines=9> */
.L_x_2964:
[----:B------:R0:W5:Y:S01]  /*4040*/  LDG.E.U16 R0, [R2.64] ;  /* 0x0000002402007981 */ /* 0x000162000c1e1500 */
[----:B------:R-:W-:Y:S05]  /*4050*/  BRA `(.L_x_2960) ;  /* 0x00000c4000007947 */ /* 0x000fea0003800000 */
.L_x_2963:
        /* <DEDUP_REMOVED lines=9> */
.L_x_2966:
[----:B------:R0:W5:Y:S01]  /*40f0*/  LDG.E.U16 R0, [R2.64] ;  /* 0x0000002402007981 */ /* 0x000162000c1e1500 */
[----:B------:R-:W-:Y:S05]  /*4100*/  BRA `(.L_x_2960) ;  /* 0x00000b9000007947 */ /* 0x000fea0003800000 */
.L_x_2965:
[----:B------:R-:W2:Y:S02]  /*4110*/  LDG.E.64 R2, [R2.64] ;  /* 0x0000002402027981 */ /* 0x000ea4000c1e1b00 */
[----:B--2---:R-:W0:Y:S01]  /*4120*/  F2F.F32.F64 R0, R2 ;  /* 0x0000000200007310 */ /* 0x004e220000301000 */
[----:B------:R-:W0:-:S14]  /*4130*/  DSETP.GEU.AND P0, PT, |R2|, c[0x2][0x0], PT ;  /* 0x008000000200762a */ /* 0x000e1c0003f0e200 */
[----:B0-----:R-:W-:-:S05]  /*4140*/  @!P0 FMUL R0, R0, 1.175494350822287508e-38 ;  /* 0x0080000000008820 */ /* 0x001fca0000400000 */
[----:B------:R-:W-:Y:S01]  /*4150*/  F2FP.PACK_AB R0, RZ, R0 ;  /* 0x00000000ff00723e */ /* 0x000fe200000000ff */
[----:B------:R-:W-:Y:S05]  /*4160*/  BRA `(.L_x_2960) ;  /* 0x00000b3000007947 */ /* 0x000fea0003800000 */
.L_x_2955:
        /* <DEDUP_REMOVED lines=13> */
.L_x_2969:
[----:B------:R-:W2:Y:S02]  /*4240*/  LDG.E.64 R2, [R2.64] ;  /* 0x0000002402027981 */ /* 0x000ea4000c1e1b00 */
[----:B--2---:R-:W0:Y:S01]  /*4250*/  F2F.F32.F64 R0, R2 ;  /* 0x0000000200007310 */ /* 0x004e220000301000 */
[----:B------:R-:W0:-:S14]  /*4260*/  DSETP.GEU.AND P0, PT, |R2|, c[0x2][0x0], PT ;  /* 0x008000000200762a */ /* 0x000e1c0003f0e200 */
[----:B0-----:R-:W-:-:S05]  /*4270*/  @!P0 FMUL R0, R0, 1.175494350822287508e-38 ;  /* 0x0080000000008820 */ /* 0x001fca0000400000 */
[----:B------:R-:W-:Y:S01]  /*4280*/  F2FP.PACK_AB R0, RZ, R0 ;  /* 0x00000000ff00723e */ /* 0x000fe200000000ff */
[----:B------:R-:W-:Y:S05]  /*4290*/  BRA `(.L_x_2960) ;  /* 0x00000a0000007947 */ /* 0x000fea0003800000 */
.L_x_2968:
        /* <DEDUP_REMOVED lines=28> */
.L_x_2971:
        /* <DEDUP_REMOVED lines=15> */
.L_x_2970:
[----:B------:R-:W2:Y:S02]  /*4550*/  LDG.E.U16 R0, [R2.64] ;  /* 0x0000002402007981 */ /* 0x000ea4000c1e1500 */
[----:B--2---:R-:W-:-:S04]  /*4560*/  PRMT R0, RZ, 0x5410, R0 ;  /* 0x00005410ff007816 */ /* 0x004fc80000000000 */
[----:B------:R-:W-:Y:S01]  /*4570*/  F2FP.PACK_AB R0, RZ, R0 ;  /* 0x00000000ff00723e */ /* 0x000fe200000000ff */
[----:B------:R-:W-:Y:S05]  /*4580*/  BRA `(.L_x_2960) ;  /* 0x0000071000007947 */ /* 0x000fea0003800000 */
.L_x_2967:
        /* <DEDUP_REMOVED lines=12> */
.L_x_2974:
        /* <DEDUP_REMOVED lines=21> */
.L_x_2978:
[----:B------:R-:W-:Y:S05]  /*47a0*/  BSYNC B1 ;  /* 0x0000000000017941 */ /* 0x000fea0003800000 */
.L_x_2977:
[----:B------:R-:W-:Y:S01]  /*47b0*/  LEA R3, R0, 0x3b800000, 0x17 ;  /* 0x3b80000000037811 */ /* 0x000fe200078eb8ff */
[----:B------:R-:W-:-:S05]  /*47c0*/  IMAD.SHL.U32 R0, R2, 0x100000, RZ ;  /* 0x0010000002007824 */ /* 0x000fca00078e00ff */
[----:B------:R-:W-:Y:S02]  /*47d0*/  LOP3.LUT R0, R3, R0, R4, 0xfe, !PT ;  /* 0x0000000003007212 */ /* 0x000fe400078efe04 */
.L_x_2976:
[----:B------:R-:W-:Y:S05]  /*47e0*/  BSYNC B0 ;  /* 0x0000000000007941 */ /* 0x000fea0003800000 */
.L_x_2975:
[----:B------:R-:W-:Y:S01]  /*47f0*/  F2FP.PACK_AB R0, RZ, R0 ;  /* 0x00000000ff00723e */ /* 0x000fe200000000ff */
[----:B------:R-:W-:Y:S05]  /*4800*/  BRA `(.L_x_2960) ;  /* 0x0000049000007947 */ /* 0x000fea0003800000 */
.L_x_2973:
        /* <DEDUP_REMOVED lines=21> */
.L_x_2982:
[----:B------:R-:W-:Y:S05]  /*4960*/  BSYNC B1 ;  /* 0x0000000000017941 */ /* 0x000fea0003800000 */
.L_x_2981:
[----:B------:R-:W-:Y:S01]  /*4970*/  LEA R3, R0, 0x37800000, 0x17 ;  /* 0x3780000000037811 */ /* 0x000fe200078eb8ff */
[----:B------:R-:W-:-:S05]  /*4980*/  IMAD.SHL.U32 R0, R2, 0x200000, RZ ;  /* 0x0020000002007824 */ /* 0x000fca00078e00ff */
[----:B------:R-:W-:Y:S02]  /*4990*/  LOP3.LUT R0, R3, R0, R4, 0xfe, !PT ;  /* 0x0000000003007212 */ /* 0x000fe400078efe04 */
.L_x_2980:
[----:B------:R-:W-:Y:S05]  /*49a0*/  BSYNC B0 ;  /* 0x0000000000007941 */ /* 0x000fea0003800000 */
.L_x_2979:
[----:B------:R-:W-:Y:S01]  /*49b0*/  F2FP.PACK_AB R0, RZ, R0 ;  /* 0x00000000ff00723e */ /* 0x000fe200000000ff */
[----:B------:R-:W-:Y:S05]  /*49c0*/  BRA `(.L_x_2960) ;  /* 0x000002d000007947 */ /* 0x000fea0003800000 */
.L_x_2972:
        /* <DEDUP_REMOVED lines=14> */
.L_x_2986:
[----:B------:R-:W-:Y:S05]  /*4ab0*/  BSYNC B0 ;  /* 0x0000000000007941 */ /* 0x000fea0003800000 */
.L_x_2985:
[----:B------:R-:W-:Y:S01]  /*4ac0*/  F2FP.PACK_AB R0, RZ, R0 ;  /* 0x00000000ff00723e */ /* 0x000fe200000000ff */
[----:B------:R-:W-:Y:S05]  /*4ad0*/  BRA `(.L_x_2960) ;  /* 0x000001c000007947 */ /* 0x000fea0003800000 */
.L_x_2959:
        /* <DEDUP_REMOVED lines=21> */
.L_x_2984:
[----:B------:R-:W2:Y:S02]  /*4c30*/  LDG.E.64 R2, [R2.64] ;  /* 0x0000002402027981 */ /* 0x000ea4000c1e1b00 */
[----:B--2---:R-:W0:Y:S02]  /*4c40*/  I2F.U64 R0, R2 ;  /* 0x0000000200007312 */ /* 0x004e240000301000 */
[----:B0-----:R-:W-:Y:S01]  /*4c50*/  F2FP.PACK_AB R0, RZ, R0 ;  /* 0x00000000ff00723e */ /* 0x001fe200000000ff */
[----:B------:R-:W-:Y:S05]  /*4c60*/  BRA `(.L_x_2960) ;  /* 0x0000003000007947 */ /* 0x000fea0003800000 */
.L_x_2983:
[----:B------:R-:W2:Y:S02]  /*4c70*/  LDG.E R2, [R2.64] ;  /* 0x0000002402027981 */ /* 0x000ea4000c1e1900 */
[----:B--2---:R-:W0:Y:S02]  /*4c80*/  I2F.U32 R0, R2 ;  /* 0x0000000200007306 */ /* 0x004e240000201000 */
[----:B0-----:R-:W-:-:S06]  /*4c90*/  F2FP.PACK_AB R0, RZ, R0 ;  /* 0x00000000ff00723e */ /* 0x001fcc00000000ff */
.L_x_2960:
[----:B0-----:R-:W0:Y:S01]  /*4ca0*/  LDC.U16 R2, c[0x0][0x372] ;  /* 0x0000dc80ff027b82 */ /* 0x001e220000000400 */
[----:B-----5:R-:W-:-:S07]  /*4cb0*/  HADD2.F32 R0, -RZ, R0.H0_H0 ;  /* 0x20000000ff007230 */ /* 0x020fce0000004100 */
[----:B------:R-:W1:Y:S01]  /*4cc0*/  LDC.U8 R4, c[0x0][0x374] ;  /* 0x0000dd00ff047b82 */ /* 0x000e620000000000 */
[----:B0-----:R-:W-:-:S06]  /*4cd0*/  HADD2.F32 R3, -RZ, R2.H0_H0 ;  /* 0x20000002ff037230 */ /* 0x001fcc0000004100 */
[----:B------:R-:W0:Y:S01]  /*4ce0*/  MUFU.RCP R3, R3 ;  /* 0x0000000300037308 */ /* 0x000e220000001000 */
[----:B-1----:R-:W-:-:S04]  /*4cf0*/  PRMT R5, R4, 0x9910, RZ ;  /* 0x0000991004057816 */ /* 0x002fc800000000ff */
[----:B------:R-:W-:Y:S01]  /*4d00*/  ISETP.GT.AND P0, PT, R5, 0x9, PT ;  /* 0x000000090500780c */ /* 0x000fe20003f04270 */
[----:B0-----:R-:W-:-:S05]  /*4d10*/  FMUL.FTZ R0, R0, R3 ;  /* 0x0000000300007220 */ /* 0x001fca0000410000 */
[----:B------:R-:W-:-:S05]  /*4d20*/  F2FP.PACK_AB R0, RZ, R0 ;  /* 0x00000000ff00723e */ /* 0x000fca00000000ff */
[----:B------:R-:W-:-:S06]  /*4d30*/  HADD2.F32 R0, -RZ, R0.H0_H0 ;  /* 0x20000000ff007230 */ /* 0x000fcc0000004100 */
[----:B------:R-:W0:Y:S02]  /*4d40*/  FRND.TRUNC R0, R0 ;  /* 0x0000000000007307 */ /* 0x000e24000020d000 */
[----:B0-----:R-:W-:Y:S01]  /*4d50*/  F2FP.PACK_AB R2, RZ, R0 ;  /* 0x00000000ff02723e */ /* 0x001fe200000000ff */
        /* <DEDUP_REMOVED lines=13> */
.L_x_2990:
[----:B------:R-:W-:-:S06]  /*4e30*/  HADD2.F32 R3, -RZ, R2.H0_H0 ;  /* 0x20000002ff037230 */ /* 0x000fcc0000004100 */
[----:B------:R-:W0:Y:S02]  /*4e40*/  F2I.S64.TRUNC R2, R3 ;  /* 0x0000000300027311 */ /* 0x000e24000020d900 */
[----:B0-----:R0:W-:Y:S01]  /*4e50*/  STG.E.U8 [R16.64], R2 ;  /* 0x0000000210007986 */ /* 0x0011e2000c101124 */
[----:B------:R-:W-:Y:S05]  /*4e60*/  BRA `(.L_x_2992) ;  /* 0x00000e4000007947 */ /* 0x000fea0003800000 */
.L_x_2989:
        /* <DEDUP_REMOVED lines=10> */
.L_x_2994:
[----:B------:R-:W-:-:S04]  /*4f10*/  HADD2.F32 R2, -RZ, R2.H0_H0 ;  /* 0x20000002ff027230 */ /* 0x000fc80000004100 */
[----:B------:R-:W0:Y:S02]  /*4f20*/  F2I.FTZ.TRUNC.NTZ R3, R2 ;  /* 0x0000000200037305 */ /* 0x000e24000021f100 */
[----:B0-----:R0:W-:Y:S01]  /*4f30*/  STG.E [R16.64], R3 ;  /* 0x0000000310007986 */ /* 0x0011e2000c101924 */
[----:B------:R-:W-:Y:S05]  /*4f40*/  BRA `(.L_x_2992) ;  /* 0x00000d6000007947 */ /* 0x000fea0003800000 */
.L_x_2993:
[----:B------:R-:W-:-:S04]  /*4f50*/  HADD2.F32 R2, -RZ, R2.H0_H0 ;  /* 0x20000002ff027230 */ /* 0x000fc80000004100 */
[----:B------:R-:W0:Y:S02]  /*4f60*/  F2I.FTZ.TRUNC.NTZ R3, R2 ;  /* 0x0000000200037305 */ /* 0x000e24000021f100 */
[----:B0-----:R0:W-:Y:S01]  /*4f70*/  STG.E.U16 [R16.64], R3 ;  /* 0x0000000310007986 */ /* 0x0011e2000c101524 */
[----:B------:R-:W-:Y:S05]  /*4f80*/  BRA `(.L_x_2992) ;  /* 0x00000d2000007947 */ /* 0x000fea0003800000 */
.L_x_2988:
        /* <DEDUP_REMOVED lines=9> */
.L_x_2996:
[----:B------:R0:W-:Y:S01]  /*5020*/  STG.E.U16 [R16.64], R2 ;  /* 0x0000000210007986 */ /* 0x0001e2000c101524 */
[----:B------:R-:W-:Y:S05]  /*5030*/  BRA `(.L_x_2992) ;  /* 0x00000c7000007947 */ /* 0x000fea0003800000 */
.L_x_2995:
        /* <DEDUP_REMOVED lines=10> */
.L_x_2998:
[----:B------:R-:W-:-:S05]  /*50e0*/  HADD2.F32 R0, -RZ, R2.H0_H0 ;  /* 0x20000002ff007230 */ /* 0x000fca0000004100 */
[----:B------:R-:W-:-:S04]  /*50f0*/  F2FP.PACK_AB R0, RZ, R0 ;  /* 0x00000000ff00723e */ /* 0x000fc800000000ff */
[----:B------:R-:W-:-:S05]  /*5100*/  PRMT R0, R0, 0x5410, RZ ;  /* 0x0000541000007816 */ /* 0x000fca00000000ff */
[----:B------:R0:W-:Y:S01]  /*5110*/  STG.E [R16.64], R0 ;  /* 0x0000000010007986 */ /* 0x0001e2000c101924 */
[----:B------:R-:W-:Y:S05]  /*5120*/  BRA `(.L_x_2992) ;  /* 0x00000b8000007947 */ /* 0x000fea0003800000 */
.L_x_2997:
[----:B------:R-:W-:-:S05]  /*5130*/  HADD2.F32 R2, -RZ, R2.H0_H0 ;  /* 0x20000002ff027230 */ /* 0x000fca0000004100 */
[----:B------:R-:W-:-:S06]  /*5140*/  FMUL.FTZ R2, R2, 1 ;  /* 0x3f80000002027820 */ /* 0x000fcc0000410000 */
[----:B------:R-:W0:Y:S02]  /*5150*/  F2F.F64.F32 R2, R2 ;  /* 0x0000000200027310 */ /* 0x000e240000201800 */
[----:B0-----:R0:W-:Y:S01]  /*5160*/  STG.E.64 [R16.64], R2 ;  /* 0x0000000210007986 */ /* 0x0011e2000c101b24 */
[----:B------:R-:W-:Y:S05]  /*5170*/  BRA `(.L_x_2992) ;  /* 0x00000b3000007947 */ /* 0x000fea0003800000 */
.L_x_2987:
        /* <DEDUP_REMOVED lines=13> */
.L_x_3001:
[----:B------:R-:W-:Y:S01]  /*5250*/  HADD2.F32 R2, -RZ, R2.H0_H0 ;  /* 0x20000002ff027230 */ /* 0x000fe20000004100 */
[----:B------:R-:W-:-:S04]  /*5260*/  CS2R R6, SRZ ;  /* 0x0000000000067805 */ /* 0x000fc8000001ff00 */
[----:B------:R-:W-:-:S04]  /*5270*/  FMUL.FTZ R2, R2, 1 ;  /* 0x3f80000002027820 */ /* 0x000fc80000410000 */
[----:B------:R-:W0:Y:S02]  /*5280*/  F2F.F64.F32 R4, R2 ;  /* 0x0000000200047310 */ /* 0x000e240000201800 */
[----:B0-----:R0:W-:Y:S01]  /*5290*/  STG.E.128 [R16.64], R4 ;  /* 0x0000000410007986 */ /* 0x0011e2000c101d24 */
[----:B------:R-:W-:Y:S05]  /*52a0*/  BRA `(.L_x_2992) ;  /* 0x00000a0000007947 */ /* 0x000fea0003800000 */
.L_x_3000:
        /* <DEDUP_REMOVED lines=21> */
.L_x_3005:
[----:B------:R-:W-:Y:S05]  /*5400*/  BSYNC B0 ;  /* 0x0000000000007941 */ /* 0x000fea0003800000 */
.L_x_3004:
[----:B------:R-:W-:-:S05]  /*5410*/  LOP3.LUT R3, R0, R3, RZ, 0xfc, !PT ;  /* 0x0000000300037212 */ /* 0x000fca00078efcff */
[----:B------:R0:W-:Y:S01]  /*5420*/  STG.E.U8 [R16.64], R3 ;  /* 0x0000000310007986 */ /* 0x0001e2000c101124 */
[----:B------:R-:W-:Y:S05]  /*5430*/  BRA `(.L_x_2992) ;  /* 0x0000087000007947 */ /* 0x000fea0003800000 */
.L_x_3003:
        /* <DEDUP_REMOVED lines=13> */
.L_x_3007:
[----:B------:R-:W-:Y:S01]  /*5510*/  IMAD.MOV.U32 R0, RZ, RZ, 0x7f ;  /* 0x0000007fff007424 */ /* 0x000fe200078e00ff */
[----:B------:R-:W-:-:S04]  /*5520*/  ISETP.GT.U32.AND P0, PT, R2, 0x7f800000, PT ;  /* 0x7f8000000200780c */ /* 0x000fc80003f04070 */
[----:B------:R-:W-:-:S04]  /*5530*/  SEL R0, R0, 0x7c, P0 ;  /* 0x0000007c00007807 */ /* 0x000fc80000000000 */
.L_x_3008:
[----:B------:R-:W-:Y:S05]  /*5540*/  BSYNC B0 ;  /* 0x0000000000007941 */ /* 0x000fea0003800000 */
.L_x_3006:
[----:B------:R-:W-:-:S04]  /*5550*/  LOP3.LUT R2, R3, 0x80000000, RZ, 0xc0, !PT ;  /* 0x8000000003027812 */ /* 0x000fc800078ec0ff */
[----:B------:R-:W-:-:S04]  /*5560*/  SHF.R.U32.HI R3, RZ, 0x18, R2 ;  /* 0x00000018ff037819 */ /* 0x000fc80000011602 */
[----:B------:R-:W-:-:S05]  /*5570*/  LOP3.LUT R3, R0, R3, RZ, 0xfc, !PT ;  /* 0x0000000300037212 */ /* 0x000fca00078efcff */
[----:B------:R0:W-:Y:S01]  /*5580*/  STG.E.U8 [R16.64], R3 ;  /* 0x0000000310007986 */ /* 0x0001e2000c101124 */
[----:B------:R-:W-:Y:S05]  /*5590*/  BRA `(.L_x_2992) ;  /* 0x0000071000007947 */ /* 0x000fea0003800000 */
.L_x_3002:
[----:B------:R-:W-:-:S05]  /*55a0*/  HADD2.F32 R0, -RZ, R2.H0_H0 ;  /* 0x20000002ff007230 */ /* 0x000fca0000004100 */
[----:B------:R-:W-:-:S05]  /*55b0*/  F2FP.BF16.PACK_AB R0, RZ, R0 ;  /* 0x00000000ff00723e */ /* 0x000fca00000010ff */
[----:B------:R0:W-:Y:S01]  /*55c0*/  STG.E.U16 [R16.64], R0 ;  /* 0x0000000010007986 */ /* 0x0001e2000c101524 */
[----:B------:R-:W-:Y:S05]  /*55d0*/  BRA `(.L_x_2992) ;  /* 0x000006d000007947 */ /* 0x000fea0003800000 */
.L_x_2999:
        /* <DEDUP_REMOVED lines=12> */
.L_x_3011:
        /* <DEDUP_REMOVED lines=17> */
.L_x_3014:
[----:B------:R-:W-:-:S04]  /*57b0*/  LOP3.LUT R2, R3, 0x80000000, RZ, 0xc0, !PT ;  /* 0x8000000003027812 */ /* 0x000fc800078ec0ff */
[----:B------:R-:W-:-:S04]  /*57c0*/  SHF.R.U32.HI R3, RZ, 0x18, R2 ;  /* 0x00000018ff037819 */ /* 0x000fc80000011602 */
[----:B------:R-:W-:-:S04]  /*57d0*/  LOP3.LUT R0, R0, R3, RZ, 0xfc, !PT ;  /* 0x0000000300007212 */ /* 0x000fc800078efcff */
[----:B------:R-:W-:Y:S02]  /*57e0*/  PRMT R8, R0, 0x7610, R8 ;  /* 0x0000761000087816 */ /* 0x000fe40000000008 */
.L_x_3013:
[----:B------:R-:W-:Y:S05]  /*57f0*/  BSYNC B0 ;  /* 0x0000000000007941 */ /* 0x000fea0003800000 */
.L_x_3012:
[----:B------:R0:W-:Y:S01]  /*5800*/  STG.E.U8 [R16.64], R8 ;  /* 0x0000000810007986 */ /* 0x0001e2000c101124 */
[----:B------:R-:W-:Y:S05]  /*5810*/  BRA `(.L_x_2992) ;  /* 0x0000049000007947 */ /* 0x000fea0003800000 */
.L_x_3010:
        /* <DEDUP_REMOVED lines=17> */
.L_x_3017:
[----:B------:R-:W-:-:S04]  /*5930*/  LOP3.LUT R2, R3, 0x80000000, RZ, 0xc0, !PT ;  /* 0x8000000003027812 */ /* 0x000fc800078ec0ff */
[----:B------:R-:W-:-:S04]  /*5940*/  SHF.R.U32.HI R3, RZ, 0x18, R2 ;  /* 0x00000018ff037819 */ /* 0x000fc80000011602 */
[----:B------:R-:W-:-:S04]  /*5950*/  LOP3.LUT R0, R0, R3, RZ, 0xfc, !PT ;  /* 0x0000000300007212 */ /* 0x000fc800078efcff */
[----:B------:R-:W-:Y:S02]  /*5960*/  PRMT R8, R0, 0x7610, R8 ;  /* 0x0000761000087816 */ /* 0x000fe40000000008 */
.L_x_3016:
[----:B------:R-:W-:Y:S05]  /*5970*/  BSYNC B0 ;  /* 0x0000000000007941 */ /* 0x000fea0003800000 */
.L_x_3015:
[----:B------:R0:W-:Y:S01]  /*5980*/  STG.E.U8 [R16.64], R8 ;  /* 0x0000000810007986 */ /* 0x0001e2000c101124 */
[----:B------:R-:W-:Y:S05]  /*5990*/  BRA `(.L_x_2992) ;  /* 0x0000031000007947 */ /* 0x000fea0003800000 */
.L_x_3009:
        /* <DEDUP_REMOVED lines=22> */
.L_x_2991:
        /* <DEDUP_REMOVED lines=20> */
.L_x_3019:
[----:B------:R-:W-:-:S06]  /*5c40*/  HADD2.F32 R2, -RZ, R2.H0_H0 ;  /* 0x20000002ff027230 */ /* 0x000fcc0000004100 */
[----:B------:R-:W0:Y:S02]  /*5c50*/  F2I.U64.TRUNC R2, R2 ;  /* 0x0000000200027311 */ /* 0x000e24000020d800 */
[----:B0-----:R0:W-:Y:S01]  /*5c60*/  STG.E.64 [R16.64], R2 ;  /* 0x0000000210007986 */ /* 0x0011e2000c101b24 */
[----:B------:R-:W-:Y:S05]  /*5c70*/  BRA `(.L_x_2992) ;  /* 0x0000003000007947 */ /* 0x000fea0003800000 */
.L_x_3018:
[----:B------:R-:W-:-:S04]  /*5c80*/  HADD2.F32 R2, -RZ, R2.H0_H0 ;  /* 0x20000002ff027230 */ /* 0x000fc80000004100 */
[----:B------:R-:W0:Y:S02]  /*5c90*/  F2I.FTZ.U32.TRUNC.NTZ R3, R2 ;  /* 0x0000000200037305 */ /* 0x000e24000021f000 */
[----:B0-----:R0:W-:Y:S02]  /*5ca0*/  STG.E [R16.64], R3 ;  /* 0x0000000310007986 */ /* 0x0011e4000c101924 */
.L_x_2992:
        /* <DEDUP_REMOVED lines=231> */
.L_x_3020:
        /* <DEDUP_REMOVED lines=20> */
.L_x_3024:
[----:B------:R-:W2:Y:S02]  /*6c60*/  LDG.E.U8 R2, [R2.64] ;  /* 0x0000002402027981 */ /* 0x000ea4000c1e1100 */
[----:B--2---:R-:W0:Y:S02]  /*6c70*/  I2F.U16 R0, R2 ;  /* 0x0000000200007306 */ /* 0x004e240000101000 */
[----:B0-----:R-:W-:Y:S01]  /*6c80*/  F2FP.PACK_AB R0, RZ, R0 ;  /* 0x00000000ff00723e */ /* 0x001fe200000000ff */
[----:B------:R-:W-:Y:S05]  /*6c90*/  BRA `(.L_x_3026) ;  /* 0x00000e1000007947 */ /* 0x000fea0003800000 */
.L_x_3023:
        /* <DEDUP_REMOVED lines=10> */
.L_x_3028:
[----:B------:R-:W2:Y:S02]  /*6d40*/  LDG.E R2, [R2.64] ;  /* 0x0000002402027981 */ /* 0x000ea4000c1e1900 */
[----:B--2---:R-:W0:Y:S02]  /*6d50*/  I2F R0, R2 ;  /* 0x0000000200007306 */ /* 0x004e240000201400 */
[----:B0-----:R-:W-:Y:S01]  /*6d60*/  F2FP.PACK_AB R0, RZ, R0 ;  /* 0x00000000ff00723e */ /* 0x001fe200000000ff */
[----:B------:R-:W-:Y:S05]  /*6d70*/  BRA `(.L_x_3026) ;  /* 0x00000d3000007947 */ /* 0x000fea0003800000 */
.L_x_3027:
[----:B------:R-:W2:Y:S02]  /*6d80*/  LDG.E.U16 R2, [R2.64] ;  /* 0x0000002402027981 */ /* 0x000ea4000c1e1500 */
[----:B--2---:R-:W0:Y:S02]  /*6d90*/  I2F.S16 R0, R2 ;  /* 0x0000000200007306 */ /* 0x004e240000101400 */
[----:B0-----:R-:W-:Y:S01]  /*6da0*/  F2FP.PACK_AB R0, RZ, R0 ;  /* 0x00000000ff00723e */ /* 0x001fe200000000ff */
[----:B------:R-:W-:Y:S05]  /*6db0*/  BRA `(.L_x_3026) ;  /* 0x00000cf000007947 */ /* 0x000fea0003800000 */
.L_x_3022:
        /* <DEDUP_REMOVED lines=9> */
.L_x_3030:
[----:B------:R0:W5:Y:S01]  /*6e50*/  LDG.E.U16 R0, [R2.64] ;  /* 0x0000002402007981 */ /* 0x000162000c1e1500 */
[----:B------:R-:W-:Y:S05]  /*6e60*/  BRA `(.L_x_3026) ;  /* 0x00000c4000007947 */ /* 0x000fea0003800000 */
.L_x_3029:
        /* <DEDUP_REMOVED lines=9> */
.L_x_3032:
[----:B------:R0:W5:Y:S01]  /*6f00*/  LDG.E.U16 R0, [R2.64] ;  /* 0x0000002402007981 */ /* 0x000162000c1e1500 */
[----:B------:R-:W-:Y:S05]  /*6f10*/  BRA `(.L_x_3026) ;  /* 0x00000b9000007947 */ /* 0x000fea0003800000 */
.L_x_3031:
[----:B------:R-:W2:Y:S02]  /*6f20*/  LDG.E.64 R2, [R2.64] ;  /* 0x0000002402027981 */ /* 0x000ea4000c1e1b00 */
[----:B--2---:R-:W0:Y:S01]  /*6f30*/  F2F.F32.F64 R0, R2 ;  /* 0x0000000200007310 */ /* 0x004e220000301000 */
[----:B------:R-:W0:-:S14]  /*6f40*/  DSETP.GEU.AND P0, PT, |R2|, c[0x2][0x0], PT ;  /* 0x008000000200762a */ /* 0x000e1c0003f0e200 */
[----:B0-----:R-:W-:-:S05]  /*6f50*/  @!P0 FMUL R0, R0, 1.175494350822287508e-38 ;  /* 0x0080000000008820 */ /* 0x001fca0000400000 */
[----:B------:R-:W-:Y:S01]  /*6f60*/  F2FP.PACK_AB R0, RZ, R0 ;  /* 0x00000000ff00723e */ /* 0x000fe200000000ff */
[----:B------:R-:W-:Y:S05]  /*6f70*/  BRA `(.L_x_3026) ;  /* 0x00000b3000007947 */ /* 0x000fea0003800000 */
.L_x_3021:
        /* <DEDUP_REMOVED lines=13> */
.L_x_3035:
[----:B------:R-:W2:Y:S02]  /*7050*/  LDG.E.64 R2, [R2.64] ;  /* 0x0000002402027981 */ /* 0x000ea4000c1e1b00 */
[----:B--2---:R-:W0:Y:S01]  /*7060*/  F2F.F32.F64 R0, R2 ;  /* 0x0000000200007310 */ /* 0x004e220000301000 */
[----:B------:R-:W0:-:S14]  /*7070*/  DSETP.GEU.AND P0, PT, |R2|, c[0x2][0x0], PT ;  /* 0x008000000200762a */ /* 0x000e1c0003f0e200 */
[----:B0-----:R-:W-:-:S05]  /*7080*/  @!P0 FMUL R0, R0, 1.175494350822287508e-38 ;  /* 0x0080000000008820 */ /* 0x001fca0000400000 */
[----:B------:R-:W-:Y:S01]  /*7090*/  F2FP.PACK_AB R0, RZ, R0 ;  /* 0x00000000ff00723e */ /* 0x000fe200000000ff */
[----:B------:R-:W-:Y:S05]  /*70a0*/  BRA `(.L_x_3026) ;  /* 0x00000a0000007947 */ /* 0x000fea0003800000 */
.L_x_3034:
        /* <DEDUP_REMOVED lines=28> */
.L_x_3037:
        /* <DEDUP_REMOVED lines=15> */
.L_x_3036:
[----:B------:R-:W2:Y:S02]  /*7360*/  LDG.E.U16 R0, [R2.64] ;  /* 0x0000002402007981 */ /* 0x000ea4000c1e1500 */
[----:B--2---:R-:W-:-:S04]  /*7370*/  PRMT R0, RZ, 0x5410, R0 ;  /* 0x00005410ff007816 */ /* 0x004fc80000000000 */
[----:B------:R-:W-:Y:S01]  /*7380*/  F2FP.PACK_AB R0, RZ, R0 ;  /* 0x00000000ff00723e */ /* 0x000fe200000000ff */
[----:B------:R-:W-:Y:S05]  /*7390*/  BRA `(.L_x_3026) ;  /* 0x0000071000007947 */ /* 0x000fea0003800000 */
.L_x_3033:
        /* <DEDUP_REMOVED lines=12> */
.L_x_3040:
        /* <DEDUP_REMOVED lines=21> */
.L_x_3044:
[----:B------:R-:W-:Y:S05]  /*75b0*/  BSYNC B1 ;  /* 0x0000000000017941 */ /* 0x000fea0003800000 */
.L_x_3043:
[----:B------:R-:W-:Y:S01]  /*75c0*/  LEA R3, R0, 0x3b800000, 0x17 ;  /* 0x3b80000000037811 */ /* 0x000fe200078eb8ff */
[----:B------:R-:W-:-:S05]  /*75d0*/  IMAD.SHL.U32 R0, R2, 0x100000, RZ ;  /* 0x0010000002007824 */ /* 0x000fca00078e00ff */
[----:B------:R-:W-:Y:S02]  /*75e0*/  LOP3.LUT R0, R3, R0, R4, 0xfe, !PT ;  /* 0x0000000003007212 */ /* 0x000fe400078efe04 */
.L_x_3042:
[----:B------:R-:W-:Y:S05]  /*75f0*/  BSYNC B0 ;  /* 0x0000000000007941 */ /* 0x000fea0003800000 */
.L_x_3041:
[----:B------:R-:W-:Y:S01]  /*7600*/  F2FP.PACK_AB R0, RZ, R0 ;  /* 0x00000000ff00723e */ /* 0x000fe200000000ff */
[----:B------:R-:W-:Y:S05]  /*7610*/  BRA `(.L_x_3026) ;  /* 0x0000049000007947 */ /* 0x000fea0003800000 */
.L_x_3039:
        /* <DEDUP_REMOVED lines=21> */
.L_x_3048:
[----:B------:R-:W-:Y:S05]  /*7770*/  BSYNC B1 ;  /* 0x0000000000017941 */ /* 0x000fea0003800000 */
.L_x_3047:
[----:B------:R-:W-:Y:S01]  /*7780*/  LEA R3, R0, 0x37800000, 0x17 ;  /* 0x3780000000037811 */ /* 0x000fe200078eb8ff */
[----:B------:R-:W-:-:S05]  /*7790*/  IMAD.SHL.U32 R0, R2, 0x200000, RZ ;  /* 0x0020000002007824 */ /* 0x000fca00078e00ff */
[----:B------:R-:W-:Y:S02]  /*77a0*/  LOP3.LUT R0, R3, R0, R4, 0xfe, !PT ;  /* 0x0000000003007212 */ /* 0x000fe400078efe04 */
.L_x_3046:
[----:B------:R-:W-:Y:S05]  /*77b0*/  BSYNC B0 ;  /* 0x0000000000007941 */ /* 0x000fea0003800000 */
.L_x_3045:
[----:B------:R-:W-:Y:S01]  /*77c0*/  F2FP.PACK_AB R0, RZ, R0 ;  /* 0x00000000ff00723e */ /* 0x000fe200000000ff */
[----:B------:R-:W-:Y:S05]  /*77d0*/  BRA `(.L_x_3026) ;  /* 0x000002d000007947 */ /* 0x000fea0003800000 */
.L_x_3038:
        /* <DEDUP_REMOVED lines=14> */
.L_x_3052:
[----:B------:R-:W-:Y:S05]  /*78c0*/  BSYNC B0 ;  /* 0x0000000000007941 */ /* 0x000fea0003800000 */
.L_x_3051:
[----:B------:R-:W-:Y:S01]  /*78d0*/  F2FP.PACK_AB R0, RZ, R0 ;  /* 0x00000000ff00723e */ /* 0x000fe200000000ff */
[----:B------:R-:W-:Y:S05]  /*78e0*/  BRA `(.L_x_3026) ;  /* 0x000001c000007947 */ /* 0x000fea0003800000 */
.L_x_3025:
        /* <DEDUP_REMOVED lines=21> */
.L_x_3050:
[----:B------:R-:W2:Y:S02]  /*7a40*/  LDG.E.64 R2, [R2.64] ;  /* 0x0000002402027981 */ /* 0x000ea4000c1e1b00 */
[----:B--2---:R-:W0:Y:S02]  /*7a50*/  I2F.U64 R0, R2 ;  /* 0x0000000200007312 */ /* 0x004e240000301000 */
[----:B0-----:R-:W-:Y:S01]  /*7a60*/  F2FP.PACK_AB R0, RZ, R0 ;  /* 0x00000000ff00723e */ /* 0x001fe200000000ff */
[----:B------:R-:W-:Y:S05]  /*7a70*/  BRA `(.L_x_3026) ;  /* 0x0000003000007947 */ /* 0x000fea0003800000 */
.L_x_3049:
[----:B------:R-:W2:Y:S02]  /*7a80*/  LDG.E R2, [R2.64] ;  /* 0x0000002402027981 */ /* 0x000ea4000c1e1900 */
[----:B--2---:R-:W0:Y:S02]  /*7a90*/  I2F.U32 R0, R2 ;  /* 0x0000000200007306 */ /* 0x004e240000201000 */
[----:B0-----:R-:W-:-:S06]  /*7aa0*/  F2FP.PACK_AB R0, RZ, R0 ;  /* 0x00000000ff00723e */ /* 0x001fcc00000000ff */
.L_x_3026:
        /* <DEDUP_REMOVED lines=25> */
.L_x_3056:
[----:B------:R-:W-:-:S06]  /*7c40*/  HADD2.F32 R3, -RZ, R2.H0_H0 ;  /* 0x20000002ff037230 */ /* 0x000fcc0000004100 */
[----:B------:R-:W0:Y:S02]  /*7c50*/  F2I.S64.TRUNC R2, R3 ;  /* 0x0000000300027311 */ /* 0x000e24000020d900 */
[----:B0-----:R0:W-:Y:S01]  /*7c60*/  STG.E.U8 [R16.64], R2 ;  /* 0x0000000210007986 */ /* 0x0011e2000c101124 */
[----:B------:R-:W-:Y:S05]  /*7c70*/  BRA `(.L_x_3058) ;  /* 0x00000e4000007947 */ /* 0x000fea0003800000 */
.L_x_3055:
        /* <DEDUP_REMOVED lines=10> */
.L_x_3060:
[----:B------:R-:W-:-:S04]  /*7d20*/  HADD2.F32 R2, -RZ, R2.H0_H0 ;  /* 0x20000002ff027230 */ /* 0x000fc80000004100 */
[----:B------:R-:W0:Y:S02]  /*7d30*/  F2I.FTZ.TRUNC.NTZ R3, R2 ;  /* 0x0000000200037305 */ /* 0x000e24000021f100 */
[----:B0-----:R0:W-:Y:S01]  /*7d40*/  STG.E [R16.64], R3 ;  /* 0x0000000310007986 */ /* 0x0011e2000c101924 */
[----:B------:R-:W-:Y:S05]  /*7d50*/  BRA `(.L_x_3058) ;  /* 0x00000d6000007947 */ /* 0x000fea0003800000 */
.L_x_3059:
[----:B------:R-:W-:-:S04]  /*7d60*/  HADD2.F32 R2, -RZ, R2.H0_H0 ;  /* 0x20000002ff027230 */ /* 0x000fc80000004100 */
[----:B------:R-:W0:Y:S02]  /*7d70*/  F2I.FTZ.TRUNC.NTZ R3, R2 ;  /* 0x0000000200037305 */ /* 0x000e24000021f100 */
[----:B0-----:R0:W-:Y:S01]  /*7d80*/  STG.E.U16 [R16.64], R3 ;  /* 0x0000000310007986 */ /* 0x0011e2000c101524 */
[----:B------:R-:W-:Y:S05]  /*7d90*/  BRA `(.L_x_3058) ;  /* 0x00000d2000007947 */ /* 0x000fea0003800000 */
.L_x_3054:
        /* <DEDUP_REMOVED lines=9> */
.L_x_3062:
[----:B------:R0:W-:Y:S01]  /*7e30*/  STG.E.U16 [R16.64], R2 ;  /* 0x0000000210007986 */ /* 0x0001e2000c101524 */
[----:B------:R-:W-:Y:S05]  /*7e40*/  BRA `(.L_x_3058) ;  /* 0x00000c7000007947 */ /* 0x000fea0003800000 */
.L_x_3061:
        /* <DEDUP_REMOVED lines=10> */
.L_x_3064:
[----:B------:R-:W-:-:S05]  /*7ef0*/  HADD2.F32 R0, -RZ, R2.H0_H0 ;  /* 0x20000002ff007230 */ /* 0x000fca0000004100 */
[----:B------:R-:W-:-:S04]  /*7f00*/  F2FP.PACK_AB R0, RZ, R0 ;  /* 0x00000000ff00723e */ /* 0x000fc800000000ff */
[----:B------:R-:W-:-:S05]  /*7f10*/  PRMT R0, R0, 0x5410, RZ ;  /* 0x0000541000007816 */ /* 0x000fca00000000ff */
[----:B------:R0:W-:Y:S01]  /*7f20*/  STG.E [R16.64], R0 ;  /* 0x0000000010007986 */ /* 0x0001e2000c101924 */
[----:B------:R-:W-:Y:S05]  /*7f30*/  BRA `(.L_x_3058) ;  /* 0x00000b8000007947 */ /* 0x000fea0003800000 */
.L_x_3063:
[----:B------:R-:W-:-:S05]  /*7f40*/  HADD2.F32 R2, -RZ, R2.H0_H0 ;  /* 0x20000002ff027230 */ /* 0x000fca0000004100 */
[----:B------:R-:W-:-:S06]  /*7f50*/  FMUL.FTZ R2, R2, 1 ;  /* 0x3f80000002027820 */ /* 0x000fcc0000410000 */
[----:B------:R-:W0:Y:S02]  /*7f60*/  F2F.F64.F32 R2, R2 ;  /* 0x0000000200027310 */ /* 0x000e240000201800 */
[----:B0-----:R0:W-:Y:S01]  /*7f70*/  STG.E.64 [R16.64], R2 ;  /* 0x0000000210007986 */ /* 0x0011e2000c101b24 */
[----:B------:R-:W-:Y:S05]  /*7f80*/  BRA `(.L_x_3058) ;  /* 0x00000b3000007947 */ /* 0x000fea0003800000 */
.L_x_3053:
        /* <DEDUP_REMOVED lines=13> */
.L_x_3067:
[----:B------:R-:W-:Y:S01]  /*8060*/  HADD2.F32 R2, -RZ, R2.H0_H0 ;  /* 0x20000002ff027230 */ /* 0x000fe20000004100 */
[----:B------:R-:W-:-:S04]  /*8070*/  CS2R R6, SRZ ;  /* 0x0000000000067805 */ /* 0x000fc8000001ff00 */
[----:B------:R-:W-:-:S04]  /*8080*/  FMUL.FTZ R2, R2, 1 ;  /* 0x3f80000002027820 */ /* 0x000fc80000410000 */
[----:B------:R-:W0:Y:S02]  /*8090*/  F2F.F64.F32 R4, R2 ;  /* 0x0000000200047310 */ /* 0x000e240000201800 */
[----:B0-----:R0:W-:Y:S01]  /*80a0*/  STG.E.128 [R16.64], R4 ;  /* 0x0000000410007986 */ /* 0x0011e2000c101d24 */
[----:B------:R-:W-:Y:S05]  /*80b0*/  BRA `(.L_x_3058) ;  /* 0x00000a0000007947 */ /* 0x000fea0003800000 */
.L_x_3066:
        /* <DEDUP_REMOVED lines=21> */
.L_x_3071:
[----:B------:R-:W-:Y:S05]  /*8210*/  BSYNC B0 ;  /* 0x0000000000007941 */ /* 0x000fea0003800000 */
.L_x_3070:
[----:B------:R-:W-:-:S05]  /*8220*/  LOP3.LUT R3, R0, R3, RZ, 0xfc, !PT ;  /* 0x0000000300037212 */ /* 0x000fca00078efcff */
[----:B------:R0:W-:Y:S01]  /*8230*/  STG.E.U8 [R16.64], R3 ;  /* 0x0000000310007986 */ /* 0x0001e2000c101124 */
[----:B------:R-:W-:Y:S05]  /*8240*/  BRA `(.L_x_3058) ;  /* 0x0000087000007947 */ /* 0x000fea0003800000 */
.L_x_3069:
        /* <DEDUP_REMOVED lines=13> */
.L_x_3073:
[----:B------:R-:W-:Y:S01]  /*8320*/  IMAD.MOV.U32 R0, RZ, RZ, 0x7f ;  /* 0x0000007fff007424 */ /* 0x000fe200078e00ff */
[----:B------:R-:W-:-:S04]  /*8330*/  ISETP.GT.U32.AND P0, PT, R2, 0x7f800000, PT ;  /* 0x7f8000000200780c */ /* 0x000fc80003f04070 */
[----:B------:R-:W-:-:S04]  /*8340*/  SEL R0, R0, 0x7c, P0 ;  /* 0x0000007c00007807 */ /* 0x000fc80000000000 */
.L_x_3074:
[----:B------:R-:W-:Y:S05]  /*8350*/  BSYNC B0 ;  /* 0x0000000000007941 */ /* 0x000fea0003800000 */
.L_x_3072:
[----:B------:R-:W-:-:S04]  /*8360*/  LOP3.LUT R2, R3, 0x80000000, RZ, 0xc0, !PT ;  /* 0x8000000003027812 */ /* 0x000fc800078ec0ff */
[----:B------:R-:W-:-:S04]  /*8370*/  SHF.R.U32.HI R3, RZ, 0x18, R2 ;  /* 0x00000018ff037819 */ /* 0x000fc80000011602 */
[----:B------:R-:W-:-:S05]  /*8380*/  LOP3.LUT R3, R0, R3, RZ, 0xfc, !PT ;  /* 0x0000000300037212 */ /* 0x000fca00078efcff */
[----:B------:R0:W-:Y:S01]  /*8390*/  STG.E.U8 [R16.64], R3 ;  /* 0x0000000310007986 */ /* 0x0001e2000c101124 */
[----:B------:R-:W-:Y:S05]  /*83a0*/  BRA `(.L_x_3058) ;  /* 0x0000071000007947 */ /* 0x000fea0003800000 */
.L_x_3068:
[----:B------:R-:W-:-:S05]  /*83b0*/  HADD2.F32 R0, -RZ, R2.H0_H0 ;  /* 0x20000002ff007230 */ /* 0x000fca0000004100 */
[----:B------:R-:W-:-:S05]  /*83c0*/  F2FP.BF16.PACK_AB R0, RZ, R0 ;  /* 0x00000000ff00723e */ /* 0x000fca00000010ff */
[----:B------:R0:W-:Y:S01]  /*83d0*/  STG.E.U16 [R16.64], R0 ;  /* 0x0000000010007986 */ /* 0x0001e2000c101524 */
[----:B------:R-:W-:Y:S05]  /*83e0*/  BRA `(.L_x_3058) ;  /* 0x000006d000007947 */ /* 0x000fea0003800000 */
.L_x_3065:
        /* <DEDUP_REMOVED lines=12> */
.L_x_3077:
        /* <DEDUP_REMOVED lines=17> */
.L_x_3080:
[----:B------:R-:W-:-:S04]  /*85c0*/  LOP3.LUT R2, R3, 0x80000000, RZ, 0xc0, !PT ;  /* 0x8000000003027812 */ /* 0x000fc800078ec0ff */
[----:B------:R-:W-:-:S04]  /*85d0*/  SHF.R.U32.HI R3, RZ, 0x18, R2 ;  /* 0x00000018ff037819 */ /* 0x000fc80000011602 */
[----:B------:R-:W-:-:S04]  /*85e0*/  LOP3.LUT R0, R0, R3, RZ, 0xfc, !PT ;  /* 0x0000000300007212 */ /* 0x000fc800078efcff */
[----:B------:R-:W-:Y:S02]  /*85f0*/  PRMT R8, R0, 0x7610, R8 ;  /* 0x0000761000087816 */ /* 0x000fe40000000008 */
.L_x_3079:
[----:B------:R-:W-:Y:S05]  /*8600*/  BSYNC B0 ;  /* 0x0000000000007941 */ /* 0x000fea0003800000 */
.L_x_3078:
[----:B------:R0:W-:Y:S01]  /*8610*/  STG.E.U8 [R16.64], R8 ;  /* 0x0000000810007986 */ /* 0x0001e2000c101124 */
[----:B------:R-:W-:Y:S05]  /*8620*/  BRA `(.L_x_3058) ;  /* 0x0000049000007947 */ /* 0x000fea0003800000 */
.L_x_3076:
        /* <DEDUP_REMOVED lines=17> */
.L_x_3083:
[----:B------:R-:W-:-:S04]  /*8740*/  LOP3.LUT R2, R3, 0x80000000, RZ, 0xc0, !PT ;  /* 0x8000000003027812 */ /* 0x000fc800078ec0ff */
[----:B------:R-:W-:-:S04]  /*8750*/  SHF.R.U32.HI R3, RZ, 0x18, R2 ;  /* 0x00000018ff037819 */ /* 0x000fc80000011602 */
[----:B------:R-:W-:-:S04]  /*8760*/  LOP3.LUT R0, R0, R3, RZ, 0xfc, !PT ;  /* 0x0000000300007212 */ /* 0x000fc800078efcff */
[----:B------:R-:W-:Y:S02]  /*8770*/  PRMT R8, R0, 0x7610, R8 ;  /* 0x0000761000087816 */ /* 0x000fe40000000008 */
.L_x_3082:
[----:B------:R-:W-:Y:S05]  /*8780*/  BSYNC B0 ;  /* 0x0000000000007941 */ /* 0x000fea0003800000 */
.L_x_3081:
[----:B------:R0:W-:Y:S01]  /*8790*/  STG.E.U8 [R16.64], R8 ;  /* 0x0000000810007986 */ /* 0x0001e2000c101124 */
[----:B------:R-:W-:Y:S05]  /*87a0*/  BRA `(.L_x_3058) ;  /* 0x0000031000007947 */ /* 0x000fea0003800000 */
.L_x_3075:
        /* <DEDUP_REMOVED lines=22> */
.L_x_3057:
        /* <DEDUP_REMOVED lines=20> */
.L_x_3085:
[----:B------:R-:W-:-:S06]  /*8a50*/  HADD2.F32 R2, -RZ, R2.H0_H0 ;  /* 0x20000002ff027230 */ /* 0x000fcc0000004100 */
[----:B------:R-:W0:Y:S02]  /*8a60*/  F2I.U64.TRUNC R2, R2 ;  /* 0x0000000200027311 */ /* 0x000e24000020d800 */
[----:B0-----:R0:W-:Y:S01]  /*8a70*/  STG.E.64 [R16.64], R2 ;  /* 0x0000000210007986 */ /* 0x0011e2000c101b24 */
[----:B------:R-:W-:Y:S05]  /*8a80*/  BRA `(.L_x_3058) ;  /* 0x0000003000007947 */ /* 0x000fea0003800000 */
.L_x_3084:
[----:B------:R-:W-:-:S04]  /*8a90*/  HADD2.F32 R2, -RZ, R2.H0_H0 ;  /* 0x20000002ff027230 */ /* 0x000fc80000004100 */
[----:B------:R-:W0:Y:S02]  /*8aa0*/  F2I.FTZ.U32.TRUNC.NTZ R3, R2 ;  /* 0x0000000200037305 */ /* 0x000e24000021f000 */
[----:B0-----:R0:W-:Y:S02]  /*8ab0*/  STG.E [R16.64], R3 ;  /* 0x0000000310007986 */ /* 0x0011e4000c101924 */
.L_x_3058:
[----:B------:R-:W-:Y:S02]  /*8ac0*/  IADD3 R19, R19, 0x80, RZ ;  /* 0x0000008013137810 */ /* 0x000fe40007ffe0ff */
.L_x_2953:
[----:B------:R-:W-:Y:S05]  /*8ad0*/  BSYNC B6 ;  /* 0x0000000000067941 */ /* 0x000fea0003800000 */
.L_x_2952:
        /* <DEDUP_REMOVED lines=230> */
.L_x_3086:
        /* <DEDUP_REMOVED lines=20> */
.L_x_3090:
[----:B------:R-:W2:Y:S02]  /*9a80*/  LDG.E.U8 R2, [R2.64] ;  /* 0x0000002402027981 */ /* 0x000ea4000c1e1100 */
[----:B--2---:R-:W0:Y:S02]  /*9a90*/  I2F.U16 R0, R2 ;  /* 0x0000000200007306 */ /* 0x004e240000101000 */
[----:B0-----:R-:W-:Y:S01]  /*9aa0*/  F2FP.PACK_AB R0, RZ, R0 ;  /* 0x00000000ff00723e */ /* 0x001fe200000000ff */
[----:B------:R-:W-:Y:S05]  /*9ab0*/  BRA `(.L_x_3092) ;  /* 0x00000e1000007947 */ /* 0x000fea0003800000 */
.L_x_3089:
        /* <DEDUP_REMOVED lines=10> */
.L_x_3094:
[----:B------:R-:W2:Y:S02]  /*9b60*/  LDG.E R2, [R2.64] ;  /* 0x0000002402027981 */ /* 0x000ea4000c1e1900 */
[----:B--2---:R-:W0:Y:S02]  /*9b70*/  I2F R0, R2 ;  /* 0x0000000200007306 */ /* 0x004e240000201400 */
[----:B0-----:R-:W-:Y:S01]  /*9b80*/  F2FP.PACK_AB R0, RZ, R0 ;  /* 0x00000000ff00723e */ /* 0x001fe200000000ff */
[----:B------:R-:W-:Y:S05]  /*9b90*/  BRA `(.L_x_3092) ;  /* 0x00000d3000007947 */ /* 0x000fea0003800000 */
.L_x_3093:
[----:B------:R-:W2:Y:S02]  /*9ba0*/  LDG.E.U16 R2, [R2.64] ;  /* 0x0000002402027981 */ /* 0x000ea4000c1e1500 */
[----:B--2---:R-:W0:Y:S02]  /*9bb0*/  I2F.S16 R0, R2 ;  /* 0x0000000200007306 */ /* 0x004e240000101400 */
[----:B0-----:R-:W-:Y:S01]  /*9bc0*/  F2FP.PACK_AB R0, RZ, R0 ;  /* 0x00000000ff00723e */ /* 0x001fe200000000ff */
[----:B------:R-:W-:Y:S05]  /*9bd0*/  BRA `(.L_x_3092) ;  /* 0x00000cf000007947 */ /* 0x000fea0003800000 */
.L_x_3088:
        /* <DEDUP_REMOVED lines=9> */
.L_x_3096:
[----:B------:R0:W5:Y:S01]  /*9c70*/  LDG.E.U16 R0, [R2.64] ;  /* 0x0000002402007981 */ /* 0x000162000c1e1500 */
[----:B------:R-:W-:Y:S05]  /*9c80*/  BRA `(.L_x_3092) ;  /* 0x00000c4000007947 */ /* 0x000fea0003800000 */
.L_x_3095:
        /* <DEDUP_REMOVED lines=9> */
.L_x_3098:
[----:B------:R0:W5:Y:S01]  /*9d20*/  LDG.E.U16 R0, [R2.64] ;  /* 0x0000002402007981 */ /* 0x000162000c1e1500 */
[----:B------:R-:W-:Y:S05]  /*9d30*/  BRA `(.L_x_3092) ;  /* 0x00000b9000007947 */ /* 0x000fea0003800000 */
.L_x_3097:
[----:B------:R-:W2:Y:S02]  /*9d40*/  LDG.E.64 R2, [R2.64] ;  /* 0x0000002402027981 */ /* 0x000ea4000c1e1b00 */
[----:B--2---:R-:W0:Y:S01]  /*9d50*/  F2F.F32.F64 R0, R2 ;  /* 0x0000000200007310 */ /* 0x004e220000301000 */
[----:B------:R-:W0:-:S14]  /*9d60*/  DSETP.GEU.AND P0, PT, |R2|, c[0x2][0x0], PT ;  /* 0x008000000200762a */ /* 0x000e1c0003f0e200 */
[----:B0-----:R-:W-:-:S05]  /*9d70*/  @!P0 FMUL R0, R0, 1.175494350822287508e-38 ;  /* 0x0080000000008820 */ /* 0x001fca0000400000 */
[----:B------:R-:W-:Y:S01]  /*9d80*/  F2FP.PACK_AB R0, RZ, R0 ;  /* 0x00000000ff00723e */ /* 0x000fe200000000ff */
[----:B------:R-:W-:Y:S05]  /*9d90*/  BRA `(.L_x_3092) ;  /* 0x00000b3000007947 */ /* 0x000fea0003800000 */
.L_x_3087:
        /* <DEDUP_REMOVED lines=13> */
.L_x_3101:
[----:B------:R-:W2:Y:S02]  /*9e70*/  LDG.E.64 R2, [R2.64] ;  /* 0x0000002402027981 */ /* 0x000ea4000c1e1b00 */
[----:B--2---:R-:W0:Y:S01]  /*9e80*/  F2F.F32.F64 R0, R2 ;  /* 0x0000000200007310 */ /* 0x004e220000301000 */
[----:B------:R-:W0:-:S14]  /*9e90*/  DSETP.GEU.AND P0, PT, |R2|, c[0x2][0x0], PT ;  /* 0x008000000200762a */ /* 0x000e1c0003f0e200 */
[----:B0-----:R-:W-:-:S05]  /*9ea0*/  @!P0 FMUL R0, R0, 1.175494350822287508e-38 ;  /* 0x0080000000008820 */ /* 0x001fca0000400000 */
[----:B------:R-:W-:Y:S01]  /*9eb0*/  F2FP.PACK_AB R0, RZ, R0 ;  /* 0x00000000ff00723e */ /* 0x000fe200000000ff */
[----:B------:R-:W-:Y:S05]  /*9ec0*/  BRA `(.L_x_3092) ;  /* 0x00000a0000007947 */ /* 0x000fea0003800000 */
.L_x_3100:
        /* <DEDUP_REMOVED lines=28> */
.L_x_3103:
        /* <DEDUP_REMOVED lines=15> */
.L_x_3102:
[----:B------:R-:W2:Y:S02]  /*a180*/  LDG.E.U16 R0, [R2.64] ;  /* 0x0000002402007981 */ /* 0x000ea4000c1e1500 */
[----:B--2---:R-:W-:-:S04]  /*a190*/  PRMT R0, RZ, 0x5410, R0 ;  /* 0x00005410ff007816 */ /* 0x004fc80000000000 */
[----:B------:R-:W-:Y:S01]  /*a1a0*/  F2FP.PACK_AB R0, RZ, R0 ;  /* 0x00000000ff00723e */ /* 0x000fe200000000ff */
[----:B------:R-:W-:Y:S05]  /*a1b0*/  BRA `(.L_x_3092) ;  /* 0x0000071000007947 */ /* 0x000fea0003800000 */
.L_x_3099:
        /* <DEDUP_REMOVED lines=12> */
.L_x_3106:
        /* <DEDUP_REMOVED lines=21> */
.L_x_3110:
[----:B------:R-:W-:Y:S05]  /*a3d0*/  BSYNC B1 ;  /* 0x0000000000017941 */ /* 0x000fea0003800000 */
.L_x_3109:
[----:B------:R-:W-:Y:S01]  /*a3e0*/  LEA R3, R0, 0x3b800000, 0x17 ;  /* 0x3b80000000037811 */ /* 0x000fe200078eb8ff */
[----:B------:R-:W-:-:S05]  /*a3f0*/  IMAD.SHL.U32 R0, R2, 0x100000, RZ ;  /* 0x0010000002007824 */ /* 0x000fca00078e00ff */
[----:B------:R-:W-:Y:S02]  /*a400*/  LOP3.LUT R0, R3, R0, R4, 0xfe, !PT ;  /* 0x0000000003007212 */ /* 0x000fe400078efe04 */
.L_x_3108:
[----:B------:R-:W-:Y:S05]  /*a410*/  BSYNC B0 ;  /* 0x0000000000007941 */ /* 0x000fea0003800000 */
.L_x_3107:
[----:B------:R-:W-:Y:S01]  /*a420*/  F2FP.PACK_AB R0, RZ, R0 ;  /* 0x00000000ff00723e */ /* 0x000fe200000000ff */
[----:B------:R-:W-:Y:S05]  /*a430*/  BRA `(.L_x_3092) ;  /* 0x0000049000007947 */ /* 0x000fea0003800000 */
.L_x_3105:
        /* <DEDUP_REMOVED lines=21> */
.L_x_3114:
[----:B------:R-:W-:Y:S05]  /*a590*/  BSYNC B1 ;  /* 0x0000000000017941 */ /* 0x000fea0003800000 */
.L_x_3113:
[----:B------:R-:W-:Y:S01]  /*a5a0*/  LEA R3, R0, 0x37800000, 0x17 ;  /* 0x3780000000037811 */ /* 0x000fe200078eb8ff */
[----:B------:R-:W-:-:S05]  /*a5b0*/  IMAD.SHL.U32 R0, R2, 0x200000, RZ ;  /* 0x0020000002007824 */ /* 0x000fca00078e00ff */
[----:B------:R-:W-:Y:S02]  /*a5c0*/  LOP3.LUT R0, R3, R0, R4, 0xfe, !PT ;  /* 0x0000000003007212 */ /* 0x000fe400078efe04 */
.L_x_3112:
[----:B------:R-:W-:Y:S05]  /*a5d0*/  BSYNC B0 ;  /* 0x0000000000007941 */ /* 0x000fea0003800000 */
.L_x_3111:
[----:B------:R-:W-:Y:S01]  /*a5e0*/  F2FP.PACK_AB R0, RZ, R0 ;  /* 0x00000000ff00723e */ /* 0x000fe200000000ff */
[----:B------:R-:W-:Y:S05]  /*a5f0*/  BRA `(.L_x_3092) ;  /* 0x000002d000007947 */ /* 0x000fea0003800000 */
.L_x_3104:
        /* <DEDUP_REMOVED lines=14> */
.L_x_3118:
[----:B------:R-:W-:Y:S05]  /*a6e0*/  BSYNC B0 ;  /* 0x0000000000007941 */ /* 0x000fea0003800000 */
.L_x_3117:
[----:B------:R-:W-:Y:S01]  /*a6f0*/  F2FP.PACK_AB R0, RZ, R0 ;  /* 0x00000000ff00723e */ /* 0x000fe200000000ff */
[----:B------:R-:W-:Y:S05]  /*a700*/  BRA `(.L_x_3092) ;  /* 0x000001c000007947 */ /* 0x000fea0003800000 */
.L_x_3091:
        /* <DEDUP_REMOVED lines=21> */
.L_x_3116:
[----:B------:R-:W2:Y:S02]  /*a860*/  LDG.E.64 R2, [R2.64] ;  /* 0x0000002402027981 */ /* 0x000ea4000c1e1b00 */
[----:B--2---:R-:W0:Y:S02]  /*a870*/  I2F.U64 R0, R2 ;  /* 0x0000000200007312 */ /* 0x004e240000301000 */
[----:B0-----:R-:W-:Y:S01]  /*a880*/  F2FP.PACK_AB R0, RZ, R0 ;  /* 0x00000000ff00723e */ /* 0x001fe200000000ff */
[----:B------:R-:W-:Y:S05]  /*a890*/  BRA `(.L_x_3092) ;  /* 0x0000003000007947 */ /* 0x000fea0003800000 */
.L_x_3115:
[----:B------:R-:W2:Y:S02]  /*a8a0*/  LDG.E R2, [R2.64] ;  /* 0x0000002402027981 */ /* 0x000ea4000c1e1900 */
[----:B--2---:R-:W0:Y:S02]  /*a8b0*/  I2F.U32 R0, R2 ;  /* 0x0000000200007306 */ /* 0x004e240000201000 */
[----:B0-----:R-:W-:-:S06]  /*a8c0*/  F2FP.PACK_AB R0, RZ, R0 ;  /* 0x00000000ff00723e */ /* 0x001fcc00000000ff */
.L_x_3092:
        /* <DEDUP_REMOVED lines=25> */
.L_x_3122:
[----:B------:R-:W-:-:S06]  /*aa60*/  HADD2.F32 R3, -RZ, R2.H0_H0 ;  /* 0x20000002ff037230 */ /* 0x000fcc0000004100 */
[----:B------:R-:W0:Y:S02]  /*aa70*/  F2I.S64.TRUNC R2, R3 ;  /* 0x0000000300027311 */ /* 0x000e24000020d900 */
[----:B0-----:R-:W-:Y:S01]  /*aa80*/  STG.E.U8 [R16.64], R2 ;  /* 0x0000000210007986 */ /* 0x001fe2000c101124 */
[----:B------:R-:W-:Y:S05]  /*aa90*/  EXIT ;  /* 0x000000000000794d */ /* 0x000fea0003800000 */
.L_x_3121:
        /* <DEDUP_REMOVED lines=10> */
.L_x_3125:
[----:B------:R-:W-:-:S04]  /*ab40*/  HADD2.F32 R2, -RZ, R2.H0_H0 ;  /* 0x20000002ff027230 */ /* 0x000fc80000004100 */
[----:B------:R-:W0:Y:S02]  /*ab50*/  F2I.FTZ.TRUNC.NTZ R3, R2 ;  /* 0x0000000200037305 */ /* 0x000e24000021f100 */
[----:B0-----:R-:W-:Y:S01]  /*ab60*/  STG.E [R16.64], R3 ;  /* 0x0000000310007986 */ /* 0x001fe2000c101924 */
[----:B------:R-:W-:Y:S05]  /*ab70*/  EXIT ;  /* 0x000000000000794d */ /* 0x000fea0003800000 */
.L_x_3124:
[----:B------:R-:W-:-:S04]  /*ab80*/  HADD2.F32 R2, -RZ, R2.H0_H0 ;  /* 0x20000002ff027230 */ /* 0x000fc80000004100 */
[----:B------:R-:W0:Y:S02]  /*ab90*/  F2I.FTZ.TRUNC.NTZ R3, R2 ;  /* 0x0000000200037305 */ /* 0x000e24000021f100 */
[----:B0-----:R-:W-:Y:S01]  /*aba0*/  STG.E.U16 [R16.64], R3 ;  /* 0x0000000310007986 */ /* 0x001fe2000c101524 */
[----:B------:R-:W-:Y:S05]  /*abb0*/  EXIT ;  /* 0x000000000000794d */ /* 0x000fea0003800000 */
.L_x_3120:
        /* <DEDUP_REMOVED lines=9> */
.L_x_3127:
[----:B------:R-:W-:Y:S01]  /*ac50*/  STG.E.U16 [R16.64], R2 ;  /* 0x0000000210007986 */ /* 0x000fe2000c101524 */
[----:B------:R-:W-:Y:S05]  /*ac60*/  EXIT ;  /* 0x000000000000794d */ /* 0x000fea0003800000 */
.L_x_3126:
        /* <DEDUP_REMOVED lines=10> */
.L_x_3129:
[----:B------:R-:W-:-:S05]  /*ad10*/  HADD2.F32 R0, -RZ, R2.H0_H0 ;  /* 0x20000002ff007230 */ /* 0x000fca0000004100 */
[----:B------:R-:W-:-:S04]  /*ad20*/  F2FP.PACK_AB R0, RZ, R0 ;  /* 0x00000000ff00723e */ /* 0x000fc800000000ff */
[----:B------:R-:W-:-:S05]  /*ad30*/  PRMT R0, R0, 0x5410, RZ ;  /* 0x0000541000007816 */ /* 0x000fca00000000ff */
[----:B------:R-:W-:Y:S01]  /*ad40*/  STG.E [R16.64], R0 ;  /* 0x0000000010007986 */ /* 0x000fe2000c101924 */
[----:B------:R-:W-:Y:S05]  /*ad50*/  EXIT ;  /* 0x000000000000794d */ /* 0x000fea0003800000 */
.L_x_3128:
[----:B------:R-:W-:-:S05]  /*ad60*/  HADD2.F32 R2, -RZ, R2.H0_H0 ;  /* 0x20000002ff027230 */ /* 0x000fca0000004100 */
[----:B------:R-:W-:-:S06]  /*ad70*/  FMUL.FTZ R2, R2, 1 ;  /* 0x3f80000002027820 */ /* 0x000fcc0000410000 */
[----:B------:R-:W0:Y:S02]  /*ad80*/  F2F.F64.F32 R2, R2 ;  /* 0x0000000200027310 */ /* 0x000e240000201800 */
[----:B0-----:R-:W-:Y:S01]  /*ad90*/  STG.E.64 [R16.64], R2 ;  /* 0x0000000210007986 */ /* 0x001fe2000c101b24 */
[----:B------:R-:W-:Y:S05]  /*ada0*/  EXIT ;  /* 0x000000000000794d */ /* 0x000fea0003800000 */
.L_x_3119:
        /* <DEDUP_REMOVED lines=13> */
.L_x_3132:
[----:B------:R-:W-:Y:S01]  /*ae80*/  HADD2.F32 R2, -RZ, R2.H0_H0 ;  /* 0x20000002ff027230 */ /* 0x000fe20000004100 */
[----:B------:R-:W-:-:S04]  /*ae90*/  CS2R R6, SRZ ;  /* 0x0000000000067805 */ /* 0x000fc8000001ff00 */
[----:B------:R-:W-:-:S04]  /*aea0*/  FMUL.FTZ R2, R2, 1 ;  /* 0x3f80000002027820 */ /* 0x000fc80000410000 */
[----:B------:R-:W0:Y:S02]  /*aeb0*/  F2F.F64.F32 R4, R2 ;  /* 0x0000000200047310 */ /* 0x000e240000201800 */
[----:B0-----:R-:W-:Y:S01]  /*aec0*/  STG.E.128 [R16.64], R4 ;  /* 0x0000000410007986 */ /* 0x001fe2000c101d24 */
[----:B------:R-:W-:Y:S05]  /*aed0*/  EXIT ;  /* 0x000000000000794d */ /* 0x000fea0003800000 */
.L_x_3131:
        /* <DEDUP_REMOVED lines=21> */
.L_x_3136:
[----:B------:R-:W-:Y:S05]  /*b030*/  BSYNC B0 ;  /* 0x0000000000007941 */ /* 0x000fea0003800000 */
.L_x_3135:
[----:B------:R-:W-:-:S05]  /*b040*/  LOP3.LUT R3, R0, R3, RZ, 0xfc, !PT ;  /* 0x0000000300037212 */ /* 0x000fca00078efcff */
[----:B------:R-:W-:Y:S01]  /*b050*/  STG.E.U8 [R16.64], R3 ;  /* 0x0000000310007986 */ /* 0x000fe2000c101124 */
[----:B------:R-:W-:Y:S05]  /*b060*/  EXIT ;  /* 0x000000000000794d */ /* 0x000fea0003800000 */
.L_x_3134:
        /* <DEDUP_REMOVED lines=13> */
.L_x_3138:
[----:B------:R-:W-:Y:S01]  /*b140*/  IMAD.MOV.U32 R0, RZ, RZ, 0x7f ;  /* 0x0000007fff007424 */ /* 0x000fe200078e00ff */
[----:B------:R-:W-:-:S04]  /*b150*/  ISETP.GT.U32.AND P0, PT, R2, 0x7f800000, PT ;  /* 0x7f8000000200780c */ /* 0x000fc80003f04070 */
[----:B------:R-:W-:-:S04]  /*b160*/  SEL R0, R0, 0x7c, P0 ;  /* 0x0000007c00007807 */ /* 0x000fc80000000000 */
.L_x_3139:
[----:B------:R-:W-:Y:S05]  /*b170*/  BSYNC B0 ;  /* 0x0000000000007941 */ /* 0x000fea0003800000 */
.L_x_3137:
[----:B------:R-:W-:-:S04]  /*b180*/  LOP3.LUT R2, R3, 0x80000000, RZ, 0xc0, !PT ;  /* 0x8000000003027812 */ /* 0x000fc800078ec0ff */
[----:B------:R-:W-:-:S04]  /*b190*/  SHF.R.U32.HI R3, RZ, 0x18, R2 ;  /* 0x00000018ff037819 */ /* 0x000fc80000011602 */
[----:B------:R-:W-:-:S05]  /*b1a0*/  LOP3.LUT R3, R0, R3, RZ, 0xfc, !PT ;  /* 0x0000000300037212 */ /* 0x000fca00078efcff */
[----:B------:R-:W-:Y:S01]  /*b1b0*/  STG.E.U8 [R16.64], R3 ;  /* 0x0000000310007986 */ /* 0x000fe2000c101124 */
[----:B------:R-:W-:Y:S05]  /*b1c0*/  EXIT ;  /* 0x000000000000794d */ /* 0x000fea0003800000 */
.L_x_3133:
[----:B------:R-:W-:-:S05]  /*b1d0*/  HADD2.F32 R0, -RZ, R2.H0_H0 ;  /* 0x20000002ff007230 */ /* 0x000fca0000004100 */
[----:B------:R-:W-:-:S05]  /*b1e0*/  F2FP.BF16.PACK_AB R0, RZ, R0 ;  /* 0x00000000ff00723e */ /* 0x000fca00000010ff */
[----:B------:R-:W-:Y:S01]  /*b1f0*/  STG.E.U16 [R16.64], R0 ;  /* 0x0000000010007986 */ /* 0x000fe2000c101524 */
[----:B------:R-:W-:Y:S05]  /*b200*/  EXIT ;  /* 0x000000000000794d */ /* 0x000fea0003800000 */
.L_x_3130:
        /* <DEDUP_REMOVED lines=12> */
.L_x_3142:
        /* <DEDUP_REMOVED lines=17> */
.L_x_3145:
[----:B------:R-:W-:-:S04]  /*b3e0*/  LOP3.LUT R2, R3, 0x80000000, RZ, 0xc0, !PT ;  /* 0x8000000003027812 */ /* 0x000fc800078ec0ff */
[----:B------:R-:W-:-:S04]  /*b3f0*/  SHF.R.U32.HI R3, RZ, 0x18, R2 ;  /* 0x00000018ff037819 */ /* 0x000fc80000011602 */
[----:B------:R-:W-:-:S04]  /*b400*/  LOP3.LUT R0, R0, R3, RZ, 0xfc, !PT ;  /* 0x0000000300007212 */ /* 0x000fc800078efcff */
[----:B------:R-:W-:Y:S02]  /*b410*/  PRMT R8, R0, 0x7610, R8 ;  /* 0x0000761000087816 */ /* 0x000fe40000000008 */
.L_x_3144:
[----:B------:R-:W-:Y:S05]  /*b420*/  BSYNC B0 ;  /* 0x0000000000007941 */ /* 0x000fea0003800000 */
.L_x_3143:
[----:B------:R-:W-:Y:S01]  /*b430*/  STG.E.U8 [R16.64], R8 ;  /* 0x0000000810007986 */ /* 0x000fe2000c101124 */
[----:B------:R-:W-:Y:S05]  /*b440*/  EXIT ;  /* 0x000000000000794d */ /* 0x000fea0003800000 */
.L_x_3141:
        /* <DEDUP_REMOVED lines=17> */
.L_x_3148:
[----:B------:R-:W-:-:S04]  /*b560*/  LOP3.LUT R2, R3, 0x80000000, RZ, 0xc0, !PT ;  /* 0x8000000003027812 */ /* 0x000fc800078ec0ff */
[----:B------:R-:W-:-:S04]  /*b570*/  SHF.R.U32.HI R3, RZ, 0x18, R2 ;  /* 0x00000018ff037819 */ /* 0x000fc80000011602 */
[----:B------:R-:W-:-:S04]  /*b580*/  LOP3.LUT R0, R0, R3, RZ, 0xfc, !PT ;  /* 0x0000000300007212 */ /* 0x000fc800078efcff */
[----:B------:R-:W-:Y:S02]  /*b590*/  PRMT R8, R0, 0x7610, R8 ;  /* 0x0000761000087816 */ /* 0x000fe40000000008 */
.L_x_3147:
[----:B------:R-:W-:Y:S05]  /*b5a0*/  BSYNC B0 ;  /* 0x0000000000007941 */ /* 0x000fea0003800000 */
.L_x_3146:
[----:B------:R-:W-:Y:S01]  /*b5b0*/  STG.E.U8 [R16.64], R8 ;  /* 0x0000000810007986 */ /* 0x000fe2000c101124 */
[----:B------:R-:W-:Y:S05]  /*b5c0*/  EXIT ;  /* 0x000000000000794d */ /* 0x000fea0003800000 */
.L_x_3140:
        /* <DEDUP_REMOVED lines=22> */
.L_x_3123:
        /* <DEDUP_REMOVED lines=20> */
.L_x_3150:
[----:B------:R-:W-:-:S06]  /*b870*/  HADD2.F32 R2, -RZ, R2.H0_H0 ;  /* 0x20000002ff027230 */ /* 0x000fcc0000004100 */
[----:B------:R-:W0:Y:S02]  /*b880*/  F2I.U64.TRUNC R2, R2 ;  /* 0x0000000200027311 */ /* 0x000e24000020d800 */
[----:B0-----:R-:W-:Y:S01]  /*b890*/  STG.E.64 [R16.64], R2 ;  /* 0x0000000210007986 */ /* 0x001fe2000c101b24 */
[----:B------:R-:W-:Y:S05]  /*b8a0*/  EXIT ;  /* 0x000000000000794d */ /* 0x000fea0003800000 */
.L_x_3149:
[----:B------:R-:W-:-:S04]  /*b8b0*/  HADD2.F32 R2, -RZ, R2.H0_H0 ;  /* 0x20000002ff027230 */ /* 0x000fc80000004100 */
[----:B------:R-:W0:Y:S02]  /*b8c0*/  F2I.FTZ.U32.TRUNC.NTZ R3, R2 ;  /* 0x0000000200037305 */ /* 0x000e24000021f000 */
[----:B0-----:R-:W-:Y:S01]  /*b8d0*/  STG.E [R16.64], R3 ;  /* 0x0000000310007986 */ /* 0x001fe2000c101924 */
[----:B------:R-:W-:Y:S05]  /*b8e0*/  EXIT ;  /* 0x000000000000794d */ /* 0x000fea0003800000 */
.L_x_3151:
        /* <DEDUP_REMOVED lines=9> */
.L_x_21463:


//--------------------- .text._ZN2at6native27unrolled_elementwise_kernelINS0_13BUnaryFunctorIN3c104HalfES4_S4_ZZZNS0_15binary_internal21div_trunc_kernel_cudaERNS_18TensorIteratorBaseEENKUlvE1_clEvENKUlvE1_clEvEUlS4_S4_E_EESt5arrayIPcLm2EELi4E23TrivialOffsetCalculatorILi1EjESG_NS0_6memory12LoadWithCastILi1EEENSH_13StoreWithCastILi1EEEEEviT_T0_T2_T3_T4_T5_ --------------------------
	.section	.text._ZN2at6native27unrolled_elementwise_kernelINS0_13BUnaryFunctorIN3c104HalfES4_S4_ZZZNS0_15binary_internal21div_trunc_kernel_cudaERNS_18TensorIteratorBaseEENKUlvE1_clEvENKUlvE1_clEvEUlS4_S4_E_EESt5arrayIPcLm2EELi4E23TrivialOffsetCalculatorILi1EjESG_NS0_6memory12LoadWithCastILi1EEENSH_13StoreWithCastILi1EEEEEviT_T0_T2_T3_T4_T5_,"ax",@progbits
	.sectioninfo	@"SHI_REGISTERS=29"
	.align	128
        .global         _ZN2at6native27unrolled_elementwise_kernelINS0_13BUnaryFunctorIN3c104HalfES4_S4_ZZZNS0_15binary_internal21div_trunc_kernel_cudaERNS_18TensorIteratorBaseEENKUlvE1_clEvENKUlvE1_clEvEUlS4_S4_E_EESt5arrayIPcLm2EELi4E23TrivialOffsetCalculatorILi1EjESG_NS0_6memory12LoadWithCastILi1EEENSH_13StoreWithCastILi1EEEEEviT_T0_T2_T3_T4_T5_
        .type           _ZN2at6native27unrolled_elementwise_kernelINS0_13BUnaryFunctorIN3c104HalfES4_S4_ZZZNS0_15binary_internal21div_trunc_kernel_cudaERNS_18TensorIteratorBaseEENKUlvE1_clEvENKUlvE1_clEvEUlS4_S4_E_EESt5arrayIPcLm2EELi4E23TrivialOffsetCalculatorILi1EjESG_NS0_6memory12LoadWithCastILi1EEENSH_13StoreWithCastILi1EEEEEviT_T0_T2_T3_T4_T5_,@function
        .size           _ZN2at6native27unrolled_elementwise_kernelINS0_13BUnaryFunctorIN3c104HalfES4_S4_ZZZNS0_15binary_internal21div_trunc_kernel_cudaERNS_18TensorIteratorBaseEENKUlvE1_clEvENKUlvE1_clEvEUlS4_S4_E_EESt5arrayIPcLm2EELi4E23TrivialOffsetCalculatorILi1EjESG_NS0_6memory12LoadWithCastILi1EEENSH_13StoreWithCastILi1EEEEEviT_T0_T2_T3_T4_T5_,(.L_x_21464 - _ZN2at6native27unrolled_elementwise_kernelINS0_13BUnaryFunctorIN3c104HalfES4_S4_ZZZNS0_15binary_internal21div_trunc_kernel_cudaERNS_18TensorIteratorBaseEENKUlvE1_clEvENKUlvE1_clEvEUlS4_S4_E_EESt5arrayIPcLm2EELi4E23TrivialOffsetCalculatorILi1EjESG_NS0_6memory12LoadWithCastILi1EEENSH_13StoreWithCastILi1EEEEEviT_T0_T2_T3_T4_T5_)
        .other          _ZN2at6native27unrolled_elementwise_kernelINS0_13BUnaryFunctorIN3c104HalfES4_S4_ZZZNS0_15binary_internal21div_trunc_kernel_cudaERNS_18TensorIteratorBaseEENKUlvE1_clEvENKUlvE1_clEvEUlS4_S4_E_EESt5arrayIPcLm2EELi4E23TrivialOffsetCalculatorILi1EjESG_NS0_6memory12LoadWithCastILi1EEENSH_13StoreWithCastILi1EEEEEviT_T0_T2_T3_T4_T5_,@"STO_CUDA_ENTRY STV_DEFAULT"
_ZN2at6native27unrolled_elementwise_kernelINS0_13BUnaryFunctorIN3c104HalfES4_S4_ZZZNS0_15binary_internal21div_trunc_kernel_cudaERNS_18TensorIteratorBaseEENKUlvE1_clEvENKUlvE1_clEvEUlS4_S4_E_EESt5arrayIPcLm2EELi4E23TrivialOffsetCalculatorILi1EjESG_NS0_6memory12LoadWithCastILi1EEENSH_13StoreWithCastILi1EEEEEviT_T0_T2_T3_T4_T5_:
.text._ZN2at6native27unrolled_elementwise_kernelINS0_13BUnaryFunctorIN3c104HalfES4_S4_ZZZNS0_15binary_internal21div_trunc_kernel_cudaERNS_18TensorIteratorBaseEENKUlvE1_clEvENKUlvE1_clEvEUlS4_S4_E_EESt5arrayIPcLm2EELi4E23TrivialOffsetCalculatorILi1EjESG_NS0_6memory12LoadWithCastILi1EEENSH_13StoreWithCastILi1EEEEEviT_T0_T2_T3_T4_T5_:
        /* <DEDUP_REMOVED lines=32> */
.L_x_3157:
[----:B------:R-:W2:Y:S02]  /*0200*/  LDG.E.U8 R2, [R2.64] ;  /* 0x0000002402027981 */ /* 0x000ea4000c1e1100 */
[----:B--2---:R-:W0:Y:S02]  /*0210*/  I2F.U16 R0, R2 ;  /* 0x0000000200007306 */ /* 0x004e240000101000 */
[----:B0-----:R-:W-:-:S04]  /*0220*/  F2FP.PACK_AB R0, RZ, R0 ;  /* 0x00000000ff00723e */ /* 0x001fc800000000ff */
[----:B------:R-:W-:Y:S01]  /*0230*/  PRMT R25, R0, 0x7610, R25 ;  /* 0x0000761000197816 */ /* 0x000fe20000000019 */
[----:B------:R-:W-:Y:S05]  /*0240*/  BRA `(.L_x_3159) ;  /* 0x00000ee000007947 */ /* 0x000fea0003800000 */
.L_x_3156:
        /* <DEDUP_REMOVED lines=11> */
.L_x_3161:
[----:B------:R-:W2:Y:S02]  /*0300*/  LDG.E R2, [R2.64] ;  /* 0x0000002402027981 */ /* 0x000ea4000c1e1900 */
[----:B--2---:R-:W0:Y:S02]  /*0310*/  I2F R0, R2 ;  /* 0x0000000200007306 */ /* 0x004e240000201400 */
[----:B0-----:R-:W-:-:S04]  /*0320*/  F2FP.PACK_AB R0, RZ, R0 ;  /* 0x00000000ff00723e */ /* 0x001fc800000000ff */
[----:B------:R-:W-:Y:S01]  /*0330*/  PRMT R25, R0, 0x7610, R25 ;  /* 0x0000761000197816 */ /* 0x000fe20000000019 */
[----:B------:R-:W-:Y:S05]  /*0340*/  BRA `(.L_x_3159) ;  /* 0x00000de000007947 */ /* 0x000fea0003800000 */
.L_x_3160:
[----:B------:R-:W2:Y:S02]  /*0350*/  LDG.E.U16 R2, [R2.64] ;  /* 0x0000002402027981 */ /* 0x000ea4000c1e1500 */
[----:B--2---:R-:W0:Y:S02]  /*0360*/  I2F.S16 R0, R2 ;  /* 0x0000000200007306 */ /* 0x004e240000101400 */
[----:B0-----:R-:W-:-:S04]  /*0370*/  F2FP.PACK_AB R0, RZ, R0 ;  /* 0x00000000ff00723e */ /* 0x001fc800000000ff */
[----:B------:R-:W-:Y:S01]  /*0380*/  PRMT R25, R0, 0x7610, R25 ;  /* 0x0000761000197816 */ /* 0x000fe20000000019 */
[----:B------:R-:W-:Y:S05]  /*0390*/  BRA `(.L_x_3159) ;  /* 0x00000d9000007947 */ /* 0x000fea0003800000 */
.L_x_3155:
        /* <DEDUP_REMOVED lines=9> */
.L_x_3163:
[----:B------:R0:W5:Y:S01]  /*0430*/  LDG.E.U16 R25, [R2.64] ;  /* 0x0000002402197981 */ /* 0x000162000c1e1500 */
[----:B------:R-:W-:Y:S05]  /*0440*/  BRA `(.L_x_3159) ;  /* 0x00000ce000007947 */ /* 0x000fea0003800000 */
.L_x_3162:
        /* <DEDUP_REMOVED lines=9> */
.L_x_3165:
[----:B------:R0:W5:Y:S01]  /*04e0*/  LDG.E.U16 R25, [R2.64] ;  /* 0x0000002402197981 */ /* 0x000162000c1e1500 */
[----:B------:R-:W-:Y:S05]  /*04f0*/  BRA `(.L_x_3159) ;  /* 0x00000c3000007947 */ /* 0x000fea0003800000 */
.L_x_3164:
[----:B------:R-:W2:Y:S02]  /*0500*/  LDG.E.64 R2, [R2.64] ;  /* 0x0000002402027981 */ /* 0x000ea4000c1e1b00 */
[----:B--2---:R-:W0:Y:S01]  /*0510*/  F2F.F32.F64 R0, R2 ;  /* 0x0000000200007310 */ /* 0x004e220000301000 */
[----:B------:R-:W0:-:S14]  /*0520*/  DSETP.GEU.AND P0, PT, |R2|, c[0x2][0x0], PT ;  /* 0x008000000200762a */ /* 0x000e1c0003f0e200 */
[----:B0-----:R-:W-:-:S05]  /*0530*/  @!P0 FMUL R0, R0, 1.175494350822287508e-38 ;  /* 0x0080000000008820 */ /* 0x001fca0000400000 */
[----:B------:R-:W-:-:S04]  /*0540*/  F2FP.PACK_AB R0, RZ, R0 ;  /* 0x00000000ff00723e */ /* 0x000fc800000000ff */
[----:B------:R-:W-:Y:S01]  /*0550*/  PRMT R25, R0, 0x7610, R25 ;  /* 0x0000761000197816 */ /* 0x000fe20000000019 */
[----:B------:R-:W-:Y:S05]  /*0560*/  BRA `(.L_x_3159) ;  /* 0x00000bc000007947 */ /* 0x000fea0003800000 */
.L_x_3154:
        /* <DEDUP_REMOVED lines=14> */
.L_x_3168:
[----:B------:R-:W2:Y:S02]  /*0650*/  LDG.E.64 R2, [R2.64] ;  /* 0x0000002402027981 */ /* 0x000ea4000c1e1b00 */
[----:B--2---:R-:W0:Y:S01]  /*0660*/  F2F.F32.F64 R0, R2 ;  /* 0x0000000200007310 */ /* 0x004e220000301000 */
[----:B------:R-:W0:-:S14]  /*0670*/  DSETP.GEU.AND P0, PT, |R2|, c[0x2][0x0], PT ;  /* 0x008000000200762a */ /* 0x000e1c0003f0e200 */
[----:B0-----:R-:W-:-:S05]  /*0680*/  @!P0 FMUL R0, R0, 1.175494350822287508e-38 ;  /* 0x0080000000008820 */ /* 0x001fca0000400000 */
[----:B------:R-:W-:-:S04]  /*0690*/  F2FP.PACK_AB R0, RZ, R0 ;  /* 0x00000000ff00723e */ /* 0x000fc800000000ff */
[----:B------:R-:W-:Y:S01]  /*06a0*/  PRMT R25, R0, 0x7610, R25 ;  /* 0x0000761000197816 */ /* 0x000fe20000000019 */
[----:B------:R-:W-:Y:S05]  /*06b0*/  BRA `(.L_x_3159) ;  /* 0x00000a7000007947 */ /* 0x000fea0003800000 */
.L_x_3167:
        /* <DEDUP_REMOVED lines=28> */
.L_x_3170:
        /* <DEDUP_REMOVED lines=16> */
.L_x_3169:
[----:B------:R-:W2:Y:S02]  /*0980*/  LDG.E.U16 R0, [R2.64] ;  /* 0x0000002402007981 */ /* 0x000ea4000c1e1500 */
[----:B--2---:R-:W-:-:S04]  /*0990*/  PRMT R0, RZ, 0x5410, R0 ;  /* 0x00005410ff007816 */ /* 0x004fc80000000000 */
[----:B------:R-:W-:-:S04]  /*09a0*/  F2FP.PACK_AB R0, RZ, R0 ;  /* 0x00000000ff00723e */ /* 0x000fc800000000ff */
[----:B------:R-:W-:Y:S01]  /*09b0*/  PRMT R25, R0, 0x7610, R25 ;  /* 0x0000761000197816 */ /* 0x000fe20000000019 */
[----:B------:R-:W-:Y:S05]  /*09c0*/  BRA `(.L_x_3159) ;  /* 0x0000076000007947 */ /* 0x000fea0003800000 */
.L_x_3166:
        /* <DEDUP_REMOVED lines=12> */
.L_x_3173:
        /* <DEDUP_REMOVED lines=21> */
.L_x_3177:
[----:B------:R-:W-:Y:S05]  /*0be0*/  BSYNC B1 ;  /* 0x0000000000017941 */ /* 0x000fea0003800000 */
.L_x_3176:
[----:B------:R-:W-:Y:S01]  /*0bf0*/  LEA R3, R0, 0x3b800000, 0x17 ;  /* 0x3b80000000037811 */ /* 0x000fe200078eb8ff */
[----:B------:R-:W-:-:S05]  /*0c00*/  IMAD.SHL.U32 R0, R2, 0x100000, RZ ;  /* 0x0010000002007824 */ /* 0x000fca00078e00ff */
[----:B------:R-:W-:Y:S02]  /*0c10*/  LOP3.LUT R0, R3, R0, R4, 0xfe, !PT ;  /* 0x0000000003007212 */ /* 0x000fe400078efe04 */
.L_x_3175:
[----:B------:R-:W-:Y:S05]  /*0c20*/  BSYNC B0 ;  /* 0x0000000000007941 */ /* 0x000fea0003800000 */
.L_x_3174:
[----:B------:R-:W-:-:S04]  /*0c30*/  F2FP.PACK_AB R0, RZ, R0 ;  /* 0x00000000ff00723e */ /* 0x000fc800000000ff */
[----:B------:R-:W-:Y:S01]  /*0c40*/  PRMT R25, R0, 0x7610, R25 ;  /* 0x0000761000197816 */ /* 0x000fe20000000019 */
[----:B------:R-:W-:Y:S05]  /*0c50*/  BRA `(.L_x_3159) ;  /* 0x000004d000007947 */ /* 0x000fea0003800000 */
.L_x_3172:
        /* <DEDUP_REMOVED lines=21> */
.L_x_3181:
[----:B------:R-:W-:Y:S05]  /*0db0*/  BSYNC B1 ;  /* 0x0000000000017941 */ /* 0x000fea0003800000 */
.L_x_3180:
[----:B------:R-:W-:Y:S01]  /*0dc0*/  LEA R3, R0, 0x37800000, 0x17 ;  /* 0x3780000000037811 */ /* 0x000fe200078eb8ff */
[----:B------:R-:W-:-:S05]  /*0dd0*/  IMAD.SHL.U32 R0, R2, 0x200000, RZ ;  /* 0x0020000002007824 */ /* 0x000fca00078e00ff */
[----:B------:R-:W-:Y:S02]  /*0de0*/  LOP3.LUT R0, R3, R0, R4, 0xfe, !PT ;  /* 0x0000000003007212 */ /* 0x000fe400078efe04 */
.L_x_3179:
[----:B------:R-:W-:Y:S05]  /*0df0*/  BSYNC B0 ;  /* 0x0000000000007941 */ /* 0x000fea0003800000 */
.L_x_3178:
[----:B------:R-:W-:-:S04]  /*0e00*/  F2FP.PACK_AB R0, RZ, R0 ;  /* 0x00000000ff00723e */ /* 0x000fc800000000ff */
[----:B------:R-:W-:Y:S01]  /*0e10*/  PRMT R25, R0, 0x7610, R25 ;  /* 0x0000761000197816 */ /* 0x000fe20000000019 */
[----:B------:R-:W-:Y:S05]  /*0e20*/  BRA `(.L_x_3159) ;  /* 0x0000030000007947 */ /* 0x000fea0003800000 */
.L_x_3171:
        /* <DEDUP_REMOVED lines=14> */
.L_x_3185:
[----:B------:R-:W-:Y:S05]  /*0f10*/  BSYNC B0 ;  /* 0x0000000000007941 */ /* 0x000fea0003800000 */
.L_x_3184:
[----:B------:R-:W-:-:S04]  /*0f20*/  F2FP.PACK_AB R0, RZ, R0 ;  /* 0x00000000ff00723e */ /* 0x000fc800000000ff */
[----:B------:R-:W-:Y:S01]  /*0f30*/  PRMT R25, R0, 0x7610, R25 ;  /* 0x0000761000197816 */ /* 0x000fe20000000019 */
[----:B------:R-:W-:Y:S05]  /*0f40*/  BRA `(.L_x_3159) ;  /* 0x000001e000007947 */ /* 0x000fea0003800000 */
.L_x_3158:
        /* <DEDUP_REMOVED lines=21> */
.L_x_3183:
[----:B------:R-:W2:Y:S02]  /*10a0*/  LDG.E.64 R2, [R2.64] ;  /* 0x0000002402027981 */ /* 0x000ea4000c1e1b00 */
[----:B--2---:R-:W0:Y:S02]  /*10b0*/  I2F.U64 R0, R2 ;  /* 0x0000000200007312 */ /* 0x004e240000301000 */
[----:B0-----:R-:W-:-:S04]  /*10c0*/  F2FP.PACK_AB R0, RZ, R0 ;  /* 0x00000000ff00723e */ /* 0x001fc800000000ff */
[----:B------:R-:W-:Y:S01]  /*10d0*/  PRMT R25, R0, 0x7610, R25 ;  /* 0x0000761000197816 */ /* 0x000fe20000000019 */
[----:B------:R-:W-:Y:S05]  /*10e0*/  BRA `(.L_x_3159) ;  /* 0x0000004000007947 */ /* 0x000fea0003800000 */
.L_x_3182:
[----:B------:R-:W2:Y:S02]  /*10f0*/  LDG.E R2, [R2.64] ;  /* 0x0000002402027981 */ /* 0x000ea4000c1e1900 */
[----:B--2---:R-:W0:Y:S02]  /*1100*/  I2F.U32 R0, R2 ;  /* 0x0000000200007306 */ /* 0x004e240000201000 */
[----:B0-----:R-:W-:-:S04]  /*1110*/  F2FP.PACK_AB R0, RZ, R0 ;  /* 0x00000000ff00723e */ /* 0x001fc800000000ff */
[----:B------:R-:W-:Y:S02]  /*1120*/  PRMT R25, R0, 0x7610, R25 ;  /* 0x0000761000197816 */ /* 0x000fe40000000019 */
.L_x_3159:
[----:B------:R-:W1:Y:S02]  /*1130*/  S2R R19, SR_TID.X ;  /* 0x0000000000137919 */ /* 0x000e640000002100 */
[----:B-1----:R-:W-:-:S03]  /*1140*/  IADD3 R19, R19, 0x80, RZ ;  /* 0x0000008013137810 */ /* 0x002fc60007ffe0ff */
.L_x_3153:
[----:B-1----:R-:W-:Y:S05]  /*1150*/  BSYNC B6 ;  /* 0x0000000000067941 */ /* 0x002fea0003800000 */
.L_x_3152:
        /* <DEDUP_REMOVED lines=24> */
.L_x_3191:
[----:B------:R-:W2:Y:S02]  /*12e0*/  LDG.E.U8 R2, [R2.64] ;  /* 0x0000002402027981 */ /* 0x000ea4000c1e1100 */
[----:B--2---:R-:W0:Y:S02]  /*12f0*/  I2F.U16 R0, R2 ;  /* 0x0000000200007306 */ /* 0x004e240000101000 */
[----:B0-----:R-:W-:-:S04]  /*1300*/  F2FP.PACK_AB R0, RZ, R0 ;  /* 0x00000000ff00723e */ /* 0x001fc800000000ff */
[----:B------:R-:W-:Y:S01]  /*1310*/  PRMT R22, R0, 0x7610, R22 ;  /* 0x0000761000167816 */ /* 0x000fe20000000016 */
[----:B------:R-:W-:Y:S05]  /*1320*/  BRA `(.L_x_3193) ;  /* 0x00000ed000007947 */ /* 0x000fea0003800000 */
.L_x_3190:
        /* <DEDUP_REMOVED lines=11> */
.L_x_3195:
[----:B------:R-:W2:Y:S02]  /*13e0*/  LDG.E R2, [R2.64] ;  /* 0x0000002402027981 */ /* 0x000ea4000c1e1900 */
[----:B--2---:R-:W0:Y:S02]  /*13f0*/  I2F R0, R2 ;  /* 0x0000000200007306 */ /* 0x004e240000201400 */
[----:B0-----:R-:W-:-:S04]  /*1400*/  F2FP.PACK_AB R0, RZ, R0 ;  /* 0x00000000ff00723e */ /* 0x001fc800000000ff */
[----:B------:R-:W-:Y:S01]  /*1410*/  PRMT R22, R0, 0x7610, R22 ;  /* 0x0000761000167816 */ /* 0x000fe20000000016 */
[----:B------:R-:W-:Y:S05]  /*1420*/  BRA `(.L_x_3193) ;  /* 0x00000dd000007947 */ /* 0x000fea0003800000 */
.L_x_3194:
[----:B------:R-:W2:Y:S02]  /*1430*/  LDG.E.U16 R2, [R2.64] ;  /* 0x0000002402027981 */ /* 0x000ea4000c1e1500 */
[----:B--2---:R-:W0:Y:S02]  /*1440*/  I2F.S16 R0, R2 ;  /* 0x0000000200007306 */ /* 0x004e240000101400 */
[----:B0-----:R-:W-:-:S04]  /*1450*/  F2FP.PACK_AB R0, RZ, R0 ;  /* 0x00000000ff00723e */ /* 0x001fc800000000ff */
[----:B------:R-:W-:Y:S01]  /*1460*/  PRMT R22, R0, 0x7610, R22 ;  /* 0x0000761000167816 */ /* 0x000fe20000000016 */
[----:B------:R-:W-:Y:S05]  /*1470*/  BRA `(.L_x_3193) ;  /* 0x00000d8000007947 */ /* 0x000fea0003800000 */
.L_x_3189:
        /* <DEDUP_REMOVED lines=9> */
.L_x_3197:
[----:B------:R0:W5:Y:S01]  /*1510*/  LDG.E.U16 R22, [R2.64] ;  /* 0x0000002402167981 */ /* 0x000162000c1e1500 */
[----:B------:R-:W-:Y:S05]  /*1520*/  BRA `(.L_x_3193) ;  /* 0x00000cd000007947 */ /* 0x000fea0003800000 */
.L_x_3196:
        /* <DEDUP_REMOVED lines=9> */
.L_x_3199:
[----:B------:R0:W5:Y:S01]  /*15c0*/  LDG.E.U16 R22, [R2.64] ;  /* 0x0000002402167981 */ /* 0x000162000c1e1500 */
[----:B------:R-:W-:Y:S05]  /*15d0*/  BRA `(.L_x_3193) ;  /* 0x00000c2000007947 */ /* 0x000fea0003800000 */
.L_x_3198:
[----:B------:R-:W2:Y:S02]  /*15e0*/  LDG.E.64 R2, [R2.64] ;  /* 0x0000002402027981 */ /* 0x000ea4000c1e1b00 */
[----:B--2---:R-:W0:Y:S01]  /*15f0*/  F2F.F32.F64 R0, R2 ;  /* 0x0000000200007310 */ /* 0x004e220000301000 */
[----:B------:R-:W0:-:S14]  /*1600*/  DSETP.GEU.AND P0, PT, |R2|, c[0x2][0x0], PT ;  /* 0x008000000200762a */ /* 0x000e1c0003f0e200 */
[----:B0-----:R-:W-:-:S05]  /*1610*/  @!P0 FMUL R0, R0, 1.175494350822287508e-38 ;  /* 0x0080000000008820 */ /* 0x001fca0000400000 */
[----:B------:R-:W-:-:S04]  /*1620*/  F2FP.PACK_AB R0, RZ, R0 ;  /* 0x00000000ff00723e */ /* 0x000fc800000000ff */
[----:B------:R-:W-:Y:S01]  /*1630*/  PRMT R22, R0, 0x7610, R22 ;  /* 0x0000761000167816 */ /* 0x000fe20000000016 */
[----:B------:R-:W-:Y:S05]  /*1640*/  BRA `(.L_x_3193) ;  /* 0x00000bb000007947 */ /* 0x000fea0003800000 */
.L_x_3188:
        /* <DEDUP_REMOVED lines=14> */
.L_x_3202:
[----:B------:R-:W2:Y:S02]  /*1730*/  LDG.E.64 R2, [R2.64] ;  /* 0x0000002402027981 */ /* 0x000ea4000c1e1b00 */
[----:B--2---:R-:W0:Y:S01]  /*1740*/  F2F.F32.F64 R0, R2 ;  /* 0x0000000200007310 */ /* 0x004e220000301000 */
[----:B------:R-:W0:-:S14]  /*1750*/  DSETP.GEU.AND P0, PT, |R2|, c[0x2][0x0], PT ;  /* 0x008000000200762a */ /* 0x000e1c0003f0e200 */
[----:B0-----:R-:W-:-:S05]  /*1760*/  @!P0 FMUL R0, R0, 1.175494350822287508e-38 ;  /* 0x0080000000008820 */ /* 0x001fca0000400000 */
[----:B------:R-:W-:-:S04]  /*1770*/  F2FP.PACK_AB R0, RZ, R0 ;  /* 0x00000000ff00723e */ /* 0x000fc800000000ff */
[----:B------:R-:W-:Y:S01]  /*1780*/  PRMT R22, R0, 0x7610, R22 ;  /* 0x0000761000167816 */ /* 0x000fe20000000016 */
[----:B------:R-:W-:Y:S05]  /*1790*/  BRA `(.L_x_3193) ;  /* 0x00000a6000007947 */ /* 0x000fea0003800000 */
.L_x_3201:
        /* <DEDUP_REMOVED lines=28> */
.L_x_3204:
        /* <DEDUP_REMOVED lines=15> */
.L_x_3203:
[----:B------:R-:W2:Y:S02]  /*1a50*/  LDG.E.U16 R0, [R2.64] ;  /* 0x0000002402007981 */ /* 0x000ea4000c1e1500 */
[----:B--2---:R-:W-:-:S04]  /*1a60*/  PRMT R0, RZ, 0x5410, R0 ;  /* 0x00005410ff007816 */ /* 0x004fc80000000000 */
[----:B------:R-:W-:-:S04]  /*1a70*/  F2FP.PACK_AB R0, RZ, R0 ;  /* 0x00000000ff00723e */ /* 0x000fc800000000ff */
[----:B------:R-:W-:Y:S01]  /*1a80*/  PRMT R22, R0, 0x7610, R22 ;  /* 0x0000761000167816 */ /* 0x000fe20000000016 */
[----:B------:R-:W-:Y:S05]  /*1a90*/  BRA `(.L_x_3193) ;  /* 0x0000076000007947 */ /* 0x000fea0003800000 */
.L_x_3200:
        /* <DEDUP_REMOVED lines=12> */
.L_x_3207:
        /* <DEDUP_REMOVED lines=21> */
.L_x_3211:
[----:B------:R-:W-:Y:S05]  /*1cb0*/  BSYNC B1 ;  /* 0x0000000000017941 */ /* 0x000fea0003800000 */
.L_x_3210:
[----:B------:R-:W-:Y:S01]  /*1cc0*/  LEA R3, R0, 0x3b800000, 0x17 ;  /* 0x3b80000000037811 */ /* 0x000fe200078eb8ff */
[----:B------:R-:W-:-:S05]  /*1cd0*/  IMAD.SHL.U32 R0, R2, 0x100000, RZ ;  /* 0x0010000002007824 */ /* 0x000fca00078e00ff */
[----:B------:R-:W-:Y:S02]  /*1ce0*/  LOP3.LUT R0, R3, R0, R4, 0xfe, !PT ;  /* 0x0000000003007212 */ /* 0x000fe400078efe04 */
.L_x_3209:
[----:B------:R-:W-:Y:S05]  /*1cf0*/  BSYNC B0 ;  /* 0x0000000000007941 */ /* 0x000fea0003800000 */
.L_x_3208:
[----:B------:R-:W-:-:S04]  /*1d00*/  F2FP.PACK_AB R0, RZ, R0 ;  /* 0x00000000ff00723e */ /* 0x000fc800000000ff */
[----:B------:R-:W-:Y:S01]  /*1d10*/  PRMT R22, R0, 0x7610, R22 ;  /* 0x0000761000167816 */ /* 0x000fe20000000016 */
[----:B------:R-:W-:Y:S05]  /*1d20*/  BRA `(.L_x_3193) ;  /* 0x000004d000007947 */ /* 0x000fea0003800000 */
.L_x_3206:
        /* <DEDUP_REMOVED lines=21> */
.L_x_3215:
[----:B------:R-:W-:Y:S05]  /*1e80*/  BSYNC B1 ;  /* 0x0000000000017941 */ /* 0x000fea0003800000 */
.L_x_3214:
[----:B------:R-:W-:Y:S01]  /*1e90*/  LEA R3, R0, 0x37800000, 0x17 ;  /* 0x3780000000037811 */ /* 0x000fe200078eb8ff */
[----:B------:R-:W-:-:S05]  /*1ea0*/  IMAD.SHL.U32 R0, R2, 0x200000, RZ ;  /* 0x0020000002007824 */ /* 0x000fca00078e00ff */
[----:B------:R-:W-:Y:S02]  /*1eb0*/  LOP3.LUT R0, R3, R0, R4, 0xfe, !PT ;  /* 0x0000000003007212 */ /* 0x000fe400078efe04 */
.L_x_3213:
[----:B------:R-:W-:Y:S05]  /*1ec0*/  BSYNC B0 ;  /* 0x0000000000007941 */ /* 0x000fea0003800000 */
.L_x_3212:
[----:B------:R-:W-:-:S04]  /*1ed0*/  F2FP.PACK_AB R0, RZ, R0 ;  /* 0x00000000ff00723e */ /* 0x000fc800000000ff */
[----:B------:R-:W-:Y:S01]  /*1ee0*/  PRMT R22, R0, 0x7610, R22 ;  /* 0x0000761000167816 */ /* 0x000fe20000000016 */
[----:B------:R-:W-:Y:S05]  /*1ef0*/  BRA `(.L_x_3193) ;  /* 0x0000030000007947 */ /* 0x000fea0003800000 */
.L_x_3205:
        /* <DEDUP_REMOVED lines=14> */
.L_x_3219:
[----:B------:R-:W-:Y:S05]  /*1fe0*/  BSYNC B0 ;  /* 0x0000000000007941 */ /* 0x000fea0003800000 */
.L_x_3218:
[----:B------:R-:W-:-:S04]  /*1ff0*/  F2FP.PACK_AB R0, RZ, R0 ;  /* 0x00000000ff00723e */ /* 0x000fc800000000ff */
[----:B------:R-:W-:Y:S01]  /*2000*/  PRMT R22, R0, 0x7610, R22 ;  /* 0x0000761000167816 */ /* 0x000fe20000000016 */
[----:B------:R-:W-:Y:S05]  /*2010*/  BRA `(.L_x_3193) ;  /* 0x000001e000007947 */ /* 0x000fea0003800000 */
.L_x_3192:
        /* <DEDUP_REMOVED lines=21> */
.L_x_3217:
[----:B------:R-:W2:Y:S02]  /*2170*/  LDG.E.64 R2, [R2.64] ;  /* 0x0000002402027981 */ /* 0x000ea4000c1e1b00 */
[----:B--2---:R-:W0:Y:S02]  /*2180*/  I2F.U64 R0, R2 ;  /* 0x0000000200007312 */ /* 0x004e240000301000 */
[----:B0-----:R-:W-:-:S04]  /*2190*/  F2FP.PACK_AB R0, RZ, R0 ;  /* 0x00000000ff00723e */ /* 0x001fc800000000ff */
[----:B------:R-:W-:Y:S01]  /*21a0*/  PRMT R22, R0, 0x7610, R22 ;  /* 0x0000761000167816 */ /* 0x000fe20000000016 */
[----:B------:R-:W-:Y:S05]  /*21b0*/  BRA `(.L_x_3193) ;  /* 0x0000004000007947 */ /* 0x000fea0003800000 */
.L_x_3216:
[----:B------:R-:W2:Y:S02]  /*21c0*/  LDG.E R2, [R2.64] ;  /* 0x0000002402027981 */ /* 0x000ea4000c1e1900 */
[----:B--2---:R-:W0:Y:S02]  /*21d0*/  I2F.U32 R0, R2 ;  /* 0x0000000200007306 */ /* 0x004e240000201000 */
[----:B0-----:R-:W-:-:S04]  /*21e0*/  F2FP.PACK_AB R0, RZ, R0 ;  /* 0x00000000ff00723e */ /* 0x001fc800000000ff */
[----:B------:R-:W-:Y:S02]  /*21f0*/  PRMT R22, R0, 0x7610, R22 ;  /* 0x0000761000167816 */ /* 0x000fe40000000016 */
.L_x_3193:
[----:B------:R-:W-:-:S05]  /*2200*/  IADD3 R19, R19, 0x80, RZ ;  /* 0x0000008013137810 */ /* 0x000fca0007ffe0ff */
.L_x_3187:
[----:B------:R-:W-:Y:S05]  /*2210*/  BSYNC B6 ;  /* 0x0000000000067941 */ /* 0x000fea0003800000 */
.L_x_3186:
        /* <DEDUP_REMOVED lines=26> */
.L_x_3225:
[----:B------:R-:W2:Y:S02]  /*23c0*/  LDG.E.U8 R2, [R2.64] ;  /* 0x0000002402027981 */ /* 0x000ea4000c1e1100 */
[----:B--2---:R-:W0:Y:S02]  /*23d0*/  I2F.U16 R0, R2 ;  /* 0x0000000200007306 */ /* 0x004e240000101000 */
[----:B0-----:R-:W-:-:S04]  /*23e0*/  F2FP.PACK_AB R0, RZ, R0 ;  /* 0x00000000ff00723e */ /* 0x001fc800000000ff */
[----:B------:R-:W-:Y:S01]  /*23f0*/  PRMT R26, R0, 0x7610, R26 ;  /* 0x00007610001a7816 */ /* 0x000fe2000000001a */
[----:B------:R-:W-:Y:S05]  /*2400*/  BRA `(.L_x_3227) ;  /* 0x00000ed000007947 */ /* 0x000fea0003800000 */
.L_x_3224:
        /* <DEDUP_REMOVED lines=11> */
.L_x_3229:
[----:B------:R-:W2:Y:S02]  /*24c0*/  LDG.E R2, [R2.64] ;  /* 0x0000002402027981 */ /* 0x000ea4000c1e1900 */
[----:B--2---:R-:W0:Y:S02]  /*24d0*/  I2F R0, R2 ;  /* 0x0000000200007306 */ /* 0x004e240000201400 */
[----:B0-----:R-:W-:-:S04]  /*24e0*/  F2FP.PACK_AB R0, RZ, R0 ;  /* 0x00000000ff00723e */ /* 0x001fc800000000ff */
[----:B------:R-:W-:Y:S01]  /*24f0*/  PRMT R26, R0, 0x7610, R26 ;  /* 0x00007610001a7816 */ /* 0x000fe2000000001a */
[----:B------:R-:W-:Y:S05]  /*2500*/  BRA `(.L_x_3227) ;  /* 0x00000dd000007947 */ /* 0x000fea0003800000 */
.L_x_3228:
[----:B------:R-:W2:Y:S02]  /*2510*/  LDG.E.U16 R2, [R2.64] ;  /* 0x0000002402027981 */ /* 0x000ea4000c1e1500 */
[----:B--2---:R-:W0:Y:S02]  /*2520*/  I2F.S16 R0, R2 ;  /* 0x0000000200007306 */ /* 0x004e240000101400 */
[----:B0-----:R-:W-:-:S04]  /*2530*/  F2FP.PACK_AB R0, RZ, R0 ;  /* 0x00000000ff00723e */ /* 0x001fc800000000ff */
[----:B------:R-:W-:Y:S01]  /*2540*/  PRMT R26, R0, 0x7610, R26 ;  /* 0x00007610001a7816 */ /* 0x000fe2000000001a */
[----:B------:R-:W-:Y:S05]  /*2550*/  BRA `(.L_x_3227) ;  /* 0x00000d8000007947 */ /* 0x000fea0003800000 */
.L_x_3223:
        /* <DEDUP_REMOVED lines=9> */
.L_x_3231:
[----:B------:R0:W5:Y:S01]  /*25f0*/  LDG.E.U16 R26, [R2.64] ;  /* 0x00000024021a7981 */ /* 0x000162000c1e1500 */
[----:B------:R-:W-:Y:S05]  /*2600*/  BRA `(.L_x_3227) ;  /* 0x00000cd000007947 */ /* 0x000fea0003800000 */
.L_x_3230:
        /* <DEDUP_REMOVED lines=9> */
.L_x_3233:
[----:B------:R0:W5:Y:S01]  /*26a0*/  LDG.E.U16 R26, [R2.64] ;  /* 0x00000024021a7981 */ /* 0x000162000c1e1500 */
[----:B------:R-:W-:Y:S05]  /*26b0*/  BRA `(.L_x_3227) ;  /* 0x00000c2000007947 */ /* 0x000fea0003800000 */
.L_x_3232:
[----:B------:R-:W2:Y:S02]  /*26c0*/  LDG.E.64 R2, [R2.64] ;  /* 0x0000002402027981 */ /* 0x000ea4000c1e1b00 */
[----:B--2---:R-:W0:Y:S01]  /*26d0*/  F2F.F32.F64 R0, R2 ;  /* 0x0000000200007310 */ /* 0x004e220000301000 */
[----:B------:R-:W0:-:S14]  /*26e0*/  DSETP.GEU.AND P0, PT, |R2|, c[0x2][0x0], PT ;  /* 0x008000000200762a */ /* 0x000e1c0003f0e200 */
[----:B0-----:R-:W-:-:S05]  /*26f0*/  @!P0 FMUL R0, R0, 1.175494350822287508e-38 ;  /* 0x0080000000008820 */ /* 0x001fca0000400000 */
[----:B------:R-:W-:-:S04]  /*2700*/  F2FP.PACK_AB R0, RZ, R0 ;  /* 0x00000000ff00723e */ /* 0x000fc800000000ff */
[----:B------:R-:W-:Y:S01]  /*2710*/  PRMT R26, R0, 0x7610, R26 ;  /* 0x00007610001a7816 */ /* 0x000fe2000000001a */
[----:B------:R-:W-:Y:S05]  /*2720*/  BRA `(.L_x_3227) ;  /* 0x00000bb000007947 */ /* 0x000fea0003800000 */
.L_x_3222:
        /* <DEDUP_REMOVED lines=14> */
.L_x_3236:
[----:B------:R-:W2:Y:S02]  /*2810*/  LDG.E.64 R2, [R2.64] ;  /* 0x0000002402027981 */ /* 0x000ea4000c1e1b00 */
[----:B--2---:R-:W0:Y:S01]  /*2820*/  F2F.F32.F64 R0, R2 ;  /* 0x0000000200007310 */ /* 0x004e220000301000 */
[----:B------:R-:W0:-:S14]  /*2830*/  DSETP.GEU.AND P0, PT, |R2|, c[0x2][0x0], PT ;  /* 0x008000000200762a */ /* 0x000e1c0003f0e200 */
[----:B0-----:R-:W-:-:S05]  /*2840*/  @!P0 FMUL R0, R0, 1.175494350822287508e-38 ;  /* 0x0080000000008820 */ /* 0x001fca0000400000 */
[----:B------:R-:W-:-:S04]  /*2850*/  F2FP.PACK_AB R0, RZ, R0 ;  /* 0x00000000ff00723e */ /* 0x000fc800000000ff */
[----:B------:R-:W-:Y:S01]  /*2860*/  PRMT R26, R0, 0x7610, R26 ;  /* 0x00007610001a7816 */ /* 0x000fe2000000001a */
[----:B------:R-:W-:Y:S05]  /*2870*/  BRA `(.L_x_3227) ;  /* 0x00000a6000007947 */ /* 0x000fea0003800000 */
.L_x_3235:
        /* <DEDUP_REMOVED lines=28> */
.L_x_3238:
        /* <DEDUP_REMOVED lines=15> */
.L_x_3237:
[----:B------:R-:W2:Y:S02]  /*2b30*/  LDG.E.U16 R0, [R2.64] ;  /* 0x0000002402007981 */ /* 0x000ea4000c1e1500 */
[----:B--2---:R-:W-:-:S04]  /*2b40*/  PRMT R0, RZ, 0x5410, R0 ;  /* 0x00005410ff007816 */ /* 0x004fc80000000000 */
[----:B------:R-:W-:-:S04]  /*2b50*/  F2FP.PACK_AB R0, RZ, R0 ;  /* 0x00000000ff00723e */ /* 0x000fc800000000ff */
[----:B------:R-:W-:Y:S01]  /*2b60*/  PRMT R26, R0, 0x7610, R26 ;  /* 0x00007610001a7816 */ /* 0x000fe2000000001a */
[----:B------:R-:W-:Y:S05]  /*2b70*/  BRA `(.L_x_3227) ;  /* 0x0000076000007947 */ /* 0x000fea0003800000 */
.L_x_3234:
        /* <DEDUP_REMOVED lines=12> */
.L_x_3241:
        /* <DEDUP_REMOVED lines=21> */
.L_x_3245:
[----:B------:R-:W-:Y:S05]  /*2d90*/  BSYNC B1 ;  /* 0x0000000000017941 */ /* 0x000fea0003800000 */
.L_x_3244:
[----:B------:R-:W-:Y:S01]  /*2da0*/  LEA R3, R0, 0x3b800000, 0x17 ;  /* 0x3b80000000037811 */ /* 0x000fe200078eb8ff */
[----:B------:R-:W-:-:S05]  /*2db0*/  IMAD.SHL.U32 R0, R2, 0x100000, RZ ;  /* 0x0010000002007824 */ /* 0x000fca00078e00ff */
[----:B------:R-:W-:Y:S02]  /*2dc0*/  LOP3.LUT R0, R3, R0, R4, 0xfe, !PT ;  /* 0x0000000003007212 */ /* 0x000fe400078efe04 */
.L_x_3243:
[----:B------:R-:W-:Y:S05]  /*2dd0*/  BSYNC B0 ;  /* 0x0000000000007941 */ /* 0x000fea0003800000 */
.L_x_3242:
[----:B------:R-:W-:-:S04]  /*2de0*/  F2FP.PACK_AB R0, RZ, R0 ;  /* 0x00000000ff00723e */ /* 0x000fc800000000ff */
[----:B------:R-:W-:Y:S01]  /*2df0*/  PRMT R26, R0, 0x7610, R26 ;  /* 0x00007610001a7816 */ /* 0x000fe2000000001a */
[----:B------:R-:W-:Y:S05]  /*2e00*/  BRA `(.L_x_3227) ;  /* 0x000004d000007947 */ /* 0x000fea0003800000 */
.L_x_3240:
        /* <DEDUP_REMOVED lines=21> */
.L_x_3249:
[----:B------:R-:W-:Y:S05]  /*2f60*/  BSYNC B1 ;  /* 0x0000000000017941 */ /* 0x000fea0003800000 */
.L_x_3248:
[----:B------:R-:W-:Y:S01]  /*2f70*/  LEA R3, R0, 0x37800000, 0x17 ;  /* 0x3780000000037811 */ /* 0x000fe200078eb8ff */
[----:B------:R-:W-:-:S05]  /*2f80*/  IMAD.SHL.U32 R0, R2, 0x200000, RZ ;  /* 0x0020000002007824 */ /* 0x000fca00078e00ff */
[----:B------:R-:W-:Y:S02]  /*2f90*/  LOP3.LUT R0, R3, R0, R4, 0xfe, !PT ;  /* 0x0000000003007212 */ /* 0x000fe400078efe04 */
.L_x_3247:
[----:B------:R-:W-:Y:S05]  /*2fa0*/  BSYNC B0 ;  /* 0x0000000000007941 */ /* 0x000fea0003800000 */
.L_x_3246:
[----:B------:R-:W-:-:S04]  /*2fb0*/  F2FP.PACK_AB R0, RZ, R0 ;  /* 0x00000000ff00723e */ /* 0x000fc800000000ff */
[----:B------:R-:W-:Y:S01]  /*2fc0*/  PRMT R26, R0, 0x7610, R26 ;  /* 0x00007610001a7816 */ /* 0x000fe2000000001a */
[----:B------:R-:W-:Y:S05]  /*2fd0*/  BRA `(.L_x_3227) ;  /* 0x0000030000007947 */ /* 0x000fea0003800000 */
.L_x_3239:
        /* <DEDUP_REMOVED lines=14> */
.L_x_3253:
[----:B------:R-:W-:Y:S05]  /*30c0*/  BSYNC B0 ;  /* 0x0000000000007941 */ /* 0x000fea0003800000 */
.L_x_3252:
[----:B------:R-:W-:-:S04]  /*30d0*/  F2FP.PACK_AB R0, RZ, R0 ;  /* 0x00000000ff00723e */ /* 0x000fc800000000ff */
[----:B------:R-:W-:Y:S01]  /*30e0*/  PRMT R26, R0, 0x7610, R26 ;  /* 0x00007610001a7816 */ /* 0x000fe2000000001a */
[----:B------:R-:W-:Y:S05]  /*30f0*/  BRA `(.L_x_3227) ;  /* 0x000001e000007947 */ /* 0x000fea0003800000 */
.L_x_3226:
        /* <DEDUP_REMOVED lines=21> */
.L_x_3251:
[----:B------:R-:W2:Y:S02]  /*3250*/  LDG.E.64 R2, [R2.64] ;  /* 0x0000002402027981 */ /* 0x000ea4000c1e1b00 */
[----:B--2---:R-:W0:Y:S02]  /*3260*/  I2F.U64 R0, R2 ;  /* 0x0000000200007312 */ /* 0x004e240000301000 */
[----:B0-----:R-:W-:-:S04]  /*3270*/  F2FP.PACK_AB R0, RZ, R0 ;  /* 0x00000000ff00723e */ /* 0x001fc800000000ff */
[----:B------:R-:W-:Y:S01]  /*3280*/  PRMT R26, R0, 0x7610, R26 ;  /* 0x00007610001a7816 */ /* 0x000fe2000000001a */
[----:B------:R-:W-:Y:S05]  /*3290*/  BRA `(.L_x_3227) ;  /* 0x0000004000007947 */ /* 0x000fea0003800000 */
.L_x_3250:
[----:B------:R-:W2:Y:S02]  /*32a0*/  LDG.E R2, [R2.64] ;  /* 0x0000002402027981 */ /* 0x000ea4000c1e1900 */
[----:B--2---:R-:W0:Y:S02]  /*32b0*/  I2F.U32 R0, R2 ;  /* 0x0000000200007306 */ /* 0x004e240000201000 */
[----:B0-----:R-:W-:-:S04]  /*32c0*/  F2FP.PACK_AB R0, RZ, R0 ;  /* 0x00000000ff00723e */ /* 0x001fc800000000ff */
[----:B------:R-:W-:Y:S02]  /*32d0*/  PRMT R26, R0, 0x7610, R26 ;  /* 0x00007610001a7816 */ /* 0x000fe4000000001a */
.L_x_3227:
[----:B------:R-:W-:-:S05]  /*32e0*/  IADD3 R19, R19, 0x80, RZ ;  /* 0x0000008013137810 */ /* 0x000fca0007ffe0ff */
.L_x_3221:
[----:B------:R-:W-:Y:S05]  /*32f0*/  BSYNC B6 ;  /* 0x0000000000067941 */ /* 0x000fea0003800000 */
.L_x_3220:
        /* <DEDUP_REMOVED lines=23> */
.L_x_3259:
[----:B------:R-:W2:Y:S02]  /*3470*/  LDG.E.U8 R2, [R2.64] ;  /* 0x0000002402027981 */ /* 0x000ea4000c1e1100 */
[----:B--2---:R-:W0:Y:S02]  /*3480*/  I2F.U16 R0, R2 ;  /* 0x0000000200007306 */ /* 0x004e240000101000 */
[----:B0-----:R-:W-:-:S04]  /*3490*/  F2FP.PACK_AB R0, RZ, R0 ;  /* 0x00000000ff00723e */ /* 0x001fc800000000ff */
[----:B------:R-:W-:Y:S01]  /*34a0*/  PRMT R23, R0, 0x7610, R23 ;  /* 0x0000761000177816 */ /* 0x000fe20000000017 */
[----:B------:R-:W-:Y:S05]  /*34b0*/  BRA `(.L_x_3255) ;  /* 0x00000ed000007947 */ /* 0x000fea0003800000 */
.L_x_3258:
        /* <DEDUP_REMOVED lines=11> */
.L_x_3262:
[----:B------:R-:W2:Y:S02]  /*3570*/  LDG.E R2, [R2.64] ;  /* 0x0000002402027981 */ /* 0x000ea4000c1e1900 */
[----:B--2---:R-:W0:Y:S02]  /*3580*/  I2F R0, R2 ;  /* 0x0000000200007306 */ /* 0x004e240000201400 */
[----:B0-----:R-:W-:-:S04]  /*3590*/  F2FP.PACK_AB R0, RZ, R0 ;  /* 0x00000000ff00723e */ /* 0x001fc800000000ff */
[----:B------:R-:W-:Y:S01]  /*35a0*/  PRMT R23, R0, 0x7610, R23 ;  /* 0x0000761000177816 */ /* 0x000fe20000000017 */
[----:B------:R-:W-:Y:S05]  /*35b0*/  BRA `(.L_x_3255) ;  /* 0x00000dd000007947 */ /* 0x000fea0003800000 */
.L_x_3261:
[----:B------:R-:W2:Y:S02]  /*35c0*/  LDG.E.U16 R2, [R2.64] ;  /* 0x0000002402027981 */ /* 0x000ea4000c1e1500 */
[----:B--2---:R-:W0:Y:S02]  /*35d0*/  I2F.S16 R0, R2 ;  /* 0x0000000200007306 */ /* 0x004e240000101400 */
[----:B0-----:R-:W-:-:S04]  /*35e0*/  F2FP.PACK_AB R0, RZ, R0 ;  /* 0x00000000ff00723e */ /* 0x001fc800000000ff */
[----:B------:R-:W-:Y:S01]  /*35f0*/  PRMT R23, R0, 0x7610, R23 ;  /* 0x0000761000177816 */ /* 0x000fe20000000017 */
[----:B------:R-:W-:Y:S05]  /*3600*/  BRA `(.L_x_3255) ;  /* 0x00000d8000007947 */ /* 0x000fea0003800000 */
.L_x_3257:
        /* <DEDUP_REMOVED lines=9> */
.L_x_3264:
[----:B------:R0:W5:Y:S01]  /*36a0*/  LDG.E.U16 R23, [R2.64] ;  /* 0x0000002402177981 */ /* 0x000162000c1e1500 */
[----:B------:R-:W-:Y:S05]  /*36b0*/  BRA `(.L_x_3255) ;  /* 0x00000cd000007947 */ /* 0x000fea0003800000 */
.L_x_3263:
        /* <DEDUP_REMOVED lines=9> */
.L_x_3266:
[----:B------:R0:W5:Y:S01]  /*3750*/  LDG.E.U16 R23, [R2.64] ;  /* 0x0000002402177981 */ /* 0x000162000c1e1500 */
[----:B------:R-:W-:Y:S05]  /*3760*/  BRA `(.L_x_3255) ;  /* 0x00000c2000007947 */ /* 0x000fea0003800000 */
.L_x_3265:
[----:B------:R-:W2:Y:S02]  /*3770*/  LDG.E.64 R2, [R2.64] ;  /* 0x0000002402027981 */ /* 0x000ea4000c1e1b00 */
[----:B--2---:R-:W0:Y:S01]  /*3780*/  F2F.F32.F64 R0, R2 ;  /* 0x0000000200007310 */ /* 0x004e220000301000 */
[----:B------:R-:W0:-:S14]  /*3790*/  DSETP.GEU.AND P0, PT, |R2|, c[0x2][0x0], PT ;  /* 0x008000000200762a */ /* 0x000e1c0003f0e200 */
[----:B0-----:R-:W-:-:S05]  /*37a0*/  @!P0 FMUL R0, R0, 1.175494350822287508e-38 ;  /* 0x0080000000008820 */ /* 0x001fca0000400000 */
[----:B------:R-:W-:-:S04]  /*37b0*/  F2FP.PACK_AB R0, RZ, R0 ;  /* 0x00000000ff00723e */ /* 0x000fc800000000ff */
[----:B------:R-:W-:Y:S01]  /*37c0*/  PRMT R23, R0, 0x7610, R23 ;  /* 0x0000761000177816 */ /* 0x000fe20000000017 */
[----:B------:R-:W-:Y:S05]  /*37d0*/  BRA `(.L_x_3255) ;  /* 0x00000bb000007947 */ /* 0x000fea0003800000 */
.L_x_3256:
        /* <DEDUP_REMOVED lines=14> */
.L_x_3269:
[----:B------:R-:W2:Y:S02]  /*38c0*/  LDG.E.64 R2, [R2.64] ;  /* 0x0000002402027981 */ /* 0x000ea4000c1e1b00 */
[----:B--2---:R-:W0:Y:S01]  /*38d0*/  F2F.F32.F64 R0, R2 ;  /* 0x0000000200007310 */ /* 0x004e220000301000 */
[----:B------:R-:W0:-:S14]  /*38e0*/  DSETP.GEU.AND P0, PT, |R2|, c[0x2][0x0], PT ;  /* 0x008000000200762a */ /* 0x000e1c0003f0e200 */
[----:B0-----:R-:W-:-:S05]  /*38f0*/  @!P0 FMUL R0, R0, 1.175494350822287508e-38 ;  /* 0x0080000000008820 */ /* 0x001fca0000400000 */
[----:B------:R-:W-:-:S04]  /*3900*/  F2FP.PACK_AB R0, RZ, R0 ;  /* 0x00000000ff00723e */ /* 0x000fc800000000ff */
[----:B------:R-:W-:Y:S01]  /*3910*/  PRMT R23, R0, 0x7610, R23 ;  /* 0x0000761000177816 */ /* 0x000fe20000000017 */
[----:B------:R-:W-:Y:S05]  /*3920*/  BRA `(.L_x_3255) ;  /* 0x00000a6000007947 */ /* 0x000fea0003800000 */
.L_x_3268:
        /* <DEDUP_REMOVED lines=28> */
.L_x_3271:
        /* <DEDUP_REMOVED lines=15> */
.L_x_3270:
[----:B------:R-:W2:Y:S02]  /*3be0*/  LDG.E.U16 R0, [R2.64] ;  /* 0x0000002402007981 */ /* 0x000ea4000c1e1500 */
[----:B--2---:R-:W-:-:S04]  /*3bf0*/  PRMT R0, RZ, 0x5410, R0 ;  /* 0x00005410ff007816 */ /* 0x004fc80000000000 */
[----:B------:R-:W-:-:S04]  /*3c00*/  F2FP.PACK_AB R0, RZ, R0 ;  /* 0x00000000ff00723e */ /* 0x000fc800000000ff */
[----:B------:R-:W-:Y:S01]  /*3c10*/  PRMT R23, R0, 0x7610, R23 ;  /* 0x0000761000177816 */ /* 0x000fe20000000017 */
[----:B------:R-:W-:Y:S05]  /*3c20*/  BRA `(.L_x_3255) ;  /* 0x0000076000007947 */ /* 0x000fea0003800000 */
.L_x_3267:
        /* <DEDUP_REMOVED lines=12> */
.L_x_3274:
        /* <DEDUP_REMOVED lines=21> */
.L_x_3278:
[----:B------:R-:W-:Y:S05]  /*3e40*/  BSYNC B1 ;  /* 0x0000000000017941 */ /* 0x000fea0003800000 */
.L_x_3277:
[----:B------:R-:W-:Y:S01]  /*3e50*/  LEA R3, R0, 0x3b800000, 0x17 ;  /* 0x3b80000000037811 */ /* 0x000fe200078eb8ff */
[----:B------:R-:W-:-:S05]  /*3e60*/  IMAD.SHL.U32 R0, R2, 0x100000, RZ ;  /* 0x0010000002007824 */ /* 0x000fca00078e00ff */
[----:B------:R-:W-:Y:S02]  /*3e70*/  LOP3.LUT R0, R3, R0, R4, 0xfe, !PT ;  /* 0x0000000003007212 */ /* 0x000fe400078efe04 */
.L_x_3276:
[----:B------:R-:W-:Y:S05]  /*3e80*/  BSYNC B0 ;  /* 0x0000000000007941 */ /* 0x000fea0003800000 */
.L_x_3275:
[----:B------:R-:W-:-:S04]  /*3e90*/  F2FP.PACK_AB R0, RZ, R0 ;  /* 0x00000000ff00723e */ /* 0x000fc800000000ff */
[----:B------:R-:W-:Y:S01]  /*3ea0*/  PRMT R23, R0, 0x7610, R23 ;  /* 0x0000761000177816 */ /* 0x000fe20000000017 */
[----:B------:R-:W-:Y:S05]  /*3eb0*/  BRA `(.L_x_3255) ;  /* 0x000004d000007947 */ /* 0x000fea0003800000 */
.L_x_3273:
        /* <DEDUP_REMOVED lines=21> */
.L_x_3282:
[----:B------:R-:W-:Y:S05]  /*4010*/  BSYNC B1 ;  /* 0x0000000000017941 */ /* 0x000fea0003800000 */
.L_x_3281:
[----:B------:R-:W-:Y:S01]  /*4020*/  LEA R3, R0, 0x37800000, 0x17 ;  /* 0x3780000000037811 */ /* 0x000fe200078eb8ff */
[----:B------:R-:W-:-:S05]  /*4030*/  IMAD.SHL.U32 R0, R2, 0x200000, RZ ;  /* 0x0020000002007824 */ /* 0x000fca00078e00ff */
[----:B------:R-:W-:Y:S02]  /*4040*/  LOP3.LUT R0, R3, R0, R4, 0xfe, !PT ;  /* 0x0000000003007212 */ /* 0x000fe400078efe04 */
.L_x_3280:
[----:B------:R-:W-:Y:S05]  /*4050*/  BSYNC B0 ;  /* 0x0000000000007941 */ /* 0x000fea0003800000 */
.L_x_3279:
[----:B------:R-:W-:-:S04]  /*4060*/  F2FP.PACK_AB R0, RZ, R0 ;  /* 0x00000000ff00723e */ /* 0x000fc800000000ff */
[----:B------:R-:W-:Y:S01]  /*4070*/  PRMT R23, R0, 0x7610, R23 ;  /* 0x0000761000177816 */ /* 0x000fe20000000017 */
[----:B------:R-:W-:Y:S05]  /*4080*/  BRA `(.L_x_3255) ;  /* 0x0000030000007947 */ /* 0x000fea0003800000 */
.L_x_3272:
        /* <DEDUP_REMOVED lines=14> */
.L_x_3286:
[----:B------:R-:W-:Y:S05]  /*4170*/  BSYNC B0 ;  /* 0x0000000000007941 */ /* 0x000fea0003800000 */
.L_x_3285:
[----:B------:R-:W-:-:S04]  /*4180*/  F2FP.PACK_AB R0, RZ, R0 ;  /* 0x00000000ff00723e */ /* 0x000fc800000000ff */
[----:B------:R-:W-:Y:S01]  /*4190*/  PRMT R23, R0, 0x7610, R23 ;  /* 0x0000761000177816 */ /* 0x000fe20000000017 */
[----:B------:R-:W-:Y:S05]  /*41a0*/  BRA `(.L_x_3255) ;  /* 0x000001e000007947 */ /* 0x000fea0003800000 */
.L_x_3260:
        /* <DEDUP_REMOVED lines=21> */
.L_x_3284:
[----:B------:R-:W2:Y:S02]  /*4300*/  LDG.E.64 R2, [R2.64] ;  /* 0x0000002402027981 */ /* 0x000ea4000c1e1b00 */
[----:B--2---:R-:W0:Y:S02]  /*4310*/  I2F.U64 R0, R2 ;  /* 0x0000000200007312 */ /* 0x004e240000301000 */
[----:B0-----:R-:W-:-:S04]  /*4320*/  F2FP.PACK_AB R0, RZ, R0 ;  /* 0x00000000ff00723e */ /* 0x001fc800000000ff */
[----:B------:R-:W-:Y:S01]  /*4330*/  PRMT R23, R0, 0x7610, R23 ;  /* 0x0000761000177816 */ /* 0x000fe20000000017 */
[----:B------:R-:W-:Y:S05]  /*4340*/  BRA `(.L_x_3255) ;  /* 0x0000004000007947 */ /* 0x000fea0003800000 */
.L_x_3283:
[----:B------:R-:W2:Y:S02]  /*4350*/  LDG.E R2, [R2.64] ;  /* 0x0000002402027981 */ /* 0x000ea4000c1e1900 */
[----:B--2---:R-:W0:Y:S02]  /*4360*/  I2F.U32 R0, R2 ;  /* 0x0000000200007306 */ /* 0x004e240000201000 */
[----:B0-----:R-:W-:-:S04]  /*4370*/  F2FP.PACK_AB R0, RZ, R0 ;  /* 0x00000000ff00723e */ /* 0x001fc800000000ff */
[----:B------:R-:W-:Y:S02]  /*4380*/  PRMT R23, R0, 0x7610, R23 ;  /* 0x0000761000177816 */ /* 0x000fe40000000017 */
.L_x_3255:
[----:B------:R-:W-:Y:S05]  /*4390*/  BSYNC B6 ;  /* 0x0000000000067941 */ /* 0x000fea0003800000 */
.L_x_3254:
        /* <DEDUP_REMOVED lines=11> */
[----:B--2---:R-:W0:Y:S01]  /*4450*/  LDC.U16 R2, c[0x0][0x166] ;  /* 0x00005980ff027b82 */ /* 0x004e220000000400 */
[----:B-----5:R-:W-:Y:S02]  /*4460*/  HADD2.F32 R25, -RZ, R25.H0_H0 ;  /* 0x20000019ff197230 */ /* 0x020fe40000004100 */
[----:B0-----:R-:W-:-:S06]  /*4470*/  HADD2.F32 R2, -RZ, R2.H0_H0 ;  /* 0x20000002ff027230 */ /* 0x001fcc0000004100 */
[----:B------:R-:W0:Y:S02]  /*4480*/  MUFU.RCP R2, R2 ;  /* 0x0000000200027308 */ /* 0x000e240000001000 */
[----:B0-----:R-:W-:-:S05]  /*4490*/  FMUL.FTZ R25, R25, R2 ;  /* 0x0000000219197220 */ /* 0x001fca0000410000 */
[----:B------:R-:W-:-:S05]  /*44a0*/  F2FP.PACK_AB R25, RZ, R25 ;  /* 0x00000019ff19723e */ /* 0x000fca00000000ff */
[----:B------:R-:W-:-:S04]  /*44b0*/  HADD2.F32 R25, -RZ, R25.H0_H0 ;  /* 0x20000019ff197230 */ /* 0x000fc80000004100 */
[----:B------:R-:W0:Y:S02]  /*44c0*/  FRND.TRUNC R0, R25 ;  /* 0x0000001900007307 */ /* 0x000e24000020d000 */
[----:B0-----:R-:W-:-:S06]  /*44d0*/  F2FP.PACK_AB R0, RZ, R0 ;  /* 0x00000000ff00723e */ /* 0x001fcc00000000ff */
.L_x_3288:
[----:B--2---:R-:W-:Y:S05]  /*44e0*/  BSYNC B0 ;  /* 0x0000000000007941 */ /* 0x004fea0003800000 */
.L_x_3287:
[----:B------:R-:W-:Y:S01]  /*44f0*/  BSSY B0, `(.L_x_3289) ;  /* 0x000000b000007945 */ /* 0x000fe20003800000 */
[----:B------:R-:W-:Y:S05]  /*4500*/  @P0 BRA `(.L_x_3290) ;  /* 0x0000009000000947 */ /* 0x000fea0003800000 */
[----:B------:R-:W0:Y:S01]  /*4510*/  LDC.U16 R2, c[0x0][0x166] ;  /* 0x00005980ff027b82 */ /* 0x000e220000000400 */
[----:B-----5:R-:W-:Y:S02]  /*4520*/  HADD2.F32 R22, -RZ, R22.H0_H0 ;  /* 0x20000016ff167230 */ /* 0x020fe40000004100 */
[----:B0-----:R-:W-:-:S04]  /*4530*/  HADD2.F32 R2, -RZ, R2.H0_H0 ;  /* 0x20000002ff027230 */ /* 0x001fc80000004100 */
[----:B------:R-:W0:Y:S02]  /*4540*/  MUFU.RCP R3, R2 ;  /* 0x0000000200037308 */ /* 0x000e240000001000 */
[----:B0-----:R-:W-:-:S05]  /*4550*/  FMUL.FTZ R22, R22, R3 ;  /* 0x0000000316167220 */ /* 0x001fca0000410000 */
[----:B------:R-:W-:-:S05]  /*4560*/  F2FP.PACK_AB R22, RZ, R22 ;  /* 0x00000016ff16723e */ /* 0x000fca00000000ff */
[----:B------:R-:W-:-:S04]  /*4570*/  HADD2.F32 R22, -RZ, R22.H0_H0 ;  /* 0x20000016ff167230 */ /* 0x000fc80000004100 */
[----:B------:R-:W0:Y:S02]  /*4580*/  FRND.TRUNC R25, R22 ;  /* 0x0000001600197307 */ /* 0x000e24000020d000 */
[----:B0-----:R-:W-:-:S06]  /*4590*/  F2FP.PACK_AB R25, RZ, R25 ;  /* 0x00000019ff19723e */ /* 0x001fcc00000000ff */
.L_x_3290:
[----:B------:R-:W-:Y:S05]  /*45a0*/  BSYNC B0 ;  /* 0x0000000000007941 */ /* 0x000fea0003800000 */
.L_x_3289:
        /* <DEDUP_REMOVED lines=11> */
.L_x_3292:
[----:B------:R-:W-:Y:S05]  /*4660*/  BSYNC B0 ;  /* 0x0000000000007941 */ /* 0x000fea0003800000 */
.L_x_3291:
        /* <DEDUP_REMOVED lines=11> */
.L_x_3294:
[----:B------:R-:W-:Y:S05]  /*4720*/  BSYNC B0 ;  /* 0x0000000000007941 */ /* 0x000fea0003800000 */
.L_x_3293:
        /* <DEDUP_REMOVED lines=22> */
.L_x_3300:
[----:B------:R-:W-:Y:S01]  /*4890*/  HADD2.F32 R5, -RZ, R0.H0_H0 ;  /* 0x20000000ff057230 */ /* 0x000fe20000004100 */
[----:B------:R-:W-:-:S05]  /*48a0*/  IMAD.MOV.U32 R19, RZ, RZ, R24 ;  /* 0x000000ffff137224 */ /* 0x000fca00078e0018 */
[----:B------:R-:W0:Y:S02]  /*48b0*/  F2I.S64.TRUNC R4, R5 ;  /* 0x0000000500047311 */ /* 0x000e24000020d900 */
[----:B0-----:R0:W-:Y:S01]  /*48c0*/  STG.E.U8 [R2.64], R4 ;  /* 0x0000000402007986 */ /* 0x0011e2000c101124 */
[----:B------:R-:W-:Y:S05]  /*48d0*/  BRA `(.L_x_3296) ;  /* 0x00000f8000007947 */ /* 0x000fea0003800000 */
.L_x_3299:
        /* <DEDUP_REMOVED lines=11> */
.L_x_3303:
[----:B------:R-:W-:Y:S01]  /*4990*/  HADD2.F32 R0, -RZ, R0.H0_H0 ;  /* 0x20000000ff007230 */ /* 0x000fe20000004100 */
[----:B------:R-:W-:-:S03]  /*49a0*/  IMAD.MOV.U32 R19, RZ, RZ, R24 ;  /* 0x000000ffff137224 */ /* 0x000fc600078e0018 */
[----:B------:R-:W0:Y:S02]  /*49b0*/  F2I.FTZ.TRUNC.NTZ R5, R0 ;  /* 0x0000000000057305 */ /* 0x000e24000021f100 */
[----:B0-----:R0:W-:Y:S01]  /*49c0*/  STG.E [R2.64], R5 ;  /* 0x0000000502007986 */ /* 0x0011e2000c101924 */
[----:B------:R-:W-:Y:S05]  /*49d0*/  BRA `(.L_x_3296) ;  /* 0x00000e8000007947 */ /* 0x000fea0003800000 */
.L_x_3302:
[----:B------:R-:W-:Y:S01]  /*49e0*/  HADD2.F32 R0, -RZ, R0.H0_H0 ;  /* 0x20000000ff007230 */ /* 0x000fe20000004100 */
[----:B------:R-:W-:-:S03]  /*49f0*/  IMAD.MOV.U32 R19, RZ, RZ, R24 ;  /* 0x000000ffff137224 */ /* 0x000fc600078e0018 */
[----:B------:R-:W0:Y:S02]  /*4a00*/  F2I.FTZ.TRUNC.NTZ R5, R0 ;  /* 0x0000000000057305 */ /* 0x000e24000021f100 */
[----:B0-----:R0:W-:Y:S01]  /*4a10*/  STG.E.U16 [R2.64], R5 ;  /* 0x0000000502007986 */ /* 0x0011e2000c101524 */
[----:B------:R-:W-:Y:S05]  /*4a20*/  BRA `(.L_x_3296) ;  /* 0x00000e3000007947 */ /* 0x000fea0003800000 */
.L_x_3298:
        /* <DEDUP_REMOVED lines=10> */
.L_x_3305:
[----:B------:R0:W-:Y:S01]  /*4ad0*/  STG.E.U16 [R2.64], R0 ;  /* 0x0000000002007986 */ /* 0x0001e2000c101524 */
[----:B------:R-:W-:Y:S01]  /*4ae0*/  IMAD.MOV.U32 R19, RZ, RZ, R24 ;  /* 0x000000ffff137224 */ /* 0x000fe200078e0018 */
[----:B------:R-:W-:Y:S05]  /*4af0*/  BRA `(.L_x_3296) ;  /* 0x00000d6000007947 */ /* 0x000fea0003800000 */
.L_x_3304:
        /* <DEDUP_REMOVED lines=11> */
.L_x_3307:
[----:B------:R-:W-:Y:S01]  /*4bb0*/  HADD2.F32 R0, -RZ, R0.H0_H0 ;  /* 0x20000000ff007230 */ /* 0x000fe20000004100 */
[----:B------:R-:W-:-:S04]  /*4bc0*/  IMAD.MOV.U32 R19, RZ, RZ, R24 ;  /* 0x000000ffff137224 */ /* 0x000fc800078e0018 */
[----:B------:R-:W-:-:S04]  /*4bd0*/  F2FP.PACK_AB R0, RZ, R0 ;  /* 0x00000000ff00723e */ /* 0x000fc800000000ff */
[----:B------:R-:W-:-:S05]  /*4be0*/  PRMT R0, R0, 0x5410, RZ ;  /* 0x0000541000007816 */ /* 0x000fca00000000ff */
[----:B------:R0:W-:Y:S01]  /*4bf0*/  STG.E [R2.64], R0 ;  /* 0x0000000002007986 */ /* 0x0001e2000c101924 */
[----:B------:R-:W-:Y:S05]  /*4c00*/  BRA `(.L_x_3296) ;  /* 0x00000c5000007947 */ /* 0x000fea0003800000 */
.L_x_3306:
[----:B------:R-:W-:Y:S01]  /*4c10*/  HADD2.F32 R4, -RZ, R0.H0_H0 ;  /* 0x20000000ff047230 */ /* 0x000fe20000004100 */
[----:B------:R-:W-:-:S04]  /*4c20*/  IMAD.MOV.U32 R19, RZ, RZ, R24 ;  /* 0x000000ffff137224 */ /* 0x000fc800078e0018 */
[----:B------:R-:W-:-:S06]  /*4c30*/  FMUL.FTZ R4, R4, 1 ;  /* 0x3f80000004047820 */ /* 0x000fcc0000410000 */
[----:B------:R-:W0:Y:S02]  /*4c40*/  F2F.F64.F32 R4, R4 ;  /* 0x0000000400047310 */ /* 0x000e240000201800 */
[----:B0-----:R0:W-:Y:S01]  /*4c50*/  STG.E.64 [R2.64], R4 ;  /* 0x0000000402007986 */ /* 0x0011e2000c101b24 */
[----:B------:R-:W-:Y:S05]  /*4c60*/  BRA `(.L_x_3296) ;  /* 0x00000bf000007947 */ /* 0x000fea0003800000 */
.L_x_3297:
        /* <DEDUP_REMOVED lines=14> */
.L_x_3310:
[----:B------:R-:W-:Y:S01]  /*4d50*/  HADD2.F32 R0, -RZ, R0.H0_H0 ;  /* 0x20000000ff007230 */ /* 0x000fe20000004100 */
[----:B------:R-:W-:Y:S01]  /*4d60*/  CS2R R6, SRZ ;  /* 0x0000000000067805 */ /* 0x000fe2000001ff00 */
[----:B------:R-:W-:-:S03]  /*4d70*/  IMAD.MOV.U32 R19, RZ, RZ, R24 ;  /* 0x000000ffff137224 */ /* 0x000fc600078e0018 */
[----:B------:R-:W-:-:S04]  /*4d80*/  FMUL.FTZ R0, R0, 1 ;  /* 0x3f80000000007820 */ /* 0x000fc80000410000 */
[----:B------:R-:W0:Y:S02]  /*4d90*/  F2F.F64.F32 R4, R0 ;  /* 0x0000000000047310 */ /* 0x000e240000201800 */
[----:B0-----:R0:W-:Y:S01]  /*4da0*/  STG.E.128 [R2.64], R4 ;  /* 0x0000000402007986 */ /* 0x0011e2000c101d24 */
[----:B------:R-:W-:Y:S05]  /*4db0*/  BRA `(.L_x_3296) ;  /* 0x00000aa000007947 */ /* 0x000fea0003800000 */
.L_x_3309:
        /* <DEDUP_REMOVED lines=21> */
.L_x_3314:
[----:B------:R-:W-:Y:S05]  /*4f10*/  BSYNC B0 ;  /* 0x0000000000007941 */ /* 0x000fea0003800000 */
.L_x_3313:
[----:B------:R-:W-:Y:S01]  /*4f20*/  LOP3.LUT R5, R0, R5, RZ, 0xfc, !PT ;  /* 0x0000000500057212 */ /* 0x000fe200078efcff */
[----:B------:R-:W-:-:S04]  /*4f30*/  IMAD.MOV.U32 R19, RZ, RZ, R24 ;  /* 0x000000ffff137224 */ /* 0x000fc800078e0018 */
[----:B------:R0:W-:Y:S01]  /*4f40*/  STG.E.U8 [R2.64], R5 ;  /* 0x0000000502007986 */ /* 0x0001e2000c101124 */
[----:B------:R-:W-:Y:S05]  /*4f50*/  BRA `(.L_x_3296) ;  /* 0x0000090000007947 */ /* 0x000fea0003800000 */
.L_x_3312:
        /* <DEDUP_REMOVED lines=13> */
.L_x_3316:
[----:B------:R-:W-:Y:S01]  /*5030*/  IMAD.MOV.U32 R0, RZ, RZ, 0x7f ;  /* 0x0000007fff007424 */ /* 0x000fe200078e00ff */
[----:B------:R-:W-:-:S04]  /*5040*/  ISETP.GT.U32.AND P0, PT, R4, 0x7f800000, PT ;  /* 0x7f8000000400780c */ /* 0x000fc80003f04070 */
[----:B------:R-:W-:-:S04]  /*5050*/  SEL R0, R0, 0x7c, P0 ;  /* 0x0000007c00007807 */ /* 0x000fc80000000000 */
.L_x_3317:
[----:B------:R-:W-:Y:S05]  /*5060*/  BSYNC B0 ;  /* 0x0000000000007941 */ /* 0x000fea0003800000 */
.L_x_3315:
[----:B------:R-:W-:Y:S01]  /*5070*/  LOP3.LUT R4, R5, 0x80000000, RZ, 0xc0, !PT ;  /* 0x8000000005047812 */ /* 0x000fe200078ec0ff */
[----:B------:R-:W-:-:S03]  /*5080*/  IMAD.MOV.U32 R19, RZ, RZ, R24 ;  /* 0x000000ffff137224 */ /* 0x000fc600078e0018 */
[----:B------:R-:W-:-:S04]  /*5090*/  SHF.R.U32.HI R5, RZ, 0x18, R4 ;  /* 0x00000018ff057819 */ /* 0x000fc80000011604 */
[----:B------:R-:W-:-:S05]  /*50a0*/  LOP3.LUT R5, R0, R5, RZ, 0xfc, !PT ;  /* 0x0000000500057212 */ /* 0x000fca00078efcff */
[----:B------:R0:W-:Y:S01]  /*50b0*/  STG.E.U8 [R2.64], R5 ;  /* 0x0000000502007986 */ /* 0x0001e2000c101124 */
[----:B------:R-:W-:Y:S05]  /*50c0*/  BRA `(.L_x_3296) ;  /* 0x0000079000007947 */ /* 0x000fea0003800000 */
.L_x_3311:
[----:B------:R-:W-:Y:S01]  /*50d0*/  HADD2.F32 R0, -RZ, R0.H0_H0 ;  /* 0x20000000ff007230 */ /* 0x000fe20000004100 */
[----:B------:R-:W-:-:S04]  /*50e0*/  IMAD.MOV.U32 R19, RZ, RZ, R24 ;  /* 0x000000ffff137224 */ /* 0x000fc800078e0018 */
[----:B------:R-:W-:-:S05]  /*50f0*/  F2FP.BF16.PACK_AB R0, RZ, R0 ;  /* 0x00000000ff00723e */ /* 0x000fca00000010ff */
[----:B------:R0:W-:Y:S01]  /*5100*/  STG.E.U16 [R2.64], R0 ;  /* 0x0000000002007986 */ /* 0x0001e2000c101524 */
[----:B------:R-:W-:Y:S05]  /*5110*/  BRA `(.L_x_3296) ;  /* 0x0000074000007947 */ /* 0x000fea0003800000 */
.L_x_3308:
        /* <DEDUP_REMOVED lines=13> */
.L_x_3320:
        /* <DEDUP_REMOVED lines=17> */
.L_x_3323:
[----:B------:R-:W-:-:S04]  /*5300*/  LOP3.LUT R0, R7, 0x80000000, RZ, 0xc0, !PT ;  /* 0x8000000007007812 */ /* 0x000fc800078ec0ff */
[----:B------:R-:W-:-:S04]  /*5310*/  SHF.R.U32.HI R5, RZ, 0x18, R0 ;  /* 0x00000018ff057819 */ /* 0x000fc80000011600 */
[----:B------:R-:W-:-:S04]  /*5320*/  LOP3.LUT R4, R4, R5, RZ, 0xfc, !PT ;  /* 0x0000000504047212 */ /* 0x000fc800078efcff */
[----:B------:R-:W-:Y:S02]  /*5330*/  PRMT R0, R4, 0x7610, R0 ;  /* 0x0000761004007816 */ /* 0x000fe40000000000 */
.L_x_3322:
[----:B------:R-:W-:Y:S05]  /*5340*/  BSYNC B0 ;  /* 0x0000000000007941 */ /* 0x000fea0003800000 */
.L_x_3321:
[----:B------:R0:W-:Y:S01]  /*5350*/  STG.E.U8 [R2.64], R0 ;  /* 0x0000000002007986 */ /* 0x0001e2000c101124 */
[----:B------:R-:W-:Y:S01]  /*5360*/  IMAD.MOV.U32 R19, RZ, RZ, R24 ;  /* 0x000000ffff137224 */ /* 0x000fe200078e0018 */
[----:B------:R-:W-:Y:S05]  /*5370*/  BRA `(.L_x_3296) ;  /* 0x000004e000007947 */ /* 0x000fea0003800000 */
.L_x_3319:
        /* <DEDUP_REMOVED lines=17> */
.L_x_3326:
[----:B------:R-:W-:-:S04]  /*5490*/  LOP3.LUT R0, R7, 0x80000000, RZ, 0xc0, !PT ;  /* 0x8000000007007812 */ /* 0x000fc800078ec0ff */
[----:B------:R-:W-:-:S04]  /*54a0*/  SHF.R.U32.HI R5, RZ, 0x18, R0 ;  /* 0x00000018ff057819 */ /* 0x000fc80000011600 */
[----:B------:R-:W-:-:S04]  /*54b0*/  LOP3.LUT R4, R4, R5, RZ, 0xfc, !PT ;  /* 0x0000000504047212 */ /* 0x000fc800078efcff */
[----:B------:R-:W-:Y:S02]  /*54c0*/  PRMT R0, R4, 0x7610, R0 ;  /* 0x0000761004007816 */ /* 0x000fe40000000000 */
.L_x_3325:
[----:B------:R-:W-:Y:S05]  /*54d0*/  BSYNC B0 ;  /* 0x0000000000007941 */ /* 0x000fea0003800000 */
.L_x_3324:
[----:B------:R0:W-:Y:S01]  /*54e0*/  STG.E.U8 [R2.64], R0 ;  /* 0x0000000002007986 */ /* 0x0001e2000c101124 */
[----:B------:R-:W-:Y:S01]  /*54f0*/  IMAD.MOV.U32 R19, RZ, RZ, R24 ;  /* 0x000000ffff137224 */ /* 0x000fe200078e0018 */
[----:B------:R-:W-:Y:S05]  /*5500*/  BRA `(.L_x_3296) ;  /* 0x0000035000007947 */ /* 0x000fea0003800000 */
.L_x_3318:
        /* <DEDUP_REMOVED lines=23> */
.L_x_3301:
        /* <DEDUP_REMOVED lines=21> */
.L_x_3328:
[----:B------:R-:W-:Y:S01]  /*57d0*/  HADD2.F32 R4, -RZ, R0.H0_H0 ;  /* 0x20000000ff047230 */ /* 0x000fe20000004100 */
[----:B------:R-:W-:-:S05]  /*57e0*/  IMAD.MOV.U32 R19, RZ, RZ, R24 ;  /* 0x000000ffff137224 */ /* 0x000fca00078e0018 */
[----:B------:R-:W0:Y:S02]  /*57f0*/  F2I.U64.TRUNC R4, R4 ;  /* 0x0000000400047311 */ /* 0x000e24000020d800 */
[----:B0-----:R0:W-:Y:S01]  /*5800*/  STG.E.64 [R2.64], R4 ;  /* 0x0000000402007986 */ /* 0x0011e2000c101b24 */
[----:B------:R-:W-:Y:S05]  /*5810*/  BRA `(.L_x_3296) ;  /* 0x0000004000007947 */ /* 0x000fea0003800000 */
.L_x_3327:
[----:B------:R-:W-:Y:S01]  /*5820*/  HADD2.F32 R0, -RZ, R0.H0_H0 ;  /* 0x20000000ff007230 */ /* 0x000fe20000004100 */
[----:B------:R-:W-:-:S03]  /*5830*/  IMAD.MOV.U32 R19, RZ, RZ, R24 ;  /* 0x000000ffff137224 */ /* 0x000fc600078e0018 */
[----:B------:R-:W0:Y:S02]  /*5840*/  F2I.FTZ.U32.TRUNC.NTZ R5, R0 ;  /* 0x0000000000057305 */ /* 0x000e24000021f000 */
[----:B0-----:R0:W-:Y:S02]  /*5850*/  STG.E [R2.64], R5 ;  /* 0x0000000502007986 */ /* 0x0011e4000c101924 */
.L_x_3296:
[----:B------:R-:W-:Y:S05]  /*5860*/  BSYNC B6 ;  /* 0x0000000000067941 */ /* 0x000fea0003800000 */
.L_x_3295:
        /* <DEDUP_REMOVED lines=19> */
[----:B-----5:R-:W-:-:S06]  /*59a0*/  HADD2.F32 R25, -RZ, R25.H0_H0 ;  /* 0x20000019ff197230 */ /* 0x020fcc0000004100 */
[----:B------:R-:W0:Y:S02]  /*59b0*/  F2I.FTZ.TRUNC.NTZ R25, R25 ;  /* 0x0000001900197305 */ /* 0x000e24000021f100 */
[----:B0-----:R0:W-:Y:S01]  /*59c0*/  STG.E.U8 [R2.64], R25 ;  /* 0x0000001902007986 */ /* 0x0011e2000c101124 */
[----:B------:R-:W-:Y:S05]  /*59d0*/  BRA `(.L_x_3336) ;  /* 0x00000e8000007947 */ /* 0x000fea0003800000 */
.L_x_3334:
[----:B-----5:R-:W-:-:S06]  /*59e0*/  HADD2.F32 R5, -RZ, R25.H0_H0 ;  /* 0x20000019ff057230 */ /* 0x020fcc0000004100 */
[----:B------:R-:W0:Y:S02]  /*59f0*/  F2I.S64.TRUNC R4, R5 ;  /* 0x0000000500047311 */ /* 0x000e24000020d900 */
[----:B0-----:R0:W-:Y:S01]  /*5a00*/  STG.E.U8 [R2.64], R4 ;  /* 0x0000000402007986 */ /* 0x0011e2000c101124 */
[----:B------:R-:W-:Y:S05]  /*5a10*/  BRA `(.L_x_3336) ;  /* 0x00000e4000007947 */ /* 0x000fea0003800000 */
.L_x_3333:
[----:B------:R-:W-:-:S13]  /*5a20*/  ISETP.NE.AND P0, PT, R0, 0x2, PT ;  /* 0x000000020000780c */ /* 0x000fda0003f05270 */
[----:B------:R-:W-:Y:S05]  /*5a30*/  @!P0 BRA `(.L_x_3337) ;  /* 0x000000c000008947 */ /* 0x000fea0003800000 */
[----:B------:R-:W-:-:S13]  /*5a40*/  ISETP.NE.AND P0, PT, R0, 0x3, PT ;  /* 0x000000030000780c */ /* 0x000fda0003f05270 */
[----:B------:R-:W-:Y:S05]  /*5a50*/  @!P0 BRA `(.L_x_3338) ;  /* 0x0000006000008947 */ /* 0x000fea0003800000 */
[----:B------:R-:W-:-:S13]  /*5a60*/  ISETP.NE.AND P0, PT, R0, 0x4, PT ;  /* 0x000000040000780c */ /* 0x000fda0003f05270 */
[----:B------:R-:W-:Y:S05]  /*5a70*/  @P0 BRA `(.L_x_3335) ;  /* 0x00000c3000000947 */ /* 0x000fea0003800000 */
[----:B-----5:R-:W-:-:S06]  /*5a80*/  HADD2.F32 R4, -RZ, R25.H0_H0 ;  /* 0x20000019ff047230 */ /* 0x020fcc0000004100 */
[----:B------:R-:W0:Y:S02]  /*5a90*/  F2I.S64.TRUNC R4, R4 ;  /* 0x0000000400047311 */ /* 0x000e24000020d900 */
[----:B0-----:R0:W-:Y:S01]  /*5aa0*/  STG.E.64 [R2.64], R4 ;  /* 0x0000000402007986 */ /* 0x0011e2000c101b24 */
[----:B------:R-:W-:Y:S05]  /*5ab0*/  BRA `(.L_x_3336) ;  /* 0x00000da000007947 */ /* 0x000fea0003800000 */
.L_x_3338:
[----:B-----5:R-:W-:-:S06]  /*5ac0*/  HADD2.F32 R25, -RZ, R25.H0_H0 ;  /* 0x20000019ff197230 */ /* 0x020fcc0000004100 */
[----:B------:R-:W0:Y:S02]  /*5ad0*/  F2I.FTZ.TRUNC.NTZ R25, R25 ;  /* 0x0000001900197305 */ /* 0x000e24000021f100 */
[----:B0-----:R0:W-:Y:S01]  /*5ae0*/  STG.E [R2.64], R25 ;  /* 0x0000001902007986 */ /* 0x0011e2000c101924 */
[----:B------:R-:W-:Y:S05]  /*5af0*/  BRA `(.L_x_3336) ;  /* 0x00000d6000007947 */ /* 0x000fea0003800000 */
.L_x_3337:
[----:B-----5:R-:W-:-:S06]  /*5b00*/  HADD2.F32 R25, -RZ, R25.H0_H0 ;  /* 0x20000019ff197230 */ /* 0x020fcc0000004100 */
[----:B------:R-:W0:Y:S02]  /*5b10*/  F2I.FTZ.TRUNC.NTZ R25, R25 ;  /* 0x0000001900197305 */ /* 0x000e24000021f100 */
[----:B0-----:R0:W-:Y:S01]  /*5b20*/  STG.E.U16 [R2.64], R25 ;  /* 0x0000001902007986 */ /* 0x0011e2000c101524 */
[----:B------:R-:W-:Y:S05]  /*5b30*/  BRA `(.L_x_3336) ;  /* 0x00000d2000007947 */ /* 0x000fea0003800000 */
.L_x_3332:
[----:B------:R-:W-:-:S13]  /*5b40*/  ISETP.GT.AND P0, PT, R0, 0x6, PT ;  /* 0x000000060000780c */ /* 0x000fda0003f04270 */
[----:B------:R-:W-:Y:S05]  /*5b50*/  @P0 BRA `(.L_x_3339) ;  /* 0x0000009000000947 */ /* 0x000fea0003800000 */
[----:B------:R-:W-:-:S13]  /*5b60*/  ISETP.NE.AND P0, PT, R0, 0x5, PT ;  /* 0x000000050000780c */ /* 0x000fda0003f05270 */
[----:B------:R-:W-:Y:S05]  /*5b70*/  @!P0 BRA `(.L_x_3340) ;  /* 0x0000005000008947 */ /* 0x000fea0003800000 */
[----:B------:R-:W-:-:S13]  /*5b80*/  ISETP.NE.AND P0, PT, R0, 0x6, PT ;  /* 0x000000060000780c */ /* 0x000fda0003f05270 */
[----:B------:R-:W-:Y:S05]  /*5b90*/  @P0 BRA `(.L_x_3335) ;  /* 0x00000b1000000947 */ /* 0x000fea0003800000 */
[----:B-----5:R-:W-:-:S05]  /*5ba0*/  HADD2.F32 R25, -RZ, R25.H0_H0 ;  /* 0x20000019ff197230 */ /* 0x020fca0000004100 */
[----:B------:R0:W-:Y:S01]  /*5bb0*/  STG.E [R2.64], R25 ;  /* 0x0000001902007986 */ /* 0x0001e2000c101924 */
[----:B------:R-:W-:Y:S05]  /*5bc0*/  BRA `(.L_x_3336) ;  /* 0x00000c9000007947 */ /* 0x000fea0003800000 */
.L_x_3340:
[----:B-----5:R0:W-:Y:S01]  /*5bd0*/  STG.E.U16 [R2.64], R25 ;  /* 0x0000001902007986 */ /* 0x0201e2000c101524 */
[----:B------:R-:W-:Y:S05]  /*5be0*/  BRA `(.L_x_3336) ;  /* 0x00000c7000007947 */ /* 0x000fea0003800000 */
.L_x_3339:
[----:B------:R-:W-:-:S13]  /*5bf0*/  ISETP.NE.AND P0, PT, R0, 0x7, PT ;  /* 0x000000070000780c */ /* 0x000fda0003f05270 */
[----:B------:R-:W-:Y:S05]  /*5c00*/  @!P0 BRA `(.L_x_3341) ;  /* 0x000000d000008947 */ /* 0x000fea0003800000 */
[----:B------:R-:W-:-:S13]  /*5c10*/  ISETP.NE.AND P0, PT, R0, 0x8, PT ;  /* 0x000000080000780c */ /* 0x000fda0003f05270 */
[----:B------:R-:W-:Y:S05]  /*5c20*/  @!P0 BRA `(.L_x_3342) ;  /* 0x0000006000008947 */ /* 0x000fea0003800000 */
[----:B------:R-:W-:-:S13]  /*5c30*/  ISETP.NE.AND P0, PT, R0, 0x9, PT ;  /* 0x000000090000780c */ /* 0x000fda0003f05270 */
[----:B------:R-:W-:Y:S05]  /*5c40*/  @P0 BRA `(.L_x_3335) ;  /* 0x00000a6000000947 */ /* 0x000fea0003800000 */
[----:B-----5:R-:W-:Y:S01]  /*5c50*/  HADD2.F32 R4, -RZ, R25.H0_H0 ;  /* 0x20000019ff047230 */ /* 0x020fe20000004100 */
[----:B------:R-:W-:-:S05]  /*5c60*/  IMAD.MOV.U32 R5, RZ, RZ, RZ ;  /* 0x000000ffff057224 */ /* 0x000fca00078e00ff */
[----:B------:R0:W-:Y:S01]  /*5c70*/  STG.E.64 [R2.64], R4 ;  /* 0x0000000402007986 */ /* 0x0001e2000c101b24 */
[----:B------:R-:W-:Y:S05]  /*5c80*/  BRA `(.L_x_3336) ;  /* 0x00000bd000007947 */ /* 0x000fea0003800000 */
.L_x_3342:
[----:B-----5:R-:W-:-:S05]  /*5c90*/  HADD2.F32 R0, -RZ, R25.H0_H0 ;  /* 0x20000019ff007230 */ /* 0x020fca0000004100 */
[----:B------:R-:W-:-:S04]  /*5ca0*/  F2FP.PACK_AB R0, RZ, R0 ;  /* 0x00000000ff00723e */ /* 0x000fc800000000ff */
[----:B------:R-:W-:-:S05]  /*5cb0*/  PRMT R0, R0, 0x5410, RZ ;  /* 0x0000541000007816 */ /* 0x000fca00000000ff */
[----:B------:R0:W-:Y:S01]  /*5cc0*/  STG.E [R2.64], R0 ;  /* 0x0000000002007986 */ /* 0x0001e2000c101924 */
[----:B------:R-:W-:Y:S05]  /*5cd0*/  BRA `(.L_x_3336) ;  /* 0x00000b8000007947 */ /* 0x000fea0003800000 */
.L_x_3341:
[----:B-----5:R-:W-:-:S05]  /*5ce0*/  HADD2.F32 R4, -RZ, R25.H0_H0 ;  /* 0x20000019ff047230 */ /* 0x020fca0000004100 */
[----:B------:R-:W-:-:S06]  /*5cf0*/  FMUL.FTZ R4, R4, 1 ;  /* 0x3f80000004047820 */ /* 0x000fcc0000410000 */
[----:B------:R-:W0:Y:S02]  /*5d00*/  F2F.F64.F32 R4, R4 ;  /* 0x0000000400047310 */ /* 0x000e240000201800 */
[----:B0-----:R0:W-:Y:S01]  /*5d10*/  STG.E.64 [R2.64], R4 ;  /* 0x0000000402007986 */ /* 0x0011e2000c101b24 */
[----:B------:R-:W-:Y:S05]  /*5d20*/  BRA `(.L_x_3336) ;  /* 0x00000b3000007947 */ /* 0x000fea0003800000 */
.L_x_3331:
        /* <DEDUP_REMOVED lines=8> */
[----:B-----5:R-:W-:-:S05]  /*5db0*/  HADD2.F32 R25, -RZ, R25.H0_H0 ;  /* 0x20000019ff197230 */ /* 0x020fca0000004100 */
[----:B------:R-:W-:-:S04]  /*5dc0*/  FSETP.NEU.FTZ.AND P0, PT, R25, RZ, PT ;  /* 0x000000ff1900720b */ /* 0x000fc80003f1d000 */
[----:B------:R-:W-:-:S05]  /*5dd0*/  SEL R5, RZ, 0x1, !P0 ;  /* 0x00000001ff057807 */ /* 0x000fca0004000000 */
[----:B------:R0:W-:Y:S01]  /*5de0*/  STG.E.U8 [R2.64], R5 ;  /* 0x0000000502007986 */ /* 0x0001e2000c101124 */
[----:B------:R-:W-:Y:S05]  /*5df0*/  BRA `(.L_x_3336) ;  /* 0x00000a6000007947 */ /* 0x000fea0003800000 */
.L_x_3345:
[----:B-----5:R-:W-:Y:S01]  /*5e00*/  HADD2.F32 R25, -RZ, R25.H0_H0 ;  /* 0x20000019ff197230 */ /* 0x020fe20000004100 */
[----:B------:R-:W-:-:S04]  /*5e10*/  CS2R R6, SRZ ;  /* 0x0000000000067805 */ /* 0x000fc8000001ff00 */
[----:B------:R-:W-:-:S06]  /*5e20*/  FMUL.FTZ R4, R25, 1 ;  /* 0x3f80000019047820 */ /* 0x000fcc0000410000 */
[----:B------:R-:W0:Y:S02]  /*5e30*/  F2F.F64.F32 R4, R4 ;  /* 0x0000000400047310 */ /* 0x000e240000201800 */
[----:B0-----:R0:W-:Y:S01]  /*5e40*/  STG.E.128 [R2.64], R4 ;  /* 0x0000000402007986 */ /* 0x0011e2000c101d24 */
[----:B------:R-:W-:Y:S05]  /*5e50*/  BRA `(.L_x_3336) ;  /* 0x00000a0000007947 */ /* 0x000fea0003800000 */
.L_x_3344:
[----:B------:R-:W-:-:S13]  /*5e60*/  ISETP.NE.AND P0, PT, R0, 0xf, PT ;  /* 0x0000000f0000780c */ /* 0x000fda0003f05270 */
[----:B------:R-:W-:Y:S05]  /*5e70*/  @!P0 BRA `(.L_x_3346) ;  /* 0x000002d000008947 */ /* 0x000fea0003800000 */
[----:B------:R-:W-:-:S13]  /*5e80*/  ISETP.NE.AND P0, PT, R0, 0x17, PT ;  /* 0x000000170000780c */ /* 0x000fda0003f05270 */
[----:B------:R-:W-:Y:S05]  /*5e90*/  @!P0 BRA `(.L_x_3347) ;  /* 0x0000015000008947 */ /* 0x000fea0003800000 */
[----:B------:R-:W-:-:S13]  /*5ea0*/  ISETP.NE.AND P0, PT, R0, 0x18, PT ;  /* 0x000000180000780c */ /* 0x000fda0003f05270 */
[----:B------:R-:W-:Y:S05]  /*5eb0*/  @P0 BRA `(.L_x_3335) ;  /* 0x000007f000000947 */ /* 0x000fea0003800000 */
[----:B-----5:R-:W-:Y:S01]  /*5ec0*/  HADD2.F32 R25, -RZ, R25.H0_H0 ;  /* 0x20000019ff197230 */ /* 0x020fe20000004100 */
        /* <DEDUP_REMOVED lines=14> */
.L_x_3349:
[----:B------:R-:W-:Y:S05]  /*5fb0*/  BSYNC B0 ;  /* 0x0000000000007941 */ /* 0x000fea0003800000 */
.L_x_3348:
[----:B------:R-:W-:-:S05]  /*5fc0*/  LOP3.LUT R5, R0, R5, RZ, 0xfc, !PT ;  /* 0x0000000500057212 */ /* 0x000fca00078efcff */
[----:B------:R0:W-:Y:S01]  /*5fd0*/  STG.E.U8 [R2.64], R5 ;  /* 0x0000000502007986 */ /* 0x0001e2000c101124 */
[----:B------:R-:W-:Y:S05]  /*5fe0*/  BRA `(.L_x_3336) ;  /* 0x0000087000007947 */ /* 0x000fea0003800000 */
.L_x_3347:
[----:B-----5:R-:W-:Y:S01]  /*5ff0*/  HADD2.F32 R25, -RZ, R25.H0_H0 ;  /* 0x20000019ff197230 */ /* 0x020fe20000004100 */
        /* <DEDUP_REMOVED lines=12> */
.L_x_3351:
[----:B------:R-:W-:Y:S01]  /*60c0*/  IMAD.MOV.U32 R0, RZ, RZ, 0x7f ;  /* 0x0000007fff007424 */ /* 0x000fe200078e00ff */
[----:B------:R-:W-:-:S04]  /*60d0*/  ISETP.GT.U32.AND P0, PT, R4, 0x7f800000, PT ;  /* 0x7f8000000400780c */ /* 0x000fc80003f04070 */
[----:B------:R-:W-:-:S04]  /*60e0*/  SEL R0, R0, 0x7c, P0 ;  /* 0x0000007c00007807 */ /* 0x000fc80000000000 */
.L_x_3352:
[----:B------:R-:W-:Y:S05]  /*60f0*/  BSYNC B0 ;  /* 0x0000000000007941 */ /* 0x000fea0003800000 */
.L_x_3350:
[----:B------:R-:W-:-:S04]  /*6100*/  LOP3.LUT R4, R25, 0x80000000, RZ, 0xc0, !PT ;  /* 0x8000000019047812 */ /* 0x000fc800078ec0ff */
[----:B------:R-:W-:-:S04]  /*6110*/  SHF.R.U32.HI R5, RZ, 0x18, R4 ;  /* 0x00000018ff057819 */ /* 0x000fc80000011604 */
[----:B------:R-:W-:-:S05]  /*6120*/  LOP3.LUT R5, R0, R5, RZ, 0xfc, !PT ;  /* 0x0000000500057212 */ /* 0x000fca00078efcff */
[----:B------:R0:W-:Y:S01]  /*6130*/  STG.E.U8 [R2.64], R5 ;  /* 0x0000000502007986 */ /* 0x0001e2000c101124 */
[----:B------:R-:W-:Y:S05]  /*6140*/  BRA `(.L_x_3336) ;  /* 0x0000071000007947 */ /* 0x000fea0003800000 */
.L_x_3346:
[----:B-----5:R-:W-:-:S05]  /*6150*/  HADD2.F32 R0, -RZ, R25.H0_H0 ;  /* 0x20000019ff007230 */ /* 0x020fca0000004100 */
[----:B------:R-:W-:-:S05]  /*6160*/  F2FP.BF16.PACK_AB R0, RZ, R0 ;  /* 0x00000000ff00723e */ /* 0x000fca00000010ff */
[----:B------:R0:W-:Y:S01]  /*6170*/  STG.E.U16 [R2.64], R0 ;  /* 0x0000000002007986 */ /* 0x0001e2000c101524 */
[----:B------:R-:W-:Y:S05]  /*6180*/  BRA `(.L_x_3336) ;  /* 0x000006d000007947 */ /* 0x000fea0003800000 */
.L_x_3343:
        /* <DEDUP_REMOVED lines=8> */
[----:B-----5:R-:W-:-:S06]  /*6210*/  HADD2.F32 R5, -RZ, R25.H0_H0 ;  /* 0x20000019ff057230 */ /* 0x020fcc0000004100 */
[----:B------:R-:W0:Y:S02]  /*6220*/  F2I.FTZ.U32.TRUNC.NTZ R5, R5 ;  /* 0x0000000500057305 */ /* 0x000e24000021f000 */
[----:B0-----:R0:W-:Y:S01]  /*6230*/  STG.E.U16 [R2.64], R5 ;  /* 0x0000000502007986 */ /* 0x0011e2000c101524 */
[----:B------:R-:W-:Y:S05]  /*6240*/  BRA `(.L_x_3336) ;  /* 0x0000061000007947 */ /* 0x000fea0003800000 */
.L_x_3355:
[----:B-----5:R-:W-:Y:S01]  /*6250*/  HADD2.F32 R25, -RZ, R25.H0_H0 ;  /* 0x20000019ff197230 */ /* 0x020fe20000004100 */
        /* <DEDUP_REMOVED lines=16> */
.L_x_3358:
[----:B------:R-:W-:-:S04]  /*6360*/  LOP3.LUT R0, R25, 0x80000000, RZ, 0xc0, !PT ;  /* 0x8000000019007812 */ /* 0x000fc800078ec0ff */
[----:B------:R-:W-:-:S04]  /*6370*/  SHF.R.U32.HI R5, RZ, 0x18, R0 ;  /* 0x00000018ff057819 */ /* 0x000fc80000011600 */
[----:B------:R-:W-:-:S04]  /*6380*/  LOP3.LUT R4, R4, R5, RZ, 0xfc, !PT ;  /* 0x0000000504047212 */ /* 0x000fc800078efcff */
[----:B------:R-:W-:Y:S02]  /*6390*/  PRMT R0, R4, 0x7610, R0 ;  /* 0x0000761004007816 */ /* 0x000fe40000000000 */
.L_x_3357:
[----:B------:R-:W-:Y:S05]  /*63a0*/  BSYNC B0 ;  /* 0x0000000000007941 */ /* 0x000fea0003800000 */
.L_x_3356:
[----:B------:R0:W-:Y:S01]  /*63b0*/  STG.E.U8 [R2.64], R0 ;  /* 0x0000000002007986 */ /* 0x0001e2000c101124 */
[----:B------:R-:W-:Y:S05]  /*63c0*/  BRA `(.L_x_3336) ;  /* 0x0000049000007947 */ /* 0x000fea0003800000 */
.L_x_3354:
        /* <DEDUP_REMOVED lines=17> */
.L_x_3361:
[----:B------:R-:W-:-:S04]  /*64e0*/  LOP3.LUT R0, R25, 0x80000000, RZ, 0xc0, !PT ;  /* 0x8000000019007812 */ /* 0x000fc800078ec0ff */
[----:B------:R-:W-:-:S04]  /*64f0*/  SHF.R.U32.HI R5, RZ, 0x18, R0 ;  /* 0x00000018ff057819 */ /* 0x000fc80000011600 */
[----:B------:R-:W-:-:S04]  /*6500*/  LOP3.LUT R4, R4, R5, RZ, 0xfc, !PT ;  /* 0x0000000504047212 */ /* 0x000fc800078efcff */
[----:B------:R-:W-:Y:S02]  /*6510*/  PRMT R0, R4, 0x7610, R0 ;  /* 0x0000761004007816 */ /* 0x000fe40000000000 */
.L_x_3360:
[----:B------:R-:W-:Y:S05]  /*6520*/  BSYNC B0 ;  /* 0x0000000000007941 */ /* 0x000fea0003800000 */
.L_x_3359:
[----:B------:R0:W-:Y:S01]  /*6530*/  STG.E.U8 [R2.64], R0 ;  /* 0x0000000002007986 */ /* 0x0001e2000c101124 */
[----:B------:R-:W-:Y:S05]  /*6540*/  BRA `(.L_x_3336) ;  /* 0x0000031000007947 */ /* 0x000fea0003800000 */
.L_x_3353:
[----:B------:R-:W-:-:S13]  /*6550*/  ISETP.NE.AND P0, PT, R0, 0x1c, PT ;  /* 0x0000001c0000780c */ /* 0x000fda0003f05270 */
[----:B------:R-:W-:Y:S05]  /*6560*/  @!P0 BRA `(.L_x_3362) ;  /* 0x000002c000008947 */ /* 0x000fea0003800000 */
[----:B------:R-:W-:-:S13]  /*6570*/  ISETP.NE.AND P0, PT, R0, 0x1d, PT ;  /* 0x0000001d0000780c */ /* 0x000fda0003f05270 */
[----:B------:R-:W-:Y:S05]  /*6580*/  @!P0 BRA `(.L_x_3363) ;  /* 0x0000026000008947 */ /* 0x000fea0003800000 */
[----:B------:R-:W-:-:S13]  /*6590*/  ISETP.NE.AND P0, PT, R0, 0x2c, PT ;  /* 0x0000002c0000780c */ /* 0x000fda0003f05270 */
[----:B------:R-:W-:Y:S05]  /*65a0*/  @P0 BRA `(.L_x_3335) ;  /* 0x0000010000000947 */ /* 0x000fea0003800000 */
[----:B-----5:R-:W-:Y:S01]  /*65b0*/  HADD2.F32 R25, -RZ, R25.H0_H0 ;  /* 0x20000019ff197230 */ /* 0x020fe20000004100 */
        /* <DEDUP_REMOVED lines=15> */
.L_x_3335:
        /* <DEDUP_REMOVED lines=20> */
.L_x_3363:
[----:B-----5:R-:W-:-:S06]  /*67f0*/  HADD2.F32 R4, -RZ, R25.H0_H0 ;  /* 0x20000019ff047230 */ /* 0x020fcc0000004100 */
[----:B------:R-:W0:Y:S02]  /*6800*/  F2I.U64.TRUNC R4, R4 ;  /* 0x0000000400047311 */ /* 0x000e24000020d800 */
[----:B0-----:R0:W-:Y:S01]  /*6810*/  STG.E.64 [R2.64], R4 ;  /* 0x0000000402007986 */ /* 0x0011e2000c101b24 */
[----:B------:R-:W-:Y:S05]  /*6820*/  BRA `(.L_x_3336) ;  /* 0x0000003000007947 */ /* 0x000fea0003800000 */
.L_x_3362:
[----:B-----5:R-:W-:-:S06]  /*6830*/  HADD2.F32 R25, -RZ, R25.H0_H0 ;  /* 0x20000019ff197230 */ /* 0x020fcc0000004100 */
[----:B------:R-:W0:Y:S02]  /*6840*/  F2I.FTZ.U32.TRUNC.NTZ R25, R25 ;  /* 0x0000001900197305 */ /* 0x000e24000021f000 */
[----:B0-----:R0:W-:Y:S02]  /*6850*/  STG.E [R2.64], R25 ;  /* 0x0000001902007986 */ /* 0x0011e4000c101924 */
.L_x_3336:
        /* <DEDUP_REMOVED lines=23> */
.L_x_3367:
[----:B------:R-:W-:-:S06]  /*69d0*/  HADD2.F32 R5, -RZ, R22.H0_H0 ;  /* 0x20000016ff057230 */ /* 0x000fcc0000004100 */
[----:B------:R-:W0:Y:S02]  /*69e0*/  F2I.S64.TRUNC R4, R5 ;  /* 0x0000000500047311 */ /* 0x000e24000020d900 */
[----:B0-----:R0:W-:Y:S01]  /*69f0*/  STG.E.U8 [R2.64], R4 ;  /* 0x0000000402007986 */ /* 0x0011e2000c101124 */
[----:B------:R-:W-:Y:S05]  /*6a00*/  BRA `(.L_x_3369) ;  /* 0x00000e4000007947 */ /* 0x000fea0003800000 */
.L_x_3366:
        /* <DEDUP_REMOVED lines=10> */
.L_x_3371:
[----:B------:R-:W-:-:S04]  /*6ab0*/  HADD2.F32 R22, -RZ, R22.H0_H0 ;  /* 0x20000016ff167230 */ /* 0x000fc80000004100 */
[----:B------:R-:W0:Y:S02]  /*6ac0*/  F2I.FTZ.TRUNC.NTZ R5, R22 ;  /* 0x0000001600057305 */ /* 0x000e24000021f100 */
[----:B0-----:R0:W-:Y:S01]  /*6ad0*/  STG.E [R2.64], R5 ;  /* 0x0000000502007986 */ /* 0x0011e2000c101924 */
[----:B------:R-:W-:Y:S05]  /*6ae0*/  BRA `(.L_x_3369) ;  /* 0x00000d6000007947 */ /* 0x000fea0003800000 */
.L_x_3370:
[----:B------:R-:W-:-:S04]  /*6af0*/  HADD2.F32 R22, -RZ, R22.H0_H0 ;  /* 0x20000016ff167230 */ /* 0x000fc80000004100 */
[----:B------:R-:W0:Y:S02]  /*6b00*/  F2I.FTZ.TRUNC.NTZ R5, R22 ;  /* 0x0000001600057305 */ /* 0x000e24000021f100 */
[----:B0-----:R0:W-:Y:S01]  /*6b10*/  STG.E.U16 [R2.64], R5 ;  /* 0x0000000502007986 */ /* 0x0011e2000c101524 */
[----:B------:R-:W-:Y:S05]  /*6b20*/  BRA `(.L_x_3369) ;  /* 0x00000d2000007947 */ /* 0x000fea0003800000 */
.L_x_3365:
        /* <DEDUP_REMOVED lines=9> */
.L_x_3373:
[----:B------:R0:W-:Y:S01]  /*6bc0*/  STG.E.U16 [R2.64], R22 ;  /* 0x0000001602007986 */ /* 0x0001e2000c101524 */
[----:B------:R-:W-:Y:S05]  /*6bd0*/  BRA `(.L_x_3369) ;  /* 0x00000c7000007947 */ /* 0x000fea0003800000 */
.L_x_3372:
        /* <DEDUP_REMOVED lines=10> */
.L_x_3375:
[----:B------:R-:W-:-:S05]  /*6c80*/  HADD2.F32 R0, -RZ, R22.H0_H0 ;  /* 0x20000016ff007230 */ /* 0x000fca0000004100 */
[----:B------:R-:W-:-:S04]  /*6c90*/  F2FP.PACK_AB R0, RZ, R0 ;  /* 0x00000000ff00723e */ /* 0x000fc800000000ff */
[----:B------:R-:W-:-:S05]  /*6ca0*/  PRMT R0, R0, 0x5410, RZ ;  /* 0x0000541000007816 */ /* 0x000fca00000000ff */
[----:B------:R0:W-:Y:S01]  /*6cb0*/  STG.E [R2.64], R0 ;  /* 0x0000000002007986 */ /* 0x0001e2000c101924 */
[----:B------:R-:W-:Y:S05]  /*6cc0*/  BRA `(.L_x_3369) ;  /* 0x00000b8000007947 */ /* 0x000fea0003800000 */
.L_x_3374:
[----:B------:R-:W-:-:S05]  /*6cd0*/  HADD2.F32 R4, -RZ, R22.H0_H0 ;  /* 0x20000016ff047230 */ /* 0x000fca0000004100 */
[----:B------:R-:W-:-:S06]  /*6ce0*/  FMUL.FTZ R4, R4, 1 ;  /* 0x3f80000004047820 */ /* 0x000fcc0000410000 */
[----:B------:R-:W0:Y:S02]  /*6cf0*/  F2F.F64.F32 R4, R4 ;  /* 0x0000000400047310 */ /* 0x000e240000201800 */
[----:B0-----:R0:W-:Y:S01]  /*6d00*/  STG.E.64 [R2.64], R4 ;  /* 0x0000000402007986 */ /* 0x0011e2000c101b24 */
[----:B------:R-:W-:Y:S05]  /*6d10*/  BRA `(.L_x_3369) ;  /* 0x00000b3000007947 */ /* 0x000fea0003800000 */
.L_x_3364:
        /* <DEDUP_REMOVED lines=13> */
.L_x_3378:
[----:B------:R-:W-:Y:S01]  /*6df0*/  HADD2.F32 R22, -RZ, R22.H0_H0 ;  /* 0x20000016ff167230 */ /* 0x000fe20000004100 */
[----:B------:R-:W-:-:S04]  /*6e00*/  CS2R R6, SRZ ;  /* 0x0000000000067805 */ /* 0x000fc8000001ff00 */
[----:B------:R-:W-:-:S06]  /*6e10*/  FMUL.FTZ R4, R22, 1 ;  /* 0x3f80000016047820 */ /* 0x000fcc0000410000 */
[----:B------:R-:W0:Y:S02]  /*6e20*/  F2F.F64.F32 R4, R4 ;  /* 0x0000000400047310 */ /* 0x000e240000201800 */
[----:B0-----:R0:W-:Y:S01]  /*6e30*/  STG.E.128 [R2.64], R4 ;  /* 0x0000000402007986 */ /* 0x0011e2000c101d24 */
[----:B------:R-:W-:Y:S05]  /*6e40*/  BRA `(.L_x_3369) ;  /* 0x00000a0000007947 */ /* 0x000fea0003800000 */
.L_x_3377:
        /* <DEDUP_REMOVED lines=21> */
.L_x_3382:
[----:B------:R-:W-:Y:S05]  /*6fa0*/  BSYNC B0 ;  /* 0x0000000000007941 */ /* 0x000fea0003800000 */
.L_x_3381:
[----:B------:R-:W-:-:S05]  /*6fb0*/  LOP3.LUT R5, R0, R5, RZ, 0xfc, !PT ;  /* 0x0000000500057212 */ /* 0x000fca00078efcff */
[----:B------:R0:W-:Y:S01]  /*6fc0*/  STG.E.U8 [R2.64], R5 ;  /* 0x0000000502007986 */ /* 0x0001e2000c101124 */
[----:B------:R-:W-:Y:S05]  /*6fd0*/  BRA `(.L_x_3369) ;  /* 0x0000087000007947 */ /* 0x000fea0003800000 */
.L_x_3380:
        /* <DEDUP_REMOVED lines=13> */
.L_x_3384:
[----:B------:R-:W-:Y:S01]  /*70b0*/  IMAD.MOV.U32 R0, RZ, RZ, 0x7f ;  /* 0x0000007fff007424 */ /* 0x000fe200078e00ff */
[----:B------:R-:W-:-:S04]  /*70c0*/  ISETP.GT.U32.AND P0, PT, R4, 0x7f800000, PT ;  /* 0x7f8000000400780c */ /* 0x000fc80003f04070 */
[----:B------:R-:W-:-:S04]  /*70d0*/  SEL R0, R0, 0x7c, P0 ;  /* 0x0000007c00007807 */ /* 0x000fc80000000000 */
.L_x_3385:
[----:B------:R-:W-:Y:S05]  /*70e0*/  BSYNC B0 ;  /* 0x0000000000007941 */ /* 0x000fea0003800000 */
.L_x_3383:
[----:B------:R-:W-:-:S04]  /*70f0*/  LOP3.LUT R4, R5, 0x80000000, RZ, 0xc0, !PT ;  /* 0x8000000005047812 */ /* 0x000fc800078ec0ff */
[----:B------:R-:W-:-:S04]  /*7100*/  SHF.R.U32.HI R5, RZ, 0x18, R4 ;  /* 0x00000018ff057819 */ /* 0x000fc80000011604 */
[----:B------:R-:W-:-:S05]  /*7110*/  LOP3.LUT R5, R0, R5, RZ, 0xfc, !PT ;  /* 0x0000000500057212 */ /* 0x000fca00078efcff */
[----:B------:R0:W-:Y:S01]  /*7120*/  STG.E.U8 [R2.64], R5 ;  /* 0x0000000502007986 */ /* 0x0001e2000c101124 */
[----:B------:R-:W-:Y:S05]  /*7130*/  BRA `(.L_x_3369) ;  /* 0x0000071000007947 */ /* 0x000fea0003800000 */
.L_x_3379:
[----:B------:R-:W-:-:S05]  /*7140*/  HADD2.F32 R0, -RZ, R22.H0_H0 ;  /* 0x20000016ff007230 */ /* 0x000fca0000004100 */
[----:B------:R-:W-:-:S05]  /*7150*/  F2FP.BF16.PACK_AB R0, RZ, R0 ;  /* 0x00000000ff00723e */ /* 0x000fca00000010ff */
[----:B------:R0:W-:Y:S01]  /*7160*/  STG.E.U16 [R2.64], R0 ;  /* 0x0000000002007986 */ /* 0x0001e2000c101524 */
[----:B------:R-:W-:Y:S05]  /*7170*/  BRA `(.L_x_3369) ;  /* 0x000006d000007947 */ /* 0x000fea0003800000 */
.L_x_3376:
        /* <DEDUP_REMOVED lines=12> */
.L_x_3388:
        /* <DEDUP_REMOVED lines=17> */
.L_x_3391:
[----:B------:R-:W-:-:S04]  /*7350*/  LOP3.LUT R0, R7, 0x80000000, RZ, 0xc0, !PT ;  /* 0x8000000007007812 */ /* 0x000fc800078ec0ff */
[----:B------:R-:W-:-:S04]  /*7360*/  SHF.R.U32.HI R5, RZ, 0x18, R0 ;  /* 0x00000018ff057819 */ /* 0x000fc80000011600 */
[----:B------:R-:W-:-:S04]  /*7370*/  LOP3.LUT R4, R4, R5, RZ, 0xfc, !PT ;  /* 0x0000000504047212 */ /* 0x000fc800078efcff */
[----:B------:R-:W-:Y:S02]  /*7380*/  PRMT R0, R4, 0x7610, R0 ;  /* 0x0000761004007816 */ /* 0x000fe40000000000 */
.L_x_3390:
[----:B------:R-:W-:Y:S05]  /*7390*/  BSYNC B0 ;  /* 0x0000000000007941 */ /* 0x000fea0003800000 */
.L_x_3389:
[----:B------:R0:W-:Y:S01]  /*73a0*/  STG.E.U8 [R2.64], R0 ;  /* 0x0000000002007986 */ /* 0x0001e2000c101124 */
[----:B------:R-:W-:Y:S05]  /*73b0*/  BRA `(.L_x_3369) ;  /* 0x0000049000007947 */ /* 0x000fea0003800000 */
.L_x_3387:
        /* <DEDUP_REMOVED lines=17> */
.L_x_3394:
[----:B------:R-:W-:-:S04]  /*74d0*/  LOP3.LUT R0, R7, 0x80000000, RZ, 0xc0, !PT ;  /* 0x8000000007007812 */ /* 0x000fc800078ec0ff */
[----:B------:R-:W-:-:S04]  /*74e0*/  SHF.R.U32.HI R5, RZ, 0x18, R0 ;  /* 0x00000018ff057819 */ /* 0x000fc80000011600 */
[----:B------:R-:W-:-:S04]  /*74f0*/  LOP3.LUT R4, R4, R5, RZ, 0xfc, !PT ;  /* 0x0000000504047212 */ /* 0x000fc800078efcff */
[----:B------:R-:W-:Y:S02]  /*7500*/  PRMT R0, R4, 0x7610, R0 ;  /* 0x0000761004007816 */ /* 0x000fe40000000000 */
.L_x_3393:
[----:B------:R-:W-:Y:S05]  /*7510*/  BSYNC B0 ;  /* 0x0000000000007941 */ /* 0x000fea0003800000 */
.L_x_3392:
[----:B------:R0:W-:Y:S01]  /*7520*/  STG.E.U8 [R2.64], R0 ;  /* 0x0000000002007986 */ /* 0x0001e2000c101124 */
[----:B------:R-:W-:Y:S05]  /*7530*/  BRA `(.L_x_3369) ;  /* 0x0000031000007947 */ /* 0x000fea0003800000 */
.L_x_3386:
        /* <DEDUP_REMOVED lines=22> */
.L_x_3368:
        /* <DEDUP_REMOVED lines=20> */
.L_x_3396:
[----:B------:R-:W-:-:S06]  /*77e0*/  HADD2.F32 R4, -RZ, R22.H0_H0 ;  /* 0x20000016ff047230 */ /* 0x000fcc0000004100 */
[----:B------:R-:W0:Y:S02]  /*77f0*/  F2I.U64.TRUNC R4, R4 ;  /* 0x0000000400047311 */ /* 0x000e24000020d800 */
[----:B0-----:R0:W-:Y:S01]  /*7800*/  STG.E.64 [R2.64], R4 ;  /* 0x0000000402007986 */ /* 0x0011e2000c101b24 */
[----:B------:R-:W-:Y:S05]  /*7810*/  BRA `(.L_x_3369) ;  /* 0x0000003000007947 */ /* 0x000fea0003800000 */
.L_x_3395:
[----:B------:R-:W-:-:S04]  /*7820*/  HADD2.F32 R22, -RZ, R22.H0_H0 ;  /* 0x20000016ff167230 */ /* 0x000fc80000004100 */
[----:B------:R-:W0:Y:S02]  /*7830*/  F2I.FTZ.U32.TRUNC.NTZ R5, R22 ;  /* 0x0000001600057305 */ /* 0x000e24000021f000 */
[----:B0-----:R0:W-:Y:S02]  /*7840*/  STG.E [R2.64], R5 ;  /* 0x0000000502007986 */ /* 0x0011e4000c101924 */
.L_x_3369:
[----:B------:R-:W-:Y:S02]  /*7850*/  IADD3 R19, R19, 0x80, RZ ;  /* 0x0000008013137810 */ /* 0x000fe40007ffe0ff */
.L_x_3330:
[----:B------:R-:W-:Y:S05]  /*7860*/  BSYNC B6 ;  /* 0x0000000000067941 */ /* 0x000fea0003800000 */
.L_x_3329:
        /* <DEDUP_REMOVED lines=19> */
[----:B0-----:R-:W-:Y:S01]  /*79a0*/  STG.E.U8 [R2.64], R23 ;  /* 0x0000001702007986 */ /* 0x001fe2000c101124 */
[----:B------:R-:W-:Y:S05]  /*79b0*/  EXIT ;  /* 0x000000000000794d */ /* 0x000fea0003800000 */
.L_x_3400:
[----:B-----5:R-:W-:-:S06]  /*79c0*/  HADD2.F32 R5, -RZ, R23.H0_H0 ;  /* 0x20000017ff057230 */ /* 0x020fcc0000004100 */
[----:B------:R-:W0:Y:S02]  /*79d0*/  F2I.S64.TRUNC R4, R5 ;  /* 0x0000000500047311 */ /* 0x000e24000020d900 */
[----:B0-----:R-:W-:Y:S01]  /*79e0*/  STG.E.U8 [R2.64], R4 ;  /* 0x0000000402007986 */ /* 0x001fe2000c101124 */
[----:B------:R-:W-:Y:S05]  /*79f0*/  EXIT ;  /* 0x000000000000794d */ /* 0x000fea0003800000 */
.L_x_3399:
        /* <DEDUP_REMOVED lines=8> */
[----:B0-----:R-:W-:Y:S01]  /*7a80*/  STG.E.64 [R2.64], R4 ;  /* 0x0000000402007986 */ /* 0x001fe2000c101b24 */
[----:B------:R-:W-:Y:S05]  /*7a90*/  EXIT ;  /* 0x000000000000794d */ /* 0x000fea0003800000 */
.L_x_3403:
[----:B-----5:R-:W-:-:S06]  /*7aa0*/  HADD2.F32 R23, -RZ, R23.H0_H0 ;  /* 0x20000017ff177230 */ /* 0x020fcc0000004100 */
[----:B------:R-:W0:Y:S02]  /*7ab0*/  F2I.FTZ.TRUNC.NTZ R23, R23 ;  /* 0x0000001700177305 */ /* 0x000e24000021f100 */
[----:B0-----:R-:W-:Y:S01]  /*7ac0*/  STG.E [R2.64], R23 ;  /* 0x0000001702007986 */ /* 0x001fe2000c101924 */
[----:B------:R-:W-:Y:S05]  /*7ad0*/  EXIT ;  /* 0x000000000000794d */ /* 0x000fea0003800000 */
.L_x_3402:
[----:B-----5:R-:W-:-:S06]  /*7ae0*/  HADD2.F32 R23, -RZ, R23.H0_H0 ;  /* 0x20000017ff177230 */ /* 0x020fcc0000004100 */
[----:B------:R-:W0:Y:S02]  /*7af0*/  F2I.FTZ.TRUNC.NTZ R23, R23 ;  /* 0x0000001700177305 */ /* 0x000e24000021f100 */
[----:B0-----:R-:W-:Y:S01]  /*7b00*/  STG.E.U16 [R2.64], R23 ;  /* 0x0000001702007986 */ /* 0x001fe2000c101524 */
[----:B------:R-:W-:Y:S05]  /*7b10*/  EXIT ;  /* 0x000000000000794d */ /* 0x000fea0003800000 */
.L_x_3398:
[----:B------:R-:W-:-:S13]  /*7b20*/  ISETP.GT.AND P0, PT, R0, 0x6, PT ;  /* 0x000000060000780c */ /* 0x000fda0003f04270 */
[----:B------:R-:W-:Y:S05]  /*7b30*/  @P0 BRA `(.L_x_3404) ;  /* 0x0000009000000947 */ /* 0x000fea0003800000 */
[----:B------:R-:W-:-:S13]  /*7b40*/  ISETP.NE.AND P0, PT, R0, 0x5, PT ;  /* 0x000000050000780c */ /* 0x000fda0003f05270 */
[----:B------:R-:W-:Y:S05]  /*7b50*/  @!P0 BRA `(.L_x_3405) ;  /* 0x0000005000008947 */ /* 0x000fea0003800000 */
[----:B------:R-:W-:-:S13]  /*7b60*/  ISETP.NE.AND P0, PT, R0, 0x6, PT ;  /* 0x000000060000780c */ /* 0x000fda0003f05270 */
[----:B------:R-:W-:Y:S05]  /*7b70*/  @P0 BRA `(.L_x_3401) ;  /* 0x00000b1000000947 */ /* 0x000fea0003800000 */
[----:B-----5:R-:W-:-:S05]  /*7b80*/  HADD2.F32 R23, -RZ, R23.H0_H0 ;  /* 0x20000017ff177230 */ /* 0x020fca0000004100 */
[----:B------:R-:W-:Y:S01]  /*7b90*/  STG.E [R2.64], R23 ;  /* 0x0000001702007986 */ /* 0x000fe2000c101924 */
[----:B------:R-:W-:Y:S05]  /*7ba0*/  EXIT ;  /* 0x000000000000794d */ /* 0x000fea0003800000 */
.L_x_3405:
[----:B-----5:R-:W-:Y:S01]  /*7bb0*/  STG.E.U16 [R2.64], R23 ;  /* 0x0000001702007986 */ /* 0x020fe2000c101524 */
[----:B------:R-:W-:Y:S05]  /*7bc0*/  EXIT ;  /* 0x000000000000794d */ /* 0x000fea0003800000 */
.L_x_3404:
        /* <DEDUP_REMOVED lines=8> */
[----:B------:R-:W-:Y:S01]  /*7c50*/  STG.E.64 [R2.64], R4 ;  /* 0x0000000402007986 */ /* 0x000fe2000c101b24 */
[----:B------:R-:W-:Y:S05]  /*7c60*/  EXIT ;  /* 0x000000000000794d */ /* 0x000fea0003800000 */
.L_x_3407:
[----:B-----5:R-:W-:-:S05]  /*7c70*/  HADD2.F32 R0, -RZ, R23.H0_H0 ;  /* 0x20000017ff007230 */ /* 0x020fca0000004100 */
[----:B------:R-:W-:-:S04]  /*7c80*/  F2FP.PACK_AB R0, RZ, R0 ;  /* 0x00000000ff00723e */ /* 0x000fc800000000ff */
[----:B------:R-:W-:-:S05]  /*7c90*/  PRMT R0, R0, 0x5410, RZ ;  /* 0x0000541000007816 */ /* 0x000fca00000000ff */
[----:B------:R-:W-:Y:S01]  /*7ca0*/  STG.E [R2.64], R0 ;  /* 0x0000000002007986 */ /* 0x000fe2000c101924 */
[----:B------:R-:W-:Y:S05]  /*7cb0*/  EXIT ;  /* 0x000000000000794d */ /* 0x000fea0003800000 */
.L_x_3406:
[----:B-----5:R-:W-:-:S05]  /*7cc0*/  HADD2.F32 R4, -RZ, R23.H0_H0 ;  /* 0x20000017ff047230 */ /* 0x020fca0000004100 */
[----:B------:R-:W-:-:S06]  /*7cd0*/  FMUL.FTZ R4, R4, 1 ;  /* 0x3f80000004047820 */ /* 0x000fcc0000410000 */
[----:B------:R-:W0:Y:S02]  /*7ce0*/  F2F.F64.F32 R4, R4 ;  /* 0x0000000400047310 */ /* 0x000e240000201800 */
[----:B0-----:R-:W-:Y:S01]  /*7cf0*/  STG.E.64 [R2.64], R4 ;  /* 0x0000000402007986 */ /* 0x001fe2000c101b24 */
[----:B------:R-:W-:Y:S05]  /*7d00*/  EXIT ;  /* 0x000000000000794d */ /* 0x000fea0003800000 */
.L_x_3397:
        /* <DEDUP_REMOVED lines=11> */
[----:B------:R-:W-:Y:S01]  /*7dc0*/  STG.E.U8 [R2.64], R5 ;  /* 0x0000000502007986 */ /* 0x000fe2000c101124 */
[----:B------:R-:W-:Y:S05]  /*7dd0*/  EXIT ;  /* 0x000000000000794d */ /* 0x000fea0003800000 */
.L_x_3410:
[----:B-----5:R-:W-:Y:S01]  /*7de0*/  HADD2.F32 R23, -RZ, R23.H0_H0 ;  /* 0x20000017ff177230 */ /* 0x020fe20000004100 */
[----:B------:R-:W-:-:S04]  /*7df0*/  CS2R R6, SRZ ;  /* 0x0000000000067805 */ /* 0x000fc8000001ff00 */
[----:B------:R-:W-:-:S06]  /*7e00*/  FMUL.FTZ R4, R23, 1 ;  /* 0x3f80000017047820 */ /* 0x000fcc0000410000 */
[----:B------:R-:W0:Y:S02]  /*7e10*/  F2F.F64.F32 R4, R4 ;  /* 0x0000000400047310 */ /* 0x000e240000201800 */
[----:B0-----:R-:W-:Y:S01]  /*7e20*/  STG.E.128 [R2.64], R4 ;  /* 0x0000000402007986 */ /* 0x001fe2000c101d24 */
[----:B------:R-:W-:Y:S05]  /*7e30*/  EXIT ;  /* 0x000000000000794d */ /* 0x000fea0003800000 */
.L_x_3409:
        /* <DEDUP_REMOVED lines=21> */
.L_x_3414:
[----:B------:R-:W-:Y:S05]  /*7f90*/  BSYNC B0 ;  /* 0x0000000000007941 */ /* 0x000fea0003800000 */
.L_x_3413:
[----:B------:R-:W-:-:S05]  /*7fa0*/  LOP3.LUT R5, R0, R5, RZ, 0xfc, !PT ;  /* 0x0000000500057212 */ /* 0x000fca00078efcff */
[----:B------:R-:W-:Y:S01]  /*7fb0*/  STG.E.U8 [R2.64], R5 ;  /* 0x0000000502007986 */ /* 0x000fe2000c101124 */
[----:B------:R-:W-:Y:S05]  /*7fc0*/  EXIT ;  /* 0x000000000000794d */ /* 0x000fea0003800000 */
.L_x_3412:
        /* <DEDUP_REMOVED lines=13> */
.L_x_3416:
[----:B------:R-:W-:Y:S01]  /*80a0*/  IMAD.MOV.U32 R0, RZ, RZ, 0x7f ;  /* 0x0000007fff007424 */ /* 0x000fe200078e00ff */
[----:B------:R-:W-:-:S04]  /*80b0*/  ISETP.GT.U32.AND P0, PT, R4, 0x7f800000, PT ;  /* 0x7f8000000400780c */ /* 0x000fc80003f04070 */
[----:B------:R-:W-:-:S04]  /*80c0*/  SEL R0, R0, 0x7c, P0 ;  /* 0x0000007c00007807 */ /* 0x000fc80000000000 */
.L_x_3417:
[----:B------:R-:W-:Y:S05]  /*80d0*/  BSYNC B0 ;  /* 0x0000000000007941 */ /* 0x000fea0003800000 */
.L_x_3415:
[----:B------:R-:W-:-:S04]  /*80e0*/  LOP3.LUT R4, R23, 0x80000000, RZ, 0xc0, !PT ;  /* 0x8000000017047812 */ /* 0x000fc800078ec0ff */
[----:B------:R-:W-:-:S04]  /*80f0*/  SHF.R.U32.HI R5, RZ, 0x18, R4 ;  /* 0x00000018ff057819 */ /* 0x000fc80000011604 */
[----:B------:R-:W-:-:S05]  /*8100*/  LOP3.LUT R5, R0, R5, RZ, 0xfc, !PT ;  /* 0x0000000500057212 */ /* 0x000fca00078efcff */
[----:B------:R-:W-:Y:S01]  /*8110*/  STG.E.U8 [R2.64], R5 ;  /* 0x0000000502007986 */ /* 0x000fe2000c101124 */
[----:B------:R-:W-:Y:S05]  /*8120*/  EXIT ;  /* 0x000000000000794d */ /* 0x000fea0003800000 */
.L_x_3411:
[----:B-----5:R-:W-:-:S05]  /*8130*/  HADD2.F32 R0, -RZ, R23.H0_H0 ;  /* 0x20000017ff007230 */ /* 0x020fca0000004100 */
[----:B------:R-:W-:-:S05]  /*8140*/  F2FP.BF16.PACK_AB R0, RZ, R0 ;  /* 0x00000000ff00723e */ /* 0x000fca00000010ff */
[----:B------:R-:W-:Y:S01]  /*8150*/  STG.E.U16 [R2.64], R0 ;  /* 0x0000000002007986 */ /* 0x000fe2000c101524 */
[----:B------:R-:W-:Y:S05]  /*8160*/  EXIT ;  /* 0x000000000000794d */ /* 0x000fea0003800000 */
.L_x_3408:
        /* <DEDUP_REMOVED lines=10> */
[----:B0-----:R-:W-:Y:S01]  /*8210*/  STG.E.U16 [R2.64], R5 ;  /* 0x0000000502007986 */ /* 0x001fe2000c101524 */
[----:B------:R-:W-:Y:S05]  /*8220*/  EXIT ;  /* 0x000000000000794d */ /* 0x000fea0003800000 */
.L_x_3420:
        /* <DEDUP_REMOVED lines=17> */
.L_x_3423:
[----:B------:R-:W-:-:S04]  /*8340*/  LOP3.LUT R0, R23, 0x80000000, RZ, 0xc0, !PT ;  /* 0x8000000017007812 */ /* 0x000fc800078ec0ff */
[----:B------:R-:W-:-:S04]  /*8350*/  SHF.R.U32.HI R5, RZ, 0x18, R0 ;  /* 0x00000018ff057819 */ /* 0x000fc80000011600 */
[----:B------:R-:W-:-:S04]  /*8360*/  LOP3.LUT R4, R4, R5, RZ, 0xfc, !PT ;  /* 0x0000000504047212 */ /* 0x000fc800078efcff */
[----:B------:R-:W-:Y:S02]  /*8370*/  PRMT R0, R4, 0x7610, R0 ;  /* 0x0000761004007816 */ /* 0x000fe40000000000 */
.L_x_3422:
[----:B------:R-:W-:Y:S05]  /*8380*/  BSYNC B0 ;  /* 0x0000000000007941 */ /* 0x000fea0003800000 */
.L_x_3421:
[----:B------:R-:W-:Y:S01]  /*8390*/  STG.E.U8 [R2.64], R0 ;  /* 0x0000000002007986 */ /* 0x000fe2000c101124 */
[----:B------:R-:W-:Y:S05]  /*83a0*/  EXIT ;  /* 0x000000000000794d */ /* 0x000fea0003800000 */
.L_x_3419:
        /* <DEDUP_REMOVED lines=17> */
.L_x_3426:
[----:B------:R-:W-:-:S04]  /*84c0*/  LOP3.LUT R0, R23, 0x80000000, RZ, 0xc0, !PT ;  /* 0x8000000017007812 */ /* 0x000fc800078ec0ff */
[----:B------:R-:W-:-:S04]  /*84d0*/  SHF.R.U32.HI R5, RZ, 0x18, R0 ;  /* 0x00000018ff057819 */ /* 0x000fc80000011600 */
[----:B------:R-:W-:-:S04]  /*84e0*/  LOP3.LUT R4, R4, R5, RZ, 0xfc, !PT ;  /* 0x0000000504047212 */ /* 0x000fc800078efcff */
[----:B------:R-:W-:Y:S02]  /*84f0*/  PRMT R0, R4, 0x7610, R0 ;  /* 0x0000761004007816 */ /* 0x000fe40000000000 */
.L_x_3425:
[----:B------:R-:W-:Y:S05]  /*8500*/  BSYNC B0 ;  /* 0x0000000000007941 */ /* 0x000fea0003800000 */
.L_x_3424:
[----:B------:R-:W-:Y:S01]  /*8510*/  STG.E.U8 [R2.64], R0 ;  /* 0x0000000002007986 */ /* 0x000fe2000c101124 */
[----:B------:R-:W-:Y:S05]  /*8520*/  EXIT ;  /* 0x000000000000794d */ /* 0x000fea0003800000 */
.L_x_3418:
        /* <DEDUP_REMOVED lines=22> */
.L_x_3401:
        /* <DEDUP_REMOVED lines=20> */
.L_x_3428:
[----:B-----5:R-:W-:-:S06]  /*87d0*/  HADD2.F32 R4, -RZ, R23.H0_H0 ;  /* 0x20000017ff047230 */ /* 0x020fcc0000004100 */
[----:B------:R-:W0:Y:S02]  /*87e0*/  F2I.U64.TRUNC R4, R4 ;  /* 0x0000000400047311 */ /* 0x000e24000020d800 */
[----:B0-----:R-:W-:Y:S01]  /*87f0*/  STG.E.64 [R2.64], R4 ;  /* 0x0000000402007986 */ /* 0x001fe2000c101b24 */
[----:B------:R-:W-:Y:S05]  /*8800*/  EXIT ;  /* 0x000000000000794d */ /* 0x000fea0003800000 */
.L_x_3427:
[----:B-----5:R-:W-:-:S06]  /*8810*/  HADD2.F32 R23, -RZ, R23.H0_H0 ;  /* 0x20000017ff177230 */ /* 0x020fcc0000004100 */
[----:B------:R-:W0:Y:S02]  /*8820*/  F2I.FTZ.U32.TRUNC.NTZ R23, R23 ;  /* 0x0000001700177305 */ /* 0x000e24000021f000 */
[----:B0-----:R-:W-:Y:S01]  /*8830*/  STG.E [R2.64], R23 ;  /* 0x0000001702007986 */ /* 0x001fe2000c101924 */
[----:B------:R-:W-:Y:S05]  /*8840*/  EXIT ;  /* 0x000000000000794d */ /* 0x000fea0003800000 */
.L_x_3429:
        /* <DEDUP_REMOVED lines=11> */
.L_x_21464:


//--------------------- .text._ZN2at6native18elementwise_kernelILi128ELi4EZNS0_22gpu_kernel_impl_nocastINS0_13BUnaryFunctorIN3c104HalfES5_S5_ZZZNS0_15binary_internal21div_trunc_kernel_cudaERNS_18TensorIteratorBaseEENKUlvE1_clEvENKUlvE1_clEvEUlS5_S5_E_EEEEvS8_RKT_EUliE_EEviT1_ --------------------------
	.section	.text._ZN2at6native18elementwise_kernelILi128ELi4EZNS0_22gpu_kernel_impl_nocastINS0_13BUnaryFunctorIN3c104HalfES5_S5_ZZZNS0_15binary_internal21div_trunc_kernel_cudaERNS_18TensorIteratorBaseEENKUlvE1_clEvENKUlvE1_clEvEUlS5_S5_E_EEEEvS8_RKT_EUliE_EEviT1_,"ax",@progbits
	.sectioninfo	@"SHI_REGISTERS=12"
	.align	128
        .global         _ZN2at6native18elementwise_kernelILi128ELi4EZNS0_22gpu_kernel_impl_nocastINS0_13BUnaryFunctorIN3c104HalfES5_S5_ZZZNS0_15binary_internal21div_trunc_kernel_cudaERNS_18TensorIteratorBaseEENKUlvE1_clEvENKUlvE1_clEvEUlS5_S5_E_EEEEvS8_RKT_EUliE_EEviT1_
        .type           _ZN2at6native18elementwise_kernelILi128ELi4EZNS0_22gpu_kernel_impl_nocastINS0_13BUnaryFunctorIN3c104HalfES5_S5_ZZZNS0_15binary_internal21div_trunc_kernel_cudaERNS_18TensorIteratorBaseEENKUlvE1_clEvENKUlvE1_clEvEUlS5_S5_E_EEEEvS8_RKT_EUliE_EEviT1_,@function
        .size           _ZN2at6native18elementwise_kernelILi128ELi4EZNS0_22gpu_kernel_impl_nocastINS0_13BUnaryFunctorIN3c104HalfES5_S5_ZZZNS0_15binary_internal21div_trunc_kernel_cudaERNS_18TensorIteratorBaseEENKUlvE1_clEvENKUlvE1_clEvEUlS5_S5_E_EEEEvS8_RKT_EUliE_EEviT1_,(.L_x_21465 - _ZN2at6native18elementwise_kernelILi128ELi4EZNS0_22gpu_kernel_impl_nocastINS0_13BUnaryFunctorIN3c104HalfES5_S5_ZZZNS0_15binary_internal21div_trunc_kernel_cudaERNS_18TensorIteratorBaseEENKUlvE1_clEvENKUlvE1_clEvEUlS5_S5_E_EEEEvS8_RKT_EUliE_EEviT1_)
        .other          _ZN2at6native18elementwise_kernelILi128ELi4EZNS0_22gpu_kernel_impl_nocastINS0_13BUnaryFunctorIN3c104HalfES5_S5_ZZZNS0_15binary_internal21div_trunc_kernel_cudaERNS_18TensorIteratorBaseEENKUlvE1_clEvENKUlvE1_clEvEUlS5_S5_E_EEEEvS8_RKT_EUliE_EEviT1_,@"STO_CUDA_ENTRY STV_DEFAULT"
_ZN2at6native18elementwise_kernelILi128ELi4EZNS0_22gpu_kernel_impl_nocastINS0_13BUnaryFunctorIN3c104HalfES5_S5_ZZZNS0_15binary_internal21div_trunc_kernel_cudaERNS_18TensorIteratorBaseEENKUlvE1_clEvENKUlvE1_clEvEUlS5_S5_E_EEEEvS8_RKT_EUliE_EEviT1_:
.text._ZN2at6native18elementwise_kernelILi128ELi4EZNS0_22gpu_kernel_impl_nocastINS0_13BUnaryFunctorIN3c104HalfES5_S5_ZZZNS0_15binary_internal21div_trunc_kernel_cudaERNS_18TensorIteratorBaseEENKUlvE1_clEvENKUlvE1_clEvEUlS5_S5_E_EEEEvS8_RKT_EUliE_EEviT1_:
        /* <DEDUP_REMOVED lines=235> */
.L_x_3432:
[----:B------:R-:W-:-:S04]  /*0eb0*/  IADD3 R4, P0, R3, c[0x0][0x368], RZ ;  /* 0x0000da0003047a10 */ /* 0x000fc80007f1e0ff */
[----:B------:R-:W-:-:S05]  /*0ec0*/  IADD3.X R5, RZ, c[0x0][0x36c], RZ, P0, !PT ;  /* 0x0000db00ff057a10 */ /* 0x000fca00007fe4ff */
[----:B------:R-:W2:Y:S01]  /*0ed0*/  LDG.E.U16 R4, [R4.64] ;  /* 0x0000000404047981 */ /* 0x000ea2000c1e1500 */
[----:B------:R-:W0:Y:S01]  /*0ee0*/  LDC.U16 R6, c[0x0][0x372] ;  /* 0x0000dc80ff067b82 */ /* 0x000e220000000400 */
[----:B------:R-:W-:Y:S02]  /*0ef0*/  IADD3 R2, P0, R2, c[0x0][0x360], RZ ;  /* 0x0000d80002027a10 */ /* 0x000fe40007f1e0ff */
[----:B------:R-:W-:Y:S01]  /*0f00*/  IADD3 R0, R0, 0x80, RZ ;  /* 0x0000008000007810 */ /* 0x000fe20007ffe0ff */
[----:B0-----:R-:W-:-:S06]  /*0f10*/  HADD2.F32 R6, -RZ, R6.H0_H0 ;  /* 0x20000006ff067230 */ /* 0x001fcc0000004100 */
[----:B------:R-:W0:Y:S01]  /*0f20*/  MUFU.RCP R6, R6 ;  /* 0x0000000600067308 */ /* 0x000e220000001000 */
[----:B--2---:R-:W-:-:S05]  /*0f30*/  HADD2.F32 R3, -RZ, R4.H0_H0 ;  /* 0x20000004ff037230 */ /* 0x004fca0000004100 */
[----:B0-----:R-:W-:-:S05]  /*0f40*/  FMUL.FTZ R3, R3, R6 ;  /* 0x0000000603037220 */ /* 0x001fca0000410000 */
[----:B------:R-:W-:-:S05]  /*0f50*/  F2FP.PACK_AB R3, RZ, R3 ;  /* 0x00000003ff03723e */ /* 0x000fca00000000ff */
[----:B------:R-:W-:Y:S01]  /*0f60*/  HADD2.F32 R7, -RZ, R3.H0_H0 ;  /* 0x20000003ff077230 */ /* 0x000fe20000004100 */
[----:B------:R-:W-:-:S05]  /*0f70*/  IMAD.X R3, RZ, RZ, c[0x0][0x364], P0 ;  /* 0x0000d900ff037624 */ /* 0x000fca00000e06ff */
[----:B------:R-:W0:Y:S02]  /*0f80*/  FRND.TRUNC R7, R7 ;  /* 0x0000000700077307 */ /* 0x000e24000020d000 */
[----:B0-----:R-:W-:-:S05]  /*0f90*/  F2FP.PACK_AB R5, RZ, R7 ;  /* 0x00000007ff05723e */ /* 0x001fca00000000ff */
[----:B------:R0:W-:Y:S02]  /*0fa0*/  STG.E.U16 [R2.64], R5 ;  /* 0x0000000502007986 */ /* 0x0001e4000c101504 */
.L_x_3431:
[----:B------:R-:W-:Y:S05]  /*0fb0*/  BSYNC B0 ;  /* 0x0000000000007941 */ /* 0x000fea0003800000 */
.L_x_3430:
[----:B------:R-:W-:Y:S01]  /*0fc0*/  ISETP.GE.AND P0, PT, R0, c[0x0][0x160], PT ;  /* 0x0000580000007a0c */ /* 0x000fe20003f06270 */
[----:B------:R-:W-:-:S12]  /*0fd0*/  BSSY B0, `(.L_x_3433) ;  /* 0x00001ea000007945 */ /* 0x000fd80003800000 */
[----:B------:R-:W-:Y:S05]  /*0fe0*/  @P0 BRA `(.L_x_3434) ;  /* 0x00001e8000000947 */ /* 0x000fea0003800000 */
[----:B------:R-:W-:Y:S01]  /*0ff0*/  ISETP.NE.AND P0, PT, RZ, c[0x0][0x168], PT ;  /* 0x00005a00ff007a0c */ /* 0x000fe20003f05270 */
[----:B0-----:R-:W-:-:S12]  /*1000*/  CS2R R2, SRZ ;  /* 0x0000000000027805 */ /* 0x001fd8000001ff00 */
        /* <DEDUP_REMOVED lines=225> */
.L_x_3435:
[----:B------:R-:W-:-:S04]  /*1e20*/  IADD3 R4, P0, R3, c[0x0][0x368], RZ ;  /* 0x0000da0003047a10 */ /* 0x000fc80007f1e0ff */
[----:B------:R-:W-:-:S05]  /*1e30*/  IADD3.X R5, RZ, c[0x0][0x36c], RZ, P0, !PT ;  /* 0x0000db00ff057a10 */ /* 0x000fca00007fe4ff */
[----:B------:R-:W2:Y:S01]  /*1e40*/  LDG.E.U16 R4, [R4.64] ;  /* 0x0000000404047981 */ /* 0x000ea2000c1e1500 */
[----:B------:R-:W0:Y:S01]  /*1e50*/  LDC.U16 R3, c[0x0][0x372] ;  /* 0x0000dc80ff037b82 */ /* 0x000e220000000400 */
[----:B------:R-:W-:Y:S02]  /*1e60*/  IADD3 R2, P0, R2, c[0x0][0x360], RZ ;  /* 0x0000d80002027a10 */ /* 0x000fe40007f1e0ff */
[----:B------:R-:W-:Y:S01]  /*1e70*/  IADD3 R0, R0, 0x80, RZ ;  /* 0x0000008000007810 */ /* 0x000fe20007ffe0ff */
[----:B0-----:R-:W-:-:S04]  /*1e80*/  HADD2.F32 R7, -RZ, R3.H0_H0 ;  /* 0x20000003ff077230 */ /* 0x001fc80000004100 */
[----:B------:R-:W0:Y:S01]  /*1e90*/  MUFU.RCP R6, R7 ;  /* 0x0000000700067308 */ /* 0x000e220000001000 */
[----:B--2---:R-:W-:-:S05]  /*1ea0*/  HADD2.F32 R3, -RZ, R4.H0_H0 ;  /* 0x20000004ff037230 */ /* 0x004fca0000004100 */
        /* <DEDUP_REMOVED lines=10> */
[----:B0-----:R-:W-:-:S12]  /*1f50*/  CS2R R2, SRZ ;  /* 0x0000000000027805 */ /* 0x001fd8000001ff00 */
[----:B------:R-:W-:Y:S05]  /*1f60*/  @!P0 BRA `(.L_x_3436) ;  /* 0x00000e0000008947 */ /* 0x000fea0003800000 */
[----:B------:R-:W-:Y:S01]  /*1f70*/  MOV R3, R0 ;  /* 0x0000000000037202 */ /* 0x000fe20000000f00 */
[----:B------:R-:W-:Y:S01]  /*1f80*/  IMAD.MOV.U32 R2, RZ, RZ, RZ ;  /* 0x000000ffff027224 */ /* 0x000fe200078e00ff */
        /* <DEDUP_REMOVED lines=222> */
.L_x_3436:
        /* <DEDUP_REMOVED lines=12> */
[----:B------:R-:W-:-:S05]  /*2e30*/  IADD3.X R3, RZ, c[0x0][0x364], RZ, P0, !PT ;  /* 0x0000d900ff037a10 */ /* 0x000fca00007fe4ff */
[----:B------:R-:W0:Y:S02]  /*2e40*/  FRND.TRUNC R6, R6 ;  /* 0x0000000600067307 */ /* 0x000e24000020d000 */
[----:B0-----:R-:W-:-:S05]  /*2e50*/  F2FP.PACK_AB R5, RZ, R6 ;  /* 0x00000006ff05723e */ /* 0x001fca00000000ff */
[----:B------:R0:W-:Y:S02]  /*2e60*/  STG.E.U16 [R2.64], R5 ;  /* 0x0000000502007986 */ /* 0x0001e4000c101504 */
.L_x_3434:
[----:B------:R-:W-:Y:S05]  /*2e70*/  BSYNC B0 ;  /* 0x0000000000007941 */ /* 0x000fea0003800000 */
.L_x_3433:
        /* <DEDUP_REMOVED lines=229> */
.L_x_3437:
[----:B------:R-:W-:-:S04]  /*3cd0*/  IADD3 R4, P0, R3, c[0x0][0x368], RZ ;  /* 0x0000da0003047a10 */ /* 0x000fc80007f1e0ff */
[----:B------:R-:W-:-:S05]  /*3ce0*/  IADD3.X R5, RZ, c[0x0][0x36c], RZ, P0, !PT ;  /* 0x0000db00ff057a10 */ /* 0x000fca00007fe4ff */
[----:B------:R-:W2:Y:S01]  /*3cf0*/  LDG.E.U16 R4, [R4.64] ;  /* 0x0000000404047981 */ /* 0x000ea2000c1e1500 */
[----:B------:R-:W0:Y:S01]  /*3d00*/  LDC.U16 R0, c[0x0][0x372] ;  /* 0x0000dc80ff007b82 */ /* 0x000e220000000400 */
[----:B------:R-:W-:Y:S01]  /*3d10*/  IADD3 R2, P0, R2, c[0x0][0x360], RZ ;  /* 0x0000d80002027a10 */ /* 0x000fe20007f1e0ff */
[----:B0-----:R-:W-:-:S04]  /*3d20*/  HADD2.F32 R6, -RZ, R0.H0_H0 ;  /* 0x20000000ff067230 */ /* 0x001fc80000004100 */
[----:B------:R-:W0:Y:S01]  /*3d30*/  MUFU.RCP R3, R6 ;  /* 0x0000000600037308 */ /* 0x000e220000001000 */
[----:B--2---:R-:W-:-:S05]  /*3d40*/  HADD2.F32 R0, -RZ, R4.H0_H0 ;  /* 0x20000004ff007230 */ /* 0x004fca0000004100 */
        /* <DEDUP_REMOVED lines=8> */
.L_x_3438:
        /* <DEDUP_REMOVED lines=11> */
.L_x_21465:


//--------------------- .text._ZN2at6native27unrolled_elementwise_kernelINS0_13BUnaryFunctorIN3c104HalfES4_S4_ZZZNS0_15binary_internal21div_trunc_kernel_cudaERNS_18TensorIteratorBaseEENKUlvE1_clEvENKUlvE1_clEvEUlS4_S4_E_EESt5arrayIPcLm2EELi4E23TrivialOffsetCalculatorILi1EjESG_NS0_6memory15LoadWithoutCastENSH_16StoreWithoutCastEEEviT_T0_T2_T3_T4_T5_ --------------------------
	.section	.text._ZN2at6native27unrolled_elementwise_kernelINS0_13BUnaryFunctorIN3c104HalfES4_S4_ZZZNS0_15binary_internal21div_trunc_kernel_cudaERNS_18TensorIteratorBaseEENKUlvE1_clEvENKUlvE1_clEvEUlS4_S4_E_EESt5arrayIPcLm2EELi4E23TrivialOffsetCalculatorILi1EjESG_NS0_6memory15LoadWithoutCastENSH_16StoreWithoutCastEEEviT_T0_T2_T3_T4_T5_,"ax",@progbits
	.sectioninfo	@"SHI_REGISTERS=26"
	.align	128
        .global         _ZN2at6native27unrolled_elementwise_kernelINS0_13BUnaryFunctorIN3c104HalfES4_S4_ZZZNS0_15binary_internal21div_trunc_kernel_cudaERNS_18TensorIteratorBaseEENKUlvE1_clEvENKUlvE1_clEvEUlS4_S4_E_EESt5arrayIPcLm2EELi4E23TrivialOffsetCalculatorILi1EjESG_NS0_6memory15LoadWithoutCastENSH_16StoreWithoutCastEEEviT_T0_T2_T3_T4_T5_
        .type           _ZN2at6native27unrolled_elementwise_kernelINS0_13BUnaryFunctorIN3c104HalfES4_S4_ZZZNS0_15binary_internal21div_trunc_kernel_cudaERNS_18TensorIteratorBaseEENKUlvE1_clEvENKUlvE1_clEvEUlS4_S4_E_EESt5arrayIPcLm2EELi4E23TrivialOffsetCalculatorILi1EjESG_NS0_6memory15LoadWithoutCastENSH_16StoreWithoutCastEEEviT_T0_T2_T3_T4_T5_,@function
        .size           _ZN2at6native27unrolled_elementwise_kernelINS0_13BUnaryFunctorIN3c104HalfES4_S4_ZZZNS0_15binary_internal21div_trunc_kernel_cudaERNS_18TensorIteratorBaseEENKUlvE1_clEvENKUlvE1_clEvEUlS4_S4_E_EESt5arrayIPcLm2EELi4E23TrivialOffsetCalculatorILi1EjESG_NS0_6memory15LoadWithoutCastENSH_16StoreWithoutCastEEEviT_T0_T2_T3_T4_T5_,(.L_x_21466 - _ZN2at6native27unrolled_elementwise_kernelINS0_13BUnaryFunctorIN3c104HalfES4_S4_ZZZNS0_15binary_internal21div_trunc_kernel_cudaERNS_18TensorIteratorBaseEENKUlvE1_clEvENKUlvE1_clEvEUlS4_S4_E_EESt5arrayIPcLm2EELi4E23TrivialOffsetCalculatorILi1EjESG_NS0_6memory15LoadWithoutCastENSH_16StoreWithoutCastEEEviT_T0_T2_T3_T4_T5_)
        .other          _ZN2at6native27unrolled_elementwise_kernelINS0_13BUnaryFunctorIN3c104HalfES4_S4_ZZZNS0_15binary_internal21div_trunc_kernel_cudaERNS_18TensorIteratorBaseEENKUlvE1_clEvENKUlvE1_clEvEUlS4_S4_E_EESt5arrayIPcLm2EELi4E23TrivialOffsetCalculatorILi1EjESG_NS0_6memory15LoadWithoutCastENSH_16StoreWithoutCastEEEviT_T0_T2_T3_T4_T5_,@"STO_CUDA_ENTRY STV_DEFAULT"
_ZN2at6native27unrolled_elementwise_kernelINS0_13BUnaryFunctorIN3c104HalfES4_S4_ZZZNS0_15binary_internal21div_trunc_kernel_cudaERNS_18TensorIteratorBaseEENKUlvE1_clEvENKUlvE1_clEvEUlS4_S4_E_EESt5arrayIPcLm2EELi4E23TrivialOffsetCalculatorILi1EjESG_NS0_6memory15LoadWithoutCastENSH_16StoreWithoutCastEEEviT_T0_T2_T3_T4_T5_:
.text._ZN2at6native27unrolled_elementwise_kernelINS0_13BUnaryFunctorIN3c104HalfES4_S4_ZZZNS0_15binary_internal21div_trunc_kernel_cudaERNS_18TensorIteratorBaseEENKUlvE1_clEvENKUlvE1_clEvEUlS4_S4_E_EESt5arrayIPcLm2EELi4E23TrivialOffsetCalculatorILi1EjESG_NS0_6memory15LoadWithoutCastENSH_16StoreWithoutCastEEEviT_T0_T2_T3_T4_T5_:
        /* <DEDUP_REMOVED lines=48> */
[----:B0-----:R-:W0:Y:S01]  /*0300*/  LDC.U16 R10, c[0x0][0x166] ;  /* 0x00005980ff0a7b82 */ /* 0x001e220000000400 */
        /* <DEDUP_REMOVED lines=8> */
.L_x_3440:
[----:B0-----:R-:W-:Y:S05]  /*0390*/  BSYNC B0 ;  /* 0x0000000000007941 */ /* 0x001fea0003800000 */
.L_x_3439:
[----:B------:R-:W-:Y:S01]  /*03a0*/  BSSY B0, `(.L_x_3441) ;  /* 0x000000b000007945 */ /* 0x000fe20003800000 */
[----:B------:R-:W-:Y:S05]  /*03b0*/  @P1 BRA `(.L_x_3442) ;  /* 0x0000009000001947 */ /* 0x000fea0003800000 */
[----:B------:R-:W0:Y:S01]  /*03c0*/  LDC.U16 R10, c[0x0][0x166] ;  /* 0x00005980ff0a7b82 */ /* 0x000e220000000400 */
        /* <DEDUP_REMOVED lines=8> */
.L_x_3442:
[----:B------:R-:W-:Y:S05]  /*0450*/  BSYNC B0 ;  /* 0x0000000000007941 */ /* 0x000fea0003800000 */
.L_x_3441:
        /* <DEDUP_REMOVED lines=8> */
[----:B------:R-:W-:-:S06]  /*04e0*/  HADD2.F32 R3, -RZ, R3.H0_H0 ;  /* 0x20000003ff037230 */ /* 0x000fcc0000004100 */
[----:B------:R-:W0:Y:S02]  /*04f0*/  FRND.TRUNC R3, R3 ;  /* 0x0000000300037307 */ /* 0x000e24000020d000 */
[----:B0-----:R-:W-:-:S06]  /*0500*/  F2FP.PACK_AB R10, RZ, R3 ;  /* 0x00000003ff0a723e */ /* 0x001fcc00000000ff */
.L_x_3444:
[----:B------:R-:W-:Y:S05]  /*0510*/  BSYNC B0 ;  /* 0x0000000000007941 */ /* 0x000fea0003800000 */
.L_x_3443:
[----:B------:R-:W-:Y:S01]  /*0520*/  BSSY B0, `(.L_x_3445) ;  /* 0x000000b000007945 */ /* 0x000fe20003800000 */
[----:B------:R-:W-:Y:S05]  /*0530*/  @P3 BRA `(.L_x_3446) ;  /* 0x0000009000003947 */ /* 0x000fea0003800000 */
[----:B-----5:R-:W0:Y:S01]  /*0540*/  LDC.U16 R3, c[0x0][0x166] ;  /* 0x00005980ff037b82 */ /* 0x020e220000000400 */
[----:B------:R-:W-:Y:S02]  /*0550*/  HADD2.F32 R6, -RZ, R6.H0_H0 ;  /* 0x20000006ff067230 */ /* 0x000fe40000004100 */
[----:B0-----:R-:W-:-:S06]  /*0560*/  HADD2.F32 R11, -RZ, R3.H0_H0 ;  /* 0x20000003ff0b7230 */ /* 0x001fcc0000004100 */
[----:B------:R-:W0:Y:S02]  /*0570*/  MUFU.RCP R11, R11 ;  /* 0x0000000b000b7308 */ /* 0x000e240000001000 */
[----:B0-----:R-:W-:-:S05]  /*0580*/  FMUL.FTZ R6, R6, R11 ;  /* 0x0000000b06067220 */ /* 0x001fca0000410000 */
[----:B------:R-:W-:-:S05]  /*0590*/  F2FP.PACK_AB R6, RZ, R6 ;  /* 0x00000006ff06723e */ /* 0x000fca00000000ff */
[----:B------:R-:W-:-:S06]  /*05a0*/  HADD2.F32 R6, -RZ, R6.H0_H0 ;  /* 0x20000006ff067230 */ /* 0x000fcc0000004100 */
[----:B------:R-:W0:Y:S02]  /*05b0*/  FRND.TRUNC R6, R6 ;  /* 0x0000000600067307 */ /* 0x000e24000020d000 */
[----:B0-----:R-:W-:-:S06]  /*05c0*/  F2FP.PACK_AB R3, RZ, R6 ;  /* 0x00000006ff03723e */ /* 0x001fcc00000000ff */
.L_x_3446:
[----:B------:R-:W-:Y:S05]  /*05d0*/  BSYNC B0 ;  /* 0x0000000000007941 */ /* 0x000fea0003800000 */
.L_x_3445:
        /* <DEDUP_REMOVED lines=14> */
.L_x_3448:
[----:B------:R-:W-:Y:S05]  /*06c0*/  BSYNC B0 ;  /* 0x0000000000007941 */ /* 0x000fea0003800000 */
.L_x_3447:
        /* <DEDUP_REMOVED lines=8> */
.L_x_3449:
        /* <DEDUP_REMOVED lines=11> */
.L_x_21466:


//--------------------- .text._ZN2at6native29vectorized_elementwise_kernelILi2ENS0_13BUnaryFunctorIN3c104HalfES4_S4_ZZZNS0_15binary_internal21div_trunc_kernel_cudaERNS_18TensorIteratorBaseEENKUlvE1_clEvENKUlvE1_clEvEUlS4_S4_E_EESt5arrayIPcLm2EEEEviT0_T1_ --------------------------
	.section	.text._ZN2at6native29vectorized_elementwise_kernelILi2ENS0_13BUnaryFunctorIN3c104HalfES4_S4_ZZZNS0_15binary_internal21div_trunc_kernel_cudaERNS_18TensorIteratorBaseEENKUlvE1_clEvENKUlvE1_clEvEUlS4_S4_E_EESt5arrayIPcLm2EEEEviT0_T1_,"ax",@progbits
	.sectioninfo	@"SHI_REGISTERS=29"
	.align	128
        .global         _ZN2at6native29vectorized_elementwise_kernelILi2ENS0_13BUnaryFunctorIN3c104HalfES4_S4_ZZZNS0_15binary_internal21div_trunc_kernel_cudaERNS_18TensorIteratorBaseEENKUlvE1_clEvENKUlvE1_clEvEUlS4_S4_E_EESt5arrayIPcLm2EEEEviT0_T1_
        .type           _ZN2at6native29vectorized_elementwise_kernelILi2ENS0_13BUnaryFunctorIN3c104HalfES4_S4_ZZZNS0_15binary_internal21div_trunc_kernel_cudaERNS_18TensorIteratorBaseEENKUlvE1_clEvENKUlvE1_clEvEUlS4_S4_E_EESt5arrayIPcLm2EEEEviT0_T1_,@function
        .size           _ZN2at6native29vectorized_elementwise_kernelILi2ENS0_13BUnaryFunctorIN3c104HalfES4_S4_ZZZNS0_15binary_internal21div_trunc_kernel_cudaERNS_18TensorIteratorBaseEENKUlvE1_clEvENKUlvE1_clEvEUlS4_S4_E_EESt5arrayIPcLm2EEEEviT0_T1_,(.L_x_21467 - _ZN2at6native29vectorized_elementwise_kernelILi2ENS0_13BUnaryFunctorIN3c104HalfES4_S4_ZZZNS0_15binary_internal21div_trunc_kernel_cudaERNS_18TensorIteratorBaseEENKUlvE1_clEvENKUlvE1_clEvEUlS4_S4_E_EESt5arrayIPcLm2EEEEviT0_T1_)
        .other          _ZN2at6native29vectorized_elementwise_kernelILi2ENS0_13BUnaryFunctorIN3c104HalfES4_S4_ZZZNS0_15binary_internal21div_trunc_kernel_cudaERNS_18TensorIteratorBaseEENKUlvE1_clEvENKUlvE1_clEvEUlS4_S4_E_EESt5arrayIPcLm2EEEEviT0_T1_,@"STO_CUDA_ENTRY STV_DEFAULT"
_ZN2at6native29vectorized_elementwise_kernelILi2ENS0_13BUnaryFunctorIN3c104HalfES4_S4_ZZZNS0_15binary_internal21div_trunc_kernel_cudaERNS_18TensorIteratorBaseEENKUlvE1_clEvENKUlvE1_clEvEUlS4_S4_E_EESt5arrayIPcLm2EEEEviT0_T1_:
.text._ZN2at6native29vectorized_elementwise_kernelILi2ENS0_13BUnaryFunctorIN3c104HalfES4_S4_ZZZNS0_15binary_internal21div_trunc_kernel_cudaERNS_18TensorIteratorBaseEENKUlvE1_clEvENKUlvE1_clEvEUlS4_S4_E_EESt5arrayIPcLm2EEEEviT0_T1_:
        /* <DEDUP_REMOVED lines=12> */
[----:B------:R-:W3:Y:S04]  /*00c0*/  LDG.E R16, [R6.64+0x200] ;  /* 0x0002000406107981 */ /* 0x000ee8000c1e1900 */
[----:B------:R0:W4:Y:S04]  /*00d0*/  LDG.E R4, [R6.64+0x600] ;  /* 0x0006000406047981 */ /* 0x000128000c1e1900 */
[----:B------:R0:W5:Y:S01]  /*00e0*/  LDG.E R8, [R6.64+0x400] ;  /* 0x0004000406087981 */ /* 0x000162000c1e1900 */
[----:B------:R-:W1:Y:S02]  /*00f0*/  LDC.U16 R5, c[0x0][0x166] ;  /* 0x00005980ff057b82 */ /* 0x000e640000000400 */
[----:B-1----:R-:W-:-:S06]  /*0100*/  HADD2.F32 R5, -RZ, R5.H0_H0 ;  /* 0x20000005ff057230 */ /* 0x002fcc0000004100 */
[----:B------:R-:W1:Y:S01]  /*0110*/  MUFU.RCP R5, R5 ;  /* 0x0000000500057308 */ /* 0x000e620000001000 */
[--C-:B--2---:R-:W-:Y:S02]  /*0120*/  HADD2.F32 R10, -RZ, R12.reuse.H0_H0 ;  /* 0x2000000cff0a7230 */ /* 0x104fe40000004100 */
[----:B------:R-:W-:-:S03]  /*0130*/  HADD2.F32 R12, -RZ, R12.H1_H1 ;  /* 0x3000000cff0c7230 */ /* 0x000fc60000004100 */
[-C--:B-1----:R-:W-:Y:S02]  /*0140*/  FMUL.FTZ R10, R10, R5.reuse ;  /* 0x000000050a0a7220 */ /* 0x082fe40000410000 */
[----:B------:R-:W-:-:S03]  /*0150*/  FMUL.FTZ R12, R12, R5 ;  /* 0x000000050c0c7220 */ /* 0x000fc60000410000 */
[----:B------:R-:W-:Y:S02]  /*0160*/  F2FP.PACK_AB R10, RZ, R10 ;  /* 0x0000000aff0a723e */ /* 0x000fe400000000ff */
[----:B------:R-:W-:-:S03]  /*0170*/  F2FP.PACK_AB R12, RZ, R12 ;  /* 0x0000000cff0c723e */ /* 0x000fc600000000ff */
[----:B------:R-:W-:Y:S02]  /*0180*/  HADD2.F32 R10, -RZ, R10.H0_H0 ;  /* 0x2000000aff0a7230 */ /* 0x000fe40000004100 */
[----:B---3--:R-:W-:Y:S02]  /*0190*/  HADD2.F32 R14, -RZ, R16.H0_H0 ;  /* 0x20000010ff0e7230 */ /* 0x008fe40000004100 */
[----:B0-----:R4:W-:Y:S01]  /*01a0*/  FRND.TRUNC R6, R10 ;  /* 0x0000000a00067307 */ /* 0x0019e2000020d000 */
[----:B------:R-:W-:Y:S02]  /*01b0*/  HADD2.F32 R7, -RZ, R12.H0_H0 ;  /* 0x2000000cff077230 */ /* 0x000fe40000004100 */
[----:B------:R-:W-:Y:S02]  /*01c0*/  HADD2.F32 R16, -RZ, R16.H1_H1 ;  /* 0x30000010ff107230 */ /* 0x000fe40000004100 */
[----:B-----5:R-:W-:Y:S02]  /*01d0*/  HADD2.F32 R12, -RZ, R8.H0_H0 ;  /* 0x20000008ff0c7230 */ /* 0x020fe40000004100 */
[----:B----4-:R-:W-:-:S02]  /*01e0*/  HADD2.F32 R10, -RZ, R4.H0_H0 ;  /* 0x20000004ff0a7230 */ /* 0x010fc40000004100 */
[----:B------:R-:W-:Y:S02]  /*01f0*/  HADD2.F32 R4, -RZ, R4.H1_H1 ;  /* 0x30000004ff047230 */ /* 0x000fe40000004100 */
[----:B------:R-:W-:Y:S01]  /*0200*/  HADD2.F32 R18, -RZ, R8.H1_H1 ;  /* 0x30000008ff127230 */ /* 0x000fe20000004100 */
[-C--:B------:R-:W-:Y:S02]  /*0210*/  FMUL.FTZ R16, R16, R5.reuse ;  /* 0x0000000510107220 */ /* 0x080fe40000410000 */
[-C--:B------:R-:W-:Y:S02]  /*0220*/  FMUL.FTZ R12, R12, R5.reuse ;  /* 0x000000050c0c7220 */ /* 0x080fe40000410000 */
[-C--:B------:R-:W-:Y:S02]  /*0230*/  FMUL.FTZ R10, R10, R5.reuse ;  /* 0x000000050a0a7220 */ /* 0x080fe40000410000 */
[-C--:B------:R-:W-:Y:S02]  /*0240*/  FMUL.FTZ R4, R4, R5.reuse ;  /* 0x0000000504047220 */ /* 0x080fe40000410000 */
[----:B------:R-:W-:-:S02]  /*0250*/  FMUL.FTZ R14, R14, R5 ;  /* 0x000000050e0e7220 */ /* 0x000fc40000410000 */
[----:B------:R-:W-:Y:S01]  /*0260*/  FMUL.FTZ R18, R18, R5 ;  /* 0x0000000512127220 */ /* 0x000fe20000410000 */
[----:B------:R-:W-:Y:S02]  /*0270*/  F2FP.PACK_AB R16, RZ, R16 ;  /* 0x00000010ff10723e */ /* 0x000fe400000000ff */
[----:B------:R-:W-:Y:S02]  /*0280*/  F2FP.PACK_AB R12, RZ, R12 ;  /* 0x0000000cff0c723e */ /* 0x000fe400000000ff */
[----:B------:R-:W-:Y:S02]  /*0290*/  F2FP.PACK_AB R10, RZ, R10 ;  /* 0x0000000aff0a723e */ /* 0x000fe400000000ff */
[----:B------:R-:W-:Y:S02]  /*02a0*/  F2FP.PACK_AB R4, RZ, R4 ;  /* 0x00000004ff04723e */ /* 0x000fe400000000ff */
[----:B------:R-:W-:Y:S02]  /*02b0*/  F2FP.PACK_AB R14, RZ, R14 ;  /* 0x0000000eff0e723e */ /* 0x000fe400000000ff */
[----:B------:R-:W-:Y:S01]  /*02c0*/  F2FP.PACK_AB R18, RZ, R18 ;  /* 0x00000012ff12723e */ /* 0x000fe200000000ff */
[----:B------:R-:W-:-:S02]  /*02d0*/  HADD2.F32 R9, -RZ, R16.H0_H0 ;  /* 0x20000010ff097230 */ /* 0x000fc40000004100 */
[----:B------:R-:W-:Y:S02]  /*02e0*/  HADD2.F32 R12, -RZ, R12.H0_H0 ;  /* 0x2000000cff0c7230 */ /* 0x000fe40000004100 */
[----:B------:R-:W-:Y:S02]  /*02f0*/  HADD2.F32 R10, -RZ, R10.H0_H0 ;  /* 0x2000000aff0a7230 */ /* 0x000fe40000004100 */
[----:B------:R-:W-:Y:S02]  /*0300*/  HADD2.F32 R13, -RZ, R4.H0_H0 ;  /* 0x20000004ff0d7230 */ /* 0x000fe40000004100 */
[----:B------:R-:W-:Y:S02]  /*0310*/  HADD2.F32 R14, -RZ, R14.H0_H0 ;  /* 0x2000000eff0e7230 */ /* 0x000fe40000004100 */
[----:B------:R-:W-:Y:S01]  /*0320*/  HADD2.F32 R18, -RZ, R18.H0_H0 ;  /* 0x20000012ff127230 */ /* 0x000fe20000004100 */
        /* <DEDUP_REMOVED lines=8> */
[----:B0-----:R-:W-:-:S02]  /*03b0*/  F2FP.PACK_AB R7, R7, R6 ;  /* 0x000000060707723e */ /* 0x001fc400000000ff */
[----:B-1----:R-:W-:Y:S02]  /*03c0*/  F2FP.PACK_AB R9, R9, R8 ;  /* 0x000000080909723e */ /* 0x002fe400000000ff */
[----:B--2---:R-:W-:Y:S01]  /*03d0*/  F2FP.PACK_AB R11, R11, R12 ;  /* 0x0000000c0b0b723e */ /* 0x004fe200000000ff */
[----:B------:R-:W-:Y:S01]  /*03e0*/  IMAD.WIDE R4, R2, 0x4, R4 ;  /* 0x0000000402047825 */ /* 0x000fe200078e0204 */
[----:B---3--:R-:W-:-:S04]  /*03f0*/  F2FP.PACK_AB R3, R13, R10 ;  /* 0x0000000a0d03723e */ /* 0x008fc800000000ff */
[----:B------:R-:W-:Y:S04]  /*0400*/  STG.E [R4.64], R7 ;  /* 0x0000000704007986 */ /* 0x000fe8000c101904 */
[----:B------:R-:W-:Y:S04]  /*0410*/  STG.E [R4.64+0x200], R9 ;  /* 0x0002000904007986 */ /* 0x000fe8000c101904 */
[----:B------:R-:W-:Y:S04]  /*0420*/  STG.E [R4.64+0x400], R11 ;  /* 0x0004000b04007986 */ /* 0x000fe8000c101904 */
[----:B------:R-:W-:Y:S01]  /*0430*/  STG.E [R4.64+0x600], R3 ;  /* 0x0006000304007986 */ /* 0x000fe2000c101904 */
[----:B------:R-:W-:Y:S05]  /*0440*/  EXIT ;  /* 0x000000000000794d */ /* 0x000fea0003800000 */
.L_x_3450:
        /* <DEDUP_REMOVED lines=75> */
[----:B-1----:R-:W0:Y:S01]  /*0900*/  LDC.U16 R3, c[0x0][0x166] ;  /* 0x00005980ff037b82 */ /* 0x002e220000000400 */
[----:B-----5:R-:W-:-:S02]  /*0910*/  HADD2.F32 R22, -RZ, R22.H0_H0 ;  /* 0x20000016ff167230 */ /* 0x020fc40000004100 */
[----:B0-----:R-:W-:-:S06]  /*0920*/  HADD2.F32 R3, -RZ, R3.H0_H0 ;  /* 0x20000003ff037230 */ /* 0x001fcc0000004100 */
[----:B------:R-:W0:Y:S02]  /*0930*/  MUFU.RCP R3, R3 ;  /* 0x0000000300037308 */ /* 0x000e240000001000 */
[----:B0-----:R-:W-:-:S05]  /*0940*/  FMUL.FTZ R22, R22, R3 ;  /* 0x0000000316167220 */ /* 0x001fca0000410000 */
[----:B------:R-:W-:-:S05]  /*0950*/  F2FP.PACK_AB R22, RZ, R22 ;  /* 0x00000016ff16723e */ /* 0x000fca00000000ff */
[----:B------:R-:W-:-:S04]  /*0960*/  HADD2.F32 R22, -RZ, R22.H0_H0 ;  /* 0x20000016ff167230 */ /* 0x000fc80000004100 */
[----:B------:R-:W0:Y:S02]  /*0970*/  FRND.TRUNC R4, R22 ;  /* 0x0000001600047307 */ /* 0x000e24000020d000 */
[----:B0-----:R-:W-:-:S06]  /*0980*/  F2FP.PACK_AB R4, RZ, R4 ;  /* 0x00000004ff04723e */ /* 0x001fcc00000000ff */
.L_x_3452:
[----:B-1----:R-:W-:Y:S05]  /*0990*/  BSYNC B0 ;  /* 0x0000000000007941 */ /* 0x002fea0003800000 */
.L_x_3451:
[----:B------:R-:W-:Y:S01]  /*09a0*/  BSSY B0, `(.L_x_3453) ;  /* 0x000000d000007945 */ /* 0x000fe20003800000 */
[----:B------:R-:W-:Y:S01]  /*09b0*/  @!P0 IMAD.WIDE.U32 R2, R2, R5, c[0x0][0x168] ;  /* 0x00005a0002028625 */ /* 0x000fe200078e0005 */
[----:B------:R-:W-:Y:S01]  /*09c0*/  ISETP.GE.AND P5, PT, R8, R11, PT ;  /* 0x0000000b0800720c */ /* 0x000fe20003fa6270 */
[----:B------:R-:W-:Y:S07]  /*09d0*/  @P6 BRA `(.L_x_3454) ;  /* 0x0000009000006947 */ /* 0x000fee0003800000 */
        /* <DEDUP_REMOVED lines=9> */
.L_x_3454:
[----:B------:R-:W-:Y:S05]  /*0a70*/  BSYNC B0 ;  /* 0x0000000000007941 */ /* 0x000fea0003800000 */
.L_x_3453:
[----:B------:R-:W-:Y:S01]  /*0a80*/  ISETP.NE.AND P6, PT, R6, RZ, PT ;  /* 0x000000ff0600720c */ /* 0x000fe20003fc5270 */
[----:B------:R-:W-:-:S12]  /*0a90*/  BSSY B0, `(.L_x_3455) ;  /* 0x000000b000007945 */ /* 0x000fd80003800000 */
        /* <DEDUP_REMOVED lines=10> */
.L_x_3456:
[----:B------:R-:W-:Y:S05]  /*0b40*/  BSYNC B0 ;  /* 0x0000000000007941 */ /* 0x000fea0003800000 */
.L_x_3455:
        /* <DEDUP_REMOVED lines=11> */
.L_x_3458:
[----:B------:R-:W-:Y:S05]  /*0c00*/  BSYNC B0 ;  /* 0x0000000000007941 */ /* 0x000fea0003800000 */
.L_x_3457:
        /* <DEDUP_REMOVED lines=11> */
.L_x_3460:
[----:B------:R-:W-:Y:S05]  /*0cc0*/  BSYNC B0 ;  /* 0x0000000000007941 */ /* 0x000fea0003800000 */
.L_x_3459:
        /* <DEDUP_REMOVED lines=11> */
.L_x_3462:
[----:B------:R-:W-:Y:S05]  /*0d80*/  BSYNC B0 ;  /* 0x0000000000007941 */ /* 0x000fea0003800000 */
.L_x_3461:
[----:B------:R-:W-:Y:S01]  /*0d90*/  BSSY B0, `(.L_x_3463) ;  /* 0x000000b000007945 */ /* 0x000fe20003800000 */
[----:B------:R-:W-:Y:S05]  /*0da0*/  @P4 BRA `(.L_x_3464) ;  /* 0x0000009000004947 */ /* 0x000fea0003800000 */
[----:B-----5:R-:W0:Y:S01]  /*0db0*/  LDC.U16 R14, c[0x0][0x166] ;  /* 0x00005980ff0e7b82 */ /* 0x020e220000000400 */
[----:B------:R-:W-:Y:S02]  /*0dc0*/  HADD2.F32 R13, -RZ, R13.H0_H0 ;  /* 0x2000000dff0d7230 */ /* 0x000fe40000004100 */
[----:B0-----:R-:W-:-:S04]  /*0dd0*/  HADD2.F32 R15, -RZ, R14.H0_H0 ;  /* 0x2000000eff0f7230 */ /* 0x001fc80000004100 */
[----:B------:R-:W0:Y:S02]  /*0de0*/  MUFU.RCP R14, R15 ;  /* 0x0000000f000e7308 */ /* 0x000e240000001000 */
[----:B0-----:R-:W-:-:S05]  /*0df0*/  FMUL.FTZ R13, R13, R14 ;  /* 0x0000000e0d0d7220 */ /* 0x001fca0000410000 */
[----:B------:R-:W-:-:S05]  /*0e00*/  F2FP.PACK_AB R13, RZ, R13 ;  /* 0x0000000dff0d723e */ /* 0x000fca00000000ff */
[----:B------:R-:W-:-:S04]  /*0e10*/  HADD2.F32 R14, -RZ, R13.H0_H0 ;  /* 0x2000000dff0e7230 */ /* 0x000fc80000004100 */
[----:B------:R-:W0:Y:S02]  /*0e20*/  FRND.TRUNC R13, R14 ;  /* 0x0000000e000d7307 */ /* 0x000e24000020d000 */
[----:B0-----:R-:W-:-:S06]  /*0e30*/  F2FP.PACK_AB R13, RZ, R13 ;  /* 0x0000000dff0d723e */ /* 0x001fcc00000000ff */
.L_x_3464:
[----:B------:R-:W-:Y:S05]  /*0e40*/  BSYNC B0 ;  /* 0x0000000000007941 */ /* 0x000fea0003800000 */
.L_x_3463:
        /* <DEDUP_REMOVED lines=8> */
[----:B------:R-:W-:-:S04]  /*0ed0*/  HADD2.F32 R14, -RZ, R10.H0_H0 ;  /* 0x2000000aff0e7230 */ /* 0x000fc80000004100 */
[----:B------:R-:W0:Y:S02]  /*0ee0*/  FRND.TRUNC R10, R14 ;  /* 0x0000000e000a7307 */ /* 0x000e24000020d000 */
[----:B0-----:R-:W-:-:S06]  /*0ef0*/  F2FP.PACK_AB R10, RZ, R10 ;  /* 0x0000000aff0a723e */ /* 0x001fcc00000000ff */
.L_x_3466:
[----:B------:R-:W-:Y:S05]  /*0f00*/  BSYNC B0 ;  /* 0x0000000000007941 */ /* 0x000fea0003800000 */
.L_x_3465:
        /* <DEDUP_REMOVED lines=18> */
.L_x_3469:
[----:B0-----:R-:W-:-:S13]  /*1030*/  ISETP.GE.AND P0, PT, R12, R11, PT ;  /* 0x0000000b0c00720c */ /* 0x001fda0003f06270 */
[----:B------:R-:W-:Y:S05]  /*1040*/  @P0 BRA `(.L_x_3471) ;  /* 0x000000c000000947 */ /* 0x000fea0003800000 */
[----:B------:R-:W-:Y:S01]  /*1050*/  IMAD.IADD R2, R0, 0x1, R12 ;  /* 0x0000000100027824 */ /* 0x000fe200078e020c */
[----:B------:R-:W-:Y:S01]  /*1060*/  IADD3 R12, R12, 0x80, RZ ;  /* 0x000000800c0c7810 */ /* 0x000fe20007ffe0ff */
[----:B------:R-:W-:-:S04]  /*1070*/  IMAD.MOV.U32 R3, RZ, RZ, 0x2 ;  /* 0x00000002ff037424 */ /* 0x000fc800078e00ff */
[----:B------:R-:W-:-:S05]  /*1080*/  IMAD.WIDE.U32 R2, R2, R3, c[0x0][0x168] ;  /* 0x00005a0002027625 */ /* 0x000fca00078e0003 */
[----:B------:R0:W-:Y:S02]  /*1090*/  STG.E.U16 [R2.64], R7 ;  /* 0x0000000702007986 */ /* 0x0001e4000c101504 */
.L_x_3470:
[----:B------:R-:W-:-:S13]  /*10a0*/  ISETP.GE.AND P0, PT, R12, R11, PT ;  /* 0x0000000b0c00720c */ /* 0x000fda0003f06270 */
[----:B------:R-:W-:Y:S05]  /*10b0*/  @P0 BRA `(.L_x_3472) ;  /* 0x000000d000000947 */ /* 0x000fea0003800000 */
[----:B0-----:R-:W-:Y:S01]  /*10c0*/  IMAD.IADD R2, R0, 0x1, R12 ;  /* 0x0000000100027824 */ /* 0x001fe200078e020c */
[----:B------:R-:W-:Y:S01]  /*10d0*/  IADD3 R12, R12, 0x80, RZ ;  /* 0x000000800c0c7810 */ /* 0x000fe20007ffe0ff */
[----:B------:R-:W-:-:S04]  /*10e0*/  IMAD.MOV.U32 R3, RZ, RZ, 0x2 ;  /* 0x00000002ff037424 */ /* 0x000fc800078e00ff */
[----:B------:R-:W-:-:S05]  /*10f0*/  IMAD.WIDE.U32 R2, R2, R3, c[0x0][0x168] ;  /* 0x00005a0002027625 */ /* 0x000fca00078e0003 */
[----:B------:R0:W-:Y:S02]  /*1100*/  STG.E.U16 [R2.64], R8 ;  /* 0x0000000802007986 */ /* 0x0001e4000c101504 */
.L_x_3471:
        /* <DEDUP_REMOVED lines=8> */
.L_x_3472:
[----:B------:R-:W-:Y:S05]  /*1190*/  BSYNC B1 ;  /* 0x0000000000017941 */ /* 0x000fea0003800000 */
.L_x_3468:
[----:B------:R-:W-:-:S13]  /*11a0*/  ISETP.GE.AND P0, PT, R12, R11, PT ;  /* 0x0000000b0c00720c */ /* 0x000fda0003f06270 */
[----:B0-----:R-:W-:Y:S01]  /*11b0*/  @!P0 IMAD.IADD R2, R0, 0x1, R12 ;  /* 0x0000000100028824 */ /* 0x001fe200078e020c */
[----:B------:R-:W-:Y:S01]  /*11c0*/  @!P0 IADD3 R12, R12, 0x80, RZ ;  /* 0x000000800c0c8810 */ /* 0x000fe20007ffe0ff */
[----:B------:R-:W-:-:S04]  /*11d0*/  @!P0 IMAD.MOV.U32 R3, RZ, RZ, 0x2 ;  /* 0x00000002ff038424 */ /* 0x000fc800078e00ff */
[----:B------:R-:W-:-:S05]  /*11e0*/  @!P0 IMAD.WIDE.U32 R2, R2, R3, c[0x0][0x168] ;  /* 0x00005a0002028625 */ /* 0x000fca00078e0003 */
[----:B-----5:R0:W-:Y:S02]  /*11f0*/  @!P0 STG.E.U16 [R2.64], R13 ;  /* 0x0000000d02008986 */ /* 0x0201e4000c101504 */
.L_x_3473:
[----:B------:R-:W-:Y:S05]  /*1200*/  BSYNC B0 ;  /* 0x0000000000007941 */ /* 0x000fea0003800000 */
.L_x_3467:
        /* <DEDUP_REMOVED lines=8> */
.L_x_3474:
        /* <DEDUP_REMOVED lines=15> */
.L_x_21467:


//--------------------- .text._ZN2at6native29vectorized_elementwise_kernelILi4ENS0_13BUnaryFunctorIN3c104HalfES4_S4_ZZZNS0_15binary_internal21div_trunc_kernel_cudaERNS_18TensorIteratorBaseEENKUlvE1_clEvENKUlvE1_clEvEUlS4_S4_E_EESt5arrayIPcLm2EEEEviT0_T1_ --------------------------
	.section	.text._ZN2at6native29vectorized_elementwise_kernelILi4ENS0_13BUnaryFunctorIN3c104HalfES4_S4_ZZZNS0_15binary_internal21div_trunc_kernel_cudaERNS_18TensorIteratorBaseEENKUlvE1_clEvENKUlvE1_clEvEUlS4_S4_E_EESt5arrayIPcLm2EEEEviT0_T1_,"ax",@progbits
	.sectioninfo	@"SHI_REGISTERS=29"
	.align	128
        .global         _ZN2at6native29vectorized_elementwise_kernelILi4ENS0_13BUnaryFunctorIN3c104HalfES4_S4_ZZZNS0_15binary_internal21div_trunc_kernel_cudaERNS_18TensorIteratorBaseEENKUlvE1_clEvENKUlvE1_clEvEUlS4_S4_E_EESt5arrayIPcLm2EEEEviT0_T1_
        .type           _ZN2at6native29vectorized_elementwise_kernelILi4ENS0_13BUnaryFunctorIN3c104HalfES4_S4_ZZZNS0_15binary_internal21div_trunc_kernel_cudaERNS_18TensorIteratorBaseEENKUlvE1_clEvENKUlvE1_clEvEUlS4_S4_E_EESt5arrayIPcLm2EEEEviT0_T1_,@function
        .size           _ZN2at6native29vectorized_elementwise_kernelILi4ENS0_13BUnaryFunctorIN3c104HalfES4_S4_ZZZNS0_15binary_internal21div_trunc_kernel_cudaERNS_18TensorIteratorBaseEENKUlvE1_clEvENKUlvE1_clEvEUlS4_S4_E_EESt5arrayIPcLm2EEEEviT0_T1_,(.L_x_21468 - _ZN2at6native29vectorized_elementwise_kernelILi4ENS0_13BUnaryFunctorIN3c104HalfES4_S4_ZZZNS0_15binary_internal21div_trunc_kernel_cudaERNS_18TensorIteratorBaseEENKUlvE1_clEvENKUlvE1_clEvEUlS4_S4_E_EESt5arrayIPcLm2EEEEviT0_T1_)
        .other          _ZN2at6native29vectorized_elementwise_kernelILi4ENS0_13BUnaryFunctorIN3c104HalfES4_S4_ZZZNS0_15binary_internal21div_trunc_kernel_cudaERNS_18TensorIteratorBaseEENKUlvE1_clEvENKUlvE1_clEvEUlS4_S4_E_EESt5arrayIPcLm2EEEEviT0_T1_,@"STO_CUDA_ENTRY STV_DEFAULT"
_ZN2at6native29vectorized_elementwise_kernelILi4ENS0_13BUnaryFunctorIN3c104HalfES4_S4_ZZZNS0_15binary_internal21div_trunc_kernel_cudaERNS_18TensorIteratorBaseEENKUlvE1_clEvENKUlvE1_clEvEUlS4_S4_E_EESt5arrayIPcLm2EEEEviT0_T1_:
.text._ZN2at6native29vectorized_elementwise_kernelILi4ENS0_13BUnaryFunctorIN3c104HalfES4_S4_ZZZNS0_15binary_internal21div_trunc_kernel_cudaERNS_18TensorIteratorBaseEENKUlvE1_clEvENKUlvE1_clEvEUlS4_S4_E_EESt5arrayIPcLm2EEEEviT0_T1_:
        /* <DEDUP_REMOVED lines=12> */
[----:B------:R-:W3:Y:S01]  /*00c0*/  LDG.E.64 R2, [R10.64+0x400] ;  /* 0x000400040a027981 */ /* 0x000ee2000c1e1b00 */
[----:B------:R-:W0:Y:S02]  /*00d0*/  LDC.U16 R8, c[0x0][0x166] ;  /* 0x00005980ff087b82 */ /* 0x000e240000000400 */
[----:B0-----:R-:W-:-:S06]  /*00e0*/  HADD2.F32 R8, -RZ, R8.H0_H0 ;  /* 0x20000008ff087230 */ /* 0x001fcc0000004100 */
[----:B------:R-:W0:Y:S01]  /*00f0*/  MUFU.RCP R8, R8 ;  /* 0x0000000800087308 */ /* 0x000e220000001000 */
[--C-:B--2---:R-:W-:Y:S02]  /*0100*/  HADD2.F32 R9, -RZ, R4.reuse.H0_H0 ;  /* 0x20000004ff097230 */ /* 0x104fe40000004100 */
[----:B------:R-:W-:Y:S02]  /*0110*/  HADD2.F32 R13, -RZ, R4.H1_H1 ;  /* 0x30000004ff0d7230 */ /* 0x000fe40000004100 */
[----:B------:R-:W-:Y:S01]  /*0120*/  HADD2.F32 R15, -RZ, R5.H0_H0 ;  /* 0x20000005ff0f7230 */ /* 0x000fe20000004100 */
[-C--:B0-----:R-:W-:Y:S01]  /*0130*/  FMUL.FTZ R9, R9, R8.reuse ;  /* 0x0000000809097220 */ /* 0x081fe20000410000 */
[--C-:B---3--:R-:W-:Y:S01]  /*0140*/  HADD2.F32 R11, -RZ, R2.reuse.H0_H0 ;  /* 0x20000002ff0b7230 */ /* 0x108fe20000004100 */
[-C--:B------:R-:W-:Y:S01]  /*0150*/  FMUL.FTZ R13, R13, R8.reuse ;  /* 0x000000080d0d7220 */ /* 0x080fe20000410000 */
[--C-:B------:R-:W-:Y:S01]  /*0160*/  HADD2.F32 R17, -RZ, R3.reuse.H0_H0 ;  /* 0x20000003ff117230 */ /* 0x100fe20000004100 */
[-C--:B------:R-:W-:Y:S01]  /*0170*/  FMUL.FTZ R15, R15, R8.reuse ;  /* 0x000000080f0f7220 */ /* 0x080fe20000410000 */
[----:B------:R-:W-:Y:S01]  /*0180*/  F2FP.PACK_AB R9, RZ, R9 ;  /* 0x00000009ff09723e */ /* 0x000fe200000000ff */
[----:B------:R-:W-:Y:S01]  /*0190*/  HADD2.F32 R3, -RZ, R3.H1_H1 ;  /* 0x30000003ff037230 */ /* 0x000fe20000004100 */
[----:B------:R-:W-:Y:S01]  /*01a0*/  F2FP.PACK_AB R13, RZ, R13 ;  /* 0x0000000dff0d723e */ /* 0x000fe200000000ff */
[-C--:B------:R-:W-:Y:S01]  /*01b0*/  FMUL.FTZ R11, R11, R8.reuse ;  /* 0x000000080b0b7220 */ /* 0x080fe20000410000 */
[----:B------:R-:W-:Y:S01]  /*01c0*/  F2FP.PACK_AB R15, RZ, R15 ;  /* 0x0000000fff0f723e */ /* 0x000fe200000000ff */
[----:B------:R-:W-:Y:S01]  /*01d0*/  HADD2.F32 R4, -RZ, R9.H0_H0 ;  /* 0x20000009ff047230 */ /* 0x000fe20000004100 */
[-C--:B------:R-:W-:Y:S01]  /*01e0*/  FMUL.FTZ R17, R17, R8.reuse ;  /* 0x0000000811117220 */ /* 0x080fe20000410000 */
[----:B------:R-:W-:Y:S01]  /*01f0*/  HADD2.F32 R9, -RZ, R5.H1_H1 ;  /* 0x30000005ff097230 */ /* 0x000fe20000004100 */
[-C--:B------:R-:W-:Y:S01]  /*0200*/  FMUL.FTZ R3, R3, R8.reuse ;  /* 0x0000000803037220 */ /* 0x080fe20000410000 */
[----:B------:R-:W-:Y:S01]  /*0210*/  HADD2.F32 R5, -RZ, R13.H0_H0 ;  /* 0x2000000dff057230 */ /* 0x000fe20000004100 */
[----:B------:R-:W-:Y:S01]  /*0220*/  F2FP.PACK_AB R11, RZ, R11 ;  /* 0x0000000bff0b723e */ /* 0x000fe200000000ff */
[----:B------:R-:W-:Y:S01]  /*0230*/  HADD2.F32 R13, -RZ, R2.H1_H1 ;  /* 0x30000002ff0d7230 */ /* 0x000fe20000004100 */
[-C--:B------:R-:W-:Y:S01]  /*0240*/  FMUL.FTZ R9, R9, R8.reuse ;  /* 0x0000000809097220 */ /* 0x080fe20000410000 */
[----:B------:R-:W-:Y:S01]  /*0250*/  F2FP.PACK_AB R17, RZ, R17 ;  /* 0x00000011ff11723e */ /* 0x000fe200000000ff */
[----:B------:R-:W-:Y:S01]  /*0260*/  HADD2.F32 R15, -RZ, R15.H0_H0 ;  /* 0x2000000fff0f7230 */ /* 0x000fe20000004100 */
[----:B------:R-:W-:Y:S01]  /*0270*/  F2FP.PACK_AB R3, RZ, R3 ;  /* 0x00000003ff03723e */ /* 0x000fe200000000ff */
[----:B------:R-:W-:Y:S01]  /*0280*/  FMUL.FTZ R13, R13, R8 ;  /* 0x000000080d0d7220 */ /* 0x000fe20000410000 */
[----:B------:R-:W-:Y:S01]  /*0290*/  F2FP.PACK_AB R9, RZ, R9 ;  /* 0x00000009ff09723e */ /* 0x000fe200000000ff */
[----:B------:R-:W-:Y:S01]  /*02a0*/  HADD2.F32 R12, -RZ, R11.H0_H0 ;  /* 0x2000000bff0c7230 */ /* 0x000fe20000004100 */
[----:B------:R-:W-:Y:S01]  /*02b0*/  FRND.TRUNC R4, R4 ;  /* 0x0000000400047307 */ /* 0x000fe2000020d000 */
[----:B------:R-:W-:Y:S01]  /*02c0*/  HADD2.F32 R17, -RZ, R17.H0_H0 ;  /* 0x20000011ff117230 */ /* 0x000fe20000004100 */
[----:B------:R-:W-:Y:S01]  /*02d0*/  F2FP.PACK_AB R13, RZ, R13 ;  /* 0x0000000dff0d723e */ /* 0x000fe200000000ff */
[----:B------:R-:W-:Y:S01]  /*02e0*/  HADD2.F32 R9, -RZ, R9.H0_H0 ;  /* 0x20000009ff097230 */ /* 0x000fe20000004100 */
[----:B------:R-:W-:Y:S01]  /*02f0*/  IMAD.WIDE.U32 R10, R0, R7, c[0x0][0x168] ;  /* 0x00005a00000a7625 */ /* 0x000fe200078e0007 */
[----:B------:R-:W-:-:S02]  /*0300*/  HADD2.F32 R3, -RZ, R3.H0_H0 ;  /* 0x20000003ff037230 */ /* 0x000fc40000004100 */
[----:B------:R-:W-:Y:S01]  /*0310*/  HADD2.F32 R13, -RZ, R13.H0_H0 ;  /* 0x2000000dff0d7230 */ /* 0x000fe20000004100 */
[----:B------:R-:W0:Y:S02]  /*0320*/  FRND.TRUNC R5, R5 ;  /* 0x0000000500057307 */ /* 0x000e24000020d000 */
[----:B------:R-:W-:-:S06]  /*0330*/  IMAD.WIDE R10, R6, 0x8, R10 ;  /* 0x00000008060a7825 */ /* 0x000fcc00078e020a */
[----:B------:R-:W-:Y:S08]  /*0340*/  FRND.TRUNC R12, R12 ;  /* 0x0000000c000c7307 */ /* 0x000ff0000020d000 */
[----:B------:R-:W1:Y:S01]  /*0350*/  FRND.TRUNC R13, R13 ;  /* 0x0000000d000d7307 */ /* 0x000e62000020d000 */
[----:B0-----:R-:W-:-:S07]  /*0360*/  F2FP.PACK_AB R4, R5, R4 ;  /* 0x000000040504723e */ /* 0x001fce00000000ff */
[----:B------:R-:W-:Y:S08]  /*0370*/  FRND.TRUNC R2, R15 ;  /* 0x0000000f00027307 */ /* 0x000ff0000020d000 */
[----:B------:R-:W0:Y:S01]  /*0380*/  FRND.TRUNC R9, R9 ;  /* 0x0000000900097307 */ /* 0x000e22000020d000 */
[----:B-1----:R-:W-:-:S07]  /*0390*/  F2FP.PACK_AB R12, R13, R12 ;  /* 0x0000000c0d0c723e */ /* 0x002fce00000000ff */
[----:B------:R-:W-:Y:S08]  /*03a0*/  FRND.TRUNC R17, R17 ;  /* 0x0000001100117307 */ /* 0x000ff0000020d000 */
[----:B------:R-:W1:Y:S01]  /*03b0*/  FRND.TRUNC R8, R3 ;  /* 0x0000000300087307 */ /* 0x000e62000020d000 */
[----:B0-----:R-:W-:-:S05]  /*03c0*/  F2FP.PACK_AB R5, R9, R2 ;  /* 0x000000020905723e */ /* 0x001fca00000000ff */
[----:B------:R-:W-:Y:S01]  /*03d0*/  STG.E.64 [R10.64], R4 ;  /* 0x000000040a007986 */ /* 0x000fe2000c101b04 */
[----:B-1----:R-:W-:-:S05]  /*03e0*/  F2FP.PACK_AB R13, R8, R17 ;  /* 0x00000011080d723e */ /* 0x002fca00000000ff */
[----:B------:R-:W-:Y:S01]  /*03f0*/  STG.E.64 [R10.64+0x400], R12 ;  /* 0x0004000c0a007986 */ /* 0x000fe2000c101b04 */
[----:B------:R-:W-:Y:S05]  /*0400*/  EXIT ;  /* 0x000000000000794d */ /* 0x000fea0003800000 */
.L_x_3475:
        /* <DEDUP_REMOVED lines=84> */
.L_x_3477:
[----:B-1----:R-:W-:Y:S05]  /*0950*/  BSYNC B0 ;  /* 0x0000000000007941 */ /* 0x002fea0003800000 */
.L_x_3476:
        /* <DEDUP_REMOVED lines=13> */
.L_x_3479:
[----:B------:R-:W-:Y:S05]  /*0a30*/  BSYNC B0 ;  /* 0x0000000000007941 */ /* 0x000fea0003800000 */
.L_x_3478:
        /* <DEDUP_REMOVED lines=12> */
.L_x_3481:
[----:B------:R-:W-:Y:S05]  /*0b00*/  BSYNC B0 ;  /* 0x0000000000007941 */ /* 0x000fea0003800000 */
.L_x_3480:
        /* <DEDUP_REMOVED lines=11> */
.L_x_3483:
[----:B------:R-:W-:Y:S05]  /*0bc0*/  BSYNC B0 ;  /* 0x0000000000007941 */ /* 0x000fea0003800000 */
.L_x_3482:
        /* <DEDUP_REMOVED lines=11> */
.L_x_3485:
[----:B------:R-:W-:Y:S05]  /*0c80*/  BSYNC B0 ;  /* 0x0000000000007941 */ /* 0x000fea0003800000 */
.L_x_3484:
        /* <DEDUP_REMOVED lines=11> */
.L_x_3487:
[----:B------:R-:W-:Y:S05]  /*0d40*/  BSYNC B0 ;  /* 0x0000000000007941 */ /* 0x000fea0003800000 */
.L_x_3486:
        /* <DEDUP_REMOVED lines=11> */
.L_x_3489:
[----:B------:R-:W-:Y:S05]  /*0e00*/  BSYNC B0 ;  /* 0x0000000000007941 */ /* 0x000fea0003800000 */
.L_x_3488:
        /* <DEDUP_REMOVED lines=11> */
.L_x_3491:
[----:B------:R-:W-:Y:S05]  /*0ec0*/  BSYNC B0 ;  /* 0x0000000000007941 */ /* 0x000fea0003800000 */
.L_x_3490:
        /* <DEDUP_REMOVED lines=18> */
.L_x_3494:
[----:B0-----:R-:W-:-:S13]  /*0ff0*/  ISETP.GE.AND P0, PT, R12, R11, PT ;  /* 0x0000000b0c00720c */ /* 0x001fda0003f06270 */
[----:B------:R-:W-:Y:S05]  /*1000*/  @P0 BRA `(.L_x_3496) ;  /* 0x000000c000000947 */ /* 0x000fea0003800000 */
[----:B------:R-:W-:Y:S01]  /*1010*/  IMAD.IADD R2, R0, 0x1, R12 ;  /* 0x0000000100027824 */ /* 0x000fe200078e020c */
[----:B------:R-:W-:Y:S01]  /*1020*/  IADD3 R12, R12, 0x80, RZ ;  /* 0x000000800c0c7810 */ /* 0x000fe20007ffe0ff */
[----:B------:R-:W-:-:S04]  /*1030*/  IMAD.MOV.U32 R3, RZ, RZ, 0x2 ;  /* 0x00000002ff037424 */ /* 0x000fc800078e00ff */
[----:B------:R-:W-:-:S05]  /*1040*/  IMAD.WIDE.U32 R2, R2, R3, c[0x0][0x168] ;  /* 0x00005a0002027625 */ /* 0x000fca00078e0003 */
[----:B------:R0:W-:Y:S02]  /*1050*/  STG.E.U16 [R2.64], R7 ;  /* 0x0000000702007986 */ /* 0x0001e4000c101504 */
.L_x_3495:
[----:B------:R-:W-:-:S13]  /*1060*/  ISETP.GE.AND P0, PT, R12, R11, PT ;  /* 0x0000000b0c00720c */ /* 0x000fda0003f06270 */
[----:B------:R-:W-:Y:S05]  /*1070*/  @P0 BRA `(.L_x_3497) ;  /* 0x000000d000000947 */ /* 0x000fea0003800000 */
[----:B0-----:R-:W-:Y:S01]  /*1080*/  IMAD.IADD R2, R0, 0x1, R12 ;  /* 0x0000000100027824 */ /* 0x001fe200078e020c */
[----:B------:R-:W-:Y:S01]  /*1090*/  IADD3 R12, R12, 0x80, RZ ;  /* 0x000000800c0c7810 */ /* 0x000fe20007ffe0ff */
[----:B------:R-:W-:-:S04]  /*10a0*/  IMAD.MOV.U32 R3, RZ, RZ, 0x2 ;  /* 0x00000002ff037424 */ /* 0x000fc800078e00ff */
[----:B------:R-:W-:-:S05]  /*10b0*/  IMAD.WIDE.U32 R2, R2, R3, c[0x0][0x168] ;  /* 0x00005a0002027625 */ /* 0x000fca00078e0003 */
[----:B------:R0:W-:Y:S02]  /*10c0*/  STG.E.U16 [R2.64], R8 ;  /* 0x0000000802007986 */ /* 0x0001e4000c101504 */
.L_x_3496:
        /* <DEDUP_REMOVED lines=8> */
.L_x_3497:
[----:B------:R-:W-:Y:S05]  /*1150*/  BSYNC B1 ;  /* 0x0000000000017941 */ /* 0x000fea0003800000 */
.L_x_3493:
[----:B------:R-:W-:-:S13]  /*1160*/  ISETP.GE.AND P0, PT, R12, R11, PT ;  /* 0x0000000b0c00720c */ /* 0x000fda0003f06270 */
[----:B0-----:R-:W-:Y:S01]  /*1170*/  @!P0 IMAD.IADD R2, R0, 0x1, R12 ;  /* 0x0000000100028824 */ /* 0x001fe200078e020c */
[----:B------:R-:W-:Y:S01]  /*1180*/  @!P0 IADD3 R12, R12, 0x80, RZ ;  /* 0x000000800c0c8810 */ /* 0x000fe20007ffe0ff */
[----:B------:R-:W-:-:S04]  /*1190*/  @!P0 IMAD.MOV.U32 R3, RZ, RZ, 0x2 ;  /* 0x00000002ff038424 */ /* 0x000fc800078e00ff */
[----:B------:R-:W-:-:S05]  /*11a0*/  @!P0 IMAD.WIDE.U32 R2, R2, R3, c[0x0][0x168] ;  /* 0x00005a0002028625 */ /* 0x000fca00078e0003 */
[----:B-----5:R0:W-:Y:S02]  /*11b0*/  @!P0 STG.E.U16 [R2.64], R13 ;  /* 0x0000000d02008986 */ /* 0x0201e4000c101504 */
.L_x_3498:
[----:B------:R-:W-:Y:S05]  /*11c0*/  BSYNC B0 ;  /* 0x0000000000007941 */ /* 0x000fea0003800000 */
.L_x_3492:
        /* <DEDUP_REMOVED lines=8> */
.L_x_3499:
        /* <DEDUP_REMOVED lines=11> */
.L_x_21468:


//--------------------- .text._ZN2at6native29vectorized_elementwise_kernelILi8ENS0_13BUnaryFunctorIN3c104HalfES4_S4_ZZZNS0_15binary_internal21div_trunc_kernel_cudaERNS_18TensorIteratorBaseEENKUlvE1_clEvENKUlvE1_clEvEUlS4_S4_E_EESt5arrayIPcLm2EEEEviT0_T1_ --------------------------
	.section	.text._ZN2at6native29vectorized_elementwise_kernelILi8ENS0_13BUnaryFunctorIN3c104HalfES4_S4_ZZZNS0_15binary_internal21div_trunc_kernel_cudaERNS_18TensorIteratorBaseEENKUlvE1_clEvENKUlvE1_clEvEUlS4_S4_E_EESt5arrayIPcLm2EEEEviT0_T1_,"ax",@progbits
	.sectioninfo	@"SHI_REGISTERS=4"
	.align	128
        .global         _ZN2at6native29vectorized_elementwise_kernelILi8ENS0_13BUnaryFunctorIN3c104HalfES4_S4_ZZZNS0_15binary_internal21div_trunc_kernel_cudaERNS_18TensorIteratorBaseEENKUlvE1_clEvENKUlvE1_clEvEUlS4_S4_E_EESt5arrayIPcLm2EEEEviT0_T1_
        .type           _ZN2at6native29vectorized_elementwise_kernelILi8ENS0_13BUnaryFunctorIN3c104HalfES4_S4_ZZZNS0_15binary_internal21div_trunc_kernel_cudaERNS_18TensorIteratorBaseEENKUlvE1_clEvENKUlvE1_clEvEUlS4_S4_E_EESt5arrayIPcLm2EEEEviT0_T1_,@function
        .size           _ZN2at6native29vectorized_elementwise_kernelILi8ENS0_13BUnaryFunctorIN3c104HalfES4_S4_ZZZNS0_15binary_internal21div_trunc_kernel_cudaERNS_18TensorIteratorBaseEENKUlvE1_clEvENKUlvE1_clEvEUlS4_S4_E_EESt5arrayIPcLm2EEEEviT0_T1_,(.L_x_21469 - _ZN2at6native29vectorized_elementwise_kernelILi8ENS0_13BUnaryFunctorIN3c104HalfES4_S4_ZZZNS0_15binary_internal21div_trunc_kernel_cudaERNS_18TensorIteratorBaseEENKUlvE1_clEvENKUlvE1_clEvEUlS4_S4_E_EESt5arrayIPcLm2EEEEviT0_T1_)
        .other          _ZN2at6native29vectorized_elementwise_kernelILi8ENS0_13BUnaryFunctorIN3c104HalfES4_S4_ZZZNS0_15binary_internal21div_trunc_kernel_cudaERNS_18TensorIteratorBaseEENKUlvE1_clEvENKUlvE1_clEvEUlS4_S4_E_EESt5arrayIPcLm2EEEEviT0_T1_,@"STO_CUDA_ENTRY STV_DEFAULT"
_ZN2at6native29vectorized_elementwise_kernelILi8ENS0_13BUnaryFunctorIN3c104HalfES4_S4_ZZZNS0_15binary_internal21div_trunc_kernel_cudaERNS_18TensorIteratorBaseEENKUlvE1_clEvENKUlvE1_clEvEUlS4_S4_E_EESt5arrayIPcLm2EEEEviT0_T1_:
.text._ZN2at6native29vectorized_elementwise_kernelILi8ENS0_13BUnaryFunctorIN3c104HalfES4_S4_ZZZNS0_15binary_internal21div_trunc_kernel_cudaERNS_18TensorIteratorBaseEENKUlvE1_clEvENKUlvE1_clEvEUlS4_S4_E_EESt5arrayIPcLm2EEEEviT0_T1_:
[----:B------:R-:W-:Y:S02]  /*0000*/  MOV R1, c[0x0][0x28] ;  /* 0x00000a0000017a02 */ /* 0x000fe40000000f00 */
[----:B------:R-:W-:Y:S05]  /*0010*/  EXIT ;  /* 0x000000000000794d */ /* 0x000fea0003800000 */
.L_x_3500:
        /* <DEDUP_REMOVED lines=14> */
.L_x_21469:


//--------------------- .text._ZN2at6native18elementwise_kernelILi128ELi4EZNS0_15gpu_kernel_implINS0_13AUnaryFunctorIN3c104HalfES5_S5_ZZZNS0_15binary_internal21div_trunc_kernel_cudaERNS_18TensorIteratorBaseEENKUlvE1_clEvENKUlvE1_clEvEUlS5_S5_E_EEEEvS8_RKT_EUliE_EEviT1_ --------------------------
	.section	.text._ZN2at6native18elementwise_kernelILi128ELi4EZNS0_15gpu_kernel_implINS0_13AUnaryFunctorIN3c104HalfES5_S5_ZZZNS0_15binary_internal21div_trunc_kernel_cudaERNS_18TensorIteratorBaseEENKUlvE1_clEvENKUlvE1_clEvEUlS5_S5_E_EEEEvS8_RKT_EUliE_EEviT1_,"ax",@progbits
	.sectioninfo	@"SHI_REGISTERS=26"
	.align	128
        .global         _ZN2at6native18elementwise_kernelILi128ELi4EZNS0_15gpu_kernel_implINS0_13AUnaryFunctorIN3c104HalfES5_S5_ZZZNS0_15binary_internal21div_trunc_kernel_cudaERNS_18TensorIteratorBaseEENKUlvE1_clEvENKUlvE1_clEvEUlS5_S5_E_EEEEvS8_RKT_EUliE_EEviT1_
        .type           _ZN2at6native18elementwise_kernelILi128ELi4EZNS0_15gpu_kernel_implINS0_13AUnaryFunctorIN3c104HalfES5_S5_ZZZNS0_15binary_internal21div_trunc_kernel_cudaERNS_18TensorIteratorBaseEENKUlvE1_clEvENKUlvE1_clEvEUlS5_S5_E_EEEEvS8_RKT_EUliE_EEviT1_,@function
        .size           _ZN2at6native18elementwise_kernelILi128ELi4EZNS0_15gpu_kernel_implINS0_13AUnaryFunctorIN3c104HalfES5_S5_ZZZNS0_15binary_internal21div_trunc_kernel_cudaERNS_18TensorIteratorBaseEENKUlvE1_clEvENKUlvE1_clEvEUlS5_S5_E_EEEEvS8_RKT_EUliE_EEviT1_,(.L_x_21470 - _ZN2at6native18elementwise_kernelILi128ELi4EZNS0_15gpu_kernel_implINS0_13AUnaryFunctorIN3c104HalfES5_S5_ZZZNS0_15binary_internal21div_trunc_kernel_cudaERNS_18TensorIteratorBaseEENKUlvE1_clEvENKUlvE1_clEvEUlS5_S5_E_EEEEvS8_RKT_EUliE_EEviT1_)
        .other          _ZN2at6native18elementwise_kernelILi128ELi4EZNS0_15gpu_kernel_implINS0_13AUnaryFunctorIN3c104HalfES5_S5_ZZZNS0_15binary_internal21div_trunc_kernel_cudaERNS_18TensorIteratorBaseEENKUlvE1_clEvENKUlvE1_clEvEUlS5_S5_E_EEEEvS8_RKT_EUliE_EEviT1_,@"STO_CUDA_ENTRY STV_DEFAULT"
_ZN2at6native18elementwise_kernelILi128ELi4EZNS0_15gpu_kernel_implINS0_13AUnaryFunctorIN3c104HalfES5_S5_ZZZNS0_15binary_internal21div_trunc_kernel_cudaERNS_18TensorIteratorBaseEENKUlvE1_clEvENKUlvE1_clEvEUlS5_S5_E_EEEEvS8_RKT_EUliE_EEviT1_:
.text._ZN2at6native18elementwise_kernelILi128ELi4EZNS0_15gpu_kernel_implINS0_13AUnaryFunctorIN3c104HalfES5_S5_ZZZNS0_15binary_internal21div_trunc_kernel_cudaERNS_18TensorIteratorBaseEENKUlvE1_clEvENKUlvE1_clEvEUlS5_S5_E_EEEEvS8_RKT_EUliE_EEviT1_:
        /* <DEDUP_REMOVED lines=237> */
.L_x_3503:
        /* <DEDUP_REMOVED lines=20> */
.L_x_3507:
[----:B------:R-:W2:Y:S02]  /*1010*/  LDG.E.U8 R2, [R2.64] ;  /* 0x0000002402027981 */ /* 0x000ea4000c1e1100 */
[----:B--2---:R-:W0:Y:S02]  /*1020*/  I2F.U16 R0, R2 ;  /* 0x0000000200007306 */ /* 0x004e240000101000 */
[----:B0-----:R-:W-:Y:S01]  /*1030*/  F2FP.PACK_AB R0, RZ, R0 ;  /* 0x00000000ff00723e */ /* 0x001fe200000000ff */
[----:B------:R-:W-:Y:S05]  /*1040*/  BRA `(.L_x_3509) ;  /* 0x00000e1000007947 */ /* 0x000fea0003800000 */
.L_x_3506:
        /* <DEDUP_REMOVED lines=10> */
.L_x_3511:
[----:B------:R-:W2:Y:S02]  /*10f0*/  LDG.E R2, [R2.64] ;  /* 0x0000002402027981 */ /* 0x000ea4000c1e1900 */
[----:B--2---:R-:W0:Y:S02]  /*1100*/  I2F R0, R2 ;  /* 0x0000000200007306 */ /* 0x004e240000201400 */
[----:B0-----:R-:W-:Y:S01]  /*1110*/  F2FP.PACK_AB R0, RZ, R0 ;  /* 0x00000000ff00723e */ /* 0x001fe200000000ff */
[----:B------:R-:W-:Y:S05]  /*1120*/  BRA `(.L_x_3509) ;  /* 0x00000d3000007947 */ /* 0x000fea0003800000 */
.L_x_3510:
[----:B------:R-:W2:Y:S02]  /*1130*/  LDG.E.U16 R2, [R2.64] ;  /* 0x0000002402027981 */ /* 0x000ea4000c1e1500 */
[----:B--2---:R-:W0:Y:S02]  /*1140*/  I2F.S16 R0, R2 ;  /* 0x0000000200007306 */ /* 0x004e240000101400 */
[----:B0-----:R-:W-:Y:S01]  /*1150*/  F2FP.PACK_AB R0, RZ, R0 ;  /* 0x00000000ff00723e */ /* 0x001fe200000000ff */
[----:B------:R-:W-:Y:S05]  /*1160*/  BRA `(.L_x_3509) ;  /* 0x00000cf000007947 */ /* 0x000fea0003800000 */
.L_x_3505:
        /* <DEDUP_REMOVED lines=9> */
.L_x_3513:
[----:B------:R0:W5:Y:S01]  /*1200*/  LDG.E.U16 R0, [R2.64] ;  /* 0x0000002402007981 */ /* 0x000162000c1e1500 */
[----:B------:R-:W-:Y:S05]  /*1210*/  BRA `(.L_x_3509) ;  /* 0x00000c4000007947 */ /* 0x000fea0003800000 */
.L_x_3512:
        /* <DEDUP_REMOVED lines=9> */
.L_x_3515:
[----:B------:R0:W5:Y:S01]  /*12b0*/  LDG.E.U16 R0, [R2.64] ;  /* 0x0000002402007981 */ /* 0x000162000c1e1500 */
[----:B------:R-:W-:Y:S05]  /*12c0*/  BRA `(.L_x_3509) ;  /* 0x00000b9000007947 */ /* 0x000fea0003800000 */
.L_x_3514:
[----:B------:R-:W2:Y:S02]  /*12d0*/  LDG.E.64 R2, [R2.64] ;  /* 0x0000002402027981 */ /* 0x000ea4000c1e1b00 */
[----:B--2---:R-:W0:Y:S01]  /*12e0*/  F2F.F32.F64 R0, R2 ;  /* 0x0000000200007310 */ /* 0x004e220000301000 */
[----:B------:R-:W0:-:S14]  /*12f0*/  DSETP.GEU.AND P0, PT, |R2|, c[0x2][0x0], PT ;  /* 0x008000000200762a */ /* 0x000e1c0003f0e200 */
[----:B0-----:R-:W-:-:S05]  /*1300*/  @!P0 FMUL R0, R0, 1.175494350822287508e-38 ;  /* 0x0080000000008820 */ /* 0x001fca0000400000 */
[----:B------:R-:W-:Y:S01]  /*1310*/  F2FP.PACK_AB R0, RZ, R0 ;  /* 0x00000000ff00723e */ /* 0x000fe200000000ff */
[----:B------:R-:W-:Y:S05]  /*1320*/  BRA `(.L_x_3509) ;  /* 0x00000b3000007947 */ /* 0x000fea0003800000 */
.L_x_3504:
        /* <DEDUP_REMOVED lines=13> */
.L_x_3518:
[----:B------:R-:W2:Y:S02]  /*1400*/  LDG.E.64 R2, [R2.64] ;  /* 0x0000002402027981 */ /* 0x000ea4000c1e1b00 */
[----:B--2---:R-:W0:Y:S01]  /*1410*/  F2F.F32.F64 R0, R2 ;  /* 0x0000000200007310 */ /* 0x004e220000301000 */
[----:B------:R-:W0:-:S14]  /*1420*/  DSETP.GEU.AND P0, PT, |R2|, c[0x2][0x0], PT ;  /* 0x008000000200762a */ /* 0x000e1c0003f0e200 */
[----:B0-----:R-:W-:-:S05]  /*1430*/  @!P0 FMUL R0, R0, 1.175494350822287508e-38 ;  /* 0x0080000000008820 */ /* 0x001fca0000400000 */
[----:B------:R-:W-:Y:S01]  /*1440*/  F2FP.PACK_AB R0, RZ, R0 ;  /* 0x00000000ff00723e */ /* 0x000fe200000000ff */
[----:B------:R-:W-:Y:S05]  /*1450*/  BRA `(.L_x_3509) ;  /* 0x00000a0000007947 */ /* 0x000fea0003800000 */
.L_x_3517:
        /* <DEDUP_REMOVED lines=28> */
.L_x_3520:
        /* <DEDUP_REMOVED lines=15> */
.L_x_3519:
[----:B------:R-:W2:Y:S02]  /*1710*/  LDG.E.U16 R0, [R2.64] ;  /* 0x0000002402007981 */ /* 0x000ea4000c1e1500 */
[----:B--2---:R-:W-:-:S04]  /*1720*/  PRMT R0, RZ, 0x5410, R0 ;  /* 0x00005410ff007816 */ /* 0x004fc80000000000 */
[----:B------:R-:W-:Y:S01]  /*1730*/  F2FP.PACK_AB R0, RZ, R0 ;  /* 0x00000000ff00723e */ /* 0x000fe200000000ff */
[----:B------:R-:W-:Y:S05]  /*1740*/  BRA `(.L_x_3509) ;  /* 0x0000071000007947 */ /* 0x000fea0003800000 */
.L_x_3516:
        /* <DEDUP_REMOVED lines=12> */
.L_x_3523:
        /* <DEDUP_REMOVED lines=21> */
.L_x_3527:
[----:B------:R-:W-:Y:S05]  /*1960*/  BSYNC B1 ;  /* 0x0000000000017941 */ /* 0x000fea0003800000 */
.L_x_3526:
[----:B------:R-:W-:Y:S01]  /*1970*/  LEA R3, R0, 0x3b800000, 0x17 ;  /* 0x3b80000000037811 */ /* 0x000fe200078eb8ff */
[----:B------:R-:W-:-:S05]  /*1980*/  IMAD.SHL.U32 R0, R2, 0x100000, RZ ;  /* 0x0010000002007824 */ /* 0x000fca00078e00ff */
[----:B------:R-:W-:Y:S02]  /*1990*/  LOP3.LUT R0, R3, R0, R4, 0xfe, !PT ;  /* 0x0000000003007212 */ /* 0x000fe400078efe04 */
.L_x_3525:
[----:B------:R-:W-:Y:S05]  /*19a0*/  BSYNC B0 ;  /* 0x0000000000007941 */ /* 0x000fea0003800000 */
.L_x_3524:
[----:B------:R-:W-:Y:S01]  /*19b0*/  F2FP.PACK_AB R0, RZ, R0 ;  /* 0x00000000ff00723e */ /* 0x000fe200000000ff */
[----:B------:R-:W-:Y:S05]  /*19c0*/  BRA `(.L_x_3509) ;  /* 0x0000049000007947 */ /* 0x000fea0003800000 */
.L_x_3522:
        /* <DEDUP_REMOVED lines=21> */
.L_x_3531:
[----:B------:R-:W-:Y:S05]  /*1b20*/  BSYNC B1 ;  /* 0x0000000000017941 */ /* 0x000fea0003800000 */
.L_x_3530:
[----:B------:R-:W-:Y:S01]  /*1b30*/  LEA R3, R0, 0x37800000, 0x17 ;  /* 0x3780000000037811 */ /* 0x000fe200078eb8ff */
[----:B------:R-:W-:-:S05]  /*1b40*/  IMAD.SHL.U32 R0, R2, 0x200000, RZ ;  /* 0x0020000002007824 */ /* 0x000fca00078e00ff */
[----:B------:R-:W-:Y:S02]  /*1b50*/  LOP3.LUT R0, R3, R0, R4, 0xfe, !PT ;  /* 0x0000000003007212 */ /* 0x000fe400078efe04 */
.L_x_3529:
[----:B------:R-:W-:Y:S05]  /*1b60*/  BSYNC B0 ;  /* 0x0000000000007941 */ /* 0x000fea0003800000 */
.L_x_3528:
[----:B------:R-:W-:Y:S01]  /*1b70*/  F2FP.PACK_AB R0, RZ, R0 ;  /* 0x00000000ff00723e */ /* 0x000fe200000000ff */
[----:B------:R-:W-:Y:S05]  /*1b80*/  BRA `(.L_x_3509) ;  /* 0x000002d000007947 */ /* 0x000fea0003800000 */
.L_x_3521:
        /* <DEDUP_REMOVED lines=14> */
.L_x_3535:
[----:B------:R-:W-:Y:S05]  /*1c70*/  BSYNC B0 ;  /* 0x0000000000007941 */ /* 0x000fea0003800000 */
.L_x_3534:
[----:B------:R-:W-:Y:S01]  /*1c80*/  F2FP.PACK_AB R0, RZ, R0 ;  /* 0x00000000ff00723e */ /* 0x000fe200000000ff */
[----:B------:R-:W-:Y:S05]  /*1c90*/  BRA `(.L_x_3509) ;  /* 0x000001c000007947 */ /* 0x000fea0003800000 */
.L_x_3508:
        /* <DEDUP_REMOVED lines=21> */
.L_x_3533:
[----:B------:R-:W2:Y:S02]  /*1df0*/  LDG.E.64 R2, [R2.64] ;  /* 0x0000002402027981 */ /* 0x000ea4000c1e1b00 */
[----:B--2---:R-:W0:Y:S02]  /*1e00*/  I2F.U64 R0, R2 ;  /* 0x0000000200007312 */ /* 0x004e240000301000 */
[----:B0-----:R-:W-:Y:S01]  /*1e10*/  F2FP.PACK_AB R0, RZ, R0 ;  /* 0x00000000ff00723e */ /* 0x001fe200000000ff */
[----:B------:R-:W-:Y:S05]  /*1e20*/  BRA `(.L_x_3509) ;  /* 0x0000003000007947 */ /* 0x000fea0003800000 */
.L_x_3532:
[----:B------:R-:W2:Y:S02]  /*1e30*/  LDG.E R2, [R2.64] ;  /* 0x0000002402027981 */ /* 0x000ea4000c1e1900 */
[----:B--2---:R-:W0:Y:S02]  /*1e40*/  I2F.U32 R0, R2 ;  /* 0x0000000200007306 */ /* 0x004e240000201000 */
[----:B0-----:R-:W-:-:S06]  /*1e50*/  F2FP.PACK_AB R0, RZ, R0 ;  /* 0x00000000ff00723e */ /* 0x001fcc00000000ff */
.L_x_3509:
[----:B------:R-:W1:Y:S01]  /*1e60*/  LDC.U16 R4, c[0x0][0x372] ;  /* 0x0000dc80ff047b82 */ /* 0x000e620000000400 */
[----:B0----5:R-:W-:-:S04]  /*1e70*/  HADD2.F32 R2, -RZ, R0.H0_H0 ;  /* 0x20000000ff027230 */ /* 0x021fc80000004100 */
[----:B------:R-:W0:Y:S03]  /*1e80*/  MUFU.RCP R3, R2 ;  /* 0x0000000200037308 */ /* 0x000e260000001000 */
[----:B------:R-:W2:Y:S01]  /*1e90*/  LDC.U8 R5, c[0x0][0x374] ;  /* 0x0000dd00ff057b82 */ /* 0x000ea20000000000 */
[----:B-1----:R-:W-:-:S05]  /*1ea0*/  HADD2.F32 R0, -RZ, R4.H0_H0 ;  /* 0x20000004ff007230 */ /* 0x002fca0000004100 */
[----:B0-----:R-:W-:Y:S01]  /*1eb0*/  FMUL.FTZ R0, R0, R3 ;  /* 0x0000000300007220 */ /* 0x001fe20000410000 */
[----:B--2---:R-:W-:-:S04]  /*1ec0*/  PRMT R3, R5, 0x9910, RZ ;  /* 0x0000991005037816 */ /* 0x004fc800000000ff */
        /* <DEDUP_REMOVED lines=18> */
.L_x_3539:
[----:B------:R-:W-:-:S06]  /*1ff0*/  HADD2.F32 R3, -RZ, R4.H0_H0 ;  /* 0x20000004ff037230 */ /* 0x000fcc0000004100 */
[----:B------:R-:W0:Y:S02]  /*2000*/  F2I.S64.TRUNC R2, R3 ;  /* 0x0000000300027311 */ /* 0x000e24000020d900 */
[----:B0-----:R0:W-:Y:S01]  /*2010*/  STG.E.U8 [R16.64], R2 ;  /* 0x0000000210007986 */ /* 0x0011e2000c101124 */
[----:B------:R-:W-:Y:S05]  /*2020*/  BRA `(.L_x_3541) ;  /* 0x00000e4000007947 */ /* 0x000fea0003800000 */
.L_x_3538:
        /* <DEDUP_REMOVED lines=10> */
.L_x_3543:
[----:B------:R-:W-:-:S04]  /*20d0*/  HADD2.F32 R4, -RZ, R4.H0_H0 ;  /* 0x20000004ff047230 */ /* 0x000fc80000004100 */
[----:B------:R-:W0:Y:S02]  /*20e0*/  F2I.FTZ.TRUNC.NTZ R3, R4 ;  /* 0x0000000400037305 */ /* 0x000e24000021f100 */
[----:B0-----:R0:W-:Y:S01]  /*20f0*/  STG.E [R16.64], R3 ;  /* 0x0000000310007986 */ /* 0x0011e2000c101924 */
[----:B------:R-:W-:Y:S05]  /*2100*/  BRA `(.L_x_3541) ;  /* 0x00000d6000007947 */ /* 0x000fea0003800000 */
.L_x_3542:
[----:B------:R-:W-:-:S04]  /*2110*/  HADD2.F32 R4, -RZ, R4.H0_H0 ;  /* 0x20000004ff047230 */ /* 0x000fc80000004100 */
[----:B------:R-:W0:Y:S02]  /*2120*/  F2I.FTZ.TRUNC.NTZ R3, R4 ;  /* 0x0000000400037305 */ /* 0x000e24000021f100 */
[----:B0-----:R0:W-:Y:S01]  /*2130*/  STG.E.U16 [R16.64], R3 ;  /* 0x0000000310007986 */ /* 0x0011e2000c101524 */
[----:B------:R-:W-:Y:S05]  /*2140*/  BRA `(.L_x_3541) ;  /* 0x00000d2000007947 */ /* 0x000fea0003800000 */
.L_x_3537:
        /* <DEDUP_REMOVED lines=9> */
.L_x_3545:
[----:B------:R0:W-:Y:S01]  /*21e0*/  STG.E.U16 [R16.64], R4 ;  /* 0x0000000410007986 */ /* 0x0001e2000c101524 */
[----:B------:R-:W-:Y:S05]  /*21f0*/  BRA `(.L_x_3541) ;  /* 0x00000c7000007947 */ /* 0x000fea0003800000 */
.L_x_3544:
        /* <DEDUP_REMOVED lines=10> */
.L_x_3547:
[----:B------:R-:W-:-:S05]  /*22a0*/  HADD2.F32 R0, -RZ, R4.H0_H0 ;  /* 0x20000004ff007230 */ /* 0x000fca0000004100 */
[----:B------:R-:W-:-:S04]  /*22b0*/  F2FP.PACK_AB R0, RZ, R0 ;  /* 0x00000000ff00723e */ /* 0x000fc800000000ff */
[----:B------:R-:W-:-:S05]  /*22c0*/  PRMT R0, R0, 0x5410, RZ ;  /* 0x0000541000007816 */ /* 0x000fca00000000ff */
[----:B------:R0:W-:Y:S01]  /*22d0*/  STG.E [R16.64], R0 ;  /* 0x0000000010007986 */ /* 0x0001e2000c101924 */
[----:B------:R-:W-:Y:S05]  /*22e0*/  BRA `(.L_x_3541) ;  /* 0x00000b8000007947 */ /* 0x000fea0003800000 */
.L_x_3546:
[----:B------:R-:W-:-:S05]  /*22f0*/  HADD2.F32 R2, -RZ, R4.H0_H0 ;  /* 0x20000004ff027230 */ /* 0x000fca0000004100 */
[----:B------:R-:W-:-:S06]  /*2300*/  FMUL.FTZ R2, R2, 1 ;  /* 0x3f80000002027820 */ /* 0x000fcc0000410000 */
[----:B------:R-:W0:Y:S02]  /*2310*/  F2F.F64.F32 R2, R2 ;  /* 0x0000000200027310 */ /* 0x000e240000201800 */
[----:B0-----:R0:W-:Y:S01]  /*2320*/  STG.E.64 [R16.64], R2 ;  /* 0x0000000210007986 */ /* 0x0011e2000c101b24 */
[----:B------:R-:W-:Y:S05]  /*2330*/  BRA `(.L_x_3541) ;  /* 0x00000b3000007947 */ /* 0x000fea0003800000 */
.L_x_3536:
        /* <DEDUP_REMOVED lines=13> */
.L_x_3550:
[----:B------:R-:W-:Y:S01]  /*2410*/  HADD2.F32 R4, -RZ, R4.H0_H0 ;  /* 0x20000004ff047230 */ /* 0x000fe20000004100 */
[----:B------:R-:W-:-:S04]  /*2420*/  CS2R R6, SRZ ;  /* 0x0000000000067805 */ /* 0x000fc8000001ff00 */
[----:B------:R-:W-:-:S06]  /*2430*/  FMUL.FTZ R4, R4, 1 ;  /* 0x3f80000004047820 */ /* 0x000fcc0000410000 */
[----:B------:R-:W0:Y:S02]  /*2440*/  F2F.F64.F32 R4, R4 ;  /* 0x0000000400047310 */ /* 0x000e240000201800 */
[----:B0-----:R0:W-:Y:S01]  /*2450*/  STG.E.128 [R16.64], R4 ;  /* 0x0000000410007986 */ /* 0x0011e2000c101d24 */
[----:B------:R-:W-:Y:S05]  /*2460*/  BRA `(.L_x_3541) ;  /* 0x00000a0000007947 */ /* 0x000fea0003800000 */
.L_x_3549:
        /* <DEDUP_REMOVED lines=21> */
.L_x_3554:
[----:B------:R-:W-:Y:S05]  /*25c0*/  BSYNC B0 ;  /* 0x0000000000007941 */ /* 0x000fea0003800000 */
.L_x_3553:
[----:B------:R-:W-:-:S05]  /*25d0*/  LOP3.LUT R3, R0, R3, RZ, 0xfc, !PT ;  /* 0x0000000300037212 */ /* 0x000fca00078efcff */
[----:B------:R0:W-:Y:S01]  /*25e0*/  STG.E.U8 [R16.64], R3 ;  /* 0x0000000310007986 */ /* 0x0001e2000c101124 */
[----:B------:R-:W-:Y:S05]  /*25f0*/  BRA `(.L_x_3541) ;  /* 0x0000087000007947 */ /* 0x000fea0003800000 */
.L_x_3552:
        /* <DEDUP_REMOVED lines=13> */
.L_x_3556:
[----:B------:R-:W-:Y:S01]  /*26d0*/  IMAD.MOV.U32 R0, RZ, RZ, 0x7f ;  /* 0x0000007fff007424 */ /* 0x000fe200078e00ff */
[----:B------:R-:W-:-:S04]  /*26e0*/  ISETP.GT.U32.AND P0, PT, R2, 0x7f800000, PT ;  /* 0x7f8000000200780c */ /* 0x000fc80003f04070 */
[----:B------:R-:W-:-:S04]  /*26f0*/  SEL R0, R0, 0x7c, P0 ;  /* 0x0000007c00007807 */ /* 0x000fc80000000000 */
.L_x_3557:
[----:B------:R-:W-:Y:S05]  /*2700*/  BSYNC B0 ;  /* 0x0000000000007941 */ /* 0x000fea0003800000 */
.L_x_3555:
[----:B------:R-:W-:-:S04]  /*2710*/  LOP3.LUT R2, R3, 0x80000000, RZ, 0xc0, !PT ;  /* 0x8000000003027812 */ /* 0x000fc800078ec0ff */
[----:B------:R-:W-:-:S04]  /*2720*/  SHF.R.U32.HI R3, RZ, 0x18, R2 ;  /* 0x00000018ff037819 */ /* 0x000fc80000011602 */
[----:B------:R-:W-:-:S05]  /*2730*/  LOP3.LUT R3, R0, R3, RZ, 0xfc, !PT ;  /* 0x0000000300037212 */ /* 0x000fca00078efcff */
[----:B------:R0:W-:Y:S01]  /*2740*/  STG.E.U8 [R16.64], R3 ;  /* 0x0000000310007986 */ /* 0x0001e2000c101124 */
[----:B------:R-:W-:Y:S05]  /*2750*/  BRA `(.L_x_3541) ;  /* 0x0000071000007947 */ /* 0x000fea0003800000 */
.L_x_3551:
[----:B------:R-:W-:-:S05]  /*2760*/  HADD2.F32 R0, -RZ, R4.H0_H0 ;  /* 0x20000004ff007230 */ /* 0x000fca0000004100 */
[----:B------:R-:W-:-:S05]  /*2770*/  F2FP.BF16.PACK_AB R0, RZ, R0 ;  /* 0x00000000ff00723e */ /* 0x000fca00000010ff */
[----:B------:R0:W-:Y:S01]  /*2780*/  STG.E.U16 [R16.64], R0 ;  /* 0x0000000010007986 */ /* 0x0001e2000c101524 */
[----:B------:R-:W-:Y:S05]  /*2790*/  BRA `(.L_x_3541) ;  /* 0x000006d000007947 */ /* 0x000fea0003800000 */
.L_x_3548:
        /* <DEDUP_REMOVED lines=12> */
.L_x_3560:
        /* <DEDUP_REMOVED lines=17> */
.L_x_3563:
[----:B------:R-:W-:-:S04]  /*2970*/  LOP3.LUT R2, R3, 0x80000000, RZ, 0xc0, !PT ;  /* 0x8000000003027812 */ /* 0x000fc800078ec0ff */
[----:B------:R-:W-:-:S04]  /*2980*/  SHF.R.U32.HI R3, RZ, 0x18, R2 ;  /* 0x00000018ff037819 */ /* 0x000fc80000011602 */
[----:B------:R-:W-:-:S04]  /*2990*/  LOP3.LUT R0, R0, R3, RZ, 0xfc, !PT ;  /* 0x0000000300007212 */ /* 0x000fc800078efcff */
[----:B------:R-:W-:Y:S02]  /*29a0*/  PRMT R8, R0, 0x7610, R8 ;  /* 0x0000761000087816 */ /* 0x000fe40000000008 */
.L_x_3562:
[----:B------:R-:W-:Y:S05]  /*29b0*/  BSYNC B0 ;  /* 0x0000000000007941 */ /* 0x000fea0003800000 */
.L_x_3561:
[----:B------:R0:W-:Y:S01]  /*29c0*/  STG.E.U8 [R16.64], R8 ;  /* 0x0000000810007986 */ /* 0x0001e2000c101124 */
[----:B------:R-:W-:Y:S05]  /*29d0*/  BRA `(.L_x_3541) ;  /* 0x0000049000007947 */ /* 0x000fea0003800000 */
.L_x_3559:
        /* <DEDUP_REMOVED lines=17> */
.L_x_3566:
[----:B------:R-:W-:-:S04]  /*2af0*/  LOP3.LUT R2, R3, 0x80000000, RZ, 0xc0, !PT ;  /* 0x8000000003027812 */ /* 0x000fc800078ec0ff */
[----:B------:R-:W-:-:S04]  /*2b00*/  SHF.R.U32.HI R3, RZ, 0x18, R2 ;  /* 0x00000018ff037819 */ /* 0x000fc80000011602 */
[----:B------:R-:W-:-:S04]  /*2b10*/  LOP3.LUT R0, R0, R3, RZ, 0xfc, !PT ;  /* 0x0000000300007212 */ /* 0x000fc800078efcff */
[----:B------:R-:W-:Y:S02]  /*2b20*/  PRMT R8, R0, 0x7610, R8 ;  /* 0x0000761000087816 */ /* 0x000fe40000000008 */
.L_x_3565:
[----:B------:R-:W-:Y:S05]  /*2b30*/  BSYNC B0 ;  /* 0x0000000000007941 */ /* 0x000fea0003800000 */
.L_x_3564:
[----:B------:R0:W-:Y:S01]  /*2b40*/  STG.E.U8 [R16.64], R8 ;  /* 0x0000000810007986 */ /* 0x0001e2000c101124 */
[----:B------:R-:W-:Y:S05]  /*2b50*/  BRA `(.L_x_3541) ;  /* 0x0000031000007947 */ /* 0x000fea0003800000 */
.L_x_3558:
        /* <DEDUP_REMOVED lines=22> */
.L_x_3540:
        /* <DEDUP_REMOVED lines=20> */
.L_x_3568:
[----:B------:R-:W-:-:S06]  /*2e00*/  HADD2.F32 R2, -RZ, R4.H0_H0 ;  /* 0x20000004ff027230 */ /* 0x000fcc0000004100 */
[----:B------:R-:W0:Y:S02]  /*2e10*/  F2I.U64.TRUNC R2, R2 ;  /* 0x0000000200027311 */ /* 0x000e24000020d800 */
[----:B0-----:R0:W-:Y:S01]  /*2e20*/  STG.E.64 [R16.64], R2 ;  /* 0x0000000210007986 */ /* 0x0011e2000c101b24 */
[----:B------:R-:W-:Y:S05]  /*2e30*/  BRA `(.L_x_3541) ;  /* 0x0000003000007947 */ /* 0x000fea0003800000 */
.L_x_3567:
[----:B------:R-:W-:-:S04]  /*2e40*/  HADD2.F32 R4, -RZ, R4.H0_H0 ;  /* 0x20000004ff047230 */ /* 0x000fc80000004100 */
[----:B------:R-:W0:Y:S02]  /*2e50*/  F2I.FTZ.U32.TRUNC.NTZ R3, R4 ;  /* 0x0000000400037305 */ /* 0x000e24000021f000 */
[----:B0-----:R0:W-:Y:S02]  /*2e60*/  STG.E [R16.64], R3 ;  /* 0x0000000310007986 */ /* 0x0011e4000c101924 */
.L_x_3541:
[----:B------:R-:W-:-:S05]  /*2e70*/  IMAD R18, R18, 0x200, R23 ;  /* 0x0000020012127824 */ /* 0x000fca00078e0217 */
[----:B------:R-:W-:Y:S02]  /*2e80*/  IADD3 R19, R18, 0x80, RZ ;  /* 0x0000008012137810 */ /* 0x000fe40007ffe0ff */
.L_x_3502:
[----:B------:R-:W-:Y:S05]  /*2e90*/  BSYNC B6 ;  /* 0x0000000000067941 */ /* 0x000fea0003800000 */
.L_x_3501:
        /* <DEDUP_REMOVED lines=231> */
.L_x_3571:
        /* <DEDUP_REMOVED lines=20> */
.L_x_3575:
[----:B------:R-:W2:Y:S02]  /*3e50*/  LDG.E.U8 R2, [R2.64] ;  /* 0x0000002402027981 */ /* 0x000ea4000c1e1100 */
[----:B--2---:R-:W0:Y:S02]  /*3e60*/  I2F.U16 R0, R2 ;  /* 0x0000000200007306 */ /* 0x004e240000101000 */
[----:B0-----:R-:W-:Y:S01]  /*3e70*/  F2FP.PACK_AB R0, RZ, R0 ;  /* 0x00000000ff00723e */ /* 0x001fe200000000ff */
[----:B------:R-:W-:Y:S05]  /*3e80*/  BRA `(.L_x_3577) ;  /* 0x00000e1000007947 */ /* 0x000fea0003800000 */
.L_x_3574:
        /* <DEDUP_REMOVED lines=10> */
.L_x_3579:
[----:B------:R-:W2:Y:S02]  /*3f30*/  LDG.E R2, [R2.64] ;  /* 0x0000002402027981 */ /* 0x000ea4000c1e1900 */
[----:B--2---:R-:W0:Y:S02]  /*3f40*/  I2F R0, R2 ;  /* 0x0000000200007306 */ /* 0x004e240000201400 */
[----:B0-----:R-:W-:Y:S01]  /*3f50*/  F2FP.PACK_AB R0, RZ, R0 ;  /* 0x00000000ff00723e */ /* 0x001fe200000000ff */
[----:B------:R-:W-:Y:S05]  /*3f60*/  BRA `(.L_x_3577) ;  /* 0x00000d3000007947 */ /* 0x000fea0003800000 */
.L_x_3578:
[----:B------:R-:W2:Y:S02]  /*3f70*/  LDG.E.U16 R2, [R2.64] ;  /* 0x0000002402027981 */ /* 0x000ea4000c1e1500 */
[----:B--2---:R-:W0:Y:S02]  /*3f80*/  I2F.S16 R0, R2 ;  /* 0x0000000200007306 */ /* 0x004e240000101400 */
[----:B0-----:R-:W-:Y:S01]  /*3f90*/  F2FP.PACK_AB R0, RZ, R0 ;  /* 0x00000000ff00723e */ /* 0x001fe200000000ff */
[----:B------:R-:W-:Y:S05]  /*3fa0*/  BRA `(.L_x_3577) ;  /* 0x00000cf000007947 */ /* 0x000fea0003800000 */
.L_x_3573:
        /* <DEDUP_REMOVED lines=9> */
.L_x_3581:
[----:B------:R0:W5:Y:S01]  /*4040*/  LDG.E.U16 R0, [R2.64] ;  /* 0x0000002402007981 */ /* 0x000162000c1e1500 */
[----:B------:R-:W-:Y:S05]  /*4050*/  BRA `(.L_x_3577) ;  /* 0x00000c4000007947 */ /* 0x000fea0003800000 */
.L_x_3580:
        /* <DEDUP_REMOVED lines=9> */
.L_x_3583:
[----:B------:R0:W5:Y:S01]  /*40f0*/  LDG.E.U16 R0, [R2.64] ;  /* 0x0000002402007981 */ /* 0x000162000c1e1500 */
[----:B------:R-:W-:Y:S05]  /*4100*/  BRA `(.L_x_3577) ;  /* 0x00000b9000007947 */ /* 0x000fea0003800000 */
.L_x_3582:
[----:B------:R-:W2:Y:S02]  /*4110*/  LDG.E.64 R2, [R2.64] ;  /* 0x0000002402027981 */ /* 0x000ea4000c1e1b00 */
[----:B--2---:R-:W0:Y:S01]  /*4120*/  F2F.F32.F64 R0, R2 ;  /* 0x0000000200007310 */ /* 0x004e220000301000 */
[----:B------:R-:W0:-:S14]  /*4130*/  DSETP.GEU.AND P0, PT, |R2|, c[0x2][0x0], PT ;  /* 0x008000000200762a */ /* 0x000e1c0003f0e200 */
[----:B0-----:R-:W-:-:S05]  /*4140*/  @!P0 FMUL R0, R0, 1.175494350822287508e-38 ;  /* 0x0080000000008820 */ /* 0x001fca0000400000 */
[----:B------:R-:W-:Y:S01]  /*4150*/  F2FP.PACK_AB R0, RZ, R0 ;  /* 0x00000000ff00723e */ /* 0x000fe200000000ff */
[----:B------:R-:W-:Y:S05]  /*4160*/  BRA `(.L_x_3577) ;  /* 0x00000b3000007947 */ /* 0x000fea0003800000 */
.L_x_3572:
        /* <DEDUP_REMOVED lines=13> */
.L_x_3586:
[----:B------:R-:W2:Y:S02]  /*4240*/  LDG.E.64 R2, [R2.64] ;  /* 0x0000002402027981 */ /* 0x000ea4000c1e1b00 */
[----:B--2---:R-:W0:Y:S01]  /*4250*/  F2F.F32.F64 R0, R2 ;  /* 0x0000000200007310 */ /* 0x004e220000301000 */
[----:B------:R-:W0:-:S14]  /*4260*/  DSETP.GEU.AND P0, PT, |R2|, c[0x2][0x0], PT ;  /* 0x008000000200762a */ /* 0x000e1c0003f0e200 */
[----:B0-----:R-:W-:-:S05]  /*4270*/  @!P0 FMUL R0, R0, 1.175494350822287508e-38 ;  /* 0x0080000000008820 */ /* 0x001fca0000400000 */
[----:B------:R-:W-:Y:S01]  /*4280*/  F2FP.PACK_AB R0, RZ, R0 ;  /* 0x00000000ff00723e */ /* 0x000fe200000000ff */
[----:B------:R-:W-:Y:S05]  /*4290*/  BRA `(.L_x_3577) ;  /* 0x00000a0000007947 */ /* 0x000fea0003800000 */
.L_x_3585:
        /* <DEDUP_REMOVED lines=28> */
.L_x_3588:
        /* <DEDUP_REMOVED lines=15> */
.L_x_3587:
[----:B------:R-:W2:Y:S02]  /*4550*/  LDG.E.U16 R0, [R2.64] ;  /* 0x0000002402007981 */ /* 0x000ea4000c1e1500 */
[----:B--2---:R-:W-:-:S04]  /*4560*/  PRMT R0, RZ, 0x5410, R0 ;  /* 0x00005410ff007816 */ /* 0x004fc80000000000 */
[----:B------:R-:W-:Y:S01]  /*4570*/  F2FP.PACK_AB R0, RZ, R0 ;  /* 0x00000000ff00723e */ /* 0x000fe200000000ff */
[----:B------:R-:W-:Y:S05]  /*4580*/  BRA `(.L_x_3577) ;  /* 0x0000071000007947 */ /* 0x000fea0003800000 */
.L_x_3584:
        /* <DEDUP_REMOVED lines=12> */
.L_x_3591:
        /* <DEDUP_REMOVED lines=21> */
.L_x_3595:
[----:B------:R-:W-:Y:S05]  /*47a0*/  BSYNC B1 ;  /* 0x0000000000017941 */ /* 0x000fea0003800000 */
.L_x_3594:
[----:B------:R-:W-:Y:S01]  /*47b0*/  LEA R3, R0, 0x3b800000, 0x17 ;  /* 0x3b80000000037811 */ /* 0x000fe200078eb8ff */
[----:B------:R-:W-:-:S05]  /*47c0*/  IMAD.SHL.U32 R0, R2, 0x100000, RZ ;  /* 0x0010000002007824 */ /* 0x000fca00078e00ff */
[----:B------:R-:W-:Y:S02]  /*47d0*/  LOP3.LUT R0, R3, R0, R4, 0xfe, !PT ;  /* 0x0000000003007212 */ /* 0x000fe400078efe04 */
.L_x_3593:
[----:B------:R-:W-:Y:S05]  /*47e0*/  BSYNC B0 ;  /* 0x0000000000007941 */ /* 0x000fea0003800000 */
.L_x_3592:
[----:B------:R-:W-:Y:S01]  /*47f0*/  F2FP.PACK_AB R0, RZ, R0 ;  /* 0x00000000ff00723e */ /* 0x000fe200000000ff */
[----:B------:R-:W-:Y:S05]  /*4800*/  BRA `(.L_x_3577) ;  /* 0x0000049000007947 */ /* 0x000fea0003800000 */
.L_x_3590:
        /* <DEDUP_REMOVED lines=21> */
.L_x_3599:
[----:B------:R-:W-:Y:S05]  /*4960*/  BSYNC B1 ;  /* 0x0000000000017941 */ /* 0x000fea0003800000 */
.L_x_3598:
[----:B------:R-:W-:Y:S01]  /*4970*/  LEA R3, R0, 0x37800000, 0x17 ;  /* 0x3780000000037811 */ /* 0x000fe200078eb8ff */
[----:B------:R-:W-:-:S05]  /*4980*/  IMAD.SHL.U32 R0, R2, 0x200000, RZ ;  /* 0x0020000002007824 */ /* 0x000fca00078e00ff */
[----:B------:R-:W-:Y:S02]  /*4990*/  LOP3.LUT R0, R3, R0, R4, 0xfe, !PT ;  /* 0x0000000003007212 */ /* 0x000fe400078efe04 */
.L_x_3597:
[----:B------:R-:W-:Y:S05]  /*49a0*/  BSYNC B0 ;  /* 0x0000000000007941 */ /* 0x000fea0003800000 */
.L_x_3596:
[----:B------:R-:W-:Y:S01]  /*49b0*/  F2FP.PACK_AB R0, RZ, R0 ;  /* 0x00000000ff00723e */ /* 0x000fe200000000ff */
[----:B------:R-:W-:Y:S05]  /*49c0*/  BRA `(.L_x_3577) ;  /* 0x000002d000007947 */ /* 0x000fea0003800000 */
.L_x_3589:
        /* <DEDUP_REMOVED lines=14> */
.L_x_3603:
[----:B------:R-:W-:Y:S05]  /*4ab0*/  BSYNC B0 ;  /* 0x0000000000007941 */ /* 0x000fea0003800000 */
.L_x_3602:
[----:B------:R-:W-:Y:S01]  /*4ac0*/  F2FP.PACK_AB R0, RZ, R0 ;  /* 0x00000000ff00723e */ /* 0x000fe200000000ff */
[----:B------:R-:W-:Y:S05]  /*4ad0*/  BRA `(.L_x_3577) ;  /* 0x000001c000007947 */ /* 0x000fea0003800000 */
.L_x_3576:
        /* <DEDUP_REMOVED lines=21> */
.L_x_3601:
[----:B------:R-:W2:Y:S02]  /*4c30*/  LDG.E.64 R2, [R2.64] ;  /* 0x0000002402027981 */ /* 0x000ea4000c1e1b00 */
[----:B--2---:R-:W0:Y:S02]  /*4c40*/  I2F.U64 R0, R2 ;  /* 0x0000000200007312 */ /* 0x004e240000301000 */
[----:B0-----:R-:W-:Y:S01]  /*4c50*/  F2FP.PACK_AB R0, RZ, R0 ;  /* 0x00000000ff00723e */ /* 0x001fe200000000ff */
[----:B------:R-:W-:Y:S05]  /*4c60*/  BRA `(.L_x_3577) ;  /* 0x0000003000007947 */ /* 0x000fea0003800000 */
.L_x_3600:
[----:B------:R-:W2:Y:S02]  /*4c70*/  LDG.E R2, [R2.64] ;  /* 0x0000002402027981 */ /* 0x000ea4000c1e1900 */
[----:B--2---:R-:W0:Y:S02]  /*4c80*/  I2F.U32 R0, R2 ;  /* 0x0000000200007306 */ /* 0x004e240000201000 */
[----:B0-----:R-:W-:-:S06]  /*4c90*/  F2FP.PACK_AB R0, RZ, R0 ;  /* 0x00000000ff00723e */ /* 0x001fcc00000000ff */
.L_x_3577:
[----:B0-----:R-:W0:Y:S01]  /*4ca0*/  LDC.U16 R2, c[0x0][0x372] ;  /* 0x0000dc80ff027b82 */ /* 0x001e220000000400 */
[----:B-----5:R-:W-:-:S06]  /*4cb0*/  HADD2.F32 R0, -RZ, R0.H0_H0 ;  /* 0x20000000ff007230 */ /* 0x020fcc0000004100 */
[----:B------:R-:W1:Y:S01]  /*4cc0*/  MUFU.RCP R0, R0 ;  /* 0x0000000000007308 */ /* 0x000e620000001000 */
[----:B------:R-:W2:Y:S01]  /*4cd0*/  LDC.U8 R4, c[0x0][0x374] ;  /* 0x0000dd00ff047b82 */ /* 0x000ea20000000000 */
[----:B0-----:R-:W-:-:S05]  /*4ce0*/  HADD2.F32 R3, -RZ, R2.H0_H0 ;  /* 0x20000002ff037230 */ /* 0x001fca0000004100 */
[----:B-1----:R-:W-:Y:S01]  /*4cf0*/  FMUL.FTZ R2, R3, R0 ;  /* 0x0000000003027220 */ /* 0x002fe20000410000 */
        /* <DEDUP_REMOVED lines=19> */
.L_x_3607:
[----:B------:R-:W-:-:S06]  /*4e30*/  HADD2.F32 R3, -RZ, R3.H0_H0 ;  /* 0x20000003ff037230 */ /* 0x000fcc0000004100 */
[----:B------:R-:W0:Y:S02]  /*4e40*/  F2I.S64.TRUNC R2, R3 ;  /* 0x0000000300027311 */ /* 0x000e24000020d900 */
[----:B0-----:R0:W-:Y:S01]  /*4e50*/  STG.E.U8 [R16.64], R2 ;  /* 0x0000000210007986 */ /* 0x0011e2000c101124 */
[----:B------:R-:W-:Y:S05]  /*4e60*/  BRA `(.L_x_3609) ;  /* 0x00000e4000007947 */ /* 0x000fea0003800000 */
.L_x_3606:
        /* <DEDUP_REMOVED lines=10> */
.L_x_3611:
[----:B------:R-:W-:-:S06]  /*4f10*/  HADD2.F32 R3, -RZ, R3.H0_H0 ;  /* 0x20000003ff037230 */ /* 0x000fcc0000004100 */
[----:B------:R-:W0:Y:S02]  /*4f20*/  F2I.FTZ.TRUNC.NTZ R3, R3 ;  /* 0x0000000300037305 */ /* 0x000e24000021f100 */
[----:B0-----:R0:W-:Y:S01]  /*4f30*/  STG.E [R16.64], R3 ;  /* 0x0000000310007986 */ /* 0x0011e2000c101924 */
[----:B------:R-:W-:Y:S05]  /*4f40*/  BRA `(.L_x_3609) ;  /* 0x00000d6000007947 */ /* 0x000fea0003800000 */
.L_x_3610:
[----:B------:R-:W-:-:S06]  /*4f50*/  HADD2.F32 R3, -RZ, R3.H0_H0 ;  /* 0x20000003ff037230 */ /* 0x000fcc0000004100 */
[----:B------:R-:W0:Y:S02]  /*4f60*/  F2I.FTZ.TRUNC.NTZ R3, R3 ;  /* 0x0000000300037305 */ /* 0x000e24000021f100 */
[----:B0-----:R0:W-:Y:S01]  /*4f70*/  STG.E.U16 [R16.64], R3 ;  /* 0x0000000310007986 */ /* 0x0011e2000c101524 */
[----:B------:R-:W-:Y:S05]  /*4f80*/  BRA `(.L_x_3609) ;  /* 0x00000d2000007947 */ /* 0x000fea0003800000 */
.L_x_3605:
        /* <DEDUP_REMOVED lines=9> */
.L_x_3613:
[----:B------:R0:W-:Y:S01]  /*5020*/  STG.E.U16 [R16.64], R3 ;  /* 0x0000000310007986 */ /* 0x0001e2000c101524 */
[----:B------:R-:W-:Y:S05]  /*5030*/  BRA `(.L_x_3609) ;  /* 0x00000c7000007947 */ /* 0x000fea0003800000 */
.L_x_3612:
        /* <DEDUP_REMOVED lines=10> */
.L_x_3615:
[----:B------:R-:W-:-:S05]  /*50e0*/  HADD2.F32 R0, -RZ, R3.H0_H0 ;  /* 0x20000003ff007230 */ /* 0x000fca0000004100 */
[----:B------:R-:W-:-:S04]  /*50f0*/  F2FP.PACK_AB R0, RZ, R0 ;  /* 0x00000000ff00723e */ /* 0x000fc800000000ff */
[----:B------:R-:W-:-:S05]  /*5100*/  PRMT R0, R0, 0x5410, RZ ;  /* 0x0000541000007816 */ /* 0x000fca00000000ff */
[----:B------:R0:W-:Y:S01]  /*5110*/  STG.E [R16.64], R0 ;  /* 0x0000000010007986 */ /* 0x0001e2000c101924 */
[----:B------:R-:W-:Y:S05]  /*5120*/  BRA `(.L_x_3609) ;  /* 0x00000b8000007947 */ /* 0x000fea0003800000 */
.L_x_3614:
[----:B------:R-:W-:-:S05]  /*5130*/  HADD2.F32 R2, -RZ, R3.H0_H0 ;  /* 0x20000003ff027230 */ /* 0x000fca0000004100 */
[----:B------:R-:W-:-:S06]  /*5140*/  FMUL.FTZ R2, R2, 1 ;  /* 0x3f80000002027820 */ /* 0x000fcc0000410000 */
[----:B------:R-:W0:Y:S02]  /*5150*/  F2F.F64.F32 R2, R2 ;  /* 0x0000000200027310 */ /* 0x000e240000201800 */
[----:B0-----:R0:W-:Y:S01]  /*5160*/  STG.E.64 [R16.64], R2 ;  /* 0x0000000210007986 */ /* 0x0011e2000c101b24 */
[----:B------:R-:W-:Y:S05]  /*5170*/  BRA `(.L_x_3609) ;  /* 0x00000b3000007947 */ /* 0x000fea0003800000 */
.L_x_3604:
        /* <DEDUP_REMOVED lines=13> */
.L_x_3618:
[----:B------:R-:W-:Y:S01]  /*5250*/  HADD2.F32 R3, -RZ, R3.H0_H0 ;  /* 0x20000003ff037230 */ /* 0x000fe20000004100 */
[----:B------:R-:W-:-:S04]  /*5260*/  CS2R R6, SRZ ;  /* 0x0000000000067805 */ /* 0x000fc8000001ff00 */
[----:B------:R-:W-:-:S04]  /*5270*/  FMUL.FTZ R3, R3, 1 ;  /* 0x3f80000003037820 */ /* 0x000fc80000410000 */
[----:B------:R-:W0:Y:S02]  /*5280*/  F2F.F64.F32 R4, R3 ;  /* 0x0000000300047310 */ /* 0x000e240000201800 */
[----:B0-----:R0:W-:Y:S01]  /*5290*/  STG.E.128 [R16.64], R4 ;  /* 0x0000000410007986 */ /* 0x0011e2000c101d24 */
[----:B------:R-:W-:Y:S05]  /*52a0*/  BRA `(.L_x_3609) ;  /* 0x00000a0000007947 */ /* 0x000fea0003800000 */
.L_x_3617:
        /* <DEDUP_REMOVED lines=21> */
.L_x_3622:
[----:B------:R-:W-:Y:S05]  /*5400*/  BSYNC B0 ;  /* 0x0000000000007941 */ /* 0x000fea0003800000 */
.L_x_3621:
[----:B------:R-:W-:-:S05]  /*5410*/  LOP3.LUT R3, R0, R3, RZ, 0xfc, !PT ;  /* 0x0000000300037212 */ /* 0x000fca00078efcff */
[----:B------:R0:W-:Y:S01]  /*5420*/  STG.E.U8 [R16.64], R3 ;  /* 0x0000000310007986 */ /* 0x0001e2000c101124 */
[----:B------:R-:W-:Y:S05]  /*5430*/  BRA `(.L_x_3609) ;  /* 0x0000087000007947 */ /* 0x000fea0003800000 */
.L_x_3620:
        /* <DEDUP_REMOVED lines=13> */
.L_x_3624:
[----:B------:R-:W-:Y:S01]  /*5510*/  IMAD.MOV.U32 R0, RZ, RZ, 0x7f ;  /* 0x0000007fff007424 */ /* 0x000fe200078e00ff */
[----:B------:R-:W-:-:S04]  /*5520*/  ISETP.GT.U32.AND P0, PT, R2, 0x7f800000, PT ;  /* 0x7f8000000200780c */ /* 0x000fc80003f04070 */
[----:B------:R-:W-:-:S04]  /*5530*/  SEL R0, R0, 0x7c, P0 ;  /* 0x0000007c00007807 */ /* 0x000fc80000000000 */
.L_x_3625:
[----:B------:R-:W-:Y:S05]  /*5540*/  BSYNC B0 ;  /* 0x0000000000007941 */ /* 0x000fea0003800000 */
.L_x_3623:
[----:B------:R-:W-:-:S04]  /*5550*/  LOP3.LUT R2, R3, 0x80000000, RZ, 0xc0, !PT ;  /* 0x8000000003027812 */ /* 0x000fc800078ec0ff */
[----:B------:R-:W-:-:S04]  /*5560*/  SHF.R.U32.HI R3, RZ, 0x18, R2 ;  /* 0x00000018ff037819 */ /* 0x000fc80000011602 */
[----:B------:R-:W-:-:S05]  /*5570*/  LOP3.LUT R3, R0, R3, RZ, 0xfc, !PT ;  /* 0x0000000300037212 */ /* 0x000fca00078efcff */
[----:B------:R0:W-:Y:S01]  /*5580*/  STG.E.U8 [R16.64], R3 ;  /* 0x0000000310007986 */ /* 0x0001e2000c101124 */
[----:B------:R-:W-:Y:S05]  /*5590*/  BRA `(.L_x_3609) ;  /* 0x0000071000007947 */ /* 0x000fea0003800000 */
.L_x_3619:
[----:B------:R-:W-:-:S05]  /*55a0*/  HADD2.F32 R0, -RZ, R3.H0_H0 ;  /* 0x20000003ff007230 */ /* 0x000fca0000004100 */
[----:B------:R-:W-:-:S05]  /*55b0*/  F2FP.BF16.PACK_AB R0, RZ, R0 ;  /* 0x00000000ff00723e */ /* 0x000fca00000010ff */
[----:B------:R0:W-:Y:S01]  /*55c0*/  STG.E.U16 [R16.64], R0 ;  /* 0x0000000010007986 */ /* 0x0001e2000c101524 */
[----:B------:R-:W-:Y:S05]  /*55d0*/  BRA `(.L_x_3609) ;  /* 0x000006d000007947 */ /* 0x000fea0003800000 */
.L_x_3616:
        /* <DEDUP_REMOVED lines=12> */
.L_x_3628:
        /* <DEDUP_REMOVED lines=17> */
.L_x_3631:
[----:B------:R-:W-:-:S04]  /*57b0*/  LOP3.LUT R2, R3, 0x80000000, RZ, 0xc0, !PT ;  /* 0x8000000003027812 */ /* 0x000fc800078ec0ff */
[----:B------:R-:W-:-:S04]  /*57c0*/  SHF.R.U32.HI R3, RZ, 0x18, R2 ;  /* 0x00000018ff037819 */ /* 0x000fc80000011602 */
[----:B------:R-:W-:-:S04]  /*57d0*/  LOP3.LUT R0, R0, R3, RZ, 0xfc, !PT ;  /* 0x0000000300007212 */ /* 0x000fc800078efcff */
[----:B------:R-:W-:Y:S02]  /*57e0*/  PRMT R8, R0, 0x7610, R8 ;  /* 0x0000761000087816 */ /* 0x000fe40000000008 */
.L_x_3630:
[----:B------:R-:W-:Y:S05]  /*57f0*/  BSYNC B0 ;  /* 0x0000000000007941 */ /* 0x000fea0003800000 */
.L_x_3629:
[----:B------:R0:W-:Y:S01]  /*5800*/  STG.E.U8 [R16.64], R8 ;  /* 0x0000000810007986 */ /* 0x0001e2000c101124 */
[----:B------:R-:W-:Y:S05]  /*5810*/  BRA `(.L_x_3609) ;  /* 0x0000049000007947 */ /* 0x000fea0003800000 */
.L_x_3627:
        /* <DEDUP_REMOVED lines=17> */
.L_x_3634:
[----:B------:R-:W-:-:S04]  /*5930*/  LOP3.LUT R2, R3, 0x80000000, RZ, 0xc0, !PT ;  /* 0x8000000003027812 */ /* 0x000fc800078ec0ff */
[----:B------:R-:W-:-:S04]  /*5940*/  SHF.R.U32.HI R3, RZ, 0x18, R2 ;  /* 0x00000018ff037819 */ /* 0x000fc80000011602 */
[----:B------:R-:W-:-:S04]  /*5950*/  LOP3.LUT R0, R0, R3, RZ, 0xfc, !PT ;  /* 0x0000000300007212 */ /* 0x000fc800078efcff */
[----:B------:R-:W-:Y:S02]  /*5960*/  PRMT R8, R0, 0x7610, R8 ;  /* 0x0000761000087816 */ /* 0x000fe40000000008 */
.L_x_3633:
[----:B------:R-:W-:Y:S05]  /*5970*/  BSYNC B0 ;  /* 0x0000000000007941 */ /* 0x000fea0003800000 */
.L_x_3632:
[----:B------:R0:W-:Y:S01]  /*5980*/  STG.E.U8 [R16.64], R8 ;  /* 0x0000000810007986 */ /* 0x0001e2000c101124 */
[----:B------:R-:W-:Y:S05]  /*5990*/  BRA `(.L_x_3609) ;  /* 0x0000031000007947 */ /* 0x000fea0003800000 */
.L_x_3626:
        /* <DEDUP_REMOVED lines=22> */
.L_x_3608:
        /* <DEDUP_REMOVED lines=20> */
.L_x_3636:
[----:B------:R-:W-:-:S06]  /*5c40*/  HADD2.F32 R3, -RZ, R3.H0_H0 ;  /* 0x20000003ff037230 */ /* 0x000fcc0000004100 */
[----:B------:R-:W0:Y:S02]  /*5c50*/  F2I.U64.TRUNC R2, R3 ;  /* 0x0000000300027311 */ /* 0x000e24000020d800 */
[----:B0-----:R0:W-:Y:S01]  /*5c60*/  STG.E.64 [R16.64], R2 ;  /* 0x0000000210007986 */ /* 0x0011e2000c101b24 */
[----:B------:R-:W-:Y:S05]  /*5c70*/  BRA `(.L_x_3609) ;  /* 0x0000003000007947 */ /* 0x000fea0003800000 */
.L_x_3635:
[----:B------:R-:W-:-:S06]  /*5c80*/  HADD2.F32 R3, -RZ, R3.H0_H0 ;  /* 0x20000003ff037230 */ /* 0x000fcc0000004100 */
[----:B------:R-:W0:Y:S02]  /*5c90*/  F2I.FTZ.U32.TRUNC.NTZ R3, R3 ;  /* 0x0000000300037305 */ /* 0x000e24000021f000 */
[----:B0-----:R0:W-:Y:S02]  /*5ca0*/  STG.E [R16.64], R3 ;  /* 0x0000000310007986 */ /* 0x0011e4000c101924 */
.L_x_3609:
        /* <DEDUP_REMOVED lines=231> */
.L_x_3637:
        /* <DEDUP_REMOVED lines=20> */
.L_x_3641:
[----:B------:R-:W2:Y:S02]  /*6c60*/  LDG.E.U8 R2, [R2.64] ;  /* 0x0000002402027981 */ /* 0x000ea4000c1e1100 */
[----:B--2---:R-:W0:Y:S02]  /*6c70*/  I2F.U16 R0, R2 ;  /* 0x0000000200007306 */ /* 0x004e240000101000 */
[----:B0-----:R-:W-:Y:S01]  /*6c80*/  F2FP.PACK_AB R0, RZ, R0 ;  /* 0x00000000ff00723e */ /* 0x001fe200000000ff */
[----:B------:R-:W-:Y:S05]  /*6c90*/  BRA `(.L_x_3643) ;  /* 0x00000e1000007947 */ /* 0x000fea0003800000 */
.L_x_3640:
        /* <DEDUP_REMOVED lines=10> */
.L_x_3645:
[----:B------:R-:W2:Y:S02]  /*6d40*/  LDG.E R2, [R2.64] ;  /* 0x0000002402027981 */ /* 0x000ea4000c1e1900 */
[----:B--2---:R-:W0:Y:S02]  /*6d50*/  I2F R0, R2 ;  /* 0x0000000200007306 */ /* 0x004e240000201400 */
[----:B0-----:R-:W-:Y:S01]  /*6d60*/  F2FP.PACK_AB R0, RZ, R0 ;  /* 0x00000000ff00723e */ /* 0x001fe200000000ff */
[----:B------:R-:W-:Y:S05]  /*6d70*/  BRA `(.L_x_3643) ;  /* 0x00000d3000007947 */ /* 0x000fea0003800000 */
.L_x_3644:
[----:B------:R-:W2:Y:S02]  /*6d80*/  LDG.E.U16 R2, [R2.64] ;  /* 0x0000002402027981 */ /* 0x000ea4000c1e1500 */
[----:B--2---:R-:W0:Y:S02]  /*6d90*/  I2F.S16 R0, R2 ;  /* 0x0000000200007306 */ /* 0x004e240000101400 */
[----:B0-----:R-:W-:Y:S01]  /*6da0*/  F2FP.PACK_AB R0, RZ, R0 ;  /* 0x00000000ff00723e */ /* 0x001fe200000000ff */
[----:B------:R-:W-:Y:S05]  /*6db0*/  BRA `(.L_x_3643) ;  /* 0x00000cf000007947 */ /* 0x000fea0003800000 */
.L_x_3639:
        /* <DEDUP_REMOVED lines=9> */
.L_x_3647:
[----:B------:R0:W5:Y:S01]  /*6e50*/  LDG.E.U16 R0, [R2.64] ;  /* 0x0000002402007981 */ /* 0x000162000c1e1500 */
[----:B------:R-:W-:Y:S05]  /*6e60*/  BRA `(.L_x_3643) ;  /* 0x00000c4000007947 */ /* 0x000fea0003800000 */
.L_x_3646:
        /* <DEDUP_REMOVED lines=9> */
.L_x_3649:
[----:B------:R0:W5:Y:S01]  /*6f00*/  LDG.E.U16 R0, [R2.64] ;  /* 0x0000002402007981 */ /* 0x000162000c1e1500 */
[----:B------:R-:W-:Y:S05]  /*6f10*/  BRA `(.L_x_3643) ;  /* 0x00000b9000007947 */ /* 0x000fea0003800000 */
.L_x_3648:
[----:B------:R-:W2:Y:S02]  /*6f20*/  LDG.E.64 R2, [R2.64] ;  /* 0x0000002402027981 */ /* 0x000ea4000c1e1b00 */
[----:B--2---:R-:W0:Y:S01]  /*6f30*/  F2F.F32.F64 R0, R2 ;  /* 0x0000000200007310 */ /* 0x004e220000301000 */
[----:B------:R-:W0:-:S14]  /*6f40*/  DSETP.GEU.AND P0, PT, |R2|, c[0x2][0x0], PT ;  /* 0x008000000200762a */ /* 0x000e1c0003f0e200 */
[----:B0-----:R-:W-:-:S05]  /*6f50*/  @!P0 FMUL R0, R0, 1.175494350822287508e-38 ;  /* 0x0080000000008820 */ /* 0x001fca0000400000 */
[----:B------:R-:W-:Y:S01]  /*6f60*/  F2FP.PACK_AB R0, RZ, R0 ;  /* 0x00000000ff00723e */ /* 0x000fe200000000ff */
[----:B------:R-:W-:Y:S05]  /*6f70*/  BRA `(.L_x_3643) ;  /* 0x00000b3000007947 */ /* 0x000fea0003800000 */
.L_x_3638:
        /* <DEDUP_REMOVED lines=13> */
.L_x_3652:
[----:B------:R-:W2:Y:S02]  /*7050*/  LDG.E.64 R2, [R2.64] ;  /* 0x0000002402027981 */ /* 0x000ea4000c1e1b00 */
[----:B--2---:R-:W0:Y:S01]  /*7060*/  F2F.F32.F64 R0, R2 ;  /* 0x0000000200007310 */ /* 0x004e220000301000 */
[----:B------:R-:W0:-:S14]  /*7070*/  DSETP.GEU.AND P0, PT, |R2|, c[0x2][0x0], PT ;  /* 0x008000000200762a */ /* 0x000e1c0003f0e200 */
[----:B0-----:R-:W-:-:S05]  /*7080*/  @!P0 FMUL R0, R0, 1.175494350822287508e-38 ;  /* 0x0080000000008820 */ /* 0x001fca0000400000 */
[----:B------:R-:W-:Y:S01]  /*7090*/  F2FP.PACK_AB R0, RZ, R0 ;  /* 0x00000000ff00723e */ /* 0x000fe200000000ff */
[----:B------:R-:W-:Y:S05]  /*70a0*/  BRA `(.L_x_3643) ;  /* 0x00000a0000007947 */ /* 0x000fea0003800000 */
.L_x_3651:
        /* <DEDUP_REMOVED lines=28> */
.L_x_3654:
        /* <DEDUP_REMOVED lines=15> */
.L_x_3653:
[----:B------:R-:W2:Y:S02]  /*7360*/  LDG.E.U16 R0, [R2.64] ;  /* 0x0000002402007981 */ /* 0x000ea4000c1e1500 */
[----:B--2---:R-:W-:-:S04]  /*7370*/  PRMT R0, RZ, 0x5410, R0 ;  /* 0x00005410ff007816 */ /* 0x004fc80000000000 */
[----:B------:R-:W-:Y:S01]  /*7380*/  F2FP.PACK_AB R0, RZ, R0 ;  /* 0x00000000ff00723e */ /* 0x000fe200000000ff */
[----:B------:R-:W-:Y:S05]  /*7390*/  BRA `(.L_x_3643) ;  /* 0x0000071000007947 */ /* 0x000fea0003800000 */
.L_x_3650:
        /* <DEDUP_REMOVED lines=12> */
.L_x_3657:
        /* <DEDUP_REMOVED lines=21> */
.L_x_3661:
[----:B------:R-:W-:Y:S05]  /*75b0*/  BSYNC B1 ;  /* 0x0000000000017941 */ /* 0x000fea0003800000 */
.L_x_3660:
[----:B------:R-:W-:Y:S01]  /*75c0*/  LEA R3, R0, 0x3b800000, 0x17 ;  /* 0x3b80000000037811 */ /* 0x000fe200078eb8ff */
[----:B------:R-:W-:-:S05]  /*75d0*/  IMAD.SHL.U32 R0, R2, 0x100000, RZ ;  /* 0x0010000002007824 */ /* 0x000fca00078e00ff */
[----:B------:R-:W-:Y:S02]  /*75e0*/  LOP3.LUT R0, R3, R0, R4, 0xfe, !PT ;  /* 0x0000000003007212 */ /* 0x000fe400078efe04 */
.L_x_3659:
[----:B------:R-:W-:Y:S05]  /*75f0*/  BSYNC B0 ;  /* 0x0000000000007941 */ /* 0x000fea0003800000 */
.L_x_3658:
[----:B------:R-:W-:Y:S01]  /*7600*/  F2FP.PACK_AB R0, RZ, R0 ;  /* 0x00000000ff00723e */ /* 0x000fe200000000ff */
[----:B------:R-:W-:Y:S05]  /*7610*/  BRA `(.L_x_3643) ;  /* 0x0000049000007947 */ /* 0x000fea0003800000 */
.L_x_3656:
        /* <DEDUP_REMOVED lines=21> */
.L_x_3665:
[----:B------:R-:W-:Y:S05]  /*7770*/  BSYNC B1 ;  /* 0x0000000000017941 */ /* 0x000fea0003800000 */
.L_x_3664:
[----:B------:R-:W-:Y:S01]  /*7780*/  LEA R3, R0, 0x37800000, 0x17 ;  /* 0x3780000000037811 */ /* 0x000fe200078eb8ff */
[----:B------:R-:W-:-:S05]  /*7790*/  IMAD.SHL.U32 R0, R2, 0x200000, RZ ;  /* 0x0020000002007824 */ /* 0x000fca00078e00ff */
[----:B------:R-:W-:Y:S02]  /*77a0*/  LOP3.LUT R0, R3, R0, R4, 0xfe, !PT ;  /* 0x0000000003007212 */ /* 0x000fe400078efe04 */
.L_x_3663:
[----:B------:R-:W-:Y:S05]  /*77b0*/  BSYNC B0 ;  /* 0x0000000000007941 */ /* 0x000fea0003800000 */
.L_x_3662:
[----:B------:R-:W-:Y:S01]  /*77c0*/  F2FP.PACK_AB R0, RZ, R0 ;  /* 0x00000000ff00723e */ /* 0x000fe200000000ff */
[----:B------:R-:W-:Y:S05]  /*77d0*/  BRA `(.L_x_3643) ;  /* 0x000002d000007947 */ /* 0x000fea0003800000 */
.L_x_3655:
        /* <DEDUP_REMOVED lines=14> */
.L_x_3669:
[----:B------:R-:W-:Y:S05]  /*78c0*/  BSYNC B0 ;  /* 0x0000000000007941 */ /* 0x000fea0003800000 */
.L_x_3668:
[----:B------:R-:W-:Y:S01]  /*78d0*/  F2FP.PACK_AB R0, RZ, R0 ;  /* 0x00000000ff00723e */ /* 0x000fe200000000ff */
[----:B------:R-:W-:Y:S05]  /*78e0*/  BRA `(.L_x_3643) ;  /* 0x000001c000007947 */ /* 0x000fea0003800000 */
.L_x_3642:
        /* <DEDUP_REMOVED lines=21> */
.L_x_3667:
[----:B------:R-:W2:Y:S02]  /*7a40*/  LDG.E.64 R2, [R2.64] ;  /* 0x0000002402027981 */ /* 0x000ea4000c1e1b00 */
[----:B--2---:R-:W0:Y:S02]  /*7a50*/  I2F.U64 R0, R2 ;  /* 0x0000000200007312 */ /* 0x004e240000301000 */
[----:B0-----:R-:W-:Y:S01]  /*7a60*/  F2FP.PACK_AB R0, RZ, R0 ;  /* 0x00000000ff00723e */ /* 0x001fe200000000ff */
[----:B------:R-:W-:Y:S05]  /*7a70*/  BRA `(.L_x_3643) ;  /* 0x0000003000007947 */ /* 0x000fea0003800000 */
.L_x_3666:
[----:B------:R-:W2:Y:S02]  /*7a80*/  LDG.E R2, [R2.64] ;  /* 0x0000002402027981 */ /* 0x000ea4000c1e1900 */
[----:B--2---:R-:W0:Y:S02]  /*7a90*/  I2F.U32 R0, R2 ;  /* 0x0000000200007306 */ /* 0x004e240000201000 */
[----:B0-----:R-:W-:-:S06]  /*7aa0*/  F2FP.PACK_AB R0, RZ, R0 ;  /* 0x00000000ff00723e */ /* 0x001fcc00000000ff */
.L_x_3643:
        /* <DEDUP_REMOVED lines=25> */
.L_x_3673:
[----:B------:R-:W-:-:S06]  /*7c40*/  HADD2.F32 R3, -RZ, R3.H0_H0 ;  /* 0x20000003ff037230 */ /* 0x000fcc0000004100 */
[----:B------:R-:W0:Y:S02]  /*7c50*/  F2I.S64.TRUNC R2, R3 ;  /* 0x0000000300027311 */ /* 0x000e24000020d900 */
[----:B0-----:R0:W-:Y:S01]  /*7c60*/  STG.E.U8 [R16.64], R2 ;  /* 0x0000000210007986 */ /* 0x0011e2000c101124 */
[----:B------:R-:W-:Y:S05]  /*7c70*/  BRA `(.L_x_3675) ;  /* 0x00000e4000007947 */ /* 0x000fea0003800000 */
.L_x_3672:
        /* <DEDUP_REMOVED lines=10> */
.L_x_3677:
[----:B------:R-:W-:-:S06]  /*7d20*/  HADD2.F32 R3, -RZ, R3.H0_H0 ;  /* 0x20000003ff037230 */ /* 0x000fcc0000004100 */
[----:B------:R-:W0:Y:S02]  /*7d30*/  F2I.FTZ.TRUNC.NTZ R3, R3 ;  /* 0x0000000300037305 */ /* 0x000e24000021f100 */
[----:B0-----:R0:W-:Y:S01]  /*7d40*/  STG.E [R16.64], R3 ;  /* 0x0000000310007986 */ /* 0x0011e2000c101924 */
[----:B------:R-:W-:Y:S05]  /*7d50*/  BRA `(.L_x_3675) ;  /* 0x00000d6000007947 */ /* 0x000fea0003800000 */
.L_x_3676:
[----:B------:R-:W-:-:S06]  /*7d60*/  HADD2.F32 R3, -RZ, R3.H0_H0 ;  /* 0x20000003ff037230 */ /* 0x000fcc0000004100 */
[----:B------:R-:W0:Y:S02]  /*7d70*/  F2I.FTZ.TRUNC.NTZ R3, R3 ;  /* 0x0000000300037305 */ /* 0x000e24000021f100 */
[----:B0-----:R0:W-:Y:S01]  /*7d80*/  STG.E.U16 [R16.64], R3 ;  /* 0x0000000310007986 */ /* 0x0011e2000c101524 */
[----:B------:R-:W-:Y:S05]  /*7d90*/  BRA `(.L_x_3675) ;  /* 0x00000d2000007947 */ /* 0x000fea0003800000 */
.L_x_3671:
        /* <DEDUP_REMOVED lines=9> */
.L_x_3679:
[----:B------:R0:W-:Y:S01]  /*7e30*/  STG.E.U16 [R16.64], R3 ;  /* 0x0000000310007986 */ /* 0x0001e2000c101524 */
[----:B------:R-:W-:Y:S05]  /*7e40*/  BRA `(.L_x_3675) ;  /* 0x00000c7000007947 */ /* 0x000fea0003800000 */
.L_x_3678:
        /* <DEDUP_REMOVED lines=10> */
.L_x_3681:
[----:B------:R-:W-:-:S05]  /*7ef0*/  HADD2.F32 R0, -RZ, R3.H0_H0 ;  /* 0x20000003ff007230 */ /* 0x000fca0000004100 */
[----:B------:R-:W-:-:S04]  /*7f00*/  F2FP.PACK_AB R0, RZ, R0 ;  /* 0x00000000ff00723e */ /* 0x000fc800000000ff */
[----:B------:R-:W-:-:S05]  /*7f10*/  PRMT R0, R0, 0x5410, RZ ;  /* 0x0000541000007816 */ /* 0x000fca00000000ff */
[----:B------:R0:W-:Y:S01]  /*7f20*/  STG.E [R16.64], R0 ;  /* 0x0000000010007986 */ /* 0x0001e2000c101924 */
[----:B------:R-:W-:Y:S05]  /*7f30*/  BRA `(.L_x_3675) ;  /* 0x00000b8000007947 */ /* 0x000fea0003800000 */
.L_x_3680:
[----:B------:R-:W-:-:S05]  /*7f40*/  HADD2.F32 R2, -RZ, R3.H0_H0 ;  /* 0x20000003ff027230 */ /* 0x000fca0000004100 */
[----:B------:R-:W-:-:S06]  /*7f50*/  FMUL.FTZ R2, R2, 1 ;  /* 0x3f80000002027820 */ /* 0x000fcc0000410000 */
[----:B------:R-:W0:Y:S02]  /*7f60*/  F2F.F64.F32 R2, R2 ;  /* 0x0000000200027310 */ /* 0x000e240000201800 */
[----:B0-----:R0:W-:Y:S01]  /*7f70*/  STG.E.64 [R16.64], R2 ;  /* 0x0000000210007986 */ /* 0x0011e2000c101b24 */
[----:B------:R-:W-:Y:S05]  /*7f80*/  BRA `(.L_x_3675) ;  /* 0x00000b3000007947 */ /* 0x000fea0003800000 */
.L_x_3670:
        /* <DEDUP_REMOVED lines=13> */
.L_x_3684:
[----:B------:R-:W-:Y:S01]  /*8060*/  HADD2.F32 R3, -RZ, R3.H0_H0 ;  /* 0x20000003ff037230 */ /* 0x000fe20000004100 */
[----:B------:R-:W-:-:S04]  /*8070*/  CS2R R6, SRZ ;  /* 0x0000000000067805 */ /* 0x000fc8000001ff00 */
[----:B------:R-:W-:-:S04]  /*8080*/  FMUL.FTZ R3, R3, 1 ;  /* 0x3f80000003037820 */ /* 0x000fc80000410000 */
[----:B------:R-:W0:Y:S02]  /*8090*/  F2F.F64.F32 R4, R3 ;  /* 0x0000000300047310 */ /* 0x000e240000201800 */
[----:B0-----:R0:W-:Y:S01]  /*80a0*/  STG.E.128 [R16.64], R4 ;  /* 0x0000000410007986 */ /* 0x0011e2000c101d24 */
[----:B------:R-:W-:Y:S05]  /*80b0*/  BRA `(.L_x_3675) ;  /* 0x00000a0000007947 */ /* 0x000fea0003800000 */
.L_x_3683:
        /* <DEDUP_REMOVED lines=21> */
.L_x_3688:
[----:B------:R-:W-:Y:S05]  /*8210*/  BSYNC B0 ;  /* 0x0000000000007941 */ /* 0x000fea0003800000 */
.L_x_3687:
[----:B------:R-:W-:-:S05]  /*8220*/  LOP3.LUT R3, R0, R3, RZ, 0xfc, !PT ;  /* 0x0000000300037212 */ /* 0x000fca00078efcff */
[----:B------:R0:W-:Y:S01]  /*8230*/  STG.E.U8 [R16.64], R3 ;  /* 0x0000000310007986 */ /* 0x0001e2000c101124 */
[----:B------:R-:W-:Y:S05]  /*8240*/  BRA `(.L_x_3675) ;  /* 0x0000087000007947 */ /* 0x000fea0003800000 */
.L_x_3686:
        /* <DEDUP_REMOVED lines=13> */
.L_x_3690:
[----:B------:R-:W-:Y:S01]  /*8320*/  IMAD.MOV.U32 R0, RZ, RZ, 0x7f ;  /* 0x0000007fff007424 */ /* 0x000fe200078e00ff */
[----:B------:R-:W-:-:S04]  /*8330*/  ISETP.GT.U32.AND P0, PT, R2, 0x7f800000, PT ;  /* 0x7f8000000200780c */ /* 0x000fc80003f04070 */
[----:B------:R-:W-:-:S04]  /*8340*/  SEL R0, R0, 0x7c, P0 ;  /* 0x0000007c00007807 */ /* 0x000fc80000000000 */
.L_x_3691:
[----:B------:R-:W-:Y:S05]  /*8350*/  BSYNC B0 ;  /* 0x0000000000007941 */ /* 0x000fea0003800000 */
.L_x_3689:
[----:B------:R-:W-:-:S04]  /*8360*/  LOP3.LUT R2, R3, 0x80000000, RZ, 0xc0, !PT ;  /* 0x8000000003027812 */ /* 0x000fc800078ec0ff */
[----:B------:R-:W-:-:S04]  /*8370*/  SHF.R.U32.HI R3, RZ, 0x18, R2 ;  /* 0x00000018ff037819 */ /* 0x000fc80000011602 */
[----:B------:R-:W-:-:S05]  /*8380*/  LOP3.LUT R3, R0, R3, RZ, 0xfc, !PT ;  /* 0x0000000300037212 */ /* 0x000fca00078efcff */
[----:B------:R0:W-:Y:S01]  /*8390*/  STG.E.U8 [R16.64], R3 ;  /* 0x0000000310007986 */ /* 0x0001e2000c101124 */
[----:B------:R-:W-:Y:S05]  /*83a0*/  BRA `(.L_x_3675) ;  /* 0x0000071000007947 */ /* 0x000fea0003800000 */
.L_x_3685:
[----:B------:R-:W-:-:S05]  /*83b0*/  HADD2.F32 R0, -RZ, R3.H0_H0 ;  /* 0x20000003ff007230 */ /* 0x000fca0000004100 */
[----:B------:R-:W-:-:S05]  /*83c0*/  F2FP.BF16.PACK_AB R0, RZ, R0 ;  /* 0x00000000ff00723e */ /* 0x000fca00000010ff */
[----:B------:R0:W-:Y:S01]  /*83d0*/  STG.E.U16 [R16.64], R0 ;  /* 0x0000000010007986 */ /* 0x0001e2000c101524 */
[----:B------:R-:W-:Y:S05]  /*83e0*/  BRA `(.L_x_3675) ;  /* 0x000006d000007947 */ /* 0x000fea0003800000 */
.L_x_3682:
        /* <DEDUP_REMOVED lines=12> */
.L_x_3694:
        /* <DEDUP_REMOVED lines=17> */
.L_x_3697:
[----:B------:R-:W-:-:S04]  /*85c0*/  LOP3.LUT R2, R3, 0x80000000, RZ, 0xc0, !PT ;  /* 0x8000000003027812 */ /* 0x000fc800078ec0ff */
[----:B------:R-:W-:-:S04]  /*85d0*/  SHF.R.U32.HI R3, RZ, 0x18, R2 ;  /* 0x00000018ff037819 */ /* 0x000fc80000011602 */
[----:B------:R-:W-:-:S04]  /*85e0*/  LOP3.LUT R0, R0, R3, RZ, 0xfc, !PT ;  /* 0x0000000300007212 */ /* 0x000fc800078efcff */
[----:B------:R-:W-:Y:S02]  /*85f0*/  PRMT R8, R0, 0x7610, R8 ;  /* 0x0000761000087816 */ /* 0x000fe40000000008 */
.L_x_3696:
[----:B------:R-:W-:Y:S05]  /*8600*/  BSYNC B0 ;  /* 0x0000000000007941 */ /* 0x000fea0003800000 */
.L_x_3695:
[----:B------:R0:W-:Y:S01]  /*8610*/  STG.E.U8 [R16.64], R8 ;  /* 0x0000000810007986 */ /* 0x0001e2000c101124 */
[----:B------:R-:W-:Y:S05]  /*8620*/  BRA `(.L_x_3675) ;  /* 0x0000049000007947 */ /* 0x000fea0003800000 */
.L_x_3693:
        /* <DEDUP_REMOVED lines=17> */
.L_x_3700:
[----:B------:R-:W-:-:S04]  /*8740*/  LOP3.LUT R2, R3, 0x80000000, RZ, 0xc0, !PT ;  /* 0x8000000003027812 */ /* 0x000fc800078ec0ff */
[----:B------:R-:W-:-:S04]  /*8750*/  SHF.R.U32.HI R3, RZ, 0x18, R2 ;  /* 0x00000018ff037819 */ /* 0x000fc80000011602 */
[----:B------:R-:W-:-:S04]  /*8760*/  LOP3.LUT R0, R0, R3, RZ, 0xfc, !PT ;  /* 0x0000000300007212 */ /* 0x000fc800078efcff */
[----:B------:R-:W-:Y:S02]  /*8770*/  PRMT R8, R0, 0x7610, R8 ;  /* 0x0000761000087816 */ /* 0x000fe40000000008 */
.L_x_3699:
[----:B------:R-:W-:Y:S05]  /*8780*/  BSYNC B0 ;  /* 0x0000000000007941 */ /* 0x000fea0003800000 */
.L_x_3698:
[----:B------:R0:W-:Y:S01]  /*8790*/  STG.E.U8 [R16.64], R8 ;  /* 0x0000000810007986 */ /* 0x0001e2000c101124 */
[----:B------:R-:W-:Y:S05]  /*87a0*/  BRA `(.L_x_3675) ;  /* 0x0000031000007947 */ /* 0x000fea0003800000 */
.L_x_3692:
        /* <DEDUP_REMOVED lines=22> */
.L_x_3674:
        /* <DEDUP_REMOVED lines=20> */
.L_x_3702:
[----:B------:R-:W-:-:S06]  /*8a50*/  HADD2.F32 R3, -RZ, R3.H0_H0 ;  /* 0x20000003ff037230 */ /* 0x000fcc0000004100 */
[----:B------:R-:W0:Y:S02]  /*8a60*/  F2I.U64.TRUNC R2, R3 ;  /* 0x0000000300027311 */ /* 0x000e24000020d800 */
[----:B0-----:R0:W-:Y:S01]  /*8a70*/  STG.E.64 [R16.64], R2 ;  /* 0x0000000210007986 */ /* 0x0011e2000c101b24 */
[----:B------:R-:W-:Y:S05]  /*8a80*/  BRA `(.L_x_3675) ;  /* 0x0000003000007947 */ /* 0x000fea0003800000 */
.L_x_3701:
[----:B------:R-:W-:-:S06]  /*8a90*/  HADD2.F32 R3, -RZ, R3.H0_H0 ;  /* 0x20000003ff037230 */ /* 0x000fcc0000004100 */
[----:B------:R-:W0:Y:S02]  /*8aa0*/  F2I.FTZ.U32.TRUNC.NTZ R3, R3 ;  /* 0x0000000300037305 */ /* 0x000e24000021f000 */
[----:B0-----:R0:W-:Y:S02]  /*8ab0*/  STG.E [R16.64], R3 ;  /* 0x0000000310007986 */ /* 0x0011e4000c101924 */
.L_x_3675:
[----:B------:R-:W-:Y:S02]  /*8ac0*/  IADD3 R19, R19, 0x80, RZ ;  /* 0x0000008013137810 */ /* 0x000fe40007ffe0ff */
.L_x_3570:
[----:B------:R-:W-:Y:S05]  /*8ad0*/  BSYNC B6 ;  /* 0x0000000000067941 */ /* 0x000fea0003800000 */
.L_x_3569:
        /* <DEDUP_REMOVED lines=230> */
.L_x_3703:
        /* <DEDUP_REMOVED lines=20> */
.L_x_3707:
[----:B------:R-:W2:Y:S02]  /*9a80*/  LDG.E.U8 R2, [R2.64] ;  /* 0x0000002402027981 */ /* 0x000ea4000c1e1100 */
[----:B--2---:R-:W0:Y:S02]  /*9a90*/  I2F.U16 R0, R2 ;  /* 0x0000000200007306 */ /* 0x004e240000101000 */
[----:B0-----:R-:W-:Y:S01]  /*9aa0*/  F2FP.PACK_AB R0, RZ, R0 ;  /* 0x00000000ff00723e */ /* 0x001fe200000000ff */
[----:B------:R-:W-:Y:S05]  /*9ab0*/  BRA `(.L_x_3709) ;  /* 0x00000e1000007947 */ /* 0x000fea0003800000 */
.L_x_3706:
        /* <DEDUP_REMOVED lines=10> */
.L_x_3711:
[----:B------:R-:W2:Y:S02]  /*9b60*/  LDG.E R2, [R2.64] ;  /* 0x0000002402027981 */ /* 0x000ea4000c1e1900 */
[----:B--2---:R-:W0:Y:S02]  /*9b70*/  I2F R0, R2 ;  /* 0x0000000200007306 */ /* 0x004e240000201400 */
[----:B0-----:R-:W-:Y:S01]  /*9b80*/  F2FP.PACK_AB R0, RZ, R0 ;  /* 0x00000000ff00723e */ /* 0x001fe200000000ff */
[----:B------:R-:W-:Y:S05]  /*9b90*/  BRA `(.L_x_3709) ;  /* 0x00000d3000007947 */ /* 0x000fea0003800000 */
.L_x_3710:
[----:B------:R-:W2:Y:S02]  /*9ba0*/  LDG.E.U16 R2, [R2.64] ;  /* 0x0000002402027981 */ /* 0x000ea4000c1e1500 */
[----:B--2---:R-:W0:Y:S02]  /*9bb0*/  I2F.S16 R0, R2 ;  /* 0x0000000200007306 */ /* 0x004e240000101400 */
[----:B0-----:R-:W-:Y:S01]  /*9bc0*/  F2FP.PACK_AB R0, RZ, R0 ;  /* 0x00000000ff00723e */ /* 0x001fe200000000ff */
[----:B------:R-:W-:Y:S05]  /*9bd0*/  BRA `(.L_x_3709) ;  /* 0x00000cf000007947 */ /* 0x000fea0003800000 */
.L_x_3705:
        /* <DEDUP_REMOVED lines=9> */
.L_x_3713:
[----:B------:R0:W5:Y:S01]  /*9c70*/  LDG.E.U16 R0, [R2.64] ;  /* 0x0000002402007981 */ /* 0x000162000c1e1500 */
[----:B------:R-:W-:Y:S05]  /*9c80*/  BRA `(.L_x_3709) ;  /* 0x00000c4000007947 */ /* 0x000fea0003800000 */
.L_x_3712:
        /* <DEDUP_REMOVED lines=9> */
.L_x_3715:
[----:B------:R0:W5:Y:S01]  /*9d20*/  LDG.E.U16 R0, [R2.64] ;  /* 0x0000002402007981 */ /* 0x000162000c1e1500 */
[----:B------:R-:W-:Y:S05]  /*9d30*/  BRA `(.L_x_3709) ;  /* 0x00000b9000007947 */ /* 0x000fea0003800000 */
.L_x_3714:
[----:B------:R-:W2:Y:S02]  /*9d40*/  LDG.E.64 R2, [R2.64] ;  /* 0x0000002402027981 */ /* 0x000ea4000c1e1b00 */
[----:B--2---:R-:W0:Y:S01]  /*9d50*/  F2F.F32.F64 R0, R2 ;  /* 0x0000000200007310 */ /* 0x004e220000301000 */
[----:B------:R-:W0:-:S14]  /*9d60*/  DSETP.GEU.AND P0, PT, |R2|, c[0x2][0x0], PT ;  /* 0x008000000200762a */ /* 0x000e1c0003f0e200 */
[----:B0-----:R-:W-:-:S05]  /*9d70*/  @!P0 FMUL R0, R0, 1.175494350822287508e-38 ;  /* 0x0080000000008820 */ /* 0x001fca0000400000 */
[----:B------:R-:W-:Y:S01]  /*9d80*/  F2FP.PACK_AB R0, RZ, R0 ;  /* 0x00000000ff00723e */ /* 0x000fe200000000ff */
[----:B------:R-:W-:Y:S05]  /*9d90*/  BRA `(.L_x_3709) ;  /* 0x00000b3000007947 */ /* 0x000fea0003800000 */
.L_x_3704:
        /* <DEDUP_REMOVED lines=13> */
.L_x_3718:
[----:B------:R-:W2:Y:S02]  /*9e70*/  LDG.E.64 R2, [R2.64] ;  /* 0x0000002402027981 */ /* 0x000ea4000c1e1b00 */
[----:B--2---:R-:W0:Y:S01]  /*9e80*/  F2F.F32.F64 R0, R2 ;  /* 0x0000000200007310 */ /* 0x004e220000301000 */
[----:B------:R-:W0:-:S14]  /*9e90*/  DSETP.GEU.AND P0, PT, |R2|, c[0x2][0x0], PT ;  /* 0x008000000200762a */ /* 0x000e1c0003f0e200 */
[----:B0-----:R-:W-:-:S05]  /*9ea0*/  @!P0 FMUL R0, R0, 1.175494350822287508e-38 ;  /* 0x0080000000008820 */ /* 0x001fca0000400000 */
[----:B------:R-:W-:Y:S01]  /*9eb0*/  F2FP.PACK_AB R0, RZ, R0 ;  /* 0x00000000ff00723e */ /* 0x000fe200000000ff */
[----:B------:R-:W-:Y:S05]  /*9ec0*/  BRA `(.L_x_3709) ;  /* 0x00000a0000007947 */ /* 0x000fea0003800000 */
.L_x_3717:
        /* <DEDUP_REMOVED lines=28> */
.L_x_3720:
        /* <DEDUP_REMOVED lines=15> */
.L_x_3719:
[----:B------:R-:W2:Y:S02]  /*a180*/  LDG.E.U16 R0, [R2.64] ;  /* 0x0000002402007981 */ /* 0x000ea4000c1e1500 */
[----:B--2---:R-:W-:-:S04]  /*a190*/  PRMT R0, RZ, 0x5410, R0 ;  /* 0x00005410ff007816 */ /* 0x004fc80000000000 */
[----:B------:R-:W-:Y:S01]  /*a1a0*/  F2FP.PACK_AB R0, RZ, R0 ;  /* 0x00000000ff00723e */ /* 0x000fe200000000ff */
[----:B------:R-:W-:Y:S05]  /*a1b0*/  BRA `(.L_x_3709) ;  /* 0x0000071000007947 */ /* 0x000fea0003800000 */
.L_x_3716:
        /* <DEDUP_REMOVED lines=12> */
.L_x_3723:
        /* <DEDUP_REMOVED lines=21> */
.L_x_3727:
[----:B------:R-:W-:Y:S05]  /*a3d0*/  BSYNC B1 ;  /* 0x0000000000017941 */ /* 0x000fea0003800000 */
.L_x_3726:
[----:B------:R-:W-:Y:S01]  /*a3e0*/  LEA R3, R0, 0x3b800000, 0x17 ;  /* 0x3b80000000037811 */ /* 0x000fe200078eb8ff */
[----:B------:R-:W-:-:S05]  /*a3f0*/  IMAD.SHL.U32 R0, R2, 0x100000, RZ ;  /* 0x0010000002007824 */ /* 0x000fca00078e00ff */
[----:B------:R-:W-:Y:S02]  /*a400*/  LOP3.LUT R0, R3, R0, R4, 0xfe, !PT ;  /* 0x0000000003007212 */ /* 0x000fe400078efe04 */
.L_x_3725:
[----:B------:R-:W-:Y:S05]  /*a410*/  BSYNC B0 ;  /* 0x0000000000007941 */ /* 0x000fea0003800000 */
.L_x_3724:
[----:B------:R-:W-:Y:S01]  /*a420*/  F2FP.PACK_AB R0, RZ, R0 ;  /* 0x00000000ff00723e */ /* 0x000fe200000000ff */
[----:B------:R-:W-:Y:S05]  /*a430*/  BRA `(.L_x_3709) ;  /* 0x0000049000007947 */ /* 0x000fea0003800000 */
.L_x_3722:
        /* <DEDUP_REMOVED lines=21> */
.L_x_3731:
[----:B------:R-:W-:Y:S05]  /*a590*/  BSYNC B1 ;  /* 0x0000000000017941 */ /* 0x000fea0003800000 */
.L_x_3730:
[----:B------:R-:W-:Y:S01]  /*a5a0*/  LEA R3, R0, 0x37800000, 0x17 ;  /* 0x3780000000037811 */ /* 0x000fe200078eb8ff */
[----:B------:R-:W-:-:S05]  /*a5b0*/  IMAD.SHL.U32 R0, R2, 0x200000, RZ ;  /* 0x0020000002007824 */ /* 0x000fca00078e00ff */
[----:B------:R-:W-:Y:S02]  /*a5c0*/  LOP3.LUT R0, R3, R0, R4, 0xfe, !PT ;  /* 0x0000000003007212 */ /* 0x000fe400078efe04 */
.L_x_3729:
[----:B------:R-:W-:Y:S05]  /*a5d0*/  BSYNC B0 ;  /* 0x0000000000007941 */ /* 0x000fea0003800000 */
.L_x_3728:
[----:B------:R-:W-:Y:S01]  /*a5e0*/  F2FP.PACK_AB R0, RZ, R0 ;  /* 0x00000000ff00723e */ /* 0x000fe200000000ff */
[----:B------:R-:W-:Y:S05]  /*a5f0*/  BRA `(.L_x_3709) ;  /* 0x000002d000007947 */ /* 0x000fea0003800000 */
.L_x_3721:
        /* <DEDUP_REMOVED lines=14> */
.L_x_3735:
[----:B------:R-:W-:Y:S05]  /*a6e0*/  BSYNC B0 ;  /* 0x0000000000007941 */ /* 0x000fea0003800000 */
.L_x_3734:
[----:B------:R-:W-:Y:S01]  /*a6f0*/  F2FP.PACK_AB R0, RZ, R0 ;  /* 0x00000000ff00723e */ /* 0x000fe200000000ff */
[----:B------:R-:W-:Y:S05]  /*a700*/  BRA `(.L_x_3709) ;  /* 0x000001c000007947 */ /* 0x000fea0003800000 */
.L_x_3708:
        /* <DEDUP_REMOVED lines=21> */
.L_x_3733:
[----:B------:R-:W2:Y:S02]  /*a860*/  LDG.E.64 R2, [R2.64] ;  /* 0x0000002402027981 */ /* 0x000ea4000c1e1b00 */
[----:B--2---:R-:W0:Y:S02]  /*a870*/  I2F.U64 R0, R2 ;  /* 0x0000000200007312 */ /* 0x004e240000301000 */
[----:B0-----:R-:W-:Y:S01]  /*a880*/  F2FP.PACK_AB R0, RZ, R0 ;  /* 0x00000000ff00723e */ /* 0x001fe200000000ff */
[----:B------:R-:W-:Y:S05]  /*a890*/  BRA `(.L_x_3709) ;  /* 0x0000003000007947 */ /* 0x000fea0003800000 */
.L_x_3732:
[----:B------:R-:W2:Y:S02]  /*a8a0*/  LDG.E R2, [R2.64] ;  /* 0x0000002402027981 */ /* 0x000ea4000c1e1900 */
[----:B--2---:R-:W0:Y:S02]  /*a8b0*/  I2F.U32 R0, R2 ;  /* 0x0000000200007306 */ /* 0x004e240000201000 */
[----:B0-----:R-:W-:-:S06]  /*a8c0*/  F2FP.PACK_AB R0, RZ, R0 ;  /* 0x00000000ff00723e */ /* 0x001fcc00000000ff */
.L_x_3709:
        /* <DEDUP_REMOVED lines=25> */
.L_x_3739:
[----:B------:R-:W-:-:S06]  /*aa60*/  HADD2.F32 R3, -RZ, R3.H0_H0 ;  /* 0x20000003ff037230 */ /* 0x000fcc0000004100 */
[----:B------:R-:W0:Y:S02]  /*aa70*/  F2I.S64.TRUNC R2, R3 ;  /* 0x0000000300027311 */ /* 0x000e24000020d900 */
[----:B0-----:R-:W-:Y:S01]  /*aa80*/  STG.E.U8 [R16.64], R2 ;  /* 0x0000000210007986 */ /* 0x001fe2000c101124 */
[----:B------:R-:W-:Y:S05]  /*aa90*/  EXIT ;  /* 0x000000000000794d */ /* 0x000fea0003800000 */
.L_x_3738:
        /* <DEDUP_REMOVED lines=10> */
.L_x_3742:
[----:B------:R-:W-:-:S06]  /*ab40*/  HADD2.F32 R3, -RZ, R3.H0_H0 ;  /* 0x20000003ff037230 */ /* 0x000fcc0000004100 */
[----:B------:R-:W0:Y:S02]  /*ab50*/  F2I.FTZ.TRUNC.NTZ R3, R3 ;  /* 0x0000000300037305 */ /* 0x000e24000021f100 */
[----:B0-----:R-:W-:Y:S01]  /*ab60*/  STG.E [R16.64], R3 ;  /* 0x0000000310007986 */ /* 0x001fe2000c101924 */
[----:B------:R-:W-:Y:S05]  /*ab70*/  EXIT ;  /* 0x000000000000794d */ /* 0x000fea0003800000 */
.L_x_3741:
[----:B------:R-:W-:-:S06]  /*ab80*/  HADD2.F32 R3, -RZ, R3.H0_H0 ;  /* 0x20000003ff037230 */ /* 0x000fcc0000004100 */
[----:B------:R-:W0:Y:S02]  /*ab90*/  F2I.FTZ.TRUNC.NTZ R3, R3 ;  /* 0x0000000300037305 */ /* 0x000e24000021f100 */
[----:B0-----:R-:W-:Y:S01]  /*aba0*/  STG.E.U16 [R16.64], R3 ;  /* 0x0000000310007986 */ /* 0x001fe2000c101524 */
[----:B------:R-:W-:Y:S05]  /*abb0*/  EXIT ;  /* 0x000000000000794d */ /* 0x000fea0003800000 */
.L_x_3737:
        /* <DEDUP_REMOVED lines=9> */
.L_x_3744:
[----:B------:R-:W-:Y:S01]  /*ac50*/  STG.E.U16 [R16.64], R3 ;  /* 0x0000000310007986 */ /* 0x000fe2000c101524 */
[----:B------:R-:W-:Y:S05]  /*ac60*/  EXIT ;  /* 0x000000000000794d */ /* 0x000fea0003800000 */
.L_x_3743:
        /* <DEDUP_REMOVED lines=10> */
.L_x_3746:
[----:B------:R-:W-:-:S05]  /*ad10*/  HADD2.F32 R0, -RZ, R3.H0_H0 ;  /* 0x20000003ff007230 */ /* 0x000fca0000004100 */
[----:B------:R-:W-:-:S04]  /*ad20*/  F2FP.PACK_AB R0, RZ, R0 ;  /* 0x00000000ff00723e */ /* 0x000fc800000000ff */
[----:B------:R-:W-:-:S05]  /*ad30*/  PRMT R0, R0, 0x5410, RZ ;  /* 0x0000541000007816 */ /* 0x000fca00000000ff */
[----:B------:R-:W-:Y:S01]  /*ad40*/  STG.E [R16.64], R0 ;  /* 0x0000000010007986 */ /* 0x000fe2000c101924 */
[----:B------:R-:W-:Y:S05]  /*ad50*/  EXIT ;  /* 0x000000000000794d */ /* 0x000fea0003800000 */
.L_x_3745:
[----:B------:R-:W-:-:S05]  /*ad60*/  HADD2.F32 R2, -RZ, R3.H0_H0 ;  /* 0x20000003ff027230 */ /* 0x000fca0000004100 */
[----:B------:R-:W-:-:S06]  /*ad70*/  FMUL.FTZ R2, R2, 1 ;  /* 0x3f80000002027820 */ /* 0x000fcc0000410000 */
[----:B------:R-:W0:Y:S02]  /*ad80*/  F2F.F64.F32 R2, R2 ;  /* 0x0000000200027310 */ /* 0x000e240000201800 */
[----:B0-----:R-:W-:Y:S01]  /*ad90*/  STG.E.64 [R16.64], R2 ;  /* 0x0000000210007986 */ /* 0x001fe2000c101b24 */
[----:B------:R-:W-:Y:S05]  /*ada0*/  EXIT ;  /* 0x000000000000794d */ /* 0x000fea0003800000 */
.L_x_3736:
        /* <DEDUP_REMOVED lines=13> */
.L_x_3749:
[----:B------:R-:W-:Y:S01]  /*ae80*/  HADD2.F32 R3, -RZ, R3.H0_H0 ;  /* 0x20000003ff037230 */ /* 0x000fe20000004100 */
[----:B------:R-:W-:-:S04]  /*ae90*/  CS2R R6, SRZ ;  /* 0x0000000000067805 */ /* 0x000fc8000001ff00 */
[----:B------:R-:W-:-:S04]  /*aea0*/  FMUL.FTZ R3, R3, 1 ;  /* 0x3f80000003037820 */ /* 0x000fc80000410000 */
[----:B------:R-:W0:Y:S02]  /*aeb0*/  F2F.F64.F32 R4, R3 ;  /* 0x0000000300047310 */ /* 0x000e240000201800 */
[----:B0-----:R-:W-:Y:S01]  /*aec0*/  STG.E.128 [R16.64], R4 ;  /* 0x0000000410007986 */ /* 0x001fe2000c101d24 */
[----:B------:R-:W-:Y:S05]  /*aed0*/  EXIT ;  /* 0x000000000000794d */ /* 0x000fea0003800000 */
.L_x_3748:
        /* <DEDUP_REMOVED lines=21> */
.L_x_3753:
[----:B------:R-:W-:Y:S05]  /*b030*/  BSYNC B0 ;  /* 0x0000000000007941 */ /* 0x000fea0003800000 */
.L_x_3752:
[----:B------:R-:W-:-:S05]  /*b040*/  LOP3.LUT R3, R0, R3, RZ, 0xfc, !PT ;  /* 0x0000000300037212 */ /* 0x000fca00078efcff */
[----:B------:R-:W-:Y:S01]  /*b050*/  STG.E.U8 [R16.64], R3 ;  /* 0x0000000310007986 */ /* 0x000fe2000c101124 */
[----:B------:R-:W-:Y:S05]  /*b060*/  EXIT ;  /* 0x000000000000794d */ /* 0x000fea0003800000 */
.L_x_3751:
        /* <DEDUP_REMOVED lines=13> */
.L_x_3755:
[----:B------:R-:W-:Y:S01]  /*b140*/  IMAD.MOV.U32 R0, RZ, RZ, 0x7f ;  /* 0x0000007fff007424 */ /* 0x000fe200078e00ff */
[----:B------:R-:W-:-:S04]  /*b150*/  ISETP.GT.U32.AND P0, PT, R2, 0x7f800000, PT ;  /* 0x7f8000000200780c */ /* 0x000fc80003f04070 */
[----:B------:R-:W-:-:S04]  /*b160*/  SEL R0, R0, 0x7c, P0 ;  /* 0x0000007c00007807 */ /* 0x000fc80000000000 */
.L_x_3756:
[----:B------:R-:W-:Y:S05]  /*b170*/  BSYNC B0 ;  /* 0x0000000000007941 */ /* 0x000fea0003800000 */
.L_x_3754:
[----:B------:R-:W-:-:S04]  /*b180*/  LOP3.LUT R2, R3, 0x80000000, RZ, 0xc0, !PT ;  /* 0x8000000003027812 */ /* 0x000fc800078ec0ff */
[----:B------:R-:W-:-:S04]  /*b190*/  SHF.R.U32.HI R3, RZ, 0x18, R2 ;  /* 0x00000018ff037819 */ /* 0x000fc80000011602 */
[----:B------:R-:W-:-:S05]  /*b1a0*/  LOP3.LUT R3, R0, R3, RZ, 0xfc, !PT ;  /* 0x0000000300037212 */ /* 0x000fca00078efcff */
[----:B------:R-:W-:Y:S01]  /*b1b0*/  STG.E.U8 [R16.64], R3 ;  /* 0x0000000310007986 */ /* 0x000fe2000c101124 */
[----:B------:R-:W-:Y:S05]  /*b1c0*/  EXIT ;  /* 0x000000000000794d */ /* 0x000fea0003800000 */
.L_x_3750:
[----:B------:R-:W-:-:S05]  /*b1d0*/  HADD2.F32 R0, -RZ, R3.H0_H0 ;  /* 0x20000003ff007230 */ /* 0x000fca0000004100 */
[----:B------:R-:W-:-:S05]  /*b1e0*/  F2FP.BF16.PACK_AB R0, RZ, R0 ;  /* 0x00000000ff00723e */ /* 0x000fca00000010ff */
[----:B------:R-:W-:Y:S01]  /*b1f0*/  STG.E.U16 [R16.64], R0 ;  /* 0x0000000010007986 */ /* 0x000fe2000c101524 */
[----:B------:R-:W-:Y:S05]  /*b200*/  EXIT ;  /* 0x000000000000794d */ /* 0x000fea0003800000 */
.L_x_3747:
        /* <DEDUP_REMOVED lines=12> */
.L_x_3759:
        /* <DEDUP_REMOVED lines=17> */
.L_x_3762:
[----:B------:R-:W-:-:S04]  /*b3e0*/  LOP3.LUT R2, R3, 0x80000000, RZ, 0xc0, !PT ;  /* 0x8000000003027812 */ /* 0x000fc800078ec0ff */
[----:B------:R-:W-:-:S04]  /*b3f0*/  SHF.R.U32.HI R3, RZ, 0x18, R2 ;  /* 0x00000018ff037819 */ /* 0x000fc80000011602 */
[----:B------:R-:W-:-:S04]  /*b400*/  LOP3.LUT R0, R0, R3, RZ, 0xfc, !PT ;  /* 0x0000000300007212 */ /* 0x000fc800078efcff */
[----:B------:R-:W-:Y:S02]  /*b410*/  PRMT R8, R0, 0x7610, R8 ;  /* 0x0000761000087816 */ /* 0x000fe40000000008 */
.L_x_3761:
[----:B------:R-:W-:Y:S05]  /*b420*/  BSYNC B0 ;  /* 0x0000000000007941 */ /* 0x000fea0003800000 */
.L_x_3760:
[----:B------:R-:W-:Y:S01]  /*b430*/  STG.E.U8 [R16.64], R8 ;  /* 0x0000000810007986 */ /* 0x000fe2000c101124 */
[----:B------:R-:W-:Y:S05]  /*b440*/  EXIT ;  /* 0x000000000000794d */ /* 0x000fea0003800000 */
.L_x_3758:
        /* <DEDUP_REMOVED lines=17> */
.L_x_3765:
[----:B------:R-:W-:-:S04]  /*b560*/  LOP3.LUT R2, R3, 0x80000000, RZ, 0xc0, !PT ;  /* 0x8000000003027812 */ /* 0x000fc800078ec0ff */
[----:B------:R-:W-:-:S04]  /*b570*/  SHF.R.U32.HI R3, RZ, 0x18, R2 ;  /* 0x00000018ff037819 */ /* 0x000fc80000011602 */
[----:B------:R-:W-:-:S04]  /*b580*/  LOP3.LUT R0, R0, R3, RZ, 0xfc, !PT ;  /* 0x0000000300007212 */ /* 0x000fc800078efcff */
[----:B------:R-:W-:Y:S02]  /*b590*/  PRMT R8, R0, 0x7610, R8 ;  /* 0x0000761000087816 */ /* 0x000fe40000000008 */
.L_x_3764:
[----:B------:R-:W-:Y:S05]  /*b5a0*/  BSYNC B0 ;  /* 0x0000000000007941 */ /* 0x000fea0003800000 */
.L_x_3763:
[----:B------:R-:W-:Y:S01]  /*b5b0*/  STG.E.U8 [R16.64], R8 ;  /* 0x0000000810007986 */ /* 0x000fe2000c101124 */
[----:B------:R-:W-:Y:S05]  /*b5c0*/  EXIT ;  /* 0x000000000000794d */ /* 0x000fea0003800000 */
.L_x_3757:
        /* <DEDUP_REMOVED lines=22> */
.L_x_3740:
        /* <DEDUP_REMOVED lines=20> */
.L_x_3767:
[----:B------:R-:W-:-:S06]  /*b870*/  HADD2.F32 R3, -RZ, R3.H0_H0 ;  /* 0x20000003ff037230 */ /* 0x000fcc0000004100 */
[----:B------:R-:W0:Y:S02]  /*b880*/  F2I.U64.TRUNC R2, R3 ;  /* 0x0000000300027311 */ /* 0x000e24000020d800 */
[----:B0-----:R-:W-:Y:S01]  /*b890*/  STG.E.64 [R16.64], R2 ;  /* 0x0000000210007986 */ /* 0x001fe2000c101b24 */
[----:B------:R-:W-:Y:S05]  /*b8a0*/  EXIT ;  /* 0x000000000000794d */ /* 0x000fea0003800000 */
.L_x_3766:
[----:B------:R-:W-:-:S06]  /*b8b0*/  HADD2.F32 R3, -RZ, R3.H0_H0 ;  /* 0x20000003ff037230 */ /* 0x000fcc0000004100 */
[----:B------:R-:W0:Y:S02]  /*b8c0*/  F2I.FTZ.U32.TRUNC.NTZ R3, R3 ;  /* 0x0000000300037305 */ /* 0x000e24000021f000 */
[----:B0-----:R-:W-:Y:S01]  /*b8d0*/  STG.E [R16.64], R3 ;  /* 0x0000000310007986 */ /* 0x001fe2000c101924 */
[----:B------:R-:W-:Y:S05]  /*b8e0*/  EXIT ;  /* 0x000000000000794d */ /* 0x000fea0003800000 */
.L_x_3768:
        /* <DEDUP_REMOVED lines=9> */
.L_x_21470:


//--------------------- .text._ZN2at6native27unrolled_elementwise_kernelINS0_13AUnaryFunctorIN3c104HalfES4_S4_ZZZNS0_15binary_internal21div_trunc_kernel_cudaERNS_18TensorIteratorBaseEENKUlvE1_clEvENKUlvE1_clEvEUlS4_S4_E_EESt5arrayIPcLm2EELi4E23TrivialOffsetCalculatorILi1EjESG_NS0_6memory12LoadWithCastILi1EEENSH_13StoreWithCastILi1EEEEEviT_T0_T2_T3_T4_T5_ --------------------------
	.section	.text._ZN2at6native27unrolled_elementwise_kernelINS0_13AUnaryFunctorIN3c104HalfES4_S4_ZZZNS0_15binary_internal21div_trunc_kernel_cudaERNS_18TensorIteratorBaseEENKUlvE1_clEvENKUlvE1_clEvEUlS4_S4_E_EESt5arrayIPcLm2EELi4E23TrivialOffsetCalculatorILi1EjESG_NS0_6memory12LoadWithCastILi1EEENSH_13StoreWithCastILi1EEEEEviT_T0_T2_T3_T4_T5_,"ax",@progbits
	.sectioninfo	@"SHI_REGISTERS=29"
	.align	128
        .global         _ZN2at6native27unrolled_elementwise_kernelINS0_13AUnaryFunctorIN3c104HalfES4_S4_ZZZNS0_15binary_internal21div_trunc_kernel_cudaERNS_18TensorIteratorBaseEENKUlvE1_clEvENKUlvE1_clEvEUlS4_S4_E_EESt5arrayIPcLm2EELi4E23TrivialOffsetCalculatorILi1EjESG_NS0_6memory12LoadWithCastILi1EEENSH_13StoreWithCastILi1EEEEEviT_T0_T2_T3_T4_T5_
        .type           _ZN2at6native27unrolled_elementwise_kernelINS0_13AUnaryFunctorIN3c104HalfES4_S4_ZZZNS0_15binary_internal21div_trunc_kernel_cudaERNS_18TensorIteratorBaseEENKUlvE1_clEvENKUlvE1_clEvEUlS4_S4_E_EESt5arrayIPcLm2EELi4E23TrivialOffsetCalculatorILi1EjESG_NS0_6memory12LoadWithCastILi1EEENSH_13StoreWithCastILi1EEEEEviT_T0_T2_T3_T4_T5_,@function
        .size           _ZN2at6native27unrolled_elementwise_kernelINS0_13AUnaryFunctorIN3c104HalfES4_S4_ZZZNS0_15binary_internal21div_trunc_kernel_cudaERNS_18TensorIteratorBaseEENKUlvE1_clEvENKUlvE1_clEvEUlS4_S4_E_EESt5arrayIPcLm2EELi4E23TrivialOffsetCalculatorILi1EjESG_NS0_6memory12LoadWithCastILi1EEENSH_13StoreWithCastILi1EEEEEviT_T0_T2_T3_T4_T5_,(.L_x_21471 - _ZN2at6native27unrolled_elementwise_kernelINS0_13AUnaryFunctorIN3c104HalfES4_S4_ZZZNS0_15binary_internal21div_trunc_kernel_cudaERNS_18TensorIteratorBaseEENKUlvE1_clEvENKUlvE1_clEvEUlS4_S4_E_EESt5arrayIPcLm2EELi4E23TrivialOffsetCalculatorILi1EjESG_NS0_6memory12LoadWithCastILi1EEENSH_13StoreWithCastILi1EEEEEviT_T0_T2_T3_T4_T5_)
        .other          _ZN2at6native27unrolled_elementwise_kernelINS0_13AUnaryFunctorIN3c104HalfES4_S4_ZZZNS0_15binary_internal21div_trunc_kernel_cudaERNS_18TensorIteratorBaseEENKUlvE1_clEvENKUlvE1_clEvEUlS4_S4_E_EESt5arrayIPcLm2EELi4E23TrivialOffsetCalculatorILi1EjESG_NS0_6memory12LoadWithCastILi1EEENSH_13StoreWithCastILi1EEEEEviT_T0_T2_T3_T4_T5_,@"STO_CUDA_ENTRY STV_DEFAULT"
_ZN2at6native27unrolled_elementwise_kernelINS0_13AUnaryFunctorIN3c104HalfES4_S4_ZZZNS0_15binary_internal21div_trunc_kernel_cudaERNS_18TensorIteratorBaseEENKUlvE1_clEvENKUlvE1_clEvEUlS4_S4_E_EESt5arrayIPcLm2EELi4E23TrivialOffsetCalculatorILi1EjESG_NS0_6memory12LoadWithCastILi1EEENSH_13StoreWithCastILi1EEEEEviT_T0_T2_T3_T4_T5_:
.text._ZN2at6native27unrolled_elementwise_kernelINS0_13AUnaryFunctorIN3c104HalfES4_S4_ZZZNS0_15binary_internal21div_trunc_kernel_cudaERNS_18TensorIteratorBaseEENKUlvE1_clEvENKUlvE1_clEvEUlS4_S4_E_EESt5arrayIPcLm2EELi4E23TrivialOffsetCalculatorILi1EjESG_NS0_6memory12LoadWithCastILi1EEENSH_13StoreWithCastILi1EEEEEviT_T0_T2_T3_T4_T5_:
        /* <DEDUP_REMOVED lines=32> */
.L_x_3774:
[----:B------:R-:W2:Y:S02]  /*0200*/  LDG.E.U8 R2, [R2.64] ;  /* 0x0000002402027981 */ /* 0x000ea4000c1e1100 */
[----:B--2---:R-:W0:Y:S02]  /*0210*/  I2F.U16 R0, R2 ;  /* 0x0000000200007306 */ /* 0x004e240000101000 */
[----:B0-----:R-:W-:-:S04]  /*0220*/  F2FP.PACK_AB R0, RZ, R0 ;  /* 0x00000000ff00723e */ /* 0x001fc800000000ff */
[----:B------:R-:W-:Y:S01]  /*0230*/  PRMT R25, R0, 0x7610, R25 ;  /* 0x0000761000197816 */ /* 0x000fe20000000019 */
[----:B------:R-:W-:Y:S05]  /*0240*/  BRA `(.L_x_3776) ;  /* 0x00000ee000007947 */ /* 0x000fea0003800000 */
.L_x_3773:
        /* <DEDUP_REMOVED lines=11> */
.L_x_3778:
[----:B------:R-:W2:Y:S02]  /*0300*/  LDG.E R2, [R2.64] ;  /* 0x0000002402027981 */ /* 0x000ea4000c1e1900 */
[----:B--2---:R-:W0:Y:S02]  /*0310*/  I2F R0, R2 ;  /* 0x0000000200007306 */ /* 0x004e240000201400 */
[----:B0-----:R-:W-:-:S04]  /*0320*/  F2FP.PACK_AB R0, RZ, R0 ;  /* 0x00000000ff00723e */ /* 0x001fc800000000ff */
[----:B------:R-:W-:Y:S01]  /*0330*/  PRMT R25, R0, 0x7610, R25 ;  /* 0x0000761000197816 */ /* 0x000fe20000000019 */
[----:B------:R-:W-:Y:S05]  /*0340*/  BRA `(.L_x_3776) ;  /* 0x00000de000007947 */ /* 0x000fea0003800000 */
.L_x_3777:
[----:B------:R-:W2:Y:S02]  /*0350*/  LDG.E.U16 R2, [R2.64] ;  /* 0x0000002402027981 */ /* 0x000ea4000c1e1500 */
[----:B--2---:R-:W0:Y:S02]  /*0360*/  I2F.S16 R0, R2 ;  /* 0x0000000200007306 */ /* 0x004e240000101400 */
[----:B0-----:R-:W-:-:S04]  /*0370*/  F2FP.PACK_AB R0, RZ, R0 ;  /* 0x00000000ff00723e */ /* 0x001fc800000000ff */
[----:B------:R-:W-:Y:S01]  /*0380*/  PRMT R25, R0, 0x7610, R25 ;  /* 0x0000761000197816 */ /* 0x000fe20000000019 */
[----:B------:R-:W-:Y:S05]  /*0390*/  BRA `(.L_x_3776) ;  /* 0x00000d9000007947 */ /* 0x000fea0003800000 */
.L_x_3772:
        /* <DEDUP_REMOVED lines=9> */
.L_x_3780:
[----:B------:R0:W5:Y:S01]  /*0430*/  LDG.E.U16 R25, [R2.64] ;  /* 0x0000002402197981 */ /* 0x000162000c1e1500 */
[----:B------:R-:W-:Y:S05]  /*0440*/  BRA `(.L_x_3776) ;  /* 0x00000ce000007947 */ /* 0x000fea0003800000 */
.L_x_3779:
        /* <DEDUP_REMOVED lines=9> */
.L_x_3782:
[----:B------:R0:W5:Y:S01]  /*04e0*/  LDG.E.U16 R25, [R2.64] ;  /* 0x0000002402197981 */ /* 0x000162000c1e1500 */
[----:B------:R-:W-:Y:S05]  /*04f0*/  BRA `(.L_x_3776) ;  /* 0x00000c3000007947 */ /* 0x000fea0003800000 */
.L_x_3781:
[----:B------:R-:W2:Y:S02]  /*0500*/  LDG.E.64 R2, [R2.64] ;  /* 0x0000002402027981 */ /* 0x000ea4000c1e1b00 */
[----:B--2---:R-:W0:Y:S01]  /*0510*/  F2F.F32.F64 R0, R2 ;  /* 0x0000000200007310 */ /* 0x004e220000301000 */
[----:B------:R-:W0:-:S14]  /*0520*/  DSETP.GEU.AND P0, PT, |R2|, c[0x2][0x0], PT ;  /* 0x008000000200762a */ /* 0x000e1c0003f0e200 */
[----:B0-----:R-:W-:-:S05]  /*0530*/  @!P0 FMUL R0, R0, 1.175494350822287508e-38 ;  /* 0x0080000000008820 */ /* 0x001fca0000400000 */
[----:B------:R-:W-:-:S04]  /*0540*/  F2FP.PACK_AB R0, RZ, R0 ;  /* 0x00000000ff00723e */ /* 0x000fc800000000ff */
[----:B------:R-:W-:Y:S01]  /*0550*/  PRMT R25, R0, 0x7610, R25 ;  /* 0x0000761000197816 */ /* 0x000fe20000000019 */
[----:B------:R-:W-:Y:S05]  /*0560*/  BRA `(.L_x_3776) ;  /* 0x00000bc000007947 */ /* 0x000fea0003800000 */
.L_x_3771:
        /* <DEDUP_REMOVED lines=14> */
.L_x_3785:
[----:B------:R-:W2:Y:S02]  /*0650*/  LDG.E.64 R2, [R2.64] ;  /* 0x0000002402027981 */ /* 0x000ea4000c1e1b00 */
[----:B--2---:R-:W0:Y:S01]  /*0660*/  F2F.F32.F64 R0, R2 ;  /* 0x0000000200007310 */ /* 0x004e220000301000 */
[----:B------:R-:W0:-:S14]  /*0670*/  DSETP.GEU.AND P0, PT, |R2|, c[0x2][0x0], PT ;  /* 0x008000000200762a */ /* 0x000e1c0003f0e200 */
[----:B0-----:R-:W-:-:S05]  /*0680*/  @!P0 FMUL R0, R0, 1.175494350822287508e-38 ;  /* 0x0080000000008820 */ /* 0x001fca0000400000 */
[----:B------:R-:W-:-:S04]  /*0690*/  F2FP.PACK_AB R0, RZ, R0 ;  /* 0x00000000ff00723e */ /* 0x000fc800000000ff */
[----:B------:R-:W-:Y:S01]  /*06a0*/  PRMT R25, R0, 0x7610, R25 ;  /* 0x0000761000197816 */ /* 0x000fe20000000019 */
[----:B------:R-:W-:Y:S05]  /*06b0*/  BRA `(.L_x_3776) ;  /* 0x00000a7000007947 */ /* 0x000fea0003800000 */
.L_x_3784:
        /* <DEDUP_REMOVED lines=28> */
.L_x_3787:
        /* <DEDUP_REMOVED lines=16> */
.L_x_3786:
[----:B------:R-:W2:Y:S02]  /*0980*/  LDG.E.U16 R0, [R2.64] ;  /* 0x0000002402007981 */ /* 0x000ea4000c1e1500 */
[----:B--2---:R-:W-:-:S04]  /*0990*/  PRMT R0, RZ, 0x5410, R0 ;  /* 0x00005410ff007816 */ /* 0x004fc80000000000 */
[----:B------:R-:W-:-:S04]  /*09a0*/  F2FP.PACK_AB R0, RZ, R0 ;  /* 0x00000000ff00723e */ /* 0x000fc800000000ff */
[----:B------:R-:W-:Y:S01]  /*09b0*/  PRMT R25, R0, 0x7610, R25 ;  /* 0x0000761000197816 */ /* 0x000fe20000000019 */
[----:B------:R-:W-:Y:S05]  /*09c0*/  BRA `(.L_x_3776) ;  /* 0x0000076000007947 */ /* 0x000fea0003800000 */
.L_x_3783:
        /* <DEDUP_REMOVED lines=12> */
.L_x_3790:
        /* <DEDUP_REMOVED lines=21> */
.L_x_3794:
[----:B------:R-:W-:Y:S05]  /*0be0*/  BSYNC B1 ;  /* 0x0000000000017941 */ /* 0x000fea0003800000 */
.L_x_3793:
[----:B------:R-:W-:Y:S01]  /*0bf0*/  LEA R3, R0, 0x3b800000, 0x17 ;  /* 0x3b80000000037811 */ /* 0x000fe200078eb8ff */
[----:B------:R-:W-:-:S05]  /*0c00*/  IMAD.SHL.U32 R0, R2, 0x100000, RZ ;  /* 0x0010000002007824 */ /* 0x000fca00078e00ff */
[----:B------:R-:W-:Y:S02]  /*0c10*/  LOP3.LUT R0, R3, R0, R4, 0xfe, !PT ;  /* 0x0000000003007212 */ /* 0x000fe400078efe04 */
.L_x_3792:
[----:B------:R-:W-:Y:S05]  /*0c20*/  BSYNC B0 ;  /* 0x0000000000007941 */ /* 0x000fea0003800000 */
.L_x_3791:
[----:B------:R-:W-:-:S04]  /*0c30*/  F2FP.PACK_AB R0, RZ, R0 ;  /* 0x00000000ff00723e */ /* 0x000fc800000000ff */
[----:B------:R-:W-:Y:S01]  /*0c40*/  PRMT R25, R0, 0x7610, R25 ;  /* 0x0000761000197816 */ /* 0x000fe20000000019 */
[----:B------:R-:W-:Y:S05]  /*0c50*/  BRA `(.L_x_3776) ;  /* 0x000004d000007947 */ /* 0x000fea0003800000 */
.L_x_3789:
        /* <DEDUP_REMOVED lines=21> */
.L_x_3798:
[----:B------:R-:W-:Y:S05]  /*0db0*/  BSYNC B1 ;  /* 0x0000000000017941 */ /* 0x000fea0003800000 */
.L_x_3797:
[----:B------:R-:W-:Y:S01]  /*0dc0*/  LEA R3, R0, 0x37800000, 0x17 ;  /* 0x3780000000037811 */ /* 0x000fe200078eb8ff */
[----:B------:R-:W-:-:S05]  /*0dd0*/  IMAD.SHL.U32 R0, R2, 0x200000, RZ ;  /* 0x0020000002007824 */ /* 0x000fca00078e00ff */
[----:B------:R-:W-:Y:S02]  /*0de0*/  LOP3.LUT R0, R3, R0, R4, 0xfe, !PT ;  /* 0x0000000003007212 */ /* 0x000fe400078efe04 */
.L_x_3796:
[----:B------:R-:W-:Y:S05]  /*0df0*/  BSYNC B0 ;  /* 0x0000000000007941 */ /* 0x000fea0003800000 */
.L_x_3795:
[----:B------:R-:W-:-:S04]  /*0e00*/  F2FP.PACK_AB R0, RZ, R0 ;  /* 0x00000000ff00723e */ /* 0x000fc800000000ff */
[----:B------:R-:W-:Y:S01]  /*0e10*/  PRMT R25, R0, 0x7610, R25 ;  /* 0x0000761000197816 */ /* 0x000fe20000000019 */
[----:B------:R-:W-:Y:S05]  /*0e20*/  BRA `(.L_x_3776) ;  /* 0x0000030000007947 */ /* 0x000fea0003800000 */
.L_x_3788:
        /* <DEDUP_REMOVED lines=14> */
.L_x_3802:
[----:B------:R-:W-:Y:S05]  /*0f10*/  BSYNC B0 ;  /* 0x0000000000007941 */ /* 0x000fea0003800000 */
.L_x_3801:
[----:B------:R-:W-:-:S04]  /*0f20*/  F2FP.PACK_AB R0, RZ, R0 ;  /* 0x00000000ff00723e */ /* 0x000fc800000000ff */
[----:B------:R-:W-:Y:S01]  /*0f30*/  PRMT R25, R0, 0x7610, R25 ;  /* 0x0000761000197816 */ /* 0x000fe20000000019 */
[----:B------:R-:W-:Y:S05]  /*0f40*/  BRA `(.L_x_3776) ;  /* 0x000001e000007947 */ /* 0x000fea0003800000 */
.L_x_3775:
        /* <DEDUP_REMOVED lines=21> */
.L_x_3800:
[----:B------:R-:W2:Y:S02]  /*10a0*/  LDG.E.64 R2, [R2.64] ;  /* 0x0000002402027981 */ /* 0x000ea4000c1e1b00 */
[----:B--2---:R-:W0:Y:S02]  /*10b0*/  I2F.U64 R0, R2 ;  /* 0x0000000200007312 */ /* 0x004e240000301000 */
[----:B0-----:R-:W-:-:S04]  /*10c0*/  F2FP.PACK_AB R0, RZ, R0 ;  /* 0x00000000ff00723e */ /* 0x001fc800000000ff */
[----:B------:R-:W-:Y:S01]  /*10d0*/  PRMT R25, R0, 0x7610, R25 ;  /* 0x0000761000197816 */ /* 0x000fe20000000019 */
[----:B------:R-:W-:Y:S05]  /*10e0*/  BRA `(.L_x_3776) ;  /* 0x0000004000007947 */ /* 0x000fea0003800000 */
.L_x_3799:
[----:B------:R-:W2:Y:S02]  /*10f0*/  LDG.E R2, [R2.64] ;  /* 0x0000002402027981 */ /* 0x000ea4000c1e1900 */
[----:B--2---:R-:W0:Y:S02]  /*1100*/  I2F.U32 R0, R2 ;  /* 0x0000000200007306 */ /* 0x004e240000201000 */
[----:B0-----:R-:W-:-:S04]  /*1110*/  F2FP.PACK_AB R0, RZ, R0 ;  /* 0x00000000ff00723e */ /* 0x001fc800000000ff */
[----:B------:R-:W-:Y:S02]  /*1120*/  PRMT R25, R0, 0x7610, R25 ;  /* 0x0000761000197816 */ /* 0x000fe40000000019 */
.L_x_3776:
[----:B------:R-:W1:Y:S02]  /*1130*/  S2R R19, SR_TID.X ;  /* 0x0000000000137919 */ /* 0x000e640000002100 */
[----:B-1----:R-:W-:-:S03]  /*1140*/  IADD3 R19, R19, 0x80, RZ ;  /* 0x0000008013137810 */ /* 0x002fc60007ffe0ff */
.L_x_3770:
[----:B-1----:R-:W-:Y:S05]  /*1150*/  BSYNC B6 ;  /* 0x0000000000067941 */ /* 0x002fea0003800000 */
.L_x_3769:
        /* <DEDUP_REMOVED lines=24> */
.L_x_3808:
[----:B------:R-:W2:Y:S02]  /*12e0*/  LDG.E.U8 R2, [R2.64] ;  /* 0x0000002402027981 */ /* 0x000ea4000c1e1100 */
[----:B--2---:R-:W0:Y:S02]  /*12f0*/  I2F.U16 R0, R2 ;  /* 0x0000000200007306 */ /* 0x004e240000101000 */
[----:B0-----:R-:W-:-:S04]  /*1300*/  F2FP.PACK_AB R0, RZ, R0 ;  /* 0x00000000ff00723e */ /* 0x001fc800000000ff */
[----:B------:R-:W-:Y:S01]  /*1310*/  PRMT R22, R0, 0x7610, R22 ;  /* 0x0000761000167816 */ /* 0x000fe20000000016 */
[----:B------:R-:W-:Y:S05]  /*1320*/  BRA `(.L_x_3810) ;  /* 0x00000ed000007947 */ /* 0x000fea0003800000 */
.L_x_3807:
        /* <DEDUP_REMOVED lines=11> */
.L_x_3812:
[----:B------:R-:W2:Y:S02]  /*13e0*/  LDG.E R2, [R2.64] ;  /* 0x0000002402027981 */ /* 0x000ea4000c1e1900 */
[----:B--2---:R-:W0:Y:S02]  /*13f0*/  I2F R0, R2 ;  /* 0x0000000200007306 */ /* 0x004e240000201400 */
[----:B0-----:R-:W-:-:S04]  /*1400*/  F2FP.PACK_AB R0, RZ, R0 ;  /* 0x00000000ff00723e */ /* 0x001fc800000000ff */
[----:B------:R-:W-:Y:S01]  /*1410*/  PRMT R22, R0, 0x7610, R22 ;  /* 0x0000761000167816 */ /* 0x000fe20000000016 */
[----:B------:R-:W-:Y:S05]  /*1420*/  BRA `(.L_x_3810) ;  /* 0x00000dd000007947 */ /* 0x000fea0003800000 */
.L_x_3811:
[----:B------:R-:W2:Y:S02]  /*1430*/  LDG.E.U16 R2, [R2.64] ;  /* 0x0000002402027981 */ /* 0x000ea4000c1e1500 */
[----:B--2---:R-:W0:Y:S02]  /*1440*/  I2F.S16 R0, R2 ;  /* 0x0000000200007306 */ /* 0x004e240000101400 */
[----:B0-----:R-:W-:-:S04]  /*1450*/  F2FP.PACK_AB R0, RZ, R0 ;  /* 0x00000000ff00723e */ /* 0x001fc800000000ff */
[----:B------:R-:W-:Y:S01]  /*1460*/  PRMT R22, R0, 0x7610, R22 ;  /* 0x0000761000167816 */ /* 0x000fe20000000016 */
[----:B------:R-:W-:Y:S05]  /*1470*/  BRA `(.L_x_3810) ;  /* 0x00000d8000007947 */ /* 0x000fea0003800000 */
.L_x_3806:
        /* <DEDUP_REMOVED lines=9> */
.L_x_3814:
[----:B------:R0:W5:Y:S01]  /*1510*/  LDG.E.U16 R22, [R2.64] ;  /* 0x0000002402167981 */ /* 0x000162000c1e1500 */
[----:B------:R-:W-:Y:S05]  /*1520*/  BRA `(.L_x_3810) ;  /* 0x00000cd000007947 */ /* 0x000fea0003800000 */
.L_x_3813:
        /* <DEDUP_REMOVED lines=9> */
.L_x_3816:
[----:B------:R0:W5:Y:S01]  /*15c0*/  LDG.E.U16 R22, [R2.64] ;  /* 0x0000002402167981 */ /* 0x000162000c1e1500 */
[----:B------:R-:W-:Y:S05]  /*15d0*/  BRA `(.L_x_3810) ;  /* 0x00000c2000007947 */ /* 0x000fea0003800000 */
.L_x_3815:
[----:B------:R-:W2:Y:S02]  /*15e0*/  LDG.E.64 R2, [R2.64] ;  /* 0x0000002402027981 */ /* 0x000ea4000c1e1b00 */
[----:B--2---:R-:W0:Y:S01]  /*15f0*/  F2F.F32.F64 R0, R2 ;  /* 0x0000000200007310 */ /* 0x004e220000301000 */
[----:B------:R-:W0:-:S14]  /*1600*/  DSETP.GEU.AND P0, PT, |R2|, c[0x2][0x0], PT ;  /* 0x008000000200762a */ /* 0x000e1c0003f0e200 */
[----:B0-----:R-:W-:-:S05]  /*1610*/  @!P0 FMUL R0, R0, 1.175494350822287508e-38 ;  /* 0x0080000000008820 */ /* 0x001fca0000400000 */
[----:B------:R-:W-:-:S04]  /*1620*/  F2FP.PACK_AB R0, RZ, R0 ;  /* 0x00000000ff00723e */ /* 0x000fc800000000ff */
[----:B------:R-:W-:Y:S01]  /*1630*/  PRMT R22, R0, 0x7610, R22 ;  /* 0x0000761000167816 */ /* 0x000fe20000000016 */
[----:B------:R-:W-:Y:S05]  /*1640*/  BRA `(.L_x_3810) ;  /* 0x00000bb000007947 */ /* 0x000fea0003800000 */
.L_x_3805:
        /* <DEDUP_REMOVED lines=14> */
.L_x_3819:
[----:B------:R-:W2:Y:S02]  /*1730*/  LDG.E.64 R2, [R2.64] ;  /* 0x0000002402027981 */ /* 0x000ea4000c1e1b00 */
[----:B--2---:R-:W0:Y:S01]  /*1740*/  F2F.F32.F64 R0, R2 ;  /* 0x0000000200007310 */ /* 0x004e220000301000 */
[----:B------:R-:W0:-:S14]  /*1750*/  DSETP.GEU.AND P0, PT, |R2|, c[0x2][0x0], PT ;  /* 0x008000000200762a */ /* 0x000e1c0003f0e200 */
[----:B0-----:R-:W-:-:S05]  /*1760*/  @!P0 FMUL R0, R0, 1.175494350822287508e-38 ;  /* 0x0080000000008820 */ /* 0x001fca0000400000 */
[----:B------:R-:W-:-:S04]  /*1770*/  F2FP.PACK_AB R0, RZ, R0 ;  /* 0x00000000ff00723e */ /* 0x000fc800000000ff */
[----:B------:R-:W-:Y:S01]  /*1780*/  PRMT R22, R0, 0x7610, R22 ;  /* 0x0000761000167816 */ /* 0x000fe20000000016 */
[----:B------:R-:W-:Y:S05]  /*1790*/  BRA `(.L_x_3810) ;  /* 0x00000a6000007947 */ /* 0x000fea0003800000 */
.L_x_3818:
        /* <DEDUP_REMOVED lines=28> */
.L_x_3821:
        /* <DEDUP_REMOVED lines=15> */
.L_x_3820:
[----:B------:R-:W2:Y:S02]  /*1a50*/  LDG.E.U16 R0, [R2.64] ;  /* 0x0000002402007981 */ /* 0x000ea4000c1e1500 */
[----:B--2---:R-:W-:-:S04]  /*1a60*/  PRMT R0, RZ, 0x5410, R0 ;  /* 0x00005410ff007816 */ /* 0x004fc80000000000 */
[----:B------:R-:W-:-:S04]  /*1a70*/  F2FP.PACK_AB R0, RZ, R0 ;  /* 0x00000000ff00723e */ /* 0x000fc800000000ff */
[----:B------:R-:W-:Y:S01]  /*1a80*/  PRMT R22, R0, 0x7610, R22 ;  /* 0x0000761000167816 */ /* 0x000fe20000000016 */
[----:B------:R-:W-:Y:S05]  /*1a90*/  BRA `(.L_x_3810) ;  /* 0x0000076000007947 */ /* 0x000fea0003800000 */
.L_x_3817:
        /* <DEDUP_REMOVED lines=12> */
.L_x_3824:
        /* <DEDUP_REMOVED lines=21> */
.L_x_3828:
[----:B------:R-:W-:Y:S05]  /*1cb0*/  BSYNC B1 ;  /* 0x0000000000017941 */ /* 0x000fea0003800000 */
.L_x_3827:
[----:B------:R-:W-:Y:S01]  /*1cc0*/  LEA R3, R0, 0x3b800000, 0x17 ;  /* 0x3b80000000037811 */ /* 0x000fe200078eb8ff */
[----:B------:R-:W-:-:S05]  /*1cd0*/  IMAD.SHL.U32 R0, R2, 0x100000, RZ ;  /* 0x0010000002007824 */ /* 0x000fca00078e00ff */
[----:B------:R-:W-:Y:S02]  /*1ce0*/  LOP3.LUT R0, R3, R0, R4, 0xfe, !PT ;  /* 0x0000000003007212 */ /* 0x000fe400078efe04 */
.L_x_3826:
[----:B------:R-:W-:Y:S05]  /*1cf0*/  BSYNC B0 ;  /* 0x0000000000007941 */ /* 0x000fea0003800000 */
.L_x_3825:
[----:B------:R-:W-:-:S04]  /*1d00*/  F2FP.PACK_AB R0, RZ, R0 ;  /* 0x00000000ff00723e */ /* 0x000fc800000000ff */
[----:B------:R-:W-:Y:S01]  /*1d10*/  PRMT R22, R0, 0x7610, R22 ;  /* 0x0000761000167816 */ /* 0x000fe20000000016 */
[----:B------:R-:W-:Y:S05]  /*1d20*/  BRA `(.L_x_3810) ;  /* 0x000004d000007947 */ /* 0x000fea0003800000 */
.L_x_3823:
        /* <DEDUP_REMOVED lines=21> */
.L_x_3832:
[----:B------:R-:W-:Y:S05]  /*1e80*/  BSYNC B1 ;  /* 0x0000000000017941 */ /* 0x000fea0003800000 */
.L_x_3831:
[----:B------:R-:W-:Y:S01]  /*1e90*/  LEA R3, R0, 0x37800000, 0x17 ;  /* 0x3780000000037811 */ /* 0x000fe200078eb8ff */
[----:B------:R-:W-:-:S05]  /*1ea0*/  IMAD.SHL.U32 R0, R2, 0x200000, RZ ;  /* 0x0020000002007824 */ /* 0x000fca00078e00ff */
[----:B------:R-:W-:Y:S02]  /*1eb0*/  LOP3.LUT R0, R3, R0, R4, 0xfe, !PT ;  /* 0x0000000003007212 */ /* 0x000fe400078efe04 */
.L_x_3830:
[----:B------:R-:W-:Y:S05]  /*1ec0*/  BSYNC B0 ;  /* 0x0000000000007941 */ /* 0x000fea0003800000 */
.L_x_3829:
[----:B------:R-:W-:-:S04]  /*1ed0*/  F2FP.PACK_AB R0, RZ, R0 ;  /* 0x00000000ff00723e */ /* 0x000fc800000000ff */
[----:B------:R-:W-:Y:S01]  /*1ee0*/  PRMT R22, R0, 0x7610, R22 ;  /* 0x0000761000167816 */ /* 0x000fe20000000016 */
[----:B------:R-:W-:Y:S05]  /*1ef0*/  BRA `(.L_x_3810) ;  /* 0x0000030000007947 */ /* 0x000fea0003800000 */
.L_x_3822:
        /* <DEDUP_REMOVED lines=14> */
.L_x_3836:
[----:B------:R-:W-:Y:S05]  /*1fe0*/  BSYNC B0 ;  /* 0x0000000000007941 */ /* 0x000fea0003800000 */
.L_x_3835:
[----:B------:R-:W-:-:S04]  /*1ff0*/  F2FP.PACK_AB R0, RZ, R0 ;  /* 0x00000000ff00723e */ /* 0x000fc800000000ff */
[----:B------:R-:W-:Y:S01]  /*2000*/  PRMT R22, R0, 0x7610, R22 ;  /* 0x0000761000167816 */ /* 0x000fe20000000016 */
[----:B------:R-:W-:Y:S05]  /*2010*/  BRA `(.L_x_3810) ;  /* 0x000001e000007947 */ /* 0x000fea0003800000 */
.L_x_3809:
        /* <DEDUP_REMOVED lines=21> */
.L_x_3834:
[----:B------:R-:W2:Y:S02]  /*2170*/  LDG.E.64 R2, [R2.64] ;  /* 0x0000002402027981 */ /* 0x000ea4000c1e1b00 */
[----:B--2---:R-:W0:Y:S02]  /*2180*/  I2F.U64 R0, R2 ;  /* 0x0000000200007312 */ /* 0x004e240000301000 */
[----:B0-----:R-:W-:-:S04]  /*2190*/  F2FP.PACK_AB R0, RZ, R0 ;  /* 0x00000000ff00723e */ /* 0x001fc800000000ff */
[----:B------:R-:W-:Y:S01]  /*21a0*/  PRMT R22, R0, 0x7610, R22 ;  /* 0x0000761000167816 */ /* 0x000fe20000000016 */
[----:B------:R-:W-:Y:S05]  /*21b0*/  BRA `(.L_x_3810) ;  /* 0x0000004000007947 */ /* 0x000fea0003800000 */
.L_x_3833:
[----:B------:R-:W2:Y:S02]  /*21c0*/  LDG.E R2, [R2.64] ;  /* 0x0000002402027981 */ /* 0x000ea4000c1e1900 */
[----:B--2---:R-:W0:Y:S02]  /*21d0*/  I2F.U32 R0, R2 ;  /* 0x0000000200007306 */ /* 0x004e240000201000 */
[----:B0-----:R-:W-:-:S04]  /*21e0*/  F2FP.PACK_AB R0, RZ, R0 ;  /* 0x00000000ff00723e */ /* 0x001fc800000000ff */
[----:B------:R-:W-:Y:S02]  /*21f0*/  PRMT R22, R0, 0x7610, R22 ;  /* 0x0000761000167816 */ /* 0x000fe40000000016 */
.L_x_3810:
[----:B------:R-:W-:-:S05]  /*2200*/  IADD3 R19, R19, 0x80, RZ ;  /* 0x0000008013137810 */ /* 0x000fca0007ffe0ff */
.L_x_3804:
[----:B------:R-:W-:Y:S05]  /*2210*/  BSYNC B6 ;  /* 0x0000000000067941 */ /* 0x000fea0003800000 */
.L_x_3803:
        /* <DEDUP_REMOVED lines=26> */
.L_x_3842:
[----:B------:R-:W2:Y:S02]  /*23c0*/  LDG.E.U8 R2, [R2.64] ;  /* 0x0000002402027981 */ /* 0x000ea4000c1e1100 */
[----:B--2---:R-:W0:Y:S02]  /*23d0*/  I2F.U16 R0, R2 ;  /* 0x0000000200007306 */ /* 0x004e240000101000 */
[----:B0-----:R-:W-:-:S04]  /*23e0*/  F2FP.PACK_AB R0, RZ, R0 ;  /* 0x00000000ff00723e */ /* 0x001fc800000000ff */
[----:B------:R-:W-:Y:S01]  /*23f0*/  PRMT R26, R0, 0x7610, R26 ;  /* 0x00007610001a7816 */ /* 0x000fe2000000001a */
[----:B------:R-:W-:Y:S05]  /*2400*/  BRA `(.L_x_3844) ;  /* 0x00000ed000007947 */ /* 0x000fea0003800000 */
.L_x_3841:
        /* <DEDUP_REMOVED lines=11> */
.L_x_3846:
[----:B------:R-:W2:Y:S02]  /*24c0*/  LDG.E R2, [R2.64] ;  /* 0x0000002402027981 */ /* 0x000ea4000c1e1900 */
[----:B--2---:R-:W0:Y:S02]  /*24d0*/  I2F R0, R2 ;  /* 0x0000000200007306 */ /* 0x004e240000201400 */
[----:B0-----:R-:W-:-:S04]  /*24e0*/  F2FP.PACK_AB R0, RZ, R0 ;  /* 0x00000000ff00723e */ /* 0x001fc800000000ff */
[----:B------:R-:W-:Y:S01]  /*24f0*/  PRMT R26, R0, 0x7610, R26 ;  /* 0x00007610001a7816 */ /* 0x000fe2000000001a */
[----:B------:R-:W-:Y:S05]  /*2500*/  BRA `(.L_x_3844) ;  /* 0x00000dd000007947 */ /* 0x000fea0003800000 */
.L_x_3845:
[----:B------:R-:W2:Y:S02]  /*2510*/  LDG.E.U16 R2, [R2.64] ;  /* 0x0000002402027981 */ /* 0x000ea4000c1e1500 */
[----:B--2---:R-:W0:Y:S02]  /*2520*/  I2F.S16 R0, R2 ;  /* 0x0000000200007306 */ /* 0x004e240000101400 */
[----:B0-----:R-:W-:-:S04]  /*2530*/  F2FP.PACK_AB R0, RZ, R0 ;  /* 0x00000000ff00723e */ /* 0x001fc800000000ff */
[----:B------:R-:W-:Y:S01]  /*2540*/  PRMT R26, R0, 0x7610, R26 ;  /* 0x00007610001a7816 */ /* 0x000fe2000000001a */
[----:B------:R-:W-:Y:S05]  /*2550*/  BRA `(.L_x_3844) ;  /* 0x00000d8000007947 */ /* 0x000fea0003800000 */
.L_x_3840:
        /* <DEDUP_REMOVED lines=9> */
.L_x_3848:
[----:B------:R0:W5:Y:S01]  /*25f0*/  LDG.E.U16 R26, [R2.64] ;  /* 0x00000024021a7981 */ /* 0x000162000c1e1500 */
[----:B------:R-:W-:Y:S05]  /*2600*/  BRA `(.L_x_3844) ;  /* 0x00000cd000007947 */ /* 0x000fea0003800000 */
.L_x_3847:
        /* <DEDUP_REMOVED lines=9> */
.L_x_3850:
[----:B------:R0:W5:Y:S01]  /*26a0*/  LDG.E.U16 R26, [R2.64] ;  /* 0x00000024021a7981 */ /* 0x000162000c1e1500 */
[----:B------:R-:W-:Y:S05]  /*26b0*/  BRA `(.L_x_3844) ;  /* 0x00000c2000007947 */ /* 0x000fea0003800000 */
.L_x_3849:
[----:B------:R-:W2:Y:S02]  /*26c0*/  LDG.E.64 R2, [R2.64] ;  /* 0x0000002402027981 */ /* 0x000ea4000c1e1b00 */
[----:B--2---:R-:W0:Y:S01]  /*26d0*/  F2F.F32.F64 R0, R2 ;  /* 0x0000000200007310 */ /* 0x004e220000301000 */
[----:B------:R-:W0:-:S14]  /*26e0*/  DSETP.GEU.AND P0, PT, |R2|, c[0x2][0x0], PT ;  /* 0x008000000200762a */ /* 0x000e1c0003f0e200 */
[----:B0-----:R-:W-:-:S05]  /*26f0*/  @!P0 FMUL R0, R0, 1.175494350822287508e-38 ;  /* 0x0080000000008820 */ /* 0x001fca0000400000 */
[----:B------:R-:W-:-:S04]  /*2700*/  F2FP.PACK_AB R0, RZ, R0 ;  /* 0x00000000ff00723e */ /* 0x000fc800000000ff */
[----:B------:R-:W-:Y:S01]  /*2710*/  PRMT R26, R0, 0x7610, R26 ;  /* 0x00007610001a7816 */ /* 0x000fe2000000001a */
[----:B------:R-:W-:Y:S05]  /*2720*/  BRA `(.L_x_3844) ;  /* 0x00000bb000007947 */ /* 0x000fea0003800000 */
.L_x_3839:
        /* <DEDUP_REMOVED lines=14> */
.L_x_3853:
[----:B------:R-:W2:Y:S02]  /*2810*/  LDG.E.64 R2, [R2.64] ;  /* 0x0000002402027981 */ /* 0x000ea4000c1e1b00 */
[----:B--2---:R-:W0:Y:S01]  /*2820*/  F2F.F32.F64 R0, R2 ;  /* 0x0000000200007310 */ /* 0x004e220000301000 */
[----:B------:R-:W0:-:S14]  /*2830*/  DSETP.GEU.AND P0, PT, |R2|, c[0x2][0x0], PT ;  /* 0x008000000200762a */ /* 0x000e1c0003f0e200 */
[----:B0-----:R-:W-:-:S05]  /*2840*/  @!P0 FMUL R0, R0, 1.175494350822287508e-38 ;  /* 0x0080000000008820 */ /* 0x001fca0000400000 */
[----:B------:R-:W-:-:S04]  /*2850*/  F2FP.PACK_AB R0, RZ, R0 ;  /* 0x00000000ff00723e */ /* 0x000fc800000000ff */
[----:B------:R-:W-:Y:S01]  /*2860*/  PRMT R26, R0, 0x7610, R26 ;  /* 0x00007610001a7816 */ /* 0x000fe2000000001a */
[----:B------:R-:W-:Y:S05]  /*2870*/  BRA `(.L_x_3844) ;  /* 0x00000a6000007947 */ /* 0x000fea0003800000 */
.L_x_3852:
        /* <DEDUP_REMOVED lines=28> */
.L_x_3855:
        /* <DEDUP_REMOVED lines=15> */
.L_x_3854:
[----:B------:R-:W2:Y:S02]  /*2b30*/  LDG.E.U16 R0, [R2.64] ;  /* 0x0000002402007981 */ /* 0x000ea4000c1e1500 */
[----:B--2---:R-:W-:-:S04]  /*2b40*/  PRMT R0, RZ, 0x5410, R0 ;  /* 0x00005410ff007816 */ /* 0x004fc80000000000 */
[----:B------:R-:W-:-:S04]  /*2b50*/  F2FP.PACK_AB R0, RZ, R0 ;  /* 0x00000000ff00723e */ /* 0x000fc800000000ff */
[----:B------:R-:W-:Y:S01]  /*2b60*/  PRMT R26, R0, 0x7610, R26 ;  /* 0x00007610001a7816 */ /* 0x000fe2000000001a */
[----:B------:R-:W-:Y:S05]  /*2b70*/  BRA `(.L_x_3844) ;  /* 0x0000076000007947 */ /* 0x000fea0003800000 */
.L_x_3851:
        /* <DEDUP_REMOVED lines=12> */
.L_x_3858:
        /* <DEDUP_REMOVED lines=21> */
.L_x_3862:
[----:B------:R-:W-:Y:S05]  /*2d90*/  BSYNC B1 ;  /* 0x0000000000017941 */ /* 0x000fea0003800000 */
.L_x_3861:
[----:B------:R-:W-:Y:S01]  /*2da0*/  LEA R3, R0, 0x3b800000, 0x17 ;  /* 0x3b80000000037811 */ /* 0x000fe200078eb8ff */
[----:B------:R-:W-:-:S05]  /*2db0*/  IMAD.SHL.U32 R0, R2, 0x100000, RZ ;  /* 0x0010000002007824 */ /* 0x000fca00078e00ff */
[----:B------:R-:W-:Y:S02]  /*2dc0*/  LOP3.LUT R0, R3, R0, R4, 0xfe, !PT ;  /* 0x0000000003007212 */ /* 0x000fe400078efe04 */
.L_x_3860:
[----:B------:R-:W-:Y:S05]  /*2dd0*/  BSYNC B0 ;  /* 0x0000000000007941 */ /* 0x000fea0003800000 */
.L_x_3859:
[----:B------:R-:W-:-:S04]  /*2de0*/  F2FP.PACK_AB R0, RZ, R0 ;  /* 0x00000000ff00723e */ /* 0x000fc800000000ff */
[----:B------:R-:W-:Y:S01]  /*2df0*/  PRMT R26, R0, 0x7610, R26 ;  /* 0x00007610001a7816 */ /* 0x000fe2000000001a */
[----:B------:R-:W-:Y:S05]  /*2e00*/  BRA `(.L_x_3844) ;  /* 0x000004d000007947 */ /* 0x000fea0003800000 */
.L_x_3857:
        /* <DEDUP_REMOVED lines=21> */
.L_x_3866:
[----:B------:R-:W-:Y:S05]  /*2f60*/  BSYNC B1 ;  /* 0x0000000000017941 */ /* 0x000fea0003800000 */
.L_x_3865:
[----:B------:R-:W-:Y:S01]  /*2f70*/  LEA R3, R0, 0x37800000, 0x17 ;  /* 0x3780000000037811 */ /* 0x000fe200078eb8ff */
[----:B------:R-:W-:-:S05]  /*2f80*/  IMAD.SHL.U32 R0, R2, 0x200000, RZ ;  /* 0x0020000002007824 */ /* 0x000fca00078e00ff */
[----:B------:R-:W-:Y:S02]  /*2f90*/  LOP3.LUT R0, R3, R0, R4, 0xfe, !PT ;  /* 0x0000000003007212 */ /* 0x000fe400078efe04 */
.L_x_3864:
[----:B------:R-:W-:Y:S05]  /*2fa0*/  BSYNC B0 ;  /* 0x0000000000007941 */ /* 0x000fea0003800000 */
.L_x_3863:
[----:B------:R-:W-:-:S04]  /*2fb0*/  F2FP.PACK_AB R0, RZ, R0 ;  /* 0x00000000ff00723e */ /* 0x000fc800000000ff */
[----:B------:R-:W-:Y:S01]  /*2fc0*/  PRMT R26, R0, 0x7610, R26 ;  /* 0x00007610001a7816 */ /* 0x000fe2000000001a */
[----:B------:R-:W-:Y:S05]  /*2fd0*/  BRA `(.L_x_3844) ;  /* 0x0000030000007947 */ /* 0x000fea0003800000 */
.L_x_3856:
        /* <DEDUP_REMOVED lines=14> */
.L_x_3870:
[----:B------:R-:W-:Y:S05]  /*30c0*/  BSYNC B0 ;  /* 0x0000000000007941 */ /* 0x000fea0003800000 */
.L_x_3869:
[----:B------:R-:W-:-:S04]  /*30d0*/  F2FP.PACK_AB R0, RZ, R0 ;  /* 0x00000000ff00723e */ /* 0x000fc800000000ff */
[----:B------:R-:W-:Y:S01]  /*30e0*/  PRMT R26, R0, 0x7610, R26 ;  /* 0x00007610001a7816 */ /* 0x000fe2000000001a */
[----:B------:R-:W-:Y:S05]  /*30f0*/  BRA `(.L_x_3844) ;  /* 0x000001e000007947 */ /* 0x000fea0003800000 */
.L_x_3843:
        /* <DEDUP_REMOVED lines=21> */
.L_x_3868:
[----:B------:R-:W2:Y:S02]  /*3250*/  LDG.E.64 R2, [R2.64] ;  /* 0x0000002402027981 */ /* 0x000ea4000c1e1b00 */
[----:B--2---:R-:W0:Y:S02]  /*3260*/  I2F.U64 R0, R2 ;  /* 0x0000000200007312 */ /* 0x004e240000301000 */
[----:B0-----:R-:W-:-:S04]  /*3270*/  F2FP.PACK_AB R0, RZ, R0 ;  /* 0x00000000ff00723e */ /* 0x001fc800000000ff */
[----:B------:R-:W-:Y:S01]  /*3280*/  PRMT R26, R0, 0x7610, R26 ;  /* 0x00007610001a7816 */ /* 0x000fe2000000001a */
[----:B------:R-:W-:Y:S05]  /*3290*/  BRA `(.L_x_3844) ;  /* 0x0000004000007947 */ /* 0x000fea0003800000 */
.L_x_3867:
[----:B------:R-:W2:Y:S02]  /*32a0*/  LDG.E R2, [R2.64] ;  /* 0x0000002402027981 */ /* 0x000ea4000c1e1900 */
[----:B--2---:R-:W0:Y:S02]  /*32b0*/  I2F.U32 R0, R2 ;  /* 0x0000000200007306 */ /* 0x004e240000201000 */
[----:B0-----:R-:W-:-:S04]  /*32c0*/  F2FP.PACK_AB R0, RZ, R0 ;  /* 0x00000000ff00723e */ /* 0x001fc800000000ff */
[----:B------:R-:W-:Y:S02]  /*32d0*/  PRMT R26, R0, 0x7610, R26 ;  /* 0x00007610001a7816 */ /* 0x000fe4000000001a */
.L_x_3844:
[----:B------:R-:W-:-:S05]  /*32e0*/  IADD3 R19, R19, 0x80, RZ ;  /* 0x0000008013137810 */ /* 0x000fca0007ffe0ff */
.L_x_3838:
[----:B------:R-:W-:Y:S05]  /*32f0*/  BSYNC B6 ;  /* 0x0000000000067941 */ /* 0x000fea0003800000 */
.L_x_3837:
        /* <DEDUP_REMOVED lines=23> */
.L_x_3876:
[----:B------:R-:W2:Y:S02]  /*3470*/  LDG.E.U8 R2, [R2.64] ;  /* 0x0000002402027981 */ /* 0x000ea4000c1e1100 */
[----:B--2---:R-:W0:Y:S02]  /*3480*/  I2F.U16 R0, R2 ;  /* 0x0000000200007306 */ /* 0x004e240000101000 */
[----:B0-----:R-:W-:-:S04]  /*3490*/  F2FP.PACK_AB R0, RZ, R0 ;  /* 0x00000000ff00723e */ /* 0x001fc800000000ff */
[----:B------:R-:W-:Y:S01]  /*34a0*/  PRMT R23, R0, 0x7610, R23 ;  /* 0x0000761000177816 */ /* 0x000fe20000000017 */
[----:B------:R-:W-:Y:S05]  /*34b0*/  BRA `(.L_x_3872) ;  /* 0x00000ed000007947 */ /* 0x000fea0003800000 */
.L_x_3875:
        /* <DEDUP_REMOVED lines=11> */
.L_x_3879:
[----:B------:R-:W2:Y:S02]  /*3570*/  LDG.E R2, [R2.64] ;  /* 0x0000002402027981 */ /* 0x000ea4000c1e1900 */
[----:B--2---:R-:W0:Y:S02]  /*3580*/  I2F R0, R2 ;  /* 0x0000000200007306 */ /* 0x004e240000201400 */
[----:B0-----:R-:W-:-:S04]  /*3590*/  F2FP.PACK_AB R0, RZ, R0 ;  /* 0x00000000ff00723e */ /* 0x001fc800000000ff */
[----:B------:R-:W-:Y:S01]  /*35a0*/  PRMT R23, R0, 0x7610, R23 ;  /* 0x0000761000177816 */ /* 0x000fe20000000017 */
[----:B------:R-:W-:Y:S05]  /*35b0*/  BRA `(.L_x_3872) ;  /* 0x00000dd000007947 */ /* 0x000fea0003800000 */
.L_x_3878:
[----:B------:R-:W2:Y:S02]  /*35c0*/  LDG.E.U16 R2, [R2.64] ;  /* 0x0000002402027981 */ /* 0x000ea4000c1e1500 */
[----:B--2---:R-:W0:Y:S02]  /*35d0*/  I2F.S16 R0, R2 ;  /* 0x0000000200007306 */ /* 0x004e240000101400 */
[----:B0-----:R-:W-:-:S04]  /*35e0*/  F2FP.PACK_AB R0, RZ, R0 ;  /* 0x00000000ff00723e */ /* 0x001fc800000000ff */
[----:B------:R-:W-:Y:S01]  /*35f0*/  PRMT R23, R0, 0x7610, R23 ;  /* 0x0000761000177816 */ /* 0x000fe20000000017 */
[----:B------:R-:W-:Y:S05]  /*3600*/  BRA `(.L_x_3872) ;  /* 0x00000d8000007947 */ /* 0x000fea0003800000 */
.L_x_3874:
        /* <DEDUP_REMOVED lines=9> */
.L_x_3881:
[----:B------:R0:W5:Y:S01]  /*36a0*/  LDG.E.U16 R23, [R2.64] ;  /* 0x0000002402177981 */ /* 0x000162000c1e1500 */
[----:B------:R-:W-:Y:S05]  /*36b0*/  BRA `(.L_x_3872) ;  /* 0x00000cd000007947 */ /* 0x000fea0003800000 */
.L_x_3880:
        /* <DEDUP_REMOVED lines=9> */
.L_x_3883:
[----:B------:R0:W5:Y:S01]  /*3750*/  LDG.E.U16 R23, [R2.64] ;  /* 0x0000002402177981 */ /* 0x000162000c1e1500 */
[----:B------:R-:W-:Y:S05]  /*3760*/  BRA `(.L_x_3872) ;  /* 0x00000c2000007947 */ /* 0x000fea0003800000 */
.L_x_3882:
[----:B------:R-:W2:Y:S02]  /*3770*/  LDG.E.64 R2, [R2.64] ;  /* 0x0000002402027981 */ /* 0x000ea4000c1e1b00 */
[----:B--2---:R-:W0:Y:S01]  /*3780*/  F2F.F32.F64 R0, R2 ;  /* 0x0000000200007310 */ /* 0x004e220000301000 */
[----:B------:R-:W0:-:S14]  /*3790*/  DSETP.GEU.AND P0, PT, |R2|, c[0x2][0x0], PT ;  /* 0x008000000200762a */ /* 0x000e1c0003f0e200 */
[----:B0-----:R-:W-:-:S05]  /*37a0*/  @!P0 FMUL R0, R0, 1.175494350822287508e-38 ;  /* 0x0080000000008820 */ /* 0x001fca0000400000 */
[----:B------:R-:W-:-:S04]  /*37b0*/  F2FP.PACK_AB R0, RZ, R0 ;  /* 0x00000000ff00723e */ /* 0x000fc800000000ff */
[----:B------:R-:W-:Y:S01]  /*37c0*/  PRMT R23, R0, 0x7610, R23 ;  /* 0x0000761000177816 */ /* 0x000fe20000000017 */
[----:B------:R-:W-:Y:S05]  /*37d0*/  BRA `(.L_x_3872) ;  /* 0x00000bb000007947 */ /* 0x000fea0003800000 */
.L_x_3873:
        /* <DEDUP_REMOVED lines=14> */
.L_x_3886:
[----:B------:R-:W2:Y:S02]  /*38c0*/  LDG.E.64 R2, [R2.64] ;  /* 0x0000002402027981 */ /* 0x000ea4000c1e1b00 */
[----:B--2---:R-:W0:Y:S01]  /*38d0*/  F2F.F32.F64 R0, R2 ;  /* 0x0000000200007310 */ /* 0x004e220000301000 */
[----:B------:R-:W0:-:S14]  /*38e0*/  DSETP.GEU.AND P0, PT, |R2|, c[0x2][0x0], PT ;  /* 0x008000000200762a */ /* 0x000e1c0003f0e200 */
[----:B0-----:R-:W-:-:S05]  /*38f0*/  @!P0 FMUL R0, R0, 1.175494350822287508e-38 ;  /* 0x0080000000008820 */ /* 0x001fca0000400000 */
[----:B------:R-:W-:-:S04]  /*3900*/  F2FP.PACK_AB R0, RZ, R0 ;  /* 0x00000000ff00723e */ /* 0x000fc800000000ff */
[----:B------:R-:W-:Y:S01]  /*3910*/  PRMT R23, R0, 0x7610, R23 ;  /* 0x0000761000177816 */ /* 0x000fe20000000017 */
[----:B------:R-:W-:Y:S05]  /*3920*/  BRA `(.L_x_3872) ;  /* 0x00000a6000007947 */ /* 0x000fea0003800000 */
.L_x_3885:
        /* <DEDUP_REMOVED lines=28> */
.L_x_3888:
        /* <DEDUP_REMOVED lines=15> */
.L_x_3887:
[----:B------:R-:W2:Y:S02]  /*3be0*/  LDG.E.U16 R0, [R2.64] ;  /* 0x0000002402007981 */ /* 0x000ea4000c1e1500 */
[----:B--2---:R-:W-:-:S04]  /*3bf0*/  PRMT R0, RZ, 0x5410, R0 ;  /* 0x00005410ff007816 */ /* 0x004fc80000000000 */
[----:B------:R-:W-:-:S04]  /*3c00*/  F2FP.PACK_AB R0, RZ, R0 ;  /* 0x00000000ff00723e */ /* 0x000fc800000000ff */
[----:B------:R-:W-:Y:S01]  /*3c10*/  PRMT R23, R0, 0x7610, R23 ;  /* 0x0000761000177816 */ /* 0x000fe20000000017 */
[----:B------:R-:W-:Y:S05]  /*3c20*/  BRA `(.L_x_3872) ;  /* 0x0000076000007947 */ /* 0x000fea0003800000 */
.L_x_3884:
        /* <DEDUP_REMOVED lines=12> */
.L_x_3891:
        /* <DEDUP_REMOVED lines=21> */
.L_x_3895:
[----:B------:R-:W-:Y:S05]  /*3e40*/  BSYNC B1 ;  /* 0x0000000000017941 */ /* 0x000fea0003800000 */
.L_x_3894:
[----:B------:R-:W-:Y:S01]  /*3e50*/  LEA R3, R0, 0x3b800000, 0x17 ;  /* 0x3b80000000037811 */ /* 0x000fe200078eb8ff */
[----:B------:R-:W-:-:S05]  /*3e60*/  IMAD.SHL.U32 R0, R2, 0x100000, RZ ;  /* 0x0010000002007824 */ /* 0x000fca00078e00ff */
[----:B------:R-:W-:Y:S02]  /*3e70*/  LOP3.LUT R0, R3, R0, R4, 0xfe, !PT ;  /* 0x0000000003007212 */ /* 0x000fe400078efe04 */
.L_x_3893:
[----:B------:R-:W-:Y:S05]  /*3e80*/  BSYNC B0 ;  /* 0x0000000000007941 */ /* 0x000fea0003800000 */
.L_x_3892:
[----:B------:R-:W-:-:S04]  /*3e90*/  F2FP.PACK_AB R0, RZ, R0 ;  /* 0x00000000ff00723e */ /* 0x000fc800000000ff */
[----:B------:R-:W-:Y:S01]  /*3ea0*/  PRMT R23, R0, 0x7610, R23 ;  /* 0x0000761000177816 */ /* 0x000fe20000000017 */
[----:B------:R-:W-:Y:S05]  /*3eb0*/  BRA `(.L_x_3872) ;  /* 0x000004d000007947 */ /* 0x000fea0003800000 */
.L_x_3890:
        /* <DEDUP_REMOVED lines=21> */
.L_x_3899:
[----:B------:R-:W-:Y:S05]  /*4010*/  BSYNC B1 ;  /* 0x0000000000017941 */ /* 0x000fea0003800000 */
.L_x_3898:
[----:B------:R-:W-:Y:S01]  /*4020*/  LEA R3, R0, 0x37800000, 0x17 ;  /* 0x3780000000037811 */ /* 0x000fe200078eb8ff */
[----:B------:R-:W-:-:S05]  /*4030*/  IMAD.SHL.U32 R0, R2, 0x200000, RZ ;  /* 0x0020000002007824 */ /* 0x000fca00078e00ff */
[----:B------:R-:W-:Y:S02]  /*4040*/  LOP3.LUT R0, R3, R0, R4, 0xfe, !PT ;  /* 0x0000000003007212 */ /* 0x000fe400078efe04 */
.L_x_3897:
[----:B------:R-:W-:Y:S05]  /*4050*/  BSYNC B0 ;  /* 0x0000000000007941 */ /* 0x000fea0003800000 */
.L_x_3896:
[----:B------:R-:W-:-:S04]  /*4060*/  F2FP.PACK_AB R0, RZ, R0 ;  /* 0x00000000ff00723e */ /* 0x000fc800000000ff */
[----:B------:R-:W-:Y:S01]  /*4070*/  PRMT R23, R0, 0x7610, R23 ;  /* 0x0000761000177816 */ /* 0x000fe20000000017 */
[----:B------:R-:W-:Y:S05]  /*4080*/  BRA `(.L_x_3872) ;  /* 0x0000030000007947 */ /* 0x000fea0003800000 */
.L_x_3889:
        /* <DEDUP_REMOVED lines=14> */
.L_x_3903:
[----:B------:R-:W-:Y:S05]  /*4170*/  BSYNC B0 ;  /* 0x0000000000007941 */ /* 0x000fea0003800000 */
.L_x_3902:
[----:B------:R-:W-:-:S04]  /*4180*/  F2FP.PACK_AB R0, RZ, R0 ;  /* 0x00000000ff00723e */ /* 0x000fc800000000ff */
[----:B------:R-:W-:Y:S01]  /*4190*/  PRMT R23, R0, 0x7610, R23 ;  /* 0x0000761000177816 */ /* 0x000fe20000000017 */
[----:B------:R-:W-:Y:S05]  /*41a0*/  BRA `(.L_x_3872) ;  /* 0x000001e000007947 */ /* 0x000fea0003800000 */
.L_x_3877:
        /* <DEDUP_REMOVED lines=21> */
.L_x_3901:
[----:B------:R-:W2:Y:S02]  /*4300*/  LDG.E.64 R2, [R2.64] ;  /* 0x0000002402027981 */ /* 0x000ea4000c1e1b00 */
[----:B--2---:R-:W0:Y:S02]  /*4310*/  I2F.U64 R0, R2 ;  /* 0x0000000200007312 */ /* 0x004e240000301000 */
[----:B0-----:R-:W-:-:S04]  /*4320*/  F2FP.PACK_AB R0, RZ, R0 ;  /* 0x00000000ff00723e */ /* 0x001fc800000000ff */
[----:B------:R-:W-:Y:S01]  /*4330*/  PRMT R23, R0, 0x7610, R23 ;  /* 0x0000761000177816 */ /* 0x000fe20000000017 */
[----:B------:R-:W-:Y:S05]  /*4340*/  BRA `(.L_x_3872) ;  /* 0x0000004000007947 */ /* 0x000fea0003800000 */
.L_x_3900:
[----:B------:R-:W2:Y:S02]  /*4350*/  LDG.E R2, [R2.64] ;  /* 0x0000002402027981 */ /* 0x000ea4000c1e1900 */
[----:B--2---:R-:W0:Y:S02]  /*4360*/  I2F.U32 R0, R2 ;  /* 0x0000000200007306 */ /* 0x004e240000201000 */
[----:B0-----:R-:W-:-:S04]  /*4370*/  F2FP.PACK_AB R0, RZ, R0 ;  /* 0x00000000ff00723e */ /* 0x001fc800000000ff */
[----:B------:R-:W-:Y:S02]  /*4380*/  PRMT R23, R0, 0x7610, R23 ;  /* 0x0000761000177816 */ /* 0x000fe40000000017 */
.L_x_3872:
[----:B------:R-:W-:Y:S05]  /*4390*/  BSYNC B6 ;  /* 0x0000000000067941 */ /* 0x000fea0003800000 */
.L_x_3871:
        /* <DEDUP_REMOVED lines=12> */
[----:B-----5:R-:W-:-:S06]  /*4460*/  HADD2.F32 R25, -RZ, R25.H0_H0 ;  /* 0x20000019ff197230 */ /* 0x020fcc0000004100 */
[----:B------:R-:W1:Y:S01]  /*4470*/  MUFU.RCP R25, R25 ;  /* 0x0000001900197308 */ /* 0x000e620000001000 */
[----:B0-----:R-:W-:-:S05]  /*4480*/  HADD2.F32 R0, -RZ, R0.H0_H0 ;  /* 0x20000000ff007230 */ /* 0x001fca0000004100 */
[----:B-1----:R-:W-:-:S05]  /*4490*/  FMUL.FTZ R0, R0, R25 ;  /* 0x0000001900007220 */ /* 0x002fca0000410000 */
[----:B------:R-:W-:-:S05]  /*44a0*/  F2FP.PACK_AB R0, RZ, R0 ;  /* 0x00000000ff00723e */ /* 0x000fca00000000ff */
[----:B------:R-:W-:-:S04]  /*44b0*/  HADD2.F32 R2, -RZ, R0.H0_H0 ;  /* 0x20000000ff027230 */ /* 0x000fc80000004100 */
[----:B------:R-:W0:Y:S02]  /*44c0*/  FRND.TRUNC R0, R2 ;  /* 0x0000000200007307 */ /* 0x000e24000020d000 */
[----:B0-----:R-:W-:-:S06]  /*44d0*/  F2FP.PACK_AB R0, RZ, R0 ;  /* 0x00000000ff00723e */ /* 0x001fcc00000000ff */
.L_x_3905:
[----:B--2---:R-:W-:Y:S05]  /*44e0*/  BSYNC B0 ;  /* 0x0000000000007941 */ /* 0x004fea0003800000 */
.L_x_3904:
[----:B------:R-:W-:Y:S01]  /*44f0*/  BSSY B0, `(.L_x_3906) ;  /* 0x000000b000007945 */ /* 0x000fe20003800000 */
[----:B------:R-:W-:Y:S05]  /*4500*/  @P0 BRA `(.L_x_3907) ;  /* 0x0000009000000947 */ /* 0x000fea0003800000 */
[----:B------:R-:W0:Y:S01]  /*4510*/  LDC.U16 R3, c[0x0][0x166] ;  /* 0x00005980ff037b82 */ /* 0x000e220000000400 */
[----:B-----5:R-:W-:-:S04]  /*4520*/  HADD2.F32 R22, -RZ, R22.H0_H0 ;  /* 0x20000016ff167230 */ /* 0x020fc80000004100 */
[----:B------:R-:W1:Y:S01]  /*4530*/  MUFU.RCP R2, R22 ;  /* 0x0000001600027308 */ /* 0x000e620000001000 */
[----:B0-----:R-:W-:-:S05]  /*4540*/  HADD2.F32 R3, -RZ, R3.H0_H0 ;  /* 0x20000003ff037230 */ /* 0x001fca0000004100 */
[----:B-1----:R-:W-:-:S05]  /*4550*/  FMUL.FTZ R2, R3, R2 ;  /* 0x0000000203027220 */ /* 0x002fca0000410000 */
[----:B------:R-:W-:-:S05]  /*4560*/  F2FP.PACK_AB R2, RZ, R2 ;  /* 0x00000002ff02723e */ /* 0x000fca00000000ff */
[----:B------:R-:W-:-:S04]  /*4570*/  HADD2.F32 R2, -RZ, R2.H0_H0 ;  /* 0x20000002ff027230 */ /* 0x000fc80000004100 */
[----:B------:R-:W0:Y:S02]  /*4580*/  FRND.TRUNC R25, R2 ;  /* 0x0000000200197307 */ /* 0x000e24000020d000 */
[----:B0-----:R-:W-:-:S06]  /*4590*/  F2FP.PACK_AB R25, RZ, R25 ;  /* 0x00000019ff19723e */ /* 0x001fcc00000000ff */
.L_x_3907:
[----:B------:R-:W-:Y:S05]  /*45a0*/  BSYNC B0 ;  /* 0x0000000000007941 */ /* 0x000fea0003800000 */
.L_x_3906:
        /* <DEDUP_REMOVED lines=11> */
.L_x_3909:
[----:B------:R-:W-:Y:S05]  /*4660*/  BSYNC B0 ;  /* 0x0000000000007941 */ /* 0x000fea0003800000 */
.L_x_3908:
[----:B------:R-:W-:Y:S01]  /*4670*/  BSSY B0, `(.L_x_3910) ;  /* 0x000000b000007945 */ /* 0x000fe20003800000 */
[----:B------:R-:W-:Y:S05]  /*4680*/  @P2 BRA `(.L_x_3911) ;  /* 0x0000009000002947 */ /* 0x000fea0003800000 */
[----:B------:R-:W0:Y:S01]  /*4690*/  LDC.U16 R3, c[0x0][0x166] ;  /* 0x00005980ff037b82 */ /* 0x000e220000000400 */
        /* <DEDUP_REMOVED lines=8> */
.L_x_3911:
[----:B------:R-:W-:Y:S05]  /*4720*/  BSYNC B0 ;  /* 0x0000000000007941 */ /* 0x000fea0003800000 */
.L_x_3910:
        /* <DEDUP_REMOVED lines=22> */
.L_x_3917:
[----:B------:R-:W-:Y:S01]  /*4890*/  HADD2.F32 R5, -RZ, R0.H0_H0 ;  /* 0x20000000ff057230 */ /* 0x000fe20000004100 */
[----:B------:R-:W-:-:S05]  /*48a0*/  IMAD.MOV.U32 R19, RZ, RZ, R24 ;  /* 0x000000ffff137224 */ /* 0x000fca00078e0018 */
[----:B------:R-:W0:Y:S02]  /*48b0*/  F2I.S64.TRUNC R4, R5 ;  /* 0x0000000500047311 */ /* 0x000e24000020d900 */
[----:B0-----:R0:W-:Y:S01]  /*48c0*/  STG.E.U8 [R2.64], R4 ;  /* 0x0000000402007986 */ /* 0x0011e2000c101124 */
[----:B------:R-:W-:Y:S05]  /*48d0*/  BRA `(.L_x_3913) ;  /* 0x00000f8000007947 */ /* 0x000fea0003800000 */
.L_x_3916:
        /* <DEDUP_REMOVED lines=11> */
.L_x_3920:
[----:B------:R-:W-:Y:S01]  /*4990*/  HADD2.F32 R0, -RZ, R0.H0_H0 ;  /* 0x20000000ff007230 */ /* 0x000fe20000004100 */
[----:B------:R-:W-:-:S03]  /*49a0*/  IMAD.MOV.U32 R19, RZ, RZ, R24 ;  /* 0x000000ffff137224 */ /* 0x000fc600078e0018 */
[----:B------:R-:W0:Y:S02]  /*49b0*/  F2I.FTZ.TRUNC.NTZ R5, R0 ;  /* 0x0000000000057305 */ /* 0x000e24000021f100 */
[----:B0-----:R0:W-:Y:S01]  /*49c0*/  STG.E [R2.64], R5 ;  /* 0x0000000502007986 */ /* 0x0011e2000c101924 */
[----:B------:R-:W-:Y:S05]  /*49d0*/  BRA `(.L_x_3913) ;  /* 0x00000e8000007947 */ /* 0x000fea0003800000 */
.L_x_3919:
[----:B------:R-:W-:Y:S01]  /*49e0*/  HADD2.F32 R0, -RZ, R0.H0_H0 ;  /* 0x20000000ff007230 */ /* 0x000fe20000004100 */
[----:B------:R-:W-:-:S03]  /*49f0*/  IMAD.MOV.U32 R19, RZ, RZ, R24 ;  /* 0x000000ffff137224 */ /* 0x000fc600078e0018 */
[----:B------:R-:W0:Y:S02]  /*4a00*/  F2I.FTZ.TRUNC.NTZ R5, R0 ;  /* 0x0000000000057305 */ /* 0x000e24000021f100 */
[----:B0-----:R0:W-:Y:S01]  /*4a10*/  STG.E.U16 [R2.64], R5 ;  /* 0x0000000502007986 */ /* 0x0011e2000c101524 */
[----:B------:R-:W-:Y:S05]  /*4a20*/  BRA `(.L_x_3913) ;  /* 0x00000e3000007947 */ /* 0x000fea0003800000 */
.L_x_3915:
        /* <DEDUP_REMOVED lines=10> */
.L_x_3922:
[----:B------:R0:W-:Y:S01]  /*4ad0*/  STG.E.U16 [R2.64], R0 ;  /* 0x0000000002007986 */ /* 0x0001e2000c101524 */
[----:B------:R-:W-:Y:S01]  /*4ae0*/  IMAD.MOV.U32 R19, RZ, RZ, R24 ;  /* 0x000000ffff137224 */ /* 0x000fe200078e0018 */
[----:B------:R-:W-:Y:S05]  /*4af0*/  BRA `(.L_x_3913) ;  /* 0x00000d6000007947 */ /* 0x000fea0003800000 */
.L_x_3921:
        /* <DEDUP_REMOVED lines=11> */
.L_x_3924:
[----:B------:R-:W-:Y:S01]  /*4bb0*/  HADD2.F32 R0, -RZ, R0.H0_H0 ;  /* 0x20000000ff007230 */ /* 0x000fe20000004100 */
[----:B------:R-:W-:-:S04]  /*4bc0*/  IMAD.MOV.U32 R19, RZ, RZ, R24 ;  /* 0x000000ffff137224 */ /* 0x000fc800078e0018 */
[----:B------:R-:W-:-:S04]  /*4bd0*/  F2FP.PACK_AB R0, RZ, R0 ;  /* 0x00000000ff00723e */ /* 0x000fc800000000ff */
[----:B------:R-:W-:-:S05]  /*4be0*/  PRMT R0, R0, 0x5410, RZ ;  /* 0x0000541000007816 */ /* 0x000fca00000000ff */
[----:B------:R0:W-:Y:S01]  /*4bf0*/  STG.E [R2.64], R0 ;  /* 0x0000000002007986 */ /* 0x0001e2000c101924 */
[----:B------:R-:W-:Y:S05]  /*4c00*/  BRA `(.L_x_3913) ;  /* 0x00000c5000007947 */ /* 0x000fea0003800000 */
.L_x_3923:
[----:B------:R-:W-:Y:S01]  /*4c10*/  HADD2.F32 R4, -RZ, R0.H0_H0 ;  /* 0x20000000ff047230 */ /* 0x000fe20000004100 */
[----:B------:R-:W-:-:S04]  /*4c20*/  IMAD.MOV.U32 R19, RZ, RZ, R24 ;  /* 0x000000ffff137224 */ /* 0x000fc800078e0018 */
[----:B------:R-:W-:-:S06]  /*4c30*/  FMUL.FTZ R4, R4, 1 ;  /* 0x3f80000004047820 */ /* 0x000fcc0000410000 */
[----:B------:R-:W0:Y:S02]  /*4c40*/  F2F.F64.F32 R4, R4 ;  /* 0x0000000400047310 */ /* 0x000e240000201800 */
[----:B0-----:R0:W-:Y:S01]  /*4c50*/  STG.E.64 [R2.64], R4 ;  /* 0x0000000402007986 */ /* 0x0011e2000c101b24 */
[----:B------:R-:W-:Y:S05]  /*4c60*/  BRA `(.L_x_3913) ;  /* 0x00000bf000007947 */ /* 0x000fea0003800000 */
.L_x_3914:
        /* <DEDUP_REMOVED lines=14> */
.L_x_3927:
[----:B------:R-:W-:Y:S01]  /*4d50*/  HADD2.F32 R0, -RZ, R0.H0_H0 ;  /* 0x20000000ff007230 */ /* 0x000fe20000004100 */
[----:B------:R-:W-:Y:S01]  /*4d60*/  CS2R R6, SRZ ;  /* 0x0000000000067805 */ /* 0x000fe2000001ff00 */
[----:B------:R-:W-:-:S03]  /*4d70*/  IMAD.MOV.U32 R19, RZ, RZ, R24 ;  /* 0x000000ffff137224 */ /* 0x000fc600078e0018 */
[----:B------:R-:W-:-:S04]  /*4d80*/  FMUL.FTZ R0, R0, 1 ;  /* 0x3f80000000007820 */ /* 0x000fc80000410000 */
[----:B------:R-:W0:Y:S02]  /*4d90*/  F2F.F64.F32 R4, R0 ;  /* 0x0000000000047310 */ /* 0x000e240000201800 */
[----:B0-----:R0:W-:Y:S01]  /*4da0*/  STG.E.128 [R2.64], R4 ;  /* 0x0000000402007986 */ /* 0x0011e2000c101d24 */
[----:B------:R-:W-:Y:S05]  /*4db0*/  BRA `(.L_x_3913) ;  /* 0x00000aa000007947 */ /* 0x000fea0003800000 */
.L_x_3926:
        /* <DEDUP_REMOVED lines=21> */
.L_x_3931:
[----:B------:R-:W-:Y:S05]  /*4f10*/  BSYNC B0 ;  /* 0x0000000000007941 */ /* 0x000fea0003800000 */
.L_x_3930:
[----:B------:R-:W-:Y:S01]  /*4f20*/  LOP3.LUT R5, R0, R5, RZ, 0xfc, !PT ;  /* 0x0000000500057212 */ /* 0x000fe200078efcff */
[----:B------:R-:W-:-:S04]  /*4f30*/  IMAD.MOV.U32 R19, RZ, RZ, R24 ;  /* 0x000000ffff137224 */ /* 0x000fc800078e0018 */
[----:B------:R0:W-:Y:S01]  /*4f40*/  STG.E.U8 [R2.64], R5 ;  /* 0x0000000502007986 */ /* 0x0001e2000c101124 */
[----:B------:R-:W-:Y:S05]  /*4f50*/  BRA `(.L_x_3913) ;  /* 0x0000090000007947 */ /* 0x000fea0003800000 */
.L_x_3929:
        /* <DEDUP_REMOVED lines=13> */
.L_x_3933:
[----:B------:R-:W-:Y:S01]  /*5030*/  IMAD.MOV.U32 R0, RZ, RZ, 0x7f ;  /* 0x0000007fff007424 */ /* 0x000fe200078e00ff */
[----:B------:R-:W-:-:S04]  /*5040*/  ISETP.GT.U32.AND P0, PT, R4, 0x7f800000, PT ;  /* 0x7f8000000400780c */ /* 0x000fc80003f04070 */
[----:B------:R-:W-:-:S04]  /*5050*/  SEL R0, R0, 0x7c, P0 ;  /* 0x0000007c00007807 */ /* 0x000fc80000000000 */
.L_x_3934:
[----:B------:R-:W-:Y:S05]  /*5060*/  BSYNC B0 ;  /* 0x0000000000007941 */ /* 0x000fea0003800000 */
.L_x_3932:
[----:B------:R-:W-:Y:S01]  /*5070*/  LOP3.LUT R4, R5, 0x80000000, RZ, 0xc0, !PT ;  /* 0x8000000005047812 */ /* 0x000fe200078ec0ff */
[----:B------:R-:W-:-:S03]  /*5080*/  IMAD.MOV.U32 R19, RZ, RZ, R24 ;  /* 0x000000ffff137224 */ /* 0x000fc600078e0018 */
[----:B------:R-:W-:-:S04]  /*5090*/  SHF.R.U32.HI R5, RZ, 0x18, R4 ;  /* 0x00000018ff057819 */ /* 0x000fc80000011604 */
[----:B------:R-:W-:-:S05]  /*50a0*/  LOP3.LUT R5, R0, R5, RZ, 0xfc, !PT ;  /* 0x0000000500057212 */ /* 0x000fca00078efcff */
[----:B------:R0:W-:Y:S01]  /*50b0*/  STG.E.U8 [R2.64], R5 ;  /* 0x0000000502007986 */ /* 0x0001e2000c101124 */
[----:B------:R-:W-:Y:S05]  /*50c0*/  BRA `(.L_x_3913) ;  /* 0x0000079000007947 */ /* 0x000fea0003800000 */
.L_x_3928:
[----:B------:R-:W-:Y:S01]  /*50d0*/  HADD2.F32 R0, -RZ, R0.H0_H0 ;  /* 0x20000000ff007230 */ /* 0x000fe20000004100 */
[----:B------:R-:W-:-:S04]  /*50e0*/  IMAD.MOV.U32 R19, RZ, RZ, R24 ;  /* 0x000000ffff137224 */ /* 0x000fc800078e0018 */
[----:B------:R-:W-:-:S05]  /*50f0*/  F2FP.BF16.PACK_AB R0, RZ, R0 ;  /* 0x00000000ff00723e */ /* 0x000fca00000010ff */
[----:B------:R0:W-:Y:S01]  /*5100*/  STG.E.U16 [R2.64], R0 ;  /* 0x0000000002007986 */ /* 0x0001e2000c101524 */
[----:B------:R-:W-:Y:S05]  /*5110*/  BRA `(.L_x_3913) ;  /* 0x0000074000007947 */ /* 0x000fea0003800000 */
.L_x_3925:
        /* <DEDUP_REMOVED lines=13> */
.L_x_3937:
        /* <DEDUP_REMOVED lines=17> */
.L_x_3940:
[----:B------:R-:W-:-:S04]  /*5300*/  LOP3.LUT R0, R7, 0x80000000, RZ, 0xc0, !PT ;  /* 0x8000000007007812 */ /* 0x000fc800078ec0ff */
[----:B------:R-:W-:-:S04]  /*5310*/  SHF.R.U32.HI R5, RZ, 0x18, R0 ;  /* 0x00000018ff057819 */ /* 0x000fc80000011600 */
[----:B------:R-:W-:-:S04]  /*5320*/  LOP3.LUT R4, R4, R5, RZ, 0xfc, !PT ;  /* 0x0000000504047212 */ /* 0x000fc800078efcff */
[----:B------:R-:W-:Y:S02]  /*5330*/  PRMT R0, R4, 0x7610, R0 ;  /* 0x0000761004007816 */ /* 0x000fe40000000000 */
.L_x_3939:
[----:B------:R-:W-:Y:S05]  /*5340*/  BSYNC B0 ;  /* 0x0000000000007941 */ /* 0x000fea0003800000 */
.L_x_3938:
[----:B------:R0:W-:Y:S01]  /*5350*/  STG.E.U8 [R2.64], R0 ;  /* 0x0000000002007986 */ /* 0x0001e2000c101124 */
[----:B------:R-:W-:Y:S01]  /*5360*/  IMAD.MOV.U32 R19, RZ, RZ, R24 ;  /* 0x000000ffff137224 */ /* 0x000fe200078e0018 */
[----:B------:R-:W-:Y:S05]  /*5370*/  BRA `(.L_x_3913) ;  /* 0x000004e000007947 */ /* 0x000fea0003800000 */
.L_x_3936:
        /* <DEDUP_REMOVED lines=17> */
.L_x_3943:
[----:B------:R-:W-:-:S04]  /*5490*/  LOP3.LUT R0, R7, 0x80000000, RZ, 0xc0, !PT ;  /* 0x8000000007007812 */ /* 0x000fc800078ec0ff */
[----:B------:R-:W-:-:S04]  /*54a0*/  SHF.R.U32.HI R5, RZ, 0x18, R0 ;  /* 0x00000018ff057819 */ /* 0x000fc80000011600 */
[----:B------:R-:W-:-:S04]  /*54b0*/  LOP3.LUT R4, R4, R5, RZ, 0xfc, !PT ;  /* 0x0000000504047212 */ /* 0x000fc800078efcff */
[----:B------:R-:W-:Y:S02]  /*54c0*/  PRMT R0, R4, 0x7610, R0 ;  /* 0x0000761004007816 */ /* 0x000fe40000000000 */
.L_x_3942:
[----:B------:R-:W-:Y:S05]  /*54d0*/  BSYNC B0 ;  /* 0x0000000000007941 */ /* 0x000fea0003800000 */
.L_x_3941:
[----:B------:R0:W-:Y:S01]  /*54e0*/  STG.E.U8 [R2.64], R0 ;  /* 0x0000000002007986 */ /* 0x0001e2000c101124 */
[----:B------:R-:W-:Y:S01]  /*54f0*/  IMAD.MOV.U32 R19, RZ, RZ, R24 ;  /* 0x000000ffff137224 */ /* 0x000fe200078e0018 */
[----:B------:R-:W-:Y:S05]  /*5500*/  BRA `(.L_x_3913) ;  /* 0x0000035000007947 */ /* 0x000fea0003800000 */
.L_x_3935:
        /* <DEDUP_REMOVED lines=23> */
.L_x_3918:
        /* <DEDUP_REMOVED lines=21> */
.L_x_3945:
[----:B------:R-:W-:Y:S01]  /*57d0*/  HADD2.F32 R4, -RZ, R0.H0_H0 ;  /* 0x20000000ff047230 */ /* 0x000fe20000004100 */
[----:B------:R-:W-:-:S05]  /*57e0*/  IMAD.MOV.U32 R19, RZ, RZ, R24 ;  /* 0x000000ffff137224 */ /* 0x000fca00078e0018 */
[----:B------:R-:W0:Y:S02]  /*57f0*/  F2I.U64.TRUNC R4, R4 ;  /* 0x0000000400047311 */ /* 0x000e24000020d800 */
[----:B0-----:R0:W-:Y:S01]  /*5800*/  STG.E.64 [R2.64], R4 ;  /* 0x0000000402007986 */ /* 0x0011e2000c101b24 */
[----:B------:R-:W-:Y:S05]  /*5810*/  BRA `(.L_x_3913) ;  /* 0x0000004000007947 */ /* 0x000fea0003800000 */
.L_x_3944:
[----:B------:R-:W-:Y:S01]  /*5820*/  HADD2.F32 R0, -RZ, R0.H0_H0 ;  /* 0x20000000ff007230 */ /* 0x000fe20000004100 */
[----:B------:R-:W-:-:S03]  /*5830*/  IMAD.MOV.U32 R19, RZ, RZ, R24 ;  /* 0x000000ffff137224 */ /* 0x000fc600078e0018 */
[----:B------:R-:W0:Y:S02]  /*5840*/  F2I.FTZ.U32.TRUNC.NTZ R5, R0 ;  /* 0x0000000000057305 */ /* 0x000e24000021f000 */
[----:B0-----:R0:W-:Y:S02]  /*5850*/  STG.E [R2.64], R5 ;  /* 0x0000000502007986 */ /* 0x0011e4000c101924 */
.L_x_3913:
[----:B------:R-:W-:Y:S05]  /*5860*/  BSYNC B6 ;  /* 0x0000000000067941 */ /* 0x000fea0003800000 */
.L_x_3912:
        /* <DEDUP_REMOVED lines=23> */
.L_x_3951:
[----:B-----5:R-:W-:-:S06]  /*59e0*/  HADD2.F32 R5, -RZ, R25.H0_H0 ;  /* 0x20000019ff057230 */ /* 0x020fcc0000004100 */
[----:B------:R-:W0:Y:S02]  /*59f0*/  F2I.S64.TRUNC R4, R5 ;  /* 0x0000000500047311 */ /* 0x000e24000020d900 */
[----:B0-----:R0:W-:Y:S01]  /*5a00*/  STG.E.U8 [R2.64], R4 ;  /* 0x0000000402007986 */ /* 0x0011e2000c101124 */
[----:B------:R-:W-:Y:S05]  /*5a10*/  BRA `(.L_x_3953) ;  /* 0x00000e4000007947 */ /* 0x000fea0003800000 */
.L_x_3950:
        /* <DEDUP_REMOVED lines=10> */
.L_x_3955:
[----:B-----5:R-:W-:-:S06]  /*5ac0*/  HADD2.F32 R25, -RZ, R25.H0_H0 ;  /* 0x20000019ff197230 */ /* 0x020fcc0000004100 */
[----:B------:R-:W0:Y:S02]  /*5ad0*/  F2I.FTZ.TRUNC.NTZ R25, R25 ;  /* 0x0000001900197305 */ /* 0x000e24000021f100 */
[----:B0-----:R0:W-:Y:S01]  /*5ae0*/  STG.E [R2.64], R25 ;  /* 0x0000001902007986 */ /* 0x0011e2000c101924 */
[----:B------:R-:W-:Y:S05]  /*5af0*/  BRA `(.L_x_3953) ;  /* 0x00000d6000007947 */ /* 0x000fea0003800000 */
.L_x_3954:
[----:B-----5:R-:W-:-:S06]  /*5b00*/  HADD2.F32 R25, -RZ, R25.H0_H0 ;  /* 0x20000019ff197230 */ /* 0x020fcc0000004100 */
[----:B------:R-:W0:Y:S02]  /*5b10*/  F2I.FTZ.TRUNC.NTZ R25, R25 ;  /* 0x0000001900197305 */ /* 0x000e24000021f100 */
[----:B0-----:R0:W-:Y:S01]  /*5b20*/  STG.E.U16 [R2.64], R25 ;  /* 0x0000001902007986 */ /* 0x0011e2000c101524 */
[----:B------:R-:W-:Y:S05]  /*5b30*/  BRA `(.L_x_3953) ;  /* 0x00000d2000007947 */ /* 0x000fea0003800000 */
.L_x_3949:
        /* <DEDUP_REMOVED lines=9> */
.L_x_3957:
[----:B-----5:R0:W-:Y:S01]  /*5bd0*/  STG.E.U16 [R2.64], R25 ;  /* 0x0000001902007986 */ /* 0x0201e2000c101524 */
[----:B------:R-:W-:Y:S05]  /*5be0*/  BRA `(.L_x_3953) ;  /* 0x00000c7000007947 */ /* 0x000fea0003800000 */
.L_x_3956:
        /* <DEDUP_REMOVED lines=10> */
.L_x_3959:
[----:B-----5:R-:W-:-:S05]  /*5c90*/  HADD2.F32 R0, -RZ, R25.H0_H0 ;  /* 0x20000019ff007230 */ /* 0x020fca0000004100 */
[----:B------:R-:W-:-:S04]  /*5ca0*/  F2FP.PACK_AB R0, RZ, R0 ;  /* 0x00000000ff00723e */ /* 0x000fc800000000ff */
[----:B------:R-:W-:-:S05]  /*5cb0*/  PRMT R0, R0, 0x5410, RZ ;  /* 0x0000541000007816 */ /* 0x000fca00000000ff */
[----:B------:R0:W-:Y:S01]  /*5cc0*/  STG.E [R2.64], R0 ;  /* 0x0000000002007986 */ /* 0x0001e2000c101924 */
[----:B------:R-:W-:Y:S05]  /*5cd0*/  BRA `(.L_x_3953) ;  /* 0x00000b8000007947 */ /* 0x000fea0003800000 */
.L_x_3958:
[----:B-----5:R-:W-:-:S05]  /*5ce0*/  HADD2.F32 R4, -RZ, R25.H0_H0 ;  /* 0x20000019ff047230 */ /* 0x020fca0000004100 */
[----:B------:R-:W-:-:S06]  /*5cf0*/  FMUL.FTZ R4, R4, 1 ;  /* 0x3f80000004047820 */ /* 0x000fcc0000410000 */
[----:B------:R-:W0:Y:S02]  /*5d00*/  F2F.F64.F32 R4, R4 ;  /* 0x0000000400047310 */ /* 0x000e240000201800 */
[----:B0-----:R0:W-:Y:S01]  /*5d10*/  STG.E.64 [R2.64], R4 ;  /* 0x0000000402007986 */ /* 0x0011e2000c101b24 */
[----:B------:R-:W-:Y:S05]  /*5d20*/  BRA `(.L_x_3953) ;  /* 0x00000b3000007947 */ /* 0x000fea0003800000 */
.L_x_3948:
        /* <DEDUP_REMOVED lines=13> */
.L_x_3962:
[----:B-----5:R-:W-:Y:S01]  /*5e00*/  HADD2.F32 R25, -RZ, R25.H0_H0 ;  /* 0x20000019ff197230 */ /* 0x020fe20000004100 */
[----:B------:R-:W-:-:S04]  /*5e10*/  CS2R R6, SRZ ;  /* 0x0000000000067805 */ /* 0x000fc8000001ff00 */
[----:B------:R-:W-:-:S06]  /*5e20*/  FMUL.FTZ R4, R25, 1 ;  /* 0x3f80000019047820 */ /* 0x000fcc0000410000 */
[----:B------:R-:W0:Y:S02]  /*5e30*/  F2F.F64.F32 R4, R4 ;  /* 0x0000000400047310 */ /* 0x000e240000201800 */
[----:B0-----:R0:W-:Y:S01]  /*5e40*/  STG.E.128 [R2.64], R4 ;  /* 0x0000000402007986 */ /* 0x0011e2000c101d24 */
[----:B------:R-:W-:Y:S05]  /*5e50*/  BRA `(.L_x_3953) ;  /* 0x00000a0000007947 */ /* 0x000fea0003800000 */
.L_x_3961:
        /* <DEDUP_REMOVED lines=21> */
.L_x_3966:
[----:B------:R-:W-:Y:S05]  /*5fb0*/  BSYNC B0 ;  /* 0x0000000000007941 */ /* 0x000fea0003800000 */
.L_x_3965:
[----:B------:R-:W-:-:S05]  /*5fc0*/  LOP3.LUT R5, R0, R5, RZ, 0xfc, !PT ;  /* 0x0000000500057212 */ /* 0x000fca00078efcff */
[----:B------:R0:W-:Y:S01]  /*5fd0*/  STG.E.U8 [R2.64], R5 ;  /* 0x0000000502007986 */ /* 0x0001e2000c101124 */
[----:B------:R-:W-:Y:S05]  /*5fe0*/  BRA `(.L_x_3953) ;  /* 0x0000087000007947 */ /* 0x000fea0003800000 */
.L_x_3964:
        /* <DEDUP_REMOVED lines=13> */
.L_x_3968:
[----:B------:R-:W-:Y:S01]  /*60c0*/  IMAD.MOV.U32 R0, RZ, RZ, 0x7f ;  /* 0x0000007fff007424 */ /* 0x000fe200078e00ff */
[----:B------:R-:W-:-:S04]  /*60d0*/  ISETP.GT.U32.AND P0, PT, R4, 0x7f800000, PT ;  /* 0x7f8000000400780c */ /* 0x000fc80003f04070 */
[----:B------:R-:W-:-:S04]  /*60e0*/  SEL R0, R0, 0x7c, P0 ;  /* 0x0000007c00007807 */ /* 0x000fc80000000000 */
.L_x_3969:
[----:B------:R-:W-:Y:S05]  /*60f0*/  BSYNC B0 ;  /* 0x0000000000007941 */ /* 0x000fea0003800000 */
.L_x_3967:
[----:B------:R-:W-:-:S04]  /*6100*/  LOP3.LUT R4, R25, 0x80000000, RZ, 0xc0, !PT ;  /* 0x8000000019047812 */ /* 0x000fc800078ec0ff */
[----:B------:R-:W-:-:S04]  /*6110*/  SHF.R.U32.HI R5, RZ, 0x18, R4 ;  /* 0x00000018ff057819 */ /* 0x000fc80000011604 */
[----:B------:R-:W-:-:S05]  /*6120*/  LOP3.LUT R5, R0, R5, RZ, 0xfc, !PT ;  /* 0x0000000500057212 */ /* 0x000fca00078efcff */
[----:B------:R0:W-:Y:S01]  /*6130*/  STG.E.U8 [R2.64], R5 ;  /* 0x0000000502007986 */ /* 0x0001e2000c101124 */
[----:B------:R-:W-:Y:S05]  /*6140*/  BRA `(.L_x_3953) ;  /* 0x0000071000007947 */ /* 0x000fea0003800000 */
.L_x_3963:
[----:B-----5:R-:W-:-:S05]  /*6150*/  HADD2.F32 R0, -RZ, R25.H0_H0 ;  /* 0x20000019ff007230 */ /* 0x020fca0000004100 */
[----:B------:R-:W-:-:S05]  /*6160*/  F2FP.BF16.PACK_AB R0, RZ, R0 ;  /* 0x00000000ff00723e */ /* 0x000fca00000010ff */
[----:B------:R0:W-:Y:S01]  /*6170*/  STG.E.U16 [R2.64], R0 ;  /* 0x0000000002007986 */ /* 0x0001e2000c101524 */
[----:B------:R-:W-:Y:S05]  /*6180*/  BRA `(.L_x_3953) ;  /* 0x000006d000007947 */ /* 0x000fea0003800000 */
.L_x_3960:
        /* <DEDUP_REMOVED lines=12> */
.L_x_3972:
        /* <DEDUP_REMOVED lines=17> */
.L_x_3975:
[----:B------:R-:W-:-:S04]  /*6360*/  LOP3.LUT R0, R25, 0x80000000, RZ, 0xc0, !PT ;  /* 0x8000000019007812 */ /* 0x000fc800078ec0ff */
[----:B------:R-:W-:-:S04]  /*6370*/  SHF.R.U32.HI R5, RZ, 0x18, R0 ;  /* 0x00000018ff057819 */ /* 0x000fc80000011600 */
[----:B------:R-:W-:-:S04]  /*6380*/  LOP3.LUT R4, R4, R5, RZ, 0xfc, !PT ;  /* 0x0000000504047212 */ /* 0x000fc800078efcff */
[----:B------:R-:W-:Y:S02]  /*6390*/  PRMT R0, R4, 0x7610, R0 ;  /* 0x0000761004007816 */ /* 0x000fe40000000000 */
.L_x_3974:
[----:B------:R-:W-:Y:S05]  /*63a0*/  BSYNC B0 ;  /* 0x0000000000007941 */ /* 0x000fea0003800000 */
.L_x_3973:
[----:B------:R0:W-:Y:S01]  /*63b0*/  STG.E.U8 [R2.64], R0 ;  /* 0x0000000002007986 */ /* 0x0001e2000c101124 */
[----:B------:R-:W-:Y:S05]  /*63c0*/  BRA `(.L_x_3953) ;  /* 0x0000049000007947 */ /* 0x000fea0003800000 */
.L_x_3971:
        /* <DEDUP_REMOVED lines=17> */
.L_x_3978:
[----:B------:R-:W-:-:S04]  /*64e0*/  LOP3.LUT R0, R25, 0x80000000, RZ, 0xc0, !PT ;  /* 0x8000000019007812 */ /* 0x000fc800078ec0ff */
[----:B------:R-:W-:-:S04]  /*64f0*/  SHF.R.U32.HI R5, RZ, 0x18, R0 ;  /* 0x00000018ff057819 */ /* 0x000fc80000011600 */
[----:B------:R-:W-:-:S04]  /*6500*/  LOP3.LUT R4, R4, R5, RZ, 0xfc, !PT ;  /* 0x0000000504047212 */ /* 0x000fc800078efcff */
[----:B------:R-:W-:Y:S02]  /*6510*/  PRMT R0, R4, 0x7610, R0 ;  /* 0x0000761004007816 */ /* 0x000fe40000000000 */
.L_x_3977:
[----:B------:R-:W-:Y:S05]  /*6520*/  BSYNC B0 ;  /* 0x0000000000007941 */ /* 0x000fea0003800000 */
.L_x_3976:
[----:B------:R0:W-:Y:S01]  /*6530*/  STG.E.U8 [R2.64], R0 ;  /* 0x0000000002007986 */ /* 0x0001e2000c101124 */
[----:B------:R-:W-:Y:S05]  /*6540*/  BRA `(.L_x_3953) ;  /* 0x0000031000007947 */ /* 0x000fea0003800000 */
.L_x_3970:
        /* <DEDUP_REMOVED lines=22> */
.L_x_3952:
        /* <DEDUP_REMOVED lines=20> */
.L_x_3980:
[----:B-----5:R-:W-:-:S06]  /*67f0*/  HADD2.F32 R4, -RZ, R25.H0_H0 ;  /* 0x20000019ff047230 */ /* 0x020fcc0000004100 */
[----:B------:R-:W0:Y:S02]  /*6800*/  F2I.U64.TRUNC R4, R4 ;  /* 0x0000000400047311 */ /* 0x000e24000020d800 */
[----:B0-----:R0:W-:Y:S01]  /*6810*/  STG.E.64 [R2.64], R4 ;  /* 0x0000000402007986 */ /* 0x0011e2000c101b24 */
[----:B------:R-:W-:Y:S05]  /*6820*/  BRA `(.L_x_3953) ;  /* 0x0000003000007947 */ /* 0x000fea0003800000 */
.L_x_3979:
[----:B-----5:R-:W-:-:S06]  /*6830*/  HADD2.F32 R25, -RZ, R25.H0_H0 ;  /* 0x20000019ff197230 */ /* 0x020fcc0000004100 */
[----:B------:R-:W0:Y:S02]  /*6840*/  F2I.FTZ.U32.TRUNC.NTZ R25, R25 ;  /* 0x0000001900197305 */ /* 0x000e24000021f000 */
[----:B0-----:R0:W-:Y:S02]  /*6850*/  STG.E [R2.64], R25 ;  /* 0x0000001902007986 */ /* 0x0011e4000c101924 */
.L_x_3953:
        /* <DEDUP_REMOVED lines=23> */
.L_x_3984:
[----:B------:R-:W-:-:S06]  /*69d0*/  HADD2.F32 R5, -RZ, R22.H0_H0 ;  /* 0x20000016ff057230 */ /* 0x000fcc0000004100 */
[----:B------:R-:W0:Y:S02]  /*69e0*/  F2I.S64.TRUNC R4, R5 ;  /* 0x0000000500047311 */ /* 0x000e24000020d900 */
[----:B0-----:R0:W-:Y:S01]  /*69f0*/  STG.E.U8 [R2.64], R4 ;  /* 0x0000000402007986 */ /* 0x0011e2000c101124 */
[----:B------:R-:W-:Y:S05]  /*6a00*/  BRA `(.L_x_3986) ;  /* 0x00000e4000007947 */ /* 0x000fea0003800000 */
.L_x_3983:
        /* <DEDUP_REMOVED lines=10> */
.L_x_3988:
[----:B------:R-:W-:-:S04]  /*6ab0*/  HADD2.F32 R22, -RZ, R22.H0_H0 ;  /* 0x20000016ff167230 */ /* 0x000fc80000004100 */
[----:B------:R-:W0:Y:S02]  /*6ac0*/  F2I.FTZ.TRUNC.NTZ R5, R22 ;  /* 0x0000001600057305 */ /* 0x000e24000021f100 */
[----:B0-----:R0:W-:Y:S01]  /*6ad0*/  STG.E [R2.64], R5 ;  /* 0x0000000502007986 */ /* 0x0011e2000c101924 */
[----:B------:R-:W-:Y:S05]  /*6ae0*/  BRA `(.L_x_3986) ;  /* 0x00000d6000007947 */ /* 0x000fea0003800000 */
.L_x_3987:
[----:B------:R-:W-:-:S04]  /*6af0*/  HADD2.F32 R22, -RZ, R22.H0_H0 ;  /* 0x20000016ff167230 */ /* 0x000fc80000004100 */
[----:B------:R-:W0:Y:S02]  /*6b00*/  F2I.FTZ.TRUNC.NTZ R5, R22 ;  /* 0x0000001600057305 */ /* 0x000e24000021f100 */
[----:B0-----:R0:W-:Y:S01]  /*6b10*/  STG.E.U16 [R2.64], R5 ;  /* 0x0000000502007986 */ /* 0x0011e2000c101524 */
[----:B------:R-:W-:Y:S05]  /*6b20*/  BRA `(.L_x_3986) ;  /* 0x00000d2000007947 */ /* 0x000fea0003800000 */
.L_x_3982:
        /* <DEDUP_REMOVED lines=9> */
.L_x_3990:
[----:B------:R0:W-:Y:S01]  /*6bc0*/  STG.E.U16 [R2.64], R22 ;  /* 0x0000001602007986 */ /* 0x0001e2000c101524 */
[----:B------:R-:W-:Y:S05]  /*6bd0*/  BRA `(.L_x_3986) ;  /* 0x00000c7000007947 */ /* 0x000fea0003800000 */
.L_x_3989:
        /* <DEDUP_REMOVED lines=10> */
.L_x_3992:
[----:B------:R-:W-:-:S05]  /*6c80*/  HADD2.F32 R0, -RZ, R22.H0_H0 ;  /* 0x20000016ff007230 */ /* 0x000fca0000004100 */
[----:B------:R-:W-:-:S04]  /*6c90*/  F2FP.PACK_AB R0, RZ, R0 ;  /* 0x00000000ff00723e */ /* 0x000fc800000000ff */
[----:B------:R-:W-:-:S05]  /*6ca0*/  PRMT R0, R0, 0x5410, RZ ;  /* 0x0000541000007816 */ /* 0x000fca00000000ff */
[----:B------:R0:W-:Y:S01]  /*6cb0*/  STG.E [R2.64], R0 ;  /* 0x0000000002007986 */ /* 0x0001e2000c101924 */
[----:B------:R-:W-:Y:S05]  /*6cc0*/  BRA `(.L_x_3986) ;  /* 0x00000b8000007947 */ /* 0x000fea0003800000 */
.L_x_3991:
[----:B------:R-:W-:-:S05]  /*6cd0*/  HADD2.F32 R4, -RZ, R22.H0_H0 ;  /* 0x20000016ff047230 */ /* 0x000fca0000004100 */
[----:B------:R-:W-:-:S06]  /*6ce0*/  FMUL.FTZ R4, R4, 1 ;  /* 0x3f80000004047820 */ /* 0x000fcc0000410000 */
[----:B------:R-:W0:Y:S02]  /*6cf0*/  F2F.F64.F32 R4, R4 ;  /* 0x0000000400047310 */ /* 0x000e240000201800 */
[----:B0-----:R0:W-:Y:S01]  /*6d00*/  STG.E.64 [R2.64], R4 ;  /* 0x0000000402007986 */ /* 0x0011e2000c101b24 */
[----:B------:R-:W-:Y:S05]  /*6d10*/  BRA `(.L_x_3986) ;  /* 0x00000b3000007947 */ /* 0x000fea0003800000 */
.L_x_3981:
        /* <DEDUP_REMOVED lines=13> */
.L_x_3995:
[----:B------:R-:W-:Y:S01]  /*6df0*/  HADD2.F32 R22, -RZ, R22.H0_H0 ;  /* 0x20000016ff167230 */ /* 0x000fe20000004100 */
[----:B------:R-:W-:-:S04]  /*6e00*/  CS2R R6, SRZ ;  /* 0x0000000000067805 */ /* 0x000fc8000001ff00 */
[----:B------:R-:W-:-:S06]  /*6e10*/  FMUL.FTZ R4, R22, 1 ;  /* 0x3f80000016047820 */ /* 0x000fcc0000410000 */
[----:B------:R-:W0:Y:S02]  /*6e20*/  F2F.F64.F32 R4, R4 ;  /* 0x0000000400047310 */ /* 0x000e240000201800 */
[----:B0-----:R0:W-:Y:S01]  /*6e30*/  STG.E.128 [R2.64], R4 ;  /* 0x0000000402007986 */ /* 0x0011e2000c101d24 */
[----:B------:R-:W-:Y:S05]  /*6e40*/  BRA `(.L_x_3986) ;  /* 0x00000a0000007947 */ /* 0x000fea0003800000 */
.L_x_3994:
        /* <DEDUP_REMOVED lines=21> */
.L_x_3999:
[----:B------:R-:W-:Y:S05]  /*6fa0*/  BSYNC B0 ;  /* 0x0000000000007941 */ /* 0x000fea0003800000 */
.L_x_3998:
[----:B------:R-:W-:-:S05]  /*6fb0*/  LOP3.LUT R5, R0, R5, RZ, 0xfc, !PT ;  /* 0x0000000500057212 */ /* 0x000fca00078efcff */
[----:B------:R0:W-:Y:S01]  /*6fc0*/  STG.E.U8 [R2.64], R5 ;  /* 0x0000000502007986 */ /* 0x0001e2000c101124 */
[----:B------:R-:W-:Y:S05]  /*6fd0*/  BRA `(.L_x_3986) ;  /* 0x0000087000007947 */ /* 0x000fea0003800000 */
.L_x_3997:
        /* <DEDUP_REMOVED lines=13> */
.L_x_4001:
[----:B------:R-:W-:Y:S01]  /*70b0*/  IMAD.MOV.U32 R0, RZ, RZ, 0x7f ;  /* 0x0000007fff007424 */ /* 0x000fe200078e00ff */
[----:B------:R-:W-:-:S04]  /*70c0*/  ISETP.GT.U32.AND P0, PT, R4, 0x7f800000, PT ;  /* 0x7f8000000400780c */ /* 0x000fc80003f04070 */
[----:B------:R-:W-:-:S04]  /*70d0*/  SEL R0, R0, 0x7c, P0 ;  /* 0x0000007c00007807 */ /* 0x000fc80000000000 */
.L_x_4002:
[----:B------:R-:W-:Y:S05]  /*70e0*/  BSYNC B0 ;  /* 0x0000000000007941 */ /* 0x000fea0003800000 */
.L_x_4000:
[----:B------:R-:W-:-:S04]  /*70f0*/  LOP3.LUT R4, R5, 0x80000000, RZ, 0xc0, !PT ;  /* 0x8000000005047812 */ /* 0x000fc800078ec0ff */
[----:B------:R-:W-:-:S04]  /*7100*/  SHF.R.U32.HI R5, RZ, 0x18, R4 ;  /* 0x00000018ff057819 */ /* 0x000fc80000011604 */
[----:B------:R-:W-:-:S05]  /*7110*/  LOP3.LUT R5, R0, R5, RZ, 0xfc, !PT ;  /* 0x0000000500057212 */ /* 0x000fca00078efcff */
[----:B------:R0:W-:Y:S01]  /*7120*/  STG.E.U8 [R2.64], R5 ;  /* 0x0000000502007986 */ /* 0x0001e2000c101124 */
[----:B------:R-:W-:Y:S05]  /*7130*/  BRA `(.L_x_3986) ;  /* 0x0000071000007947 */ /* 0x000fea0003800000 */
.L_x_3996:
[----:B------:R-:W-:-:S05]  /*7140*/  HADD2.F32 R0, -RZ, R22.H0_H0 ;  /* 0x20000016ff007230 */ /* 0x000fca0000004100 */
[----:B------:R-:W-:-:S05]  /*7150*/  F2FP.BF16.PACK_AB R0, RZ, R0 ;  /* 0x00000000ff00723e */ /* 0x000fca00000010ff */
[----:B------:R0:W-:Y:S01]  /*7160*/  STG.E.U16 [R2.64], R0 ;  /* 0x0000000002007986 */ /* 0x0001e2000c101524 */
[----:B------:R-:W-:Y:S05]  /*7170*/  BRA `(.L_x_3986) ;  /* 0x000006d000007947 */ /* 0x000fea0003800000 */
.L_x_3993:
        /* <DEDUP_REMOVED lines=12> */
.L_x_4005:
        /* <DEDUP_REMOVED lines=17> */
.L_x_4008:
[----:B------:R-:W-:-:S04]  /*7350*/  LOP3.LUT R0, R7, 0x80000000, RZ, 0xc0, !PT ;  /* 0x8000000007007812 */ /* 0x000fc800078ec0ff */
[----:B------:R-:W-:-:S04]  /*7360*/  SHF.R.U32.HI R5, RZ, 0x18, R0 ;  /* 0x00000018ff057819 */ /* 0x000fc80000011600 */
[----:B------:R-:W-:-:S04]  /*7370*/  LOP3.LUT R4, R4, R5, RZ, 0xfc, !PT ;  /* 0x0000000504047212 */ /* 0x000fc800078efcff */
[----:B------:R-:W-:Y:S02]  /*7380*/  PRMT R0, R4, 0x7610, R0 ;  /* 0x0000761004007816 */ /* 0x000fe40000000000 */
.L_x_4007:
[----:B------:R-:W-:Y:S05]  /*7390*/  BSYNC B0 ;  /* 0x0000000000007941 */ /* 0x000fea0003800000 */
.L_x_4006:
[----:B------:R0:W-:Y:S01]  /*73a0*/  STG.E.U8 [R2.64], R0 ;  /* 0x0000000002007986 */ /* 0x0001e2000c101124 */
[----:B------:R-:W-:Y:S05]  /*73b0*/  BRA `(.L_x_3986) ;  /* 0x0000049000007947 */ /* 0x000fea0003800000 */
.L_x_4004:
        /* <DEDUP_REMOVED lines=17> */
.L_x_4011:
[----:B------:R-:W-:-:S04]  /*74d0*/  LOP3.LUT R0, R7, 0x80000000, RZ, 0xc0, !PT ;  /* 0x8000000007007812 */ /* 0x000fc800078ec0ff */
[----:B------:R-:W-:-:S04]  /*74e0*/  SHF.R.U32.HI R5, RZ, 0x18, R0 ;  /* 0x00000018ff057819 */ /* 0x000fc80000011600 */
[----:B------:R-:W-:-:S04]  /*74f0*/  LOP3.LUT R4, R4, R5, RZ, 0xfc, !PT ;  /* 0x0000000504047212 */ /* 0x000fc800078efcff */
[----:B------:R-:W-:Y:S02]  /*7500*/  PRMT R0, R4, 0x7610, R0 ;  /* 0x0000761004007816 */ /* 0x000fe40000000000 */
.L_x_4010:
[----:B------:R-:W-:Y:S05]  /*7510*/  BSYNC B0 ;  /* 0x0000000000007941 */ /* 0x000fea0003800000 */
.L_x_4009:
[----:B------:R0:W-:Y:S01]  /*7520*/  STG.E.U8 [R2.64], R0 ;  /* 0x0000000002007986 */ /* 0x0001e2000c101124 */
[----:B------:R-:W-:Y:S05]  /*7530*/  BRA `(.L_x_3986) ;  /* 0x0000031000007947 */ /* 0x000fea0003800000 */
.L_x_4003:
        /* <DEDUP_REMOVED lines=22> */
.L_x_3985:
        /* <DEDUP_REMOVED lines=20> */
.L_x_4013:
[----:B------:R-:W-:-:S06]  /*77e0*/  HADD2.F32 R4, -RZ, R22.H0_H0 ;  /* 0x20000016ff047230 */ /* 0x000fcc0000004100 */
[----:B------:R-:W0:Y:S02]  /*77f0*/  F2I.U64.TRUNC R4, R4 ;  /* 0x0000000400047311 */ /* 0x000e24000020d800 */
[----:B0-----:R0:W-:Y:S01]  /*7800*/  STG.E.64 [R2.64], R4 ;  /* 0x0000000402007986 */ /* 0x0011e2000c101b24 */
[----:B------:R-:W-:Y:S05]  /*7810*/  BRA `(.L_x_3986) ;  /* 0x0000003000007947 */ /* 0x000fea0003800000 */
.L_x_4012:
[----:B------:R-:W-:-:S04]  /*7820*/  HADD2.F32 R22, -RZ, R22.H0_H0 ;  /* 0x20000016ff167230 */ /* 0x000fc80000004100 */
[----:B------:R-:W0:Y:S02]  /*7830*/  F2I.FTZ.U32.TRUNC.NTZ R5, R22 ;  /* 0x0000001600057305 */ /* 0x000e24000021f000 */
[----:B0-----:R0:W-:Y:S02]  /*7840*/  STG.E [R2.64], R5 ;  /* 0x0000000502007986 */ /* 0x0011e4000c101924 */
.L_x_3986:
[----:B------:R-:W-:Y:S02]  /*7850*/  IADD3 R19, R19, 0x80, RZ ;  /* 0x0000008013137810 */ /* 0x000fe40007ffe0ff */
.L_x_3947:
[----:B------:R-:W-:Y:S05]  /*7860*/  BSYNC B6 ;  /* 0x0000000000067941 */ /* 0x000fea0003800000 */
.L_x_3946:
        /* <DEDUP_REMOVED lines=21> */
.L_x_4017:
[----:B-----5:R-:W-:-:S06]  /*79c0*/  HADD2.F32 R5, -RZ, R23.H0_H0 ;  /* 0x20000017ff057230 */ /* 0x020fcc0000004100 */
[----:B------:R-:W0:Y:S02]  /*79d0*/  F2I.S64.TRUNC R4, R5 ;  /* 0x0000000500047311 */ /* 0x000e24000020d900 */
[----:B0-----:R-:W-:Y:S01]  /*79e0*/  STG.E.U8 [R2.64], R4 ;  /* 0x0000000402007986 */ /* 0x001fe2000c101124 */
[----:B------:R-:W-:Y:S05]  /*79f0*/  EXIT ;  /* 0x000000000000794d */ /* 0x000fea0003800000 */
.L_x_4016:
        /* <DEDUP_REMOVED lines=10> */
.L_x_4020:
[----:B-----5:R-:W-:-:S06]  /*7aa0*/  HADD2.F32 R23, -RZ, R23.H0_H0 ;  /* 0x20000017ff177230 */ /* 0x020fcc0000004100 */
[----:B------:R-:W0:Y:S02]  /*7ab0*/  F2I.FTZ.TRUNC.NTZ R23, R23 ;  /* 0x0000001700177305 */ /* 0x000e24000021f100 */
[----:B0-----:R-:W-:Y:S01]  /*7ac0*/  STG.E [R2.64], R23 ;  /* 0x0000001702007986 */ /* 0x001fe2000c101924 */
[----:B------:R-:W-:Y:S05]  /*7ad0*/  EXIT ;  /* 0x000000000000794d */ /* 0x000fea0003800000 */
.L_x_4019:
[----:B-----5:R-:W-:-:S06]  /*7ae0*/  HADD2.F32 R23, -RZ, R23.H0_H0 ;  /* 0x20000017ff177230 */ /* 0x020fcc0000004100 */
[----:B------:R-:W0:Y:S02]  /*7af0*/  F2I.FTZ.TRUNC.NTZ R23, R23 ;  /* 0x0000001700177305 */ /* 0x000e24000021f100 */
[----:B0-----:R-:W-:Y:S01]  /*7b00*/  STG.E.U16 [R2.64], R23 ;  /* 0x0000001702007986 */ /* 0x001fe2000c101524 */
[----:B------:R-:W-:Y:S05]  /*7b10*/  EXIT ;  /* 0x000000000000794d */ /* 0x000fea0003800000 */
.L_x_4015:
        /* <DEDUP_REMOVED lines=9> */
.L_x_4022:
[----:B-----5:R-:W-:Y:S01]  /*7bb0*/  STG.E.U16 [R2.64], R23 ;  /* 0x0000001702007986 */ /* 0x020fe2000c101524 */
[----:B------:R-:W-:Y:S05]  /*7bc0*/  EXIT ;  /* 0x000000000000794d */ /* 0x000fea0003800000 */
.L_x_4021:
        /* <DEDUP_REMOVED lines=10> */
.L_x_4024:
[----:B-----5:R-:W-:-:S05]  /*7c70*/  HADD2.F32 R0, -RZ, R23.H0_H0 ;  /* 0x20000017ff007230 */ /* 0x020fca0000004100 */
[----:B------:R-:W-:-:S04]  /*7c80*/  F2FP.PACK_AB R0, RZ, R0 ;  /* 0x00000000ff00723e */ /* 0x000fc800000000ff */
[----:B------:R-:W-:-:S05]  /*7c90*/  PRMT R0, R0, 0x5410, RZ ;  /* 0x0000541000007816 */ /* 0x000fca00000000ff */
[----:B------:R-:W-:Y:S01]  /*7ca0*/  STG.E [R2.64], R0 ;  /* 0x0000000002007986 */ /* 0x000fe2000c101924 */
[----:B------:R-:W-:Y:S05]  /*7cb0*/  EXIT ;  /* 0x000000000000794d */ /* 0x000fea0003800000 */
.L_x_4023:
[----:B-----5:R-:W-:-:S05]  /*7cc0*/  HADD2.F32 R4, -RZ, R23.H0_H0 ;  /* 0x20000017ff047230 */ /* 0x020fca0000004100 */
[----:B------:R-:W-:-:S06]  /*7cd0*/  FMUL.FTZ R4, R4, 1 ;  /* 0x3f80000004047820 */ /* 0x000fcc0000410000 */
[----:B------:R-:W0:Y:S02]  /*7ce0*/  F2F.F64.F32 R4, R4 ;  /* 0x0000000400047310 */ /* 0x000e240000201800 */
[----:B0-----:R-:W-:Y:S01]  /*7cf0*/  STG.E.64 [R2.64], R4 ;  /* 0x0000000402007986 */ /* 0x001fe2000c101b24 */
[----:B------:R-:W-:Y:S05]  /*7d00*/  EXIT ;  /* 0x000000000000794d */ /* 0x000fea0003800000 */
.L_x_4014:
        /* <DEDUP_REMOVED lines=13> */
.L_x_4027:
[----:B-----5:R-:W-:Y:S01]  /*7de0*/  HADD2.F32 R23, -RZ, R23.H0_H0 ;  /* 0x20000017ff177230 */ /* 0x020fe20000004100 */
[----:B------:R-:W-:-:S04]  /*7df0*/  CS2R R6, SRZ ;  /* 0x0000000000067805 */ /* 0x000fc8000001ff00 */
[----:B------:R-:W-:-:S06]  /*7e00*/  FMUL.FTZ R4, R23, 1 ;  /* 0x3f80000017047820 */ /* 0x000fcc0000410000 */
[----:B------:R-:W0:Y:S02]  /*7e10*/  F2F.F64.F32 R4, R4 ;  /* 0x0000000400047310 */ /* 0x000e240000201800 */
[----:B0-----:R-:W-:Y:S01]  /*7e20*/  STG.E.128 [R2.64], R4 ;  /* 0x0000000402007986 */ /* 0x001fe2000c101d24 */
[----:B------:R-:W-:Y:S05]  /*7e30*/  EXIT ;  /* 0x000000000000794d */ /* 0x000fea0003800000 */
.L_x_4026:
        /* <DEDUP_REMOVED lines=21> */
.L_x_4031:
[----:B------:R-:W-:Y:S05]  /*7f90*/  BSYNC B0 ;  /* 0x0000000000007941 */ /* 0x000fea0003800000 */
.L_x_4030:
[----:B------:R-:W-:-:S05]  /*7fa0*/  LOP3.LUT R5, R0, R5, RZ, 0xfc, !PT ;  /* 0x0000000500057212 */ /* 0x000fca00078efcff */
[----:B------:R-:W-:Y:S01]  /*7fb0*/  STG.E.U8 [R2.64], R5 ;  /* 0x0000000502007986 */ /* 0x000fe2000c101124 */
[----:B------:R-:W-:Y:S05]  /*7fc0*/  EXIT ;  /* 0x000000000000794d */ /* 0x000fea0003800000 */
.L_x_4029:
        /* <DEDUP_REMOVED lines=13> */
.L_x_4033:
[----:B------:R-:W-:Y:S01]  /*80a0*/  IMAD.MOV.U32 R0, RZ, RZ, 0x7f ;  /* 0x0000007fff007424 */ /* 0x000fe200078e00ff */
[----:B------:R-:W-:-:S04]  /*80b0*/  ISETP.GT.U32.AND P0, PT, R4, 0x7f800000, PT ;  /* 0x7f8000000400780c */ /* 0x000fc80003f04070 */
[----:B------:R-:W-:-:S04]  /*80c0*/  SEL R0, R0, 0x7c, P0 ;  /* 0x0000007c00007807 */ /* 0x000fc80000000000 */
.L_x_4034:
[----:B------:R-:W-:Y:S05]  /*80d0*/  BSYNC B0 ;  /* 0x0000000000007941 */ /* 0x000fea0003800000 */
.L_x_4032:
[----:B------:R-:W-:-:S04]  /*80e0*/  LOP3.LUT R4, R23, 0x80000000, RZ, 0xc0, !PT ;  /* 0x8000000017047812 */ /* 0x000fc800078ec0ff */
[----:B------:R-:W-:-:S04]  /*80f0*/  SHF.R.U32.HI R5, RZ, 0x18, R4 ;  /* 0x00000018ff057819 */ /* 0x000fc80000011604 */
[----:B------:R-:W-:-:S05]  /*8100*/  LOP3.LUT R5, R0, R5, RZ, 0xfc, !PT ;  /* 0x0000000500057212 */ /* 0x000fca00078efcff */
[----:B------:R-:W-:Y:S01]  /*8110*/  STG.E.U8 [R2.64], R5 ;  /* 0x0000000502007986 */ /* 0x000fe2000c101124 */
[----:B------:R-:W-:Y:S05]  /*8120*/  EXIT ;  /* 0x000000000000794d */ /* 0x000fea0003800000 */
.L_x_4028:
[----:B-----5:R-:W-:-:S05]  /*8130*/  HADD2.F32 R0, -RZ, R23.H0_H0 ;  /* 0x20000017ff007230 */ /* 0x020fca0000004100 */
[----:B------:R-:W-:-:S05]  /*8140*/  F2FP.BF16.PACK_AB R0, RZ, R0 ;  /* 0x00000000ff00723e */ /* 0x000fca00000010ff */
[----:B------:R-:W-:Y:S01]  /*8150*/  STG.E.U16 [R2.64], R0 ;  /* 0x0000000002007986 */ /* 0x000fe2000c101524 */
[----:B------:R-:W-:Y:S05]  /*8160*/  EXIT ;  /* 0x000000000000794d */ /* 0x000fea0003800000 */
.L_x_4025:
        /* <DEDUP_REMOVED lines=12> */
.L_x_4037:
        /* <DEDUP_REMOVED lines=17> */
.L_x_4040:
[----:B------:R-:W-:-:S04]  /*8340*/  LOP3.LUT R0, R23, 0x80000000, RZ, 0xc0, !PT ;  /* 0x8000000017007812 */ /* 0x000fc800078ec0ff */
[----:B------:R-:W-:-:S04]  /*8350*/  SHF.R.U32.HI R5, RZ, 0x18, R0 ;  /* 0x00000018ff057819 */ /* 0x000fc80000011600 */
[----:B------:R-:W-:-:S04]  /*8360*/  LOP3.LUT R4, R4, R5, RZ, 0xfc, !PT ;  /* 0x0000000504047212 */ /* 0x000fc800078efcff */
[----:B------:R-:W-:Y:S02]  /*8370*/  PRMT R0, R4, 0x7610, R0 ;  /* 0x0000761004007816 */ /* 0x000fe40000000000 */
.L_x_4039:
[----:B------:R-:W-:Y:S05]  /*8380*/  BSYNC B0 ;  /* 0x0000000000007941 */ /* 0x000fea0003800000 */
.L_x_4038:
[----:B------:R-:W-:Y:S01]  /*8390*/  STG.E.U8 [R2.64], R0 ;  /* 0x0000000002007986 */ /* 0x000fe2000c101124 */
[----:B------:R-:W-:Y:S05]  /*83a0*/  EXIT ;  /* 0x000000000000794d */ /* 0x000fea0003800000 */
.L_x_4036:
        /* <DEDUP_REMOVED lines=17> */
.L_x_4043:
[----:B------:R-:W-:-:S04]  /*84c0*/  LOP3.LUT R0, R23, 0x80000000, RZ, 0xc0, !PT ;  /* 0x8000000017007812 */ /* 0x000fc800078ec0ff */
[----:B------:R-:W-:-:S04]  /*84d0*/  SHF.R.U32.HI R5, RZ, 0x18, R0 ;  /* 0x00000018ff057819 */ /* 0x000fc80000011600 */
[----:B------:R-:W-:-:S04]  /*84e0*/  LOP3.LUT R4, R4, R5, RZ, 0xfc, !PT ;  /* 0x0000000504047212 */ /* 0x000fc800078efcff */
[----:B------:R-:W-:Y:S02]  /*84f0*/  PRMT R0, R4, 0x7610, R0 ;  /* 0x0000761004007816 */ /* 0x000fe40000000000 */
.L_x_4042:
[----:B------:R-:W-:Y:S05]  /*8500*/  BSYNC B0 ;  /* 0x0000000000007941 */ /* 0x000fea0003800000 */
.L_x_4041:
[----:B------:R-:W-:Y:S01]  /*8510*/  STG.E.U8 [R2.64], R0 ;  /* 0x0000000002007986 */ /* 0x000fe2000c101124 */
[----:B------:R-:W-:Y:S05]  /*8520*/  EXIT ;  /* 0x000000000000794d */ /* 0x000fea0003800000 */
.L_x_4035:
        /* <DEDUP_REMOVED lines=22> */
.L_x_4018:
        /* <DEDUP_REMOVED lines=20> */
.L_x_4045:
[----:B-----5:R-:W-:-:S06]  /*87d0*/  HADD2.F32 R4, -RZ, R23.H0_H0 ;  /* 0x20000017ff047230 */ /* 0x020fcc0000004100 */
[----:B------:R-:W0:Y:S02]  /*87e0*/  F2I.U64.TRUNC R4, R4 ;  /* 0x0000000400047311 */ /* 0x000e24000020d800 */
[----:B0-----:R-:W-:Y:S01]  /*87f0*/  STG.E.64 [R2.64], R4 ;  /* 0x0000000402007986 */ /* 0x001fe2000c101b24 */
[----:B------:R-:W-:Y:S05]  /*8800*/  EXIT ;  /* 0x000000000000794d */ /* 0x000fea0003800000 */
.L_x_4044:
[----:B-----5:R-:W-:-:S06]  /*8810*/  HADD2.F32 R23, -RZ, R23.H0_H0 ;  /* 0x20000017ff177230 */ /* 0x020fcc0000004100 */
[----:B------:R-:W0:Y:S02]  /*8820*/  F2I.FTZ.U32.TRUNC.NTZ R23, R23 ;  /* 0x0000001700177305 */ /* 0x000e24000021f000 */
[----:B0-----:R-:W-:Y:S01]  /*8830*/  STG.E [R2.64], R23 ;  /* 0x0000001702007986 */ /* 0x001fe2000c101924 */
[----:B------:R-:W-:Y:S05]  /*8840*/  EXIT ;  /* 0x000000000000794d */ /* 0x000fea0003800000 */
.L_x_4046:
        /* <DEDUP_REMOVED lines=11> */
.L_x_21471:


//--------------------- .text._ZN2at6native18elementwise_kernelILi128ELi4EZNS0_22gpu_kernel_impl_nocastINS0_13AUnaryFunctorIN3c104HalfES5_S5_ZZZNS0_15binary_internal21div_trunc_kernel_cudaERNS_18TensorIteratorBaseEENKUlvE1_clEvENKUlvE1_clEvEUlS5_S5_E_EEEEvS8_RKT_EUliE_EEviT1_ --------------------------
	.section	.text._ZN2at6native18elementwise_kernelILi128ELi4EZNS0_22gpu_kernel_impl_nocastINS0_13AUnaryFunctorIN3c104HalfES5_S5_ZZZNS0_15binary_internal21div_trunc_kernel_cudaERNS_18TensorIteratorBaseEENKUlvE1_clEvENKUlvE1_clEvEUlS5_S5_E_EEEEvS8_RKT_EUliE_EEviT1_,"ax",@progbits
	.sectioninfo	@"SHI_REGISTERS=12"
	.align	128
        .global         _ZN2at6native18elementwise_kernelILi128ELi4EZNS0_22gpu_kernel_impl_nocastINS0_13AUnaryFunctorIN3c104HalfES5_S5_ZZZNS0_15binary_internal21div_trunc_kernel_cudaERNS_18TensorIteratorBaseEENKUlvE1_clEvENKUlvE1_clEvEUlS5_S5_E_EEEEvS8_RKT_EUliE_EEviT1_
        .type           _ZN2at6native18elementwise_kernelILi128ELi4EZNS0_22gpu_kernel_impl_nocastINS0_13AUnaryFunctorIN3c104HalfES5_S5_ZZZNS0_15binary_internal21div_trunc_kernel_cudaERNS_18TensorIteratorBaseEENKUlvE1_clEvENKUlvE1_clEvEUlS5_S5_E_EEEEvS8_RKT_EUliE_EEviT1_,@function
        .size           _ZN2at6native18elementwise_kernelILi128ELi4EZNS0_22gpu_kernel_impl_nocastINS0_13AUnaryFunctorIN3c104HalfES5_S5_ZZZNS0_15binary_internal21div_trunc_kernel_cudaERNS_18TensorIteratorBaseEENKUlvE1_clEvENKUlvE1_clEvEUlS5_S5_E_EEEEvS8_RKT_EUliE_EEviT1_,(.L_x_21472 - _ZN2at6native18elementwise_kernelILi128ELi4EZNS0_22gpu_kernel_impl_nocastINS0_13AUnaryFunctorIN3c104HalfES5_S5_ZZZNS0_15binary_internal21div_trunc_kernel_cudaERNS_18TensorIteratorBaseEENKUlvE1_clEvENKUlvE1_clEvEUlS5_S5_E_EEEEvS8_RKT_EUliE_EEviT1_)
        .other          _ZN2at6native18elementwise_kernelILi128ELi4EZNS0_22gpu_kernel_impl_nocastINS0_13AUnaryFunctorIN3c104HalfES5_S5_ZZZNS0_15binary_internal21div_trunc_kernel_cudaERNS_18TensorIteratorBaseEENKUlvE1_clEvENKUlvE1_clEvEUlS5_S5_E_EEEEvS8_RKT_EUliE_EEviT1_,@"STO_CUDA_ENTRY STV_DEFAULT"
_ZN2at6native18elementwise_kernelILi128ELi4EZNS0_22gpu_kernel_impl_nocastINS0_13AUnaryFunctorIN3c104HalfES5_S5_ZZZNS0_15binary_internal21div_trunc_kernel_cudaERNS_18TensorIteratorBaseEENKUlvE1_clEvENKUlvE1_clEvEUlS5_S5_E_EEEEvS8_RKT_EUliE_EEviT1_:
.text._ZN2at6native18elementwise_kernelILi128ELi4EZNS0_22gpu_kernel_impl_nocastINS0_13AUnaryFunctorIN3c104HalfES5_S5_ZZZNS0_15binary_internal21div_trunc_kernel_cudaERNS_18TensorIteratorBaseEENKUlvE1_clEvENKUlvE1_clEvEUlS5_S5_E_EEEEvS8_RKT_EUliE_EEviT1_:
        /* <DEDUP_REMOVED lines=235> */
.L_x_4049:
[----:B------:R-:W-:-:S04]  /*0eb0*/  IADD3 R4, P0, R3, c[0x0][0x368], RZ ;  /* 0x0000da0003047a10 */ /* 0x000fc80007f1e0ff */
[----:B------:R-:W-:-:S05]  /*0ec0*/  IADD3.X R5, RZ, c[0x0][0x36c], RZ, P0, !PT ;  /* 0x0000db00ff057a10 */ /* 0x000fca00007fe4ff */
[----:B------:R-:W2:Y:S01]  /*0ed0*/  LDG.E.U16 R4, [R4.64] ;  /* 0x0000000404047981 */ /* 0x000ea2000c1e1500 */
[----:B------:R-:W0:Y:S01]  /*0ee0*/  LDC.U16 R3, c[0x0][0x372] ;  /* 0x0000dc80ff037b82 */ /* 0x000e220000000400 */
[----:B------:R-:W-:Y:S02]  /*0ef0*/  IADD3 R2, P0, R2, c[0x0][0x360], RZ ;  /* 0x0000d80002027a10 */ /* 0x000fe40007f1e0ff */
[----:B------:R-:W-:Y:S01]  /*0f00*/  IADD3 R0, R0, 0x80, RZ ;  /* 0x0000008000007810 */ /* 0x000fe20007ffe0ff */
[----:B0-----:R-:W-:Y:S02]  /*0f10*/  HADD2.F32 R3, -RZ, R3.H0_H0 ;  /* 0x20000003ff037230 */ /* 0x001fe40000004100 */
[----:B--2---:R-:W-:-:S06]  /*0f20*/  HADD2.F32 R6, -RZ, R4.H0_H0 ;  /* 0x20000004ff067230 */ /* 0x004fcc0000004100 */
[----:B------:R-:W0:Y:S02]  /*0f30*/  MUFU.RCP R6, R6 ;  /* 0x0000000600067308 */ /* 0x000e240000001000 */
[----:B0-----:R-:W-:-:S05]  /*0f40*/  FMUL.FTZ R3, R3, R6 ;  /* 0x0000000603037220 */ /* 0x001fca0000410000 */
[----:B------:R-:W-:-:S05]  /*0f50*/  F2FP.PACK_AB R3, RZ, R3 ;  /* 0x00000003ff03723e */ /* 0x000fca00000000ff */
[----:B------:R-:W-:Y:S01]  /*0f60*/  HADD2.F32 R7, -RZ, R3.H0_H0 ;  /* 0x20000003ff077230 */ /* 0x000fe20000004100 */
[----:B------:R-:W-:-:S05]  /*0f70*/  IMAD.X R3, RZ, RZ, c[0x0][0x364], P0 ;  /* 0x0000d900ff037624 */ /* 0x000fca00000e06ff */
[----:B------:R-:W0:Y:S02]  /*0f80*/  FRND.TRUNC R7, R7 ;  /* 0x0000000700077307 */ /* 0x000e24000020d000 */
[----:B0-----:R-:W-:-:S05]  /*0f90*/  F2FP.PACK_AB R5, RZ, R7 ;  /* 0x00000007ff05723e */ /* 0x001fca00000000ff */
[----:B------:R0:W-:Y:S02]  /*0fa0*/  STG.E.U16 [R2.64], R5 ;  /* 0x0000000502007986 */ /* 0x0001e4000c101504 */
.L_x_4048:
[----:B------:R-:W-:Y:S05]  /*0fb0*/  BSYNC B0 ;  /* 0x0000000000007941 */ /* 0x000fea0003800000 */
.L_x_4047:
        /* <DEDUP_REMOVED lines=230> */
.L_x_4052:
[----:B------:R-:W-:-:S04]  /*1e20*/  IADD3 R4, P0, R3, c[0x0][0x368], RZ ;  /* 0x0000da0003047a10 */ /* 0x000fc80007f1e0ff */
[----:B------:R-:W-:-:S05]  /*1e30*/  IADD3.X R5, RZ, c[0x0][0x36c], RZ, P0, !PT ;  /* 0x0000db00ff057a10 */ /* 0x000fca00007fe4ff */
[----:B------:R-:W2:Y:S01]  /*1e40*/  LDG.E.U16 R4, [R4.64] ;  /* 0x0000000404047981 */ /* 0x000ea2000c1e1500 */
[----:B------:R-:W0:Y:S01]  /*1e50*/  LDC.U16 R7, c[0x0][0x372] ;  /* 0x0000dc80ff077b82 */ /* 0x000e220000000400 */
[----:B------:R-:W-:Y:S02]  /*1e60*/  IADD3 R2, P0, R2, c[0x0][0x360], RZ ;  /* 0x0000d80002027a10 */ /* 0x000fe40007f1e0ff */
[----:B------:R-:W-:Y:S01]  /*1e70*/  IADD3 R0, R0, 0x80, RZ ;  /* 0x0000008000007810 */ /* 0x000fe20007ffe0ff */
[----:B0-----:R-:W-:Y:S02]  /*1e80*/  HADD2.F32 R8, -RZ, R7.H0_H0 ;  /* 0x20000007ff087230 */ /* 0x001fe40000004100 */
[----:B--2---:R-:W-:-:S04]  /*1e90*/  HADD2.F32 R6, -RZ, R4.H0_H0 ;  /* 0x20000004ff067230 */ /* 0x004fc80000004100 */
[----:B------:R-:W0:Y:S02]  /*1ea0*/  MUFU.RCP R3, R6 ;  /* 0x0000000600037308 */ /* 0x000e240000001000 */
        /* <DEDUP_REMOVED lines=236> */
.L_x_4053:
        /* <DEDUP_REMOVED lines=12> */
[----:B------:R-:W-:-:S05]  /*2e30*/  IADD3.X R3, RZ, c[0x0][0x364], RZ, P0, !PT ;  /* 0x0000d900ff037a10 */ /* 0x000fca00007fe4ff */
[----:B------:R-:W0:Y:S02]  /*2e40*/  FRND.TRUNC R7, R7 ;  /* 0x0000000700077307 */ /* 0x000e24000020d000 */
[----:B0-----:R-:W-:-:S05]  /*2e50*/  F2FP.PACK_AB R5, RZ, R7 ;  /* 0x00000007ff05723e */ /* 0x001fca00000000ff */
[----:B------:R0:W-:Y:S02]  /*2e60*/  STG.E.U16 [R2.64], R5 ;  /* 0x0000000502007986 */ /* 0x0001e4000c101504 */
.L_x_4051:
[----:B------:R-:W-:Y:S05]  /*2e70*/  BSYNC B0 ;  /* 0x0000000000007941 */ /* 0x000fea0003800000 */
.L_x_4050:
        /* <DEDUP_REMOVED lines=229> */
.L_x_4054:
[----:B------:R-:W-:-:S04]  /*3cd0*/  IADD3 R4, P0, R3, c[0x0][0x368], RZ ;  /* 0x0000da0003047a10 */ /* 0x000fc80007f1e0ff */
[----:B------:R-:W-:-:S05]  /*3ce0*/  IADD3.X R5, RZ, c[0x0][0x36c], RZ, P0, !PT ;  /* 0x0000db00ff057a10 */ /* 0x000fca00007fe4ff */
[----:B------:R-:W2:Y:S01]  /*3cf0*/  LDG.E.U16 R4, [R4.64] ;  /* 0x0000000404047981 */ /* 0x000ea2000c1e1500 */
[----:B------:R-:W0:Y:S01]  /*3d00*/  LDC.U16 R3, c[0x0][0x372] ;  /* 0x0000dc80ff037b82 */ /* 0x000e220000000400 */
[----:B------:R-:W-:Y:S01]  /*3d10*/  IADD3 R2, P0, R2, c[0x0][0x360], RZ ;  /* 0x0000d80002027a10 */ /* 0x000fe20007f1e0ff */
[----:B0-----:R-:W-:Y:S02]  /*3d20*/  HADD2.F32 R3, -RZ, R3.H0_H0 ;  /* 0x20000003ff037230 */ /* 0x001fe40000004100 */
[----:B--2---:R-:W-:-:S06]  /*3d30*/  HADD2.F32 R0, -RZ, R4.H0_H0 ;  /* 0x20000004ff007230 */ /* 0x004fcc0000004100 */
[----:B------:R-:W0:Y:S02]  /*3d40*/  MUFU.RCP R0, R0 ;  /* 0x0000000000007308 */ /* 0x000e240000001000 */
[----:B0-----:R-:W-:-:S05]  /*3d50*/  FMUL.FTZ R3, R3, R0 ;  /* 0x0000000003037220 */ /* 0x001fca0000410000 */
[----:B------:R-:W-:-:S05]  /*3d60*/  F2FP.PACK_AB R3, RZ, R3 ;  /* 0x00000003ff03723e */ /* 0x000fca00000000ff */
[----:B------:R-:W-:Y:S01]  /*3d70*/  HADD2.F32 R6, -RZ, R3.H0_H0 ;  /* 0x20000003ff067230 */ /* 0x000fe20000004100 */
[----:B------:R-:W-:-:S05]  /*3d80*/  IADD3.X R3, RZ, c[0x0][0x364], RZ, P0, !PT ;  /* 0x0000d900ff037a10 */ /* 0x000fca00007fe4ff */
[----:B------:R-:W0:Y:S02]  /*3d90*/  FRND.TRUNC R6, R6 ;  /* 0x0000000600067307 */ /* 0x000e24000020d000 */
[----:B0-----:R-:W-:-:S05]  /*3da0*/  F2FP.PACK_AB R5, RZ, R6 ;  /* 0x00000006ff05723e */ /* 0x001fca00000000ff */
[----:B------:R-:W-:Y:S01]  /*3db0*/  STG.E.U16 [R2.64], R5 ;  /* 0x0000000502007986 */ /* 0x000fe2000c101504 */
[----:B------:R-:W-:Y:S05]  /*3dc0*/  EXIT ;  /* 0x000000000000794d */ /* 0x000fea0003800000 */
.L_x_4055:
        /* <DEDUP_REMOVED lines=11> */
.L_x_21472:


//--------------------- .text._ZN2at6native27unrolled_elementwise_kernelINS0_13AUnaryFunctorIN3c104HalfES4_S4_ZZZNS0_15binary_internal21div_trunc_kernel_cudaERNS_18TensorIteratorBaseEENKUlvE1_clEvENKUlvE1_clEvEUlS4_S4_E_EESt5arrayIPcLm2EELi4E23TrivialOffsetCalculatorILi1EjESG_NS0_6memory15LoadWithoutCastENSH_16StoreWithoutCastEEEviT_T0_T2_T3_T4_T5_ --------------------------
	.section	.text._ZN2at6native27unrolled_elementwise_kernelINS0_13AUnaryFunctorIN3c104HalfES4_S4_ZZZNS0_15binary_internal21div_trunc_kernel_cudaERNS_18TensorIteratorBaseEENKUlvE1_clEvENKUlvE1_clEvEUlS4_S4_E_EESt5arrayIPcLm2EELi4E23TrivialOffsetCalculatorILi1EjESG_NS0_6memory15LoadWithoutCastENSH_16StoreWithoutCastEEEviT_T0_T2_T3_T4_T5_,"ax",@progbits
	.sectioninfo	@"SHI_REGISTERS=26"
	.align	128
        .global         _ZN2at6native27unrolled_elementwise_kernelINS0_13AUnaryFunctorIN3c104HalfES4_S4_ZZZNS0_15binary_internal21div_trunc_kernel_cudaERNS_18TensorIteratorBaseEENKUlvE1_clEvENKUlvE1_clEvEUlS4_S4_E_EESt5arrayIPcLm2EELi4E23TrivialOffsetCalculatorILi1EjESG_NS0_6memory15LoadWithoutCastENSH_16StoreWithoutCastEEEviT_T0_T2_T3_T4_T5_
        .type           _ZN2at6native27unrolled_elementwise_kernelINS0_13AUnaryFunctorIN3c104HalfES4_S4_ZZZNS0_15binary_internal21div_trunc_kernel_cudaERNS_18TensorIteratorBaseEENKUlvE1_clEvENKUlvE1_clEvEUlS4_S4_E_EESt5arrayIPcLm2EELi4E23TrivialOffsetCalculatorILi1EjESG_NS0_6memory15LoadWithoutCastENSH_16StoreWithoutCastEEEviT_T0_T2_T3_T4_T5_,@function
        .size           _ZN2at6native27unrolled_elementwise_kernelINS0_13AUnaryFunctorIN3c104HalfES4_S4_ZZZNS0_15binary_internal21div_trunc_kernel_cudaERNS_18TensorIteratorBaseEENKUlvE1_clEvENKUlvE1_clEvEUlS4_S4_E_EESt5arrayIPcLm2EELi4E23TrivialOffsetCalculatorILi1EjESG_NS0_6memory15LoadWithoutCastENSH_16StoreWithoutCastEEEviT_T0_T2_T3_T4_T5_,(.L_x_21473 - _ZN2at6native27unrolled_elementwise_kernelINS0_13AUnaryFunctorIN3c104HalfES4_S4_ZZZNS0_15binary_internal21div_trunc_kernel_cudaERNS_18TensorIteratorBaseEENKUlvE1_clEvENKUlvE1_clEvEUlS4_S4_E_EESt5arrayIPcLm2EELi4E23TrivialOffsetCalculatorILi1EjESG_NS0_6memory15LoadWithoutCastENSH_16StoreWithoutCastEEEviT_T0_T2_T3_T4_T5_)
        .other          _ZN2at6native27unrolled_elementwise_kernelINS0_13AUnaryFunctorIN3c104HalfES4_S4_ZZZNS0_15binary_internal21div_trunc_kernel_cudaERNS_18TensorIteratorBaseEENKUlvE1_clEvENKUlvE1_clEvEUlS4_S4_E_EESt5arrayIPcLm2EELi4E23TrivialOffsetCalculatorILi1EjESG_NS0_6memory15LoadWithoutCastENSH_16StoreWithoutCastEEEviT_T0_T2_T3_T4_T5_,@"STO_CUDA_ENTRY STV_DEFAULT"
_ZN2at6native27unrolled_elementwise_kernelINS0_13AUnaryFunctorIN3c104HalfES4_S4_ZZZNS0_15binary_internal21div_trunc_kernel_cudaERNS_18TensorIteratorBaseEENKUlvE1_clEvENKUlvE1_clEvEUlS4_S4_E_EESt5arrayIPcLm2EELi4E23TrivialOffsetCalculatorILi1EjESG_NS0_6memory15LoadWithoutCastENSH_16StoreWithoutCastEEEviT_T0_T2_T3_T4_T5_:
.text._ZN2at6native27unrolled_elementwise_kernelINS0_13AUnaryFunctorIN3c104HalfES4_S4_ZZZNS0_15binary_internal21div_trunc_kernel_cudaERNS_18TensorIteratorBaseEENKUlvE1_clEvENKUlvE1_clEvEUlS4_S4_E_EESt5arrayIPcLm2EELi4E23TrivialOffsetCalculatorILi1EjESG_NS0_6memory15LoadWithoutCastENSH_16StoreWithoutCastEEEviT_T0_T2_T3_T4_T5_:
        /* <DEDUP_REMOVED lines=57> */
.L_x_4057:
[----:B0-----:R-:W-:Y:S05]  /*0390*/  BSYNC B0 ;  /* 0x0000000000007941 */ /* 0x001fea0003800000 */
.L_x_4056:
        /* <DEDUP_REMOVED lines=11> */
.L_x_4059:
[----:B------:R-:W-:Y:S05]  /*0450*/  BSYNC B0 ;  /* 0x0000000000007941 */ /* 0x000fea0003800000 */
.L_x_4058:
        /* <DEDUP_REMOVED lines=8> */
[----:B------:R-:W-:-:S06]  /*04e0*/  HADD2.F32 R10, -RZ, R10.H0_H0 ;  /* 0x2000000aff0a7230 */ /* 0x000fcc0000004100 */
[----:B------:R-:W0:Y:S02]  /*04f0*/  FRND.TRUNC R10, R10 ;  /* 0x0000000a000a7307 */ /* 0x000e24000020d000 */
[----:B0-----:R-:W-:-:S06]  /*0500*/  F2FP.PACK_AB R11, RZ, R10 ;  /* 0x0000000aff0b723e */ /* 0x001fcc00000000ff */
.L_x_4061:
[----:B------:R-:W-:Y:S05]  /*0510*/  BSYNC B0 ;  /* 0x0000000000007941 */ /* 0x000fea0003800000 */
.L_x_4060:
        /* <DEDUP_REMOVED lines=8> */
[----:B------:R-:W-:-:S06]  /*05a0*/  HADD2.F32 R3, -RZ, R3.H0_H0 ;  /* 0x20000003ff037230 */ /* 0x000fcc0000004100 */
[----:B------:R-:W0:Y:S02]  /*05b0*/  FRND.TRUNC R3, R3 ;  /* 0x0000000300037307 */ /* 0x000e24000020d000 */
[----:B0-----:R-:W-:-:S06]  /*05c0*/  F2FP.PACK_AB R10, RZ, R3 ;  /* 0x00000003ff0a723e */ /* 0x001fcc00000000ff */
.L_x_4063:
[----:B------:R-:W-:Y:S05]  /*05d0*/  BSYNC B0 ;  /* 0x0000000000007941 */ /* 0x000fea0003800000 */
.L_x_4062:
        /* <DEDUP_REMOVED lines=14> */
.L_x_4065:
[----:B------:R-:W-:Y:S05]  /*06c0*/  BSYNC B0 ;  /* 0x0000000000007941 */ /* 0x000fea0003800000 */
.L_x_4064:
[----:B------:R-:W-:-:S13]  /*06d0*/  ISETP.GE.AND P0, PT, R7, R2, PT ;  /* 0x000000020700720c */ /* 0x000fda0003f06270 */
[----:B------:R-:W-:Y:S05]  /*06e0*/  @P0 EXIT ;  /* 0x000000000000094d */ /* 0x000fea0003800000 */
[----:B------:R-:W-:Y:S02]  /*06f0*/  IMAD R2, R0, 0x200, R7 ;  /* 0x0000020000027824 */ /* 0x000fe400078e0207 */
[----:B0-----:R-:W-:-:S04]  /*0700*/  IMAD.MOV.U32 R3, RZ, RZ, 0x2 ;  /* 0x00000002ff037424 */ /* 0x001fc800078e00ff */
[----:B------:R-:W-:-:S05]  /*0710*/  IMAD.WIDE.U32 R2, R2, R3, c[0x0][0x168] ;  /* 0x00005a0002027625 */ /* 0x000fca00078e0003 */
[----:B------:R-:W-:Y:S01]  /*0720*/  STG.E.U16 [R2.64], R10 ;  /* 0x0000000a02007986 */ /* 0x000fe2000c101504 */
[----:B------:R-:W-:Y:S05]  /*0730*/  EXIT ;  /* 0x000000000000794d */ /* 0x000fea0003800000 */
.L_x_4066:
        /* <DEDUP_REMOVED lines=12> */
.L_x_21473:


//--------------------- .text._ZN2at6native29vectorized_elementwise_kernelILi2ENS0_13AUnaryFunctorIN3c104HalfES4_S4_ZZZNS0_15binary_internal21div_trunc_kernel_cudaERNS_18TensorIteratorBaseEENKUlvE1_clEvENKUlvE1_clEvEUlS4_S4_E_EESt5arrayIPcLm2EEEEviT0_T1_ --------------------------
	.section	.text._ZN2at6native29vectorized_elementwise_kernelILi2ENS0_13AUnaryFunctorIN3c104HalfES4_S4_ZZZNS0_15binary_internal21div_trunc_kernel_cudaERNS_18TensorIteratorBaseEENKUlvE1_clEvENKUlvE1_clEvEUlS4_S4_E_EESt5arrayIPcLm2EEEEviT0_T1_,"ax",@progbits
	.sectioninfo	@"SHI_REGISTERS=29"
	.align	128
        .global         _ZN2at6native29vectorized_elementwise_kernelILi2ENS0_13AUnaryFunctorIN3c104HalfES4_S4_ZZZNS0_15binary_internal21div_trunc_kernel_cudaERNS_18TensorIteratorBaseEENKUlvE1_clEvENKUlvE1_clEvEUlS4_S4_E_EESt5arrayIPcLm2EEEEviT0_T1_
        .type           _ZN2at6native29vectorized_elementwise_kernelILi2ENS0_13AUnaryFunctorIN3c104HalfES4_S4_ZZZNS0_15binary_internal21div_trunc_kernel_cudaERNS_18TensorIteratorBaseEENKUlvE1_clEvENKUlvE1_clEvEUlS4_S4_E_EESt5arrayIPcLm2EEEEviT0_T1_,@function
        .size           _ZN2at6native29vectorized_elementwise_kernelILi2ENS0_13AUnaryFunctorIN3c104HalfES4_S4_ZZZNS0_15binary_internal21div_trunc_kernel_cudaERNS_18TensorIteratorBaseEENKUlvE1_clEvENKUlvE1_clEvEUlS4_S4_E_EESt5arrayIPcLm2EEEEviT0_T1_,(.L_x_21474 - _ZN2at6native29vectorized_elementwise_kernelILi2ENS0_13AUnaryFunctorIN3c104HalfES4_S4_ZZZNS0_15binary_internal21div_trunc_kernel_cudaERNS_18TensorIteratorBaseEENKUlvE1_clEvENKUlvE1_clEvEUlS4_S4_E_EESt5arrayIPcLm2EEEEviT0_T1_)
        .other          _ZN2at6native29vectorized_elementwise_kernelILi2ENS0_13AUnaryFunctorIN3c104HalfES4_S4_ZZZNS0_15binary_internal21div_trunc_kernel_cudaERNS_18TensorIteratorBaseEENKUlvE1_clEvENKUlvE1_clEvEUlS4_S4_E_EESt5arrayIPcLm2EEEEviT0_T1_,@"STO_CUDA_ENTRY STV_DEFAULT"
_ZN2at6native29vectorized_elementwise_kernelILi2ENS0_13AUnaryFunctorIN3c104HalfES4_S4_ZZZNS0_15binary_internal21div_trunc_kernel_cudaERNS_18TensorIteratorBaseEENKUlvE1_clEvENKUlvE1_clEvEUlS4_S4_E_EESt5arrayIPcLm2EEEEviT0_T1_:
.text._ZN2at6native29vectorized_elementwise_kernelILi2ENS0_13AUnaryFunctorIN3c104HalfES4_S4_ZZZNS0_15binary_internal21div_trunc_kernel_cudaERNS_18TensorIteratorBaseEENKUlvE1_clEvENKUlvE1_clEvEUlS4_S4_E_EESt5arrayIPcLm2EEEEviT0_T1_:
        /* <DEDUP_REMOVED lines=11> */
[----:B------:R0:W2:Y:S04]  /*00b0*/  LDG.E R11, [R4.64+0x400] ;  /* 0x00040004040b7981 */ /* 0x0000a8000c1e1900 */
[----:B------:R0:W3:Y:S04]  /*00c0*/  LDG.E R7, [R4.64] ;  /* 0x0000000404077981 */ /* 0x0000e8000c1e1900 */
[----:B------:R0:W4:Y:S04]  /*00d0*/  LDG.E R12, [R4.64+0x600] ;  /* 0x00060004040c7981 */ /* 0x000128000c1e1900 */
[----:B------:R0:W5:Y:S01]  /*00e0*/  LDG.E R10, [R4.64+0x200] ;  /* 0x00020004040a7981 */ /* 0x000162000c1e1900 */
[----:B------:R-:W0:Y:S02]  /*00f0*/  LDC.U16 R9, c[0x0][0x166] ;  /* 0x00005980ff097b82 */ /* 0x000e240000000400 */
[----:B0-----:R-:W-:-:S02]  /*0100*/  HADD2.F32 R4, -RZ, R9.H0_H0 ;  /* 0x20000009ff047230 */ /* 0x001fc40000004100 */
[----:B--2---:R-:W-:Y:S02]  /*0110*/  HADD2.F32 R13, -RZ, R11.H0_H0 ;  /* 0x2000000bff0d7230 */ /* 0x004fe40000004100 */
[--C-:B---3--:R-:W-:Y:S02]  /*0120*/  HADD2.F32 R6, -RZ, R7.reuse.H0_H0 ;  /* 0x20000007ff067230 */ /* 0x108fe40000004100 */
[----:B------:R-:W-:Y:S02]  /*0130*/  HADD2.F32 R7, -RZ, R7.H1_H1 ;  /* 0x30000007ff077230 */ /* 0x000fe40000004100 */
[----:B------:R-:W0:Y:S01]  /*0140*/  MUFU.RCP R13, R13 ;  /* 0x0000000d000d7308 */ /* 0x000e220000001000 */
[----:B------:R-:W-:Y:S02]  /*0150*/  HADD2.F32 R11, -RZ, R11.H1_H1 ;  /* 0x3000000bff0b7230 */ /* 0x000fe40000004100 */
[----:B----4-:R-:W-:Y:S02]  /*0160*/  HADD2.F32 R9, -RZ, R12.H0_H0 ;  /* 0x2000000cff097230 */ /* 0x010fe40000004100 */
[----:B-----5:R-:W-:-:S03]  /*0170*/  HADD2.F32 R8, -RZ, R10.H0_H0 ;  /* 0x2000000aff087230 */ /* 0x020fc60000004100 */
[----:B------:R1:W-:Y:S01]  /*0180*/  MUFU.RCP R17, R7 ;  /* 0x0000000700117308 */ /* 0x0003e20000001000 */
[----:B------:R-:W-:Y:S02]  /*0190*/  HADD2.F32 R10, -RZ, R10.H1_H1 ;  /* 0x3000000aff0a7230 */ /* 0x000fe40000004100 */
[----:B-1----:R-:W-:-:S05]  /*01a0*/  HADD2.F32 R7, -RZ, R12.H1_H1 ;  /* 0x3000000cff077230 */ /* 0x002fca0000004100 */
[----:B------:R-:W1:Y:S01]  /*01b0*/  MUFU.RCP R11, R11 ;  /* 0x0000000b000b7308 */ /* 0x000e620000001000 */
[----:B0-----:R-:W-:-:S07]  /*01c0*/  FMUL.FTZ R13, R4, R13 ;  /* 0x0000000d040d7220 */ /* 0x001fce0000410000 */
[----:B------:R-:W0:Y:S08]  /*01d0*/  MUFU.RCP R15, R6 ;  /* 0x00000006000f7308 */ /* 0x000e300000001000 */
[----:B------:R-:W2:Y:S08]  /*01e0*/  MUFU.RCP R19, R8 ;  /* 0x0000000800137308 */ /* 0x000eb00000001000 */
[----:B------:R-:W3:Y:S08]  /*01f0*/  MUFU.RCP R9, R9 ;  /* 0x0000000900097308 */ /* 0x000ef00000001000 */
[----:B------:R-:W4:Y:S08]  /*0200*/  MUFU.RCP R7, R7 ;  /* 0x0000000700077308 */ /* 0x000f300000001000 */
[----:B------:R-:W5:Y:S01]  /*0210*/  MUFU.RCP R21, R10 ;  /* 0x0000000a00157308 */ /* 0x000f620000001000 */
[----:B------:R-:W-:Y:S01]  /*0220*/  F2FP.PACK_AB R13, RZ, R13 ;  /* 0x0000000dff0d723e */ /* 0x000fe200000000ff */
[----:B-1----:R-:W-:-:S02]  /*0230*/  FMUL.FTZ R12, R4, R11 ;  /* 0x0000000b040c7220 */ /* 0x002fc40000410000 */
[C---:B0-----:R-:W-:Y:S02]  /*0240*/  FMUL.FTZ R5, R4.reuse, R15 ;  /* 0x0000000f04057220 */ /* 0x041fe40000410000 */
[----:B------:R-:W-:Y:S01]  /*0250*/  HADD2.F32 R14, -RZ, R13.H0_H0 ;  /* 0x2000000dff0e7230 */ /* 0x000fe20000004100 */
[C---:B------:R-:W-:Y:S02]  /*0260*/  FMUL.FTZ R6, R4.reuse, R17 ;  /* 0x0000001104067220 */ /* 0x040fe40000410000 */
[C---:B--2---:R-:W-:Y:S02]  /*0270*/  FMUL.FTZ R8, R4.reuse, R19 ;  /* 0x0000001304087220 */ /* 0x044fe40000410000 */
[C---:B---3--:R-:W-:Y:S02]  /*0280*/  FMUL.FTZ R13, R4.reuse, R9 ;  /* 0x00000009040d7220 */ /* 0x048fe40000410000 */
[C---:B----4-:R-:W-:Y:S01]  /*0290*/  FMUL.FTZ R7, R4.reuse, R7 ;  /* 0x0000000704077220 */ /* 0x050fe20000410000 */
[----:B------:R-:W-:Y:S01]  /*02a0*/  F2FP.PACK_AB R12, RZ, R12 ;  /* 0x0000000cff0c723e */ /* 0x000fe200000000ff */
[----:B-----5:R-:W-:Y:S01]  /*02b0*/  FMUL.FTZ R10, R4, R21 ;  /* 0x00000015040a7220 */ /* 0x020fe20000410000 */
[----:B------:R-:W-:-:S02]  /*02c0*/  F2FP.PACK_AB R5, RZ, R5 ;  /* 0x00000005ff05723e */ /* 0x000fc400000000ff */
[----:B------:R-:W-:Y:S02]  /*02d0*/  F2FP.PACK_AB R6, RZ, R6 ;  /* 0x00000006ff06723e */ /* 0x000fe400000000ff */
[----:B------:R-:W-:Y:S02]  /*02e0*/  F2FP.PACK_AB R8, RZ, R8 ;  /* 0x00000008ff08723e */ /* 0x000fe400000000ff */
[----:B------:R-:W-:Y:S02]  /*02f0*/  F2FP.PACK_AB R13, RZ, R13 ;  /* 0x0000000dff0d723e */ /* 0x000fe400000000ff */
[----:B------:R-:W-:Y:S02]  /*0300*/  F2FP.PACK_AB R7, RZ, R7 ;  /* 0x00000007ff07723e */ /* 0x000fe400000000ff */
[----:B------:R-:W-:Y:S01]  /*0310*/  F2FP.PACK_AB R10, RZ, R10 ;  /* 0x0000000aff0a723e */ /* 0x000fe200000000ff */
[----:B------:R-:W-:Y:S02]  /*0320*/  HADD2.F32 R9, -RZ, R12.H0_H0 ;  /* 0x2000000cff097230 */ /* 0x000fe40000004100 */
[----:B------:R-:W-:-:S02]  /*0330*/  HADD2.F32 R5, -RZ, R5.H0_H0 ;  /* 0x20000005ff057230 */ /* 0x000fc40000004100 */
[----:B------:R-:W-:Y:S02]  /*0340*/  HADD2.F32 R6, -RZ, R6.H0_H0 ;  /* 0x20000006ff067230 */ /* 0x000fe40000004100 */
        /* <DEDUP_REMOVED lines=23> */
.L_x_4067:
        /* <DEDUP_REMOVED lines=75> */
[----:B-1----:R-:W0:Y:S01]  /*0970*/  LDC.U16 R4, c[0x0][0x166] ;  /* 0x00005980ff047b82 */ /* 0x002e220000000400 */
        /* <DEDUP_REMOVED lines=8> */
.L_x_4069:
[----:B-1----:R-:W-:Y:S05]  /*0a00*/  BSYNC B0 ;  /* 0x0000000000007941 */ /* 0x002fea0003800000 */
.L_x_4068:
[----:B------:R-:W-:Y:S01]  /*0a10*/  BSSY B0, `(.L_x_4070) ;  /* 0x000000d000007945 */ /* 0x000fe20003800000 */
[----:B------:R-:W-:Y:S01]  /*0a20*/  @!P0 IMAD.WIDE.U32 R2, R3, R8, c[0x0][0x168] ;  /* 0x00005a0003028625 */ /* 0x000fe200078e0008 */
[----:B------:R-:W-:Y:S01]  /*0a30*/  ISETP.GE.AND P5, PT, R6, R11, PT ;  /* 0x0000000b0600720c */ /* 0x000fe20003fa6270 */
[----:B------:R-:W-:Y:S07]  /*0a40*/  @P6 BRA `(.L_x_4071) ;  /* 0x0000009000006947 */ /* 0x000fee0003800000 */
        /* <DEDUP_REMOVED lines=9> */
.L_x_4071:
[----:B------:R-:W-:Y:S05]  /*0ae0*/  BSYNC B0 ;  /* 0x0000000000007941 */ /* 0x000fea0003800000 */
.L_x_4070:
[----:B------:R-:W-:Y:S01]  /*0af0*/  ISETP.NE.AND P6, PT, R7, RZ, PT ;  /* 0x000000ff0700720c */ /* 0x000fe20003fc5270 */
[----:B------:R-:W-:-:S12]  /*0b00*/  BSSY B0, `(.L_x_4072) ;  /* 0x000000b000007945 */ /* 0x000fd80003800000 */
        /* <DEDUP_REMOVED lines=10> */
.L_x_4073:
[----:B------:R-:W-:Y:S05]  /*0bb0*/  BSYNC B0 ;  /* 0x0000000000007941 */ /* 0x000fea0003800000 */
.L_x_4072:
        /* <DEDUP_REMOVED lines=11> */
.L_x_4075:
[----:B------:R-:W-:Y:S05]  /*0c70*/  BSYNC B0 ;  /* 0x0000000000007941 */ /* 0x000fea0003800000 */
.L_x_4074:
        /* <DEDUP_REMOVED lines=11> */
.L_x_4077:
[----:B------:R-:W-:Y:S05]  /*0d30*/  BSYNC B0 ;  /* 0x0000000000007941 */ /* 0x000fea0003800000 */
.L_x_4076:
[----:B------:R-:W-:Y:S01]  /*0d40*/  BSSY B0, `(.L_x_4078) ;  /* 0x000000b000007945 */ /* 0x000fe20003800000 */
[----:B------:R-:W-:Y:S05]  /*0d50*/  @P3 BRA `(.L_x_4079) ;  /* 0x0000009000003947 */ /* 0x000fea0003800000 */
[----:B-----5:R-:W0:Y:S01]  /*0d60*/  LDC.U16 R15, c[0x0][0x166] ;  /* 0x00005980ff0f7b82 */ /* 0x020e220000000400 */
[----:B------:R-:W-:-:S04]  /*0d70*/  HADD2.F32 R14, -RZ, R14.H0_H0 ;  /* 0x2000000eff0e7230 */ /* 0x000fc80000004100 */
[----:B------:R-:W1:Y:S01]  /*0d80*/  MUFU.RCP R9, R14 ;  /* 0x0000000e00097308 */ /* 0x000e620000001000 */
[----:B0-----:R-:W-:-:S05]  /*0d90*/  HADD2.F32 R16, -RZ, R15.H0_H0 ;  /* 0x2000000fff107230 */ /* 0x001fca0000004100 */
[----:B-1----:R-:W-:-:S05]  /*0da0*/  FMUL.FTZ R9, R16, R9 ;  /* 0x0000000910097220 */ /* 0x002fca0000410000 */
[----:B------:R-:W-:-:S05]  /*0db0*/  F2FP.PACK_AB R9, RZ, R9 ;  /* 0x00000009ff09723e */ /* 0x000fca00000000ff */
[----:B------:R-:W-:-:S04]  /*0dc0*/  HADD2.F32 R15, -RZ, R9.H0_H0 ;  /* 0x20000009ff0f7230 */ /* 0x000fc80000004100 */
[----:B------:R-:W0:Y:S02]  /*0dd0*/  FRND.TRUNC R9, R15 ;  /* 0x0000000f00097307 */ /* 0x000e24000020d000 */
[----:B0-----:R-:W-:-:S06]  /*0de0*/  F2FP.PACK_AB R9, RZ, R9 ;  /* 0x00000009ff09723e */ /* 0x001fcc00000000ff */
.L_x_4079:
[----:B------:R-:W-:Y:S05]  /*0df0*/  BSYNC B0 ;  /* 0x0000000000007941 */ /* 0x000fea0003800000 */
.L_x_4078:
        /* <DEDUP_REMOVED lines=11> */
.L_x_4081:
[----:B------:R-:W-:Y:S05]  /*0eb0*/  BSYNC B0 ;  /* 0x0000000000007941 */ /* 0x000fea0003800000 */
.L_x_4080:
        /* <DEDUP_REMOVED lines=11> */
.L_x_4083:
[----:B------:R-:W-:Y:S05]  /*0f70*/  BSYNC B0 ;  /* 0x0000000000007941 */ /* 0x000fea0003800000 */
.L_x_4082:
        /* <DEDUP_REMOVED lines=18> */
.L_x_4086:
[----:B0-----:R-:W-:-:S13]  /*10a0*/  ISETP.GE.AND P0, PT, R12, R11, PT ;  /* 0x0000000b0c00720c */ /* 0x001fda0003f06270 */
[----:B------:R-:W-:Y:S05]  /*10b0*/  @P0 BRA `(.L_x_4088) ;  /* 0x000000c000000947 */ /* 0x000fea0003800000 */
[----:B------:R-:W-:Y:S01]  /*10c0*/  IMAD.IADD R2, R0, 0x1, R12 ;  /* 0x0000000100027824 */ /* 0x000fe200078e020c */
[----:B------:R-:W-:Y:S01]  /*10d0*/  IADD3 R12, R12, 0x80, RZ ;  /* 0x000000800c0c7810 */ /* 0x000fe20007ffe0ff */
[----:B------:R-:W-:-:S04]  /*10e0*/  IMAD.MOV.U32 R3, RZ, RZ, 0x2 ;  /* 0x00000002ff037424 */ /* 0x000fc800078e00ff */
[----:B------:R-:W-:-:S05]  /*10f0*/  IMAD.WIDE.U32 R2, R2, R3, c[0x0][0x168] ;  /* 0x00005a0002027625 */ /* 0x000fca00078e0003 */
[----:B------:R0:W-:Y:S02]  /*1100*/  STG.E.U16 [R2.64], R7 ;  /* 0x0000000702007986 */ /* 0x0001e4000c101504 */
.L_x_4087:
[----:B------:R-:W-:-:S13]  /*1110*/  ISETP.GE.AND P0, PT, R12, R11, PT ;  /* 0x0000000b0c00720c */ /* 0x000fda0003f06270 */
[----:B------:R-:W-:Y:S05]  /*1120*/  @P0 BRA `(.L_x_4089) ;  /* 0x000000d000000947 */ /* 0x000fea0003800000 */
[----:B0-----:R-:W-:Y:S01]  /*1130*/  IMAD.IADD R2, R0, 0x1, R12 ;  /* 0x0000000100027824 */ /* 0x001fe200078e020c */
[----:B------:R-:W-:Y:S01]  /*1140*/  IADD3 R12, R12, 0x80, RZ ;  /* 0x000000800c0c7810 */ /* 0x000fe20007ffe0ff */
[----:B------:R-:W-:-:S04]  /*1150*/  IMAD.MOV.U32 R3, RZ, RZ, 0x2 ;  /* 0x00000002ff037424 */ /* 0x000fc800078e00ff */
[----:B------:R-:W-:-:S05]  /*1160*/  IMAD.WIDE.U32 R2, R2, R3, c[0x0][0x168] ;  /* 0x00005a0002027625 */ /* 0x000fca00078e0003 */
[----:B------:R0:W-:Y:S02]  /*1170*/  STG.E.U16 [R2.64], R8 ;  /* 0x0000000802007986 */ /* 0x0001e4000c101504 */
.L_x_4088:
        /* <DEDUP_REMOVED lines=8> */
.L_x_4089:
[----:B------:R-:W-:Y:S05]  /*1200*/  BSYNC B1 ;  /* 0x0000000000017941 */ /* 0x000fea0003800000 */
.L_x_4085:
[----:B------:R-:W-:-:S13]  /*1210*/  ISETP.GE.AND P0, PT, R12, R11, PT ;  /* 0x0000000b0c00720c */ /* 0x000fda0003f06270 */
[----:B0-----:R-:W-:Y:S01]  /*1220*/  @!P0 IMAD.IADD R2, R0, 0x1, R12 ;  /* 0x0000000100028824 */ /* 0x001fe200078e020c */
[----:B------:R-:W-:Y:S01]  /*1230*/  @!P0 IADD3 R12, R12, 0x80, RZ ;  /* 0x000000800c0c8810 */ /* 0x000fe20007ffe0ff */
[----:B------:R-:W-:-:S04]  /*1240*/  @!P0 IMAD.MOV.U32 R3, RZ, RZ, 0x2 ;  /* 0x00000002ff038424 */ /* 0x000fc800078e00ff */
[----:B------:R-:W-:-:S05]  /*1250*/  @!P0 IMAD.WIDE.U32 R2, R2, R3, c[0x0][0x168] ;  /* 0x00005a0002028625 */ /* 0x000fca00078e0003 */
[----:B-----5:R0:W-:Y:S02]  /*1260*/  @!P0 STG.E.U16 [R2.64], R13 ;  /* 0x0000000d02008986 */ /* 0x0201e4000c101504 */
.L_x_4090:
[----:B------:R-:W-:Y:S05]  /*1270*/  BSYNC B0 ;  /* 0x0000000000007941 */ /* 0x000fea0003800000 */
.L_x_4084:
        /* <DEDUP_REMOVED lines=8> */
.L_x_4091:
        /* <DEDUP_REMOVED lines=16> */
.L_x_21474:


//--------------------- .text._ZN2at6native29vectorized_elementwise_kernelILi4ENS0_13AUnaryFunctorIN3c104HalfES4_S4_ZZZNS0_15binary_internal21div_trunc_kernel_cudaERNS_18TensorIteratorBaseEENKUlvE1_clEvENKUlvE1_clEvEUlS4_S4_E_EESt5arrayIPcLm2EEEEviT0_T1_ --------------------------
	.section	.text._ZN2at6native29vectorized_elementwise_kernelILi4ENS0_13AUnaryFunctorIN3c104HalfES4_S4_ZZZNS0_15binary_internal21div_trunc_kernel_cudaERNS_18TensorIteratorBaseEENKUlvE1_clEvENKUlvE1_clEvEUlS4_S4_E_EESt5arrayIPcLm2EEEEviT0_T1_,"ax",@progbits
	.sectioninfo	@"SHI_REGISTERS=29"
	.align	128
        .global         _ZN2at6native29vectorized_elementwise_kernelILi4ENS0_13AUnaryFunctorIN3c104HalfES4_S4_ZZZNS0_15binary_internal21div_trunc_kernel_cudaERNS_18TensorIteratorBaseEENKUlvE1_clEvENKUlvE1_clEvEUlS4_S4_E_EESt5arrayIPcLm2EEEEviT0_T1_
        .type           _ZN2at6native29vectorized_elementwise_kernelILi4ENS0_13AUnaryFunctorIN3c104HalfES4_S4_ZZZNS0_15binary_internal21div_trunc_kernel_cudaERNS_18TensorIteratorBaseEENKUlvE1_clEvENKUlvE1_clEvEUlS4_S4_E_EESt5arrayIPcLm2EEEEviT0_T1_,@function
        .size           _ZN2at6native29vectorized_elementwise_kernelILi4ENS0_13AUnaryFunctorIN3c104HalfES4_S4_ZZZNS0_15binary_internal21div_trunc_kernel_cudaERNS_18TensorIteratorBaseEENKUlvE1_clEvENKUlvE1_clEvEUlS4_S4_E_EESt5arrayIPcLm2EEEEviT0_T1_,(.L_x_21475 - _ZN2at6native29vectorized_elementwise_kernelILi4ENS0_13AUnaryFunctorIN3c104HalfES4_S4_ZZZNS0_15binary_internal21div_trunc_kernel_cudaERNS_18TensorIteratorBaseEENKUlvE1_clEvENKUlvE1_clEvEUlS4_S4_E_EESt5arrayIPcLm2EEEEviT0_T1_)
        .other          _ZN2at6native29vectorized_elementwise_kernelILi4ENS0_13AUnaryFunctorIN3c104HalfES4_S4_ZZZNS0_15binary_internal21div_trunc_kernel_cudaERNS_18TensorIteratorBaseEENKUlvE1_clEvENKUlvE1_clEvEUlS4_S4_E_EESt5arrayIPcLm2EEEEviT0_T1_,@"STO_CUDA_ENTRY STV_DEFAULT"
_ZN2at6native29vectorized_elementwise_kernelILi4ENS0_13AUnaryFunctorIN3c104HalfES4_S4_ZZZNS0_15binary_internal21div_trunc_kernel_cudaERNS_18TensorIteratorBaseEENKUlvE1_clEvENKUlvE1_clEvEUlS4_S4_E_EESt5arrayIPcLm2EEEEviT0_T1_:
.text._ZN2at6native29vectorized_elementwise_kernelILi4ENS0_13AUnaryFunctorIN3c104HalfES4_S4_ZZZNS0_15binary_internal21div_trunc_kernel_cudaERNS_18TensorIteratorBaseEENKUlvE1_clEvENKUlvE1_clEvEUlS4_S4_E_EESt5arrayIPcLm2EEEEviT0_T1_:
        /* <DEDUP_REMOVED lines=13> */
[----:B------:R-:W0:Y:S01]  /*00d0*/  LDC.U16 R14, c[0x0][0x166] ;  /* 0x00005980ff0e7b82 */ /* 0x000e220000000400 */
[--C-:B--2---:R-:W-:Y:S02]  /*00e0*/  HADD2.F32 R8, -RZ, R10.reuse.H0_H0 ;  /* 0x2000000aff087230 */ /* 0x104fe40000004100 */
[----:B------:R-:W-:Y:S02]  /*00f0*/  HADD2.F32 R9, -RZ, R10.H1_H1 ;  /* 0x3000000aff097230 */ /* 0x000fe40000004100 */
[----:B---3--:R-:W-:Y:S01]  /*0100*/  HADD2.F32 R13, -RZ, R4.H0_H0 ;  /* 0x20000004ff0d7230 */ /* 0x008fe20000004100 */
[----:B------:R-:W1:Y:S01]  /*0110*/  MUFU.RCP R15, R8 ;  /* 0x00000008000f7308 */ /* 0x000e620000001000 */
[----:B------:R-:W-:-:S02]  /*0120*/  HADD2.F32 R10, -RZ, R11.H0_H0 ;  /* 0x2000000bff0a7230 */ /* 0x000fc40000004100 */
[----:B------:R-:W-:Y:S02]  /*0130*/  HADD2.F32 R7, -RZ, R5.H0_H0 ;  /* 0x20000005ff077230 */ /* 0x000fe40000004100 */
[----:B------:R-:W-:Y:S02]  /*0140*/  HADD2.F32 R12, -RZ, R11.H1_H1 ;  /* 0x3000000bff0c7230 */ /* 0x000fe40000004100 */
[----:B------:R-:W-:Y:S01]  /*0150*/  HADD2.F32 R11, -RZ, R4.H1_H1 ;  /* 0x30000004ff0b7230 */ /* 0x000fe20000004100 */
[----:B------:R2:W3:Y:S01]  /*0160*/  MUFU.RCP R17, R9 ;  /* 0x0000000900117308 */ /* 0x0004e20000001000 */
[----:B0-----:R-:W-:-:S07]  /*0170*/  HADD2.F32 R4, -RZ, R14.H0_H0 ;  /* 0x2000000eff047230 */ /* 0x001fce0000004100 */
[----:B------:R-:W0:Y:S01]  /*0180*/  MUFU.RCP R19, R10 ;  /* 0x0000000a00137308 */ /* 0x000e220000001000 */
[----:B--2---:R-:W-:Y:S01]  /*0190*/  HADD2.F32 R9, -RZ, R5.H1_H1 ;  /* 0x30000005ff097230 */ /* 0x004fe20000004100 */
[----:B-1----:R-:W-:-:S05]  /*01a0*/  FMUL.FTZ R6, R4, R15 ;  /* 0x0000000f04067220 */ /* 0x002fca0000410000 */
[----:B------:R-:W-:Y:S01]  /*01b0*/  F2FP.PACK_AB R6, RZ, R6 ;  /* 0x00000006ff06723e */ /* 0x000fe200000000ff */
[----:B------:R-:W1:Y:S01]  /*01c0*/  MUFU.RCP R13, R13 ;  /* 0x0000000d000d7308 */ /* 0x000e620000001000 */
[----:B---3--:R-:W-:-:S03]  /*01d0*/  FMUL.FTZ R8, R4, R17 ;  /* 0x0000001104087220 */ /* 0x008fc60000410000 */
[----:B------:R-:W-:Y:S02]  /*01e0*/  HADD2.F32 R5, -RZ, R6.H0_H0 ;  /* 0x20000006ff057230 */ /* 0x000fe40000004100 */
[----:B------:R-:W-:Y:S02]  /*01f0*/  F2FP.PACK_AB R8, RZ, R8 ;  /* 0x00000008ff08723e */ /* 0x000fe400000000ff */
[----:B------:R-:W2:Y:S01]  /*0200*/  MUFU.RCP R7, R7 ;  /* 0x0000000700077308 */ /* 0x000ea20000001000 */
[----:B0-----:R-:W-:Y:S02]  /*0210*/  FMUL.FTZ R10, R4, R19 ;  /* 0x00000013040a7220 */ /* 0x001fe40000410000 */
[----:B------:R-:W-:-:S03]  /*0220*/  HADD2.F32 R6, -RZ, R8.H0_H0 ;  /* 0x20000008ff067230 */ /* 0x000fc60000004100 */
[----:B------:R-:W-:Y:S02]  /*0230*/  F2FP.PACK_AB R10, RZ, R10 ;  /* 0x0000000aff0a723e */ /* 0x000fe400000000ff */
[----:B------:R-:W0:Y:S01]  /*0240*/  MUFU.RCP R9, R9 ;  /* 0x0000000900097308 */ /* 0x000e220000001000 */
[----:B-1----:R-:W-:Y:S02]  /*0250*/  FMUL.FTZ R13, R4, R13 ;  /* 0x0000000d040d7220 */ /* 0x002fe40000410000 */
[----:B------:R-:W-:-:S03]  /*0260*/  HADD2.F32 R8, -RZ, R10.H0_H0 ;  /* 0x2000000aff087230 */ /* 0x000fc60000004100 */
[----:B------:R-:W-:Y:S02]  /*0270*/  F2FP.PACK_AB R13, RZ, R13 ;  /* 0x0000000dff0d723e */ /* 0x000fe400000000ff */
[----:B------:R-:W1:Y:S01]  /*0280*/  MUFU.RCP R21, R12 ;  /* 0x0000000c00157308 */ /* 0x000e620000001000 */
[----:B--2---:R-:W-:Y:S02]  /*0290*/  FMUL.FTZ R7, R4, R7 ;  /* 0x0000000704077220 */ /* 0x004fe40000410000 */
[----:B------:R-:W-:-:S03]  /*02a0*/  HADD2.F32 R10, -RZ, R13.H0_H0 ;  /* 0x2000000dff0a7230 */ /* 0x000fc60000004100 */
[----:B------:R-:W-:Y:S02]  /*02b0*/  F2FP.PACK_AB R13, RZ, R7 ;  /* 0x00000007ff0d723e */ /* 0x000fe400000000ff */
[----:B------:R-:W2:Y:S01]  /*02c0*/  MUFU.RCP R11, R11 ;  /* 0x0000000b000b7308 */ /* 0x000ea20000001000 */
[----:B0-----:R-:W-:-:S05]  /*02d0*/  FMUL.FTZ R9, R4, R9 ;  /* 0x0000000904097220 */ /* 0x001fca0000410000 */
[----:B------:R-:W-:Y:S01]  /*02e0*/  F2FP.PACK_AB R9, RZ, R9 ;  /* 0x00000009ff09723e */ /* 0x000fe200000000ff */
[C---:B-1----:R-:W-:Y:S01]  /*02f0*/  FMUL.FTZ R12, R4.reuse, R21 ;  /* 0x00000015040c7220 */ /* 0x042fe20000410000 */
[----:B------:R-:W-:Y:S03]  /*0300*/  FRND.TRUNC R8, R8 ;  /* 0x0000000800087307 */ /* 0x000fe6000020d000 */
[----:B------:R-:W-:Y:S01]  /*0310*/  HADD2.F32 R9, -RZ, R9.H0_H0 ;  /* 0x20000009ff097230 */ /* 0x000fe20000004100 */
[----:B------:R-:W-:Y:S01]  /*0320*/  F2FP.PACK_AB R12, RZ, R12 ;  /* 0x0000000cff0c723e */ /* 0x000fe200000000ff */
[----:B--2---:R-:W-:Y:S01]  /*0330*/  FMUL.FTZ R14, R4, R11 ;  /* 0x0000000b040e7220 */ /* 0x004fe20000410000 */
[----:B------:R-:W-:Y:S02]  /*0340*/  HADD2.F32 R4, -RZ, R13.H0_H0 ;  /* 0x2000000dff047230 */ /* 0x000fe40000004100 */
[----:B------:R-:W-:Y:S01]  /*0350*/  FRND.TRUNC R5, R5 ;  /* 0x0000000500057307 */ /* 0x000fe2000020d000 */
[----:B------:R-:W-:Y:S01]  /*0360*/  HADD2.F32 R12, -RZ, R12.H0_H0 ;  /* 0x2000000cff0c7230 */ /* 0x000fe20000004100 */
[----:B------:R-:W-:-:S05]  /*0370*/  F2FP.PACK_AB R14, RZ, R14 ;  /* 0x0000000eff0e723e */ /* 0x000fca00000000ff */
[----:B------:R-:W-:Y:S01]  /*0380*/  HADD2.F32 R14, -RZ, R14.H0_H0 ;  /* 0x2000000eff0e7230 */ /* 0x000fe20000004100 */
[----:B------:R0:W1:Y:S08]  /*0390*/  FRND.TRUNC R11, R12 ;  /* 0x0000000c000b7307 */ /* 0x000070000020d000 */
[----:B------:R-:W2:Y:S01]  /*03a0*/  FRND.TRUNC R6, R6 ;  /* 0x0000000600067307 */ /* 0x000ea2000020d000 */
[----:B0-----:R-:W-:-:S06]  /*03b0*/  IMAD.WIDE.U32 R12, R0, R3, c[0x0][0x168] ;  /* 0x00005a00000c7625 */ /* 0x001fcc00078e0003 */
[----:B------:R-:W-:Y:S01]  /*03c0*/  IMAD.WIDE R12, R2, 0x8, R12 ;  /* 0x00000008020c7825 */ /* 0x000fe200078e020c */
[----:B------:R-:W-:Y:S01]  /*03d0*/  FRND.TRUNC R10, R10 ;  /* 0x0000000a000a7307 */ /* 0x000fe2000020d000 */
[----:B-1----:R-:W-:-:S07]  /*03e0*/  F2FP.PACK_AB R3, R11, R8 ;  /* 0x000000080b03723e */ /* 0x002fce00000000ff */
[----:B------:R-:W0:Y:S01]  /*03f0*/  FRND.TRUNC R7, R14 ;  /* 0x0000000e00077307 */ /* 0x000e22000020d000 */
[----:B--2---:R-:W-:-:S05]  /*0400*/  F2FP.PACK_AB R2, R6, R5 ;  /* 0x000000050602723e */ /* 0x004fca00000000ff */
[----:B------:R-:W-:Y:S02]  /*0410*/  STG.E.64 [R12.64], R2 ;  /* 0x000000020c007986 */ /* 0x000fe4000c101b04 */
[----:B------:R-:W-:Y:S08]  /*0420*/  FRND.TRUNC R4, R4 ;  /* 0x0000000400047307 */ /* 0x000ff0000020d000 */
[----:B------:R-:W1:Y:S01]  /*0430*/  FRND.TRUNC R9, R9 ;  /* 0x0000000900097307 */ /* 0x000e62000020d000 */
[----:B0-----:R-:W-:-:S02]  /*0440*/  F2FP.PACK_AB R10, R7, R10 ;  /* 0x0000000a070a723e */ /* 0x001fc400000000ff */
[----:B-1----:R-:W-:-:S05]  /*0450*/  F2FP.PACK_AB R11, R9, R4 ;  /* 0x00000004090b723e */ /* 0x002fca00000000ff */
[----:B------:R-:W-:Y:S01]  /*0460*/  STG.E.64 [R12.64+0x400], R10 ;  /* 0x0004000a0c007986 */ /* 0x000fe2000c101b04 */
[----:B------:R-:W-:Y:S05]  /*0470*/  EXIT ;  /* 0x000000000000794d */ /* 0x000fea0003800000 */
.L_x_4092:
        /* <DEDUP_REMOVED lines=84> */
.L_x_4094:
[----:B-1----:R-:W-:Y:S05]  /*09c0*/  BSYNC B0 ;  /* 0x0000000000007941 */ /* 0x002fea0003800000 */
.L_x_4093:
        /* <DEDUP_REMOVED lines=13> */
.L_x_4096:
[----:B------:R-:W-:Y:S05]  /*0aa0*/  BSYNC B0 ;  /* 0x0000000000007941 */ /* 0x000fea0003800000 */
.L_x_4095:
        /* <DEDUP_REMOVED lines=12> */
.L_x_4098:
[----:B------:R-:W-:Y:S05]  /*0b70*/  BSYNC B0 ;  /* 0x0000000000007941 */ /* 0x000fea0003800000 */
.L_x_4097:
        /* <DEDUP_REMOVED lines=11> */
.L_x_4100:
[----:B------:R-:W-:Y:S05]  /*0c30*/  BSYNC B0 ;  /* 0x0000000000007941 */ /* 0x000fea0003800000 */
.L_x_4099:
        /* <DEDUP_REMOVED lines=11> */
.L_x_4102:
[----:B------:R-:W-:Y:S05]  /*0cf0*/  BSYNC B0 ;  /* 0x0000000000007941 */ /* 0x000fea0003800000 */
.L_x_4101:
        /* <DEDUP_REMOVED lines=11> */
.L_x_4104:
[----:B------:R-:W-:Y:S05]  /*0db0*/  BSYNC B0 ;  /* 0x0000000000007941 */ /* 0x000fea0003800000 */
.L_x_4103:
        /* <DEDUP_REMOVED lines=11> */
.L_x_4106:
[----:B------:R-:W-:Y:S05]  /*0e70*/  BSYNC B0 ;  /* 0x0000000000007941 */ /* 0x000fea0003800000 */
.L_x_4105:
        /* <DEDUP_REMOVED lines=11> */
.L_x_4108:
[----:B------:R-:W-:Y:S05]  /*0f30*/  BSYNC B0 ;  /* 0x0000000000007941 */ /* 0x000fea0003800000 */
.L_x_4107:
        /* <DEDUP_REMOVED lines=18> */
.L_x_4111:
[----:B0-----:R-:W-:-:S13]  /*1060*/  ISETP.GE.AND P0, PT, R12, R11, PT ;  /* 0x0000000b0c00720c */ /* 0x001fda0003f06270 */
[----:B------:R-:W-:Y:S05]  /*1070*/  @P0 BRA `(.L_x_4113) ;  /* 0x000000c000000947 */ /* 0x000fea0003800000 */
[----:B------:R-:W-:Y:S01]  /*1080*/  IMAD.IADD R2, R0, 0x1, R12 ;  /* 0x0000000100027824 */ /* 0x000fe200078e020c */
[----:B------:R-:W-:Y:S01]  /*1090*/  IADD3 R12, R12, 0x80, RZ ;  /* 0x000000800c0c7810 */ /* 0x000fe20007ffe0ff */
[----:B------:R-:W-:-:S04]  /*10a0*/  IMAD.MOV.U32 R3, RZ, RZ, 0x2 ;  /* 0x00000002ff037424 */ /* 0x000fc800078e00ff */
[----:B------:R-:W-:-:S05]  /*10b0*/  IMAD.WIDE.U32 R2, R2, R3, c[0x0][0x168] ;  /* 0x00005a0002027625 */ /* 0x000fca00078e0003 */
[----:B------:R0:W-:Y:S02]  /*10c0*/  STG.E.U16 [R2.64], R7 ;  /* 0x0000000702007986 */ /* 0x0001e4000c101504 */
.L_x_4112:
[----:B------:R-:W-:-:S13]  /*10d0*/  ISETP.GE.AND P0, PT, R12, R11, PT ;  /* 0x0000000b0c00720c */ /* 0x000fda0003f06270 */
[----:B------:R-:W-:Y:S05]  /*10e0*/  @P0 BRA `(.L_x_4114) ;  /* 0x000000d000000947 */ /* 0x000fea0003800000 */
[----:B0-----:R-:W-:Y:S01]  /*10f0*/  IMAD.IADD R2, R0, 0x1, R12 ;  /* 0x0000000100027824 */ /* 0x001fe200078e020c */
[----:B------:R-:W-:Y:S01]  /*1100*/  IADD3 R12, R12, 0x80, RZ ;  /* 0x000000800c0c7810 */ /* 0x000fe20007ffe0ff */
[----:B------:R-:W-:-:S04]  /*1110*/  IMAD.MOV.U32 R3, RZ, RZ, 0x2 ;  /* 0x00000002ff037424 */ /* 0x000fc800078e00ff */
[----:B------:R-:W-:-:S05]  /*1120*/  IMAD.WIDE.U32 R2, R2, R3, c[0x0][0x168] ;  /* 0x00005a0002027625 */ /* 0x000fca00078e0003 */
[----:B------:R0:W-:Y:S02]  /*1130*/  STG.E.U16 [R2.64], R8 ;  /* 0x0000000802007986 */ /* 0x0001e4000c101504 */
.L_x_4113:
        /* <DEDUP_REMOVED lines=8> */
.L_x_4114:
[----:B------:R-:W-:Y:S05]  /*11c0*/  BSYNC B1 ;  /* 0x0000000000017941 */ /* 0x000fea0003800000 */
.L_x_4110:
[----:B------:R-:W-:-:S13]  /*11d0*/  ISETP.GE.AND P0, PT, R12, R11, PT ;  /* 0x0000000b0c00720c */ /* 0x000fda0003f06270 */
[----:B0-----:R-:W-:Y:S01]  /*11e0*/  @!P0 IMAD.IADD R2, R0, 0x1, R12 ;  /* 0x0000000100028824 */ /* 0x001fe200078e020c */
[----:B------:R-:W-:Y:S01]  /*11f0*/  @!P0 IADD3 R12, R12, 0x80, RZ ;  /* 0x000000800c0c8810 */ /* 0x000fe20007ffe0ff */
[----:B------:R-:W-:-:S04]  /*1200*/  @!P0 IMAD.MOV.U32 R3, RZ, RZ, 0x2 ;  /* 0x00000002ff038424 */ /* 0x000fc800078e00ff */
[----:B------:R-:W-:-:S05]  /*1210*/  @!P0 IMAD.WIDE.U32 R2, R2, R3, c[0x0][0x168] ;  /* 0x00005a0002028625 */ /* 0x000fca00078e0003 */
[----:B-----5:R0:W-:Y:S02]  /*1220*/  @!P0 STG.E.U16 [R2.64], R13 ;  /* 0x0000000d02008986 */ /* 0x0201e4000c101504 */
.L_x_4115:
[----:B------:R-:W-:Y:S05]  /*1230*/  BSYNC B0 ;  /* 0x0000000000007941 */ /* 0x000fea0003800000 */
.L_x_4109:
        /* <DEDUP_REMOVED lines=8> */
.L_x_4116:
        /* <DEDUP_REMOVED lines=12> */
.L_x_21475:


//--------------------- .text._ZN2at6native29vectorized_elementwise_kernelILi8ENS0_13AUnaryFunctorIN3c104HalfES4_S4_ZZZNS0_15binary_internal21div_trunc_kernel_cudaERNS_18TensorIteratorBaseEENKUlvE1_clEvENKUlvE1_clEvEUlS4_S4_E_EESt5arrayIPcLm2EEEEviT0_T1_ --------------------------
	.section	.text._ZN2at6native29vectorized_elementwise_kernelILi8ENS0_13AUnaryFunctorIN3c104HalfES4_S4_ZZZNS0_15binary_internal21div_trunc_kernel_cudaERNS_18TensorIteratorBaseEENKUlvE1_clEvENKUlvE1_clEvEUlS4_S4_E_EESt5arrayIPcLm2EEEEviT0_T1_,"ax",@progbits
	.sectioninfo	@"SHI_REGISTERS=4"
	.align	128
        .global         _ZN2at6native29vectorized_elementwise_kernelILi8ENS0_13AUnaryFunctorIN3c104HalfES4_S4_ZZZNS0_15binary_internal21div_trunc_kernel_cudaERNS_18TensorIteratorBaseEENKUlvE1_clEvENKUlvE1_clEvEUlS4_S4_E_EESt5arrayIPcLm2EEEEviT0_T1_
        .type           _ZN2at6native29vectorized_elementwise_kernelILi8ENS0_13AUnaryFunctorIN3c104HalfES4_S4_ZZZNS0_15binary_internal21div_trunc_kernel_cudaERNS_18TensorIteratorBaseEENKUlvE1_clEvENKUlvE1_clEvEUlS4_S4_E_EESt5arrayIPcLm2EEEEviT0_T1_,@function
        .size           _ZN2at6native29vectorized_elementwise_kernelILi8ENS0_13AUnaryFunctorIN3c104HalfES4_S4_ZZZNS0_15binary_internal21div_trunc_kernel_cudaERNS_18TensorIteratorBaseEENKUlvE1_clEvENKUlvE1_clEvEUlS4_S4_E_EESt5arrayIPcLm2EEEEviT0_T1_,(.L_x_21476 - _ZN2at6native29vectorized_elementwise_kernelILi8ENS0_13AUnaryFunctorIN3c104HalfES4_S4_ZZZNS0_15binary_internal21div_trunc_kernel_cudaERNS_18TensorIteratorBaseEENKUlvE1_clEvENKUlvE1_clEvEUlS4_S4_E_EESt5arrayIPcLm2EEEEviT0_T1_)
        .other          _ZN2at6native29vectorized_elementwise_kernelILi8ENS0_13AUnaryFunctorIN3c104HalfES4_S4_ZZZNS0_15binary_internal21div_trunc_kernel_cudaERNS_18TensorIteratorBaseEENKUlvE1_clEvENKUlvE1_clEvEUlS4_S4_E_EESt5arrayIPcLm2EEEEviT0_T1_,@"STO_CUDA_ENTRY STV_DEFAULT"
_ZN2at6native29vectorized_elementwise_kernelILi8ENS0_13AUnaryFunctorIN3c104HalfES4_S4_ZZZNS0_15binary_internal21div_trunc_kernel_cudaERNS_18TensorIteratorBaseEENKUlvE1_clEvENKUlvE1_clEvEUlS4_S4_E_EESt5arrayIPcLm2EEEEviT0_T1_:
.text._ZN2at6native29vectorized_elementwise_kernelILi8ENS0_13AUnaryFunctorIN3c104HalfES4_S4_ZZZNS0_15binary_internal21div_trunc_kernel_cudaERNS_18TensorIteratorBaseEENKUlvE1_clEvENKUlvE1_clEvEUlS4_S4_E_EESt5arrayIPcLm2EEEEviT0_T1_:
[----:B------:R-:W-:Y:S02]  /*0000*/  MOV R1, c[0x0][0x28] ;  /* 0x00000a0000017a02 */ /* 0x000fe40000000f00 */
[----:B------:R-:W-:Y:S05]  /*0010*/  EXIT ;  /* 0x000000000000794d */ /* 0x000fea0003800000 */
.L_x_4117:
        /* <DEDUP_REMOVED lines=14> */
.L_x_21476:


//--------------------- .text._ZN2at6native18elementwise_kernelILi128ELi4EZNS0_15gpu_kernel_implINS0_13BinaryFunctorIfffZZZNS0_15binary_internal21div_trunc_kernel_cudaERNS_18TensorIteratorBaseEENKUlvE1_clEvENKUlvE0_clEvEUlffE_EEEEvS6_RKT_EUliE_EEviT1_ --------------------------
	.section	.text._ZN2at6native18elementwise_kernelILi128ELi4EZNS0_15gpu_kernel_implINS0_13BinaryFunctorIfffZZZNS0_15binary_internal21div_trunc_kernel_cudaERNS_18TensorIteratorBaseEENKUlvE1_clEvENKUlvE0_clEvEUlffE_EEEEvS6_RKT_EUliE_EEviT1_,"ax",@progbits
	.sectioninfo	@"SHI_REGISTERS=26"
	.align	128
        .global         _ZN2at6native18elementwise_kernelILi128ELi4EZNS0_15gpu_kernel_implINS0_13BinaryFunctorIfffZZZNS0_15binary_internal21div_trunc_kernel_cudaERNS_18TensorIteratorBaseEENKUlvE1_clEvENKUlvE0_clEvEUlffE_EEEEvS6_RKT_EUliE_EEviT1_
        .type           _ZN2at6native18elementwise_kernelILi128ELi4EZNS0_15gpu_kernel_implINS0_13BinaryFunctorIfffZZZNS0_15binary_internal21div_trunc_kernel_cudaERNS_18TensorIteratorBaseEENKUlvE1_clEvENKUlvE0_clEvEUlffE_EEEEvS6_RKT_EUliE_EEviT1_,@function
        .size           _ZN2at6native18elementwise_kernelILi128ELi4EZNS0_15gpu_kernel_implINS0_13BinaryFunctorIfffZZZNS0_15binary_internal21div_trunc_kernel_cudaERNS_18TensorIteratorBaseEENKUlvE1_clEvENKUlvE0_clEvEUlffE_EEEEvS6_RKT_EUliE_EEviT1_,(.L_x_21477 - _ZN2at6native18elementwise_kernelILi128ELi4EZNS0_15gpu_kernel_implINS0_13BinaryFunctorIfffZZZNS0_15binary_internal21div_trunc_kernel_cudaERNS_18TensorIteratorBaseEENKUlvE1_clEvENKUlvE0_clEvEUlffE_EEEEvS6_RKT_EUliE_EEviT1_)
        .other          _ZN2at6native18elementwise_kernelILi128ELi4EZNS0_15gpu_kernel_implINS0_13BinaryFunctorIfffZZZNS0_15binary_internal21div_trunc_kernel_cudaERNS_18TensorIteratorBaseEENKUlvE1_clEvENKUlvE0_clEvEUlffE_EEEEvS6_RKT_EUliE_EEviT1_,@"STO_CUDA_ENTRY STV_DEFAULT"
_ZN2at6native18elementwise_kernelILi128ELi4EZNS0_15gpu_kernel_implINS0_13BinaryFunctorIfffZZZNS0_15binary_internal21div_trunc_kernel_cudaERNS_18TensorIteratorBaseEENKUlvE1_clEvENKUlvE0_clEvEUlffE_EEEEvS6_RKT_EUliE_EEviT1_:
.text._ZN2at6native18elementwise_kernelILi128ELi4EZNS0_15gpu_kernel_implINS0_13BinaryFunctorIfffZZZNS0_15binary_internal21div_trunc_kernel_cudaERNS_18TensorIteratorBaseEENKUlvE1_clEvENKUlvE0_clEvEUlffE_EEEEvS6_RKT_EUliE_EEviT1_:
        /* <DEDUP_REMOVED lines=263> */
.L_x_4120:
[----:B------:R-:W0:Y:S01]  /*1070*/  LDC.U8 R5, c[0x0][0x3e2] ;  /* 0x0000f880ff057b82 */ /* 0x000e220000000000 */
[----:B------:R-:W-:Y:S01]  /*1080*/  IADD3 R16, P1, R16, c[0x0][0x3c8], RZ ;  /* 0x0000f20010107a10 */ /* 0x000fe20007f3e0ff */
[----:B------:R-:W-:Y:S01]  /*1090*/  BSSY B6, `(.L_x_4121) ;  /* 0x00000df000067945 */ /* 0x000fe20003800000 */
        /* <DEDUP_REMOVED lines=15> */
[----:B--2---:R0:W1:Y:S01]  /*1190*/  I2F.S16 R23, R2 ;  /* 0x0000000200177306 */ /* 0x0040620000101400 */
[----:B------:R-:W-:Y:S05]  /*11a0*/  BRA `(.L_x_4127) ;  /* 0x00000cd000007947 */ /* 0x000fea0003800000 */
.L_x_4125:
[----:B------:R-:W2:Y:S02]  /*11b0*/  LDG.E.U8 R2, [R2.64] ;  /* 0x0000002402027981 */ /* 0x000ea4000c1e1100 */
[----:B--2---:R0:W1:Y:S01]  /*11c0*/  I2F.U16 R23, R2 ;  /* 0x0000000200177306 */ /* 0x0040620000101000 */
[----:B------:R-:W-:Y:S05]  /*11d0*/  BRA `(.L_x_4127) ;  /* 0x00000ca000007947 */ /* 0x000fea0003800000 */
.L_x_4124:
[----:B------:R-:W-:-:S13]  /*11e0*/  ISETP.NE.AND P0, PT, R4, 0x2, PT ;  /* 0x000000020400780c */ /* 0x000fda0003f05270 */
[----:B------:R-:W-:Y:S05]  /*11f0*/  @!P0 BRA `(.L_x_4128) ;  /* 0x000000a000008947 */ /* 0x000fea0003800000 */
[----:B------:R-:W-:-:S13]  /*1200*/  ISETP.NE.AND P0, PT, R4, 0x3, PT ;  /* 0x000000030400780c */ /* 0x000fda0003f05270 */
[----:B------:R-:W-:Y:S05]  /*1210*/  @!P0 BRA `(.L_x_4129) ;  /* 0x0000005000008947 */ /* 0x000fea0003800000 */
[----:B------:R-:W-:-:S13]  /*1220*/  ISETP.NE.AND P0, PT, R4, 0x4, PT ;  /* 0x000000040400780c */ /* 0x000fda0003f05270 */
[----:B------:R-:W-:Y:S05]  /*1230*/  @P0 BRA `(.L_x_4126) ;  /* 0x00000aa000000947 */ /* 0x000fea0003800000 */
[----:B------:R-:W2:Y:S02]  /*1240*/  LDG.E.64 R2, [R2.64] ;  /* 0x0000002402027981 */ /* 0x000ea4000c1e1b00 */
[----:B--2---:R0:W1:Y:S01]  /*1250*/  I2F.S64 R23, R2 ;  /* 0x0000000200177312 */ /* 0x0040620000301400 */
[----:B------:R-:W-:Y:S05]  /*1260*/  BRA `(.L_x_4127) ;  /* 0x00000c1000007947 */ /* 0x000fea0003800000 */
.L_x_4129:
[----:B------:R-:W2:Y:S02]  /*1270*/  LDG.E R2, [R2.64] ;  /* 0x0000002402027981 */ /* 0x000ea4000c1e1900 */
[----:B--2---:R0:W1:Y:S01]  /*1280*/  I2F R23, R2 ;  /* 0x0000000200177306 */ /* 0x0040620000201400 */
[----:B------:R-:W-:Y:S05]  /*1290*/  BRA `(.L_x_4127) ;  /* 0x00000be000007947 */ /* 0x000fea0003800000 */
.L_x_4128:
[----:B------:R-:W2:Y:S02]  /*12a0*/  LDG.E.U16 R2, [R2.64] ;  /* 0x0000002402027981 */ /* 0x000ea4000c1e1500 */
[----:B--2---:R0:W1:Y:S01]  /*12b0*/  I2F.S16 R23, R2 ;  /* 0x0000000200177306 */ /* 0x0040620000101400 */
[----:B------:R-:W-:Y:S05]  /*12c0*/  BRA `(.L_x_4127) ;  /* 0x00000bb000007947 */ /* 0x000fea0003800000 */
.L_x_4123:
[----:B------:R-:W-:-:S13]  /*12d0*/  ISETP.GT.AND P0, PT, R4, 0x6, PT ;  /* 0x000000060400780c */ /* 0x000fda0003f04270 */
[----:B------:R-:W-:Y:S05]  /*12e0*/  @P0 BRA `(.L_x_4130) ;  /* 0x0000009000000947 */ /* 0x000fea0003800000 */
[----:B------:R-:W-:-:S13]  /*12f0*/  ISETP.NE.AND P0, PT, R4, 0x5, PT ;  /* 0x000000050400780c */ /* 0x000fda0003f05270 */
[----:B------:R-:W-:Y:S05]  /*1300*/  @!P0 BRA `(.L_x_4131) ;  /* 0x0000004000008947 */ /* 0x000fea0003800000 */
[----:B------:R-:W-:-:S13]  /*1310*/  ISETP.NE.AND P0, PT, R4, 0x6, PT ;  /* 0x000000060400780c */ /* 0x000fda0003f05270 */
[----:B------:R-:W-:Y:S05]  /*1320*/  @P0 BRA `(.L_x_4126) ;  /* 0x000009b000000947 */ /* 0x000fea0003800000 */
[----:B------:R0:W5:Y:S01]  /*1330*/  LDG.E R23, [R2.64] ;  /* 0x0000002402177981 */ /* 0x000162000c1e1900 */
[----:B------:R-:W-:Y:S05]  /*1340*/  BRA `(.L_x_4127) ;  /* 0x00000b3000007947 */ /* 0x000fea0003800000 */
.L_x_4131:
[----:B------:R-:W2:Y:S02]  /*1350*/  LDG.E.U16 R2, [R2.64] ;  /* 0x0000002402027981 */ /* 0x000ea4000c1e1500 */
[----:B--2---:R-:W-:Y:S01]  /*1360*/  HADD2.F32 R23, -RZ, R2.H0_H0 ;  /* 0x20000002ff177230 */ /* 0x004fe20000004100 */
[----:B------:R-:W-:Y:S05]  /*1370*/  BRA `(.L_x_4127) ;  /* 0x00000b0000007947 */ /* 0x000fea0003800000 */
.L_x_4130:
[----:B------:R-:W-:-:S13]  /*1380*/  ISETP.NE.AND P0, PT, R4, 0x7, PT ;  /* 0x000000070400780c */ /* 0x000fda0003f05270 */
[----:B------:R-:W-:Y:S05]  /*1390*/  @!P0 BRA `(.L_x_4132) ;  /* 0x0000009000008947 */ /* 0x000fea0003800000 */
[----:B------:R-:W-:-:S13]  /*13a0*/  ISETP.NE.AND P0, PT, R4, 0x8, PT ;  /* 0x000000080400780c */ /* 0x000fda0003f05270 */
[----:B------:R-:W-:Y:S05]  /*13b0*/  @!P0 BRA `(.L_x_4133) ;  /* 0x0000004000008947 */ /* 0x000fea0003800000 */
[----:B------:R-:W-:-:S13]  /*13c0*/  ISETP.NE.AND P0, PT, R4, 0x9, PT ;  /* 0x000000090400780c */ /* 0x000fda0003f05270 */
[----:B------:R-:W-:Y:S05]  /*13d0*/  @P0 BRA `(.L_x_4126) ;  /* 0x0000090000000947 */ /* 0x000fea0003800000 */
[----:B------:R0:W5:Y:S01]  /*13e0*/  LDG.E R23, [R2.64] ;  /* 0x0000002402177981 */ /* 0x000162000c1e1900 */
[----:B------:R-:W-:Y:S05]  /*13f0*/  BRA `(.L_x_4127) ;  /* 0x00000a8000007947 */ /* 0x000fea0003800000 */
.L_x_4133:
[----:B------:R-:W2:Y:S02]  /*1400*/  LDG.E.U16 R2, [R2.64] ;  /* 0x0000002402027981 */ /* 0x000ea4000c1e1500 */
[----:B--2---:R-:W-:Y:S01]  /*1410*/  HADD2.F32 R23, -RZ, R2.H0_H0 ;  /* 0x20000002ff177230 */ /* 0x004fe20000004100 */
[----:B------:R-:W-:Y:S05]  /*1420*/  BRA `(.L_x_4127) ;  /* 0x00000a5000007947 */ /* 0x000fea0003800000 */
.L_x_4132:
[----:B------:R-:W2:Y:S02]  /*1430*/  LDG.E.64 R2, [R2.64] ;  /* 0x0000002402027981 */ /* 0x000ea4000c1e1b00 */
[----:B--2---:R-:W0:Y:S01]  /*1440*/  F2F.F32.F64 R23, R2 ;  /* 0x0000000200177310 */ /* 0x004e220000301000 */
[----:B------:R-:W0:-:S14]  /*1450*/  DSETP.GEU.AND P0, PT, |R2|, c[0x2][0x0], PT ;  /* 0x008000000200762a */ /* 0x000e1c0003f0e200 */
[----:B0-----:R-:W-:Y:S01]  /*1460*/  @!P0 FMUL R23, R23, 1.175494350822287508e-38 ;  /* 0x0080000017178820 */ /* 0x001fe20000400000 */
[----:B------:R-:W-:Y:S05]  /*1470*/  BRA `(.L_x_4127) ;  /* 0x00000a0000007947 */ /* 0x000fea0003800000 */
.L_x_4122:
        /* <DEDUP_REMOVED lines=10> */
[----:B------:R-:W-:Y:S01]  /*1520*/  FSEL R23, RZ, 1, !P0 ;  /* 0x3f800000ff177808 */ /* 0x000fe20004000000 */
[----:B------:R-:W-:Y:S05]  /*1530*/  BRA `(.L_x_4127) ;  /* 0x0000094000007947 */ /* 0x000fea0003800000 */
.L_x_4136:
[----:B------:R-:W2:Y:S02]  /*1540*/  LDG.E.64 R2, [R2.64] ;  /* 0x0000002402027981 */ /* 0x000ea4000c1e1b00 */
[----:B--2---:R-:W0:Y:S01]  /*1550*/  F2F.F32.F64 R23, R2 ;  /* 0x0000000200177310 */ /* 0x004e220000301000 */
[----:B------:R-:W0:-:S14]  /*1560*/  DSETP.GEU.AND P0, PT, |R2|, c[0x2][0x0], PT ;  /* 0x008000000200762a */ /* 0x000e1c0003f0e200 */
[----:B0-----:R-:W-:Y:S01]  /*1570*/  @!P0 FMUL R23, R23, 1.175494350822287508e-38 ;  /* 0x0080000017178820 */ /* 0x001fe20000400000 */
[----:B------:R-:W-:Y:S05]  /*1580*/  BRA `(.L_x_4127) ;  /* 0x000008f000007947 */ /* 0x000fea0003800000 */
.L_x_4135:
        /* <DEDUP_REMOVED lines=11> */
[----:B------:R-:W-:-:S04]  /*1640*/  IADD3 R2, R0, -0x1, RZ ;  /* 0xffffffff00027810 */ /* 0x000fc80007ffe0ff */
[----:B------:R-:W-:Y:S02]  /*1650*/  SHF.R.S32.HI R2, RZ, 0x1f, R2 ;  /* 0x0000001fff027819 */ /* 0x000fe40000011402 */
[----:B0-----:R-:W-:-:S04]  /*1660*/  IADD3 R4, -R4, 0x1f, RZ ;  /* 0x0000001f04047810 */ /* 0x001fc80007ffe1ff */
[C---:B------:R-:W-:Y:S02]  /*1670*/  ISETP.GT.U32.AND P0, PT, R4.reuse, 0x4, PT ;  /* 0x000000040400780c */ /* 0x040fe40003f04070 */
[----:B------:R-:W-:-:S04]  /*1680*/  IADD3 R4, R4, -0x4, RZ ;  /* 0xfffffffc04047810 */ /* 0x000fc80007ffe0ff */
[----:B------:R-:W-:Y:S02]  /*1690*/  SEL R5, R4, RZ, P0 ;  /* 0x000000ff04057207 */ /* 0x000fe40000000000 */
[----:B------:R-:W-:-:S03]  /*16a0*/  IADD3 R4, R0, 0x1000000, RZ ;  /* 0x0100000000047810 */ /* 0x000fc60007ffe0ff */
[----:B------:R-:W-:Y:S01]  /*16b0*/  IMAD R6, R5, R6, 0x3c000000 ;  /* 0x3c00000005067424 */ /* 0x000fe200078e0206 */
[----:B------:R-:W-:Y:S02]  /*16c0*/  SHF.L.U32 R5, R0, R5, RZ ;  /* 0x0000000500057219 */ /* 0x000fe400000006ff */
[----:B------:R-:W-:Y:S02]  /*16d0*/  SHF.R.S32.HI R4, RZ, 0x8, R4 ;  /* 0x00000008ff047819 */ /* 0x000fe40000011404 */
[----:B------:R-:W-:-:S04]  /*16e0*/  LEA.HI R5, R5, R6, RZ, 0x1c ;  /* 0x0000000605057211 */ /* 0x000fc800078fe0ff */
[----:B------:R-:W-:-:S04]  /*16f0*/  LOP3.LUT R5, R5, 0x7f800000, R4, 0xf8, !PT ;  /* 0x7f80000005057812 */ /* 0x000fc800078ef804 */
[----:B------:R-:W-:-:S04]  /*1700*/  LOP3.LUT R2, R5, R2, RZ, 0x30, !PT ;  /* 0x0000000205027212 */ /* 0x000fc800078e30ff */
[----:B------:R-:W-:Y:S01]  /*1710*/  LOP3.LUT R23, R2, 0x80000000, R23, 0xf8, !PT ;  /* 0x8000000002177812 */ /* 0x000fe200078ef817 */
[----:B------:R-:W-:Y:S05]  /*1720*/  BRA `(.L_x_4127) ;  /* 0x0000075000007947 */ /* 0x000fea0003800000 */
.L_x_4138:
        /* <DEDUP_REMOVED lines=11> */
[----:B------:R-:W-:Y:S01]  /*17e0*/  LOP3.LUT R23, R23, 0x80000000, R0, 0xf8, !PT ;  /* 0x8000000017177812 */ /* 0x000fe200078ef800 */
[----:B------:R-:W-:Y:S05]  /*17f0*/  BRA `(.L_x_4127) ;  /* 0x0000068000007947 */ /* 0x000fea0003800000 */
.L_x_4137:
[----:B------:R-:W2:Y:S02]  /*1800*/  LDG.E.U16 R2, [R2.64] ;  /* 0x0000002402027981 */ /* 0x000ea4000c1e1500 */
[----:B--2---:R-:W-:Y:S01]  /*1810*/  PRMT R23, RZ, 0x5410, R2 ;  /* 0x00005410ff177816 */ /* 0x004fe20000000002 */
[----:B------:R-:W-:Y:S05]  /*1820*/  BRA `(.L_x_4127) ;  /* 0x0000065000007947 */ /* 0x000fea0003800000 */
.L_x_4134:
        /* <DEDUP_REMOVED lines=9> */
[----:B--2---:R0:W1:Y:S01]  /*18c0*/  I2F.U16 R23, R2 ;  /* 0x0000000200177306 */ /* 0x0040620000101000 */
[----:B------:R-:W-:Y:S05]  /*18d0*/  BRA `(.L_x_4127) ;  /* 0x000005a000007947 */ /* 0x000fea0003800000 */
.L_x_4141:
[----:B------:R-:W2:Y:S01]  /*18e0*/  LDG.E.U8 R2, [R2.64] ;  /* 0x0000002402027981 */ /* 0x000ea2000c1e1100 */
        /* <DEDUP_REMOVED lines=19> */
.L_x_4143:
[----:B------:R-:W-:Y:S05]  /*1a20*/  BSYNC B0 ;  /* 0x0000000000007941 */ /* 0x000fea0003800000 */
.L_x_4142:
[----:B------:R-:W-:Y:S01]  /*1a30*/  IMAD.SHL.U32 R2, R2, 0x100000, RZ ;  /* 0x0010000002027824 */ /* 0x000fe200078e00ff */
[----:B------:R-:W-:-:S04]  /*1a40*/  LEA R0, R0, 0x3b800000, 0x17 ;  /* 0x3b80000000007811 */ /* 0x000fc800078eb8ff */
[----:B------:R-:W-:Y:S01]  /*1a50*/  LOP3.LUT R23, R0, R2, R23, 0xfe, !PT ;  /* 0x0000000200177212 */ /* 0x000fe200078efe17 */
[----:B------:R-:W-:Y:S05]  /*1a60*/  BRA `(.L_x_4127) ;  /* 0x0000041000007947 */ /* 0x000fea0003800000 */
.L_x_4140:
        /* <DEDUP_REMOVED lines=20> */
.L_x_4145:
[----:B------:R-:W-:Y:S05]  /*1bb0*/  BSYNC B0 ;  /* 0x0000000000007941 */ /* 0x000fea0003800000 */
.L_x_4144:
[----:B------:R-:W-:Y:S01]  /*1bc0*/  IMAD.SHL.U32 R2, R2, 0x200000, RZ ;  /* 0x0020000002027824 */ /* 0x000fe200078e00ff */
[----:B------:R-:W-:-:S04]  /*1bd0*/  LEA R0, R0, 0x37800000, 0x17 ;  /* 0x3780000000007811 */ /* 0x000fc800078eb8ff */
[----:B------:R-:W-:Y:S01]  /*1be0*/  LOP3.LUT R23, R0, R2, R23, 0xfe, !PT ;  /* 0x0000000200177212 */ /* 0x000fe200078efe17 */
[----:B------:R-:W-:Y:S05]  /*1bf0*/  BRA `(.L_x_4127) ;  /* 0x0000028000007947 */ /* 0x000fea0003800000 */
.L_x_4139:
[----:B------:R-:W-:-:S13]  /*1c00*/  ISETP.NE.AND P0, PT, R4, 0x1c, PT ;  /* 0x0000001c0400780c */ /* 0x000fda0003f05270 */
[----:B------:R-:W-:Y:S05]  /*1c10*/  @!P0 BRA `(.L_x_4146) ;  /* 0x0000024000008947 */ /* 0x000fea0003800000 */
[----:B------:R-:W-:-:S13]  /*1c20*/  ISETP.NE.AND P0, PT, R4, 0x1d, PT ;  /* 0x0000001d0400780c */ /* 0x000fda0003f05270 */
[----:B------:R-:W-:Y:S05]  /*1c30*/  @!P0 BRA `(.L_x_4147) ;  /* 0x000001f000008947 */ /* 0x000fea0003800000 */
[----:B------:R-:W-:-:S13]  /*1c40*/  ISETP.NE.AND P0, PT, R4, 0x2c, PT ;  /* 0x0000002c0400780c */ /* 0x000fda0003f05270 */
[----:B------:R-:W-:Y:S05]  /*1c50*/  @P0 BRA `(.L_x_4126) ;  /* 0x0000008000000947 */ /* 0x000fea0003800000 */
[----:B------:R-:W2:Y:S01]  /*1c60*/  LDG.E.U8 R2, [R2.64] ;  /* 0x0000002402027981 */ /* 0x000ea2000c1e1100 */
[----:B------:R-:W-:Y:S01]  /*1c70*/  IMAD.MOV.U32 R23, RZ, RZ, 0x400000 ;  /* 0x00400000ff177424 */ /* 0x000fe200078e00ff */
[----:B--2---:R-:W-:-:S13]  /*1c80*/  ISETP.NE.AND P0, PT, R2, RZ, PT ;  /* 0x000000ff0200720c */ /* 0x004fda0003f05270 */
[----:B------:R-:W-:Y:S05]  /*1c90*/  @!P0 BRA `(.L_x_4127) ;  /* 0x000001e000008947 */ /* 0x000fea0003800000 */
[----:B------:R-:W-:-:S13]  /*1ca0*/  ISETP.NE.AND P0, PT, R2, 0xff, PT ;  /* 0x000000ff0200780c */ /* 0x000fda0003f05270 */
[----:B------:R-:W-:Y:S02]  /*1cb0*/  @!P0 IMAD.MOV.U32 R23, RZ, RZ, 0x7f800001 ;  /* 0x7f800001ff178424 */ /* 0x000fe400078e00ff */
[----:B------:R-:W-:Y:S01]  /*1cc0*/  @P0 IMAD.SHL.U32 R23, R2, 0x800000, RZ ;  /* 0x0080000002170824 */ /* 0x000fe200078e00ff */
[----:B------:R-:W-:Y:S05]  /*1cd0*/  BRA `(.L_x_4127) ;  /* 0x000001a000007947 */ /* 0x000fea0003800000 */
.L_x_4126:
        /* <DEDUP_REMOVED lines=19> */
[----:B------:R-:W-:Y:S01]  /*1e10*/  IMAD.MOV.U32 R23, RZ, RZ, RZ ;  /* 0x000000ffff177224 */ /* 0x000fe200078e00ff */
[----:B------:R-:W-:Y:S05]  /*1e20*/  BRA `(.L_x_4127) ;  /* 0x0000005000007947 */ /* 0x000fea0003800000 */
.L_x_4147:
[----:B------:R-:W2:Y:S02]  /*1e30*/  LDG.E.64 R2, [R2.64] ;  /* 0x0000002402027981 */ /* 0x000ea4000c1e1b00 */
[----:B--2---:R0:W1:Y:S01]  /*1e40*/  I2F.U64 R23, R2 ;  /* 0x0000000200177312 */ /* 0x0040620000301000 */
[----:B------:R-:W-:Y:S05]  /*1e50*/  BRA `(.L_x_4127) ;  /* 0x0000002000007947 */ /* 0x000fea0003800000 */
.L_x_4146:
[----:B------:R-:W2:Y:S02]  /*1e60*/  LDG.E R2, [R2.64] ;  /* 0x0000002402027981 */ /* 0x000ea4000c1e1900 */
[----:B--2---:R0:W1:Y:S02]  /*1e70*/  I2F.U32 R23, R2 ;  /* 0x0000000200177306 */ /* 0x0040640000201000 */
.L_x_4127:
[----:B------:R-:W-:Y:S05]  /*1e80*/  BSYNC B6 ;  /* 0x0000000000067941 */ /* 0x000fea0003800000 */
.L_x_4121:
[----:B------:R-:W2:Y:S01]  /*1e90*/  LDC.U8 R4, c[0x0][0x3e3] ;  /* 0x0000f8c0ff047b82 */ /* 0x000ea20000000000 */
[----:B0-----:R-:W-:Y:S01]  /*1ea0*/  IADD3 R2, P1, R22, c[0x0][0x3d8], RZ ;  /* 0x0000f60016027a10 */ /* 0x001fe20007f3e0ff */
[----:B------:R-:W-:Y:S04]  /*1eb0*/  BSSY B6, `(.L_x_4148) ;  /* 0x00000dd000067945 */ /* 0x000fe80003800000 */
[----:B------:R-:W-:Y:S01]  /*1ec0*/  IMAD.X R3, RZ, RZ, c[0x0][0x3dc], P1 ;  /* 0x0000f700ff037624 */ /* 0x000fe200008e06ff */
[----:B--2---:R-:W-:-:S04]  /*1ed0*/  PRMT R0, R4, 0x9910, RZ ;  /* 0x0000991004007816 */ /* 0x004fc800000000ff */
        /* <DEDUP_REMOVED lines=11> */
[----:B--2---:R-:W0:Y:S01]  /*1f90*/  I2F.S16 R0, R0 ;  /* 0x0000000000007306 */ /* 0x004e220000101400 */
[----:B------:R-:W-:Y:S05]  /*1fa0*/  BRA `(.L_x_4154) ;  /* 0x00000cd000007947 */ /* 0x000fea0003800000 */
.L_x_4152:
[----:B------:R-:W2:Y:S02]  /*1fb0*/  LDG.E.U8 R0, [R2.64] ;  /* 0x0000002402007981 */ /* 0x000ea4000c1e1100 */
[----:B--2---:R-:W0:Y:S01]  /*1fc0*/  I2F.U16 R0, R0 ;  /* 0x0000000000007306 */ /* 0x004e220000101000 */
[----:B------:R-:W-:Y:S05]  /*1fd0*/  BRA `(.L_x_4154) ;  /* 0x00000ca000007947 */ /* 0x000fea0003800000 */
.L_x_4151:
[----:B------:R-:W-:-:S13]  /*1fe0*/  ISETP.NE.AND P0, PT, R0, 0x2, PT ;  /* 0x000000020000780c */ /* 0x000fda0003f05270 */
[----:B------:R-:W-:Y:S05]  /*1ff0*/  @!P0 BRA `(.L_x_4155) ;  /* 0x000000a000008947 */ /* 0x000fea0003800000 */
[----:B------:R-:W-:-:S13]  /*2000*/  ISETP.NE.AND P0, PT, R0, 0x3, PT ;  /* 0x000000030000780c */ /* 0x000fda0003f05270 */
[----:B------:R-:W-:Y:S05]  /*2010*/  @!P0 BRA `(.L_x_4156) ;  /* 0x0000005000008947 */ /* 0x000fea0003800000 */
[----:B------:R-:W-:-:S13]  /*2020*/  ISETP.NE.AND P0, PT, R0, 0x4, PT ;  /* 0x000000040000780c */ /* 0x000fda0003f05270 */
[----:B------:R-:W-:Y:S05]  /*2030*/  @P0 BRA `(.L_x_4153) ;  /* 0x00000aa000000947 */ /* 0x000fea0003800000 */
[----:B------:R-:W2:Y:S02]  /*2040*/  LDG.E.64 R2, [R2.64] ;  /* 0x0000002402027981 */ /* 0x000ea4000c1e1b00 */
[----:B--2---:R0:W2:Y:S01]  /*2050*/  I2F.S64 R0, R2 ;  /* 0x0000000200007312 */ /* 0x0040a20000301400 */
[----:B------:R-:W-:Y:S05]  /*2060*/  BRA `(.L_x_4154) ;  /* 0x00000c1000007947 */ /* 0x000fea0003800000 */
.L_x_4156:
[----:B------:R-:W2:Y:S02]  /*2070*/  LDG.E R0, [R2.64] ;  /* 0x0000002402007981 */ /* 0x000ea4000c1e1900 */
[----:B--2---:R-:W0:Y:S01]  /*2080*/  I2F R0, R0 ;  /* 0x0000000000007306 */ /* 0x004e220000201400 */
[----:B------:R-:W-:Y:S05]  /*2090*/  BRA `(.L_x_4154) ;  /* 0x00000be000007947 */ /* 0x000fea0003800000 */
.L_x_4155:
[----:B------:R-:W2:Y:S02]  /*20a0*/  LDG.E.U16 R0, [R2.64] ;  /* 0x0000002402007981 */ /* 0x000ea4000c1e1500 */
[----:B--2---:R-:W0:Y:S01]  /*20b0*/  I2F.S16 R0, R0 ;  /* 0x0000000000007306 */ /* 0x004e220000101400 */
[----:B------:R-:W-:Y:S05]  /*20c0*/  BRA `(.L_x_4154) ;  /* 0x00000bb000007947 */ /* 0x000fea0003800000 */
.L_x_4150:
        /* <DEDUP_REMOVED lines=8> */
.L_x_4158:
[----:B------:R-:W2:Y:S02]  /*2150*/  LDG.E.U16 R0, [R2.64] ;  /* 0x0000002402007981 */ /* 0x000ea4000c1e1500 */
[----:B--2---:R-:W-:Y:S01]  /*2160*/  HADD2.F32 R0, -RZ, R0.H0_H0 ;  /* 0x20000000ff007230 */ /* 0x004fe20000004100 */
[----:B------:R-:W-:Y:S05]  /*2170*/  BRA `(.L_x_4154) ;  /* 0x00000b0000007947 */ /* 0x000fea0003800000 */
.L_x_4157:
        /* <DEDUP_REMOVED lines=8> */
.L_x_4160:
[----:B------:R-:W2:Y:S02]  /*2200*/  LDG.E.U16 R0, [R2.64] ;  /* 0x0000002402007981 */ /* 0x000ea4000c1e1500 */
[----:B--2---:R-:W-:Y:S01]  /*2210*/  HADD2.F32 R0, -RZ, R0.H0_H0 ;  /* 0x20000000ff007230 */ /* 0x004fe20000004100 */
[----:B------:R-:W-:Y:S05]  /*2220*/  BRA `(.L_x_4154) ;  /* 0x00000a5000007947 */ /* 0x000fea0003800000 */
.L_x_4159:
[----:B------:R-:W2:Y:S02]  /*2230*/  LDG.E.64 R2, [R2.64] ;  /* 0x0000002402027981 */ /* 0x000ea4000c1e1b00 */
[----:B--2---:R-:W0:Y:S01]  /*2240*/  F2F.F32.F64 R0, R2 ;  /* 0x0000000200007310 */ /* 0x004e220000301000 */
[----:B------:R-:W0:-:S14]  /*2250*/  DSETP.GEU.AND P0, PT, |R2|, c[0x2][0x0], PT ;  /* 0x008000000200762a */ /* 0x000e1c0003f0e200 */
[----:B0-----:R-:W-:Y:S01]  /*2260*/  @!P0 FMUL R0, R0, 1.175494350822287508e-38 ;  /* 0x0080000000008820 */ /* 0x001fe20000400000 */
[----:B------:R-:W-:Y:S05]  /*2270*/  BRA `(.L_x_4154) ;  /* 0x00000a0000007947 */ /* 0x000fea0003800000 */
.L_x_4149:
        /* <DEDUP_REMOVED lines=12> */
.L_x_4163:
[----:B------:R-:W2:Y:S02]  /*2340*/  LDG.E.64 R2, [R2.64] ;  /* 0x0000002402027981 */ /* 0x000ea4000c1e1b00 */
[----:B--2---:R-:W0:Y:S01]  /*2350*/  F2F.F32.F64 R0, R2 ;  /* 0x0000000200007310 */ /* 0x004e220000301000 */
[----:B------:R-:W0:-:S14]  /*2360*/  DSETP.GEU.AND P0, PT, |R2|, c[0x2][0x0], PT ;  /* 0x008000000200762a */ /* 0x000e1c0003f0e200 */
[----:B0-----:R-:W-:Y:S01]  /*2370*/  @!P0 FMUL R0, R0, 1.175494350822287508e-38 ;  /* 0x0080000000008820 */ /* 0x001fe20000400000 */
[----:B------:R-:W-:Y:S05]  /*2380*/  BRA `(.L_x_4154) ;  /* 0x000008f000007947 */ /* 0x000fea0003800000 */
.L_x_4162:
        /* <DEDUP_REMOVED lines=24> */
[----:B------:R-:W-:Y:S01]  /*2510*/  LOP3.LUT R0, R5, 0x80000000, R0, 0xf8, !PT ;  /* 0x8000000005007812 */ /* 0x000fe200078ef800 */
[----:B------:R-:W-:Y:S05]  /*2520*/  BRA `(.L_x_4154) ;  /* 0x0000075000007947 */ /* 0x000fea0003800000 */
.L_x_4165:
        /* <DEDUP_REMOVED lines=11> */
[----:B------:R-:W-:Y:S01]  /*25e0*/  LOP3.LUT R0, R4, 0x80000000, R5, 0xf8, !PT ;  /* 0x8000000004007812 */ /* 0x000fe200078ef805 */
[----:B------:R-:W-:Y:S05]  /*25f0*/  BRA `(.L_x_4154) ;  /* 0x0000068000007947 */ /* 0x000fea0003800000 */
.L_x_4164:
[----:B------:R-:W2:Y:S02]  /*2600*/  LDG.E.U16 R0, [R2.64] ;  /* 0x0000002402007981 */ /* 0x000ea4000c1e1500 */
[----:B--2---:R-:W-:Y:S01]  /*2610*/  PRMT R0, RZ, 0x5410, R0 ;  /* 0x00005410ff007816 */ /* 0x004fe20000000000 */
[----:B------:R-:W-:Y:S05]  /*2620*/  BRA `(.L_x_4154) ;  /* 0x0000065000007947 */ /* 0x000fea0003800000 */
.L_x_4161:
        /* <DEDUP_REMOVED lines=9> */
[----:B--2---:R-:W0:Y:S01]  /*26c0*/  I2F.U16 R0, R0 ;  /* 0x0000000000007306 */ /* 0x004e220000101000 */
[----:B------:R-:W-:Y:S05]  /*26d0*/  BRA `(.L_x_4154) ;  /* 0x000005a000007947 */ /* 0x000fea0003800000 */
.L_x_4168:
        /* <DEDUP_REMOVED lines=20> */
.L_x_4170:
[----:B------:R-:W-:Y:S05]  /*2820*/  BSYNC B0 ;  /* 0x0000000000007941 */ /* 0x000fea0003800000 */
.L_x_4169:
[----:B------:R-:W-:Y:S01]  /*2830*/  LEA R3, R0, 0x3b800000, 0x17 ;  /* 0x3b80000000037811 */ /* 0x000fe200078eb8ff */
[----:B------:R-:W-:-:S05]  /*2840*/  IMAD.SHL.U32 R0, R2, 0x100000, RZ ;  /* 0x0010000002007824 */ /* 0x000fca00078e00ff */
[----:B------:R-:W-:Y:S01]  /*2850*/  LOP3.LUT R0, R3, R0, R4, 0xfe, !PT ;  /* 0x0000000003007212 */ /* 0x000fe200078efe04 */
[----:B------:R-:W-:Y:S05]  /*2860*/  BRA `(.L_x_4154) ;  /* 0x0000041000007947 */ /* 0x000fea0003800000 */
.L_x_4167:
        /* <DEDUP_REMOVED lines=20> */
.L_x_4172:
[----:B------:R-:W-:Y:S05]  /*29b0*/  BSYNC B0 ;  /* 0x0000000000007941 */ /* 0x000fea0003800000 */
.L_x_4171:
[----:B------:R-:W-:Y:S01]  /*29c0*/  LEA R3, R0, 0x37800000, 0x17 ;  /* 0x3780000000037811 */ /* 0x000fe200078eb8ff */
[----:B------:R-:W-:-:S05]  /*29d0*/  IMAD.SHL.U32 R0, R2, 0x200000, RZ ;  /* 0x0020000002007824 */ /* 0x000fca00078e00ff */
[----:B------:R-:W-:Y:S01]  /*29e0*/  LOP3.LUT R0, R3, R0, R4, 0xfe, !PT ;  /* 0x0000000003007212 */ /* 0x000fe200078efe04 */
[----:B------:R-:W-:Y:S05]  /*29f0*/  BRA `(.L_x_4154) ;  /* 0x0000028000007947 */ /* 0x000fea0003800000 */
.L_x_4166:
        /* <DEDUP_REMOVED lines=14> */
.L_x_4153:
        /* <DEDUP_REMOVED lines=18> */
[----:B01---5:R-:W-:Y:S05]  /*2c00*/  CALL.ABS.NOINC R2 ;  /* 0x0000000002007343 */ /* 0x023fea0003c00000 */
[----:B------:R-:W-:Y:S01]  /*2c10*/  IMAD.MOV.U32 R0, RZ, RZ, RZ ;  /* 0x000000ffff007224 */ /* 0x000fe200078e00ff */
[----:B------:R-:W-:Y:S05]  /*2c20*/  BRA `(.L_x_4154) ;  /* 0x0000005000007947 */ /* 0x000fea0003800000 */
.L_x_4174:
[----:B------:R-:W2:Y:S02]  /*2c30*/  LDG.E.64 R2, [R2.64] ;  /* 0x0000002402027981 */ /* 0x000ea4000c1e1b00 */
[----:B--2---:R0:W2:Y:S01]  /*2c40*/  I2F.U64 R0, R2 ;  /* 0x0000000200007312 */ /* 0x0040a20000301000 */
[----:B------:R-:W-:Y:S05]  /*2c50*/  BRA `(.L_x_4154) ;  /* 0x0000002000007947 */ /* 0x000fea0003800000 */
.L_x_4173:
[----:B------:R-:W2:Y:S02]  /*2c60*/  LDG.E R0, [R2.64] ;  /* 0x0000002402007981 */ /* 0x000ea4000c1e1900 */
[----:B--2---:R-:W0:Y:S02]  /*2c70*/  I2F.U32 R0, R0 ;  /* 0x0000000000007306 */ /* 0x004e240000201000 */
.L_x_4154:
[----:B------:R-:W-:Y:S05]  /*2c80*/  BSYNC B6 ;  /* 0x0000000000067941 */ /* 0x000fea0003800000 */
.L_x_4148:
[----:B------:R-:W3:Y:S01]  /*2c90*/  LDC.U8 R4, c[0x0][0x3e1] ;  /* 0x0000f840ff047b82 */ /* 0x000ee20000000000 */
[----:B0-2--5:R-:W0:Y:S02]  /*2ca0*/  MUFU.RCP R0, R0 ;  /* 0x0000000000007308 */ /* 0x025e240000001000 */
[----:B01----:R-:W-:-:S06]  /*2cb0*/  FMUL.FTZ R23, R0, R23 ;  /* 0x0000001700177220 */ /* 0x003fcc0000410000 */
[----:B------:R0:W1:Y:S01]  /*2cc0*/  FRND.TRUNC R2, R23 ;  /* 0x0000001700027307 */ /* 0x000062000020d000 */
[----:B---3--:R-:W-:-:S04]  /*2cd0*/  PRMT R3, R4, 0x9910, RZ ;  /* 0x0000991004037816 */ /* 0x008fc800000000ff */
[----:B------:R-:W-:-:S13]  /*2ce0*/  ISETP.GT.AND P0, PT, R3, 0x9, PT ;  /* 0x000000090300780c */ /* 0x000fda0003f04270 */
[----:B------:R-:W-:Y:S05]  /*2cf0*/  @P0 BRA `(.L_x_4175) ;  /* 0x0000039000000947 */ /* 0x000fea0003800000 */
[----:B01----:R-:W-:-:S13]  /*2d00*/  ISETP.GT.AND P0, PT, R3, 0x4, PT ;  /* 0x000000040300780c */ /* 0x003fda0003f04270 */
[----:B------:R-:W-:Y:S05]  /*2d10*/  @P0 BRA `(.L_x_4176) ;  /* 0x000001b000000947 */ /* 0x000fea0003800000 */
[----:B------:R-:W-:-:S13]  /*2d20*/  ISETP.GT.AND P0, PT, R3, 0x1, PT ;  /* 0x000000010300780c */ /* 0x000fda0003f04270 */
[----:B------:R-:W-:Y:S05]  /*2d30*/  @P0 BRA `(.L_x_4177) ;  /* 0x000000a000000947 */ /* 0x000fea0003800000 */
[----:B------:R-:W-:-:S13]  /*2d40*/  ISETP.NE.AND P0, PT, R4, RZ, PT ;  /* 0x000000ff0400720c */ /* 0x000fda0003f05270 */
[----:B------:R-:W-:Y:S05]  /*2d50*/  @!P0 BRA `(.L_x_4178) ;  /* 0x0000005000008947 */ /* 0x000fea0003800000 */
[----:B------:R-:W-:-:S13]  /*2d60*/  ISETP.NE.AND P0, PT, R3, 0x1, PT ;  /* 0x000000010300780c */ /* 0x000fda0003f05270 */
[----:B------:R-:W-:Y:S05]  /*2d70*/  @P0 BRA `(.L_x_4179) ;  /* 0x00000c0000000947 */ /* 0x000fea0003800000 */
[----:B------:R-:W0:Y:S02]  /*2d80*/  F2I.TRUNC.NTZ R3, R23 ;  /* 0x0000001700037305 */ /* 0x000e24000020f100 */
[----:B0-----:R0:W-:Y:S01]  /*2d90*/  STG.E.U8 [R16.64], R3 ;  /* 0x0000000310007986 */ /* 0x0011e2000c101124 */
[----:B------:R-:W-:Y:S05]  /*2da0*/  BRA `(.L_x_4180) ;  /* 0x00000d6000007947 */ /* 0x000fea0003800000 */
.L_x_4178:
[----:B------:R-:W0:Y:S02]  /*2db0*/  F2I.S64.TRUNC R2, R23 ;  /* 0x0000001700027311 */ /* 0x000e24000020d900 */
[----:B0-----:R0:W-:Y:S01]  /*2dc0*/  STG.E.U8 [R16.64], R2 ;  /* 0x0000000210007986 */ /* 0x0011e2000c101124 */
[----:B------:R-:W-:Y:S05]  /*2dd0*/  BRA `(.L_x_4180) ;  /* 0x00000d3000007947 */ /* 0x000fea0003800000 */
.L_x_4177:
[----:B------:R-:W-:-:S13]  /*2de0*/  ISETP.NE.AND P0, PT, R3, 0x2, PT ;  /* 0x000000020300780c */ /* 0x000fda0003f05270 */
[----:B------:R-:W-:Y:S05]  /*2df0*/  @!P0 BRA `(.L_x_4181) ;  /* 0x000000a000008947 */ /* 0x000fea0003800000 */
[----:B------:R-:W-:-:S13]  /*2e00*/  ISETP.NE.AND P0, PT, R3, 0x3, PT ;  /* 0x000000030300780c */ /* 0x000fda0003f05270 */
[----:B------:R-:W-:Y:S05]  /*2e10*/  @!P0 BRA `(.L_x_4182) ;  /* 0x0000005000008947 */ /* 0x000fea0003800000 */
[----:B------:R-:W-:-:S13]  /*2e20*/  ISETP.NE.AND P0, PT, R3, 0x4, PT ;  /* 0x000000040300780c */ /* 0x000fda0003f05270 */
[----:B------:R-:W-:Y:S05]  /*2e30*/  @P0 BRA `(.L_x_4179) ;  /* 0x00000b4000000947 */ /* 0x000fea0003800000 */
[----:B------:R-:W0:Y:S02]  /*2e40*/  F2I.S64.TRUNC R2, R23 ;  /* 0x0000001700027311 */ /* 0x000e24000020d900 */
[----:B0-----:R0:W-:Y:S01]  /*2e50*/  STG.E.64 [R16.64], R2 ;  /* 0x0000000210007986 */ /* 0x0011e2000c101b24 */
[----:B------:R-:W-:Y:S05]  /*2e60*/  BRA `(.L_x_4180) ;  /* 0x00000ca000007947 */ /* 0x000fea0003800000 */
.L_x_4182:
[----:B------:R-:W0:Y:S02]  /*2e70*/  F2I.TRUNC.NTZ R23, R23 ;  /* 0x0000001700177305 */ /* 0x000e24000020f100 */
[----:B0-----:R0:W-:Y:S01]  /*2e80*/  STG.E [R16.64], R23 ;  /* 0x0000001710007986 */ /* 0x0011e2000c101924 */
[----:B------:R-:W-:Y:S05]  /*2e90*/  BRA `(.L_x_4180) ;  /* 0x00000c7000007947 */ /* 0x000fea0003800000 */
.L_x_4181:
[----:B------:R-:W0:Y:S02]  /*2ea0*/  F2I.TRUNC.NTZ R23, R23 ;  /* 0x0000001700177305 */ /* 0x000e24000020f100 */
[----:B0-----:R0:W-:Y:S01]  /*2eb0*/  STG.E.U16 [R16.64], R23 ;  /* 0x0000001710007986 */ /* 0x0011e2000c101524 */
[----:B------:R-:W-:Y:S05]  /*2ec0*/  BRA `(.L_x_4180) ;  /* 0x00000c4000007947 */ /* 0x000fea0003800000 */
.L_x_4176:
[----:B------:R-:W-:-:S13]  /*2ed0*/  ISETP.GT.AND P0, PT, R3, 0x6, PT ;  /* 0x000000060300780c */ /* 0x000fda0003f04270 */
[----:B------:R-:W-:Y:S05]  /*2ee0*/  @P0 BRA `(.L_x_4183) ;  /* 0x0000009000000947 */ /* 0x000fea0003800000 */
[----:B------:R-:W-:-:S13]  /*2ef0*/  ISETP.NE.AND P0, PT, R3, 0x5, PT ;  /* 0x000000050300780c */ /* 0x000fda0003f05270 */
[----:B------:R-:W-:Y:S05]  /*2f00*/  @!P0 BRA `(.L_x_4184) ;  /* 0x0000004000008947 */ /* 0x000fea0003800000 */
[----:B------:R-:W-:-:S13]  /*2f10*/  ISETP.NE.AND P0, PT, R3, 0x6, PT ;  /* 0x000000060300780c */ /* 0x000fda0003f05270 */
[----:B------:R-:W-:Y:S05]  /*2f20*/  @P0 BRA `(.L_x_4179) ;  /* 0x00000a5000000947 */ /* 0x000fea0003800000 */
[----:B------:R0:W-:Y:S01]  /*2f30*/  STG.E [R16.64], R2 ;  /* 0x0000000210007986 */ /* 0x0001e2000c101924 */
[----:B------:R-:W-:Y:S05]  /*2f40*/  BRA `(.L_x_4180) ;  /* 0x00000bc000007947 */ /* 0x000fea0003800000 */
.L_x_4184:
[----:B------:R-:W-:-:S05]  /*2f50*/  F2FP.PACK_AB R2, RZ, R2 ;  /* 0x00000002ff02723e */ /* 0x000fca00000000ff */
[----:B------:R0:W-:Y:S01]  /*2f60*/  STG.E.U16 [R16.64], R2 ;  /* 0x0000000210007986 */ /* 0x0001e2000c101524 */
[----:B------:R-:W-:Y:S05]  /*2f70*/  BRA `(.L_x_4180) ;  /* 0x00000b9000007947 */ /* 0x000fea0003800000 */
.L_x_4183:
[----:B------:R-:W-:-:S13]  /*2f80*/  ISETP.NE.AND P0, PT, R3, 0x7, PT ;  /* 0x000000070300780c */ /* 0x000fda0003f05270 */
[----:B------:R-:W-:Y:S05]  /*2f90*/  @!P0 BRA `(.L_x_4185) ;  /* 0x000000b000008947 */ /* 0x000fea0003800000 */
[----:B------:R-:W-:-:S13]  /*2fa0*/  ISETP.NE.AND P0, PT, R3, 0x8, PT ;  /* 0x000000080300780c */ /* 0x000fda0003f05270 */
[----:B------:R-:W-:Y:S05]  /*2fb0*/  @!P0 BRA `(.L_x_4186) ;  /* 0x0000005000008947 */ /* 0x000fea0003800000 */
[----:B------:R-:W-:-:S13]  /*2fc0*/  ISETP.NE.AND P0, PT, R3, 0x9, PT ;  /* 0x000000090300780c */ /* 0x000fda0003f05270 */
[----:B------:R-:W-:Y:S05]  /*2fd0*/  @P0 BRA `(.L_x_4179) ;  /* 0x000009a000000947 */ /* 0x000fea0003800000 */
[----:B------:R-:W-:-:S05]  /*2fe0*/  IMAD.MOV.U32 R3, RZ, RZ, RZ ;  /* 0x000000ffff037224 */ /* 0x000fca00078e00ff */
[----:B------:R0:W-:Y:S01]  /*2ff0*/  STG.E.64 [R16.64], R2 ;  /* 0x0000000210007986 */ /* 0x0001e2000c101b24 */
[----:B------:R-:W-:Y:S05]  /*3000*/  BRA `(.L_x_4180) ;  /* 0x00000b0000007947 */ /* 0x000fea0003800000 */
.L_x_4186:
[----:B------:R-:W-:-:S04]  /*3010*/  F2FP.PACK_AB R3, RZ, R2 ;  /* 0x00000002ff03723e */ /* 0x000fc800000000ff */
[----:B------:R-:W-:-:S05]  /*3020*/  PRMT R3, R3, 0x5410, RZ ;  /* 0x0000541003037816 */ /* 0x000fca00000000ff */
[----:B------:R0:W-:Y:S01]  /*3030*/  STG.E [R16.64], R3 ;  /* 0x0000000310007986 */ /* 0x0001e2000c101924 */
[----:B------:R-:W-:Y:S05]  /*3040*/  BRA `(.L_x_4180) ;  /* 0x00000ac000007947 */ /* 0x000fea0003800000 */
.L_x_4185:
[----:B------:R-:W-:-:S06]  /*3050*/  FMUL.FTZ R2, R2, 1 ;  /* 0x3f80000002027820 */ /* 0x000fcc0000410000 */
[----:B------:R-:W0:Y:S02]  /*3060*/  F2F.F64.F32 R2, R2 ;  /* 0x0000000200027310 */ /* 0x000e240000201800 */
[----:B0-----:R0:W-:Y:S01]  /*3070*/  STG.E.64 [R16.64], R2 ;  /* 0x0000000210007986 */ /* 0x0011e2000c101b24 */
[----:B------:R-:W-:Y:S05]  /*3080*/  BRA `(.L_x_4180) ;  /* 0x00000a8000007947 */ /* 0x000fea0003800000 */
.L_x_4175:
[----:B01----:R-:W-:-:S13]  /*3090*/  ISETP.GT.AND P0, PT, R3, 0x18, PT ;  /* 0x000000180300780c */ /* 0x003fda0003f04270 */
[----:B------:R-:W-:Y:S05]  /*30a0*/  @P0 BRA `(.L_x_4187) ;  /* 0x000003f000000947 */ /* 0x000fea0003800000 */
[----:B------:R-:W-:-:S13]  /*30b0*/  ISETP.GT.AND P0, PT, R3, 0xe, PT ;  /* 0x0000000e0300780c */ /* 0x000fda0003f04270 */
[----:B------:R-:W-:Y:S05]  /*30c0*/  @P0 BRA `(.L_x_4188) ;  /* 0x000000d000000947 */ /* 0x000fea0003800000 */
[----:B------:R-:W-:-:S13]  /*30d0*/  ISETP.NE.AND P0, PT, R3, 0xa, PT ;  /* 0x0000000a0300780c */ /* 0x000fda0003f05270 */
[----:B------:R-:W-:Y:S05]  /*30e0*/  @!P0 BRA `(.L_x_4189) ;  /* 0x0000006000008947 */ /* 0x000fea0003800000 */
[----:B------:R-:W-:-:S13]  /*30f0*/  ISETP.NE.AND P0, PT, R3, 0xb, PT ;  /* 0x0000000b0300780c */ /* 0x000fda0003f05270 */
[----:B------:R-:W-:Y:S05]  /*3100*/  @P0 BRA `(.L_x_4179) ;  /* 0x0000087000000947 */ /* 0x000fea0003800000 */
[----:B------:R-:W-:-:S04]  /*3110*/  FSETP.NEU.FTZ.AND P0, PT, R2, RZ, PT ;  /* 0x000000ff0200720b */ /* 0x000fc80003f1d000 */
[----:B------:R-:W-:-:S05]  /*3120*/  SEL R3, RZ, 0x1, !P0 ;  /* 0x00000001ff037807 */ /* 0x000fca0004000000 */
[----:B------:R0:W-:Y:S01]  /*3130*/  STG.E.U8 [R16.64], R3 ;  /* 0x0000000310007986 */ /* 0x0001e2000c101124 */
[----:B------:R-:W-:Y:S05]  /*3140*/  BRA `(.L_x_4180) ;  /* 0x000009c000007947 */ /* 0x000fea0003800000 */
.L_x_4189:
[----:B------:R-:W-:Y:S01]  /*3150*/  FMUL.FTZ R4, R2, 1 ;  /* 0x3f80000002047820 */ /* 0x000fe20000410000 */
[----:B------:R-:W-:-:S05]  /*3160*/  CS2R R6, SRZ ;  /* 0x0000000000067805 */ /* 0x000fca000001ff00 */
[----:B------:R-:W0:Y:S02]  /*3170*/  F2F.F64.F32 R4, R4 ;  /* 0x0000000400047310 */ /* 0x000e240000201800 */
[----:B0-----:R0:W-:Y:S01]  /*3180*/  STG.E.128 [R16.64], R4 ;  /* 0x0000000410007986 */ /* 0x0011e2000c101d24 */
[----:B------:R-:W-:Y:S05]  /*3190*/  BRA `(.L_x_4180) ;  /* 0x0000097000007947 */ /* 0x000fea0003800000 */
.L_x_4188:
[----:B------:R-:W-:-:S13]  /*31a0*/  ISETP.NE.AND P0, PT, R3, 0xf, PT ;  /* 0x0000000f0300780c */ /* 0x000fda0003f05270 */
[----:B------:R-:W-:Y:S05]  /*31b0*/  @!P0 BRA `(.L_x_4190) ;  /* 0x000002b000008947 */ /* 0x000fea0003800000 */
[----:B------:R-:W-:-:S13]  /*31c0*/  ISETP.NE.AND P0, PT, R3, 0x17, PT ;  /* 0x000000170300780c */ /* 0x000fda0003f05270 */
[----:B------:R-:W-:Y:S05]  /*31d0*/  @!P0 BRA `(.L_x_4191) ;  /* 0x0000014000008947 */ /* 0x000fea0003800000 */
[----:B------:R-:W-:-:S13]  /*31e0*/  ISETP.NE.AND P0, PT, R3, 0x18, PT ;  /* 0x000000180300780c */ /* 0x000fda0003f05270 */
[----:B------:R-:W-:Y:S05]  /*31f0*/  @P0 BRA `(.L_x_4179) ;  /* 0x0000078000000947 */ /* 0x000fea0003800000 */
[C---:B------:R-:W-:Y:S01]  /*3200*/  LOP3.LUT R4, R2.reuse, 0x7fffffff, RZ, 0xc0, !PT ;  /* 0x7fffffff02047812 */ /* 0x040fe200078ec0ff */
[----:B------:R-:W-:Y:S01]  /*3210*/  BSSY B0, `(.L_x_4192) ;  /* 0x000000d000007945 */ /* 0x000fe20003800000 */
[----:B------:R-:W-:Y:S02]  /*3220*/  LOP3.LUT R0, R2, 0x80000000, RZ, 0xc0, !PT ;  /* 0x8000000002007812 */ /* 0x000fe400078ec0ff */
[----:B------:R-:W-:Y:S02]  /*3230*/  ISETP.GT.U32.AND P0, PT, R4, 0x43efffff, PT ;  /* 0x43efffff0400780c */ /* 0x000fe40003f04070 */
[----:B------:R-:W-:Y:S01]  /*3240*/  SHF.R.U32.HI R5, RZ, 0x18, R0 ;  /* 0x00000018ff057819 */ /* 0x000fe20000011600 */
[----:B------:R-:W-:-:S10]  /*3250*/  IMAD.MOV.U32 R0, RZ, RZ, 0x7f ;  /* 0x0000007fff007424 */ /* 0x000fd400078e00ff */
[----:B------:R-:W-:Y:S05]  /*3260*/  @P0 BRA `(.L_x_4193) ;  /* 0x0000007000000947 */ /* 0x000fea0003800000 */
[----:B------:R-:W-:-:S13]  /*3270*/  ISETP.GE.U32.AND P0, PT, R4, 0x3c800000, PT ;  /* 0x3c8000000400780c */ /* 0x000fda0003f06070 */
[----:B------:R-:W-:-:S04]  /*3280*/  @P0 SHF.R.U32.HI R0, RZ, 0x14, R2 ;  /* 0x00000014ff000819 */ /* 0x000fc80000011602 */
[----:B------:R-:W-:-:S04]  /*3290*/  @P0 LOP3.LUT R3, R0, 0x1, RZ, 0xc0, !PT ;  /* 0x0000000100030812 */ /* 0x000fc800078ec0ff */
[----:B------:R-:W-:Y:S01]  /*32a0*/  @P0 IADD3 R3, R2, 0x407ffff, R3 ;  /* 0x0407ffff02030810 */ /* 0x000fe20007ffe003 */
[----:B------:R-:W-:-:S03]  /*32b0*/  @!P0 FADD.FTZ R2, R4, 16384 ;  /* 0x4680000004028421 */ /* 0x000fc60000010000 */
[----:B------:R-:W-:Y:S02]  /*32c0*/  @P0 SHF.R.U32.HI R0, RZ, 0x14, R3 ;  /* 0x00000014ff000819 */ /* 0x000fe40000011603 */
[----:B------:R-:W-:Y:S02]  /*32d0*/  @!P0 IADD3 R0, R2, -0x46800000, RZ ;  /* 0xb980000002008810 */ /* 0x000fe40007ffe0ff */
.L_x_4193:
[----:B------:R-:W-:Y:S05]  /*32e0*/  BSYNC B0 ;  /* 0x0000000000007941 */ /* 0x000fea0003800000 */
.L_x_4192:
[----:B------:R-:W-:-:S05]  /*32f0*/  LOP3.LUT R5, R0, R5, RZ, 0xfc, !PT ;  /* 0x0000000500057212 */ /* 0x000fca00078efcff */
[----:B------:R0:W-:Y:S01]  /*3300*/  STG.E.U8 [R16.64], R5 ;  /* 0x0000000510007986 */ /* 0x0001e2000c101124 */
[----:B------:R-:W-:Y:S05]  /*3310*/  BRA `(.L_x_4180) ;  /* 0x000007f000007947 */ /* 0x000fea0003800000 */
.L_x_4191:
[----:B------:R-:W-:Y:S01]  /*3320*/  LOP3.LUT R4, R2, 0x7fffffff, RZ, 0xc0, !PT ;  /* 0x7fffffff02047812 */ /* 0x000fe200078ec0ff */
[----:B------:R-:W-:Y:S03]  /*3330*/  BSSY B0, `(.L_x_4194) ;  /* 0x000000e000007945 */ /* 0x000fe60003800000 */
[----:B------:R-:W-:-:S13]  /*3340*/  ISETP.GT.U32.AND P0, PT, R4, 0x477fffff, PT ;  /* 0x477fffff0400780c */ /* 0x000fda0003f04070 */
[----:B------:R-:W-:Y:S05]  /*3350*/  @P0 BRA `(.L_x_4195) ;  /* 0x0000008000000947 */ /* 0x000fea0003800000 */
[----:B------:R-:W-:-:S13]  /*3360*/  ISETP.GE.U32.AND P0, PT, R4, 0x38800000, PT ;  /* 0x388000000400780c */ /* 0x000fda0003f06070 */
[----:B------:R-:W-:-:S04]  /*3370*/  @P0 SHF.R.U32.HI R0, RZ, 0x15, R2 ;  /* 0x00000015ff000819 */ /* 0x000fc80000011602 */
[----:B------:R-:W-:-:S04]  /*3380*/  @P0 LOP3.LUT R3, R0, 0x1, RZ, 0xc0, !PT ;  /* 0x0000000100030812 */ /* 0x000fc800078ec0ff */
[----:B------:R-:W-:Y:S01]  /*3390*/  @P0 IADD3 R0, R2, 0x80fffff, R3 ;  /* 0x080fffff02000810 */ /* 0x000fe20007ffe003 */
[----:B------:R-:W-:-:S03]  /*33a0*/  @!P0 FADD.FTZ R3, R4, 128 ;  /* 0x4300000004038421 */ /* 0x000fc60000010000 */
[----:B------:R-:W-:Y:S02]  /*33b0*/  @P0 SHF.R.U32.HI R0, RZ, 0x15, R0 ;  /* 0x00000015ff000819 */ /* 0x000fe40000011600 */
[----:B------:R-:W-:Y:S01]  /*33c0*/  @!P0 IADD3 R0, R3, -0x43000000, RZ ;  /* 0xbd00000003008810 */ /* 0x000fe20007ffe0ff */
[----:B------:R-:W-:Y:S05]  /*33d0*/  BRA `(.L_x_4196) ;  /* 0x0000003000007947 */ /* 0x000fea0003800000 */
.L_x_4195:
[----:B------:R-:W-:Y:S01]  /*33e0*/  IMAD.MOV.U32 R0, RZ, RZ, 0x7f ;  /* 0x0000007fff007424 */ /* 0x000fe200078e00ff */
[----:B------:R-:W-:-:S04]  /*33f0*/  ISETP.GT.U32.AND P0, PT, R4, 0x7f800000, PT ;  /* 0x7f8000000400780c */ /* 0x000fc80003f04070 */
[----:B------:R-:W-:-:S04]  /*3400*/  SEL R0, R0, 0x7c, P0 ;  /* 0x0000007c00007807 */ /* 0x000fc80000000000 */
.L_x_4196:
[----:B------:R-:W-:Y:S05]  /*3410*/  BSYNC B0 ;  /* 0x0000000000007941 */ /* 0x000fea0003800000 */
.L_x_4194:
[----:B------:R-:W-:-:S04]  /*3420*/  LOP3.LUT R2, R2, 0x80000000, RZ, 0xc0, !PT ;  /* 0x8000000002027812 */ /* 0x000fc800078ec0ff */
[----:B------:R-:W-:-:S04]  /*3430*/  SHF.R.U32.HI R3, RZ, 0x18, R2 ;  /* 0x00000018ff037819 */ /* 0x000fc80000011602 */
[----:B------:R-:W-:-:S05]  /*3440*/  LOP3.LUT R3, R0, R3, RZ, 0xfc, !PT ;  /* 0x0000000300037212 */ /* 0x000fca00078efcff */
[----:B------:R0:W-:Y:S01]  /*3450*/  STG.E.U8 [R16.64], R3 ;  /* 0x0000000310007986 */ /* 0x0001e2000c101124 */
[----:B------:R-:W-:Y:S05]  /*3460*/  BRA `(.L_x_4180) ;  /* 0x000006a000007947 */ /* 0x000fea0003800000 */
.L_x_4190:
[----:B------:R-:W-:-:S05]  /*3470*/  F2FP.BF16.PACK_AB R2, RZ, R2 ;  /* 0x00000002ff02723e */ /* 0x000fca00000010ff */
[----:B------:R0:W-:Y:S01]  /*3480*/  STG.E.U16 [R16.64], R2 ;  /* 0x0000000210007986 */ /* 0x0001e2000c101524 */
[----:B------:R-:W-:Y:S05]  /*3490*/  BRA `(.L_x_4180) ;  /* 0x0000067000007947 */ /* 0x000fea0003800000 */
.L_x_4187:
        /* <DEDUP_REMOVED lines=8> */
[----:B------:R-:W0:Y:S02]  /*3520*/  F2I.U32.TRUNC.NTZ R3, R23 ;  /* 0x0000001700037305 */ /* 0x000e24000020f000 */
[----:B0-----:R0:W-:Y:S01]  /*3530*/  STG.E.U16 [R16.64], R3 ;  /* 0x0000000310007986 */ /* 0x0011e2000c101524 */
[----:B------:R-:W-:Y:S05]  /*3540*/  BRA `(.L_x_4180) ;  /* 0x000005c000007947 */ /* 0x000fea0003800000 */
.L_x_4199:
[----:B------:R-:W-:Y:S01]  /*3550*/  LOP3.LUT R3, R2, 0x7fffffff, RZ, 0xc0, !PT ;  /* 0x7fffffff02037812 */ /* 0x000fe200078ec0ff */
[----:B------:R-:W-:Y:S01]  /*3560*/  BSSY B0, `(.L_x_4200) ;  /* 0x0000013000007945 */ /* 0x000fe20003800000 */
[----:B------:R-:W-:Y:S02]  /*3570*/  IMAD.MOV.U32 R8, RZ, RZ, 0x80 ;  /* 0x00000080ff087424 */ /* 0x000fe400078e00ff */
        /* <DEDUP_REMOVED lines=13> */
.L_x_4202:
[----:B------:R-:W-:-:S04]  /*3650*/  LOP3.LUT R2, R2, 0x80000000, RZ, 0xc0, !PT ;  /* 0x8000000002027812 */ /* 0x000fc800078ec0ff */
[----:B------:R-:W-:-:S04]  /*3660*/  SHF.R.U32.HI R3, RZ, 0x18, R2 ;  /* 0x00000018ff037819 */ /* 0x000fc80000011602 */
[----:B------:R-:W-:-:S04]  /*3670*/  LOP3.LUT R0, R0, R3, RZ, 0xfc, !PT ;  /* 0x0000000300007212 */ /* 0x000fc800078efcff */
[----:B------:R-:W-:Y:S02]  /*3680*/  PRMT R8, R0, 0x7610, R8 ;  /* 0x0000761000087816 */ /* 0x000fe40000000008 */
.L_x_4201:
[----:B------:R-:W-:Y:S05]  /*3690*/  BSYNC B0 ;  /* 0x0000000000007941 */ /* 0x000fea0003800000 */
.L_x_4200:
[----:B------:R0:W-:Y:S01]  /*36a0*/  STG.E.U8 [R16.64], R8 ;  /* 0x0000000810007986 */ /* 0x0001e2000c101124 */
[----:B------:R-:W-:Y:S05]  /*36b0*/  BRA `(.L_x_4180) ;  /* 0x0000045000007947 */ /* 0x000fea0003800000 */
.L_x_4198:
        /* <DEDUP_REMOVED lines=16> */
.L_x_4205:
[----:B------:R-:W-:-:S04]  /*37c0*/  LOP3.LUT R2, R2, 0x80000000, RZ, 0xc0, !PT ;  /* 0x8000000002027812 */ /* 0x000fc800078ec0ff */
[----:B------:R-:W-:-:S04]  /*37d0*/  SHF.R.U32.HI R3, RZ, 0x18, R2 ;  /* 0x00000018ff037819 */ /* 0x000fc80000011602 */
[----:B------:R-:W-:-:S04]  /*37e0*/  LOP3.LUT R0, R0, R3, RZ, 0xfc, !PT ;  /* 0x0000000300007212 */ /* 0x000fc800078efcff */
[----:B------:R-:W-:Y:S02]  /*37f0*/  PRMT R8, R0, 0x7610, R8 ;  /* 0x0000761000087816 */ /* 0x000fe40000000008 */
.L_x_4204:
[----:B------:R-:W-:Y:S05]  /*3800*/  BSYNC B0 ;  /* 0x0000000000007941 */ /* 0x000fea0003800000 */
.L_x_4203:
[----:B------:R0:W-:Y:S01]  /*3810*/  STG.E.U8 [R16.64], R8 ;  /* 0x0000000810007986 */ /* 0x0001e2000c101124 */
[----:B------:R-:W-:Y:S05]  /*3820*/  BRA `(.L_x_4180) ;  /* 0x000002e000007947 */ /* 0x000fea0003800000 */
.L_x_4197:
[----:B------:R-:W-:-:S13]  /*3830*/  ISETP.NE.AND P0, PT, R3, 0x1c, PT ;  /* 0x0000001c0300780c */ /* 0x000fda0003f05270 */
[----:B------:R-:W-:Y:S05]  /*3840*/  @!P0 BRA `(.L_x_4206) ;  /* 0x000002a000008947 */ /* 0x000fea0003800000 */
[----:B------:R-:W-:-:S13]  /*3850*/  ISETP.NE.AND P0, PT, R3, 0x1d, PT ;  /* 0x0000001d0300780c */ /* 0x000fda0003f05270 */
[----:B------:R-:W-:Y:S05]  /*3860*/  @!P0 BRA `(.L_x_4207) ;  /* 0x0000025000008947 */ /* 0x000fea0003800000 */
[----:B------:R-:W-:-:S13]  /*3870*/  ISETP.NE.AND P0, PT, R3, 0x2c, PT ;  /* 0x0000002c0300780c */ /* 0x000fda0003f05270 */
[----:B------:R-:W-:Y:S05]  /*3880*/  @P0 BRA `(.L_x_4179) ;  /* 0x000000f000000947 */ /* 0x000fea0003800000 */
[----:B------:R-:W-:Y:S02]  /*3890*/  SHF.R.U32.HI R4, RZ, 0x17, R2 ;  /* 0x00000017ff047819 */ /* 0x000fe40000011602 */
[----:B------:R-:W-:Y:S02]  /*38a0*/  PLOP3.LUT P0, PT, PT, PT, PT, 0x80, 0x0 ;  /* 0x000000000000781c */ /* 0x000fe40003f0f070 */
        /* <DEDUP_REMOVED lines=13> */
.L_x_4179:
        /* <DEDUP_REMOVED lines=20> */
.L_x_4207:
[----:B------:R-:W0:Y:S02]  /*3ac0*/  F2I.U64.TRUNC R2, R23 ;  /* 0x0000001700027311 */ /* 0x000e24000020d800 */
[----:B0-----:R0:W-:Y:S01]  /*3ad0*/  STG.E.64 [R16.64], R2 ;  /* 0x0000000210007986 */ /* 0x0011e2000c101b24 */
[----:B------:R-:W-:Y:S05]  /*3ae0*/  BRA `(.L_x_4180) ;  /* 0x0000002000007947 */ /* 0x000fea0003800000 */
.L_x_4206:
[----:B------:R-:W0:Y:S02]  /*3af0*/  F2I.U32.TRUNC.NTZ R23, R23 ;  /* 0x0000001700177305 */ /* 0x000e24000020f000 */
[----:B0-----:R0:W-:Y:S02]  /*3b00*/  STG.E [R16.64], R23 ;  /* 0x0000001710007986 */ /* 0x0011e4000c101924 */
.L_x_4180:
[----:B------:R-:W-:-:S05]  /*3b10*/  IMAD R18, R19, 0x200, R18 ;  /* 0x0000020013127824 */ /* 0x000fca00078e0212 */
[----:B0-----:R-:W-:Y:S02]  /*3b20*/  IADD3 R23, R18, 0x80, RZ ;  /* 0x0000008012177810 */ /* 0x001fe40007ffe0ff */
.L_x_4119:
[----:B------:R-:W-:Y:S05]  /*3b30*/  BSYNC B7 ;  /* 0x0000000000077941 */ /* 0x000fea0003800000 */
.L_x_4118:
[----:B------:R-:W-:Y:S01]  /*3b40*/  ISETP.GE.AND P0, PT, R23, c[0x0][0x160], PT ;  /* 0x0000580017007a0c */ /* 0x000fe20003f06270 */
[----:B------:R-:W-:-:S12]  /*3b50*/  BSSY B7, `(.L_x_4208) ;  /* 0x0000758000077945 */ /* 0x000fd80003800000 */
[----:B------:R-:W-:Y:S05]  /*3b60*/  @P0 BRA `(.L_x_4209) ;  /* 0x0000756000000947 */ /* 0x000fea0003800000 */
[----:B------:R-:W-:Y:S01]  /*3b70*/  ISETP.NE.AND P0, PT, RZ, c[0x0][0x168], PT ;  /* 0x00005a00ff007a0c */ /* 0x000fe20003f05270 */
[----:B------:R-:W-:Y:S02]  /*3b80*/  IMAD.MOV.U32 R18, RZ, RZ, RZ ;  /* 0x000000ffff127224 */ /* 0x000fe400078e00ff */
[----:B------:R-:W-:Y:S02]  /*3b90*/  IMAD.MOV.U32 R0, RZ, RZ, RZ ;  /* 0x000000ffff007224 */ /* 0x000fe400078e00ff */
        /* <DEDUP_REMOVED lines=252> */
.L_x_4210:
        /* <DEDUP_REMOVED lines=20> */
.L_x_4215:
[----:B------:R-:W2:Y:S02]  /*4ca0*/  LDG.E.U8 R2, [R2.64] ;  /* 0x0000002402027981 */ /* 0x000ea4000c1e1100 */
[----:B--2---:R0:W1:Y:S01]  /*4cb0*/  I2F.U16 R19, R2 ;  /* 0x0000000200137306 */ /* 0x0040620000101000 */
[----:B------:R-:W-:Y:S05]  /*4cc0*/  BRA `(.L_x_4217) ;  /* 0x00000ca000007947 */ /* 0x000fea0003800000 */
.L_x_4214:
        /* <DEDUP_REMOVED lines=9> */
.L_x_4219:
[----:B------:R-:W2:Y:S02]  /*4d60*/  LDG.E R2, [R2.64] ;  /* 0x0000002402027981 */ /* 0x000ea4000c1e1900 */
[----:B--2---:R0:W1:Y:S01]  /*4d70*/  I2F R19, R2 ;  /* 0x0000000200137306 */ /* 0x0040620000201400 */
[----:B------:R-:W-:Y:S05]  /*4d80*/  BRA `(.L_x_4217) ;  /* 0x00000be000007947 */ /* 0x000fea0003800000 */
.L_x_4218:
[----:B------:R-:W2:Y:S02]  /*4d90*/  LDG.E.U16 R2, [R2.64] ;  /* 0x0000002402027981 */ /* 0x000ea4000c1e1500 */
[----:B--2---:R0:W1:Y:S01]  /*4da0*/  I2F.S16 R19, R2 ;  /* 0x0000000200137306 */ /* 0x0040620000101400 */
[----:B------:R-:W-:Y:S05]  /*4db0*/  BRA `(.L_x_4217) ;  /* 0x00000bb000007947 */ /* 0x000fea0003800000 */
.L_x_4213:
        /* <DEDUP_REMOVED lines=8> */
.L_x_4221:
[----:B------:R-:W2:Y:S02]  /*4e40*/  LDG.E.U16 R2, [R2.64] ;  /* 0x0000002402027981 */ /* 0x000ea4000c1e1500 */
[----:B--2---:R-:W-:Y:S01]  /*4e50*/  HADD2.F32 R19, -RZ, R2.H0_H0 ;  /* 0x20000002ff137230 */ /* 0x004fe20000004100 */
[----:B------:R-:W-:Y:S05]  /*4e60*/  BRA `(.L_x_4217) ;  /* 0x00000b0000007947 */ /* 0x000fea0003800000 */
.L_x_4220:
        /* <DEDUP_REMOVED lines=8> */
.L_x_4223:
[----:B------:R-:W2:Y:S02]  /*4ef0*/  LDG.E.U16 R2, [R2.64] ;  /* 0x0000002402027981 */ /* 0x000ea4000c1e1500 */
[----:B--2---:R-:W-:Y:S01]  /*4f00*/  HADD2.F32 R19, -RZ, R2.H0_H0 ;  /* 0x20000002ff137230 */ /* 0x004fe20000004100 */
[----:B------:R-:W-:Y:S05]  /*4f10*/  BRA `(.L_x_4217) ;  /* 0x00000a5000007947 */ /* 0x000fea0003800000 */
.L_x_4222:
[----:B------:R-:W2:Y:S02]  /*4f20*/  LDG.E.64 R2, [R2.64] ;  /* 0x0000002402027981 */ /* 0x000ea4000c1e1b00 */
[----:B--2---:R-:W0:Y:S01]  /*4f30*/  F2F.F32.F64 R19, R2 ;  /* 0x0000000200137310 */ /* 0x004e220000301000 */
[----:B------:R-:W0:-:S14]  /*4f40*/  DSETP.GEU.AND P0, PT, |R2|, c[0x2][0x0], PT ;  /* 0x008000000200762a */ /* 0x000e1c0003f0e200 */
[----:B0-----:R-:W-:Y:S01]  /*4f50*/  @!P0 FMUL R19, R19, 1.175494350822287508e-38 ;  /* 0x0080000013138820 */ /* 0x001fe20000400000 */
[----:B------:R-:W-:Y:S05]  /*4f60*/  BRA `(.L_x_4217) ;  /* 0x00000a0000007947 */ /* 0x000fea0003800000 */
.L_x_4212:
        /* <DEDUP_REMOVED lines=12> */
.L_x_4226:
[----:B------:R-:W2:Y:S02]  /*5030*/  LDG.E.64 R2, [R2.64] ;  /* 0x0000002402027981 */ /* 0x000ea4000c1e1b00 */
[----:B--2---:R-:W0:Y:S01]  /*5040*/  F2F.F32.F64 R19, R2 ;  /* 0x0000000200137310 */ /* 0x004e220000301000 */
[----:B------:R-:W0:-:S14]  /*5050*/  DSETP.GEU.AND P0, PT, |R2|, c[0x2][0x0], PT ;  /* 0x008000000200762a */ /* 0x000e1c0003f0e200 */
[----:B0-----:R-:W-:Y:S01]  /*5060*/  @!P0 FMUL R19, R19, 1.175494350822287508e-38 ;  /* 0x0080000013138820 */ /* 0x001fe20000400000 */
[----:B------:R-:W-:Y:S05]  /*5070*/  BRA `(.L_x_4217) ;  /* 0x000008f000007947 */ /* 0x000fea0003800000 */
.L_x_4225:
        /* <DEDUP_REMOVED lines=26> */
.L_x_4228:
        /* <DEDUP_REMOVED lines=13> */
.L_x_4227:
[----:B------:R-:W2:Y:S02]  /*52f0*/  LDG.E.U16 R2, [R2.64] ;  /* 0x0000002402027981 */ /* 0x000ea4000c1e1500 */
[----:B--2---:R-:W-:Y:S01]  /*5300*/  PRMT R19, RZ, 0x5410, R2 ;  /* 0x00005410ff137816 */ /* 0x004fe20000000002 */
[----:B------:R-:W-:Y:S05]  /*5310*/  BRA `(.L_x_4217) ;  /* 0x0000065000007947 */ /* 0x000fea0003800000 */
.L_x_4224:
        /* <DEDUP_REMOVED lines=11> */
.L_x_4231:
        /* <DEDUP_REMOVED lines=20> */
.L_x_4233:
[----:B------:R-:W-:Y:S05]  /*5510*/  BSYNC B0 ;  /* 0x0000000000007941 */ /* 0x000fea0003800000 */
.L_x_4232:
[----:B------:R-:W-:Y:S01]  /*5520*/  IMAD.SHL.U32 R2, R2, 0x100000, RZ ;  /* 0x0010000002027824 */ /* 0x000fe200078e00ff */
[----:B------:R-:W-:-:S04]  /*5530*/  LEA R0, R0, 0x3b800000, 0x17 ;  /* 0x3b80000000007811 */ /* 0x000fc800078eb8ff */
[----:B------:R-:W-:Y:S01]  /*5540*/  LOP3.LUT R19, R0, R2, R19, 0xfe, !PT ;  /* 0x0000000200137212 */ /* 0x000fe200078efe13 */
[----:B------:R-:W-:Y:S05]  /*5550*/  BRA `(.L_x_4217) ;  /* 0x0000041000007947 */ /* 0x000fea0003800000 */
.L_x_4230:
        /* <DEDUP_REMOVED lines=20> */
.L_x_4235:
[----:B------:R-:W-:Y:S05]  /*56a0*/  BSYNC B0 ;  /* 0x0000000000007941 */ /* 0x000fea0003800000 */
.L_x_4234:
[----:B------:R-:W-:Y:S01]  /*56b0*/  IMAD.SHL.U32 R2, R2, 0x200000, RZ ;  /* 0x0020000002027824 */ /* 0x000fe200078e00ff */
[----:B------:R-:W-:-:S04]  /*56c0*/  LEA R0, R0, 0x37800000, 0x17 ;  /* 0x3780000000007811 */ /* 0x000fc800078eb8ff */
[----:B------:R-:W-:Y:S01]  /*56d0*/  LOP3.LUT R19, R0, R2, R19, 0xfe, !PT ;  /* 0x0000000200137212 */ /* 0x000fe200078efe13 */
[----:B------:R-:W-:Y:S05]  /*56e0*/  BRA `(.L_x_4217) ;  /* 0x0000028000007947 */ /* 0x000fea0003800000 */
.L_x_4229:
        /* <DEDUP_REMOVED lines=14> */
.L_x_4216:
        /* <DEDUP_REMOVED lines=21> */
.L_x_4237:
[----:B------:R-:W2:Y:S02]  /*5920*/  LDG.E.64 R2, [R2.64] ;  /* 0x0000002402027981 */ /* 0x000ea4000c1e1b00 */
[----:B--2---:R0:W1:Y:S01]  /*5930*/  I2F.U64 R19, R2 ;  /* 0x0000000200137312 */ /* 0x0040620000301000 */
[----:B------:R-:W-:Y:S05]  /*5940*/  BRA `(.L_x_4217) ;  /* 0x0000002000007947 */ /* 0x000fea0003800000 */
.L_x_4236:
[----:B------:R-:W2:Y:S02]  /*5950*/  LDG.E R2, [R2.64] ;  /* 0x0000002402027981 */ /* 0x000ea4000c1e1900 */
[----:B--2---:R0:W1:Y:S02]  /*5960*/  I2F.U32 R19, R2 ;  /* 0x0000000200137306 */ /* 0x0040640000201000 */
.L_x_4217:
[----:B------:R-:W-:Y:S05]  /*5970*/  BSYNC B6 ;  /* 0x0000000000067941 */ /* 0x000fea0003800000 */
.L_x_4211:
        /* <DEDUP_REMOVED lines=18> */
.L_x_4242:
[----:B------:R-:W2:Y:S02]  /*5aa0*/  LDG.E.U8 R0, [R2.64] ;  /* 0x0000002402007981 */ /* 0x000ea4000c1e1100 */
[----:B--2---:R-:W0:Y:S01]  /*5ab0*/  I2F.U16 R0, R0 ;  /* 0x0000000000007306 */ /* 0x004e220000101000 */
[----:B------:R-:W-:Y:S05]  /*5ac0*/  BRA `(.L_x_4244) ;  /* 0x00000ca000007947 */ /* 0x000fea0003800000 */
.L_x_4241:
        /* <DEDUP_REMOVED lines=9> */
.L_x_4246:
[----:B------:R-:W2:Y:S02]  /*5b60*/  LDG.E R0, [R2.64] ;  /* 0x0000002402007981 */ /* 0x000ea4000c1e1900 */
[----:B--2---:R-:W0:Y:S01]  /*5b70*/  I2F R0, R0 ;  /* 0x0000000000007306 */ /* 0x004e220000201400 */
[----:B------:R-:W-:Y:S05]  /*5b80*/  BRA `(.L_x_4244) ;  /* 0x00000be000007947 */ /* 0x000fea0003800000 */
.L_x_4245:
[----:B------:R-:W2:Y:S02]  /*5b90*/  LDG.E.U16 R0, [R2.64] ;  /* 0x0000002402007981 */ /* 0x000ea4000c1e1500 */
[----:B--2---:R-:W0:Y:S01]  /*5ba0*/  I2F.S16 R0, R0 ;  /* 0x0000000000007306 */ /* 0x004e220000101400 */
[----:B------:R-:W-:Y:S05]  /*5bb0*/  BRA `(.L_x_4244) ;  /* 0x00000bb000007947 */ /* 0x000fea0003800000 */
.L_x_4240:
        /* <DEDUP_REMOVED lines=8> */
.L_x_4248:
[----:B------:R-:W2:Y:S02]  /*5c40*/  LDG.E.U16 R0, [R2.64] ;  /* 0x0000002402007981 */ /* 0x000ea4000c1e1500 */
[----:B--2---:R-:W-:Y:S01]  /*5c50*/  HADD2.F32 R0, -RZ, R0.H0_H0 ;  /* 0x20000000ff007230 */ /* 0x004fe20000004100 */
[----:B------:R-:W-:Y:S05]  /*5c60*/  BRA `(.L_x_4244) ;  /* 0x00000b0000007947 */ /* 0x000fea0003800000 */
.L_x_4247:
        /* <DEDUP_REMOVED lines=8> */
.L_x_4250:
[----:B------:R-:W2:Y:S02]  /*5cf0*/  LDG.E.U16 R0, [R2.64] ;  /* 0x0000002402007981 */ /* 0x000ea4000c1e1500 */
[----:B--2---:R-:W-:Y:S01]  /*5d00*/  HADD2.F32 R0, -RZ, R0.H0_H0 ;  /* 0x20000000ff007230 */ /* 0x004fe20000004100 */
[----:B------:R-:W-:Y:S05]  /*5d10*/  BRA `(.L_x_4244) ;  /* 0x00000a5000007947 */ /* 0x000fea0003800000 */
.L_x_4249:
[----:B------:R-:W2:Y:S02]  /*5d20*/  LDG.E.64 R2, [R2.64] ;  /* 0x0000002402027981 */ /* 0x000ea4000c1e1b00 */
[----:B--2---:R-:W0:Y:S01]  /*5d30*/  F2F.F32.F64 R0, R2 ;  /* 0x0000000200007310 */ /* 0x004e220000301000 */
[----:B------:R-:W0:-:S14]  /*5d40*/  DSETP.GEU.AND P0, PT, |R2|, c[0x2][0x0], PT ;  /* 0x008000000200762a */ /* 0x000e1c0003f0e200 */
[----:B0-----:R-:W-:Y:S01]  /*5d50*/  @!P0 FMUL R0, R0, 1.175494350822287508e-38 ;  /* 0x0080000000008820 */ /* 0x001fe20000400000 */
[----:B------:R-:W-:Y:S05]  /*5d60*/  BRA `(.L_x_4244) ;  /* 0x00000a0000007947 */ /* 0x000fea0003800000 */
.L_x_4239:
        /* <DEDUP_REMOVED lines=12> */
.L_x_4253:
[----:B------:R-:W2:Y:S02]  /*5e30*/  LDG.E.64 R2, [R2.64] ;  /* 0x0000002402027981 */ /* 0x000ea4000c1e1b00 */
[----:B--2---:R-:W0:Y:S01]  /*5e40*/  F2F.F32.F64 R0, R2 ;  /* 0x0000000200007310 */ /* 0x004e220000301000 */
[----:B------:R-:W0:-:S14]  /*5e50*/  DSETP.GEU.AND P0, PT, |R2|, c[0x2][0x0], PT ;  /* 0x008000000200762a */ /* 0x000e1c0003f0e200 */
[----:B0-----:R-:W-:Y:S01]  /*5e60*/  @!P0 FMUL R0, R0, 1.175494350822287508e-38 ;  /* 0x0080000000008820 */ /* 0x001fe20000400000 */
[----:B------:R-:W-:Y:S05]  /*5e70*/  BRA `(.L_x_4244) ;  /* 0x000008f000007947 */ /* 0x000fea0003800000 */
.L_x_4252:
        /* <DEDUP_REMOVED lines=26> */
.L_x_4255:
        /* <DEDUP_REMOVED lines=13> */
.L_x_4254:
[----:B------:R-:W2:Y:S02]  /*60f0*/  LDG.E.U16 R0, [R2.64] ;  /* 0x0000002402007981 */ /* 0x000ea4000c1e1500 */
[----:B--2---:R-:W-:Y:S01]  /*6100*/  PRMT R0, RZ, 0x5410, R0 ;  /* 0x00005410ff007816 */ /* 0x004fe20000000000 */
[----:B------:R-:W-:Y:S05]  /*6110*/  BRA `(.L_x_4244) ;  /* 0x0000065000007947 */ /* 0x000fea0003800000 */
.L_x_4251:
        /* <DEDUP_REMOVED lines=11> */
.L_x_4258:
        /* <DEDUP_REMOVED lines=20> */
.L_x_4260:
[----:B------:R-:W-:Y:S05]  /*6310*/  BSYNC B0 ;  /* 0x0000000000007941 */ /* 0x000fea0003800000 */
.L_x_4259:
[----:B------:R-:W-:Y:S01]  /*6320*/  LEA R3, R0, 0x3b800000, 0x17 ;  /* 0x3b80000000037811 */ /* 0x000fe200078eb8ff */
[----:B------:R-:W-:-:S05]  /*6330*/  IMAD.SHL.U32 R0, R2, 0x100000, RZ ;  /* 0x0010000002007824 */ /* 0x000fca00078e00ff */
[----:B------:R-:W-:Y:S01]  /*6340*/  LOP3.LUT R0, R3, R0, R4, 0xfe, !PT ;  /* 0x0000000003007212 */ /* 0x000fe200078efe04 */
[----:B------:R-:W-:Y:S05]  /*6350*/  BRA `(.L_x_4244) ;  /* 0x0000041000007947 */ /* 0x000fea0003800000 */
.L_x_4257:
        /* <DEDUP_REMOVED lines=20> */
.L_x_4262:
[----:B------:R-:W-:Y:S05]  /*64a0*/  BSYNC B0 ;  /* 0x0000000000007941 */ /* 0x000fea0003800000 */
.L_x_4261:
[----:B------:R-:W-:Y:S01]  /*64b0*/  LEA R3, R0, 0x37800000, 0x17 ;  /* 0x3780000000037811 */ /* 0x000fe200078eb8ff */
[----:B------:R-:W-:-:S05]  /*64c0*/  IMAD.SHL.U32 R0, R2, 0x200000, RZ ;  /* 0x0020000002007824 */ /* 0x000fca00078e00ff */
[----:B------:R-:W-:Y:S01]  /*64d0*/  LOP3.LUT R0, R3, R0, R4, 0xfe, !PT ;  /* 0x0000000003007212 */ /* 0x000fe200078efe04 */
[----:B------:R-:W-:Y:S05]  /*64e0*/  BRA `(.L_x_4244) ;  /* 0x0000028000007947 */ /* 0x000fea0003800000 */
.L_x_4256:
        /* <DEDUP_REMOVED lines=14> */
.L_x_4243:
        /* <DEDUP_REMOVED lines=21> */
.L_x_4264:
[----:B------:R-:W2:Y:S02]  /*6720*/  LDG.E.64 R2, [R2.64] ;  /* 0x0000002402027981 */ /* 0x000ea4000c1e1b00 */
[----:B--2---:R0:W2:Y:S01]  /*6730*/  I2F.U64 R0, R2 ;  /* 0x0000000200007312 */ /* 0x0040a20000301000 */
[----:B------:R-:W-:Y:S05]  /*6740*/  BRA `(.L_x_4244) ;  /* 0x0000002000007947 */ /* 0x000fea0003800000 */
.L_x_4263:
[----:B------:R-:W2:Y:S02]  /*6750*/  LDG.E R0, [R2.64] ;  /* 0x0000002402007981 */ /* 0x000ea4000c1e1900 */
[----:B--2---:R-:W0:Y:S02]  /*6760*/  I2F.U32 R0, R0 ;  /* 0x0000000000007306 */ /* 0x004e240000201000 */
.L_x_4244:
[----:B------:R-:W-:Y:S05]  /*6770*/  BSYNC B6 ;  /* 0x0000000000067941 */ /* 0x000fea0003800000 */
.L_x_4238:
        /* <DEDUP_REMOVED lines=18> */
.L_x_4268:
[----:B------:R-:W0:Y:S02]  /*68a0*/  F2I.S64.TRUNC R2, R3 ;  /* 0x0000000300027311 */ /* 0x000e24000020d900 */
[----:B0-----:R0:W-:Y:S01]  /*68b0*/  STG.E.U8 [R16.64], R2 ;  /* 0x0000000210007986 */ /* 0x0011e2000c101124 */
[----:B------:R-:W-:Y:S05]  /*68c0*/  BRA `(.L_x_4270) ;  /* 0x00000d3000007947 */ /* 0x000fea0003800000 */
.L_x_4267:
        /* <DEDUP_REMOVED lines=9> */
.L_x_4272:
[----:B------:R-:W0:Y:S02]  /*6960*/  F2I.TRUNC.NTZ R3, R3 ;  /* 0x0000000300037305 */ /* 0x000e24000020f100 */
[----:B0-----:R0:W-:Y:S01]  /*6970*/  STG.E [R16.64], R3 ;  /* 0x0000000310007986 */ /* 0x0011e2000c101924 */
[----:B------:R-:W-:Y:S05]  /*6980*/  BRA `(.L_x_4270) ;  /* 0x00000c7000007947 */ /* 0x000fea0003800000 */
.L_x_4271:
[----:B------:R-:W0:Y:S02]  /*6990*/  F2I.TRUNC.NTZ R3, R3 ;  /* 0x0000000300037305 */ /* 0x000e24000020f100 */
[----:B0-----:R0:W-:Y:S01]  /*69a0*/  STG.E.U16 [R16.64], R3 ;  /* 0x0000000310007986 */ /* 0x0011e2000c101524 */
[----:B------:R-:W-:Y:S05]  /*69b0*/  BRA `(.L_x_4270) ;  /* 0x00000c4000007947 */ /* 0x000fea0003800000 */
.L_x_4266:
        /* <DEDUP_REMOVED lines=8> */
.L_x_4274:
[----:B------:R-:W-:-:S05]  /*6a40*/  F2FP.PACK_AB R2, RZ, R2 ;  /* 0x00000002ff02723e */ /* 0x000fca00000000ff */
[----:B------:R0:W-:Y:S01]  /*6a50*/  STG.E.U16 [R16.64], R2 ;  /* 0x0000000210007986 */ /* 0x0001e2000c101524 */
[----:B------:R-:W-:Y:S05]  /*6a60*/  BRA `(.L_x_4270) ;  /* 0x00000b9000007947 */ /* 0x000fea0003800000 */
.L_x_4273:
        /* <DEDUP_REMOVED lines=9> */
.L_x_4276:
[----:B------:R-:W-:-:S04]  /*6b00*/  F2FP.PACK_AB R3, RZ, R2 ;  /* 0x00000002ff03723e */ /* 0x000fc800000000ff */
[----:B------:R-:W-:-:S05]  /*6b10*/  PRMT R3, R3, 0x5410, RZ ;  /* 0x0000541003037816 */ /* 0x000fca00000000ff */
[----:B------:R0:W-:Y:S01]  /*6b20*/  STG.E [R16.64], R3 ;  /* 0x0000000310007986 */ /* 0x0001e2000c101924 */
[----:B------:R-:W-:Y:S05]  /*6b30*/  BRA `(.L_x_4270) ;  /* 0x00000ac000007947 */ /* 0x000fea0003800000 */
.L_x_4275:
[----:B------:R-:W-:-:S06]  /*6b40*/  FMUL.FTZ R2, R2, 1 ;  /* 0x3f80000002027820 */ /* 0x000fcc0000410000 */
[----:B------:R-:W0:Y:S02]  /*6b50*/  F2F.F64.F32 R2, R2 ;  /* 0x0000000200027310 */ /* 0x000e240000201800 */
[----:B0-----:R0:W-:Y:S01]  /*6b60*/  STG.E.64 [R16.64], R2 ;  /* 0x0000000210007986 */ /* 0x0011e2000c101b24 */
[----:B------:R-:W-:Y:S05]  /*6b70*/  BRA `(.L_x_4270) ;  /* 0x00000a8000007947 */ /* 0x000fea0003800000 */
.L_x_4265:
        /* <DEDUP_REMOVED lines=12> */
.L_x_4279:
[----:B------:R-:W-:Y:S01]  /*6c40*/  FMUL.FTZ R4, R2, 1 ;  /* 0x3f80000002047820 */ /* 0x000fe20000410000 */
[----:B------:R-:W-:-:S05]  /*6c50*/  CS2R R6, SRZ ;  /* 0x0000000000067805 */ /* 0x000fca000001ff00 */
[----:B------:R-:W0:Y:S02]  /*6c60*/  F2F.F64.F32 R4, R4 ;  /* 0x0000000400047310 */ /* 0x000e240000201800 */
[----:B0-----:R0:W-:Y:S01]  /*6c70*/  STG.E.128 [R16.64], R4 ;  /* 0x0000000410007986 */ /* 0x0011e2000c101d24 */
[----:B------:R-:W-:Y:S05]  /*6c80*/  BRA `(.L_x_4270) ;  /* 0x0000097000007947 */ /* 0x000fea0003800000 */
.L_x_4278:
        /* <DEDUP_REMOVED lines=20> */
.L_x_4283:
[----:B------:R-:W-:Y:S05]  /*6dd0*/  BSYNC B0 ;  /* 0x0000000000007941 */ /* 0x000fea0003800000 */
.L_x_4282:
[----:B------:R-:W-:-:S05]  /*6de0*/  LOP3.LUT R5, R0, R5, RZ, 0xfc, !PT ;  /* 0x0000000500057212 */ /* 0x000fca00078efcff */
[----:B------:R0:W-:Y:S01]  /*6df0*/  STG.E.U8 [R16.64], R5 ;  /* 0x0000000510007986 */ /* 0x0001e2000c101124 */
[----:B------:R-:W-:Y:S05]  /*6e00*/  BRA `(.L_x_4270) ;  /* 0x000007f000007947 */ /* 0x000fea0003800000 */
.L_x_4281:
        /* <DEDUP_REMOVED lines=12> */
.L_x_4285:
[----:B------:R-:W-:Y:S01]  /*6ed0*/  IMAD.MOV.U32 R0, RZ, RZ, 0x7f ;  /* 0x0000007fff007424 */ /* 0x000fe200078e00ff */
[----:B------:R-:W-:-:S04]  /*6ee0*/  ISETP.GT.U32.AND P0, PT, R4, 0x7f800000, PT ;  /* 0x7f8000000400780c */ /* 0x000fc80003f04070 */
[----:B------:R-:W-:-:S04]  /*6ef0*/  SEL R0, R0, 0x7c, P0 ;  /* 0x0000007c00007807 */ /* 0x000fc80000000000 */
.L_x_4286:
[----:B------:R-:W-:Y:S05]  /*6f00*/  BSYNC B0 ;  /* 0x0000000000007941 */ /* 0x000fea0003800000 */
.L_x_4284:
[----:B------:R-:W-:-:S04]  /*6f10*/  LOP3.LUT R2, R2, 0x80000000, RZ, 0xc0, !PT ;  /* 0x8000000002027812 */ /* 0x000fc800078ec0ff */
[----:B------:R-:W-:-:S04]  /*6f20*/  SHF.R.U32.HI R3, RZ, 0x18, R2 ;  /* 0x00000018ff037819 */ /* 0x000fc80000011602 */
[----:B------:R-:W-:-:S05]  /*6f30*/  LOP3.LUT R3, R0, R3, RZ, 0xfc, !PT ;  /* 0x0000000300037212 */ /* 0x000fca00078efcff */
[----:B------:R0:W-:Y:S01]  /*6f40*/  STG.E.U8 [R16.64], R3 ;  /* 0x0000000310007986 */ /* 0x0001e2000c101124 */
[----:B------:R-:W-:Y:S05]  /*6f50*/  BRA `(.L_x_4270) ;  /* 0x000006a000007947 */ /* 0x000fea0003800000 */
.L_x_4280:
[----:B------:R-:W-:-:S05]  /*6f60*/  F2FP.BF16.PACK_AB R2, RZ, R2 ;  /* 0x00000002ff02723e */ /* 0x000fca00000010ff */
[----:B------:R0:W-:Y:S01]  /*6f70*/  STG.E.U16 [R16.64], R2 ;  /* 0x0000000210007986 */ /* 0x0001e2000c101524 */
[----:B------:R-:W-:Y:S05]  /*6f80*/  BRA `(.L_x_4270) ;  /* 0x0000067000007947 */ /* 0x000fea0003800000 */
.L_x_4277:
        /* <DEDUP_REMOVED lines=11> */
.L_x_4289:
        /* <DEDUP_REMOVED lines=16> */
.L_x_4292:
[----:B------:R-:W-:-:S04]  /*7140*/  LOP3.LUT R2, R2, 0x80000000, RZ, 0xc0, !PT ;  /* 0x8000000002027812 */ /* 0x000fc800078ec0ff */
[----:B------:R-:W-:-:S04]  /*7150*/  SHF.R.U32.HI R3, RZ, 0x18, R2 ;  /* 0x00000018ff037819 */ /* 0x000fc80000011602 */
[----:B------:R-:W-:-:S04]  /*7160*/  LOP3.LUT R0, R0, R3, RZ, 0xfc, !PT ;  /* 0x0000000300007212 */ /* 0x000fc800078efcff */
[----:B------:R-:W-:Y:S02]  /*7170*/  PRMT R8, R0, 0x7610, R8 ;  /* 0x0000761000087816 */ /* 0x000fe40000000008 */
.L_x_4291:
[----:B------:R-:W-:Y:S05]  /*7180*/  BSYNC B0 ;  /* 0x0000000000007941 */ /* 0x000fea0003800000 */
.L_x_4290:
[----:B------:R0:W-:Y:S01]  /*7190*/  STG.E.U8 [R16.64], R8 ;  /* 0x0000000810007986 */ /* 0x0001e2000c101124 */
[----:B------:R-:W-:Y:S05]  /*71a0*/  BRA `(.L_x_4270) ;  /* 0x0000045000007947 */ /* 0x000fea0003800000 */
.L_x_4288:
        /* <DEDUP_REMOVED lines=16> */
.L_x_4295:
[----:B------:R-:W-:-:S04]  /*72b0*/  LOP3.LUT R2, R2, 0x80000000, RZ, 0xc0, !PT ;  /* 0x8000000002027812 */ /* 0x000fc800078ec0ff */
[----:B------:R-:W-:-:S04]  /*72c0*/  SHF.R.U32.HI R3, RZ, 0x18, R2 ;  /* 0x00000018ff037819 */ /* 0x000fc80000011602 */
[----:B------:R-:W-:-:S04]  /*72d0*/  LOP3.LUT R0, R0, R3, RZ, 0xfc, !PT ;  /* 0x0000000300007212 */ /* 0x000fc800078efcff */
[----:B------:R-:W-:Y:S02]  /*72e0*/  PRMT R8, R0, 0x7610, R8 ;  /* 0x0000761000087816 */ /* 0x000fe40000000008 */
.L_x_4294:
[----:B------:R-:W-:Y:S05]  /*72f0*/  BSYNC B0 ;  /* 0x0000000000007941 */ /* 0x000fea0003800000 */
.L_x_4293:
[----:B------:R0:W-:Y:S01]  /*7300*/  STG.E.U8 [R16.64], R8 ;  /* 0x0000000810007986 */ /* 0x0001e2000c101124 */
[----:B------:R-:W-:Y:S05]  /*7310*/  BRA `(.L_x_4270) ;  /* 0x000002e000007947 */ /* 0x000fea0003800000 */
.L_x_4287:
        /* <DEDUP_REMOVED lines=21> */
.L_x_4269:
        /* <DEDUP_REMOVED lines=20> */
.L_x_4297:
[----:B------:R-:W0:Y:S02]  /*75b0*/  F2I.U64.TRUNC R2, R3 ;  /* 0x0000000300027311 */ /* 0x000e24000020d800 */
[----:B0-----:R0:W-:Y:S01]  /*75c0*/  STG.E.64 [R16.64], R2 ;  /* 0x0000000210007986 */ /* 0x0011e2000c101b24 */
[----:B------:R-:W-:Y:S05]  /*75d0*/  BRA `(.L_x_4270) ;  /* 0x0000002000007947 */ /* 0x000fea0003800000 */
.L_x_4296:
[----:B------:R-:W0:Y:S02]  /*75e0*/  F2I.U32.TRUNC.NTZ R3, R3 ;  /* 0x0000000300037305 */ /* 0x000e24000020f000 */
[----:B0-----:R0:W-:Y:S02]  /*75f0*/  STG.E [R16.64], R3 ;  /* 0x0000000310007986 */ /* 0x0011e4000c101924 */
.L_x_4270:
[----:B------:R-:W-:-:S04]  /*7600*/  IADD3 R23, R23, 0x80, RZ ;  /* 0x0000008017177810 */ /* 0x000fc80007ffe0ff */
[----:B------:R-:W-:-:S13]  /*7610*/  ISETP.GE.AND P0, PT, R23, c[0x0][0x160], PT ;  /* 0x0000580017007a0c */ /* 0x000fda0003f06270 */
[----:B------:R-:W-:Y:S05]  /*7620*/  @P0 BRA `(.L_x_4209) ;  /* 0x00003aa000000947 */ /* 0x000fea0003800000 */
[----:B------:R-:W-:Y:S01]  /*7630*/  ISETP.NE.AND P0, PT, RZ, c[0x0][0x168], PT ;  /* 0x00005a00ff007a0c */ /* 0x000fe20003f05270 */
[----:B------:R-:W-:Y:S02]  /*7640*/  IMAD.MOV.U32 R18, RZ, RZ, RZ ;  /* 0x000000ffff127224 */ /* 0x000fe400078e00ff */
[----:B------:R-:W-:Y:S02]  /*7650*/  IMAD.MOV.U32 R0, RZ, RZ, RZ ;  /* 0x000000ffff007224 */ /* 0x000fe400078e00ff */
[----:B0-----:R-:W-:-:S08]  /*7660*/  IMAD.MOV.U32 R16, RZ, RZ, RZ ;  /* 0x000000ffff107224 */ /* 0x001fd000078e00ff */
        /* <DEDUP_REMOVED lines=251> */
.L_x_4298:
        /* <DEDUP_REMOVED lines=20> */
.L_x_4303:
[----:B------:R-:W2:Y:S02]  /*8760*/  LDG.E.U8 R2, [R2.64] ;  /* 0x0000002402027981 */ /* 0x000ea4000c1e1100 */
[----:B--2---:R0:W1:Y:S01]  /*8770*/  I2F.U16 R19, R2 ;  /* 0x0000000200137306 */ /* 0x0040620000101000 */
[----:B------:R-:W-:Y:S05]  /*8780*/  BRA `(.L_x_4305) ;  /* 0x00000ca000007947 */ /* 0x000fea0003800000 */
.L_x_4302:
        /* <DEDUP_REMOVED lines=9> */
.L_x_4307:
[----:B------:R-:W2:Y:S02]  /*8820*/  LDG.E R2, [R2.64] ;  /* 0x0000002402027981 */ /* 0x000ea4000c1e1900 */
[----:B--2---:R0:W1:Y:S01]  /*8830*/  I2F R19, R2 ;  /* 0x0000000200137306 */ /* 0x0040620000201400 */
[----:B------:R-:W-:Y:S05]  /*8840*/  BRA `(.L_x_4305) ;  /* 0x00000be000007947 */ /* 0x000fea0003800000 */
.L_x_4306:
[----:B------:R-:W2:Y:S02]  /*8850*/  LDG.E.U16 R2, [R2.64] ;  /* 0x0000002402027981 */ /* 0x000ea4000c1e1500 */
[----:B--2---:R0:W1:Y:S01]  /*8860*/  I2F.S16 R19, R2 ;  /* 0x0000000200137306 */ /* 0x0040620000101400 */
[----:B------:R-:W-:Y:S05]  /*8870*/  BRA `(.L_x_4305) ;  /* 0x00000bb000007947 */ /* 0x000fea0003800000 */
.L_x_4301:
        /* <DEDUP_REMOVED lines=8> */
.L_x_4309:
[----:B------:R-:W2:Y:S02]  /*8900*/  LDG.E.U16 R2, [R2.64] ;  /* 0x0000002402027981 */ /* 0x000ea4000c1e1500 */
[----:B--2---:R-:W-:Y:S01]  /*8910*/  HADD2.F32 R19, -RZ, R2.H0_H0 ;  /* 0x20000002ff137230 */ /* 0x004fe20000004100 */
[----:B------:R-:W-:Y:S05]  /*8920*/  BRA `(.L_x_4305) ;  /* 0x00000b0000007947 */ /* 0x000fea0003800000 */
.L_x_4308:
        /* <DEDUP_REMOVED lines=8> */
.L_x_4311:
[----:B------:R-:W2:Y:S02]  /*89b0*/  LDG.E.U16 R2, [R2.64] ;  /* 0x0000002402027981 */ /* 0x000ea4000c1e1500 */
[----:B--2---:R-:W-:Y:S01]  /*89c0*/  HADD2.F32 R19, -RZ, R2.H0_H0 ;  /* 0x20000002ff137230 */ /* 0x004fe20000004100 */
[----:B------:R-:W-:Y:S05]  /*89d0*/  BRA `(.L_x_4305) ;  /* 0x00000a5000007947 */ /* 0x000fea0003800000 */
.L_x_4310:
[----:B------:R-:W2:Y:S02]  /*89e0*/  LDG.E.64 R2, [R2.64] ;  /* 0x0000002402027981 */ /* 0x000ea4000c1e1b00 */
[----:B--2---:R-:W0:Y:S01]  /*89f0*/  F2F.F32.F64 R19, R2 ;  /* 0x0000000200137310 */ /* 0x004e220000301000 */
[----:B------:R-:W0:-:S14]  /*8a00*/  DSETP.GEU.AND P0, PT, |R2|, c[0x2][0x0], PT ;  /* 0x008000000200762a */ /* 0x000e1c0003f0e200 */
[----:B0-----:R-:W-:Y:S01]  /*8a10*/  @!P0 FMUL R19, R19, 1.175494350822287508e-38 ;  /* 0x0080000013138820 */ /* 0x001fe20000400000 */
[----:B------:R-:W-:Y:S05]  /*8a20*/  BRA `(.L_x_4305) ;  /* 0x00000a0000007947 */ /* 0x000fea0003800000 */
.L_x_4300:
        /* <DEDUP_REMOVED lines=12> */
.L_x_4314:
[----:B------:R-:W2:Y:S02]  /*8af0*/  LDG.E.64 R2, [R2.64] ;  /* 0x0000002402027981 */ /* 0x000ea4000c1e1b00 */
[----:B--2---:R-:W0:Y:S01]  /*8b00*/  F2F.F32.F64 R19, R2 ;  /* 0x0000000200137310 */ /* 0x004e220000301000 */
[----:B------:R-:W0:-:S14]  /*8b10*/  DSETP.GEU.AND P0, PT, |R2|, c[0x2][0x0], PT ;  /* 0x008000000200762a */ /* 0x000e1c0003f0e200 */
[----:B0-----:R-:W-:Y:S01]  /*8b20*/  @!P0 FMUL R19, R19, 1.175494350822287508e-38 ;  /* 0x0080000013138820 */ /* 0x001fe20000400000 */
[----:B------:R-:W-:Y:S05]  /*8b30*/  BRA `(.L_x_4305) ;  /* 0x000008f000007947 */ /* 0x000fea0003800000 */
.L_x_4313:
        /* <DEDUP_REMOVED lines=26> */
.L_x_4316:
        /* <DEDUP_REMOVED lines=13> */
.L_x_4315:
[----:B------:R-:W2:Y:S02]  /*8db0*/  LDG.E.U16 R2, [R2.64] ;  /* 0x0000002402027981 */ /* 0x000ea4000c1e1500 */
[----:B--2---:R-:W-:Y:S01]  /*8dc0*/  PRMT R19, RZ, 0x5410, R2 ;  /* 0x00005410ff137816 */ /* 0x004fe20000000002 */
[----:B------:R-:W-:Y:S05]  /*8dd0*/  BRA `(.L_x_4305) ;  /* 0x0000065000007947 */ /* 0x000fea0003800000 */
.L_x_4312:
        /* <DEDUP_REMOVED lines=11> */
.L_x_4319:
        /* <DEDUP_REMOVED lines=20> */
.L_x_4321:
[----:B------:R-:W-:Y:S05]  /*8fd0*/  BSYNC B0 ;  /* 0x0000000000007941 */ /* 0x000fea0003800000 */
.L_x_4320:
[----:B------:R-:W-:Y:S01]  /*8fe0*/  IMAD.SHL.U32 R2, R2, 0x100000, RZ ;  /* 0x0010000002027824 */ /* 0x000fe200078e00ff */
[----:B------:R-:W-:-:S04]  /*8ff0*/  LEA R0, R0, 0x3b800000, 0x17 ;  /* 0x3b80000000007811 */ /* 0x000fc800078eb8ff */
[----:B------:R-:W-:Y:S01]  /*9000*/  LOP3.LUT R19, R0, R2, R19, 0xfe, !PT ;  /* 0x0000000200137212 */ /* 0x000fe200078efe13 */
[----:B------:R-:W-:Y:S05]  /*9010*/  BRA `(.L_x_4305) ;  /* 0x0000041000007947 */ /* 0x000fea0003800000 */
.L_x_4318:
        /* <DEDUP_REMOVED lines=20> */
.L_x_4323:
[----:B------:R-:W-:Y:S05]  /*9160*/  BSYNC B0 ;  /* 0x0000000000007941 */ /* 0x000fea0003800000 */
.L_x_4322:
[----:B------:R-:W-:Y:S01]  /*9170*/  IMAD.SHL.U32 R2, R2, 0x200000, RZ ;  /* 0x0020000002027824 */ /* 0x000fe200078e00ff */
[----:B------:R-:W-:-:S04]  /*9180*/  LEA R0, R0, 0x37800000, 0x17 ;  /* 0x3780000000007811 */ /* 0x000fc800078eb8ff */
[----:B------:R-:W-:Y:S01]  /*9190*/  LOP3.LUT R19, R0, R2, R19, 0xfe, !PT ;  /* 0x0000000200137212 */ /* 0x000fe200078efe13 */
[----:B------:R-:W-:Y:S05]  /*91a0*/  BRA `(.L_x_4305) ;  /* 0x0000028000007947 */ /* 0x000fea0003800000 */
.L_x_4317:
        /* <DEDUP_REMOVED lines=14> */
.L_x_4304:
        /* <DEDUP_REMOVED lines=21> */
.L_x_4325:
[----:B------:R-:W2:Y:S02]  /*93e0*/  LDG.E.64 R2, [R2.64] ;  /* 0x0000002402027981 */ /* 0x000ea4000c1e1b00 */
[----:B--2---:R0:W1:Y:S01]  /*93f0*/  I2F.U64 R19, R2 ;  /* 0x0000000200137312 */ /* 0x0040620000301000 */
[----:B------:R-:W-:Y:S05]  /*9400*/  BRA `(.L_x_4305) ;  /* 0x0000002000007947 */ /* 0x000fea0003800000 */
.L_x_4324:
[----:B------:R-:W2:Y:S02]  /*9410*/  LDG.E R2, [R2.64] ;  /* 0x0000002402027981 */ /* 0x000ea4000c1e1900 */
[----:B--2---:R0:W1:Y:S02]  /*9420*/  I2F.U32 R19, R2 ;  /* 0x0000000200137306 */ /* 0x0040640000201000 */
.L_x_4305:
[----:B------:R-:W-:Y:S05]  /*9430*/  BSYNC B6 ;  /* 0x0000000000067941 */ /* 0x000fea0003800000 */
.L_x_4299:
        /* <DEDUP_REMOVED lines=18> */
.L_x_4330:
[----:B------:R-:W2:Y:S02]  /*9560*/  LDG.E.U8 R0, [R2.64] ;  /* 0x0000002402007981 */ /* 0x000ea4000c1e1100 */
[----:B--2---:R-:W0:Y:S01]  /*9570*/  I2F.U16 R0, R0 ;  /* 0x0000000000007306 */ /* 0x004e220000101000 */
[----:B------:R-:W-:Y:S05]  /*9580*/  BRA `(.L_x_4332) ;  /* 0x00000ca000007947 */ /* 0x000fea0003800000 */
.L_x_4329:
        /* <DEDUP_REMOVED lines=9> */
.L_x_4334:
[----:B------:R-:W2:Y:S02]  /*9620*/  LDG.E R0, [R2.64] ;  /* 0x0000002402007981 */ /* 0x000ea4000c1e1900 */
[----:B--2---:R-:W0:Y:S01]  /*9630*/  I2F R0, R0 ;  /* 0x0000000000007306 */ /* 0x004e220000201400 */
[----:B------:R-:W-:Y:S05]  /*9640*/  BRA `(.L_x_4332) ;  /* 0x00000be000007947 */ /* 0x000fea0003800000 */
.L_x_4333:
[----:B------:R-:W2:Y:S02]  /*9650*/  LDG.E.U16 R0, [R2.64] ;  /* 0x0000002402007981 */ /* 0x000ea4000c1e1500 */
[----:B--2---:R-:W0:Y:S01]  /*9660*/  I2F.S16 R0, R0 ;  /* 0x0000000000007306 */ /* 0x004e220000101400 */
[----:B------:R-:W-:Y:S05]  /*9670*/  BRA `(.L_x_4332) ;  /* 0x00000bb000007947 */ /* 0x000fea0003800000 */
.L_x_4328:
        /* <DEDUP_REMOVED lines=8> */
.L_x_4336:
[----:B------:R-:W2:Y:S02]  /*9700*/  LDG.E.U16 R0, [R2.64] ;  /* 0x0000002402007981 */ /* 0x000ea4000c1e1500 */
[----:B--2---:R-:W-:Y:S01]  /*9710*/  HADD2.F32 R0, -RZ, R0.H0_H0 ;  /* 0x20000000ff007230 */ /* 0x004fe20000004100 */
[----:B------:R-:W-:Y:S05]  /*9720*/  BRA `(.L_x_4332) ;  /* 0x00000b0000007947 */ /* 0x000fea0003800000 */
.L_x_4335:
        /* <DEDUP_REMOVED lines=8> */
.L_x_4338:
[----:B------:R-:W2:Y:S02]  /*97b0*/  LDG.E.U16 R0, [R2.64] ;  /* 0x0000002402007981 */ /* 0x000ea4000c1e1500 */
[----:B--2---:R-:W-:Y:S01]  /*97c0*/  HADD2.F32 R0, -RZ, R0.H0_H0 ;  /* 0x20000000ff007230 */ /* 0x004fe20000004100 */
[----:B------:R-:W-:Y:S05]  /*97d0*/  BRA `(.L_x_4332) ;  /* 0x00000a5000007947 */ /* 0x000fea0003800000 */
.L_x_4337:
[----:B------:R-:W2:Y:S02]  /*97e0*/  LDG.E.64 R2, [R2.64] ;  /* 0x0000002402027981 */ /* 0x000ea4000c1e1b00 */
[----:B--2---:R-:W0:Y:S01]  /*97f0*/  F2F.F32.F64 R0, R2 ;  /* 0x0000000200007310 */ /* 0x004e220000301000 */
[----:B------:R-:W0:-:S14]  /*9800*/  DSETP.GEU.AND P0, PT, |R2|, c[0x2][0x0], PT ;  /* 0x008000000200762a */ /* 0x000e1c0003f0e200 */
[----:B0-----:R-:W-:Y:S01]  /*9810*/  @!P0 FMUL R0, R0, 1.175494350822287508e-38 ;  /* 0x0080000000008820 */ /* 0x001fe20000400000 */
[----:B------:R-:W-:Y:S05]  /*9820*/  BRA `(.L_x_4332) ;  /* 0x00000a0000007947 */ /* 0x000fea0003800000 */
.L_x_4327:
        /* <DEDUP_REMOVED lines=12> */
.L_x_4341:
[----:B------:R-:W2:Y:S02]  /*98f0*/  LDG.E.64 R2, [R2.64] ;  /* 0x0000002402027981 */ /* 0x000ea4000c1e1b00 */
[----:B--2---:R-:W0:Y:S01]  /*9900*/  F2F.F32.F64 R0, R2 ;  /* 0x0000000200007310 */ /* 0x004e220000301000 */
[----:B------:R-:W0:-:S14]  /*9910*/  DSETP.GEU.AND P0, PT, |R2|, c[0x2][0x0], PT ;  /* 0x008000000200762a */ /* 0x000e1c0003f0e200 */
[----:B0-----:R-:W-:Y:S01]  /*9920*/  @!P0 FMUL R0, R0, 1.175494350822287508e-38 ;  /* 0x0080000000008820 */ /* 0x001fe20000400000 */
[----:B------:R-:W-:Y:S05]  /*9930*/  BRA `(.L_x_4332) ;  /* 0x000008f000007947 */ /* 0x000fea0003800000 */
.L_x_4340:
        /* <DEDUP_REMOVED lines=26> */
.L_x_4343:
        /* <DEDUP_REMOVED lines=13> */
.L_x_4342:
[----:B------:R-:W2:Y:S02]  /*9bb0*/  LDG.E.U16 R0, [R2.64] ;  /* 0x0000002402007981 */ /* 0x000ea4000c1e1500 */
[----:B--2---:R-:W-:Y:S01]  /*9bc0*/  PRMT R0, RZ, 0x5410, R0 ;  /* 0x00005410ff007816 */ /* 0x004fe20000000000 */
[----:B------:R-:W-:Y:S05]  /*9bd0*/  BRA `(.L_x_4332) ;  /* 0x0000065000007947 */ /* 0x000fea0003800000 */
.L_x_4339:
        /* <DEDUP_REMOVED lines=11> */
.L_x_4346:
        /* <DEDUP_REMOVED lines=20> */
.L_x_4348:
[----:B------:R-:W-:Y:S05]  /*9dd0*/  BSYNC B0 ;  /* 0x0000000000007941 */ /* 0x000fea0003800000 */
.L_x_4347:
[----:B------:R-:W-:Y:S01]  /*9de0*/  LEA R3, R0, 0x3b800000, 0x17 ;  /* 0x3b80000000037811 */ /* 0x000fe200078eb8ff */
[----:B------:R-:W-:-:S05]  /*9df0*/  IMAD.SHL.U32 R0, R2, 0x100000, RZ ;  /* 0x0010000002007824 */ /* 0x000fca00078e00ff */
[----:B------:R-:W-:Y:S01]  /*9e00*/  LOP3.LUT R0, R3, R0, R4, 0xfe, !PT ;  /* 0x0000000003007212 */ /* 0x000fe200078efe04 */
[----:B------:R-:W-:Y:S05]  /*9e10*/  BRA `(.L_x_4332) ;  /* 0x0000041000007947 */ /* 0x000fea0003800000 */
.L_x_4345:
        /* <DEDUP_REMOVED lines=20> */
.L_x_4350:
[----:B------:R-:W-:Y:S05]  /*9f60*/  BSYNC B0 ;  /* 0x0000000000007941 */ /* 0x000fea0003800000 */
.L_x_4349:
[----:B------:R-:W-:Y:S01]  /*9f70*/  LEA R3, R0, 0x37800000, 0x17 ;  /* 0x3780000000037811 */ /* 0x000fe200078eb8ff */
[----:B------:R-:W-:-:S05]  /*9f80*/  IMAD.SHL.U32 R0, R2, 0x200000, RZ ;  /* 0x0020000002007824 */ /* 0x000fca00078e00ff */
[----:B------:R-:W-:Y:S01]  /*9f90*/  LOP3.LUT R0, R3, R0, R4, 0xfe, !PT ;  /* 0x0000000003007212 */ /* 0x000fe200078efe04 */
[----:B------:R-:W-:Y:S05]  /*9fa0*/  BRA `(.L_x_4332) ;  /* 0x0000028000007947 */ /* 0x000fea0003800000 */
.L_x_4344:
        /* <DEDUP_REMOVED lines=14> */
.L_x_4331:
        /* <DEDUP_REMOVED lines=21> */
.L_x_4352:
[----:B------:R-:W2:Y:S02]  /*a1e0*/  LDG.E.64 R2, [R2.64] ;  /* 0x0000002402027981 */ /* 0x000ea4000c1e1b00 */
[----:B--2---:R0:W2:Y:S01]  /*a1f0*/  I2F.U64 R0, R2 ;  /* 0x0000000200007312 */ /* 0x0040a20000301000 */
[----:B------:R-:W-:Y:S05]  /*a200*/  BRA `(.L_x_4332) ;  /* 0x0000002000007947 */ /* 0x000fea0003800000 */
.L_x_4351:
[----:B------:R-:W2:Y:S02]  /*a210*/  LDG.E R0, [R2.64] ;  /* 0x0000002402007981 */ /* 0x000ea4000c1e1900 */
[----:B--2---:R-:W0:Y:S02]  /*a220*/  I2F.U32 R0, R0 ;  /* 0x0000000000007306 */ /* 0x004e240000201000 */
.L_x_4332:
[----:B------:R-:W-:Y:S05]  /*a230*/  BSYNC B6 ;  /* 0x0000000000067941 */ /* 0x000fea0003800000 */
.L_x_4326:
        /* <DEDUP_REMOVED lines=18> */
.L_x_4356:
[----:B------:R-:W0:Y:S02]  /*a360*/  F2I.S64.TRUNC R2, R3 ;  /* 0x0000000300027311 */ /* 0x000e24000020d900 */
[----:B0-----:R0:W-:Y:S01]  /*a370*/  STG.E.U8 [R16.64], R2 ;  /* 0x0000000210007986 */ /* 0x0011e2000c101124 */
[----:B------:R-:W-:Y:S05]  /*a380*/  BRA `(.L_x_4358) ;  /* 0x00000d3000007947 */ /* 0x000fea0003800000 */
.L_x_4355:
        /* <DEDUP_REMOVED lines=9> */
.L_x_4360:
[----:B------:R-:W0:Y:S02]  /*a420*/  F2I.TRUNC.NTZ R3, R3 ;  /* 0x0000000300037305 */ /* 0x000e24000020f100 */
[----:B0-----:R0:W-:Y:S01]  /*a430*/  STG.E [R16.64], R3 ;  /* 0x0000000310007986 */ /* 0x0011e2000c101924 */
[----:B------:R-:W-:Y:S05]  /*a440*/  BRA `(.L_x_4358) ;  /* 0x00000c7000007947 */ /* 0x000fea0003800000 */
.L_x_4359:
[----:B------:R-:W0:Y:S02]  /*a450*/  F2I.TRUNC.NTZ R3, R3 ;  /* 0x0000000300037305 */ /* 0x000e24000020f100 */
[----:B0-----:R0:W-:Y:S01]  /*a460*/  STG.E.U16 [R16.64], R3 ;  /* 0x0000000310007986 */ /* 0x0011e2000c101524 */
[----:B------:R-:W-:Y:S05]  /*a470*/  BRA `(.L_x_4358) ;  /* 0x00000c4000007947 */ /* 0x000fea0003800000 */
.L_x_4354:
        /* <DEDUP_REMOVED lines=8> */
.L_x_4362:
[----:B------:R-:W-:-:S05]  /*a500*/  F2FP.PACK_AB R2, RZ, R2 ;  /* 0x00000002ff02723e */ /* 0x000fca00000000ff */
[----:B------:R0:W-:Y:S01]  /*a510*/  STG.E.U16 [R16.64], R2 ;  /* 0x0000000210007986 */ /* 0x0001e2000c101524 */
[----:B------:R-:W-:Y:S05]  /*a520*/  BRA `(.L_x_4358) ;  /* 0x00000b9000007947 */ /* 0x000fea0003800000 */
.L_x_4361:
        /* <DEDUP_REMOVED lines=9> */
.L_x_4364:
[----:B------:R-:W-:-:S04]  /*a5c0*/  F2FP.PACK_AB R3, RZ, R2 ;  /* 0x00000002ff03723e */ /* 0x000fc800000000ff */
[----:B------:R-:W-:-:S05]  /*a5d0*/  PRMT R3, R3, 0x5410, RZ ;  /* 0x0000541003037816 */ /* 0x000fca00000000ff */
[----:B------:R0:W-:Y:S01]  /*a5e0*/  STG.E [R16.64], R3 ;  /* 0x0000000310007986 */ /* 0x0001e2000c101924 */
[----:B------:R-:W-:Y:S05]  /*a5f0*/  BRA `(.L_x_4358) ;  /* 0x00000ac000007947 */ /* 0x000fea0003800000 */
.L_x_4363:
[----:B------:R-:W-:-:S06]  /*a600*/  FMUL.FTZ R2, R2, 1 ;  /* 0x3f80000002027820 */ /* 0x000fcc0000410000 */
[----:B------:R-:W0:Y:S02]  /*a610*/  F2F.F64.F32 R2, R2 ;  /* 0x0000000200027310 */ /* 0x000e240000201800 */
[----:B0-----:R0:W-:Y:S01]  /*a620*/  STG.E.64 [R16.64], R2 ;  /* 0x0000000210007986 */ /* 0x0011e2000c101b24 */
[----:B------:R-:W-:Y:S05]  /*a630*/  BRA `(.L_x_4358) ;  /* 0x00000a8000007947 */ /* 0x000fea0003800000 */
.L_x_4353:
        /* <DEDUP_REMOVED lines=12> */
.L_x_4367:
[----:B------:R-:W-:Y:S01]  /*a700*/  FMUL.FTZ R4, R2, 1 ;  /* 0x3f80000002047820 */ /* 0x000fe20000410000 */
[----:B------:R-:W-:-:S05]  /*a710*/  CS2R R6, SRZ ;  /* 0x0000000000067805 */ /* 0x000fca000001ff00 */
[----:B------:R-:W0:Y:S02]  /*a720*/  F2F.F64.F32 R4, R4 ;  /* 0x0000000400047310 */ /* 0x000e240000201800 */
[----:B0-----:R0:W-:Y:S01]  /*a730*/  STG.E.128 [R16.64], R4 ;  /* 0x0000000410007986 */ /* 0x0011e2000c101d24 */
[----:B------:R-:W-:Y:S05]  /*a740*/  BRA `(.L_x_4358) ;  /* 0x0000097000007947 */ /* 0x000fea0003800000 */
.L_x_4366:
        /* <DEDUP_REMOVED lines=20> */
.L_x_4371:
[----:B------:R-:W-:Y:S05]  /*a890*/  BSYNC B0 ;  /* 0x0000000000007941 */ /* 0x000fea0003800000 */
.L_x_4370:
[----:B------:R-:W-:-:S05]  /*a8a0*/  LOP3.LUT R5, R0, R5, RZ, 0xfc, !PT ;  /* 0x0000000500057212 */ /* 0x000fca00078efcff */
[----:B------:R0:W-:Y:S01]  /*a8b0*/  STG.E.U8 [R16.64], R5 ;  /* 0x0000000510007986 */ /* 0x0001e2000c101124 */
[----:B------:R-:W-:Y:S05]  /*a8c0*/  BRA `(.L_x_4358) ;  /* 0x000007f000007947 */ /* 0x000fea0003800000 */
.L_x_4369:
        /* <DEDUP_REMOVED lines=12> */
.L_x_4373:
[----:B------:R-:W-:Y:S01]  /*a990*/  IMAD.MOV.U32 R0, RZ, RZ, 0x7f ;  /* 0x0000007fff007424 */ /* 0x000fe200078e00ff */
[----:B------:R-:W-:-:S04]  /*a9a0*/  ISETP.GT.U32.AND P0, PT, R4, 0x7f800000, PT ;  /* 0x7f8000000400780c */ /* 0x000fc80003f04070 */
[----:B------:R-:W-:-:S04]  /*a9b0*/  SEL R0, R0, 0x7c, P0 ;  /* 0x0000007c00007807 */ /* 0x000fc80000000000 */
.L_x_4374:
[----:B------:R-:W-:Y:S05]  /*a9c0*/  BSYNC B0 ;  /* 0x0000000000007941 */ /* 0x000fea0003800000 */
.L_x_4372:
[----:B------:R-:W-:-:S04]  /*a9d0*/  LOP3.LUT R2, R2, 0x80000000, RZ, 0xc0, !PT ;  /* 0x8000000002027812 */ /* 0x000fc800078ec0ff */
[----:B------:R-:W-:-:S04]  /*a9e0*/  SHF.R.U32.HI R3, RZ, 0x18, R2 ;  /* 0x00000018ff037819 */ /* 0x000fc80000011602 */
[----:B------:R-:W-:-:S05]  /*a9f0*/  LOP3.LUT R3, R0, R3, RZ, 0xfc, !PT ;  /* 0x0000000300037212 */ /* 0x000fca00078efcff */
[----:B------:R0:W-:Y:S01]  /*aa00*/  STG.E.U8 [R16.64], R3 ;  /* 0x0000000310007986 */ /* 0x0001e2000c101124 */
[----:B------:R-:W-:Y:S05]  /*aa10*/  BRA `(.L_x_4358) ;  /* 0x000006a000007947 */ /* 0x000fea0003800000 */
.L_x_4368:
[----:B------:R-:W-:-:S05]  /*aa20*/  F2FP.BF16.PACK_AB R2, RZ, R2 ;  /* 0x00000002ff02723e */ /* 0x000fca00000010ff */
[----:B------:R0:W-:Y:S01]  /*aa30*/  STG.E.U16 [R16.64], R2 ;  /* 0x0000000210007986 */ /* 0x0001e2000c101524 */
[----:B------:R-:W-:Y:S05]  /*aa40*/  BRA `(.L_x_4358) ;  /* 0x0000067000007947 */ /* 0x000fea0003800000 */
.L_x_4365:
        /* <DEDUP_REMOVED lines=11> */
.L_x_4377:
        /* <DEDUP_REMOVED lines=16> */
.L_x_4380:
[----:B------:R-:W-:-:S04]  /*ac00*/  LOP3.LUT R2, R2, 0x80000000, RZ, 0xc0, !PT ;  /* 0x8000000002027812 */ /* 0x000fc800078ec0ff */
[----:B------:R-:W-:-:S04]  /*ac10*/  SHF.R.U32.HI R3, RZ, 0x18, R2 ;  /* 0x00000018ff037819 */ /* 0x000fc80000011602 */
[----:B------:R-:W-:-:S04]  /*ac20*/  LOP3.LUT R0, R0, R3, RZ, 0xfc, !PT ;  /* 0x0000000300007212 */ /* 0x000fc800078efcff */
[----:B------:R-:W-:Y:S02]  /*ac30*/  PRMT R8, R0, 0x7610, R8 ;  /* 0x0000761000087816 */ /* 0x000fe40000000008 */
.L_x_4379:
[----:B------:R-:W-:Y:S05]  /*ac40*/  BSYNC B0 ;  /* 0x0000000000007941 */ /* 0x000fea0003800000 */
.L_x_4378:
[----:B------:R0:W-:Y:S01]  /*ac50*/  STG.E.U8 [R16.64], R8 ;  /* 0x0000000810007986 */ /* 0x0001e2000c101124 */
[----:B------:R-:W-:Y:S05]  /*ac60*/  BRA `(.L_x_4358) ;  /* 0x0000045000007947 */ /* 0x000fea0003800000 */
.L_x_4376:
        /* <DEDUP_REMOVED lines=16> */
.L_x_4383:
[----:B------:R-:W-:-:S04]  /*ad70*/  LOP3.LUT R2, R2, 0x80000000, RZ, 0xc0, !PT ;  /* 0x8000000002027812 */ /* 0x000fc800078ec0ff */
[----:B------:R-:W-:-:S04]  /*ad80*/  SHF.R.U32.HI R3, RZ, 0x18, R2 ;  /* 0x00000018ff037819 */ /* 0x000fc80000011602 */
[----:B------:R-:W-:-:S04]  /*ad90*/  LOP3.LUT R0, R0, R3, RZ, 0xfc, !PT ;  /* 0x0000000300007212 */ /* 0x000fc800078efcff */
[----:B------:R-:W-:Y:S02]  /*ada0*/  PRMT R8, R0, 0x7610, R8 ;  /* 0x0000761000087816 */ /* 0x000fe40000000008 */
.L_x_4382:
[----:B------:R-:W-:Y:S05]  /*adb0*/  BSYNC B0 ;  /* 0x0000000000007941 */ /* 0x000fea0003800000 */
.L_x_4381:
[----:B------:R0:W-:Y:S01]  /*adc0*/  STG.E.U8 [R16.64], R8 ;  /* 0x0000000810007986 */ /* 0x0001e2000c101124 */
[----:B------:R-:W-:Y:S05]  /*add0*/  BRA `(.L_x_4358) ;  /* 0x000002e000007947 */ /* 0x000fea0003800000 */
.L_x_4375:
        /* <DEDUP_REMOVED lines=21> */
.L_x_4357:
        /* <DEDUP_REMOVED lines=20> */
.L_x_4385:
[----:B------:R-:W0:Y:S02]  /*b070*/  F2I.U64.TRUNC R2, R3 ;  /* 0x0000000300027311 */ /* 0x000e24000020d800 */
[----:B0-----:R0:W-:Y:S01]  /*b080*/  STG.E.64 [R16.64], R2 ;  /* 0x0000000210007986 */ /* 0x0011e2000c101b24 */
[----:B------:R-:W-:Y:S05]  /*b090*/  BRA `(.L_x_4358) ;  /* 0x0000002000007947 */ /* 0x000fea0003800000 */
.L_x_4384:
[----:B------:R-:W0:Y:S02]  /*b0a0*/  F2I.U32.TRUNC.NTZ R3, R3 ;  /* 0x0000000300037305 */ /* 0x000e24000020f000 */
[----:B0-----:R0:W-:Y:S02]  /*b0b0*/  STG.E [R16.64], R3 ;  /* 0x0000000310007986 */ /* 0x0011e4000c101924 */
.L_x_4358:
[----:B------:R-:W-:Y:S02]  /*b0c0*/  IADD3 R23, R23, 0x80, RZ ;  /* 0x0000008017177810 */ /* 0x000fe40007ffe0ff */
.L_x_4209:
[----:B------:R-:W-:Y:S05]  /*b0d0*/  BSYNC B7 ;  /* 0x0000000000077941 */ /* 0x000fea0003800000 */
.L_x_4208:
[----:B------:R-:W-:-:S13]  /*b0e0*/  ISETP.GE.AND P0, PT, R23, c[0x0][0x160], PT ;  /* 0x0000580017007a0c */ /* 0x000fda0003f06270 */
[----:B------:R-:W-:Y:S05]  /*b0f0*/  @P0 EXIT ;  /* 0x000000000000094d */ /* 0x000fea0003800000 */
        /* <DEDUP_REMOVED lines=255> */
.L_x_4386:
        /* <DEDUP_REMOVED lines=20> */
.L_x_4391:
[----:B------:R-:W2:Y:S02]  /*c230*/  LDG.E.U8 R2, [R2.64] ;  /* 0x0000002402027981 */ /* 0x000ea4000c1e1100 */
[----:B--2---:R0:W1:Y:S01]  /*c240*/  I2F.U16 R19, R2 ;  /* 0x0000000200137306 */ /* 0x0040620000101000 */
[----:B------:R-:W-:Y:S05]  /*c250*/  BRA `(.L_x_4393) ;  /* 0x00000ca000007947 */ /* 0x000fea0003800000 */
.L_x_4390:
        /* <DEDUP_REMOVED lines=9> */
.L_x_4395:
[----:B------:R-:W2:Y:S02]  /*c2f0*/  LDG.E R2, [R2.64] ;  /* 0x0000002402027981 */ /* 0x000ea4000c1e1900 */
[----:B--2---:R0:W1:Y:S01]  /*c300*/  I2F R19, R2 ;  /* 0x0000000200137306 */ /* 0x0040620000201400 */
[----:B------:R-:W-:Y:S05]  /*c310*/  BRA `(.L_x_4393) ;  /* 0x00000be000007947 */ /* 0x000fea0003800000 */
.L_x_4394:
[----:B------:R-:W2:Y:S02]  /*c320*/  LDG.E.U16 R2, [R2.64] ;  /* 0x0000002402027981 */ /* 0x000ea4000c1e1500 */
[----:B--2---:R0:W1:Y:S01]  /*c330*/  I2F.S16 R19, R2 ;  /* 0x0000000200137306 */ /* 0x0040620000101400 */
[----:B------:R-:W-:Y:S05]  /*c340*/  BRA `(.L_x_4393) ;  /* 0x00000bb000007947 */ /* 0x000fea0003800000 */
.L_x_4389:
        /* <DEDUP_REMOVED lines=8> */
.L_x_4397:
[----:B------:R-:W2:Y:S02]  /*c3d0*/  LDG.E.U16 R2, [R2.64] ;  /* 0x0000002402027981 */ /* 0x000ea4000c1e1500 */
[----:B--2---:R-:W-:Y:S01]  /*c3e0*/  HADD2.F32 R19, -RZ, R2.H0_H0 ;  /* 0x20000002ff137230 */ /* 0x004fe20000004100 */
[----:B------:R-:W-:Y:S05]  /*c3f0*/  BRA `(.L_x_4393) ;  /* 0x00000b0000007947 */ /* 0x000fea0003800000 */
.L_x_4396:
        /* <DEDUP_REMOVED lines=8> */
.L_x_4399:
[----:B------:R-:W2:Y:S02]  /*c480*/  LDG.E.U16 R2, [R2.64] ;  /* 0x0000002402027981 */ /* 0x000ea4000c1e1500 */
[----:B--2---:R-:W-:Y:S01]  /*c490*/  HADD2.F32 R19, -RZ, R2.H0_H0 ;  /* 0x20000002ff137230 */ /* 0x004fe20000004100 */
[----:B------:R-:W-:Y:S05]  /*c4a0*/  BRA `(.L_x_4393) ;  /* 0x00000a5000007947 */ /* 0x000fea0003800000 */
.L_x_4398:
[----:B------:R-:W2:Y:S02]  /*c4b0*/  LDG.E.64 R2, [R2.64] ;  /* 0x0000002402027981 */ /* 0x000ea4000c1e1b00 */
[----:B--2---:R-:W0:Y:S01]  /*c4c0*/  F2F.F32.F64 R19, R2 ;  /* 0x0000000200137310 */ /* 0x004e220000301000 */
[----:B------:R-:W0:-:S14]  /*c4d0*/  DSETP.GEU.AND P0, PT, |R2|, c[0x2][0x0], PT ;  /* 0x008000000200762a */ /* 0x000e1c0003f0e200 */
[----:B0-----:R-:W-:Y:S01]  /*c4e0*/  @!P0 FMUL R19, R19, 1.175494350822287508e-38 ;  /* 0x0080000013138820 */ /* 0x001fe20000400000 */
[----:B------:R-:W-:Y:S05]  /*c4f0*/  BRA `(.L_x_4393) ;  /* 0x00000a0000007947 */ /* 0x000fea0003800000 */
.L_x_4388:
        /* <DEDUP_REMOVED lines=12> */
.L_x_4402:
[----:B------:R-:W2:Y:S02]  /*c5c0*/  LDG.E.64 R2, [R2.64] ;  /* 0x0000002402027981 */ /* 0x000ea4000c1e1b00 */
[----:B--2---:R-:W0:Y:S01]  /*c5d0*/  F2F.F32.F64 R19, R2 ;  /* 0x0000000200137310 */ /* 0x004e220000301000 */
[----:B------:R-:W0:-:S14]  /*c5e0*/  DSETP.GEU.AND P0, PT, |R2|, c[0x2][0x0], PT ;  /* 0x008000000200762a */ /* 0x000e1c0003f0e200 */
[----:B0-----:R-:W-:Y:S01]  /*c5f0*/  @!P0 FMUL R19, R19, 1.175494350822287508e-38 ;  /* 0x0080000013138820 */ /* 0x001fe20000400000 */
[----:B------:R-:W-:Y:S05]  /*c600*/  BRA `(.L_x_4393) ;  /* 0x000008f000007947 */ /* 0x000fea0003800000 */
.L_x_4401:
        /* <DEDUP_REMOVED lines=26> */
.L_x_4404:
        /* <DEDUP_REMOVED lines=13> */
.L_x_4403:
[----:B------:R-:W2:Y:S02]  /*c880*/  LDG.E.U16 R2, [R2.64] ;  /* 0x0000002402027981 */ /* 0x000ea4000c1e1500 */
[----:B--2---:R-:W-:Y:S01]  /*c890*/  PRMT R19, RZ, 0x5410, R2 ;  /* 0x00005410ff137816 */ /* 0x004fe20000000002 */
[----:B------:R-:W-:Y:S05]  /*c8a0*/  BRA `(.L_x_4393) ;  /* 0x0000065000007947 */ /* 0x000fea0003800000 */
.L_x_4400:
        /* <DEDUP_REMOVED lines=11> */
.L_x_4407:
        /* <DEDUP_REMOVED lines=20> */
.L_x_4409:
[----:B------:R-:W-:Y:S05]  /*caa0*/  BSYNC B0 ;  /* 0x0000000000007941 */ /* 0x000fea0003800000 */
.L_x_4408:
[----:B------:R-:W-:Y:S01]  /*cab0*/  IMAD.SHL.U32 R2, R2, 0x100000, RZ ;  /* 0x0010000002027824 */ /* 0x000fe200078e00ff */
[----:B------:R-:W-:-:S04]  /*cac0*/  LEA R0, R0, 0x3b800000, 0x17 ;  /* 0x3b80000000007811 */ /* 0x000fc800078eb8ff */
[----:B------:R-:W-:Y:S01]  /*cad0*/  LOP3.LUT R19, R0, R2, R19, 0xfe, !PT ;  /* 0x0000000200137212 */ /* 0x000fe200078efe13 */
[----:B------:R-:W-:Y:S05]  /*cae0*/  BRA `(.L_x_4393) ;  /* 0x0000041000007947 */ /* 0x000fea0003800000 */
.L_x_4406:
        /* <DEDUP_REMOVED lines=20> */
.L_x_4411:
[----:B------:R-:W-:Y:S05]  /*cc30*/  BSYNC B0 ;  /* 0x0000000000007941 */ /* 0x000fea0003800000 */
.L_x_4410:
[----:B------:R-:W-:Y:S01]  /*cc40*/  IMAD.SHL.U32 R2, R2, 0x200000, RZ ;  /* 0x0020000002027824 */ /* 0x000fe200078e00ff */
[----:B------:R-:W-:-:S04]  /*cc50*/  LEA R0, R0, 0x37800000, 0x17 ;  /* 0x3780000000007811 */ /* 0x000fc800078eb8ff */
[----:B------:R-:W-:Y:S01]  /*cc60*/  LOP3.LUT R19, R0, R2, R19, 0xfe, !PT ;  /* 0x0000000200137212 */ /* 0x000fe200078efe13 */
[----:B------:R-:W-:Y:S05]  /*cc70*/  BRA `(.L_x_4393) ;  /* 0x0000028000007947 */ /* 0x000fea0003800000 */
.L_x_4405:
        /* <DEDUP_REMOVED lines=14> */
.L_x_4392:
        /* <DEDUP_REMOVED lines=21> */
.L_x_4413:
[----:B------:R-:W2:Y:S02]  /*ceb0*/  LDG.E.64 R2, [R2.64] ;  /* 0x0000002402027981 */ /* 0x000ea4000c1e1b00 */
[----:B--2---:R0:W1:Y:S01]  /*cec0*/  I2F.U64 R19, R2 ;  /* 0x0000000200137312 */ /* 0x0040620000301000 */
[----:B------:R-:W-:Y:S05]  /*ced0*/  BRA `(.L_x_4393) ;  /* 0x0000002000007947 */ /* 0x000fea0003800000 */
.L_x_4412:
[----:B------:R-:W2:Y:S02]  /*cee0*/  LDG.E R2, [R2.64] ;  /* 0x0000002402027981 */ /* 0x000ea4000c1e1900 */
[----:B--2---:R0:W1:Y:S02]  /*cef0*/  I2F.U32 R19, R2 ;  /* 0x0000000200137306 */ /* 0x0040640000201000 */
.L_x_4393:
[----:B------:R-:W-:Y:S05]  /*cf00*/  BSYNC B6 ;  /* 0x0000000000067941 */ /* 0x000fea0003800000 */
.L_x_4387:
        /* <DEDUP_REMOVED lines=18> */
.L_x_4418:
[----:B------:R-:W2:Y:S02]  /*d030*/  LDG.E.U8 R0, [R2.64] ;  /* 0x0000002402007981 */ /* 0x000ea4000c1e1100 */
[----:B--2---:R-:W0:Y:S01]  /*d040*/  I2F.U16 R0, R0 ;  /* 0x0000000000007306 */ /* 0x004e220000101000 */
[----:B------:R-:W-:Y:S05]  /*d050*/  BRA `(.L_x_4420) ;  /* 0x00000ca000007947 */ /* 0x000fea0003800000 */
.L_x_4417:
        /* <DEDUP_REMOVED lines=9> */
.L_x_4422:
[----:B------:R-:W2:Y:S02]  /*d0f0*/  LDG.E R0, [R2.64] ;  /* 0x0000002402007981 */ /* 0x000ea4000c1e1900 */
[----:B--2---:R-:W0:Y:S01]  /*d100*/  I2F R0, R0 ;  /* 0x0000000000007306 */ /* 0x004e220000201400 */
[----:B------:R-:W-:Y:S05]  /*d110*/  BRA `(.L_x_4420) ;  /* 0x00000be000007947 */ /* 0x000fea0003800000 */
.L_x_4421:
[----:B------:R-:W2:Y:S02]  /*d120*/  LDG.E.U16 R0, [R2.64] ;  /* 0x0000002402007981 */ /* 0x000ea4000c1e1500 */
[----:B--2---:R-:W0:Y:S01]  /*d130*/  I2F.S16 R0, R0 ;  /* 0x0000000000007306 */ /* 0x004e220000101400 */
[----:B------:R-:W-:Y:S05]  /*d140*/  BRA `(.L_x_4420) ;  /* 0x00000bb000007947 */ /* 0x000fea0003800000 */
.L_x_4416:
        /* <DEDUP_REMOVED lines=8> */
.L_x_4424:
[----:B------:R-:W2:Y:S02]  /*d1d0*/  LDG.E.U16 R0, [R2.64] ;  /* 0x0000002402007981 */ /* 0x000ea4000c1e1500 */
[----:B--2---:R-:W-:Y:S01]  /*d1e0*/  HADD2.F32 R0, -RZ, R0.H0_H0 ;  /* 0x20000000ff007230 */ /* 0x004fe20000004100 */
[----:B------:R-:W-:Y:S05]  /*d1f0*/  BRA `(.L_x_4420) ;  /* 0x00000b0000007947 */ /* 0x000fea0003800000 */
.L_x_4423:
        /* <DEDUP_REMOVED lines=8> */
.L_x_4426:
[----:B------:R-:W2:Y:S02]  /*d280*/  LDG.E.U16 R0, [R2.64] ;  /* 0x0000002402007981 */ /* 0x000ea4000c1e1500 */
[----:B--2---:R-:W-:Y:S01]  /*d290*/  HADD2.F32 R0, -RZ, R0.H0_H0 ;  /* 0x20000000ff007230 */ /* 0x004fe20000004100 */
[----:B------:R-:W-:Y:S05]  /*d2a0*/  BRA `(.L_x_4420) ;  /* 0x00000a5000007947 */ /* 0x000fea0003800000 */
.L_x_4425:
[----:B------:R-:W2:Y:S02]  /*d2b0*/  LDG.E.64 R2, [R2.64] ;  /* 0x0000002402027981 */ /* 0x000ea4000c1e1b00 */
[----:B--2---:R-:W0:Y:S01]  /*d2c0*/  F2F.F32.F64 R0, R2 ;  /* 0x0000000200007310 */ /* 0x004e220000301000 */
[----:B------:R-:W0:-:S14]  /*d2d0*/  DSETP.GEU.AND P0, PT, |R2|, c[0x2][0x0], PT ;  /* 0x008000000200762a */ /* 0x000e1c0003f0e200 */
[----:B0-----:R-:W-:Y:S01]  /*d2e0*/  @!P0 FMUL R0, R0, 1.175494350822287508e-38 ;  /* 0x0080000000008820 */ /* 0x001fe20000400000 */
[----:B------:R-:W-:Y:S05]  /*d2f0*/  BRA `(.L_x_4420) ;  /* 0x00000a0000007947 */ /* 0x000fea0003800000 */
.L_x_4415:
        /* <DEDUP_REMOVED lines=12> */
.L_x_4429:
[----:B------:R-:W2:Y:S02]  /*d3c0*/  LDG.E.64 R2, [R2.64] ;  /* 0x0000002402027981 */ /* 0x000ea4000c1e1b00 */
[----:B--2---:R-:W0:Y:S01]  /*d3d0*/  F2F.F32.F64 R0, R2 ;  /* 0x0000000200007310 */ /* 0x004e220000301000 */
[----:B------:R-:W0:-:S14]  /*d3e0*/  DSETP.GEU.AND P0, PT, |R2|, c[0x2][0x0], PT ;  /* 0x008000000200762a */ /* 0x000e1c0003f0e200 */
[----:B0-----:R-:W-:Y:S01]  /*d3f0*/  @!P0 FMUL R0, R0, 1.175494350822287508e-38 ;  /* 0x0080000000008820 */ /* 0x001fe20000400000 */
[----:B------:R-:W-:Y:S05]  /*d400*/  BRA `(.L_x_4420) ;  /* 0x000008f000007947 */ /* 0x000fea0003800000 */
.L_x_4428:
        /* <DEDUP_REMOVED lines=26> */
.L_x_4431:
        /* <DEDUP_REMOVED lines=13> */
.L_x_4430:
[----:B------:R-:W2:Y:S02]  /*d680*/  LDG.E.U16 R0, [R2.64] ;  /* 0x0000002402007981 */ /* 0x000ea4000c1e1500 */
[----:B--2---:R-:W-:Y:S01]  /*d690*/  PRMT R0, RZ, 0x5410, R0 ;  /* 0x00005410ff007816 */ /* 0x004fe20000000000 */
[----:B------:R-:W-:Y:S05]  /*d6a0*/  BRA `(.L_x_4420) ;  /* 0x0000065000007947 */ /* 0x000fea0003800000 */
.L_x_4427:
        /* <DEDUP_REMOVED lines=11> */
.L_x_4434:
        /* <DEDUP_REMOVED lines=20> */
.L_x_4436:
[----:B------:R-:W-:Y:S05]  /*d8a0*/  BSYNC B0 ;  /* 0x0000000000007941 */ /* 0x000fea0003800000 */
.L_x_4435:
[----:B------:R-:W-:Y:S01]  /*d8b0*/  LEA R3, R0, 0x3b800000, 0x17 ;  /* 0x3b80000000037811 */ /* 0x000fe200078eb8ff */
[----:B------:R-:W-:-:S05]  /*d8c0*/  IMAD.SHL.U32 R0, R2, 0x100000, RZ ;  /* 0x0010000002007824 */ /* 0x000fca00078e00ff */
[----:B------:R-:W-:Y:S01]  /*d8d0*/  LOP3.LUT R0, R3, R0, R4, 0xfe, !PT ;  /* 0x0000000003007212 */ /* 0x000fe200078efe04 */
[----:B------:R-:W-:Y:S05]  /*d8e0*/  BRA `(.L_x_4420) ;  /* 0x0000041000007947 */ /* 0x000fea0003800000 */
.L_x_4433:
        /* <DEDUP_REMOVED lines=20> */
.L_x_4438:
[----:B------:R-:W-:Y:S05]  /*da30*/  BSYNC B0 ;  /* 0x0000000000007941 */ /* 0x000fea0003800000 */
.L_x_4437:
[----:B------:R-:W-:Y:S01]  /*da40*/  LEA R3, R0, 0x37800000, 0x17 ;  /* 0x3780000000037811 */ /* 0x000fe200078eb8ff */
[----:B------:R-:W-:-:S05]  /*da50*/  IMAD.SHL.U32 R0, R2, 0x200000, RZ ;  /* 0x0020000002007824 */ /* 0x000fca00078e00ff */
[----:B------:R-:W-:Y:S01]  /*da60*/  LOP3.LUT R0, R3, R0, R4, 0xfe, !PT ;  /* 0x0000000003007212 */ /* 0x000fe200078efe04 */
[----:B------:R-:W-:Y:S05]  /*da70*/  BRA `(.L_x_4420) ;  /* 0x0000028000007947 */ /* 0x000fea0003800000 */
.L_x_4432:
        /* <DEDUP_REMOVED lines=14> */
.L_x_4419:
        /* <DEDUP_REMOVED lines=21> */
.L_x_4440:
[----:B------:R-:W2:Y:S02]  /*dcb0*/  LDG.E.64 R2, [R2.64] ;  /* 0x0000002402027981 */ /* 0x000ea4000c1e1b00 */
[----:B--2---:R0:W2:Y:S01]  /*dcc0*/  I2F.U64 R0, R2 ;  /* 0x0000000200007312 */ /* 0x0040a20000301000 */
[----:B------:R-:W-:Y:S05]  /*dcd0*/  BRA `(.L_x_4420) ;  /* 0x0000002000007947 */ /* 0x000fea0003800000 */
.L_x_4439:
[----:B------:R-:W2:Y:S02]  /*dce0*/  LDG.E R0, [R2.64] ;  /* 0x0000002402007981 */ /* 0x000ea4000c1e1900 */
[----:B--2---:R-:W0:Y:S02]  /*dcf0*/  I2F.U32 R0, R0 ;  /* 0x0000000000007306 */ /* 0x004e240000201000 */
.L_x_4420:
[----:B------:R-:W-:Y:S05]  /*dd00*/  BSYNC B6 ;  /* 0x0000000000067941 */ /* 0x000fea0003800000 */
.L_x_4414:
        /* <DEDUP_REMOVED lines=16> */
[----:B0-----:R-:W-:Y:S01]  /*de10*/  STG.E.U8 [R16.64], R3 ;  /* 0x0000000310007986 */ /* 0x001fe2000c101124 */
[----:B------:R-:W-:Y:S05]  /*de20*/  EXIT ;  /* 0x000000000000794d */ /* 0x000fea0003800000 */
.L_x_4444:
[----:B------:R-:W0:Y:S02]  /*de30*/  F2I.S64.TRUNC R2, R3 ;  /* 0x0000000300027311 */ /* 0x000e24000020d900 */
[----:B0-----:R-:W-:Y:S01]  /*de40*/  STG.E.U8 [R16.64], R2 ;  /* 0x0000000210007986 */ /* 0x001fe2000c101124 */
[----:B------:R-:W-:Y:S05]  /*de50*/  EXIT ;  /* 0x000000000000794d */ /* 0x000fea0003800000 */
.L_x_4443:
[----:B------:R-:W-:-:S13]  /*de60*/  ISETP.NE.AND P0, PT, R4, 0x2, PT ;  /* 0x000000020400780c */ /* 0x000fda0003f05270 */
[----:B------:R-:W-:Y:S05]  /*de70*/  @!P0 BRA `(.L_x_4446) ;  /* 0x000000a000008947 */ /* 0x000fea0003800000 */
[----:B------:R-:W-:-:S13]  /*de80*/  ISETP.NE.AND P0, PT, R4, 0x3, PT ;  /* 0x000000030400780c */ /* 0x000fda0003f05270 */
[----:B------:R-:W-:Y:S05]  /*de90*/  @!P0 BRA `(.L_x_4447) ;  /* 0x0000005000008947 */ /* 0x000fea0003800000 */
[----:B------:R-:W-:-:S13]  /*dea0*/  ISETP.NE.AND P0, PT, R4, 0x4, PT ;  /* 0x000000040400780c */ /* 0x000fda0003f05270 */
[----:B------:R-:W-:Y:S05]  /*deb0*/  @P0 BRA `(.L_x_4445) ;  /* 0x00000b4000000947 */ /* 0x000fea0003800000 */
[----:B------:R-:W0:Y:S02]  /*dec0*/  F2I.S64.TRUNC R2, R3 ;  /* 0x0000000300027311 */ /* 0x000e24000020d900 */
[----:B0-----:R-:W-:Y:S01]  /*ded0*/  STG.E.64 [R16.64], R2 ;  /* 0x0000000210007986 */ /* 0x001fe2000c101b24 */
[----:B------:R-:W-:Y:S05]  /*dee0*/  EXIT ;  /* 0x000000000000794d */ /* 0x000fea0003800000 */
.L_x_4447:
[----:B------:R-:W0:Y:S02]  /*def0*/  F2I.TRUNC.NTZ R3, R3 ;  /* 0x0000000300037305 */ /* 0x000e24000020f100 */
[----:B0-----:R-:W-:Y:S01]  /*df00*/  STG.E [R16.64], R3 ;  /* 0x0000000310007986 */ /* 0x001fe2000c101924 */
[----:B------:R-:W-:Y:S05]  /*df10*/  EXIT ;  /* 0x000000000000794d */ /* 0x000fea0003800000 */
.L_x_4446:
[----:B------:R-:W0:Y:S02]  /*df20*/  F2I.TRUNC.NTZ R3, R3 ;  /* 0x0000000300037305 */ /* 0x000e24000020f100 */
[----:B0-----:R-:W-:Y:S01]  /*df30*/  STG.E.U16 [R16.64], R3 ;  /* 0x0000000310007986 */ /* 0x001fe2000c101524 */
[----:B------:R-:W-:Y:S05]  /*df40*/  EXIT ;  /* 0x000000000000794d */ /* 0x000fea0003800000 */
.L_x_4442:
[----:B------:R-:W-:-:S13]  /*df50*/  ISETP.GT.AND P0, PT, R4, 0x6, PT ;  /* 0x000000060400780c */ /* 0x000fda0003f04270 */
[----:B------:R-:W-:Y:S05]  /*df60*/  @P0 BRA `(.L_x_4448) ;  /* 0x0000009000000947 */ /* 0x000fea0003800000 */
[----:B------:R-:W-:-:S13]  /*df70*/  ISETP.NE.AND P0, PT, R4, 0x5, PT ;  /* 0x000000050400780c */ /* 0x000fda0003f05270 */
[----:B------:R-:W-:Y:S05]  /*df80*/  @!P0 BRA `(.L_x_4449) ;  /* 0x0000004000008947 */ /* 0x000fea0003800000 */
[----:B------:R-:W-:-:S13]  /*df90*/  ISETP.NE.AND P0, PT, R4, 0x6, PT ;  /* 0x000000060400780c */ /* 0x000fda0003f05270 */
[----:B------:R-:W-:Y:S05]  /*dfa0*/  @P0 BRA `(.L_x_4445) ;  /* 0x00000a5000000947 */ /* 0x000fea0003800000 */
[----:B------:R-:W-:Y:S01]  /*dfb0*/  STG.E [R16.64], R2 ;  /* 0x0000000210007986 */ /* 0x000fe2000c101924 */
[----:B------:R-:W-:Y:S05]  /*dfc0*/  EXIT ;  /* 0x000000000000794d */ /* 0x000fea0003800000 */
.L_x_4449:
[----:B------:R-:W-:-:S05]  /*dfd0*/  F2FP.PACK_AB R2, RZ, R2 ;  /* 0x00000002ff02723e */ /* 0x000fca00000000ff */
[----:B------:R-:W-:Y:S01]  /*dfe0*/  STG.E.U16 [R16.64], R2 ;  /* 0x0000000210007986 */ /* 0x000fe2000c101524 */
[----:B------:R-:W-:Y:S05]  /*dff0*/  EXIT ;  /* 0x000000000000794d */ /* 0x000fea0003800000 */
.L_x_4448:
[----:B------:R-:W-:-:S13]  /*e000*/  ISETP.NE.AND P0, PT, R4, 0x7, PT ;  /* 0x000000070400780c */ /* 0x000fda0003f05270 */
[----:B------:R-:W-:Y:S05]  /*e010*/  @!P0 BRA `(.L_x_4450) ;  /* 0x000000b000008947 */ /* 0x000fea0003800000 */
[----:B------:R-:W-:-:S13]  /*e020*/  ISETP.NE.AND P0, PT, R4, 0x8, PT ;  /* 0x000000080400780c */ /* 0x000fda0003f05270 */
[----:B------:R-:W-:Y:S05]  /*e030*/  @!P0 BRA `(.L_x_4451) ;  /* 0x0000005000008947 */ /* 0x000fea0003800000 */
[----:B------:R-:W-:-:S13]  /*e040*/  ISETP.NE.AND P0, PT, R4, 0x9, PT ;  /* 0x000000090400780c */ /* 0x000fda0003f05270 */
[----:B------:R-:W-:Y:S05]  /*e050*/  @P0 BRA `(.L_x_4445) ;  /* 0x000009a000000947 */ /* 0x000fea0003800000 */
[----:B------:R-:W-:-:S05]  /*e060*/  IMAD.MOV.U32 R3, RZ, RZ, RZ ;  /* 0x000000ffff037224 */ /* 0x000fca00078e00ff */
[----:B------:R-:W-:Y:S01]  /*e070*/  STG.E.64 [R16.64], R2 ;  /* 0x0000000210007986 */ /* 0x000fe2000c101b24 */
[----:B------:R-:W-:Y:S05]  /*e080*/  EXIT ;  /* 0x000000000000794d */ /* 0x000fea0003800000 */
.L_x_4451:
[----:B------:R-:W-:-:S04]  /*e090*/  F2FP.PACK_AB R3, RZ, R2 ;  /* 0x00000002ff03723e */ /* 0x000fc800000000ff */
[----:B------:R-:W-:-:S05]  /*e0a0*/  PRMT R3, R3, 0x5410, RZ ;  /* 0x0000541003037816 */ /* 0x000fca00000000ff */
[----:B------:R-:W-:Y:S01]  /*e0b0*/  STG.E [R16.64], R3 ;  /* 0x0000000310007986 */ /* 0x000fe2000c101924 */
[----:B------:R-:W-:Y:S05]  /*e0c0*/  EXIT ;  /* 0x000000000000794d */ /* 0x000fea0003800000 */
.L_x_4450:
[----:B------:R-:W-:-:S06]  /*e0d0*/  FMUL.FTZ R2, R2, 1 ;  /* 0x3f80000002027820 */ /* 0x000fcc0000410000 */
[----:B------:R-:W0:Y:S02]  /*e0e0*/  F2F.F64.F32 R2, R2 ;  /* 0x0000000200027310 */ /* 0x000e240000201800 */
[----:B0-----:R-:W-:Y:S01]  /*e0f0*/  STG.E.64 [R16.64], R2 ;  /* 0x0000000210007986 */ /* 0x001fe2000c101b24 */
[----:B------:R-:W-:Y:S05]  /*e100*/  EXIT ;  /* 0x000000000000794d */ /* 0x000fea0003800000 */
.L_x_4441:
        /* <DEDUP_REMOVED lines=10> */
[----:B------:R-:W-:Y:S01]  /*e1b0*/  STG.E.U8 [R16.64], R3 ;  /* 0x0000000310007986 */ /* 0x000fe2000c101124 */
[----:B------:R-:W-:Y:S05]  /*e1c0*/  EXIT ;  /* 0x000000000000794d */ /* 0x000fea0003800000 */
.L_x_4454:
[----:B------:R-:W-:Y:S01]  /*e1d0*/  FMUL.FTZ R4, R2, 1 ;  /* 0x3f80000002047820 */ /* 0x000fe20000410000 */
[----:B------:R-:W-:-:S05]  /*e1e0*/  CS2R R6, SRZ ;  /* 0x0000000000067805 */ /* 0x000fca000001ff00 */
[----:B------:R-:W0:Y:S02]  /*e1f0*/  F2F.F64.F32 R4, R4 ;  /* 0x0000000400047310 */ /* 0x000e240000201800 */
[----:B0-----:R-:W-:Y:S01]  /*e200*/  STG.E.128 [R16.64], R4 ;  /* 0x0000000410007986 */ /* 0x001fe2000c101d24 */
[----:B------:R-:W-:Y:S05]  /*e210*/  EXIT ;  /* 0x000000000000794d */ /* 0x000fea0003800000 */
.L_x_4453:
        /* <DEDUP_REMOVED lines=20> */
.L_x_4458:
[----:B------:R-:W-:Y:S05]  /*e360*/  BSYNC B0 ;  /* 0x0000000000007941 */ /* 0x000fea0003800000 */
.L_x_4457:
[----:B------:R-:W-:-:S05]  /*e370*/  LOP3.LUT R5, R0, R5, RZ, 0xfc, !PT ;  /* 0x0000000500057212 */ /* 0x000fca00078efcff */
[----:B------:R-:W-:Y:S01]  /*e380*/  STG.E.U8 [R16.64], R5 ;  /* 0x0000000510007986 */ /* 0x000fe2000c101124 */
[----:B------:R-:W-:Y:S05]  /*e390*/  EXIT ;  /* 0x000000000000794d */ /* 0x000fea0003800000 */
.L_x_4456:
        /* <DEDUP_REMOVED lines=12> */
.L_x_4460:
[----:B------:R-:W-:Y:S01]  /*e460*/  IMAD.MOV.U32 R0, RZ, RZ, 0x7f ;  /* 0x0000007fff007424 */ /* 0x000fe200078e00ff */
[----:B------:R-:W-:-:S04]  /*e470*/  ISETP.GT.U32.AND P0, PT, R4, 0x7f800000, PT ;  /* 0x7f8000000400780c */ /* 0x000fc80003f04070 */
[----:B------:R-:W-:-:S04]  /*e480*/  SEL R0, R0, 0x7c, P0 ;  /* 0x0000007c00007807 */ /* 0x000fc80000000000 */
.L_x_4461:
[----:B------:R-:W-:Y:S05]  /*e490*/  BSYNC B0 ;  /* 0x0000000000007941 */ /* 0x000fea0003800000 */
.L_x_4459:
[----:B------:R-:W-:-:S04]  /*e4a0*/  LOP3.LUT R2, R2, 0x80000000, RZ, 0xc0, !PT ;  /* 0x8000000002027812 */ /* 0x000fc800078ec0ff */
[----:B------:R-:W-:-:S04]  /*e4b0*/  SHF.R.U32.HI R3, RZ, 0x18, R2 ;  /* 0x00000018ff037819 */ /* 0x000fc80000011602 */
[----:B------:R-:W-:-:S05]  /*e4c0*/  LOP3.LUT R3, R0, R3, RZ, 0xfc, !PT ;  /* 0x0000000300037212 */ /* 0x000fca00078efcff */
[----:B------:R-:W-:Y:S01]  /*e4d0*/  STG.E.U8 [R16.64], R3 ;  /* 0x0000000310007986 */ /* 0x000fe2000c101124 */
[----:B------:R-:W-:Y:S05]  /*e4e0*/  EXIT ;  /* 0x000000000000794d */ /* 0x000fea0003800000 */
.L_x_4455:
[----:B------:R-:W-:-:S05]  /*e4f0*/  F2FP.BF16.PACK_AB R2, RZ, R2 ;  /* 0x00000002ff02723e */ /* 0x000fca00000010ff */
[----:B------:R-:W-:Y:S01]  /*e500*/  STG.E.U16 [R16.64], R2 ;  /* 0x0000000210007986 */ /* 0x000fe2000c101524 */
[----:B------:R-:W-:Y:S05]  /*e510*/  EXIT ;  /* 0x000000000000794d */ /* 0x000fea0003800000 */
.L_x_4452:
        /* <DEDUP_REMOVED lines=9> */
[----:B0-----:R-:W-:Y:S01]  /*e5b0*/  STG.E.U16 [R16.64], R3 ;  /* 0x0000000310007986 */ /* 0x001fe2000c101524 */
[----:B------:R-:W-:Y:S05]  /*e5c0*/  EXIT ;  /* 0x000000000000794d */ /* 0x000fea0003800000 */
.L_x_4464:
        /* <DEDUP_REMOVED lines=16> */
.L_x_4467:
[----:B------:R-:W-:-:S04]  /*e6d0*/  LOP3.LUT R2, R2, 0x80000000, RZ, 0xc0, !PT ;  /* 0x8000000002027812 */ /* 0x000fc800078ec0ff */
[----:B------:R-:W-:-:S04]  /*e6e0*/  SHF.R.U32.HI R3, RZ, 0x18, R2 ;  /* 0x00000018ff037819 */ /* 0x000fc80000011602 */
[----:B------:R-:W-:-:S04]  /*e6f0*/  LOP3.LUT R0, R0, R3, RZ, 0xfc, !PT ;  /* 0x0000000300007212 */ /* 0x000fc800078efcff */
[----:B------:R-:W-:Y:S02]  /*e700*/  PRMT R8, R0, 0x7610, R8 ;  /* 0x0000761000087816 */ /* 0x000fe40000000008 */
.L_x_4466:
[----:B------:R-:W-:Y:S05]  /*e710*/  BSYNC B0 ;  /* 0x0000000000007941 */ /* 0x000fea0003800000 */
.L_x_4465:
[----:B------:R-:W-:Y:S01]  /*e720*/  STG.E.U8 [R16.64], R8 ;  /* 0x0000000810007986 */ /* 0x000fe2000c101124 */
[----:B------:R-:W-:Y:S05]  /*e730*/  EXIT ;  /* 0x000000000000794d */ /* 0x000fea0003800000 */
.L_x_4463:
        /* <DEDUP_REMOVED lines=16> */
.L_x_4470:
[----:B------:R-:W-:-:S04]  /*e840*/  LOP3.LUT R2, R2, 0x80000000, RZ, 0xc0, !PT ;  /* 0x8000000002027812 */ /* 0x000fc800078ec0ff */
[----:B------:R-:W-:-:S04]  /*e850*/  SHF.R.U32.HI R3, RZ, 0x18, R2 ;  /* 0x00000018ff037819 */ /* 0x000fc80000011602 */
[----:B------:R-:W-:-:S04]  /*e860*/  LOP3.LUT R0, R0, R3, RZ, 0xfc, !PT ;  /* 0x0000000300007212 */ /* 0x000fc800078efcff */
[----:B------:R-:W-:Y:S02]  /*e870*/  PRMT R8, R0, 0x7610, R8 ;  /* 0x0000761000087816 */ /* 0x000fe40000000008 */
.L_x_4469:
[----:B------:R-:W-:Y:S05]  /*e880*/  BSYNC B0 ;  /* 0x0000000000007941 */ /* 0x000fea0003800000 */
.L_x_4468:
[----:B------:R-:W-:Y:S01]  /*e890*/  STG.E.U8 [R16.64], R8 ;  /* 0x0000000810007986 */ /* 0x000fe2000c101124 */
[----:B------:R-:W-:Y:S05]  /*e8a0*/  EXIT ;  /* 0x000000000000794d */ /* 0x000fea0003800000 */
.L_x_4462:
        /* <DEDUP_REMOVED lines=21> */
.L_x_4445:
        /* <DEDUP_REMOVED lines=20> */
.L_x_4472:
[----:B------:R-:W0:Y:S02]  /*eb40*/  F2I.U64.TRUNC R2, R3 ;  /* 0x0000000300027311 */ /* 0x000e24000020d800 */
[----:B0-----:R-:W-:Y:S01]  /*eb50*/  STG.E.64 [R16.64], R2 ;  /* 0x0000000210007986 */ /* 0x001fe2000c101b24 */
[----:B------:R-:W-:Y:S05]  /*eb60*/  EXIT ;  /* 0x000000000000794d */ /* 0x000fea0003800000 */
.L_x_4471:
[----:B------:R-:W0:Y:S02]  /*eb70*/  F2I.U32.TRUNC.NTZ R3, R3 ;  /* 0x0000000300037305 */ /* 0x000e24000020f000 */
[----:B0-----:R-:W-:Y:S01]  /*eb80*/  STG.E [R16.64], R3 ;  /* 0x0000000310007986 */ /* 0x001fe2000c101924 */
[----:B------:R-:W-:Y:S05]  /*eb90*/  EXIT ;  /* 0x000000000000794d */ /* 0x000fea0003800000 */
.L_x_4473:
        /* <DEDUP_REMOVED lines=14> */
.L_x_21477:


//--------------------- .text._ZN2at6native27unrolled_elementwise_kernelINS0_13BinaryFunctorIfffZZZNS0_15binary_internal21div_trunc_kernel_cudaERNS_18TensorIteratorBaseEENKUlvE1_clEvENKUlvE0_clEvEUlffE_EESt5arrayIPcLm3EELi4E23TrivialOffsetCalculatorILi2EjESD_ILi1EjENS0_6memory12LoadWithCastILi2EEENSG_13StoreWithCastILi1EEEEEviT_T0_T2_T3_T4_T5_ --------------------------
	.section	.text._ZN2at6native27unrolled_elementwise_kernelINS0_13BinaryFunctorIfffZZZNS0_15binary_internal21div_trunc_kernel_cudaERNS_18TensorIteratorBaseEENKUlvE1_clEvENKUlvE0_clEvEUlffE_EESt5arrayIPcLm3EELi4E23TrivialOffsetCalculatorILi2EjESD_ILi1EjENS0_6memory12LoadWithCastILi2EEENSG_13StoreWithCastILi1EEEEEviT_T0_T2_T3_T4_T5_,"ax",@progbits
	.sectioninfo	@"SHI_REGISTERS=32"
	.align	128
        .global         _ZN2at6native27unrolled_elementwise_kernelINS0_13BinaryFunctorIfffZZZNS0_15binary_internal21div_trunc_kernel_cudaERNS_18TensorIteratorBaseEENKUlvE1_clEvENKUlvE0_clEvEUlffE_EESt5arrayIPcLm3EELi4E23TrivialOffsetCalculatorILi2EjESD_ILi1EjENS0_6memory12LoadWithCastILi2EEENSG_13StoreWithCastILi1EEEEEviT_T0_T2_T3_T4_T5_
        .type           _ZN2at6native27unrolled_elementwise_kernelINS0_13BinaryFunctorIfffZZZNS0_15binary_internal21div_trunc_kernel_cudaERNS_18TensorIteratorBaseEENKUlvE1_clEvENKUlvE0_clEvEUlffE_EESt5arrayIPcLm3EELi4E23TrivialOffsetCalculatorILi2EjESD_ILi1EjENS0_6memory12LoadWithCastILi2EEENSG_13StoreWithCastILi1EEEEEviT_T0_T2_T3_T4_T5_,@function
        .size           _ZN2at6native27unrolled_elementwise_kernelINS0_13BinaryFunctorIfffZZZNS0_15binary_internal21div_trunc_kernel_cudaERNS_18TensorIteratorBaseEENKUlvE1_clEvENKUlvE0_clEvEUlffE_EESt5arrayIPcLm3EELi4E23TrivialOffsetCalculatorILi2EjESD_ILi1EjENS0_6memory12LoadWithCastILi2EEENSG_13StoreWithCastILi1EEEEEviT_T0_T2_T3_T4_T5_,(.L_x_21478 - _ZN2at6native27unrolled_elementwise_kernelINS0_13BinaryFunctorIfffZZZNS0_15binary_internal21div_trunc_kernel_cudaERNS_18TensorIteratorBaseEENKUlvE1_clEvENKUlvE0_clEvEUlffE_EESt5arrayIPcLm3EELi4E23TrivialOffsetCalculatorILi2EjESD_ILi1EjENS0_6memory12LoadWithCastILi2EEENSG_13StoreWithCastILi1EEEEEviT_T0_T2_T3_T4_T5_)
        .other          _ZN2at6native27unrolled_elementwise_kernelINS0_13BinaryFunctorIfffZZZNS0_15binary_internal21div_trunc_kernel_cudaERNS_18TensorIteratorBaseEENKUlvE1_clEvENKUlvE0_clEvEUlffE_EESt5arrayIPcLm3EELi4E23TrivialOffsetCalculatorILi2EjESD_ILi1EjENS0_6memory12LoadWithCastILi2EEENSG_13StoreWithCastILi1EEEEEviT_T0_T2_T3_T4_T5_,@"STO_CUDA_ENTRY STV_DEFAULT"
_ZN2at6native27unrolled_elementwise_kernelINS0_13BinaryFunctorIfffZZZNS0_15binary_internal21div_trunc_kernel_cudaERNS_18TensorIteratorBaseEENKUlvE1_clEvENKUlvE0_clEvEUlffE_EESt5arrayIPcLm3EELi4E23TrivialOffsetCalculatorILi2EjESD_ILi1EjENS0_6memory12LoadWithCastILi2EEENSG_13StoreWithCastILi1EEEEEviT_T0_T2_T3_T4_T5_:
.text._ZN2at6native27unrolled_elementwise_kernelINS0_13BinaryFunctorIfffZZZNS0_15binary_internal21div_trunc_kernel_cudaERNS_18TensorIteratorBaseEENKUlvE1_clEvENKUlvE0_clEvEUlffE_EESt5arrayIPcLm3EELi4E23TrivialOffsetCalculatorILi2EjESD_ILi1EjENS0_6memory12LoadWithCastILi2EEENSG_13StoreWithCastILi1EEEEEviT_T0_T2_T3_T4_T5_:
[----:B------:R-:W-:Y:S02]  /*0000*/  IMAD.MOV.U32 R1, RZ, RZ, c[0x0][0x28] ;  /* 0x00000a00ff017624 */ /* 0x000fe400078e00ff */
[----:B------:R-:W0:Y:S01]  /*0010*/  S2R R2, SR_CTAID.X ;  /* 0x0000000000027919 */ /* 0x000e220000002500 */
[----:B------:R-:W-:Y:S01]  /*0020*/  IMAD.MOV.U32 R19, RZ, RZ, -0x200 ;  /* 0xfffffe00ff137424 */ /* 0x000fe200078e00ff */
[----:B------:R-:W1:Y:S01]  /*0030*/  LDC.U8 R28, c[0x0][0x184] ;  /* 0x00006100ff1c7b82 */ /* 0x000e620000000000 */
[----:B------:R-:W-:Y:S01]  /*0040*/  ULDC.64 UR36, c[0x0][0x118] ;  /* 0x0000460000247ab9 */ /* 0x000fe20000000a00 */
[----:B------:R-:W2:Y:S01]  /*0050*/  S2R R24, SR_TID.X ;  /* 0x0000000000187919 */ /* 0x000ea20000002100 */
[----:B------:R-:W-:Y:S01]  /*0060*/  BSSY B7, `(.L_x_4474) ;  /* 0x00001cc000077945 */ /* 0x000fe20003800000 */
[----:B------:R-:W-:Y:S02]  /*0070*/  IMAD.MOV.U32 R23, RZ, RZ, RZ ;  /* 0x000000ffff177224 */ /* 0x000fe400078e00ff */
[----:B------:R-:W-:Y:S02]  /*0080*/  IMAD.MOV.U32 R27, RZ, RZ, RZ ;  /* 0x000000ffff1b7224 */ /* 0x000fe400078e00ff */
[----:B------:R-:W3:Y:S01]  /*0090*/  LDC.U8 R26, c[0x0][0x185] ;  /* 0x00006140ff1a7b82 */ /* 0x000ee20000000000 */
[----:B------:R-:W-:-:S02]  /*00a0*/  IMAD.MOV.U32 R29, RZ, RZ, RZ ;  /* 0x000000ffff1d7224 */ /* 0x000fc400078e00ff */
[----:B0-----:R-:W-:-:S05]  /*00b0*/  IMAD R19, R2, R19, c[0x0][0x160] ;  /* 0x0000580002137624 */ /* 0x001fca00078e0213 */
[----:B--2---:R-:W-:-:S13]  /*00c0*/  ISETP.GE.AND P0, PT, R24, R19, PT ;  /* 0x000000131800720c */ /* 0x004fda0003f06270 */
[----:B------:R-:W-:Y:S05]  /*00d0*/  @P0 BRA `(.L_x_4475) ;  /* 0x00001c4000000947 */ /* 0x000fea0003800000 */
[----:B-1-3--:R-:W-:Y:S01]  /*00e0*/  PRMT R0, R28, 0x9910, RZ ;  /* 0x000099101c007816 */ /* 0x00afe200000000ff */
[----:B------:R-:W-:Y:S01]  /*00f0*/  IMAD R24, R2, 0x200, R24 ;  /* 0x0000020002187824 */ /* 0x000fe200078e0218 */
[----:B------:R-:W-:Y:S02]  /*0100*/  BSSY B6, `(.L_x_4476) ;  /* 0x00000df000067945 */ /* 0x000fe40003800000 */
        /* <DEDUP_REMOVED lines=16> */
.L_x_4480:
[----:B------:R-:W2:Y:S02]  /*0210*/  LDG.E.U8 R4, [R4.64] ;  /* 0x0000002404047981 */ /* 0x000ea4000c1e1100 */
[----:B--2---:R0:W1:Y:S01]  /*0220*/  I2F.U16 R27, R4 ;  /* 0x00000004001b7306 */ /* 0x0040620000101000 */
[----:B------:R-:W-:Y:S05]  /*0230*/  BRA `(.L_x_4482) ;  /* 0x00000cb000007947 */ /* 0x000fea0003800000 */
.L_x_4479:
        /* <DEDUP_REMOVED lines=9> */
.L_x_4484:
[----:B------:R-:W2:Y:S02]  /*02d0*/  LDG.E R4, [R4.64] ;  /* 0x0000002404047981 */ /* 0x000ea4000c1e1900 */
[----:B--2---:R0:W1:Y:S01]  /*02e0*/  I2F R27, R4 ;  /* 0x00000004001b7306 */ /* 0x0040620000201400 */
[----:B------:R-:W-:Y:S05]  /*02f0*/  BRA `(.L_x_4482) ;  /* 0x00000bf000007947 */ /* 0x000fea0003800000 */
.L_x_4483:
[----:B------:R-:W2:Y:S02]  /*0300*/  LDG.E.U16 R4, [R4.64] ;  /* 0x0000002404047981 */ /* 0x000ea4000c1e1500 */
[----:B--2---:R0:W1:Y:S01]  /*0310*/  I2F.S16 R27, R4 ;  /* 0x00000004001b7306 */ /* 0x0040620000101400 */
[----:B------:R-:W-:Y:S05]  /*0320*/  BRA `(.L_x_4482) ;  /* 0x00000bc000007947 */ /* 0x000fea0003800000 */
.L_x_4478:
        /* <DEDUP_REMOVED lines=8> */
.L_x_4486:
[----:B------:R-:W2:Y:S02]  /*03b0*/  LDG.E.U16 R4, [R4.64] ;  /* 0x0000002404047981 */ /* 0x000ea4000c1e1500 */
[----:B--2---:R-:W-:Y:S01]  /*03c0*/  HADD2.F32 R27, -RZ, R4.H0_H0 ;  /* 0x20000004ff1b7230 */ /* 0x004fe20000004100 */
[----:B------:R-:W-:Y:S05]  /*03d0*/  BRA `(.L_x_4482) ;  /* 0x00000b1000007947 */ /* 0x000fea0003800000 */
.L_x_4485:
        /* <DEDUP_REMOVED lines=8> */
.L_x_4488:
[----:B------:R-:W2:Y:S02]  /*0460*/  LDG.E.U16 R4, [R4.64] ;  /* 0x0000002404047981 */ /* 0x000ea4000c1e1500 */
[----:B--2---:R-:W-:Y:S01]  /*0470*/  HADD2.F32 R27, -RZ, R4.H0_H0 ;  /* 0x20000004ff1b7230 */ /* 0x004fe20000004100 */
[----:B------:R-:W-:Y:S05]  /*0480*/  BRA `(.L_x_4482) ;  /* 0x00000a6000007947 */ /* 0x000fea0003800000 */
.L_x_4487:
[----:B------:R-:W2:Y:S02]  /*0490*/  LDG.E.64 R4, [R4.64] ;  /* 0x0000002404047981 */ /* 0x000ea4000c1e1b00 */
[----:B--2---:R-:W0:Y:S01]  /*04a0*/  F2F.F32.F64 R27, R4 ;  /* 0x00000004001b7310 */ /* 0x004e220000301000 */
[----:B------:R-:W0:-:S14]  /*04b0*/  DSETP.GEU.AND P0, PT, |R4|, c[0x2][0x0], PT ;  /* 0x008000000400762a */ /* 0x000e1c0003f0e200 */
[----:B0-----:R-:W-:Y:S01]  /*04c0*/  @!P0 FMUL R27, R27, 1.175494350822287508e-38 ;  /* 0x008000001b1b8820 */ /* 0x001fe20000400000 */
[----:B------:R-:W-:Y:S05]  /*04d0*/  BRA `(.L_x_4482) ;  /* 0x00000a1000007947 */ /* 0x000fea0003800000 */
.L_x_4477:
        /* <DEDUP_REMOVED lines=12> */
.L_x_4491:
[----:B------:R-:W2:Y:S02]  /*05a0*/  LDG.E.64 R4, [R4.64] ;  /* 0x0000002404047981 */ /* 0x000ea4000c1e1b00 */
[----:B--2---:R-:W0:Y:S01]  /*05b0*/  F2F.F32.F64 R27, R4 ;  /* 0x00000004001b7310 */ /* 0x004e220000301000 */
[----:B------:R-:W0:-:S14]  /*05c0*/  DSETP.GEU.AND P0, PT, |R4|, c[0x2][0x0], PT ;  /* 0x008000000400762a */ /* 0x000e1c0003f0e200 */
[----:B0-----:R-:W-:Y:S01]  /*05d0*/  @!P0 FMUL R27, R27, 1.175494350822287508e-38 ;  /* 0x008000001b1b8820 */ /* 0x001fe20000400000 */
[----:B------:R-:W-:Y:S05]  /*05e0*/  BRA `(.L_x_4482) ;  /* 0x0000090000007947 */ /* 0x000fea0003800000 */
.L_x_4490:
        /* <DEDUP_REMOVED lines=24> */
[----:B------:R-:W-:Y:S01]  /*0770*/  LOP3.LUT R27, R6, 0x80000000, R27, 0xf8, !PT ;  /* 0x80000000061b7812 */ /* 0x000fe200078ef81b */
[----:B------:R-:W-:Y:S05]  /*0780*/  BRA `(.L_x_4482) ;  /* 0x0000076000007947 */ /* 0x000fea0003800000 */
.L_x_4493:
[----:B------:R-:W2:Y:S02]  /*0790*/  LDG.E.U8 R4, [R4.64] ;  /* 0x0000002404047981 */ /* 0x000ea4000c1e1100 */
[----:B--2---:R-:W-:-:S05]  /*07a0*/  IMAD.SHL.U32 R0, R4, 0x2000000, RZ ;  /* 0x0200000004007824 */ /* 0x004fca00078e00ff */
[----:B------:R-:W-:-:S13]  /*07b0*/  ISETP.GE.U32.AND P0, PT, R0, 0x8000000, PT ;  /* 0x080000000000780c */ /* 0x000fda0003f06070 */
[C---:B------:R-:W-:Y:S02]  /*07c0*/  @P0 IMAD.SHL.U32 R3, R4.reuse, 0x200000, RZ ;  /* 0x0020000004030824 */ /* 0x040fe400078e00ff */
[----:B------:R-:W-:-:S03]  /*07d0*/  @!P0 IMAD.SHL.U32 R0, R4, 0x100, RZ ;  /* 0x0000010004008824 */ /* 0x000fc600078e00ff */
[----:B------:R-:W-:Y:S02]  /*07e0*/  @P0 LOP3.LUT R3, R3, 0xfe00000, RZ, 0xc0, !PT ;  /* 0x0fe0000003030812 */ /* 0x000fe400078ec0ff */
        /* <DEDUP_REMOVED lines=8> */
.L_x_4492:
[----:B------:R-:W2:Y:S02]  /*0870*/  LDG.E.U16 R4, [R4.64] ;  /* 0x0000002404047981 */ /* 0x000ea4000c1e1500 */
[----:B--2---:R-:W-:Y:S01]  /*0880*/  PRMT R27, RZ, 0x5410, R4 ;  /* 0x00005410ff1b7816 */ /* 0x004fe20000000004 */
[----:B------:R-:W-:Y:S05]  /*0890*/  BRA `(.L_x_4482) ;  /* 0x0000065000007947 */ /* 0x000fea0003800000 */
.L_x_4489:
        /* <DEDUP_REMOVED lines=11> */
.L_x_4496:
        /* <DEDUP_REMOVED lines=20> */
.L_x_4498:
[----:B------:R-:W-:Y:S05]  /*0a90*/  BSYNC B0 ;  /* 0x0000000000007941 */ /* 0x000fea0003800000 */
.L_x_4497:
[----:B------:R-:W-:Y:S01]  /*0aa0*/  IMAD.SHL.U32 R3, R3, 0x100000, RZ ;  /* 0x0010000003037824 */ /* 0x000fe200078e00ff */
[----:B------:R-:W-:-:S04]  /*0ab0*/  LEA R0, R0, 0x3b800000, 0x17 ;  /* 0x3b80000000007811 */ /* 0x000fc800078eb8ff */
[----:B------:R-:W-:Y:S01]  /*0ac0*/  LOP3.LUT R27, R0, R3, R27, 0xfe, !PT ;  /* 0x00000003001b7212 */ /* 0x000fe200078efe1b */
[----:B------:R-:W-:Y:S05]  /*0ad0*/  BRA `(.L_x_4482) ;  /* 0x0000041000007947 */ /* 0x000fea0003800000 */
.L_x_4495:
        /* <DEDUP_REMOVED lines=20> */
.L_x_4500:
[----:B------:R-:W-:Y:S05]  /*0c20*/  BSYNC B0 ;  /* 0x0000000000007941 */ /* 0x000fea0003800000 */
.L_x_4499:
[----:B------:R-:W-:Y:S01]  /*0c30*/  IMAD.SHL.U32 R3, R3, 0x200000, RZ ;  /* 0x0020000003037824 */ /* 0x000fe200078e00ff */
[----:B------:R-:W-:-:S04]  /*0c40*/  LEA R0, R0, 0x37800000, 0x17 ;  /* 0x3780000000007811 */ /* 0x000fc800078eb8ff */
[----:B------:R-:W-:Y:S01]  /*0c50*/  LOP3.LUT R27, R0, R3, R27, 0xfe, !PT ;  /* 0x00000003001b7212 */ /* 0x000fe200078efe1b */
[----:B------:R-:W-:Y:S05]  /*0c60*/  BRA `(.L_x_4482) ;  /* 0x0000028000007947 */ /* 0x000fea0003800000 */
.L_x_4494:
        /* <DEDUP_REMOVED lines=14> */
.L_x_4481:
        /* <DEDUP_REMOVED lines=21> */
.L_x_4502:
[----:B------:R-:W2:Y:S02]  /*0ea0*/  LDG.E.64 R4, [R4.64] ;  /* 0x0000002404047981 */ /* 0x000ea4000c1e1b00 */
[----:B--2---:R0:W1:Y:S01]  /*0eb0*/  I2F.U64 R27, R4 ;  /* 0x00000004001b7312 */ /* 0x0040620000301000 */
[----:B------:R-:W-:Y:S05]  /*0ec0*/  BRA `(.L_x_4482) ;  /* 0x0000002000007947 */ /* 0x000fea0003800000 */
.L_x_4501:
[----:B------:R-:W2:Y:S02]  /*0ed0*/  LDG.E R4, [R4.64] ;  /* 0x0000002404047981 */ /* 0x000ea4000c1e1900 */
[----:B--2---:R0:W1:Y:S02]  /*0ee0*/  I2F.U32 R27, R4 ;  /* 0x00000004001b7306 */ /* 0x0040640000201000 */
.L_x_4482:
[----:B------:R-:W-:Y:S05]  /*0ef0*/  BSYNC B6 ;  /* 0x0000000000067941 */ /* 0x000fea0003800000 */
.L_x_4476:
[----:B------:R-:W-:Y:S01]  /*0f00*/  PRMT R0, R26, 0x9910, RZ ;  /* 0x000099101a007816 */ /* 0x000fe200000000ff */
[----:B0-----:R-:W-:Y:S01]  /*0f10*/  IMAD R4, R24, c[0x0][0x18c], RZ ;  /* 0x0000630018047a24 */ /* 0x001fe200078e02ff */
[----:B------:R-:W-:Y:S02]  /*0f20*/  BSSY B6, `(.L_x_4503) ;  /* 0x00000dd000067945 */ /* 0x000fe40003800000 */
[----:B------:R-:W-:-:S02]  /*0f30*/  ISETP.GT.AND P0, PT, R0, 0x9, PT ;  /* 0x000000090000780c */ /* 0x000fc40003f04270 */
        /* <DEDUP_REMOVED lines=12> */
[----:B--2---:R0:W2:Y:S01]  /*1000*/  I2F.S16 R29, R4 ;  /* 0x00000004001d7306 */ /* 0x0040a20000101400 */
[----:B------:R-:W-:Y:S05]  /*1010*/  BRA `(.L_x_4509) ;  /* 0x00000cd000007947 */ /* 0x000fea0003800000 */
.L_x_4507:
[----:B------:R-:W2:Y:S02]  /*1020*/  LDG.E.U8 R4, [R4.64] ;  /* 0x0000002404047981 */ /* 0x000ea4000c1e1100 */
[----:B--2---:R0:W2:Y:S01]  /*1030*/  I2F.U16 R29, R4 ;  /* 0x00000004001d7306 */ /* 0x0040a20000101000 */
[----:B------:R-:W-:Y:S05]  /*1040*/  BRA `(.L_x_4509) ;  /* 0x00000ca000007947 */ /* 0x000fea0003800000 */
.L_x_4506:
        /* <DEDUP_REMOVED lines=9> */
.L_x_4511:
[----:B------:R-:W2:Y:S02]  /*10e0*/  LDG.E R4, [R4.64] ;  /* 0x0000002404047981 */ /* 0x000ea4000c1e1900 */
[----:B--2---:R0:W2:Y:S01]  /*10f0*/  I2F R29, R4 ;  /* 0x00000004001d7306 */ /* 0x0040a20000201400 */
[----:B------:R-:W-:Y:S05]  /*1100*/  BRA `(.L_x_4509) ;  /* 0x00000be000007947 */ /* 0x000fea0003800000 */
.L_x_4510:
[----:B------:R-:W2:Y:S02]  /*1110*/  LDG.E.U16 R4, [R4.64] ;  /* 0x0000002404047981 */ /* 0x000ea4000c1e1500 */
[----:B--2---:R0:W2:Y:S01]  /*1120*/  I2F.S16 R29, R4 ;  /* 0x00000004001d7306 */ /* 0x0040a20000101400 */
[----:B------:R-:W-:Y:S05]  /*1130*/  BRA `(.L_x_4509) ;  /* 0x00000bb000007947 */ /* 0x000fea0003800000 */
.L_x_4505:
        /* <DEDUP_REMOVED lines=8> */
.L_x_4513:
[----:B------:R-:W2:Y:S02]  /*11c0*/  LDG.E.U16 R4, [R4.64] ;  /* 0x0000002404047981 */ /* 0x000ea4000c1e1500 */
[----:B--2---:R-:W-:Y:S01]  /*11d0*/  HADD2.F32 R29, -RZ, R4.H0_H0 ;  /* 0x20000004ff1d7230 */ /* 0x004fe20000004100 */
[----:B------:R-:W-:Y:S05]  /*11e0*/  BRA `(.L_x_4509) ;  /* 0x00000b0000007947 */ /* 0x000fea0003800000 */
.L_x_4512:
        /* <DEDUP_REMOVED lines=8> */
.L_x_4515:
[----:B------:R-:W2:Y:S02]  /*1270*/  LDG.E.U16 R4, [R4.64] ;  /* 0x0000002404047981 */ /* 0x000ea4000c1e1500 */
[----:B--2---:R-:W-:Y:S01]  /*1280*/  HADD2.F32 R29, -RZ, R4.H0_H0 ;  /* 0x20000004ff1d7230 */ /* 0x004fe20000004100 */
[----:B------:R-:W-:Y:S05]  /*1290*/  BRA `(.L_x_4509) ;  /* 0x00000a5000007947 */ /* 0x000fea0003800000 */
.L_x_4514:
[----:B------:R-:W2:Y:S02]  /*12a0*/  LDG.E.64 R4, [R4.64] ;  /* 0x0000002404047981 */ /* 0x000ea4000c1e1b00 */
[----:B--2---:R-:W0:Y:S01]  /*12b0*/  F2F.F32.F64 R29, R4 ;  /* 0x00000004001d7310 */ /* 0x004e220000301000 */
[----:B------:R-:W0:-:S14]  /*12c0*/  DSETP.GEU.AND P0, PT, |R4|, c[0x2][0x0], PT ;  /* 0x008000000400762a */ /* 0x000e1c0003f0e200 */
[----:B0-----:R-:W-:Y:S01]  /*12d0*/  @!P0 FMUL R29, R29, 1.175494350822287508e-38 ;  /* 0x008000001d1d8820 */ /* 0x001fe20000400000 */
[----:B------:R-:W-:Y:S05]  /*12e0*/  BRA `(.L_x_4509) ;  /* 0x00000a0000007947 */ /* 0x000fea0003800000 */
.L_x_4504:
        /* <DEDUP_REMOVED lines=12> */
.L_x_4518:
[----:B------:R-:W2:Y:S02]  /*13b0*/  LDG.E.64 R4, [R4.64] ;  /* 0x0000002404047981 */ /* 0x000ea4000c1e1b00 */
[----:B--2---:R-:W0:Y:S01]  /*13c0*/  F2F.F32.F64 R29, R4 ;  /* 0x00000004001d7310 */ /* 0x004e220000301000 */
[----:B------:R-:W0:-:S14]  /*13d0*/  DSETP.GEU.AND P0, PT, |R4|, c[0x2][0x0], PT ;  /* 0x008000000400762a */ /* 0x000e1c0003f0e200 */
[----:B0-----:R-:W-:Y:S01]  /*13e0*/  @!P0 FMUL R29, R29, 1.175494350822287508e-38 ;  /* 0x008000001d1d8820 */ /* 0x001fe20000400000 */
[----:B------:R-:W-:Y:S05]  /*13f0*/  BRA `(.L_x_4509) ;  /* 0x000008f000007947 */ /* 0x000fea0003800000 */
.L_x_4517:
        /* <DEDUP_REMOVED lines=26> */
.L_x_4520:
        /* <DEDUP_REMOVED lines=13> */
.L_x_4519:
[----:B------:R-:W2:Y:S02]  /*1670*/  LDG.E.U16 R4, [R4.64] ;  /* 0x0000002404047981 */ /* 0x000ea4000c1e1500 */
[----:B--2---:R-:W-:Y:S01]  /*1680*/  PRMT R29, RZ, 0x5410, R4 ;  /* 0x00005410ff1d7816 */ /* 0x004fe20000000004 */
[----:B------:R-:W-:Y:S05]  /*1690*/  BRA `(.L_x_4509) ;  /* 0x0000065000007947 */ /* 0x000fea0003800000 */
.L_x_4516:
        /* <DEDUP_REMOVED lines=9> */
[----:B--2---:R0:W2:Y:S01]  /*1730*/  I2F.U16 R29, R4 ;  /* 0x00000004001d7306 */ /* 0x0040a20000101000 */
[----:B------:R-:W-:Y:S05]  /*1740*/  BRA `(.L_x_4509) ;  /* 0x000005a000007947 */ /* 0x000fea0003800000 */
.L_x_4523:
        /* <DEDUP_REMOVED lines=20> */
.L_x_4525:
[----:B------:R-:W-:Y:S05]  /*1890*/  BSYNC B0 ;  /* 0x0000000000007941 */ /* 0x000fea0003800000 */
.L_x_4524:
[----:B------:R-:W-:Y:S01]  /*18a0*/  IMAD.SHL.U32 R3, R3, 0x100000, RZ ;  /* 0x0010000003037824 */ /* 0x000fe200078e00ff */
[----:B------:R-:W-:-:S04]  /*18b0*/  LEA R0, R0, 0x3b800000, 0x17 ;  /* 0x3b80000000007811 */ /* 0x000fc800078eb8ff */
[----:B------:R-:W-:Y:S01]  /*18c0*/  LOP3.LUT R29, R0, R3, R29, 0xfe, !PT ;  /* 0x00000003001d7212 */ /* 0x000fe200078efe1d */
[----:B------:R-:W-:Y:S05]  /*18d0*/  BRA `(.L_x_4509) ;  /* 0x0000041000007947 */ /* 0x000fea0003800000 */
.L_x_4522:
        /* <DEDUP_REMOVED lines=20> */
.L_x_4527:
[----:B------:R-:W-:Y:S05]  /*1a20*/  BSYNC B0 ;  /* 0x0000000000007941 */ /* 0x000fea0003800000 */
.L_x_4526:
[----:B------:R-:W-:Y:S01]  /*1a30*/  IMAD.SHL.U32 R3, R3, 0x200000, RZ ;  /* 0x0020000003037824 */ /* 0x000fe200078e00ff */
[----:B------:R-:W-:-:S04]  /*1a40*/  LEA R0, R0, 0x37800000, 0x17 ;  /* 0x3780000000007811 */ /* 0x000fc800078eb8ff */
[----:B------:R-:W-:Y:S01]  /*1a50*/  LOP3.LUT R29, R0, R3, R29, 0xfe, !PT ;  /* 0x00000003001d7212 */ /* 0x000fe200078efe1d */
[----:B------:R-:W-:Y:S05]  /*1a60*/  BRA `(.L_x_4509) ;  /* 0x0000028000007947 */ /* 0x000fea0003800000 */
.L_x_4521:
        /* <DEDUP_REMOVED lines=14> */
.L_x_4508:
        /* <DEDUP_REMOVED lines=21> */
.L_x_4529:
[----:B------:R-:W2:Y:S02]  /*1ca0*/  LDG.E.64 R4, [R4.64] ;  /* 0x0000002404047981 */ /* 0x000ea4000c1e1b00 */
[----:B--2---:R0:W2:Y:S01]  /*1cb0*/  I2F.U64 R29, R4 ;  /* 0x00000004001d7312 */ /* 0x0040a20000301000 */
[----:B------:R-:W-:Y:S05]  /*1cc0*/  BRA `(.L_x_4509) ;  /* 0x0000002000007947 */ /* 0x000fea0003800000 */
.L_x_4528:
[----:B------:R-:W2:Y:S02]  /*1cd0*/  LDG.E R4, [R4.64] ;  /* 0x0000002404047981 */ /* 0x000ea4000c1e1900 */
[----:B--2---:R0:W2:Y:S02]  /*1ce0*/  I2F.U32 R29, R4 ;  /* 0x00000004001d7306 */ /* 0x0040a40000201000 */
.L_x_4509:
[----:B------:R-:W-:Y:S05]  /*1cf0*/  BSYNC B6 ;  /* 0x0000000000067941 */ /* 0x000fea0003800000 */
.L_x_4503:
[----:B------:R-:W3:Y:S02]  /*1d00*/  S2R R24, SR_TID.X ;  /* 0x0000000000187919 */ /* 0x000ee40000002100 */
[----:B---3--:R-:W-:Y:S02]  /*1d10*/  IADD3 R24, R24, 0x80, RZ ;  /* 0x0000008018187810 */ /* 0x008fe40007ffe0ff */
.L_x_4475:
[----:B-1-3--:R-:W-:Y:S05]  /*1d20*/  BSYNC B7 ;  /* 0x0000000000077941 */ /* 0x00afea0003800000 */
.L_x_4474:
[----:B------:R-:W-:Y:S01]  /*1d30*/  ISETP.GE.AND P0, PT, R24, R19, PT ;  /* 0x000000131800720c */ /* 0x000fe20003f06270 */
[----:B------:R-:W-:Y:S01]  /*1d40*/  BSSY B7, `(.L_x_4530) ;  /* 0x00001c5000077945 */ /* 0x000fe20003800000 */
[----:B------:R-:W-:-:S11]  /*1d50*/  IMAD.MOV.U32 R18, RZ, RZ, RZ ;  /* 0x000000ffff127224 */ /* 0x000fd600078e00ff */
[----:B------:R-:W-:Y:S05]  /*1d60*/  @P0 BRA `(.L_x_4531) ;  /* 0x00001c2000000947 */ /* 0x000fea0003800000 */
[----:B------:R-:W-:Y:S01]  /*1d70*/  PRMT R0, R28, 0x9910, RZ ;  /* 0x000099101c007816 */ /* 0x000fe200000000ff */
[----:B------:R-:W-:Y:S01]  /*1d80*/  IMAD R18, R2, 0x200, R24 ;  /* 0x0000020002127824 */ /* 0x000fe200078e0218 */
[----:B------:R-:W-:Y:S02]  /*1d90*/  BSSY B6, `(.L_x_4532) ;  /* 0x00000de000067945 */ /* 0x000fe40003800000 */
        /* <DEDUP_REMOVED lines=13> */
[----:B------:R-:W3:Y:S02]  /*1e70*/  LDG.E.S8 R4, [R4.64] ;  /* 0x0000002404047981 */ /* 0x000ee4000c1e1300 */
[----:B---3--:R0:W1:Y:S01]  /*1e80*/  I2F.S16 R23, R4 ;  /* 0x0000000400177306 */ /* 0x0080620000101400 */
[----:B------:R-:W-:Y:S05]  /*1e90*/  BRA `(.L_x_4538) ;  /* 0x00000cd000007947 */ /* 0x000fea0003800000 */
.L_x_4536:
[----:B------:R-:W3:Y:S02]  /*1ea0*/  LDG.E.U8 R4, [R4.64] ;  /* 0x0000002404047981 */ /* 0x000ee4000c1e1100 */
[----:B---3--:R0:W1:Y:S01]  /*1eb0*/  I2F.U16 R23, R4 ;  /* 0x0000000400177306 */ /* 0x0080620000101000 */
[----:B------:R-:W-:Y:S05]  /*1ec0*/  BRA `(.L_x_4538) ;  /* 0x00000ca000007947 */ /* 0x000fea0003800000 */
.L_x_4535:
[----:B------:R-:W-:-:S13]  /*1ed0*/  ISETP.NE.AND P0, PT, R0, 0x2, PT ;  /* 0x000000020000780c */ /* 0x000fda0003f05270 */
[----:B------:R-:W-:Y:S05]  /*1ee0*/  @!P0 BRA `(.L_x_4539) ;  /* 0x000000a000008947 */ /* 0x000fea0003800000 */
[----:B------:R-:W-:-:S13]  /*1ef0*/  ISETP.NE.AND P0, PT, R0, 0x3, PT ;  /* 0x000000030000780c */ /* 0x000fda0003f05270 */
[----:B------:R-:W-:Y:S05]  /*1f00*/  @!P0 BRA `(.L_x_4540) ;  /* 0x0000005000008947 */ /* 0x000fea0003800000 */
[----:B------:R-:W-:-:S13]  /*1f10*/  ISETP.NE.AND P0, PT, R0, 0x4, PT ;  /* 0x000000040000780c */ /* 0x000fda0003f05270 */
[----:B------:R-:W-:Y:S05]  /*1f20*/  @P0 BRA `(.L_x_4537) ;  /* 0x00000aa000000947 */ /* 0x000fea0003800000 */
[----:B------:R-:W3:Y:S02]  /*1f30*/  LDG.E.64 R4, [R4.64] ;  /* 0x0000002404047981 */ /* 0x000ee4000c1e1b00 */
[----:B---3--:R0:W1:Y:S01]  /*1f40*/  I2F.S64 R23, R4 ;  /* 0x0000000400177312 */ /* 0x0080620000301400 */
[----:B------:R-:W-:Y:S05]  /*1f50*/  BRA `(.L_x_4538) ;  /* 0x00000c1000007947 */ /* 0x000fea0003800000 */
.L_x_4540:
[----:B------:R-:W3:Y:S02]  /*1f60*/  LDG.E R4, [R4.64] ;  /* 0x0000002404047981 */ /* 0x000ee4000c1e1900 */
[----:B---3--:R0:W1:Y:S01]  /*1f70*/  I2F R23, R4 ;  /* 0x0000000400177306 */ /* 0x0080620000201400 */
[----:B------:R-:W-:Y:S05]  /*1f80*/  BRA `(.L_x_4538) ;  /* 0x00000be000007947 */ /* 0x000fea0003800000 */
.L_x_4539:
[----:B------:R-:W3:Y:S02]  /*1f90*/  LDG.E.U16 R4, [R4.64] ;  /* 0x0000002404047981 */ /* 0x000ee4000c1e1500 */
[----:B---3--:R0:W1:Y:S01]  /*1fa0*/  I2F.S16 R23, R4 ;  /* 0x0000000400177306 */ /* 0x0080620000101400 */
[----:B------:R-:W-:Y:S05]  /*1fb0*/  BRA `(.L_x_4538) ;  /* 0x00000bb000007947 */ /* 0x000fea0003800000 */
.L_x_4534:
        /* <DEDUP_REMOVED lines=8> */
.L_x_4542:
[----:B------:R-:W3:Y:S02]  /*2040*/  LDG.E.U16 R4, [R4.64] ;  /* 0x0000002404047981 */ /* 0x000ee4000c1e1500 */
[----:B---3--:R-:W-:Y:S01]  /*2050*/  HADD2.F32 R23, -RZ, R4.H0_H0 ;  /* 0x20000004ff177230 */ /* 0x008fe20000004100 */
[----:B------:R-:W-:Y:S05]  /*2060*/  BRA `(.L_x_4538) ;  /* 0x00000b0000007947 */ /* 0x000fea0003800000 */
.L_x_4541:
        /* <DEDUP_REMOVED lines=8> */
.L_x_4544:
[----:B------:R-:W3:Y:S02]  /*20f0*/  LDG.E.U16 R4, [R4.64] ;  /* 0x0000002404047981 */ /* 0x000ee4000c1e1500 */
[----:B---3--:R-:W-:Y:S01]  /*2100*/  HADD2.F32 R23, -RZ, R4.H0_H0 ;  /* 0x20000004ff177230 */ /* 0x008fe20000004100 */
[----:B------:R-:W-:Y:S05]  /*2110*/  BRA `(.L_x_4538) ;  /* 0x00000a5000007947 */ /* 0x000fea0003800000 */
.L_x_4543:
[----:B------:R-:W3:Y:S02]  /*2120*/  LDG.E.64 R4, [R4.64] ;  /* 0x0000002404047981 */ /* 0x000ee4000c1e1b00 */
[----:B---3--:R-:W0:Y:S01]  /*2130*/  F2F.F32.F64 R23, R4 ;  /* 0x0000000400177310 */ /* 0x008e220000301000 */
[----:B------:R-:W0:-:S14]  /*2140*/  DSETP.GEU.AND P0, PT, |R4|, c[0x2][0x0], PT ;  /* 0x008000000400762a */ /* 0x000e1c0003f0e200 */
[----:B0-----:R-:W-:Y:S01]  /*2150*/  @!P0 FMUL R23, R23, 1.175494350822287508e-38 ;  /* 0x0080000017178820 */ /* 0x001fe20000400000 */
[----:B------:R-:W-:Y:S05]  /*2160*/  BRA `(.L_x_4538) ;  /* 0x00000a0000007947 */ /* 0x000fea0003800000 */
.L_x_4533:
        /* <DEDUP_REMOVED lines=8> */
[----:B------:R-:W3:Y:S02]  /*21f0*/  LDG.E.U8 R4, [R4.64] ;  /* 0x0000002404047981 */ /* 0x000ee4000c1e1100 */
[----:B---3--:R-:W-:-:S04]  /*2200*/  ISETP.NE.AND P0, PT, R4, RZ, PT ;  /* 0x000000ff0400720c */ /* 0x008fc80003f05270 */
[----:B------:R-:W-:Y:S01]  /*2210*/  FSEL R23, RZ, 1, !P0 ;  /* 0x3f800000ff177808 */ /* 0x000fe20004000000 */
[----:B------:R-:W-:Y:S05]  /*2220*/  BRA `(.L_x_4538) ;  /* 0x0000094000007947 */ /* 0x000fea0003800000 */
.L_x_4547:
[----:B------:R-:W3:Y:S02]  /*2230*/  LDG.E.64 R4, [R4.64] ;  /* 0x0000002404047981 */ /* 0x000ee4000c1e1b00 */
[----:B---3--:R-:W0:Y:S01]  /*2240*/  F2F.F32.F64 R23, R4 ;  /* 0x0000000400177310 */ /* 0x008e220000301000 */
[----:B------:R-:W0:-:S14]  /*2250*/  DSETP.GEU.AND P0, PT, |R4|, c[0x2][0x0], PT ;  /* 0x008000000400762a */ /* 0x000e1c0003f0e200 */
[----:B0-----:R-:W-:Y:S01]  /*2260*/  @!P0 FMUL R23, R23, 1.175494350822287508e-38 ;  /* 0x0080000017178820 */ /* 0x001fe20000400000 */
[----:B------:R-:W-:Y:S05]  /*2270*/  BRA `(.L_x_4538) ;  /* 0x000008f000007947 */ /* 0x000fea0003800000 */
.L_x_4546:
[----:B------:R-:W-:-:S13]  /*2280*/  ISETP.NE.AND P0, PT, R0, 0xf, PT ;  /* 0x0000000f0000780c */ /* 0x000fda0003f05270 */
[----:B------:R-:W-:Y:S05]  /*2290*/  @!P0 BRA `(.L_x_4548) ;  /* 0x0000025000008947 */ /* 0x000fea0003800000 */
[----:B------:R-:W-:-:S13]  /*22a0*/  ISETP.NE.AND P0, PT, R0, 0x17, PT ;  /* 0x000000170000780c */ /* 0x000fda0003f05270 */
[----:B------:R-:W-:Y:S05]  /*22b0*/  @!P0 BRA `(.L_x_4549) ;  /* 0x0000016000008947 */ /* 0x000fea0003800000 */
[----:B------:R-:W-:-:S13]  /*22c0*/  ISETP.NE.AND P0, PT, R0, 0x18, PT ;  /* 0x000000180000780c */ /* 0x000fda0003f05270 */
[----:B------:R-:W-:Y:S05]  /*22d0*/  @P0 BRA `(.L_x_4537) ;  /* 0x000006f000000947 */ /* 0x000fea0003800000 */
[----:B------:R-:W3:Y:S01]  /*22e0*/  LDG.E.U8 R23, [R4.64] ;  /* 0x0000002404177981 */ /* 0x000ee2000c1e1100 */
[----:B------:R-:W-:Y:S02]  /*22f0*/  IMAD.MOV.U32 R8, RZ, RZ, -0x800000 ;  /* 0xff800000ff087424 */ /* 0x000fe400078e00ff */
[----:B---3--:R-:W-:-:S05]  /*2300*/  IMAD.SHL.U32 R23, R23, 0x1000000, RZ ;  /* 0x0100000017177824 */ /* 0x008fca00078e00ff */
        /* <DEDUP_REMOVED lines=17> */
.L_x_4549:
[----:B------:R-:W3:Y:S02]  /*2420*/  LDG.E.U8 R4, [R4.64] ;  /* 0x0000002404047981 */ /* 0x000ee4000c1e1100 */
[----:B---3--:R-:W-:-:S05]  /*2430*/  IMAD.SHL.U32 R0, R4, 0x2000000, RZ ;  /* 0x0200000004007824 */ /* 0x008fca00078e00ff */
        /* <DEDUP_REMOVED lines=11> */
.L_x_4548:
[----:B------:R-:W3:Y:S02]  /*24f0*/  LDG.E.U16 R4, [R4.64] ;  /* 0x0000002404047981 */ /* 0x000ee4000c1e1500 */
[----:B---3--:R-:W-:Y:S01]  /*2500*/  PRMT R23, RZ, 0x5410, R4 ;  /* 0x00005410ff177816 */ /* 0x008fe20000000004 */
[----:B------:R-:W-:Y:S05]  /*2510*/  BRA `(.L_x_4538) ;  /* 0x0000065000007947 */ /* 0x000fea0003800000 */
.L_x_4545:
        /* <DEDUP_REMOVED lines=8> */
[----:B------:R-:W3:Y:S02]  /*25a0*/  LDG.E.U16 R4, [R4.64] ;  /* 0x0000002404047981 */ /* 0x000ee4000c1e1500 */
[----:B---3--:R0:W1:Y:S01]  /*25b0*/  I2F.U16 R23, R4 ;  /* 0x0000000400177306 */ /* 0x0080620000101000 */
[----:B------:R-:W-:Y:S05]  /*25c0*/  BRA `(.L_x_4538) ;  /* 0x000005a000007947 */ /* 0x000fea0003800000 */
.L_x_4552:
[----:B------:R-:W3:Y:S01]  /*25d0*/  LDG.E.U8 R3, [R4.64] ;  /* 0x0000002404037981 */ /* 0x000ee2000c1e1100 */
[----:B------:R-:W-:Y:S01]  /*25e0*/  IMAD.MOV.U32 R23, RZ, RZ, RZ ;  /* 0x000000ffff177224 */ /* 0x000fe200078e00ff */
[----:B---3--:R-:W-:-:S13]  /*25f0*/  ISETP.NE.AND P0, PT, R3, RZ, PT ;  /* 0x000000ff0300720c */ /* 0x008fda0003f05270 */
        /* <DEDUP_REMOVED lines=17> */
.L_x_4554:
[----:B------:R-:W-:Y:S05]  /*2710*/  BSYNC B0 ;  /* 0x0000000000007941 */ /* 0x000fea0003800000 */
.L_x_4553:
[----:B------:R-:W-:Y:S01]  /*2720*/  IMAD.SHL.U32 R3, R3, 0x100000, RZ ;  /* 0x0010000003037824 */ /* 0x000fe200078e00ff */
[----:B------:R-:W-:-:S04]  /*2730*/  LEA R0, R0, 0x3b800000, 0x17 ;  /* 0x3b80000000007811 */ /* 0x000fc800078eb8ff */
[----:B------:R-:W-:Y:S01]  /*2740*/  LOP3.LUT R23, R0, R3, R23, 0xfe, !PT ;  /* 0x0000000300177212 */ /* 0x000fe200078efe17 */
[----:B------:R-:W-:Y:S05]  /*2750*/  BRA `(.L_x_4538) ;  /* 0x0000041000007947 */ /* 0x000fea0003800000 */
.L_x_4551:
        /* <DEDUP_REMOVED lines=20> */
.L_x_4556:
[----:B------:R-:W-:Y:S05]  /*28a0*/  BSYNC B0 ;  /* 0x0000000000007941 */ /* 0x000fea0003800000 */
.L_x_4555:
[----:B------:R-:W-:Y:S01]  /*28b0*/  IMAD.SHL.U32 R3, R3, 0x200000, RZ ;  /* 0x0020000003037824 */ /* 0x000fe200078e00ff */
[----:B------:R-:W-:-:S04]  /*28c0*/  LEA R0, R0, 0x37800000, 0x17 ;  /* 0x3780000000007811 */ /* 0x000fc800078eb8ff */
[----:B------:R-:W-:Y:S01]  /*28d0*/  LOP3.LUT R23, R0, R3, R23, 0xfe, !PT ;  /* 0x0000000300177212 */ /* 0x000fe200078efe17 */
[----:B------:R-:W-:Y:S05]  /*28e0*/  BRA `(.L_x_4538) ;  /* 0x0000028000007947 */ /* 0x000fea0003800000 */
.L_x_4550:
[----:B------:R-:W-:-:S13]  /*28f0*/  ISETP.NE.AND P0, PT, R0, 0x1c, PT ;  /* 0x0000001c0000780c */ /* 0x000fda0003f05270 */
[----:B------:R-:W-:Y:S05]  /*2900*/  @!P0 BRA `(.L_x_4557) ;  /* 0x0000024000008947 */ /* 0x000fea0003800000 */
[----:B------:R-:W-:-:S13]  /*2910*/  ISETP.NE.AND P0, PT, R0, 0x1d, PT ;  /* 0x0000001d0000780c */ /* 0x000fda0003f05270 */
[----:B------:R-:W-:Y:S05]  /*2920*/  @!P0 BRA `(.L_x_4558) ;  /* 0x000001f000008947 */ /* 0x000fea0003800000 */
[----:B------:R-:W-:-:S13]  /*2930*/  ISETP.NE.AND P0, PT, R0, 0x2c, PT ;  /* 0x0000002c0000780c */ /* 0x000fda0003f05270 */
[----:B------:R-:W-:Y:S05]  /*2940*/  @P0 BRA `(.L_x_4537) ;  /* 0x0000008000000947 */ /* 0x000fea0003800000 */
[----:B------:R-:W3:Y:S01]  /*2950*/  LDG.E.U8 R4, [R4.64] ;  /* 0x0000002404047981 */ /* 0x000ee2000c1e1100 */
[----:B------:R-:W-:Y:S01]  /*2960*/  IMAD.MOV.U32 R23, RZ, RZ, 0x400000 ;  /* 0x00400000ff177424 */ /* 0x000fe200078e00ff */
[----:B---3--:R-:W-:-:S13]  /*2970*/  ISETP.NE.AND P0, PT, R4, RZ, PT ;  /* 0x000000ff0400720c */ /* 0x008fda0003f05270 */
[----:B------:R-:W-:Y:S05]  /*2980*/  @!P0 BRA `(.L_x_4538) ;  /* 0x000001e000008947 */ /* 0x000fea0003800000 */
[----:B------:R-:W-:-:S13]  /*2990*/  ISETP.NE.AND P0, PT, R4, 0xff, PT ;  /* 0x000000ff0400780c */ /* 0x000fda0003f05270 */
[----:B------:R-:W-:Y:S02]  /*29a0*/  @!P0 IMAD.MOV.U32 R23, RZ, RZ, 0x7f800001 ;  /* 0x7f800001ff178424 */ /* 0x000fe400078e00ff */
[----:B------:R-:W-:Y:S01]  /*29b0*/  @P0 IMAD.SHL.U32 R23, R4, 0x800000, RZ ;  /* 0x0080000004170824 */ /* 0x000fe200078e00ff */
[----:B------:R-:W-:Y:S05]  /*29c0*/  BRA `(.L_x_4538) ;  /* 0x000001a000007947 */ /* 0x000fea0003800000 */
.L_x_4537:
        /* <DEDUP_REMOVED lines=18> */
[----:B0-2--5:R-:W-:Y:S05]  /*2af0*/  CALL.ABS.NOINC R14 ;  /* 0x000000000e007343 */ /* 0x025fea0003c00000 */
[----:B------:R-:W-:Y:S01]  /*2b00*/  IMAD.MOV.U32 R23, RZ, RZ, RZ ;  /* 0x000000ffff177224 */ /* 0x000fe200078e00ff */
[----:B------:R-:W-:Y:S05]  /*2b10*/  BRA `(.L_x_4538) ;  /* 0x0000005000007947 */ /* 0x000fea0003800000 */
.L_x_4558:
[----:B------:R-:W3:Y:S02]  /*2b20*/  LDG.E.64 R4, [R4.64] ;  /* 0x0000002404047981 */ /* 0x000ee4000c1e1b00 */
[----:B---3--:R0:W1:Y:S01]  /*2b30*/  I2F.U64 R23, R4 ;  /* 0x0000000400177312 */ /* 0x0080620000301000 */
[----:B------:R-:W-:Y:S05]  /*2b40*/  BRA `(.L_x_4538) ;  /* 0x0000002000007947 */ /* 0x000fea0003800000 */
.L_x_4557:
[----:B------:R-:W3:Y:S02]  /*2b50*/  LDG.E R4, [R4.64] ;  /* 0x0000002404047981 */ /* 0x000ee4000c1e1900 */
[----:B---3--:R0:W1:Y:S02]  /*2b60*/  I2F.U32 R23, R4 ;  /* 0x0000000400177306 */ /* 0x0080640000201000 */
.L_x_4538:
[----:B------:R-:W-:Y:S05]  /*2b70*/  BSYNC B6 ;  /* 0x0000000000067941 */ /* 0x000fea0003800000 */
.L_x_4532:
        /* <DEDUP_REMOVED lines=16> */
[----:B---3--:R0:W3:Y:S01]  /*2c80*/  I2F.S16 R18, R4 ;  /* 0x0000000400127306 */ /* 0x0080e20000101400 */
[----:B------:R-:W-:Y:S05]  /*2c90*/  BRA `(.L_x_4565) ;  /* 0x00000cd000007947 */ /* 0x000fea0003800000 */
.L_x_4563:
[----:B------:R-:W3:Y:S02]  /*2ca0*/  LDG.E.U8 R4, [R4.64] ;  /* 0x0000002404047981 */ /* 0x000ee4000c1e1100 */
[----:B---3--:R0:W3:Y:S01]  /*2cb0*/  I2F.U16 R18, R4 ;  /* 0x0000000400127306 */ /* 0x0080e20000101000 */
[----:B------:R-:W-:Y:S05]  /*2cc0*/  BRA `(.L_x_4565) ;  /* 0x00000ca000007947 */ /* 0x000fea0003800000 */
.L_x_4562:
[----:B------:R-:W-:-:S13]  /*2cd0*/  ISETP.NE.AND P0, PT, R0, 0x2, PT ;  /* 0x000000020000780c */ /* 0x000fda0003f05270 */
[----:B------:R-:W-:Y:S05]  /*2ce0*/  @!P0 BRA `(.L_x_4566) ;  /* 0x000000a000008947 */ /* 0x000fea0003800000 */
[----:B------:R-:W-:-:S13]  /*2cf0*/  ISETP.NE.AND P0, PT, R0, 0x3, PT ;  /* 0x000000030000780c */ /* 0x000fda0003f05270 */
[----:B------:R-:W-:Y:S05]  /*2d00*/  @!P0 BRA `(.L_x_4567) ;  /* 0x0000005000008947 */ /* 0x000fea0003800000 */
[----:B------:R-:W-:-:S13]  /*2d10*/  ISETP.NE.AND P0, PT, R0, 0x4, PT ;  /* 0x000000040000780c */ /* 0x000fda0003f05270 */
[----:B------:R-:W-:Y:S05]  /*2d20*/  @P0 BRA `(.L_x_4564) ;  /* 0x00000aa000000947 */ /* 0x000fea0003800000 */
[----:B------:R-:W3:Y:S02]  /*2d30*/  LDG.E.64 R4, [R4.64] ;  /* 0x0000002404047981 */ /* 0x000ee4000c1e1b00 */
[----:B---3--:R0:W3:Y:S01]  /*2d40*/  I2F.S64 R18, R4 ;  /* 0x0000000400127312 */ /* 0x0080e20000301400 */
[----:B------:R-:W-:Y:S05]  /*2d50*/  BRA `(.L_x_4565) ;  /* 0x00000c1000007947 */ /* 0x000fea0003800000 */
.L_x_4567:
[----:B------:R-:W3:Y:S02]  /*2d60*/  LDG.E R4, [R4.64] ;  /* 0x0000002404047981 */ /* 0x000ee4000c1e1900 */
[----:B---3--:R0:W3:Y:S01]  /*2d70*/  I2F R18, R4 ;  /* 0x0000000400127306 */ /* 0x0080e20000201400 */
[----:B------:R-:W-:Y:S05]  /*2d80*/  BRA `(.L_x_4565) ;  /* 0x00000be000007947 */ /* 0x000fea0003800000 */
.L_x_4566:
[----:B------:R-:W3:Y:S02]  /*2d90*/  LDG.E.U16 R4, [R4.64] ;  /* 0x0000002404047981 */ /* 0x000ee4000c1e1500 */
[----:B---3--:R0:W3:Y:S01]  /*2da0*/  I2F.S16 R18, R4 ;  /* 0x0000000400127306 */ /* 0x0080e20000101400 */
[----:B------:R-:W-:Y:S05]  /*2db0*/  BRA `(.L_x_4565) ;  /* 0x00000bb000007947 */ /* 0x000fea0003800000 */
.L_x_4561:
        /* <DEDUP_REMOVED lines=8> */
.L_x_4569:
[----:B------:R-:W3:Y:S02]  /*2e40*/  LDG.E.U16 R4, [R4.64] ;  /* 0x0000002404047981 */ /* 0x000ee4000c1e1500 */
[----:B---3--:R-:W-:Y:S01]  /*2e50*/  HADD2.F32 R18, -RZ, R4.H0_H0 ;  /* 0x20000004ff127230 */ /* 0x008fe20000004100 */
[----:B------:R-:W-:Y:S05]  /*2e60*/  BRA `(.L_x_4565) ;  /* 0x00000b0000007947 */ /* 0x000fea0003800000 */
.L_x_4568:
        /* <DEDUP_REMOVED lines=8> */
.L_x_4571:
[----:B------:R-:W3:Y:S02]  /*2ef0*/  LDG.E.U16 R4, [R4.64] ;  /* 0x0000002404047981 */ /* 0x000ee4000c1e1500 */
[----:B---3--:R-:W-:Y:S01]  /*2f00*/  HADD2.F32 R18, -RZ, R4.H0_H0 ;  /* 0x20000004ff127230 */ /* 0x008fe20000004100 */
[----:B------:R-:W-:Y:S05]  /*2f10*/  BRA `(.L_x_4565) ;  /* 0x00000a5000007947 */ /* 0x000fea0003800000 */
.L_x_4570:
[----:B------:R-:W3:Y:S02]  /*2f20*/  LDG.E.64 R4, [R4.64] ;  /* 0x0000002404047981 */ /* 0x000ee4000c1e1b00 */
[----:B---3--:R-:W0:Y:S01]  /*2f30*/  F2F.F32.F64 R18, R4 ;  /* 0x0000000400127310 */ /* 0x008e220000301000 */
[----:B------:R-:W0:-:S14]  /*2f40*/  DSETP.GEU.AND P0, PT, |R4|, c[0x2][0x0], PT ;  /* 0x008000000400762a */ /* 0x000e1c0003f0e200 */
[----:B0-----:R-:W-:Y:S01]  /*2f50*/  @!P0 FMUL R18, R18, 1.175494350822287508e-38 ;  /* 0x0080000012128820 */ /* 0x001fe20000400000 */
[----:B------:R-:W-:Y:S05]  /*2f60*/  BRA `(.L_x_4565) ;  /* 0x00000a0000007947 */ /* 0x000fea0003800000 */
.L_x_4560:
        /* <DEDUP_REMOVED lines=12> */
.L_x_4574:
[----:B------:R-:W3:Y:S02]  /*3030*/  LDG.E.64 R4, [R4.64] ;  /* 0x0000002404047981 */ /* 0x000ee4000c1e1b00 */
[----:B---3--:R-:W0:Y:S01]  /*3040*/  F2F.F32.F64 R18, R4 ;  /* 0x0000000400127310 */ /* 0x008e220000301000 */
[----:B------:R-:W0:-:S14]  /*3050*/  DSETP.GEU.AND P0, PT, |R4|, c[0x2][0x0], PT ;  /* 0x008000000400762a */ /* 0x000e1c0003f0e200 */
[----:B0-----:R-:W-:Y:S01]  /*3060*/  @!P0 FMUL R18, R18, 1.175494350822287508e-38 ;  /* 0x0080000012128820 */ /* 0x001fe20000400000 */
[----:B------:R-:W-:Y:S05]  /*3070*/  BRA `(.L_x_4565) ;  /* 0x000008f000007947 */ /* 0x000fea0003800000 */
.L_x_4573:
        /* <DEDUP_REMOVED lines=26> */
.L_x_4576:
        /* <DEDUP_REMOVED lines=13> */
.L_x_4575:
[----:B------:R-:W3:Y:S02]  /*32f0*/  LDG.E.U16 R4, [R4.64] ;  /* 0x0000002404047981 */ /* 0x000ee4000c1e1500 */
[----:B---3--:R-:W-:Y:S01]  /*3300*/  PRMT R18, RZ, 0x5410, R4 ;  /* 0x00005410ff127816 */ /* 0x008fe20000000004 */
[----:B------:R-:W-:Y:S05]  /*3310*/  BRA `(.L_x_4565) ;  /* 0x0000065000007947 */ /* 0x000fea0003800000 */
.L_x_4572:
        /* <DEDUP_REMOVED lines=9> */
[----:B---3--:R0:W3:Y:S01]  /*33b0*/  I2F.U16 R18, R4 ;  /* 0x0000000400127306 */ /* 0x0080e20000101000 */
[----:B------:R-:W-:Y:S05]  /*33c0*/  BRA `(.L_x_4565) ;  /* 0x000005a000007947 */ /* 0x000fea0003800000 */
.L_x_4579:
        /* <DEDUP_REMOVED lines=20> */
.L_x_4581:
[----:B------:R-:W-:Y:S05]  /*3510*/  BSYNC B0 ;  /* 0x0000000000007941 */ /* 0x000fea0003800000 */
.L_x_4580:
[----:B------:R-:W-:Y:S01]  /*3520*/  IMAD.SHL.U32 R3, R3, 0x100000, RZ ;  /* 0x0010000003037824 */ /* 0x000fe200078e00ff */
[----:B------:R-:W-:-:S04]  /*3530*/  LEA R5, R0, 0x3b800000, 0x17 ;  /* 0x3b80000000057811 */ /* 0x000fc800078eb8ff */
[----:B------:R-:W-:Y:S01]  /*3540*/  LOP3.LUT R18, R5, R3, R18, 0xfe, !PT ;  /* 0x0000000305127212 */ /* 0x000fe200078efe12 */
[----:B------:R-:W-:Y:S05]  /*3550*/  BRA `(.L_x_4565) ;  /* 0x0000041000007947 */ /* 0x000fea0003800000 */
.L_x_4578:
        /* <DEDUP_REMOVED lines=20> */
.L_x_4583:
[----:B------:R-:W-:Y:S05]  /*36a0*/  BSYNC B0 ;  /* 0x0000000000007941 */ /* 0x000fea0003800000 */
.L_x_4582:
[----:B------:R-:W-:Y:S01]  /*36b0*/  IMAD.SHL.U32 R3, R3, 0x200000, RZ ;  /* 0x0020000003037824 */ /* 0x000fe200078e00ff */
[----:B------:R-:W-:-:S04]  /*36c0*/  LEA R5, R0, 0x37800000, 0x17 ;  /* 0x3780000000057811 */ /* 0x000fc800078eb8ff */
[----:B------:R-:W-:Y:S01]  /*36d0*/  LOP3.LUT R18, R5, R3, R18, 0xfe, !PT ;  /* 0x0000000305127212 */ /* 0x000fe200078efe12 */
[----:B------:R-:W-:Y:S05]  /*36e0*/  BRA `(.L_x_4565) ;  /* 0x0000028000007947 */ /* 0x000fea0003800000 */
.L_x_4577:
        /* <DEDUP_REMOVED lines=14> */
.L_x_4564:
        /* <DEDUP_REMOVED lines=18> */
[----:B012--5:R-:W-:Y:S05]  /*38f0*/  CALL.ABS.NOINC R14 ;  /* 0x000000000e007343 */ /* 0x027fea0003c00000 */
[----:B------:R-:W-:Y:S01]  /*3900*/  IMAD.MOV.U32 R18, RZ, RZ, RZ ;  /* 0x000000ffff127224 */ /* 0x000fe200078e00ff */
[----:B------:R-:W-:Y:S05]  /*3910*/  BRA `(.L_x_4565) ;  /* 0x0000005000007947 */ /* 0x000fea0003800000 */
.L_x_4585:
[----:B------:R-:W3:Y:S02]  /*3920*/  LDG.E.64 R4, [R4.64] ;  /* 0x0000002404047981 */ /* 0x000ee4000c1e1b00 */
[----:B---3--:R0:W3:Y:S01]  /*3930*/  I2F.U64 R18, R4 ;  /* 0x0000000400127312 */ /* 0x0080e20000301000 */
[----:B------:R-:W-:Y:S05]  /*3940*/  BRA `(.L_x_4565) ;  /* 0x0000002000007947 */ /* 0x000fea0003800000 */
.L_x_4584:
[----:B------:R-:W3:Y:S02]  /*3950*/  LDG.E R4, [R4.64] ;  /* 0x0000002404047981 */ /* 0x000ee4000c1e1900 */
[----:B---3--:R0:W3:Y:S02]  /*3960*/  I2F.U32 R18, R4 ;  /* 0x0000000400127306 */ /* 0x0080e40000201000 */
.L_x_4565:
[----:B------:R-:W-:Y:S05]  /*3970*/  BSYNC B6 ;  /* 0x0000000000067941 */ /* 0x000fea0003800000 */
.L_x_4559:
[----:B------:R-:W-:Y:S02]  /*3980*/  IADD3 R24, R24, 0x80, RZ ;  /* 0x0000008018187810 */ /* 0x000fe40007ffe0ff */
.L_x_4531:
[----:B------:R-:W-:Y:S05]  /*3990*/  BSYNC B7 ;  /* 0x0000000000077941 */ /* 0x000fea0003800000 */
.L_x_4530:
[----:B------:R-:W-:Y:S01]  /*39a0*/  ISETP.GE.AND P0, PT, R24, R19, PT ;  /* 0x000000131800720c */ /* 0x000fe20003f06270 */
[----:B------:R-:W-:Y:S01]  /*39b0*/  BSSY B7, `(.L_x_4586) ;  /* 0x00001c7000077945 */ /* 0x000fe20003800000 */
[----:B------:R-:W-:Y:S02]  /*39c0*/  IMAD.MOV.U32 R16, RZ, RZ, RZ ;  /* 0x000000ffff107224 */ /* 0x000fe400078e00ff */
[----:B------:R-:W-:-:S02]  /*39d0*/  IMAD.MOV.U32 R25, RZ, RZ, RZ ;  /* 0x000000ffff197224 */ /* 0x000fc400078e00ff */
[----:B------:R-:W-:-:S07]  /*39e0*/  IMAD.MOV.U32 R22, RZ, RZ, RZ ;  /* 0x000000ffff167224 */ /* 0x000fce00078e00ff */
        /* <DEDUP_REMOVED lines=17> */
[----:B------:R-:W4:Y:S02]  /*3b00*/  LDG.E.S8 R4, [R4.64] ;  /* 0x0000002404047981 */ /* 0x000f24000c1e1300 */
[----:B----4-:R0:W4:Y:S01]  /*3b10*/  I2F.S16 R25, R4 ;  /* 0x0000000400197306 */ /* 0x0101220000101400 */
[----:B------:R-:W-:Y:S05]  /*3b20*/  BRA `(.L_x_4594) ;  /* 0x00000cd000007947 */ /* 0x000fea0003800000 */
.L_x_4592:
[----:B------:R-:W4:Y:S02]  /*3b30*/  LDG.E.U8 R4, [R4.64] ;  /* 0x0000002404047981 */ /* 0x000f24000c1e1100 */
[----:B----4-:R0:W4:Y:S01]  /*3b40*/  I2F.U16 R25, R4 ;  /* 0x0000000400197306 */ /* 0x0101220000101000 */
[----:B------:R-:W-:Y:S05]  /*3b50*/  BRA `(.L_x_4594) ;  /* 0x00000ca000007947 */ /* 0x000fea0003800000 */
.L_x_4591:
[----:B------:R-:W-:-:S13]  /*3b60*/  ISETP.NE.AND P0, PT, R0, 0x2, PT ;  /* 0x000000020000780c */ /* 0x000fda0003f05270 */
[----:B------:R-:W-:Y:S05]  /*3b70*/  @!P0 BRA `(.L_x_4595) ;  /* 0x000000a000008947 */ /* 0x000fea0003800000 */
[----:B------:R-:W-:-:S13]  /*3b80*/  ISETP.NE.AND P0, PT, R0, 0x3, PT ;  /* 0x000000030000780c */ /* 0x000fda0003f05270 */
[----:B------:R-:W-:Y:S05]  /*3b90*/  @!P0 BRA `(.L_x_4596) ;  /* 0x0000005000008947 */ /* 0x000fea0003800000 */
[----:B------:R-:W-:-:S13]  /*3ba0*/  ISETP.NE.AND P0, PT, R0, 0x4, PT ;  /* 0x000000040000780c */ /* 0x000fda0003f05270 */
[----:B------:R-:W-:Y:S05]  /*3bb0*/  @P0 BRA `(.L_x_4593) ;  /* 0x00000aa000000947 */ /* 0x000fea0003800000 */
[----:B------:R-:W4:Y:S02]  /*3bc0*/  LDG.E.64 R4, [R4.64] ;  /* 0x0000002404047981 */ /* 0x000f24000c1e1b00 */
[----:B----4-:R0:W4:Y:S01]  /*3bd0*/  I2F.S64 R25, R4 ;  /* 0x0000000400197312 */ /* 0x0101220000301400 */
[----:B------:R-:W-:Y:S05]  /*3be0*/  BRA `(.L_x_4594) ;  /* 0x00000c1000007947 */ /* 0x000fea0003800000 */
.L_x_4596:
[----:B------:R-:W4:Y:S02]  /*3bf0*/  LDG.E R4, [R4.64] ;  /* 0x0000002404047981 */ /* 0x000f24000c1e1900 */
[----:B----4-:R0:W4:Y:S01]  /*3c00*/  I2F R25, R4 ;  /* 0x0000000400197306 */ /* 0x0101220000201400 */
[----:B------:R-:W-:Y:S05]  /*3c10*/  BRA `(.L_x_4594) ;  /* 0x00000be000007947 */ /* 0x000fea0003800000 */
.L_x_4595:
[----:B------:R-:W4:Y:S02]  /*3c20*/  LDG.E.U16 R4, [R4.64] ;  /* 0x0000002404047981 */ /* 0x000f24000c1e1500 */
[----:B----4-:R0:W4:Y:S01]  /*3c30*/  I2F.S16 R25, R4 ;  /* 0x0000000400197306 */ /* 0x0101220000101400 */
[----:B------:R-:W-:Y:S05]  /*3c40*/  BRA `(.L_x_4594) ;  /* 0x00000bb000007947 */ /* 0x000fea0003800000 */
.L_x_4590:
        /* <DEDUP_REMOVED lines=8> */
.L_x_4598:
[----:B------:R-:W4:Y:S02]  /*3cd0*/  LDG.E.U16 R4, [R4.64] ;  /* 0x0000002404047981 */ /* 0x000f24000c1e1500 */
[----:B----4-:R-:W-:Y:S01]  /*3ce0*/  HADD2.F32 R25, -RZ, R4.H0_H0 ;  /* 0x20000004ff197230 */ /* 0x010fe20000004100 */
[----:B------:R-:W-:Y:S05]  /*3cf0*/  BRA `(.L_x_4594) ;  /* 0x00000b0000007947 */ /* 0x000fea0003800000 */
.L_x_4597:
        /* <DEDUP_REMOVED lines=8> */
.L_x_4600:
[----:B------:R-:W4:Y:S02]  /*3d80*/  LDG.E.U16 R4, [R4.64] ;  /* 0x0000002404047981 */ /* 0x000f24000c1e1500 */
[----:B----4-:R-:W-:Y:S01]  /*3d90*/  HADD2.F32 R25, -RZ, R4.H0_H0 ;  /* 0x20000004ff197230 */ /* 0x010fe20000004100 */
[----:B------:R-:W-:Y:S05]  /*3da0*/  BRA `(.L_x_4594) ;  /* 0x00000a5000007947 */ /* 0x000fea0003800000 */
.L_x_4599:
[----:B------:R-:W4:Y:S02]  /*3db0*/  LDG.E.64 R4, [R4.64] ;  /* 0x0000002404047981 */ /* 0x000f24000c1e1b00 */
[----:B----4-:R-:W0:Y:S01]  /*3dc0*/  F2F.F32.F64 R25, R4 ;  /* 0x0000000400197310 */ /* 0x010e220000301000 */
[----:B------:R-:W0:-:S14]  /*3dd0*/  DSETP.GEU.AND P0, PT, |R4|, c[0x2][0x0], PT ;  /* 0x008000000400762a */ /* 0x000e1c0003f0e200 */
[----:B0-----:R-:W-:Y:S01]  /*3de0*/  @!P0 FMUL R25, R25, 1.175494350822287508e-38 ;  /* 0x0080000019198820 */ /* 0x001fe20000400000 */
[----:B------:R-:W-:Y:S05]  /*3df0*/  BRA `(.L_x_4594) ;  /* 0x00000a0000007947 */ /* 0x000fea0003800000 */
.L_x_4589:
        /* <DEDUP_REMOVED lines=8> */
[----:B------:R-:W4:Y:S02]  /*3e80*/  LDG.E.U8 R4, [R4.64] ;  /* 0x0000002404047981 */ /* 0x000f24000c1e1100 */
[----:B----4-:R-:W-:-:S04]  /*3e90*/  ISETP.NE.AND P0, PT, R4, RZ, PT ;  /* 0x000000ff0400720c */ /* 0x010fc80003f05270 */
[----:B------:R-:W-:Y:S01]  /*3ea0*/  FSEL R25, RZ, 1, !P0 ;  /* 0x3f800000ff197808 */ /* 0x000fe20004000000 */
[----:B------:R-:W-:Y:S05]  /*3eb0*/  BRA `(.L_x_4594) ;  /* 0x0000094000007947 */ /* 0x000fea0003800000 */
.L_x_4603:
[----:B------:R-:W4:Y:S02]  /*3ec0*/  LDG.E.64 R4, [R4.64] ;  /* 0x0000002404047981 */ /* 0x000f24000c1e1b00 */
[----:B----4-:R-:W0:Y:S01]  /*3ed0*/  F2F.F32.F64 R25, R4 ;  /* 0x0000000400197310 */ /* 0x010e220000301000 */
[----:B------:R-:W0:-:S14]  /*3ee0*/  DSETP.GEU.AND P0, PT, |R4|, c[0x2][0x0], PT ;  /* 0x008000000400762a */ /* 0x000e1c0003f0e200 */
[----:B0-----:R-:W-:Y:S01]  /*3ef0*/  @!P0 FMUL R25, R25, 1.175494350822287508e-38 ;  /* 0x0080000019198820 */ /* 0x001fe20000400000 */
[----:B------:R-:W-:Y:S05]  /*3f00*/  BRA `(.L_x_4594) ;  /* 0x000008f000007947 */ /* 0x000fea0003800000 */
.L_x_4602:
[----:B------:R-:W-:-:S13]  /*3f10*/  ISETP.NE.AND P0, PT, R0, 0xf, PT ;  /* 0x0000000f0000780c */ /* 0x000fda0003f05270 */
[----:B------:R-:W-:Y:S05]  /*3f20*/  @!P0 BRA `(.L_x_4604) ;  /* 0x0000025000008947 */ /* 0x000fea0003800000 */
[----:B------:R-:W-:-:S13]  /*3f30*/  ISETP.NE.AND P0, PT, R0, 0x17, PT ;  /* 0x000000170000780c */ /* 0x000fda0003f05270 */
[----:B------:R-:W-:Y:S05]  /*3f40*/  @!P0 BRA `(.L_x_4605) ;  /* 0x0000016000008947 */ /* 0x000fea0003800000 */
[----:B------:R-:W-:-:S13]  /*3f50*/  ISETP.NE.AND P0, PT, R0, 0x18, PT ;  /* 0x000000180000780c */ /* 0x000fda0003f05270 */
[----:B------:R-:W-:Y:S05]  /*3f60*/  @P0 BRA `(.L_x_4593) ;  /* 0x000006f000000947 */ /* 0x000fea0003800000 */
[----:B------:R-:W4:Y:S01]  /*3f70*/  LDG.E.U8 R25, [R4.64] ;  /* 0x0000002404197981 */ /* 0x000f22000c1e1100 */
[----:B------:R-:W-:Y:S02]  /*3f80*/  IMAD.MOV.U32 R8, RZ, RZ, -0x800000 ;  /* 0xff800000ff087424 */ /* 0x000fe400078e00ff */
[----:B----4-:R-:W-:-:S05]  /*3f90*/  IMAD.SHL.U32 R25, R25, 0x1000000, RZ ;  /* 0x0100000019197824 */ /* 0x010fca00078e00ff */
        /* <DEDUP_REMOVED lines=17> */
.L_x_4605:
[----:B------:R-:W4:Y:S02]  /*40b0*/  LDG.E.U8 R4, [R4.64] ;  /* 0x0000002404047981 */ /* 0x000f24000c1e1100 */
[----:B----4-:R-:W-:-:S05]  /*40c0*/  IMAD.SHL.U32 R0, R4, 0x2000000, RZ ;  /* 0x0200000004007824 */ /* 0x010fca00078e00ff */
        /* <DEDUP_REMOVED lines=11> */
.L_x_4604:
[----:B------:R-:W4:Y:S02]  /*4180*/  LDG.E.U16 R4, [R4.64] ;  /* 0x0000002404047981 */ /* 0x000f24000c1e1500 */
[----:B----4-:R-:W-:Y:S01]  /*4190*/  PRMT R25, RZ, 0x5410, R4 ;  /* 0x00005410ff197816 */ /* 0x010fe20000000004 */
[----:B------:R-:W-:Y:S05]  /*41a0*/  BRA `(.L_x_4594) ;  /* 0x0000065000007947 */ /* 0x000fea0003800000 */
.L_x_4601:
        /* <DEDUP_REMOVED lines=8> */
[----:B------:R-:W4:Y:S02]  /*4230*/  LDG.E.U16 R4, [R4.64] ;  /* 0x0000002404047981 */ /* 0x000f24000c1e1500 */
[----:B----4-:R0:W4:Y:S01]  /*4240*/  I2F.U16 R25, R4 ;  /* 0x0000000400197306 */ /* 0x0101220000101000 */
[----:B------:R-:W-:Y:S05]  /*4250*/  BRA `(.L_x_4594) ;  /* 0x000005a000007947 */ /* 0x000fea0003800000 */
.L_x_4608:
[----:B------:R-:W4:Y:S01]  /*4260*/  LDG.E.U8 R3, [R4.64] ;  /* 0x0000002404037981 */ /* 0x000f22000c1e1100 */
[----:B------:R-:W-:Y:S01]  /*4270*/  IMAD.MOV.U32 R25, RZ, RZ, RZ ;  /* 0x000000ffff197224 */ /* 0x000fe200078e00ff */
[----:B----4-:R-:W-:-:S13]  /*4280*/  ISETP.NE.AND P0, PT, R3, RZ, PT ;  /* 0x000000ff0300720c */ /* 0x010fda0003f05270 */
        /* <DEDUP_REMOVED lines=17> */
.L_x_4610:
[----:B------:R-:W-:Y:S05]  /*43a0*/  BSYNC B0 ;  /* 0x0000000000007941 */ /* 0x000fea0003800000 */
.L_x_4609:
[----:B------:R-:W-:Y:S01]  /*43b0*/  IMAD.SHL.U32 R3, R3, 0x100000, RZ ;  /* 0x0010000003037824 */ /* 0x000fe200078e00ff */
[----:B------:R-:W-:-:S04]  /*43c0*/  LEA R0, R0, 0x3b800000, 0x17 ;  /* 0x3b80000000007811 */ /* 0x000fc800078eb8ff */
[----:B------:R-:W-:Y:S01]  /*43d0*/  LOP3.LUT R25, R0, R3, R25, 0xfe, !PT ;  /* 0x0000000300197212 */ /* 0x000fe200078efe19 */
[----:B------:R-:W-:Y:S05]  /*43e0*/  BRA `(.L_x_4594) ;  /* 0x0000041000007947 */ /* 0x000fea0003800000 */
.L_x_4607:
        /* <DEDUP_REMOVED lines=20> */
.L_x_4612:
[----:B------:R-:W-:Y:S05]  /*4530*/  BSYNC B0 ;  /* 0x0000000000007941 */ /* 0x000fea0003800000 */
.L_x_4611:
[----:B------:R-:W-:Y:S01]  /*4540*/  IMAD.SHL.U32 R3, R3, 0x200000, RZ ;  /* 0x0020000003037824 */ /* 0x000fe200078e00ff */
[----:B------:R-:W-:-:S04]  /*4550*/  LEA R0, R0, 0x37800000, 0x17 ;  /* 0x3780000000007811 */ /* 0x000fc800078eb8ff */
[----:B------:R-:W-:Y:S01]  /*4560*/  LOP3.LUT R25, R0, R3, R25, 0xfe, !PT ;  /* 0x0000000300197212 */ /* 0x000fe200078efe19 */
[----:B------:R-:W-:Y:S05]  /*4570*/  BRA `(.L_x_4594) ;  /* 0x0000028000007947 */ /* 0x000fea0003800000 */
.L_x_4606:
[----:B------:R-:W-:-:S13]  /*4580*/  ISETP.NE.AND P0, PT, R0, 0x1c, PT ;  /* 0x0000001c0000780c */ /* 0x000fda0003f05270 */
[----:B------:R-:W-:Y:S05]  /*4590*/  @!P0 BRA `(.L_x_4613) ;  /* 0x0000024000008947 */ /* 0x000fea0003800000 */
[----:B------:R-:W-:-:S13]  /*45a0*/  ISETP.NE.AND P0, PT, R0, 0x1d, PT ;  /* 0x0000001d0000780c */ /* 0x000fda0003f05270 */
[----:B------:R-:W-:Y:S05]  /*45b0*/  @!P0 BRA `(.L_x_4614) ;  /* 0x000001f000008947 */ /* 0x000fea0003800000 */
[----:B------:R-:W-:-:S13]  /*45c0*/  ISETP.NE.AND P0, PT, R0, 0x2c, PT ;  /* 0x0000002c0000780c */ /* 0x000fda0003f05270 */
[----:B------:R-:W-:Y:S05]  /*45d0*/  @P0 BRA `(.L_x_4593) ;  /* 0x0000008000000947 */ /* 0x000fea0003800000 */
[----:B------:R-:W4:Y:S01]  /*45e0*/  LDG.E.U8 R4, [R4.64] ;  /* 0x0000002404047981 */ /* 0x000f22000c1e1100 */
[----:B------:R-:W-:Y:S01]  /*45f0*/  IMAD.MOV.U32 R25, RZ, RZ, 0x400000 ;  /* 0x00400000ff197424 */ /* 0x000fe200078e00ff */
[----:B----4-:R-:W-:-:S13]  /*4600*/  ISETP.NE.AND P0, PT, R4, RZ, PT ;  /* 0x000000ff0400720c */ /* 0x010fda0003f05270 */
[----:B------:R-:W-:Y:S05]  /*4610*/  @!P0 BRA `(.L_x_4594) ;  /* 0x000001e000008947 */ /* 0x000fea0003800000 */
[----:B------:R-:W-:-:S13]  /*4620*/  ISETP.NE.AND P0, PT, R4, 0xff, PT ;  /* 0x000000ff0400780c */ /* 0x000fda0003f05270 */
[----:B------:R-:W-:Y:S02]  /*4630*/  @!P0 IMAD.MOV.U32 R25, RZ, RZ, 0x7f800001 ;  /* 0x7f800001ff198424 */ /* 0x000fe400078e00ff */
[----:B------:R-:W-:Y:S01]  /*4640*/  @P0 IMAD.SHL.U32 R25, R4, 0x800000, RZ ;  /* 0x0080000004190824 */ /* 0x000fe200078e00ff */
[----:B------:R-:W-:Y:S05]  /*4650*/  BRA `(.L_x_4594) ;  /* 0x000001a000007947 */ /* 0x000fea0003800000 */
.L_x_4593:
        /* <DEDUP_REMOVED lines=18> */
[----:B0123-5:R-:W-:Y:S05]  /*4780*/  CALL.ABS.NOINC R14 ;  /* 0x000000000e007343 */ /* 0x02ffea0003c00000 */
[----:B------:R-:W-:Y:S01]  /*4790*/  IMAD.MOV.U32 R25, RZ, RZ, RZ ;  /* 0x000000ffff197224 */ /* 0x000fe200078e00ff */
[----:B------:R-:W-:Y:S05]  /*47a0*/  BRA `(.L_x_4594) ;  /* 0x0000005000007947 */ /* 0x000fea0003800000 */
.L_x_4614:
[----:B------:R-:W4:Y:S02]  /*47b0*/  LDG.E.64 R4, [R4.64] ;  /* 0x0000002404047981 */ /* 0x000f24000c1e1b00 */
[----:B----4-:R0:W4:Y:S01]  /*47c0*/  I2F.U64 R25, R4 ;  /* 0x0000000400197312 */ /* 0x0101220000301000 */
[----:B------:R-:W-:Y:S05]  /*47d0*/  BRA `(.L_x_4594) ;  /* 0x0000002000007947 */ /* 0x000fea0003800000 */
.L_x_4613:
[----:B------:R-:W4:Y:S02]  /*47e0*/  LDG.E R4, [R4.64] ;  /* 0x0000002404047981 */ /* 0x000f24000c1e1900 */
[----:B----4-:R0:W4:Y:S02]  /*47f0*/  I2F.U32 R25, R4 ;  /* 0x0000000400197306 */ /* 0x0101240000201000 */
.L_x_4594:
[----:B------:R-:W-:Y:S05]  /*4800*/  BSYNC B6 ;  /* 0x0000000000067941 */ /* 0x000fea0003800000 */
.L_x_4588:
        /* <DEDUP_REMOVED lines=15> */
[----:B----4-:R-:W4:Y:S02]  /*4900*/  LDG.E.S8 R4, [R4.64] ;  /* 0x0000002404047981 */ /* 0x010f24000c1e1300 */
[----:B----4-:R0:W4:Y:S01]  /*4910*/  I2F.S16 R22, R4 ;  /* 0x0000000400167306 */ /* 0x0101220000101400 */
[----:B------:R-:W-:Y:S05]  /*4920*/  BRA `(.L_x_4621) ;  /* 0x00000cd000007947 */ /* 0x000fea0003800000 */
.L_x_4619:
[----:B----4-:R-:W4:Y:S02]  /*4930*/  LDG.E.U8 R4, [R4.64] ;  /* 0x0000002404047981 */ /* 0x010f24000c1e1100 */
[----:B----4-:R0:W4:Y:S01]  /*4940*/  I2F.U16 R22, R4 ;  /* 0x0000000400167306 */ /* 0x0101220000101000 */
[----:B------:R-:W-:Y:S05]  /*4950*/  BRA `(.L_x_4621) ;  /* 0x00000ca000007947 */ /* 0x000fea0003800000 */
.L_x_4618:
[----:B------:R-:W-:-:S13]  /*4960*/  ISETP.NE.AND P0, PT, R0, 0x2, PT ;  /* 0x000000020000780c */ /* 0x000fda0003f05270 */
[----:B------:R-:W-:Y:S05]  /*4970*/  @!P0 BRA `(.L_x_4622) ;  /* 0x000000a000008947 */ /* 0x000fea0003800000 */
[----:B------:R-:W-:-:S13]  /*4980*/  ISETP.NE.AND P0, PT, R0, 0x3, PT ;  /* 0x000000030000780c */ /* 0x000fda0003f05270 */
[----:B------:R-:W-:Y:S05]  /*4990*/  @!P0 BRA `(.L_x_4623) ;  /* 0x0000005000008947 */ /* 0x000fea0003800000 */
[----:B------:R-:W-:-:S13]  /*49a0*/  ISETP.NE.AND P0, PT, R0, 0x4, PT ;  /* 0x000000040000780c */ /* 0x000fda0003f05270 */
[----:B------:R-:W-:Y:S05]  /*49b0*/  @P0 BRA `(.L_x_4620) ;  /* 0x00000aa000000947 */ /* 0x000fea0003800000 */
[----:B----4-:R-:W4:Y:S02]  /*49c0*/  LDG.E.64 R4, [R4.64] ;  /* 0x0000002404047981 */ /* 0x010f24000c1e1b00 */
[----:B----4-:R0:W4:Y:S01]  /*49d0*/  I2F.S64 R22, R4 ;  /* 0x0000000400167312 */ /* 0x0101220000301400 */
[----:B------:R-:W-:Y:S05]  /*49e0*/  BRA `(.L_x_4621) ;  /* 0x00000c1000007947 */ /* 0x000fea0003800000 */
.L_x_4623:
[----:B----4-:R-:W4:Y:S02]  /*49f0*/  LDG.E R4, [R4.64] ;  /* 0x0000002404047981 */ /* 0x010f24000c1e1900 */
[----:B----4-:R0:W4:Y:S01]  /*4a00*/  I2F R22, R4 ;  /* 0x0000000400167306 */ /* 0x0101220000201400 */
[----:B------:R-:W-:Y:S05]  /*4a10*/  BRA `(.L_x_4621) ;  /* 0x00000be000007947 */ /* 0x000fea0003800000 */
.L_x_4622:
[----:B----4-:R-:W4:Y:S02]  /*4a20*/  LDG.E.U16 R4, [R4.64] ;  /* 0x0000002404047981 */ /* 0x010f24000c1e1500 */
[----:B----4-:R0:W4:Y:S01]  /*4a30*/  I2F.S16 R22, R4 ;  /* 0x0000000400167306 */ /* 0x0101220000101400 */
[----:B------:R-:W-:Y:S05]  /*4a40*/  BRA `(.L_x_4621) ;  /* 0x00000bb000007947 */ /* 0x000fea0003800000 */
.L_x_4617:
        /* <DEDUP_REMOVED lines=8> */
.L_x_4625:
[----:B----4-:R-:W4:Y:S02]  /*4ad0*/  LDG.E.U16 R4, [R4.64] ;  /* 0x0000002404047981 */ /* 0x010f24000c1e1500 */
[----:B----4-:R-:W-:Y:S01]  /*4ae0*/  HADD2.F32 R22, -RZ, R4.H0_H0 ;  /* 0x20000004ff167230 */ /* 0x010fe20000004100 */
[----:B------:R-:W-:Y:S05]  /*4af0*/  BRA `(.L_x_4621) ;  /* 0x00000b0000007947 */ /* 0x000fea0003800000 */
.L_x_4624:
        /* <DEDUP_REMOVED lines=8> */
.L_x_4627:
[----:B----4-:R-:W4:Y:S02]  /*4b80*/  LDG.E.U16 R4, [R4.64] ;  /* 0x0000002404047981 */ /* 0x010f24000c1e1500 */
[----:B----4-:R-:W-:Y:S01]  /*4b90*/  HADD2.F32 R22, -RZ, R4.H0_H0 ;  /* 0x20000004ff167230 */ /* 0x010fe20000004100 */
[----:B------:R-:W-:Y:S05]  /*4ba0*/  BRA `(.L_x_4621) ;  /* 0x00000a5000007947 */ /* 0x000fea0003800000 */
.L_x_4626:
[----:B----4-:R-:W4:Y:S02]  /*4bb0*/  LDG.E.64 R4, [R4.64] ;  /* 0x0000002404047981 */ /* 0x010f24000c1e1b00 */
[----:B----4-:R-:W0:Y:S01]  /*4bc0*/  F2F.F32.F64 R22, R4 ;  /* 0x0000000400167310 */ /* 0x010e220000301000 */
[----:B------:R-:W0:-:S14]  /*4bd0*/  DSETP.GEU.AND P0, PT, |R4|, c[0x2][0x0], PT ;  /* 0x008000000400762a */ /* 0x000e1c0003f0e200 */
[----:B0-----:R-:W-:Y:S01]  /*4be0*/  @!P0 FMUL R22, R22, 1.175494350822287508e-38 ;  /* 0x0080000016168820 */ /* 0x001fe20000400000 */
[----:B------:R-:W-:Y:S05]  /*4bf0*/  BRA `(.L_x_4621) ;  /* 0x00000a0000007947 */ /* 0x000fea0003800000 */
.L_x_4616:
        /* <DEDUP_REMOVED lines=8> */
[----:B----4-:R-:W4:Y:S02]  /*4c80*/  LDG.E.U8 R4, [R4.64] ;  /* 0x0000002404047981 */ /* 0x010f24000c1e1100 */
[----:B----4-:R-:W-:-:S04]  /*4c90*/  ISETP.NE.AND P0, PT, R4, RZ, PT ;  /* 0x000000ff0400720c */ /* 0x010fc80003f05270 */
[----:B------:R-:W-:Y:S01]  /*4ca0*/  FSEL R22, RZ, 1, !P0 ;  /* 0x3f800000ff167808 */ /* 0x000fe20004000000 */
[----:B------:R-:W-:Y:S05]  /*4cb0*/  BRA `(.L_x_4621) ;  /* 0x0000094000007947 */ /* 0x000fea0003800000 */
.L_x_4630:
[----:B----4-:R-:W4:Y:S02]  /*4cc0*/  LDG.E.64 R4, [R4.64] ;  /* 0x0000002404047981 */ /* 0x010f24000c1e1b00 */
[----:B----4-:R-:W0:Y:S01]  /*4cd0*/  F2F.F32.F64 R22, R4 ;  /* 0x0000000400167310 */ /* 0x010e220000301000 */
[----:B------:R-:W0:-:S14]  /*4ce0*/  DSETP.GEU.AND P0, PT, |R4|, c[0x2][0x0], PT ;  /* 0x008000000400762a */ /* 0x000e1c0003f0e200 */
[----:B0-----:R-:W-:Y:S01]  /*4cf0*/  @!P0 FMUL R22, R22, 1.175494350822287508e-38 ;  /* 0x0080000016168820 */ /* 0x001fe20000400000 */
[----:B------:R-:W-:Y:S05]  /*4d00*/  BRA `(.L_x_4621) ;  /* 0x000008f000007947 */ /* 0x000fea0003800000 */
.L_x_4629:
[----:B------:R-:W-:-:S13]  /*4d10*/  ISETP.NE.AND P0, PT, R0, 0xf, PT ;  /* 0x0000000f0000780c */ /* 0x000fda0003f05270 */
[----:B------:R-:W-:Y:S05]  /*4d20*/  @!P0 BRA `(.L_x_4631) ;  /* 0x0000025000008947 */ /* 0x000fea0003800000 */
[----:B------:R-:W-:-:S13]  /*4d30*/  ISETP.NE.AND P0, PT, R0, 0x17, PT ;  /* 0x000000170000780c */ /* 0x000fda0003f05270 */
[----:B------:R-:W-:Y:S05]  /*4d40*/  @!P0 BRA `(.L_x_4632) ;  /* 0x0000016000008947 */ /* 0x000fea0003800000 */
[----:B------:R-:W-:-:S13]  /*4d50*/  ISETP.NE.AND P0, PT, R0, 0x18, PT ;  /* 0x000000180000780c */ /* 0x000fda0003f05270 */
[----:B------:R-:W-:Y:S05]  /*4d60*/  @P0 BRA `(.L_x_4620) ;  /* 0x000006f000000947 */ /* 0x000fea0003800000 */
[----:B----4-:R-:W4:Y:S01]  /*4d70*/  LDG.E.U8 R22, [R4.64] ;  /* 0x0000002404167981 */ /* 0x010f22000c1e1100 */
        /* <DEDUP_REMOVED lines=19> */
.L_x_4632:
[----:B----4-:R-:W4:Y:S02]  /*4eb0*/  LDG.E.U8 R4, [R4.64] ;  /* 0x0000002404047981 */ /* 0x010f24000c1e1100 */
        /* <DEDUP_REMOVED lines=12> */
.L_x_4631:
[----:B----4-:R-:W4:Y:S02]  /*4f80*/  LDG.E.U16 R4, [R4.64] ;  /* 0x0000002404047981 */ /* 0x010f24000c1e1500 */
[----:B----4-:R-:W-:Y:S01]  /*4f90*/  PRMT R22, RZ, 0x5410, R4 ;  /* 0x00005410ff167816 */ /* 0x010fe20000000004 */
[----:B------:R-:W-:Y:S05]  /*4fa0*/  BRA `(.L_x_4621) ;  /* 0x0000065000007947 */ /* 0x000fea0003800000 */
.L_x_4628:
        /* <DEDUP_REMOVED lines=8> */
[----:B----4-:R-:W4:Y:S02]  /*5030*/  LDG.E.U16 R4, [R4.64] ;  /* 0x0000002404047981 */ /* 0x010f24000c1e1500 */
[----:B----4-:R0:W4:Y:S01]  /*5040*/  I2F.U16 R22, R4 ;  /* 0x0000000400167306 */ /* 0x0101220000101000 */
[----:B------:R-:W-:Y:S05]  /*5050*/  BRA `(.L_x_4621) ;  /* 0x000005a000007947 */ /* 0x000fea0003800000 */
.L_x_4635:
[----:B----4-:R-:W4:Y:S01]  /*5060*/  LDG.E.U8 R3, [R4.64] ;  /* 0x0000002404037981 */ /* 0x010f22000c1e1100 */
        /* <DEDUP_REMOVED lines=19> */
.L_x_4637:
[----:B------:R-:W-:Y:S05]  /*51a0*/  BSYNC B0 ;  /* 0x0000000000007941 */ /* 0x000fea0003800000 */
.L_x_4636:
[----:B------:R-:W-:Y:S01]  /*51b0*/  IMAD.SHL.U32 R3, R3, 0x100000, RZ ;  /* 0x0010000003037824 */ /* 0x000fe200078e00ff */
[----:B------:R-:W-:-:S04]  /*51c0*/  LEA R5, R0, 0x3b800000, 0x17 ;  /* 0x3b80000000057811 */ /* 0x000fc800078eb8ff */
[----:B------:R-:W-:Y:S01]  /*51d0*/  LOP3.LUT R22, R5, R3, R22, 0xfe, !PT ;  /* 0x0000000305167212 */ /* 0x000fe200078efe16 */
[----:B------:R-:W-:Y:S05]  /*51e0*/  BRA `(.L_x_4621) ;  /* 0x0000041000007947 */ /* 0x000fea0003800000 */
.L_x_4634:
        /* <DEDUP_REMOVED lines=20> */
.L_x_4639:
[----:B------:R-:W-:Y:S05]  /*5330*/  BSYNC B0 ;  /* 0x0000000000007941 */ /* 0x000fea0003800000 */
.L_x_4638:
[----:B------:R-:W-:Y:S01]  /*5340*/  IMAD.SHL.U32 R3, R3, 0x200000, RZ ;  /* 0x0020000003037824 */ /* 0x000fe200078e00ff */
[----:B------:R-:W-:-:S04]  /*5350*/  LEA R5, R0, 0x37800000, 0x17 ;  /* 0x3780000000057811 */ /* 0x000fc800078eb8ff */
[----:B------:R-:W-:Y:S01]  /*5360*/  LOP3.LUT R22, R5, R3, R22, 0xfe, !PT ;  /* 0x0000000305167212 */ /* 0x000fe200078efe16 */
[----:B------:R-:W-:Y:S05]  /*5370*/  BRA `(.L_x_4621) ;  /* 0x0000028000007947 */ /* 0x000fea0003800000 */
.L_x_4633:
[----:B------:R-:W-:-:S13]  /*5380*/  ISETP.NE.AND P0, PT, R0, 0x1c, PT ;  /* 0x0000001c0000780c */ /* 0x000fda0003f05270 */
[----:B------:R-:W-:Y:S05]  /*5390*/  @!P0 BRA `(.L_x_4640) ;  /* 0x0000024000008947 */ /* 0x000fea0003800000 */
[----:B------:R-:W-:-:S13]  /*53a0*/  ISETP.NE.AND P0, PT, R0, 0x1d, PT ;  /* 0x0000001d0000780c */ /* 0x000fda0003f05270 */
[----:B------:R-:W-:Y:S05]  /*53b0*/  @!P0 BRA `(.L_x_4641) ;  /* 0x000001f000008947 */ /* 0x000fea0003800000 */
[----:B------:R-:W-:-:S13]  /*53c0*/  ISETP.NE.AND P0, PT, R0, 0x2c, PT ;  /* 0x0000002c0000780c */ /* 0x000fda0003f05270 */
[----:B------:R-:W-:Y:S05]  /*53d0*/  @P0 BRA `(.L_x_4620) ;  /* 0x0000008000000947 */ /* 0x000fea0003800000 */
[----:B----4-:R-:W4:Y:S01]  /*53e0*/  LDG.E.U8 R4, [R4.64] ;  /* 0x0000002404047981 */ /* 0x010f22000c1e1100 */
[----:B------:R-:W-:Y:S01]  /*53f0*/  IMAD.MOV.U32 R22, RZ, RZ, 0x400000 ;  /* 0x00400000ff167424 */ /* 0x000fe200078e00ff */
[----:B----4-:R-:W-:-:S13]  /*5400*/  ISETP.NE.AND P0, PT, R4, RZ, PT ;  /* 0x000000ff0400720c */ /* 0x010fda0003f05270 */
[----:B------:R-:W-:Y:S05]  /*5410*/  @!P0 BRA `(.L_x_4621) ;  /* 0x000001e000008947 */ /* 0x000fea0003800000 */
[----:B------:R-:W-:-:S13]  /*5420*/  ISETP.NE.AND P0, PT, R4, 0xff, PT ;  /* 0x000000ff0400780c */ /* 0x000fda0003f05270 */
[----:B------:R-:W-:Y:S02]  /*5430*/  @!P0 IMAD.MOV.U32 R22, RZ, RZ, 0x7f800001 ;  /* 0x7f800001ff168424 */ /* 0x000fe400078e00ff */
[----:B------:R-:W-:Y:S01]  /*5440*/  @P0 IMAD.SHL.U32 R22, R4, 0x800000, RZ ;  /* 0x0080000004160824 */ /* 0x000fe200078e00ff */
[----:B------:R-:W-:Y:S05]  /*5450*/  BRA `(.L_x_4621) ;  /* 0x000001a000007947 */ /* 0x000fea0003800000 */
.L_x_4620:
        /* <DEDUP_REMOVED lines=18> */
[----:B012345:R-:W-:Y:S05]  /*5580*/  CALL.ABS.NOINC R14 ;  /* 0x000000000e007343 */ /* 0x03ffea0003c00000 */
[----:B------:R-:W-:Y:S01]  /*5590*/  IMAD.MOV.U32 R22, RZ, RZ, RZ ;  /* 0x000000ffff167224 */ /* 0x000fe200078e00ff */
[----:B------:R-:W-:Y:S05]  /*55a0*/  BRA `(.L_x_4621) ;  /* 0x0000005000007947 */ /* 0x000fea0003800000 */
.L_x_4641:
[----:B----4-:R-:W4:Y:S02]  /*55b0*/  LDG.E.64 R4, [R4.64] ;  /* 0x0000002404047981 */ /* 0x010f24000c1e1b00 */
[----:B----4-:R0:W4:Y:S01]  /*55c0*/  I2F.U64 R22, R4 ;  /* 0x0000000400167312 */ /* 0x0101220000301000 */
[----:B------:R-:W-:Y:S05]  /*55d0*/  BRA `(.L_x_4621) ;  /* 0x0000002000007947 */ /* 0x000fea0003800000 */
.L_x_4640:
[----:B----4-:R-:W4:Y:S02]  /*55e0*/  LDG.E R4, [R4.64] ;  /* 0x0000002404047981 */ /* 0x010f24000c1e1900 */
[----:B----4-:R0:W4:Y:S02]  /*55f0*/  I2F.U32 R22, R4 ;  /* 0x0000000400167306 */ /* 0x0101240000201000 */
.L_x_4621:
[----:B------:R-:W-:Y:S05]  /*5600*/  BSYNC B6 ;  /* 0x0000000000067941 */ /* 0x000fea0003800000 */
.L_x_4615:
[----:B------:R-:W-:Y:S02]  /*5610*/  IADD3 R24, R24, 0x80, RZ ;  /* 0x0000008018187810 */ /* 0x000fe40007ffe0ff */
.L_x_4587:
[----:B------:R-:W-:Y:S05]  /*5620*/  BSYNC B7 ;  /* 0x0000000000077941 */ /* 0x000fea0003800000 */
.L_x_4586:
        /* <DEDUP_REMOVED lines=23> */
.L_x_4648:
[----:B----4-:R-:W4:Y:S02]  /*57a0*/  LDG.E.U8 R4, [R4.64] ;  /* 0x0000002404047981 */ /* 0x010f24000c1e1100 */
[----:B----4-:R0:W4:Y:S01]  /*57b0*/  I2F.U16 R17, R4 ;  /* 0x0000000400117306 */ /* 0x0101220000101000 */
[----:B------:R-:W-:Y:S05]  /*57c0*/  BRA `(.L_x_4650) ;  /* 0x00000ca000007947 */ /* 0x000fea0003800000 */
.L_x_4647:
        /* <DEDUP_REMOVED lines=9> */
.L_x_4652:
[----:B----4-:R-:W4:Y:S02]  /*5860*/  LDG.E R4, [R4.64] ;  /* 0x0000002404047981 */ /* 0x010f24000c1e1900 */
[----:B----4-:R0:W4:Y:S01]  /*5870*/  I2F R17, R4 ;  /* 0x0000000400117306 */ /* 0x0101220000201400 */
[----:B------:R-:W-:Y:S05]  /*5880*/  BRA `(.L_x_4650) ;  /* 0x00000be000007947 */ /* 0x000fea0003800000 */
.L_x_4651:
[----:B----4-:R-:W4:Y:S02]  /*5890*/  LDG.E.U16 R4, [R4.64] ;  /* 0x0000002404047981 */ /* 0x010f24000c1e1500 */
[----:B----4-:R0:W4:Y:S01]  /*58a0*/  I2F.S16 R17, R4 ;  /* 0x0000000400117306 */ /* 0x0101220000101400 */
[----:B------:R-:W-:Y:S05]  /*58b0*/  BRA `(.L_x_4650) ;  /* 0x00000bb000007947 */ /* 0x000fea0003800000 */
.L_x_4646:
        /* <DEDUP_REMOVED lines=8> */
.L_x_4654:
[----:B----4-:R-:W4:Y:S02]  /*5940*/  LDG.E.U16 R4, [R4.64] ;  /* 0x0000002404047981 */ /* 0x010f24000c1e1500 */
[----:B----4-:R-:W-:Y:S01]  /*5950*/  HADD2.F32 R17, -RZ, R4.H0_H0 ;  /* 0x20000004ff117230 */ /* 0x010fe20000004100 */
[----:B------:R-:W-:Y:S05]  /*5960*/  BRA `(.L_x_4650) ;  /* 0x00000b0000007947 */ /* 0x000fea0003800000 */
.L_x_4653:
        /* <DEDUP_REMOVED lines=8> */
.L_x_4656:
[----:B----4-:R-:W4:Y:S02]  /*59f0*/  LDG.E.U16 R4, [R4.64] ;  /* 0x0000002404047981 */ /* 0x010f24000c1e1500 */
[----:B----4-:R-:W-:Y:S01]  /*5a00*/  HADD2.F32 R17, -RZ, R4.H0_H0 ;  /* 0x20000004ff117230 */ /* 0x010fe20000004100 */
[----:B------:R-:W-:Y:S05]  /*5a10*/  BRA `(.L_x_4650) ;  /* 0x00000a5000007947 */ /* 0x000fea0003800000 */
.L_x_4655:
[----:B----4-:R-:W4:Y:S02]  /*5a20*/  LDG.E.64 R4, [R4.64] ;  /* 0x0000002404047981 */ /* 0x010f24000c1e1b00 */
[----:B----4-:R-:W0:Y:S01]  /*5a30*/  F2F.F32.F64 R17, R4 ;  /* 0x0000000400117310 */ /* 0x010e220000301000 */
[----:B------:R-:W0:-:S14]  /*5a40*/  DSETP.GEU.AND P0, PT, |R4|, c[0x2][0x0], PT ;  /* 0x008000000400762a */ /* 0x000e1c0003f0e200 */
[----:B0-----:R-:W-:Y:S01]  /*5a50*/  @!P0 FMUL R17, R17, 1.175494350822287508e-38 ;  /* 0x0080000011118820 */ /* 0x001fe20000400000 */
[----:B------:R-:W-:Y:S05]  /*5a60*/  BRA `(.L_x_4650) ;  /* 0x00000a0000007947 */ /* 0x000fea0003800000 */
.L_x_4645:
        /* <DEDUP_REMOVED lines=12> */
.L_x_4659:
[----:B----4-:R-:W4:Y:S02]  /*5b30*/  LDG.E.64 R4, [R4.64] ;  /* 0x0000002404047981 */ /* 0x010f24000c1e1b00 */
[----:B----4-:R-:W0:Y:S01]  /*5b40*/  F2F.F32.F64 R17, R4 ;  /* 0x0000000400117310 */ /* 0x010e220000301000 */
[----:B------:R-:W0:-:S14]  /*5b50*/  DSETP.GEU.AND P0, PT, |R4|, c[0x2][0x0], PT ;  /* 0x008000000400762a */ /* 0x000e1c0003f0e200 */
[----:B0-----:R-:W-:Y:S01]  /*5b60*/  @!P0 FMUL R17, R17, 1.175494350822287508e-38 ;  /* 0x0080000011118820 */ /* 0x001fe20000400000 */
[----:B------:R-:W-:Y:S05]  /*5b70*/  BRA `(.L_x_4650) ;  /* 0x000008f000007947 */ /* 0x000fea0003800000 */
.L_x_4658:
        /* <DEDUP_REMOVED lines=26> */
.L_x_4661:
        /* <DEDUP_REMOVED lines=13> */
.L_x_4660:
[----:B----4-:R-:W4:Y:S02]  /*5df0*/  LDG.E.U16 R4, [R4.64] ;  /* 0x0000002404047981 */ /* 0x010f24000c1e1500 */
[----:B----4-:R-:W-:Y:S01]  /*5e00*/  PRMT R17, RZ, 0x5410, R4 ;  /* 0x00005410ff117816 */ /* 0x010fe20000000004 */
[----:B------:R-:W-:Y:S05]  /*5e10*/  BRA `(.L_x_4650) ;  /* 0x0000065000007947 */ /* 0x000fea0003800000 */
.L_x_4657:
        /* <DEDUP_REMOVED lines=11> */
.L_x_4664:
        /* <DEDUP_REMOVED lines=20> */
.L_x_4666:
[----:B------:R-:W-:Y:S05]  /*6010*/  BSYNC B0 ;  /* 0x0000000000007941 */ /* 0x000fea0003800000 */
.L_x_4665:
[----:B------:R-:W-:Y:S01]  /*6020*/  IMAD.SHL.U32 R3, R3, 0x100000, RZ ;  /* 0x0010000003037824 */ /* 0x000fe200078e00ff */
[----:B------:R-:W-:-:S04]  /*6030*/  LEA R0, R0, 0x3b800000, 0x17 ;  /* 0x3b80000000007811 */ /* 0x000fc800078eb8ff */
[----:B------:R-:W-:Y:S01]  /*6040*/  LOP3.LUT R17, R0, R3, R17, 0xfe, !PT ;  /* 0x0000000300117212 */ /* 0x000fe200078efe11 */
[----:B------:R-:W-:Y:S05]  /*6050*/  BRA `(.L_x_4650) ;  /* 0x0000041000007947 */ /* 0x000fea0003800000 */
.L_x_4663:
        /* <DEDUP_REMOVED lines=20> */
.L_x_4668:
[----:B------:R-:W-:Y:S05]  /*61a0*/  BSYNC B0 ;  /* 0x0000000000007941 */ /* 0x000fea0003800000 */
.L_x_4667:
[----:B------:R-:W-:Y:S01]  /*61b0*/  IMAD.SHL.U32 R3, R3, 0x200000, RZ ;  /* 0x0020000003037824 */ /* 0x000fe200078e00ff */
[----:B------:R-:W-:-:S04]  /*61c0*/  LEA R0, R0, 0x37800000, 0x17 ;  /* 0x3780000000007811 */ /* 0x000fc800078eb8ff */
[----:B------:R-:W-:Y:S01]  /*61d0*/  LOP3.LUT R17, R0, R3, R17, 0xfe, !PT ;  /* 0x0000000300117212 */ /* 0x000fe200078efe11 */
[----:B------:R-:W-:Y:S05]  /*61e0*/  BRA `(.L_x_4650) ;  /* 0x0000028000007947 */ /* 0x000fea0003800000 */
.L_x_4662:
        /* <DEDUP_REMOVED lines=14> */
.L_x_4649:
        /* <DEDUP_REMOVED lines=21> */
.L_x_4670:
[----:B----4-:R-:W4:Y:S02]  /*6420*/  LDG.E.64 R4, [R4.64] ;  /* 0x0000002404047981 */ /* 0x010f24000c1e1b00 */
[----:B----4-:R0:W4:Y:S01]  /*6430*/  I2F.U64 R17, R4 ;  /* 0x0000000400117312 */ /* 0x0101220000301000 */
[----:B------:R-:W-:Y:S05]  /*6440*/  BRA `(.L_x_4650) ;  /* 0x0000002000007947 */ /* 0x000fea0003800000 */
.L_x_4669:
[----:B----4-:R-:W4:Y:S02]  /*6450*/  LDG.E R4, [R4.64] ;  /* 0x0000002404047981 */ /* 0x010f24000c1e1900 */
[----:B----4-:R0:W4:Y:S02]  /*6460*/  I2F.U32 R17, R4 ;  /* 0x0000000400117306 */ /* 0x0101240000201000 */
.L_x_4650:
[----:B------:R-:W-:Y:S05]  /*6470*/  BSYNC B6 ;  /* 0x0000000000067941 */ /* 0x000fea0003800000 */
.L_x_4644:
        /* <DEDUP_REMOVED lines=17> */
.L_x_4674:
[----:B----4-:R-:W4:Y:S02]  /*6590*/  LDG.E.U8 R4, [R4.64] ;  /* 0x0000002404047981 */ /* 0x010f24000c1e1100 */
[----:B----4-:R0:W4:Y:S01]  /*65a0*/  I2F.U16 R16, R4 ;  /* 0x0000000400107306 */ /* 0x0101220000101000 */
[----:B------:R-:W-:Y:S05]  /*65b0*/  BRA `(.L_x_4643) ;  /* 0x00000c7000007947 */ /* 0x000fea0003800000 */
.L_x_4673:
        /* <DEDUP_REMOVED lines=9> */
.L_x_4677:
[----:B----4-:R-:W4:Y:S02]  /*6650*/  LDG.E R4, [R4.64] ;  /* 0x0000002404047981 */ /* 0x010f24000c1e1900 */
[----:B----4-:R0:W4:Y:S01]  /*6660*/  I2F R16, R4 ;  /* 0x0000000400107306 */ /* 0x0101220000201400 */
[----:B------:R-:W-:Y:S05]  /*6670*/  BRA `(.L_x_4643) ;  /* 0x00000bb000007947 */ /* 0x000fea0003800000 */
.L_x_4676:
[----:B----4-:R-:W4:Y:S02]  /*6680*/  LDG.E.U16 R4, [R4.64] ;  /* 0x0000002404047981 */ /* 0x010f24000c1e1500 */
[----:B----4-:R0:W4:Y:S01]  /*6690*/  I2F.S16 R16, R4 ;  /* 0x0000000400107306 */ /* 0x0101220000101400 */
[----:B------:R-:W-:Y:S05]  /*66a0*/  BRA `(.L_x_4643) ;  /* 0x00000b8000007947 */ /* 0x000fea0003800000 */
.L_x_4672:
        /* <DEDUP_REMOVED lines=8> */
.L_x_4679:
[----:B----4-:R-:W4:Y:S02]  /*6730*/  LDG.E.U16 R4, [R4.64] ;  /* 0x0000002404047981 */ /* 0x010f24000c1e1500 */
[----:B----4-:R-:W-:Y:S01]  /*6740*/  HADD2.F32 R16, -RZ, R4.H0_H0 ;  /* 0x20000004ff107230 */ /* 0x010fe20000004100 */
[----:B------:R-:W-:Y:S05]  /*6750*/  BRA `(.L_x_4643) ;  /* 0x00000ad000007947 */ /* 0x000fea0003800000 */
.L_x_4678:
        /* <DEDUP_REMOVED lines=8> */
.L_x_4681:
[----:B----4-:R-:W4:Y:S02]  /*67e0*/  LDG.E.U16 R4, [R4.64] ;  /* 0x0000002404047981 */ /* 0x010f24000c1e1500 */
[----:B----4-:R-:W-:Y:S01]  /*67f0*/  HADD2.F32 R16, -RZ, R4.H0_H0 ;  /* 0x20000004ff107230 */ /* 0x010fe20000004100 */
[----:B------:R-:W-:Y:S05]  /*6800*/  BRA `(.L_x_4643) ;  /* 0x00000a2000007947 */ /* 0x000fea0003800000 */
.L_x_4680:
[----:B----4-:R-:W4:Y:S02]  /*6810*/  LDG.E.64 R4, [R4.64] ;  /* 0x0000002404047981 */ /* 0x010f24000c1e1b00 */
[----:B----4-:R-:W0:Y:S01]  /*6820*/  F2F.F32.F64 R16, R4 ;  /* 0x0000000400107310 */ /* 0x010e220000301000 */
[----:B------:R-:W0:-:S14]  /*6830*/  DSETP.GEU.AND P0, PT, |R4|, c[0x2][0x0], PT ;  /* 0x008000000400762a */ /* 0x000e1c0003f0e200 */
[----:B0-----:R-:W-:Y:S01]  /*6840*/  @!P0 FMUL R16, R16, 1.175494350822287508e-38 ;  /* 0x0080000010108820 */ /* 0x001fe20000400000 */
[----:B------:R-:W-:Y:S05]  /*6850*/  BRA `(.L_x_4643) ;  /* 0x000009d000007947 */ /* 0x000fea0003800000 */
.L_x_4671:
        /* <DEDUP_REMOVED lines=12> */
.L_x_4684:
[----:B----4-:R-:W4:Y:S02]  /*6920*/  LDG.E.64 R4, [R4.64] ;  /* 0x0000002404047981 */ /* 0x010f24000c1e1b00 */
[----:B----4-:R-:W0:Y:S01]  /*6930*/  F2F.F32.F64 R16, R4 ;  /* 0x0000000400107310 */ /* 0x010e220000301000 */
[----:B------:R-:W0:-:S14]  /*6940*/  DSETP.GEU.AND P0, PT, |R4|, c[0x2][0x0], PT ;  /* 0x008000000400762a */ /* 0x000e1c0003f0e200 */
[----:B0-----:R-:W-:Y:S01]  /*6950*/  @!P0 FMUL R16, R16, 1.175494350822287508e-38 ;  /* 0x0080000010108820 */ /* 0x001fe20000400000 */
[----:B------:R-:W-:Y:S05]  /*6960*/  BRA `(.L_x_4643) ;  /* 0x000008c000007947 */ /* 0x000fea0003800000 */
.L_x_4683:
        /* <DEDUP_REMOVED lines=26> */
.L_x_4686:
        /* <DEDUP_REMOVED lines=13> */
.L_x_4685:
[----:B----4-:R-:W4:Y:S02]  /*6be0*/  LDG.E.U16 R4, [R4.64] ;  /* 0x0000002404047981 */ /* 0x010f24000c1e1500 */
[----:B----4-:R-:W-:Y:S01]  /*6bf0*/  PRMT R16, RZ, 0x5410, R4 ;  /* 0x00005410ff107816 */ /* 0x010fe20000000004 */
[----:B------:R-:W-:Y:S05]  /*6c00*/  BRA `(.L_x_4643) ;  /* 0x0000062000007947 */ /* 0x000fea0003800000 */
.L_x_4682:
        /* <DEDUP_REMOVED lines=11> */
.L_x_4689:
[----:B----4-:R-:W4:Y:S02]  /*6cc0*/  LDG.E.U8 R3, [R4.64] ;  /* 0x0000002404037981 */ /* 0x010f24000c1e1100 */
        /* <DEDUP_REMOVED lines=18> */
.L_x_4691:
[----:B------:R-:W-:Y:S05]  /*6df0*/  BSYNC B0 ;  /* 0x0000000000007941 */ /* 0x000fea0003800000 */
.L_x_4690:
[----:B------:R-:W-:Y:S01]  /*6e00*/  IMAD.SHL.U32 R3, R3, 0x100000, RZ ;  /* 0x0010000003037824 */ /* 0x000fe200078e00ff */
[----:B------:R-:W-:-:S04]  /*6e10*/  LEA R5, R0, 0x3b800000, 0x17 ;  /* 0x3b80000000057811 */ /* 0x000fc800078eb8ff */
[----:B------:R-:W-:Y:S01]  /*6e20*/  LOP3.LUT R16, R5, R3, R16, 0xfe, !PT ;  /* 0x0000000305107212 */ /* 0x000fe200078efe10 */
[----:B------:R-:W-:Y:S05]  /*6e30*/  BRA `(.L_x_4643) ;  /* 0x000003f000007947 */ /* 0x000fea0003800000 */
.L_x_4688:
        /* <DEDUP_REMOVED lines=19> */
.L_x_4693:
[----:B------:R-:W-:Y:S05]  /*6f70*/  BSYNC B0 ;  /* 0x0000000000007941 */ /* 0x000fea0003800000 */
.L_x_4692:
[----:B------:R-:W-:Y:S01]  /*6f80*/  IMAD.SHL.U32 R3, R3, 0x200000, RZ ;  /* 0x0020000003037824 */ /* 0x000fe200078e00ff */
[----:B------:R-:W-:-:S04]  /*6f90*/  LEA R5, R0, 0x37800000, 0x17 ;  /* 0x3780000000057811 */ /* 0x000fc800078eb8ff */
[----:B------:R-:W-:Y:S01]  /*6fa0*/  LOP3.LUT R16, R5, R3, R16, 0xfe, !PT ;  /* 0x0000000305107212 */ /* 0x000fe200078efe10 */
[----:B------:R-:W-:Y:S05]  /*6fb0*/  BRA `(.L_x_4643) ;  /* 0x0000027000007947 */ /* 0x000fea0003800000 */
.L_x_4687:
        /* <DEDUP_REMOVED lines=14> */
.L_x_4675:
        /* <DEDUP_REMOVED lines=19> */
[----:B------:R-:W-:Y:S05]  /*71d0*/  BRA `(.L_x_4643) ;  /* 0x0000005000007947 */ /* 0x000fea0003800000 */
.L_x_4695:
[----:B----4-:R-:W4:Y:S02]  /*71e0*/  LDG.E.64 R4, [R4.64] ;  /* 0x0000002404047981 */ /* 0x010f24000c1e1b00 */
[----:B----4-:R0:W4:Y:S01]  /*71f0*/  I2F.U64 R16, R4 ;  /* 0x0000000400107312 */ /* 0x0101220000301000 */
[----:B------:R-:W-:Y:S05]  /*7200*/  BRA `(.L_x_4643) ;  /* 0x0000002000007947 */ /* 0x000fea0003800000 */
.L_x_4694:
[----:B----4-:R-:W4:Y:S02]  /*7210*/  LDG.E R4, [R4.64] ;  /* 0x0000002404047981 */ /* 0x010f24000c1e1900 */
[----:B----4-:R0:W4:Y:S02]  /*7220*/  I2F.U32 R16, R4 ;  /* 0x0000000400107306 */ /* 0x0101240000201000 */
.L_x_4643:
[----:B------:R-:W-:Y:S05]  /*7230*/  BSYNC B7 ;  /* 0x0000000000077941 */ /* 0x000fea0003800000 */
.L_x_4642:
[----:B------:R-:W0:Y:S01]  /*7240*/  S2R R26, SR_TID.X ;  /* 0x00000000001a7919 */ /* 0x000e220000002100 */
[----:B------:R-:W-:Y:S01]  /*7250*/  BSSY B6, `(.L_x_4696) ;  /* 0x0000115000067945 */ /* 0x000fe20003800000 */
[C---:B0-----:R-:W-:Y:S02]  /*7260*/  IADD3 R0, R26.reuse, 0x100, RZ ;  /* 0x000001001a007810 */ /* 0x041fe40007ffe0ff */
[----:B------:R-:W-:Y:S02]  /*7270*/  IADD3 R28, R26, 0x80, RZ ;  /* 0x000000801a1c7810 */ /* 0x000fe40007ffe0ff */
[----:B------:R-:W-:-:S02]  /*7280*/  ISETP.GE.AND P1, PT, R0, R19, PT ;  /* 0x000000130000720c */ /* 0x000fc40003f26270 */
[----:B------:R-:W-:Y:S02]  /*7290*/  IADD3 R0, R26, 0x180, RZ ;  /* 0x000001801a007810 */ /* 0x000fe40007ffe0ff */
[-C--:B------:R-:W-:Y:S02]  /*72a0*/  ISETP.GE.AND P0, PT, R28, R19.reuse, PT ;  /* 0x000000131c00720c */ /* 0x080fe40003f06270 */
[-C--:B------:R-:W-:Y:S02]  /*72b0*/  ISETP.GE.AND P2, PT, R0, R19.reuse, PT ;  /* 0x000000130000720c */ /* 0x080fe40003f46270 */
[----:B------:R-:W-:-:S05]  /*72c0*/  ISETP.GE.AND P3, PT, R26, R19, PT ;  /* 0x000000131a00720c */ /* 0x000fca0003f66270 */
[----:B----45:R-:W0:Y:S08]  /*72d0*/  @!P1 MUFU.RCP R4, R22 ;  /* 0x0000001600049308 */ /* 0x030e300000001000 */
[----:B---3--:R-:W3:Y:S08]  /*72e0*/  @!P0 MUFU.RCP R18, R18 ;  /* 0x0000001200128308 */ /* 0x008ef00000001000 */
[----:B------:R4:W2:Y:S01]  /*72f0*/  @!P2 MUFU.RCP R6, R16 ;  /* 0x000000100006a308 */ /* 0x0008a20000001000 */
[----:B0-----:R-:W-:-:S07]  /*7300*/  @!P1 FMUL.FTZ R25, R4, R25 ;  /* 0x0000001904199220 */ /* 0x001fce0000410000 */
[----:B--2---:R-:W0:Y:S01]  /*7310*/  @!P3 MUFU.RCP R0, R29 ;  /* 0x0000001d0000b308 */ /* 0x004e220000001000 */
[----:B----4-:R-:W2:Y:S01]  /*7320*/  LDC.U8 R16, c[0x0][0x190] ;  /* 0x00006400ff107b82 */ /* 0x010ea20000000000 */
[----:B-1-3--:R-:W-:Y:S02]  /*7330*/  @!P0 FMUL.FTZ R23, R18, R23 ;  /* 0x0000001712178220 */ /* 0x00afe40000410000 */
[----:B------:R-:W-:-:S04]  /*7340*/  @!P2 FMUL.FTZ R17, R6, R17 ;  /* 0x000000110611a220 */ /* 0x000fc80000410000 */
[----:B------:R1:W3:Y:S01]  /*7350*/  @!P0 FRND.TRUNC R22, R23 ;  /* 0x0000001700168307 */ /* 0x0002e2000020d000 */
[----:B0-----:R-:W-:-:S07]  /*7360*/  @!P3 FMUL.FTZ R5, R0, R27 ;  /* 0x0000001b0005b220 */ /* 0x001fce0000410000 */
[----:B------:R1:W0:Y:S08]  /*7370*/  @!P1 FRND.TRUNC R24, R25 ;  /* 0x0000001900189307 */ /* 0x000230000020d000 */
[----:B------:R1:W4:Y:S01]  /*7380*/  @!P2 FRND.TRUNC R18, R17 ;  /* 0x000000110012a307 */ /* 0x000322000020d000 */
[----:B------:R-:W-:Y:S05]  /*7390*/  @P3 BRA `(.L_x_4697) ;  /* 0x0000100000003947 */ /* 0x000fea0003800000 */
[----:B--23--:R-:W-:Y:S01]  /*73a0*/  IMAD R0, R2, 0x200, R26 ;  /* 0x0000020002007824 */ /* 0x00cfe200078e021a */
[----:B------:R-:W-:Y:S01]  /*73b0*/  PRMT R3, R16, 0x9910, RZ ;  /* 0x0000991010037816 */ /* 0x000fe200000000ff */
[----:B------:R2:W3:Y:S02]  /*73c0*/  @!P3 FRND.TRUNC R4, R5 ;  /* 0x000000050004b307 */ /* 0x0004e4000020d000 */
[----:B------:R-:W-:-:S02]  /*73d0*/  IMAD R8, R0, c[0x0][0x194], RZ ;  /* 0x0000650000087a24 */ /* 0x000fc400078e02ff */
[----:B------:R-:W-:-:S03]  /*73e0*/  IMAD.MOV.U32 R0, RZ, RZ, R3 ;  /* 0x000000ffff007224 */ /* 0x000fc600078e0003 */
[----:B------:R-:W-:Y:S02]  /*73f0*/  IADD3 R8, P1, R8, c[0x0][0x168], RZ ;  /* 0x00005a0008087a10 */ /* 0x000fe40007f3e0ff */
[----:B------:R-:W-:-:S03]  /*7400*/  ISETP.GT.AND P0, PT, R0, 0x9, PT ;  /* 0x000000090000780c */ /* 0x000fc60003f04270 */
[----:B------:R-:W-:-:S10]  /*7410*/  IMAD.X R9, RZ, RZ, c[0x0][0x16c], P1 ;  /* 0x00005b00ff097624 */ /* 0x000fd400008e06ff */
[----:B------:R-:W-:Y:S05]  /*7420*/  @P0 BRA `(.L_x_4698) ;  /* 0x0000043000000947 */ /* 0x000fea0003800000 */
[----:B--23--:R-:W-:-:S13]  /*7430*/  ISETP.GT.AND P0, PT, R0, 0x4, PT ;  /* 0x000000040000780c */ /* 0x00cfda0003f04270 */
[----:B------:R-:W-:Y:S05]  /*7440*/  @P0 BRA `(.L_x_4699) ;  /* 0x0000020000000947 */ /* 0x000fea0003800000 */
[----:B------:R-:W-:-:S13]  /*7450*/  ISETP.GT.AND P0, PT, R0, 0x1, PT ;  /* 0x000000010000780c */ /* 0x000fda0003f04270 */
[----:B------:R-:W-:Y:S05]  /*7460*/  @P0 BRA `(.L_x_4700) ;  /* 0x000000c000000947 */ /* 0x000fea0003800000 */
[----:B------:R-:W-:-:S13]  /*7470*/  ISETP.NE.AND P0, PT, R16, RZ, PT ;  /* 0x000000ff1000720c */ /* 0x000fda0003f05270 */
[----:B------:R-:W-:Y:S05]  /*7480*/  @!P0 BRA `(.L_x_4701) ;  /* 0x0000006000008947 */ /* 0x000fea0003800000 */
[----:B------:R-:W-:-:S13]  /*7490*/  ISETP.NE.AND P0, PT, R0, 0x1, PT ;  /* 0x000000010000780c */ /* 0x000fda0003f05270 */
[----:B------:R-:W-:Y:S05]  /*74a0*/  @P0 BRA `(.L_x_4702) ;  /* 0x00000d3000000947 */ /* 0x000fea0003800000 */
[----:B------:R-:W2:Y:S01]  /*74b0*/  F2I.TRUNC.NTZ R3, R5 ;  /* 0x0000000500037305 */ /* 0x000ea2000020f100 */
[----:B------:R-:W-:Y:S01]  /*74c0*/  IMAD.MOV.U32 R26, RZ, RZ, R28 ;  /* 0x000000ffff1a7224 */ /* 0x000fe200078e001c */
[----:B--2---:R2:W-:Y:S01]  /*74d0*/  STG.E.U8 [R8.64], R3 ;  /* 0x0000000308007986 */ /* 0x0045e2000c101124 */
[----:B------:R-:W-:Y:S05]  /*74e0*/  BRA `(.L_x_4697) ;  /* 0x00000eb000007947 */ /* 0x000fea0003800000 */
.L_x_4701:
[----:B------:R-:W2:Y:S01]  /*74f0*/  F2I.S64.TRUNC R4, R5 ;  /* 0x0000000500047311 */ /* 0x000ea2000020d900 */
[----:B------:R-:W-:Y:S01]  /*7500*/  IMAD.MOV.U32 R26, RZ, RZ, R28 ;  /* 0x000000ffff1a7224 */ /* 0x000fe200078e001c */
[----:B--2---:R2:W-:Y:S01]  /*7510*/  STG.E.U8 [R8.64], R4 ;  /* 0x0000000408007986 */ /* 0x0045e2000c101124 */
[----:B------:R-:W-:Y:S05]  /*7520*/  BRA `(.L_x_4697) ;  /* 0x00000e7000007947 */ /* 0x000fea0003800000 */
.L_x_4700:
[----:B------:R-:W-:-:S13]  /*7530*/  ISETP.NE.AND P0, PT, R0, 0x2, PT ;  /* 0x000000020000780c */ /* 0x000fda0003f05270 */
[----:B------:R-:W-:Y:S05]  /*7540*/  @!P0 BRA `(.L_x_4703) ;  /* 0x000000c000008947 */ /* 0x000fea0003800000 */
[----:B------:R-:W-:-:S13]  /*7550*/  ISETP.NE.AND P0, PT, R0, 0x3, PT ;  /* 0x000000030000780c */ /* 0x000fda0003f05270 */
[----:B------:R-:W-:Y:S05]  /*7560*/  @!P0 BRA `(.L_x_4704) ;  /* 0x0000006000008947 */ /* 0x000fea0003800000 */
[----:B------:R-:W-:-:S13]  /*7570*/  ISETP.NE.AND P0, PT, R0, 0x4, PT ;  /* 0x000000040000780c */ /* 0x000fda0003f05270 */
[----:B------:R-:W-:Y:S05]  /*7580*/  @P0 BRA `(.L_x_4702) ;  /* 0x00000c5000000947 */ /* 0x000fea0003800000 */
[----:B------:R-:W2:Y:S01]  /*7590*/  F2I.S64.TRUNC R4, R5 ;  /* 0x0000000500047311 */ /* 0x000ea2000020d900 */
[----:B------:R-:W-:Y:S01]  /*75a0*/  IMAD.MOV.U32 R26, RZ, RZ, R28 ;  /* 0x000000ffff1a7224 */ /* 0x000fe200078e001c */
[----:B--2---:R2:W-:Y:S01]  /*75b0*/  STG.E.64 [R8.64], R4 ;  /* 0x0000000408007986 */ /* 0x0045e2000c101b24 */
[----:B------:R-:W-:Y:S05]  /*75c0*/  BRA `(.L_x_4697) ;  /* 0x00000dd000007947 */ /* 0x000fea0003800000 */
.L_x_4704:
[----:B------:R-:W2:Y:S01]  /*75d0*/  F2I.TRUNC.NTZ R5, R5 ;  /* 0x0000000500057305 */ /* 0x000ea2000020f100 */
[----:B------:R-:W-:Y:S01]  /*75e0*/  IMAD.MOV.U32 R26, RZ, RZ, R28 ;  /* 0x000000ffff1a7224 */ /* 0x000fe200078e001c */
[----:B--2---:R2:W-:Y:S01]  /*75f0*/  STG.E [R8.64], R5 ;  /* 0x0000000508007986 */ /* 0x0045e2000c101924 */
[----:B------:R-:W-:Y:S05]  /*7600*/  BRA `(.L_x_4697) ;  /* 0x00000d9000007947 */ /* 0x000fea0003800000 */
.L_x_4703:
[----:B------:R-:W2:Y:S01]  /*7610*/  F2I.TRUNC.NTZ R5, R5 ;  /* 0x0000000500057305 */ /* 0x000ea2000020f100 */
[----:B------:R-:W-:Y:S01]  /*7620*/  IMAD.MOV.U32 R26, RZ, RZ, R28 ;  /* 0x000000ffff1a7224 */ /* 0x000fe200078e001c */
[----:B--2---:R2:W-:Y:S01]  /*7630*/  STG.E.U16 [R8.64], R5 ;  /* 0x0000000508007986 */ /* 0x0045e2000c101524 */
[----:B------:R-:W-:Y:S05]  /*7640*/  BRA `(.L_x_4697) ;  /* 0x00000d5000007947 */ /* 0x000fea0003800000 */
.L_x_4699:
[----:B------:R-:W-:-:S13]  /*7650*/  ISETP.GT.AND P0, PT, R0, 0x6, PT ;  /* 0x000000060000780c */ /* 0x000fda0003f04270 */
[----:B------:R-:W-:Y:S05]  /*7660*/  @P0 BRA `(.L_x_4705) ;  /* 0x000000b000000947 */ /* 0x000fea0003800000 */
[----:B------:R-:W-:-:S13]  /*7670*/  ISETP.NE.AND P0, PT, R0, 0x5, PT ;  /* 0x000000050000780c */ /* 0x000fda0003f05270 */
[----:B------:R-:W-:Y:S05]  /*7680*/  @!P0 BRA `(.L_x_4706) ;  /* 0x0000005000008947 */ /* 0x000fea0003800000 */
[----:B------:R-:W-:-:S13]  /*7690*/  ISETP.NE.AND P0, PT, R0, 0x6, PT ;  /* 0x000000060000780c */ /* 0x000fda0003f05270 */
[----:B------:R-:W-:Y:S05]  /*76a0*/  @P0 BRA `(.L_x_4702) ;  /* 0x00000b3000000947 */ /* 0x000fea0003800000 */
[----:B------:R2:W-:Y:S01]  /*76b0*/  STG.E [R8.64], R4 ;  /* 0x0000000408007986 */ /* 0x0005e2000c101924 */
[----:B------:R-:W-:Y:S01]  /*76c0*/  IMAD.MOV.U32 R26, RZ, RZ, R28 ;  /* 0x000000ffff1a7224 */ /* 0x000fe200078e001c */
[----:B------:R-:W-:Y:S05]  /*76d0*/  BRA `(.L_x_4697) ;  /* 0x00000cc000007947 */ /* 0x000fea0003800000 */
.L_x_4706:
[----:B------:R-:W-:Y:S01]  /*76e0*/  F2FP.PACK_AB R4, RZ, R4 ;  /* 0x00000004ff04723e */ /* 0x000fe200000000ff */
[----:B------:R-:W-:-:S04]  /*76f0*/  IMAD.MOV.U32 R26, RZ, RZ, R28 ;  /* 0x000000ffff1a7224 */ /* 0x000fc800078e001c */
[----:B------:R2:W-:Y:S01]  /*7700*/  STG.E.U16 [R8.64], R4 ;  /* 0x0000000408007986 */ /* 0x0005e2000c101524 */
[----:B------:R-:W-:Y:S05]  /*7710*/  BRA `(.L_x_4697) ;  /* 0x00000c8000007947 */ /* 0x000fea0003800000 */
.L_x_4705:
[----:B------:R-:W-:-:S13]  /*7720*/  ISETP.NE.AND P0, PT, R0, 0x7, PT ;  /* 0x000000070000780c */ /* 0x000fda0003f05270 */
[----:B------:R-:W-:Y:S05]  /*7730*/  @!P0 BRA `(.L_x_4707) ;  /* 0x000000d000008947 */ /* 0x000fea0003800000 */
[----:B------:R-:W-:-:S13]  /*7740*/  ISETP.NE.AND P0, PT, R0, 0x8, PT ;  /* 0x000000080000780c */ /* 0x000fda0003f05270 */
[----:B------:R-:W-:Y:S05]  /*7750*/  @!P0 BRA `(.L_x_4708) ;  /* 0x0000006000008947 */ /* 0x000fea0003800000 */
[----:B------:R-:W-:-:S13]  /*7760*/  ISETP.NE.AND P0, PT, R0, 0x9, PT ;  /* 0x000000090000780c */ /* 0x000fda0003f05270 */
[----:B------:R-:W-:Y:S05]  /*7770*/  @P0 BRA `(.L_x_4702) ;  /* 0x00000a6000000947 */ /* 0x000fea0003800000 */
[----:B------:R-:W-:Y:S02]  /*7780*/  IMAD.MOV.U32 R5, RZ, RZ, RZ ;  /* 0x000000ffff057224 */ /* 0x000fe400078e00ff */
[----:B------:R-:W-:-:S03]  /*7790*/  IMAD.MOV.U32 R26, RZ, RZ, R28 ;  /* 0x000000ffff1a7224 */ /* 0x000fc600078e001c */
[----:B------:R2:W-:Y:S01]  /*77a0*/  STG.E.64 [R8.64], R4 ;  /* 0x0000000408007986 */ /* 0x0005e2000c101b24 */
[----:B------:R-:W-:Y:S05]  /*77b0*/  BRA `(.L_x_4697) ;  /* 0x00000be000007947 */ /* 0x000fea0003800000 */
.L_x_4708:
[----:B------:R-:W-:Y:S01]  /*77c0*/  F2FP.PACK_AB R3, RZ, R4 ;  /* 0x00000004ff03723e */ /* 0x000fe200000000ff */
[----:B------:R-:W-:-:S03]  /*77d0*/  IMAD.MOV.U32 R26, RZ, RZ, R28 ;  /* 0x000000ffff1a7224 */ /* 0x000fc600078e001c */
[----:B------:R-:W-:-:S05]  /*77e0*/  PRMT R3, R3, 0x5410, RZ ;  /* 0x0000541003037816 */ /* 0x000fca00000000ff */
[----:B------:R2:W-:Y:S01]  /*77f0*/  STG.E [R8.64], R3 ;  /* 0x0000000308007986 */ /* 0x0005e2000c101924 */
[----:B------:R-:W-:Y:S05]  /*7800*/  BRA `(.L_x_4697) ;  /* 0x00000b9000007947 */ /* 0x000fea0003800000 */
.L_x_4707:
[----:B------:R-:W-:Y:S02]  /*7810*/  FMUL.FTZ R4, R4, 1 ;  /* 0x3f80000004047820 */ /* 0x000fe40000410000 */
[----:B------:R-:W-:-:S04]  /*7820*/  IMAD.MOV.U32 R26, RZ, RZ, R28 ;  /* 0x000000ffff1a7224 */ /* 0x000fc800078e001c */
[----:B------:R-:W2:Y:S02]  /*7830*/  F2F.F64.F32 R4, R4 ;  /* 0x0000000400047310 */ /* 0x000ea40000201800 */
[----:B--2---:R2:W-:Y:S01]  /*7840*/  STG.E.64 [R8.64], R4 ;  /* 0x0000000408007986 */ /* 0x0045e2000c101b24 */
[----:B------:R-:W-:Y:S05]  /*7850*/  BRA `(.L_x_4697) ;  /* 0x00000b4000007947 */ /* 0x000fea0003800000 */
.L_x_4698:
[----:B--23--:R-:W-:-:S13]  /*7860*/  ISETP.GT.AND P0, PT, R0, 0x18, PT ;  /* 0x000000180000780c */ /* 0x00cfda0003f04270 */
[----:B------:R-:W-:Y:S05]  /*7870*/  @P0 BRA `(.L_x_4709) ;  /* 0x0000044000000947 */ /* 0x000fea0003800000 */
[----:B------:R-:W-:-:S13]  /*7880*/  ISETP.GT.AND P0, PT, R0, 0xe, PT ;  /* 0x0000000e0000780c */ /* 0x000fda0003f04270 */
[----:B------:R-:W-:Y:S05]  /*7890*/  @P0 BRA `(.L_x_4710) ;  /* 0x000000f000000947 */ /* 0x000fea0003800000 */
[----:B------:R-:W-:-:S13]  /*78a0*/  ISETP.NE.AND P0, PT, R0, 0xa, PT ;  /* 0x0000000a0000780c */ /* 0x000fda0003f05270 */
[----:B------:R-:W-:Y:S05]  /*78b0*/  @!P0 BRA `(.L_x_4711) ;  /* 0x0000007000008947 */ /* 0x000fea0003800000 */
[----:B------:R-:W-:-:S13]  /*78c0*/  ISETP.NE.AND P0, PT, R0, 0xb, PT ;  /* 0x0000000b0000780c */ /* 0x000fda0003f05270 */
[----:B------:R-:W-:Y:S05]  /*78d0*/  @P0 BRA `(.L_x_4702) ;  /* 0x0000090000000947 */ /* 0x000fea0003800000 */
[----:B------:R-:W-:Y:S01]  /*78e0*/  FSETP.NEU.FTZ.AND P0, PT, R4, RZ, PT ;  /* 0x000000ff0400720b */ /* 0x000fe20003f1d000 */
[----:B------:R-:W-:-:S03]  /*78f0*/  IMAD.MOV.U32 R26, RZ, RZ, R28 ;  /* 0x000000ffff1a7224 */ /* 0x000fc600078e001c */
[----:B------:R-:W-:-:S05]  /*7900*/  SEL R3, RZ, 0x1, !P0 ;  /* 0x00000001ff037807 */ /* 0x000fca0004000000 */
[----:B------:R2:W-:Y:S01]  /*7910*/  STG.E.U8 [R8.64], R3 ;  /* 0x0000000308007986 */ /* 0x0005e2000c101124 */
[----:B------:R-:W-:Y:S05]  /*7920*/  BRA `(.L_x_4697) ;  /* 0x00000a7000007947 */ /* 0x000fea0003800000 */
.L_x_4711:
[----:B------:R-:W-:Y:S01]  /*7930*/  FMUL.FTZ R4, R4, 1 ;  /* 0x3f80000004047820 */ /* 0x000fe20000410000 */
[----:B------:R-:W-:Y:S01]  /*7940*/  CS2R R6, SRZ ;  /* 0x0000000000067805 */ /* 0x000fe2000001ff00 */
[----:B------:R-:W-:-:S04]  /*7950*/  IMAD.MOV.U32 R26, RZ, RZ, R28 ;  /* 0x000000ffff1a7224 */ /* 0x000fc800078e001c */
[----:B------:R-:W2:Y:S02]  /*7960*/  F2F.F64.F32 R4, R4 ;  /* 0x0000000400047310 */ /* 0x000ea40000201800 */
[----:B--2---:R2:W-:Y:S01]  /*7970*/  STG.E.128 [R8.64], R4 ;  /* 0x0000000408007986 */ /* 0x0045e2000c101d24 */
[----:B------:R-:W-:Y:S05]  /*7980*/  BRA `(.L_x_4697) ;  /* 0x00000a1000007947 */ /* 0x000fea0003800000 */
.L_x_4710:
        /* <DEDUP_REMOVED lines=20> */
.L_x_4715:
[----:B------:R-:W-:Y:S05]  /*7ad0*/  BSYNC B0 ;  /* 0x0000000000007941 */ /* 0x000fea0003800000 */
.L_x_4714:
[----:B------:R-:W-:Y:S01]  /*7ae0*/  LOP3.LUT R5, R0, R5, RZ, 0xfc, !PT ;  /* 0x0000000500057212 */ /* 0x000fe200078efcff */
[----:B------:R-:W-:-:S04]  /*7af0*/  IMAD.MOV.U32 R26, RZ, RZ, R28 ;  /* 0x000000ffff1a7224 */ /* 0x000fc800078e001c */
[----:B------:R2:W-:Y:S01]  /*7b00*/  STG.E.U8 [R8.64], R5 ;  /* 0x0000000508007986 */ /* 0x0005e2000c101124 */
[----:B------:R-:W-:Y:S05]  /*7b10*/  BRA `(.L_x_4697) ;  /* 0x0000088000007947 */ /* 0x000fea0003800000 */
.L_x_4713:
        /* <DEDUP_REMOVED lines=12> */
.L_x_4717:
[----:B------:R-:W-:Y:S01]  /*7be0*/  IMAD.MOV.U32 R0, RZ, RZ, 0x7f ;  /* 0x0000007fff007424 */ /* 0x000fe200078e00ff */
[----:B------:R-:W-:-:S04]  /*7bf0*/  ISETP.GT.U32.AND P0, PT, R5, 0x7f800000, PT ;  /* 0x7f8000000500780c */ /* 0x000fc80003f04070 */
[----:B------:R-:W-:-:S04]  /*7c00*/  SEL R0, R0, 0x7c, P0 ;  /* 0x0000007c00007807 */ /* 0x000fc80000000000 */
.L_x_4718:
[----:B------:R-:W-:Y:S05]  /*7c10*/  BSYNC B0 ;  /* 0x0000000000007941 */ /* 0x000fea0003800000 */
.L_x_4716:
[----:B------:R-:W-:Y:S01]  /*7c20*/  LOP3.LUT R4, R4, 0x80000000, RZ, 0xc0, !PT ;  /* 0x8000000004047812 */ /* 0x000fe200078ec0ff */
[----:B------:R-:W-:-:S03]  /*7c30*/  IMAD.MOV.U32 R26, RZ, RZ, R28 ;  /* 0x000000ffff1a7224 */ /* 0x000fc600078e001c */
[----:B------:R-:W-:-:S04]  /*7c40*/  SHF.R.U32.HI R3, RZ, 0x18, R4 ;  /* 0x00000018ff037819 */ /* 0x000fc80000011604 */
[----:B------:R-:W-:-:S05]  /*7c50*/  LOP3.LUT R3, R0, R3, RZ, 0xfc, !PT ;  /* 0x0000000300037212 */ /* 0x000fca00078efcff */
[----:B------:R2:W-:Y:S01]  /*7c60*/  STG.E.U8 [R8.64], R3 ;  /* 0x0000000308007986 */ /* 0x0005e2000c101124 */
[----:B------:R-:W-:Y:S05]  /*7c70*/  BRA `(.L_x_4697) ;  /* 0x0000072000007947 */ /* 0x000fea0003800000 */
.L_x_4712:
[----:B------:R-:W-:Y:S01]  /*7c80*/  F2FP.BF16.PACK_AB R4, RZ, R4 ;  /* 0x00000004ff04723e */ /* 0x000fe200000010ff */
[----:B------:R-:W-:-:S04]  /*7c90*/  IMAD.MOV.U32 R26, RZ, RZ, R28 ;  /* 0x000000ffff1a7224 */ /* 0x000fc800078e001c */
[----:B------:R2:W-:Y:S01]  /*7ca0*/  STG.E.U16 [R8.64], R4 ;  /* 0x0000000408007986 */ /* 0x0005e2000c101524 */
[----:B------:R-:W-:Y:S05]  /*7cb0*/  BRA `(.L_x_4697) ;  /* 0x000006e000007947 */ /* 0x000fea0003800000 */
.L_x_4709:
        /* <DEDUP_REMOVED lines=8> */
[----:B------:R-:W2:Y:S01]  /*7d40*/  F2I.U32.TRUNC.NTZ R3, R5 ;  /* 0x0000000500037305 */ /* 0x000ea2000020f000 */
[----:B------:R-:W-:Y:S01]  /*7d50*/  IMAD.MOV.U32 R26, RZ, RZ, R28 ;  /* 0x000000ffff1a7224 */ /* 0x000fe200078e001c */
[----:B--2---:R2:W-:Y:S01]  /*7d60*/  STG.E.U16 [R8.64], R3 ;  /* 0x0000000308007986 */ /* 0x0045e2000c101524 */
[----:B------:R-:W-:Y:S05]  /*7d70*/  BRA `(.L_x_4697) ;  /* 0x0000062000007947 */ /* 0x000fea0003800000 */
.L_x_4721:
        /* <DEDUP_REMOVED lines=16> */
.L_x_4724:
[----:B------:R-:W-:-:S04]  /*7e80*/  LOP3.LUT R4, R4, 0x80000000, RZ, 0xc0, !PT ;  /* 0x8000000004047812 */ /* 0x000fc800078ec0ff */
[----:B------:R-:W-:-:S04]  /*7e90*/  SHF.R.U32.HI R4, RZ, 0x18, R4 ;  /* 0x00000018ff047819 */ /* 0x000fc80000011604 */
[----:B------:R-:W-:-:S04]  /*7ea0*/  LOP3.LUT R3, R3, R4, RZ, 0xfc, !PT ;  /* 0x0000000403037212 */ /* 0x000fc800078efcff */
[----:B------:R-:W-:Y:S02]  /*7eb0*/  PRMT R0, R3, 0x7610, R0 ;  /* 0x0000761003007816 */ /* 0x000fe40000000000 */
.L_x_4723:
[----:B------:R-:W-:Y:S05]  /*7ec0*/  BSYNC B0 ;  /* 0x0000000000007941 */ /* 0x000fea0003800000 */
.L_x_4722:
[----:B------:R2:W-:Y:S01]  /*7ed0*/  STG.E.U8 [R8.64], R0 ;  /* 0x0000000008007986 */ /* 0x0005e2000c101124 */
[----:B------:R-:W-:Y:S01]  /*7ee0*/  IMAD.MOV.U32 R26, RZ, RZ, R28 ;  /* 0x000000ffff1a7224 */ /* 0x000fe200078e001c */
[----:B------:R-:W-:Y:S05]  /*7ef0*/  BRA `(.L_x_4697) ;  /* 0x000004a000007947 */ /* 0x000fea0003800000 */
.L_x_4720:
        /* <DEDUP_REMOVED lines=16> */
.L_x_4727:
[----:B------:R-:W-:-:S04]  /*8000*/  LOP3.LUT R4, R4, 0x80000000, RZ, 0xc0, !PT ;  /* 0x8000000004047812 */ /* 0x000fc800078ec0ff */
[----:B------:R-:W-:-:S04]  /*8010*/  SHF.R.U32.HI R4, RZ, 0x18, R4 ;  /* 0x00000018ff047819 */ /* 0x000fc80000011604 */
[----:B------:R-:W-:-:S04]  /*8020*/  LOP3.LUT R3, R3, R4, RZ, 0xfc, !PT ;  /* 0x0000000403037212 */ /* 0x000fc800078efcff */
[----:B------:R-:W-:Y:S02]  /*8030*/  PRMT R0, R3, 0x7610, R0 ;  /* 0x0000761003007816 */ /* 0x000fe40000000000 */
.L_x_4726:
[----:B------:R-:W-:Y:S05]  /*8040*/  BSYNC B0 ;  /* 0x0000000000007941 */ /* 0x000fea0003800000 */
.L_x_4725:
[----:B------:R2:W-:Y:S01]  /*8050*/  STG.E.U8 [R8.64], R0 ;  /* 0x0000000008007986 */ /* 0x0005e2000c101124 */
[----:B------:R-:W-:Y:S01]  /*8060*/  IMAD.MOV.U32 R26, RZ, RZ, R28 ;  /* 0x000000ffff1a7224 */ /* 0x000fe200078e001c */
[----:B------:R-:W-:Y:S05]  /*8070*/  BRA `(.L_x_4697) ;  /* 0x0000032000007947 */ /* 0x000fea0003800000 */
.L_x_4719:
[----:B------:R-:W-:-:S13]  /*8080*/  ISETP.NE.AND P0, PT, R0, 0x1c, PT ;  /* 0x0000001c0000780c */ /* 0x000fda0003f05270 */
[----:B------:R-:W-:Y:S05]  /*8090*/  @!P0 BRA `(.L_x_4728) ;  /* 0x000002d000008947 */ /* 0x000fea0003800000 */
[----:B------:R-:W-:-:S13]  /*80a0*/  ISETP.NE.AND P0, PT, R0, 0x1d, PT ;  /* 0x0000001d0000780c */ /* 0x000fda0003f05270 */
[----:B------:R-:W-:Y:S05]  /*80b0*/  @!P0 BRA `(.L_x_4729) ;  /* 0x0000027000008947 */ /* 0x000fea0003800000 */
[----:B------:R-:W-:-:S13]  /*80c0*/  ISETP.NE.AND P0, PT, R0, 0x2c, PT ;  /* 0x0000002c0000780c */ /* 0x000fda0003f05270 */
[----:B------:R-:W-:Y:S05]  /*80d0*/  @P0 BRA `(.L_x_4702) ;  /* 0x0000010000000947 */ /* 0x000fea0003800000 */
[----:B------:R-:W-:Y:S01]  /*80e0*/  SHF.R.U32.HI R5, RZ, 0x17, R4 ;  /* 0x00000017ff057819 */ /* 0x000fe20000011604 */
[----:B------:R-:W-:Y:S01]  /*80f0*/  IMAD.MOV.U32 R26, RZ, RZ, R28 ;  /* 0x000000ffff1a7224 */ /* 0x000fe200078e001c */
        /* <DEDUP_REMOVED lines=14> */
.L_x_4702:
[----:B------:R-:W-:Y:S01]  /*81e0*/  MOV R14, 0x0 ;  /* 0x00000000000e7802 */ /* 0x000fe20000000f00 */
[----:B------:R-:W-:Y:S02]  /*81f0*/  IMAD.MOV.U32 R4, RZ, RZ, c[0x4][0x178] ;  /* 0x01005e00ff047624 */ /* 0x000fe400078e00ff */
[----:B------:R-:W-:Y:S02]  /*8200*/  IMAD.MOV.U32 R5, RZ, RZ, c[0x4][0x17c] ;  /* 0x01005f00ff057624 */ /* 0x000fe400078e00ff */
[----:B------:R-:W-:Y:S01]  /*8210*/  IMAD.MOV.U32 R6, RZ, RZ, c[0x4][0x180] ;  /* 0x01006000ff067624 */ /* 0x000fe200078e00ff */
[----:B------:R-:W2:Y:S01]  /*8220*/  LDC.64 R14, c[0x4][R14] ;  /* 0x010000000e0e7b82 */ /* 0x000ea20000000a00 */
        /* <DEDUP_REMOVED lines=13> */
[----:B012-4-:R-:W-:Y:S05]  /*8300*/  CALL.ABS.NOINC R14 ;  /* 0x000000000e007343 */ /* 0x017fea0003c00000 */
[----:B------:R-:W-:Y:S01]  /*8310*/  IMAD.MOV.U32 R26, RZ, RZ, R28 ;  /* 0x000000ffff1a7224 */ /* 0x000fe200078e001c */
[----:B------:R-:W-:Y:S05]  /*8320*/  BRA `(.L_x_4697) ;  /* 0x0000007000007947 */ /* 0x000fea0003800000 */
.L_x_4729:
[----:B------:R-:W2:Y:S01]  /*8330*/  F2I.U64.TRUNC R4, R5 ;  /* 0x0000000500047311 */ /* 0x000ea2000020d800 */
[----:B------:R-:W-:Y:S01]  /*8340*/  IMAD.MOV.U32 R26, RZ, RZ, R28 ;  /* 0x000000ffff1a7224 */ /* 0x000fe200078e001c */
[----:B--2---:R2:W-:Y:S01]  /*8350*/  STG.E.64 [R8.64], R4 ;  /* 0x0000000408007986 */ /* 0x0045e2000c101b24 */
[----:B------:R-:W-:Y:S05]  /*8360*/  BRA `(.L_x_4697) ;  /* 0x0000003000007947 */ /* 0x000fea0003800000 */
.L_x_4728:
[----:B------:R-:W2:Y:S01]  /*8370*/  F2I.U32.TRUNC.NTZ R5, R5 ;  /* 0x0000000500057305 */ /* 0x000ea2000020f000 */
[----:B------:R-:W-:Y:S01]  /*8380*/  IMAD.MOV.U32 R26, RZ, RZ, R28 ;  /* 0x000000ffff1a7224 */ /* 0x000fe200078e001c */
[----:B--2---:R2:W-:Y:S06]  /*8390*/  STG.E [R8.64], R5 ;  /* 0x0000000508007986 */ /* 0x0045ec000c101924 */
.L_x_4697:
[----:B--23--:R-:W-:Y:S05]  /*83a0*/  BSYNC B6 ;  /* 0x0000000000067941 */ /* 0x00cfea0003800000 */
.L_x_4696:
[----:B------:R-:W-:Y:S01]  /*83b0*/  ISETP.GE.AND P0, PT, R26, R19, PT ;  /* 0x000000131a00720c */ /* 0x000fe20003f06270 */
[----:B------:R-:W-:-:S12]  /*83c0*/  BSSY B6, `(.L_x_4730) ;  /* 0x00001d8000067945 */ /* 0x000fd80003800000 */
[----:B------:R-:W-:Y:S05]  /*83d0*/  @P0 BRA `(.L_x_4731) ;  /* 0x00001d6000000947 */ /* 0x000fea0003800000 */
[----:B------:R-:W-:Y:S01]  /*83e0*/  IMAD R0, R2, 0x200, R26 ;  /* 0x0000020002007824 */ /* 0x000fe200078e021a */
        /* <DEDUP_REMOVED lines=15> */
[----:B-1----:R-:W1:Y:S02]  /*84e0*/  F2I.TRUNC.NTZ R23, R23 ;  /* 0x0000001700177305 */ /* 0x002e64000020f100 */
[----:B-1----:R1:W-:Y:S01]  /*84f0*/  STG.E.U8 [R8.64], R23 ;  /* 0x0000001708007986 */ /* 0x0023e2000c101124 */
[----:B------:R-:W-:Y:S05]  /*8500*/  BRA `(.L_x_4737) ;  /* 0x00000d6000007947 */ /* 0x000fea0003800000 */
.L_x_4735:
[----:B------:R-:W2:Y:S02]  /*8510*/  F2I.S64.TRUNC R4, R23 ;  /* 0x0000001700047311 */ /* 0x000ea4000020d900 */
[----:B--2---:R2:W-:Y:S01]  /*8520*/  STG.E.U8 [R8.64], R4 ;  /* 0x0000000408007986 */ /* 0x0045e2000c101124 */
[----:B------:R-:W-:Y:S05]  /*8530*/  BRA `(.L_x_4737) ;  /* 0x00000d3000007947 */ /* 0x000fea0003800000 */
.L_x_4734:
[----:B------:R-:W-:-:S13]  /*8540*/  ISETP.NE.AND P0, PT, R0, 0x2, PT ;  /* 0x000000020000780c */ /* 0x000fda0003f05270 */
[----:B------:R-:W-:Y:S05]  /*8550*/  @!P0 BRA `(.L_x_4738) ;  /* 0x000000a000008947 */ /* 0x000fea0003800000 */
[----:B------:R-:W-:-:S13]  /*8560*/  ISETP.NE.AND P0, PT, R0, 0x3, PT ;  /* 0x000000030000780c */ /* 0x000fda0003f05270 */
[----:B------:R-:W-:Y:S05]  /*8570*/  @!P0 BRA `(.L_x_4739) ;  /* 0x0000005000008947 */ /* 0x000fea0003800000 */
[----:B------:R-:W-:-:S13]  /*8580*/  ISETP.NE.AND P0, PT, R0, 0x4, PT ;  /* 0x000000040000780c */ /* 0x000fda0003f05270 */
[----:B------:R-:W-:Y:S05]  /*8590*/  @P0 BRA `(.L_x_4736) ;  /* 0x00000b4000000947 */ /* 0x000fea0003800000 */
[----:B------:R-:W2:Y:S02]  /*85a0*/  F2I.S64.TRUNC R4, R23 ;  /* 0x0000001700047311 */ /* 0x000ea4000020d900 */
[----:B--2---:R2:W-:Y:S01]  /*85b0*/  STG.E.64 [R8.64], R4 ;  /* 0x0000000408007986 */ /* 0x0045e2000c101b24 */
[----:B------:R-:W-:Y:S05]  /*85c0*/  BRA `(.L_x_4737) ;  /* 0x00000ca000007947 */ /* 0x000fea0003800000 */
.L_x_4739:
[----:B-1----:R-:W1:Y:S02]  /*85d0*/  F2I.TRUNC.NTZ R23, R23 ;  /* 0x0000001700177305 */ /* 0x002e64000020f100 */
[----:B-1----:R1:W-:Y:S01]  /*85e0*/  STG.E [R8.64], R23 ;  /* 0x0000001708007986 */ /* 0x0023e2000c101924 */
[----:B------:R-:W-:Y:S05]  /*85f0*/  BRA `(.L_x_4737) ;  /* 0x00000c7000007947 */ /* 0x000fea0003800000 */
.L_x_4738:
[----:B-1----:R-:W1:Y:S02]  /*8600*/  F2I.TRUNC.NTZ R23, R23 ;  /* 0x0000001700177305 */ /* 0x002e64000020f100 */
[----:B-1----:R1:W-:Y:S01]  /*8610*/  STG.E.U16 [R8.64], R23 ;  /* 0x0000001708007986 */ /* 0x0023e2000c101524 */
[----:B------:R-:W-:Y:S05]  /*8620*/  BRA `(.L_x_4737) ;  /* 0x00000c4000007947 */ /* 0x000fea0003800000 */
.L_x_4733:
        /* <DEDUP_REMOVED lines=8> */
.L_x_4741:
[----:B------:R-:W-:-:S05]  /*86b0*/  F2FP.PACK_AB R22, RZ, R22 ;  /* 0x00000016ff16723e */ /* 0x000fca00000000ff */
[----:B------:R2:W-:Y:S01]  /*86c0*/  STG.E.U16 [R8.64], R22 ;  /* 0x0000001608007986 */ /* 0x0005e2000c101524 */
[----:B------:R-:W-:Y:S05]  /*86d0*/  BRA `(.L_x_4737) ;  /* 0x00000b9000007947 */ /* 0x000fea0003800000 */
.L_x_4740:
[----:B------:R-:W-:-:S13]  /*86e0*/  ISETP.NE.AND P0, PT, R0, 0x7, PT ;  /* 0x000000070000780c */ /* 0x000fda0003f05270 */
[----:B------:R-:W-:Y:S05]  /*86f0*/  @!P0 BRA `(.L_x_4742) ;  /* 0x000000b000008947 */ /* 0x000fea0003800000 */
[----:B------:R-:W-:-:S13]  /*8700*/  ISETP.NE.AND P0, PT, R0, 0x8, PT ;  /* 0x000000080000780c */ /* 0x000fda0003f05270 */
[----:B------:R-:W-:Y:S05]  /*8710*/  @!P0 BRA `(.L_x_4743) ;  /* 0x0000005000008947 */ /* 0x000fea0003800000 */
[----:B------:R-:W-:-:S13]  /*8720*/  ISETP.NE.AND P0, PT, R0, 0x9, PT ;  /* 0x000000090000780c */ /* 0x000fda0003f05270 */
[----:B------:R-:W-:Y:S05]  /*8730*/  @P0 BRA `(.L_x_4736) ;  /* 0x000009a000000947 */ /* 0x000fea0003800000 */
[----:B-1----:R-:W-:-:S05]  /*8740*/  IMAD.MOV.U32 R23, RZ, RZ, RZ ;  /* 0x000000ffff177224 */ /* 0x002fca00078e00ff */
[----:B------:R1:W-:Y:S01]  /*8750*/  STG.E.64 [R8.64], R22 ;  /* 0x0000001608007986 */ /* 0x0003e2000c101b24 */
[----:B------:R-:W-:Y:S05]  /*8760*/  BRA `(.L_x_4737) ;  /* 0x00000b0000007947 */ /* 0x000fea0003800000 */
.L_x_4743:
[----:B------:R-:W-:-:S04]  /*8770*/  F2FP.PACK_AB R3, RZ, R22 ;  /* 0x00000016ff03723e */ /* 0x000fc800000000ff */
[----:B------:R-:W-:-:S05]  /*8780*/  PRMT R3, R3, 0x5410, RZ ;  /* 0x0000541003037816 */ /* 0x000fca00000000ff */
[----:B------:R2:W-:Y:S01]  /*8790*/  STG.E [R8.64], R3 ;  /* 0x0000000308007986 */ /* 0x0005e2000c101924 */
[----:B------:R-:W-:Y:S05]  /*87a0*/  BRA `(.L_x_4737) ;  /* 0x00000ac000007947 */ /* 0x000fea0003800000 */
.L_x_4742:
[----:B------:R-:W-:-:S06]  /*87b0*/  FMUL.FTZ R4, R22, 1 ;  /* 0x3f80000016047820 */ /* 0x000fcc0000410000 */
[----:B------:R-:W2:Y:S02]  /*87c0*/  F2F.F64.F32 R4, R4 ;  /* 0x0000000400047310 */ /* 0x000ea40000201800 */
[----:B--2---:R2:W-:Y:S01]  /*87d0*/  STG.E.64 [R8.64], R4 ;  /* 0x0000000408007986 */ /* 0x0045e2000c101b24 */
[----:B------:R-:W-:Y:S05]  /*87e0*/  BRA `(.L_x_4737) ;  /* 0x00000a8000007947 */ /* 0x000fea0003800000 */
.L_x_4732:
        /* <DEDUP_REMOVED lines=12> */
.L_x_4746:
[----:B------:R-:W-:Y:S01]  /*88b0*/  FMUL.FTZ R4, R22, 1 ;  /* 0x3f80000016047820 */ /* 0x000fe20000410000 */
[----:B------:R-:W-:-:S05]  /*88c0*/  CS2R R6, SRZ ;  /* 0x0000000000067805 */ /* 0x000fca000001ff00 */
[----:B------:R-:W2:Y:S02]  /*88d0*/  F2F.F64.F32 R4, R4 ;  /* 0x0000000400047310 */ /* 0x000ea40000201800 */
[----:B--2---:R2:W-:Y:S01]  /*88e0*/  STG.E.128 [R8.64], R4 ;  /* 0x0000000408007986 */ /* 0x0045e2000c101d24 */
[----:B------:R-:W-:Y:S05]  /*88f0*/  BRA `(.L_x_4737) ;  /* 0x0000097000007947 */ /* 0x000fea0003800000 */
.L_x_4745:
        /* <DEDUP_REMOVED lines=20> */
.L_x_4750:
[----:B------:R-:W-:Y:S05]  /*8a40*/  BSYNC B0 ;  /* 0x0000000000007941 */ /* 0x000fea0003800000 */
.L_x_4749:
[----:B------:R-:W-:-:S05]  /*8a50*/  LOP3.LUT R5, R0, R5, RZ, 0xfc, !PT ;  /* 0x0000000500057212 */ /* 0x000fca00078efcff */
[----:B------:R2:W-:Y:S01]  /*8a60*/  STG.E.U8 [R8.64], R5 ;  /* 0x0000000508007986 */ /* 0x0005e2000c101124 */
[----:B------:R-:W-:Y:S05]  /*8a70*/  BRA `(.L_x_4737) ;  /* 0x000007f000007947 */ /* 0x000fea0003800000 */
.L_x_4748:
        /* <DEDUP_REMOVED lines=12> */
.L_x_4752:
[----:B------:R-:W-:Y:S01]  /*8b40*/  IMAD.MOV.U32 R0, RZ, RZ, 0x7f ;  /* 0x0000007fff007424 */ /* 0x000fe200078e00ff */
[----:B------:R-:W-:-:S04]  /*8b50*/  ISETP.GT.U32.AND P0, PT, R4, 0x7f800000, PT ;  /* 0x7f8000000400780c */ /* 0x000fc80003f04070 */
[----:B------:R-:W-:-:S04]  /*8b60*/  SEL R0, R0, 0x7c, P0 ;  /* 0x0000007c00007807 */ /* 0x000fc80000000000 */
.L_x_4753:
[----:B------:R-:W-:Y:S05]  /*8b70*/  BSYNC B0 ;  /* 0x0000000000007941 */ /* 0x000fea0003800000 */
.L_x_4751:
[----:B------:R-:W-:-:S04]  /*8b80*/  LOP3.LUT R22, R22, 0x80000000, RZ, 0xc0, !PT ;  /* 0x8000000016167812 */ /* 0x000fc800078ec0ff */
[----:B------:R-:W-:-:S04]  /*8b90*/  SHF.R.U32.HI R3, RZ, 0x18, R22 ;  /* 0x00000018ff037819 */ /* 0x000fc80000011616 */
[----:B------:R-:W-:-:S05]  /*8ba0*/  LOP3.LUT R3, R0, R3, RZ, 0xfc, !PT ;  /* 0x0000000300037212 */ /* 0x000fca00078efcff */
[----:B------:R2:W-:Y:S01]  /*8bb0*/  STG.E.U8 [R8.64], R3 ;  /* 0x0000000308007986 */ /* 0x0005e2000c101124 */
[----:B------:R-:W-:Y:S05]  /*8bc0*/  BRA `(.L_x_4737) ;  /* 0x000006a000007947 */ /* 0x000fea0003800000 */
.L_x_4747:
[----:B------:R-:W-:-:S05]  /*8bd0*/  F2FP.BF16.PACK_AB R22, RZ, R22 ;  /* 0x00000016ff16723e */ /* 0x000fca00000010ff */
[----:B------:R2:W-:Y:S01]  /*8be0*/  STG.E.U16 [R8.64], R22 ;  /* 0x0000001608007986 */ /* 0x0005e2000c101524 */
[----:B------:R-:W-:Y:S05]  /*8bf0*/  BRA `(.L_x_4737) ;  /* 0x0000067000007947 */ /* 0x000fea0003800000 */
.L_x_4744:
        /* <DEDUP_REMOVED lines=8> */
[----:B-1----:R-:W1:Y:S02]  /*8c80*/  F2I.U32.TRUNC.NTZ R23, R23 ;  /* 0x0000001700177305 */ /* 0x002e64000020f000 */
[----:B-1----:R1:W-:Y:S01]  /*8c90*/  STG.E.U16 [R8.64], R23 ;  /* 0x0000001708007986 */ /* 0x0023e2000c101524 */
[----:B------:R-:W-:Y:S05]  /*8ca0*/  BRA `(.L_x_4737) ;  /* 0x000005c000007947 */ /* 0x000fea0003800000 */
.L_x_4756:
        /* <DEDUP_REMOVED lines=16> */
.L_x_4759:
[----:B------:R-:W-:-:S04]  /*8db0*/  LOP3.LUT R22, R22, 0x80000000, RZ, 0xc0, !PT ;  /* 0x8000000016167812 */ /* 0x000fc800078ec0ff */
[----:B------:R-:W-:-:S04]  /*8dc0*/  SHF.R.U32.HI R3, RZ, 0x18, R22 ;  /* 0x00000018ff037819 */ /* 0x000fc80000011616 */
[----:B------:R-:W-:-:S04]  /*8dd0*/  LOP3.LUT R0, R0, R3, RZ, 0xfc, !PT ;  /* 0x0000000300007212 */ /* 0x000fc800078efcff */
[----:B------:R-:W-:Y:S02]  /*8de0*/  PRMT R4, R0, 0x7610, R4 ;  /* 0x0000761000047816 */ /* 0x000fe40000000004 */
.L_x_4758:
[----:B------:R-:W-:Y:S05]  /*8df0*/  BSYNC B0 ;  /* 0x0000000000007941 */ /* 0x000fea0003800000 */
.L_x_4757:
[----:B------:R2:W-:Y:S01]  /*8e00*/  STG.E.U8 [R8.64], R4 ;  /* 0x0000000408007986 */ /* 0x0005e2000c101124 */
[----:B------:R-:W-:Y:S05]  /*8e10*/  BRA `(.L_x_4737) ;  /* 0x0000045000007947 */ /* 0x000fea0003800000 */
.L_x_4755:
        /* <DEDUP_REMOVED lines=16> */
.L_x_4762:
[----:B------:R-:W-:-:S04]  /*8f20*/  LOP3.LUT R22, R22, 0x80000000, RZ, 0xc0, !PT ;  /* 0x8000000016167812 */ /* 0x000fc800078ec0ff */
[----:B------:R-:W-:-:S04]  /*8f30*/  SHF.R.U32.HI R3, RZ, 0x18, R22 ;  /* 0x00000018ff037819 */ /* 0x000fc80000011616 */
[----:B------:R-:W-:-:S04]  /*8f40*/  LOP3.LUT R0, R0, R3, RZ, 0xfc, !PT ;  /* 0x0000000300007212 */ /* 0x000fc800078efcff */
[----:B------:R-:W-:Y:S02]  /*8f50*/  PRMT R4, R0, 0x7610, R4 ;  /* 0x0000761000047816 */ /* 0x000fe40000000004 */
.L_x_4761:
[----:B------:R-:W-:Y:S05]  /*8f60*/  BSYNC B0 ;  /* 0x0000000000007941 */ /* 0x000fea0003800000 */
.L_x_4760:
[----:B------:R2:W-:Y:S01]  /*8f70*/  STG.E.U8 [R8.64], R4 ;  /* 0x0000000408007986 */ /* 0x0005e2000c101124 */
[----:B------:R-:W-:Y:S05]  /*8f80*/  BRA `(.L_x_4737) ;  /* 0x000002e000007947 */ /* 0x000fea0003800000 */
.L_x_4754:
        /* <DEDUP_REMOVED lines=21> */
.L_x_4736:
        /* <DEDUP_REMOVED lines=19> */
[----:B------:R-:W-:Y:S05]  /*9210*/  BRA `(.L_x_4737) ;  /* 0x0000005000007947 */ /* 0x000fea0003800000 */
.L_x_4764:
[----:B------:R-:W2:Y:S02]  /*9220*/  F2I.U64.TRUNC R4, R23 ;  /* 0x0000001700047311 */ /* 0x000ea4000020d800 */
[----:B--2---:R2:W-:Y:S01]  /*9230*/  STG.E.64 [R8.64], R4 ;  /* 0x0000000408007986 */ /* 0x0045e2000c101b24 */
[----:B------:R-:W-:Y:S05]  /*9240*/  BRA `(.L_x_4737) ;  /* 0x0000002000007947 */ /* 0x000fea0003800000 */
.L_x_4763:
[----:B-1----:R-:W1:Y:S02]  /*9250*/  F2I.U32.TRUNC.NTZ R23, R23 ;  /* 0x0000001700177305 */ /* 0x002e64000020f000 */
[----:B-1----:R1:W-:Y:S02]  /*9260*/  STG.E [R8.64], R23 ;  /* 0x0000001708007986 */ /* 0x0023e4000c101924 */
.L_x_4737:
[----:B------:R-:W-:-:S04]  /*9270*/  IADD3 R26, R26, 0x80, RZ ;  /* 0x000000801a1a7810 */ /* 0x000fc80007ffe0ff */
[----:B------:R-:W-:-:S13]  /*9280*/  ISETP.GE.AND P0, PT, R26, R19, PT ;  /* 0x000000131a00720c */ /* 0x000fda0003f06270 */
[----:B------:R-:W-:Y:S05]  /*9290*/  @P0 BRA `(.L_x_4731) ;  /* 0x00000ea000000947 */ /* 0x000fea0003800000 */
[----:B------:R-:W-:Y:S01]  /*92a0*/  IMAD R0, R2, 0x200, R26 ;  /* 0x0000020002007824 */ /* 0x000fe200078e021a */
[----:B--2---:R-:W-:-:S03]  /*92b0*/  PRMT R3, R16, 0x9910, RZ ;  /* 0x0000991010037816 */ /* 0x004fc600000000ff */
[----:B-1----:R-:W-:Y:S02]  /*92c0*/  IMAD R8, R0, c[0x0][0x194], RZ ;  /* 0x0000650000087a24 */ /* 0x002fe400078e02ff */
        /* <DEDUP_REMOVED lines=13> */
[----:B------:R-:W1:Y:S02]  /*93a0*/  F2I.TRUNC.NTZ R25, R25 ;  /* 0x0000001900197305 */ /* 0x000e64000020f100 */
[----:B-1----:R1:W-:Y:S01]  /*93b0*/  STG.E.U8 [R8.64], R25 ;  /* 0x0000001908007986 */ /* 0x0023e2000c101124 */
[----:B------:R-:W-:Y:S05]  /*93c0*/  BRA `(.L_x_4770) ;  /* 0x00000d6000007947 */ /* 0x000fea0003800000 */
.L_x_4768:
[----:B------:R-:W1:Y:S02]  /*93d0*/  F2I.S64.TRUNC R4, R25 ;  /* 0x0000001900047311 */ /* 0x000e64000020d900 */
[----:B-1----:R1:W-:Y:S01]  /*93e0*/  STG.E.U8 [R8.64], R4 ;  /* 0x0000000408007986 */ /* 0x0023e2000c101124 */
[----:B------:R-:W-:Y:S05]  /*93f0*/  BRA `(.L_x_4770) ;  /* 0x00000d3000007947 */ /* 0x000fea0003800000 */
.L_x_4767:
[----:B------:R-:W-:-:S13]  /*9400*/  ISETP.NE.AND P0, PT, R0, 0x2, PT ;  /* 0x000000020000780c */ /* 0x000fda0003f05270 */
[----:B------:R-:W-:Y:S05]  /*9410*/  @!P0 BRA `(.L_x_4771) ;  /* 0x000000a000008947 */ /* 0x000fea0003800000 */
[----:B------:R-:W-:-:S13]  /*9420*/  ISETP.NE.AND P0, PT, R0, 0x3, PT ;  /* 0x000000030000780c */ /* 0x000fda0003f05270 */
[----:B------:R-:W-:Y:S05]  /*9430*/  @!P0 BRA `(.L_x_4772) ;  /* 0x0000005000008947 */ /* 0x000fea0003800000 */
[----:B------:R-:W-:-:S13]  /*9440*/  ISETP.NE.AND P0, PT, R0, 0x4, PT ;  /* 0x000000040000780c */ /* 0x000fda0003f05270 */
[----:B------:R-:W-:Y:S05]  /*9450*/  @P0 BRA `(.L_x_4769) ;  /* 0x00000b4000000947 */ /* 0x000fea0003800000 */
[----:B------:R-:W1:Y:S02]  /*9460*/  F2I.S64.TRUNC R4, R25 ;  /* 0x0000001900047311 */ /* 0x000e64000020d900 */
[----:B-1----:R1:W-:Y:S01]  /*9470*/  STG.E.64 [R8.64], R4 ;  /* 0x0000000408007986 */ /* 0x0023e2000c101b24 */
[----:B------:R-:W-:Y:S05]  /*9480*/  BRA `(.L_x_4770) ;  /* 0x00000ca000007947 */ /* 0x000fea0003800000 */
.L_x_4772:
[----:B------:R-:W1:Y:S02]  /*9490*/  F2I.TRUNC.NTZ R25, R25 ;  /* 0x0000001900197305 */ /* 0x000e64000020f100 */
[----:B-1----:R1:W-:Y:S01]  /*94a0*/  STG.E [R8.64], R25 ;  /* 0x0000001908007986 */ /* 0x0023e2000c101924 */
[----:B------:R-:W-:Y:S05]  /*94b0*/  BRA `(.L_x_4770) ;  /* 0x00000c7000007947 */ /* 0x000fea0003800000 */
.L_x_4771:
[----:B------:R-:W1:Y:S02]  /*94c0*/  F2I.TRUNC.NTZ R25, R25 ;  /* 0x0000001900197305 */ /* 0x000e64000020f100 */
[----:B-1----:R1:W-:Y:S01]  /*94d0*/  STG.E.U16 [R8.64], R25 ;  /* 0x0000001908007986 */ /* 0x0023e2000c101524 */
[----:B------:R-:W-:Y:S05]  /*94e0*/  BRA `(.L_x_4770) ;  /* 0x00000c4000007947 */ /* 0x000fea0003800000 */
.L_x_4766:
[----:B------:R-:W-:-:S13]  /*94f0*/  ISETP.GT.AND P0, PT, R0, 0x6, PT ;  /* 0x000000060000780c */ /* 0x000fda0003f04270 */
[----:B------:R-:W-:Y:S05]  /*9500*/  @P0 BRA `(.L_x_4773) ;  /* 0x0000009000000947 */ /* 0x000fea0003800000 */
[----:B------:R-:W-:-:S13]  /*9510*/  ISETP.NE.AND P0, PT, R0, 0x5, PT ;  /* 0x000000050000780c */ /* 0x000fda0003f05270 */
[----:B------:R-:W-:Y:S05]  /*9520*/  @!P0 BRA `(.L_x_4774) ;  /* 0x0000004000008947 */ /* 0x000fea0003800000 */
[----:B------:R-:W-:-:S13]  /*9530*/  ISETP.NE.AND P0, PT, R0, 0x6, PT ;  /* 0x000000060000780c */ /* 0x000fda0003f05270 */
[----:B------:R-:W-:Y:S05]  /*9540*/  @P0 BRA `(.L_x_4769) ;  /* 0x00000a5000000947 */ /* 0x000fea0003800000 */
[----:B0-----:R0:W-:Y:S01]  /*9550*/  STG.E [R8.64], R24 ;  /* 0x0000001808007986 */ /* 0x0011e2000c101924 */
[----:B------:R-:W-:Y:S05]  /*9560*/  BRA `(.L_x_4770) ;  /* 0x00000bc000007947 */ /* 0x000fea0003800000 */
.L_x_4774:
[----:B0-----:R-:W-:-:S05]  /*9570*/  F2FP.PACK_AB R24, RZ, R24 ;  /* 0x00000018ff18723e */ /* 0x001fca00000000ff */
[----:B------:R0:W-:Y:S01]  /*9580*/  STG.E.U16 [R8.64], R24 ;  /* 0x0000001808007986 */ /* 0x0001e2000c101524 */
[----:B------:R-:W-:Y:S05]  /*9590*/  BRA `(.L_x_4770) ;  /* 0x00000b9000007947 */ /* 0x000fea0003800000 */
.L_x_4773:
[----:B------:R-:W-:-:S13]  /*95a0*/  ISETP.NE.AND P0, PT, R0, 0x7, PT ;  /* 0x000000070000780c */ /* 0x000fda0003f05270 */
[----:B------:R-:W-:Y:S05]  /*95b0*/  @!P0 BRA `(.L_x_4775) ;  /* 0x000000b000008947 */ /* 0x000fea0003800000 */
[----:B------:R-:W-:-:S13]  /*95c0*/  ISETP.NE.AND P0, PT, R0, 0x8, PT ;  /* 0x000000080000780c */ /* 0x000fda0003f05270 */
[----:B------:R-:W-:Y:S05]  /*95d0*/  @!P0 BRA `(.L_x_4776) ;  /* 0x0000005000008947 */ /* 0x000fea0003800000 */
[----:B------:R-:W-:-:S13]  /*95e0*/  ISETP.NE.AND P0, PT, R0, 0x9, PT ;  /* 0x000000090000780c */ /* 0x000fda0003f05270 */
[----:B------:R-:W-:Y:S05]  /*95f0*/  @P0 BRA `(.L_x_4769) ;  /* 0x000009a000000947 */ /* 0x000fea0003800000 */
[----:B------:R-:W-:-:S05]  /*9600*/  IMAD.MOV.U32 R25, RZ, RZ, RZ ;  /* 0x000000ffff197224 */ /* 0x000fca00078e00ff */
[----:B0-----:R0:W-:Y:S01]  /*9610*/  STG.E.64 [R8.64], R24 ;  /* 0x0000001808007986 */ /* 0x0011e2000c101b24 */
[----:B------:R-:W-:Y:S05]  /*9620*/  BRA `(.L_x_4770) ;  /* 0x00000b0000007947 */ /* 0x000fea0003800000 */
.L_x_4776:
[----:B0-----:R-:W-:-:S04]  /*9630*/  F2FP.PACK_AB R3, RZ, R24 ;  /* 0x00000018ff03723e */ /* 0x001fc800000000ff */
[----:B------:R-:W-:-:S05]  /*9640*/  PRMT R3, R3, 0x5410, RZ ;  /* 0x0000541003037816 */ /* 0x000fca00000000ff */
[----:B------:R0:W-:Y:S01]  /*9650*/  STG.E [R8.64], R3 ;  /* 0x0000000308007986 */ /* 0x0001e2000c101924 */
[----:B------:R-:W-:Y:S05]  /*9660*/  BRA `(.L_x_4770) ;  /* 0x00000ac000007947 */ /* 0x000fea0003800000 */
.L_x_4775:
[----:B0-----:R-:W-:-:S06]  /*9670*/  FMUL.FTZ R4, R24, 1 ;  /* 0x3f80000018047820 */ /* 0x001fcc0000410000 */
[----:B------:R-:W0:Y:S02]  /*9680*/  F2F.F64.F32 R4, R4 ;  /* 0x0000000400047310 */ /* 0x000e240000201800 */
[----:B0-----:R0:W-:Y:S01]  /*9690*/  STG.E.64 [R8.64], R4 ;  /* 0x0000000408007986 */ /* 0x0011e2000c101b24 */
[----:B------:R-:W-:Y:S05]  /*96a0*/  BRA `(.L_x_4770) ;  /* 0x00000a8000007947 */ /* 0x000fea0003800000 */
.L_x_4765:
        /* <DEDUP_REMOVED lines=8> */
[----:B0-----:R-:W-:-:S04]  /*9730*/  FSETP.NEU.FTZ.AND P0, PT, R24, RZ, PT ;  /* 0x000000ff1800720b */ /* 0x001fc80003f1d000 */
[----:B------:R-:W-:-:S05]  /*9740*/  SEL R3, RZ, 0x1, !P0 ;  /* 0x00000001ff037807 */ /* 0x000fca0004000000 */
[----:B------:R0:W-:Y:S01]  /*9750*/  STG.E.U8 [R8.64], R3 ;  /* 0x0000000308007986 */ /* 0x0001e2000c101124 */
[----:B------:R-:W-:Y:S05]  /*9760*/  BRA `(.L_x_4770) ;  /* 0x000009c000007947 */ /* 0x000fea0003800000 */
.L_x_4779:
[----:B0-----:R-:W-:Y:S01]  /*9770*/  FMUL.FTZ R4, R24, 1 ;  /* 0x3f80000018047820 */ /* 0x001fe20000410000 */
[----:B------:R-:W-:-:S05]  /*9780*/  CS2R R6, SRZ ;  /* 0x0000000000067805 */ /* 0x000fca000001ff00 */
[----:B------:R-:W0:Y:S02]  /*9790*/  F2F.F64.F32 R4, R4 ;  /* 0x0000000400047310 */ /* 0x000e240000201800 */
[----:B0-----:R0:W-:Y:S01]  /*97a0*/  STG.E.128 [R8.64], R4 ;  /* 0x0000000408007986 */ /* 0x0011e2000c101d24 */
[----:B------:R-:W-:Y:S05]  /*97b0*/  BRA `(.L_x_4770) ;  /* 0x0000097000007947 */ /* 0x000fea0003800000 */
.L_x_4778:
[----:B------:R-:W-:-:S13]  /*97c0*/  ISETP.NE.AND P0, PT, R0, 0xf, PT ;  /* 0x0000000f0000780c */ /* 0x000fda0003f05270 */
[----:B------:R-:W-:Y:S05]  /*97d0*/  @!P0 BRA `(.L_x_4780) ;  /* 0x000002b000008947 */ /* 0x000fea0003800000 */
[----:B------:R-:W-:-:S13]  /*97e0*/  ISETP.NE.AND P0, PT, R0, 0x17, PT ;  /* 0x000000170000780c */ /* 0x000fda0003f05270 */
[----:B------:R-:W-:Y:S05]  /*97f0*/  @!P0 BRA `(.L_x_4781) ;  /* 0x0000014000008947 */ /* 0x000fea0003800000 */
[----:B------:R-:W-:-:S13]  /*9800*/  ISETP.NE.AND P0, PT, R0, 0x18, PT ;  /* 0x000000180000780c */ /* 0x000fda0003f05270 */
[----:B------:R-:W-:Y:S05]  /*9810*/  @P0 BRA `(.L_x_4769) ;  /* 0x0000078000000947 */ /* 0x000fea0003800000 */
[C---:B0-----:R-:W-:Y:S01]  /*9820*/  LOP3.LUT R4, R24.reuse, 0x7fffffff, RZ, 0xc0, !PT ;  /* 0x7fffffff18047812 */ /* 0x041fe200078ec0ff */
        /* <DEDUP_REMOVED lines=13> */
.L_x_4783:
[----:B------:R-:W-:Y:S05]  /*9900*/  BSYNC B0 ;  /* 0x0000000000007941 */ /* 0x000fea0003800000 */
.L_x_4782:
[----:B------:R-:W-:-:S05]  /*9910*/  LOP3.LUT R5, R0, R5, RZ, 0xfc, !PT ;  /* 0x0000000500057212 */ /* 0x000fca00078efcff */
[----:B------:R0:W-:Y:S01]  /*9920*/  STG.E.U8 [R8.64], R5 ;  /* 0x0000000508007986 */ /* 0x0001e2000c101124 */
[----:B------:R-:W-:Y:S05]  /*9930*/  BRA `(.L_x_4770) ;  /* 0x000007f000007947 */ /* 0x000fea0003800000 */
.L_x_4781:
[----:B0-----:R-:W-:Y:S01]  /*9940*/  LOP3.LUT R4, R24, 0x7fffffff, RZ, 0xc0, !PT ;  /* 0x7fffffff18047812 */ /* 0x001fe200078ec0ff */
        /* <DEDUP_REMOVED lines=11> */
.L_x_4785:
[----:B------:R-:W-:Y:S01]  /*9a00*/  IMAD.MOV.U32 R0, RZ, RZ, 0x7f ;  /* 0x0000007fff007424 */ /* 0x000fe200078e00ff */
[----:B------:R-:W-:-:S04]  /*9a10*/  ISETP.GT.U32.AND P0, PT, R4, 0x7f800000, PT ;  /* 0x7f8000000400780c */ /* 0x000fc80003f04070 */
[----:B------:R-:W-:-:S04]  /*9a20*/  SEL R0, R0, 0x7c, P0 ;  /* 0x0000007c00007807 */ /* 0x000fc80000000000 */
.L_x_4786:
[----:B------:R-:W-:Y:S05]  /*9a30*/  BSYNC B0 ;  /* 0x0000000000007941 */ /* 0x000fea0003800000 */
.L_x_4784:
[----:B------:R-:W-:-:S04]  /*9a40*/  LOP3.LUT R24, R24, 0x80000000, RZ, 0xc0, !PT ;  /* 0x8000000018187812 */ /* 0x000fc800078ec0ff */
[----:B------:R-:W-:-:S04]  /*9a50*/  SHF.R.U32.HI R3, RZ, 0x18, R24 ;  /* 0x00000018ff037819 */ /* 0x000fc80000011618 */
[----:B------:R-:W-:-:S05]  /*9a60*/  LOP3.LUT R3, R0, R3, RZ, 0xfc, !PT ;  /* 0x0000000300037212 */ /* 0x000fca00078efcff */
[----:B------:R0:W-:Y:S01]  /*9a70*/  STG.E.U8 [R8.64], R3 ;  /* 0x0000000308007986 */ /* 0x0001e2000c101124 */
[----:B------:R-:W-:Y:S05]  /*9a80*/  BRA `(.L_x_4770) ;  /* 0x000006a000007947 */ /* 0x000fea0003800000 */
.L_x_4780:
[----:B0-----:R-:W-:-:S05]  /*9a90*/  F2FP.BF16.PACK_AB R24, RZ, R24 ;  /* 0x00000018ff18723e */ /* 0x001fca00000010ff */
[----:B------:R0:W-:Y:S01]  /*9aa0*/  STG.E.U16 [R8.64], R24 ;  /* 0x0000001808007986 */ /* 0x0001e2000c101524 */
[----:B------:R-:W-:Y:S05]  /*9ab0*/  BRA `(.L_x_4770) ;  /* 0x0000067000007947 */ /* 0x000fea0003800000 */
.L_x_4777:
        /* <DEDUP_REMOVED lines=8> */
[----:B------:R-:W1:Y:S02]  /*9b40*/  F2I.U32.TRUNC.NTZ R25, R25 ;  /* 0x0000001900197305 */ /* 0x000e64000020f000 */
[----:B-1----:R1:W-:Y:S01]  /*9b50*/  STG.E.U16 [R8.64], R25 ;  /* 0x0000001908007986 */ /* 0x0023e2000c101524 */
[----:B------:R-:W-:Y:S05]  /*9b60*/  BRA `(.L_x_4770) ;  /* 0x000005c000007947 */ /* 0x000fea0003800000 */
.L_x_4789:
[----:B0-----:R-:W-:Y:S01]  /*9b70*/  LOP3.LUT R3, R24, 0x7fffffff, RZ, 0xc0, !PT ;  /* 0x7fffffff18037812 */ /* 0x001fe200078ec0ff */
        /* <DEDUP_REMOVED lines=15> */
.L_x_4792:
[----:B------:R-:W-:-:S04]  /*9c70*/  LOP3.LUT R24, R24, 0x80000000, RZ, 0xc0, !PT ;  /* 0x8000000018187812 */ /* 0x000fc800078ec0ff */
[----:B------:R-:W-:-:S04]  /*9c80*/  SHF.R.U32.HI R3, RZ, 0x18, R24 ;  /* 0x00000018ff037819 */ /* 0x000fc80000011618 */
[----:B------:R-:W-:-:S04]  /*9c90*/  LOP3.LUT R0, R0, R3, RZ, 0xfc, !PT ;  /* 0x0000000300007212 */ /* 0x000fc800078efcff */
[----:B------:R-:W-:Y:S02]  /*9ca0*/  PRMT R4, R0, 0x7610, R4 ;  /* 0x0000761000047816 */ /* 0x000fe40000000004 */
.L_x_4791:
[----:B------:R-:W-:Y:S05]  /*9cb0*/  BSYNC B0 ;  /* 0x0000000000007941 */ /* 0x000fea0003800000 */
.L_x_4790:
[----:B------:R0:W-:Y:S01]  /*9cc0*/  STG.E.U8 [R8.64], R4 ;  /* 0x0000000408007986 */ /* 0x0001e2000c101124 */
[----:B------:R-:W-:Y:S05]  /*9cd0*/  BRA `(.L_x_4770) ;  /* 0x0000045000007947 */ /* 0x000fea0003800000 */
.L_x_4788:
        /* <DEDUP_REMOVED lines=16> */
.L_x_4795:
[----:B------:R-:W-:-:S04]  /*9de0*/  LOP3.LUT R24, R24, 0x80000000, RZ, 0xc0, !PT ;  /* 0x8000000018187812 */ /* 0x000fc800078ec0ff */
[----:B------:R-:W-:-:S04]  /*9df0*/  SHF.R.U32.HI R3, RZ, 0x18, R24 ;  /* 0x00000018ff037819 */ /* 0x000fc80000011618 */
[----:B------:R-:W-:-:S04]  /*9e00*/  LOP3.LUT R0, R0, R3, RZ, 0xfc, !PT ;  /* 0x0000000300007212 */ /* 0x000fc800078efcff */
[----:B------:R-:W-:Y:S02]  /*9e10*/  PRMT R4, R0, 0x7610, R4 ;  /* 0x0000761000047816 */ /* 0x000fe40000000004 */
.L_x_4794:
[----:B------:R-:W-:Y:S05]  /*9e20*/  BSYNC B0 ;  /* 0x0000000000007941 */ /* 0x000fea0003800000 */
.L_x_4793:
[----:B------:R0:W-:Y:S01]  /*9e30*/  STG.E.U8 [R8.64], R4 ;  /* 0x0000000408007986 */ /* 0x0001e2000c101124 */
[----:B------:R-:W-:Y:S05]  /*9e40*/  BRA `(.L_x_4770) ;  /* 0x000002e000007947 */ /* 0x000fea0003800000 */
.L_x_4787:
[----:B------:R-:W-:-:S13]  /*9e50*/  ISETP.NE.AND P0, PT, R0, 0x1c, PT ;  /* 0x0000001c0000780c */ /* 0x000fda0003f05270 */
[----:B------:R-:W-:Y:S05]  /*9e60*/  @!P0 BRA `(.L_x_4796) ;  /* 0x000002a000008947 */ /* 0x000fea0003800000 */
[----:B------:R-:W-:-:S13]  /*9e70*/  ISETP.NE.AND P0, PT, R0, 0x1d, PT ;  /* 0x0000001d0000780c */ /* 0x000fda0003f05270 */
[----:B------:R-:W-:Y:S05]  /*9e80*/  @!P0 BRA `(.L_x_4797) ;  /* 0x0000025000008947 */ /* 0x000fea0003800000 */
[----:B------:R-:W-:-:S13]  /*9e90*/  ISETP.NE.AND P0, PT, R0, 0x2c, PT ;  /* 0x0000002c0000780c */ /* 0x000fda0003f05270 */
[----:B------:R-:W-:Y:S05]  /*9ea0*/  @P0 BRA `(.L_x_4769) ;  /* 0x000000f000000947 */ /* 0x000fea0003800000 */
[----:B0-----:R-:W-:Y:S02]  /*9eb0*/  SHF.R.U32.HI R4, RZ, 0x17, R24 ;  /* 0x00000017ff047819 */ /* 0x001fe40000011618 */
        /* <DEDUP_REMOVED lines=14> */
.L_x_4769:
[----:B------:R-:W-:Y:S01]  /*9fa0*/  MOV R14, 0x0 ;  /* 0x00000000000e7802 */ /* 0x000fe20000000f00 */
[----:B------:R-:W-:Y:S02]  /*9fb0*/  IMAD.MOV.U32 R4, RZ, RZ, c[0x4][0x178] ;  /* 0x01005e00ff047624 */ /* 0x000fe400078e00ff */
[----:B------:R-:W-:Y:S02]  /*9fc0*/  IMAD.MOV.U32 R5, RZ, RZ, c[0x4][0x17c] ;  /* 0x01005f00ff057624 */ /* 0x000fe400078e00ff */
[----:B------:R-:W-:Y:S01]  /*9fd0*/  IMAD.MOV.U32 R6, RZ, RZ, c[0x4][0x180] ;  /* 0x01006000ff067624 */ /* 0x000fe200078e00ff */
[----:B------:R-:W1:Y:S01]  /*9fe0*/  LDC.64 R14, c[0x4][R14] ;  /* 0x010000000e0e7b82 */ /* 0x000e620000000a00 */
        /* <DEDUP_REMOVED lines=13> */
[----:B01--4-:R-:W-:Y:S05]  /*a0c0*/  CALL.ABS.NOINC R14 ;  /* 0x000000000e007343 */ /* 0x013fea0003c00000 */
[----:B------:R-:W-:Y:S05]  /*a0d0*/  BRA `(.L_x_4770) ;  /* 0x0000005000007947 */ /* 0x000fea0003800000 */
.L_x_4797:
[----:B------:R-:W1:Y:S02]  /*a0e0*/  F2I.U64.TRUNC R4, R25 ;  /* 0x0000001900047311 */ /* 0x000e64000020d800 */
[----:B-1----:R1:W-:Y:S01]  /*a0f0*/  STG.E.64 [R8.64], R4 ;  /* 0x0000000408007986 */ /* 0x0023e2000c101b24 */
[----:B------:R-:W-:Y:S05]  /*a100*/  BRA `(.L_x_4770) ;  /* 0x0000002000007947 */ /* 0x000fea0003800000 */
.L_x_4796:
[----:B------:R-:W1:Y:S02]  /*a110*/  F2I.U32.TRUNC.NTZ R25, R25 ;  /* 0x0000001900197305 */ /* 0x000e64000020f000 */
[----:B-1----:R1:W-:Y:S02]  /*a120*/  STG.E [R8.64], R25 ;  /* 0x0000001908007986 */ /* 0x0023e4000c101924 */
.L_x_4770:
[----:B------:R-:W-:Y:S02]  /*a130*/  IADD3 R26, R26, 0x80, RZ ;  /* 0x000000801a1a7810 */ /* 0x000fe40007ffe0ff */
.L_x_4731:
[----:B------:R-:W-:Y:S05]  /*a140*/  BSYNC B6 ;  /* 0x0000000000067941 */ /* 0x000fea0003800000 */
.L_x_4730:
[----:B------:R-:W-:-:S13]  /*a150*/  ISETP.GE.AND P0, PT, R26, R19, PT ;  /* 0x000000131a00720c */ /* 0x000fda0003f06270 */
[----:B------:R-:W-:Y:S05]  /*a160*/  @P0 EXIT ;  /* 0x000000000000094d */ /* 0x000fea0003800000 */
[----:B------:R-:W-:Y:S01]  /*a170*/  PRMT R0, R16, 0x9910, RZ ;  /* 0x0000991010007816 */ /* 0x000fe200000000ff */
[----:B------:R-:W-:-:S03]  /*a180*/  IMAD R2, R2, 0x200, R26 ;  /* 0x0000020002027824 */ /* 0x000fc600078e021a */
[----:B------:R-:W-:Y:S01]  /*a190*/  ISETP.GT.AND P1, PT, R0, 0x9, PT ;  /* 0x000000090000780c */ /* 0x000fe20003f24270 */
[----:B------:R-:W-:-:S05]  /*a1a0*/  IMAD R2, R2, c[0x0][0x194], RZ ;  /* 0x0000650002027a24 */ /* 0x000fca00078e02ff */
[----:B------:R-:W-:-:S05]  /*a1b0*/  IADD3 R2, P0, R2, c[0x0][0x168], RZ ;  /* 0x00005a0002027a10 */ /* 0x000fca0007f1e0ff */
[----:B0-2---:R-:W-:Y:S02]  /*a1c0*/  IMAD.X R3, RZ, RZ, c[0x0][0x16c], P0 ;  /* 0x00005b00ff037624 */ /* 0x005fe400000e06ff */
        /* <DEDUP_REMOVED lines=9> */
[----:B-1----:R-:W0:Y:S02]  /*a260*/  F2I.TRUNC.NTZ R17, R17 ;  /* 0x0000001100117305 */ /* 0x002e24000020f100 */
[----:B0-----:R-:W-:Y:S01]  /*a270*/  STG.E.U8 [R2.64], R17 ;  /* 0x0000001102007986 */ /* 0x001fe2000c101124 */
[----:B------:R-:W-:Y:S05]  /*a280*/  EXIT ;  /* 0x000000000000794d */ /* 0x000fea0003800000 */
.L_x_4801:
[----:B-1----:R-:W0:Y:S02]  /*a290*/  F2I.S64.TRUNC R4, R17 ;  /* 0x0000001100047311 */ /* 0x002e24000020d900 */
[----:B0-----:R-:W-:Y:S01]  /*a2a0*/  STG.E.U8 [R2.64], R4 ;  /* 0x0000000402007986 */ /* 0x001fe2000c101124 */
[----:B------:R-:W-:Y:S05]  /*a2b0*/  EXIT ;  /* 0x000000000000794d */ /* 0x000fea0003800000 */
.L_x_4800:
[----:B------:R-:W-:-:S13]  /*a2c0*/  ISETP.NE.AND P0, PT, R0, 0x2, PT ;  /* 0x000000020000780c */ /* 0x000fda0003f05270 */
[----:B------:R-:W-:Y:S05]  /*a2d0*/  @!P0 BRA `(.L_x_4803) ;  /* 0x000000a000008947 */ /* 0x000fea0003800000 */
[----:B------:R-:W-:-:S13]  /*a2e0*/  ISETP.NE.AND P0, PT, R0, 0x3, PT ;  /* 0x000000030000780c */ /* 0x000fda0003f05270 */
[----:B------:R-:W-:Y:S05]  /*a2f0*/  @!P0 BRA `(.L_x_4804) ;  /* 0x0000005000008947 */ /* 0x000fea0003800000 */
[----:B------:R-:W-:-:S13]  /*a300*/  ISETP.NE.AND P0, PT, R0, 0x4, PT ;  /* 0x000000040000780c */ /* 0x000fda0003f05270 */
[----:B------:R-:W-:Y:S05]  /*a310*/  @P0 BRA `(.L_x_4802) ;  /* 0x00000b4000000947 */ /* 0x000fea0003800000 */
[----:B-1----:R-:W0:Y:S02]  /*a320*/  F2I.S64.TRUNC R4, R17 ;  /* 0x0000001100047311 */ /* 0x002e24000020d900 */
[----:B0-----:R-:W-:Y:S01]  /*a330*/  STG.E.64 [R2.64], R4 ;  /* 0x0000000402007986 */ /* 0x001fe2000c101b24 */
[----:B------:R-:W-:Y:S05]  /*a340*/  EXIT ;  /* 0x000000000000794d */ /* 0x000fea0003800000 */
.L_x_4804:
[----:B-1----:R-:W0:Y:S02]  /*a350*/  F2I.TRUNC.NTZ R17, R17 ;  /* 0x0000001100117305 */ /* 0x002e24000020f100 */
[----:B0-----:R-:W-:Y:S01]  /*a360*/  STG.E [R2.64], R17 ;  /* 0x0000001102007986 */ /* 0x001fe2000c101924 */
[----:B------:R-:W-:Y:S05]  /*a370*/  EXIT ;  /* 0x000000000000794d */ /* 0x000fea0003800000 */
.L_x_4803:
[----:B-1----:R-:W0:Y:S02]  /*a380*/  F2I.TRUNC.NTZ R17, R17 ;  /* 0x0000001100117305 */ /* 0x002e24000020f100 */
[----:B0-----:R-:W-:Y:S01]  /*a390*/  STG.E.U16 [R2.64], R17 ;  /* 0x0000001102007986 */ /* 0x001fe2000c101524 */
[----:B------:R-:W-:Y:S05]  /*a3a0*/  EXIT ;  /* 0x000000000000794d */ /* 0x000fea0003800000 */
.L_x_4799:
[----:B------:R-:W-:-:S13]  /*a3b0*/  ISETP.GT.AND P0, PT, R0, 0x6, PT ;  /* 0x000000060000780c */ /* 0x000fda0003f04270 */
[----:B------:R-:W-:Y:S05]  /*a3c0*/  @P0 BRA `(.L_x_4805) ;  /* 0x0000009000000947 */ /* 0x000fea0003800000 */
[----:B------:R-:W-:-:S13]  /*a3d0*/  ISETP.NE.AND P0, PT, R0, 0x5, PT ;  /* 0x000000050000780c */ /* 0x000fda0003f05270 */
[----:B------:R-:W-:Y:S05]  /*a3e0*/  @!P0 BRA `(.L_x_4806) ;  /* 0x0000004000008947 */ /* 0x000fea0003800000 */
[----:B------:R-:W-:-:S13]  /*a3f0*/  ISETP.NE.AND P0, PT, R0, 0x6, PT ;  /* 0x000000060000780c */ /* 0x000fda0003f05270 */
[----:B------:R-:W-:Y:S05]  /*a400*/  @P0 BRA `(.L_x_4802) ;  /* 0x00000a5000000947 */ /* 0x000fea0003800000 */
[----:B----4-:R-:W-:Y:S01]  /*a410*/  STG.E [R2.64], R18 ;  /* 0x0000001202007986 */ /* 0x010fe2000c101924 */
[----:B------:R-:W-:Y:S05]  /*a420*/  EXIT ;  /* 0x000000000000794d */ /* 0x000fea0003800000 */
.L_x_4806:
[----:B----4-:R-:W-:-:S05]  /*a430*/  F2FP.PACK_AB R18, RZ, R18 ;  /* 0x00000012ff12723e */ /* 0x010fca00000000ff */
[----:B------:R-:W-:Y:S01]  /*a440*/  STG.E.U16 [R2.64], R18 ;  /* 0x0000001202007986 */ /* 0x000fe2000c101524 */
[----:B------:R-:W-:Y:S05]  /*a450*/  EXIT ;  /* 0x000000000000794d */ /* 0x000fea0003800000 */
.L_x_4805:
[----:B------:R-:W-:-:S13]  /*a460*/  ISETP.NE.AND P0, PT, R0, 0x7, PT ;  /* 0x000000070000780c */ /* 0x000fda0003f05270 */
[----:B------:R-:W-:Y:S05]  /*a470*/  @!P0 BRA `(.L_x_4807) ;  /* 0x000000b000008947 */ /* 0x000fea0003800000 */
[----:B------:R-:W-:-:S13]  /*a480*/  ISETP.NE.AND P0, PT, R0, 0x8, PT ;  /* 0x000000080000780c */ /* 0x000fda0003f05270 */
[----:B------:R-:W-:Y:S05]  /*a490*/  @!P0 BRA `(.L_x_4808) ;  /* 0x0000005000008947 */ /* 0x000fea0003800000 */
[----:B------:R-:W-:-:S13]  /*a4a0*/  ISETP.NE.AND P0, PT, R0, 0x9, PT ;  /* 0x000000090000780c */ /* 0x000fda0003f05270 */
[----:B------:R-:W-:Y:S05]  /*a4b0*/  @P0 BRA `(.L_x_4802) ;  /* 0x000009a000000947 */ /* 0x000fea0003800000 */
[----:B------:R-:W-:-:S05]  /*a4c0*/  IMAD.MOV.U32 R19, RZ, RZ, RZ ;  /* 0x000000ffff137224 */ /* 0x000fca00078e00ff */
[----:B----4-:R-:W-:Y:S01]  /*a4d0*/  STG.E.64 [R2.64], R18 ;  /* 0x0000001202007986 */ /* 0x010fe2000c101b24 */
[----:B------:R-:W-:Y:S05]  /*a4e0*/  EXIT ;  /* 0x000000000000794d */ /* 0x000fea0003800000 */
.L_x_4808:
[----:B-1--4-:R-:W-:-:S04]  /*a4f0*/  F2FP.PACK_AB R5, RZ, R18 ;  /* 0x00000012ff05723e */ /* 0x012fc800000000ff */
[----:B------:R-:W-:-:S05]  /*a500*/  PRMT R5, R5, 0x5410, RZ ;  /* 0x0000541005057816 */ /* 0x000fca00000000ff */
[----:B------:R-:W-:Y:S01]  /*a510*/  STG.E [R2.64], R5 ;  /* 0x0000000502007986 */ /* 0x000fe2000c101924 */
[----:B------:R-:W-:Y:S05]  /*a520*/  EXIT ;  /* 0x000000000000794d */ /* 0x000fea0003800000 */
.L_x_4807:
[----:B-1--4-:R-:W-:-:S06]  /*a530*/  FMUL.FTZ R4, R18, 1 ;  /* 0x3f80000012047820 */ /* 0x012fcc0000410000 */
[----:B------:R-:W0:Y:S02]  /*a540*/  F2F.F64.F32 R4, R4 ;  /* 0x0000000400047310 */ /* 0x000e240000201800 */
[----:B0-----:R-:W-:Y:S01]  /*a550*/  STG.E.64 [R2.64], R4 ;  /* 0x0000000402007986 */ /* 0x001fe2000c101b24 */
[----:B------:R-:W-:Y:S05]  /*a560*/  EXIT ;  /* 0x000000000000794d */ /* 0x000fea0003800000 */
.L_x_4798:
        /* <DEDUP_REMOVED lines=8> */
[----:B----4-:R-:W-:-:S04]  /*a5f0*/  FSETP.NEU.FTZ.AND P0, PT, R18, RZ, PT ;  /* 0x000000ff1200720b */ /* 0x010fc80003f1d000 */
[----:B-1----:R-:W-:-:S05]  /*a600*/  SEL R5, RZ, 0x1, !P0 ;  /* 0x00000001ff057807 */ /* 0x002fca0004000000 */
[----:B------:R-:W-:Y:S01]  /*a610*/  STG.E.U8 [R2.64], R5 ;  /* 0x0000000502007986 */ /* 0x000fe2000c101124 */
[----:B------:R-:W-:Y:S05]  /*a620*/  EXIT ;  /* 0x000000000000794d */ /* 0x000fea0003800000 */
.L_x_4811:
[----:B-1--4-:R-:W-:Y:S01]  /*a630*/  FMUL.FTZ R4, R18, 1 ;  /* 0x3f80000012047820 */ /* 0x012fe20000410000 */
[----:B------:R-:W-:-:S05]  /*a640*/  CS2R R6, SRZ ;  /* 0x0000000000067805 */ /* 0x000fca000001ff00 */
[----:B------:R-:W0:Y:S02]  /*a650*/  F2F.F64.F32 R4, R4 ;  /* 0x0000000400047310 */ /* 0x000e240000201800 */
[----:B0-----:R-:W-:Y:S01]  /*a660*/  STG.E.128 [R2.64], R4 ;  /* 0x0000000402007986 */ /* 0x001fe2000c101d24 */
[----:B------:R-:W-:Y:S05]  /*a670*/  EXIT ;  /* 0x000000000000794d */ /* 0x000fea0003800000 */
.L_x_4810:
[----:B------:R-:W-:-:S13]  /*a680*/  ISETP.NE.AND P0, PT, R0, 0xf, PT ;  /* 0x0000000f0000780c */ /* 0x000fda0003f05270 */
[----:B------:R-:W-:Y:S05]  /*a690*/  @!P0 BRA `(.L_x_4812) ;  /* 0x000002b000008947 */ /* 0x000fea0003800000 */
[----:B------:R-:W-:-:S13]  /*a6a0*/  ISETP.NE.AND P0, PT, R0, 0x17, PT ;  /* 0x000000170000780c */ /* 0x000fda0003f05270 */
[----:B------:R-:W-:Y:S05]  /*a6b0*/  @!P0 BRA `(.L_x_4813) ;  /* 0x0000014000008947 */ /* 0x000fea0003800000 */
[----:B------:R-:W-:-:S13]  /*a6c0*/  ISETP.NE.AND P0, PT, R0, 0x18, PT ;  /* 0x000000180000780c */ /* 0x000fda0003f05270 */
[----:B------:R-:W-:Y:S05]  /*a6d0*/  @P0 BRA `(.L_x_4802) ;  /* 0x0000078000000947 */ /* 0x000fea0003800000 */
[C---:B-1--4-:R-:W-:Y:S01]  /*a6e0*/  LOP3.LUT R4, R18.reuse, 0x7fffffff, RZ, 0xc0, !PT ;  /* 0x7fffffff12047812 */ /* 0x052fe200078ec0ff */
[----:B------:R-:W-:Y:S01]  /*a6f0*/  BSSY B0, `(.L_x_4814) ;  /* 0x000000d000007945 */ /* 0x000fe20003800000 */
        /* <DEDUP_REMOVED lines=12> */
.L_x_4815:
[----:B------:R-:W-:Y:S05]  /*a7c0*/  BSYNC B0 ;  /* 0x0000000000007941 */ /* 0x000fea0003800000 */
.L_x_4814:
[----:B------:R-:W-:-:S05]  /*a7d0*/  LOP3.LUT R7, R0, R7, RZ, 0xfc, !PT ;  /* 0x0000000700077212 */ /* 0x000fca00078efcff */
[----:B------:R-:W-:Y:S01]  /*a7e0*/  STG.E.U8 [R2.64], R7 ;  /* 0x0000000702007986 */ /* 0x000fe2000c101124 */
[----:B------:R-:W-:Y:S05]  /*a7f0*/  EXIT ;  /* 0x000000000000794d */ /* 0x000fea0003800000 */
.L_x_4813:
[----:B-1--4-:R-:W-:Y:S01]  /*a800*/  LOP3.LUT R4, R18, 0x7fffffff, RZ, 0xc0, !PT ;  /* 0x7fffffff12047812 */ /* 0x012fe200078ec0ff */
[----:B------:R-:W-:Y:S03]  /*a810*/  BSSY B0, `(.L_x_4816) ;  /* 0x000000e000007945 */ /* 0x000fe60003800000 */
        /* <DEDUP_REMOVED lines=10> */
.L_x_4817:
[----:B------:R-:W-:Y:S01]  /*a8c0*/  IMAD.MOV.U32 R0, RZ, RZ, 0x7f ;  /* 0x0000007fff007424 */ /* 0x000fe200078e00ff */
[----:B------:R-:W-:-:S04]  /*a8d0*/  ISETP.GT.U32.AND P0, PT, R4, 0x7f800000, PT ;  /* 0x7f8000000400780c */ /* 0x000fc80003f04070 */
[----:B------:R-:W-:-:S04]  /*a8e0*/  SEL R0, R0, 0x7c, P0 ;  /* 0x0000007c00007807 */ /* 0x000fc80000000000 */
.L_x_4818:
[----:B------:R-:W-:Y:S05]  /*a8f0*/  BSYNC B0 ;  /* 0x0000000000007941 */ /* 0x000fea0003800000 */
.L_x_4816:
[----:B------:R-:W-:-:S04]  /*a900*/  LOP3.LUT R18, R18, 0x80000000, RZ, 0xc0, !PT ;  /* 0x8000000012127812 */ /* 0x000fc800078ec0ff */
[----:B------:R-:W-:-:S04]  /*a910*/  SHF.R.U32.HI R5, RZ, 0x18, R18 ;  /* 0x00000018ff057819 */ /* 0x000fc80000011612 */
[----:B------:R-:W-:-:S05]  /*a920*/  LOP3.LUT R5, R0, R5, RZ, 0xfc, !PT ;  /* 0x0000000500057212 */ /* 0x000fca00078efcff */
[----:B------:R-:W-:Y:S01]  /*a930*/  STG.E.U8 [R2.64], R5 ;  /* 0x0000000502007986 */ /* 0x000fe2000c101124 */
[----:B------:R-:W-:Y:S05]  /*a940*/  EXIT ;  /* 0x000000000000794d */ /* 0x000fea0003800000 */
.L_x_4812:
[----:B----4-:R-:W-:-:S05]  /*a950*/  F2FP.BF16.PACK_AB R18, RZ, R18 ;  /* 0x00000012ff12723e */ /* 0x010fca00000010ff */
[----:B------:R-:W-:Y:S01]  /*a960*/  STG.E.U16 [R2.64], R18 ;  /* 0x0000001202007986 */ /* 0x000fe2000c101524 */
[----:B------:R-:W-:Y:S05]  /*a970*/  EXIT ;  /* 0x000000000000794d */ /* 0x000fea0003800000 */
.L_x_4809:
        /* <DEDUP_REMOVED lines=8> */
[----:B-1----:R-:W0:Y:S02]  /*aa00*/  F2I.U32.TRUNC.NTZ R17, R17 ;  /* 0x0000001100117305 */ /* 0x002e24000020f000 */
[----:B0-----:R-:W-:Y:S01]  /*aa10*/  STG.E.U16 [R2.64], R17 ;  /* 0x0000001102007986 */ /* 0x001fe2000c101524 */
[----:B------:R-:W-:Y:S05]  /*aa20*/  EXIT ;  /* 0x000000000000794d */ /* 0x000fea0003800000 */
.L_x_4821:
[----:B-1--4-:R-:W-:Y:S01]  /*aa30*/  LOP3.LUT R5, R18, 0x7fffffff, RZ, 0xc0, !PT ;  /* 0x7fffffff12057812 */ /* 0x012fe200078ec0ff */
        /* <DEDUP_REMOVED lines=15> */
.L_x_4824:
[----:B------:R-:W-:-:S04]  /*ab30*/  LOP3.LUT R18, R18, 0x80000000, RZ, 0xc0, !PT ;  /* 0x8000000012127812 */ /* 0x000fc800078ec0ff */
[----:B------:R-:W-:-:S04]  /*ab40*/  SHF.R.U32.HI R5, RZ, 0x18, R18 ;  /* 0x00000018ff057819 */ /* 0x000fc80000011612 */
[----:B------:R-:W-:-:S04]  /*ab50*/  LOP3.LUT R4, R4, R5, RZ, 0xfc, !PT ;  /* 0x0000000504047212 */ /* 0x000fc800078efcff */
[----:B------:R-:W-:Y:S02]  /*ab60*/  PRMT R0, R4, 0x7610, R0 ;  /* 0x0000761004007816 */ /* 0x000fe40000000000 */
.L_x_4823:
[----:B------:R-:W-:Y:S05]  /*ab70*/  BSYNC B0 ;  /* 0x0000000000007941 */ /* 0x000fea0003800000 */
.L_x_4822:
[----:B------:R-:W-:Y:S01]  /*ab80*/  STG.E.U8 [R2.64], R0 ;  /* 0x0000000002007986 */ /* 0x000fe2000c101124 */
[----:B------:R-:W-:Y:S05]  /*ab90*/  EXIT ;  /* 0x000000000000794d */ /* 0x000fea0003800000 */
.L_x_4820:
        /* <DEDUP_REMOVED lines=16> */
.L_x_4827:
[----:B------:R-:W-:-:S04]  /*aca0*/  LOP3.LUT R18, R18, 0x80000000, RZ, 0xc0, !PT ;  /* 0x8000000012127812 */ /* 0x000fc800078ec0ff */
[----:B------:R-:W-:-:S04]  /*acb0*/  SHF.R.U32.HI R5, RZ, 0x18, R18 ;  /* 0x00000018ff057819 */ /* 0x000fc80000011612 */
[----:B------:R-:W-:-:S04]  /*acc0*/  LOP3.LUT R4, R4, R5, RZ, 0xfc, !PT ;  /* 0x0000000504047212 */ /* 0x000fc800078efcff */
[----:B------:R-:W-:Y:S02]  /*acd0*/  PRMT R0, R4, 0x7610, R0 ;  /* 0x0000761004007816 */ /* 0x000fe40000000000 */
.L_x_4826:
[----:B------:R-:W-:Y:S05]  /*ace0*/  BSYNC B0 ;  /* 0x0000000000007941 */ /* 0x000fea0003800000 */
.L_x_4825:
[----:B------:R-:W-:Y:S01]  /*acf0*/  STG.E.U8 [R2.64], R0 ;  /* 0x0000000002007986 */ /* 0x000fe2000c101124 */
[----:B------:R-:W-:Y:S05]  /*ad00*/  EXIT ;  /* 0x000000000000794d */ /* 0x000fea0003800000 */
.L_x_4819:
[----:B------:R-:W-:-:S13]  /*ad10*/  ISETP.NE.AND P0, PT, R0, 0x1c, PT ;  /* 0x0000001c0000780c */ /* 0x000fda0003f05270 */
[----:B------:R-:W-:Y:S05]  /*ad20*/  @!P0 BRA `(.L_x_4828) ;  /* 0x000002a000008947 */ /* 0x000fea0003800000 */
[----:B------:R-:W-:-:S13]  /*ad30*/  ISETP.NE.AND P0, PT, R0, 0x1d, PT ;  /* 0x0000001d0000780c */ /* 0x000fda0003f05270 */
[----:B------:R-:W-:Y:S05]  /*ad40*/  @!P0 BRA `(.L_x_4829) ;  /* 0x0000025000008947 */ /* 0x000fea0003800000 */
[----:B------:R-:W-:-:S13]  /*ad50*/  ISETP.NE.AND P0, PT, R0, 0x2c, PT ;  /* 0x0000002c0000780c */ /* 0x000fda0003f05270 */
[----:B------:R-:W-:Y:S05]  /*ad60*/  @P0 BRA `(.L_x_4802) ;  /* 0x000000f000000947 */ /* 0x000fea0003800000 */
[----:B-1--4-:R-:W-:Y:S02]  /*ad70*/  SHF.R.U32.HI R4, RZ, 0x17, R18 ;  /* 0x00000017ff047819 */ /* 0x012fe40000011612 */
        /* <DEDUP_REMOVED lines=14> */
.L_x_4802:
[----:B------:R-:W-:Y:S01]  /*ae60*/  MOV R2, 0x0 ;  /* 0x0000000000027802 */ /* 0x000fe20000000f00 */
[----:B-1----:R-:W-:Y:S02]  /*ae70*/  IMAD.MOV.U32 R4, RZ, RZ, c[0x4][0x178] ;  /* 0x01005e00ff047624 */ /* 0x002fe400078e00ff */
        /* <DEDUP_REMOVED lines=16> */
[----:B0---4-:R-:W-:Y:S05]  /*af80*/  CALL.ABS.NOINC R2 ;  /* 0x0000000002007343 */ /* 0x011fea0003c00000 */
[----:B------:R-:W-:Y:S05]  /*af90*/  EXIT ;  /* 0x000000000000794d */ /* 0x000fea0003800000 */
.L_x_4829:
[----:B-1----:R-:W0:Y:S02]  /*afa0*/  F2I.U64.TRUNC R4, R17 ;  /* 0x0000001100047311 */ /* 0x002e24000020d800 */
[----:B0-----:R-:W-:Y:S01]  /*afb0*/  STG.E.64 [R2.64], R4 ;  /* 0x0000000402007986 */ /* 0x001fe2000c101b24 */
[----:B------:R-:W-:Y:S05]  /*afc0*/  EXIT ;  /* 0x000000000000794d */ /* 0x000fea0003800000 */
.L_x_4828:
[----:B-1----:R-:W0:Y:S02]  /*afd0*/  F2I.U32.TRUNC.NTZ R17, R17 ;  /* 0x0000001100117305 */ /* 0x002e24000020f000 */
[----:B0-----:R-:W-:Y:S01]  /*afe0*/  STG.E [R2.64], R17 ;  /* 0x0000001102007986 */ /* 0x001fe2000c101924 */
[----:B------:R-:W-:Y:S05]  /*aff0*/  EXIT ;  /* 0x000000000000794d */ /* 0x000fea0003800000 */
.L_x_4830:
        /* <DEDUP_REMOVED lines=16> */
.L_x_21478:


//--------------------- .text._ZN2at6native18elementwise_kernelILi128ELi2EZNS0_22gpu_kernel_impl_nocastINS0_13BinaryFunctorIfffZZZNS0_15binary_internal21div_trunc_kernel_cudaERNS_18TensorIteratorBaseEENKUlvE1_clEvENKUlvE0_clEvEUlffE_EEEEvS6_RKT_EUliE_EEviT1_ --------------------------
	.section	.text._ZN2at6native18elementwise_kernelILi128ELi2EZNS0_22gpu_kernel_impl_nocastINS0_13BinaryFunctorIfffZZZNS0_15binary_internal21div_trunc_kernel_cudaERNS_18TensorIteratorBaseEENKUlvE1_clEvENKUlvE0_clEvEUlffE_EEEEvS6_RKT_EUliE_EEviT1_,"ax",@progbits
	.sectioninfo	@"SHI_REGISTERS=14"
	.align	128
        .global         _ZN2at6native18elementwise_kernelILi128ELi2EZNS0_22gpu_kernel_impl_nocastINS0_13BinaryFunctorIfffZZZNS0_15binary_internal21div_trunc_kernel_cudaERNS_18TensorIteratorBaseEENKUlvE1_clEvENKUlvE0_clEvEUlffE_EEEEvS6_RKT_EUliE_EEviT1_
        .type           _ZN2at6native18elementwise_kernelILi128ELi2EZNS0_22gpu_kernel_impl_nocastINS0_13BinaryFunctorIfffZZZNS0_15binary_internal21div_trunc_kernel_cudaERNS_18TensorIteratorBaseEENKUlvE1_clEvENKUlvE0_clEvEUlffE_EEEEvS6_RKT_EUliE_EEviT1_,@function
        .size           _ZN2at6native18elementwise_kernelILi128ELi2EZNS0_22gpu_kernel_impl_nocastINS0_13BinaryFunctorIfffZZZNS0_15binary_internal21div_trunc_kernel_cudaERNS_18TensorIteratorBaseEENKUlvE1_clEvENKUlvE0_clEvEUlffE_EEEEvS6_RKT_EUliE_EEviT1_,(.L_x_21479 - _ZN2at6native18elementwise_kernelILi128ELi2EZNS0_22gpu_kernel_impl_nocastINS0_13BinaryFunctorIfffZZZNS0_15binary_internal21div_trunc_kernel_cudaERNS_18TensorIteratorBaseEENKUlvE1_clEvENKUlvE0_clEvEUlffE_EEEEvS6_RKT_EUliE_EEviT1_)
        .other          _ZN2at6native18elementwise_kernelILi128ELi2EZNS0_22gpu_kernel_impl_nocastINS0_13BinaryFunctorIfffZZZNS0_15binary_internal21div_trunc_kernel_cudaERNS_18TensorIteratorBaseEENKUlvE1_clEvENKUlvE0_clEvEUlffE_EEEEvS6_RKT_EUliE_EEviT1_,@"STO_CUDA_ENTRY STV_DEFAULT"
_ZN2at6native18elementwise_kernelILi128ELi2EZNS0_22gpu_kernel_impl_nocastINS0_13BinaryFunctorIfffZZZNS0_15binary_internal21div_trunc_kernel_cudaERNS_18TensorIteratorBaseEENKUlvE1_clEvENKUlvE0_clEvEUlffE_EEEEvS6_RKT_EUliE_EEviT1_:
.text._ZN2at6native18elementwise_kernelILi128ELi2EZNS0_22gpu_kernel_impl_nocastINS0_13BinaryFunctorIfffZZZNS0_15binary_internal21div_trunc_kernel_cudaERNS_18TensorIteratorBaseEENKUlvE1_clEvENKUlvE0_clEvEUlffE_EEEEvS6_RKT_EUliE_EEviT1_:
[----:B------:R-:W-:Y:S02]  /*0000*/  MOV R1, c[0x0][0x28] ;  /* 0x00000a0000017a02 */ /* 0x000fe40000000f00 */
[----:B------:R-:W0:Y:S01]  /*0010*/  S2R R0, SR_CTAID.X ;  /* 0x0000000000007919 */ /* 0x000e220000002500 */
[----:B------:R-:W-:Y:S01]  /*0020*/  ULDC.64 UR4, c[0x0][0x118] ;  /* 0x0000460000047ab9 */ /* 0x000fe20000000a00 */
[----:B------:R-:W-:Y:S02]  /*0030*/  BSSY B0, `(.L_x_4831) ;  /* 0x0000110000007945 */ /* 0x000fe40003800000 */
[----:B------:R-:W0:Y:S02]  /*0040*/  S2R R3, SR_TID.X ;  /* 0x0000000000037919 */ /* 0x000e240000002100 */
[----:B0-----:R-:W-:-:S04]  /*0050*/  LEA R0, R0, R3, 0x8 ;  /* 0x0000000300007211 */ /* 0x001fc800078e40ff */
[----:B------:R-:W-:Y:S02]  /*0060*/  ISETP.GE.AND P0, PT, R0, c[0x0][0x160], PT ;  /* 0x0000580000007a0c */ /* 0x000fe40003f06270 */
[----:B------:R-:W-:-:S11]  /*0070*/  MOV R9, R0 ;  /* 0x0000000000097202 */ /* 0x000fd60000000f00 */
        /* <DEDUP_REMOVED lines=254> */
.L_x_4833:
[----:B------:R-:W-:-:S04]  /*1060*/  IADD3 R4, P0, R4, c[0x0][0x3d8], RZ ;  /* 0x0000f60004047a10 */ /* 0x000fc80007f1e0ff */
[----:B------:R-:W-:-:S05]  /*1070*/  IADD3.X R5, RZ, c[0x0][0x3dc], RZ, P0, !PT ;  /* 0x0000f700ff057a10 */ /* 0x000fca00007fe4ff */
[----:B------:R-:W2:Y:S01]  /*1080*/  LDG.E R4, [R4.64] ;  /* 0x0000000404047981 */ /* 0x000ea2000c1e1900 */
[----:B------:R-:W-:-:S04]  /*1090*/  IADD3 R6, P0, R3, c[0x0][0x3d0], RZ ;  /* 0x0000f40003067a10 */ /* 0x000fc80007f1e0ff */
[----:B------:R-:W-:-:S05]  /*10a0*/  IADD3.X R7, RZ, c[0x0][0x3d4], RZ, P0, !PT ;  /* 0x0000f500ff077a10 */ /* 0x000fca00007fe4ff */
[----:B------:R-:W3:Y:S01]  /*10b0*/  LDG.E R6, [R6.64] ;  /* 0x0000000406067981 */ /* 0x000ee2000c1e1900 */
[----:B------:R-:W-:Y:S02]  /*10c0*/  IADD3 R2, P0, R2, c[0x0][0x3c8], RZ ;  /* 0x0000f20002027a10 */ /* 0x000fe40007f1e0ff */
[----:B------:R-:W-:Y:S01]  /*10d0*/  IADD3 R9, R0, 0x80, RZ ;  /* 0x0000008000097810 */ /* 0x000fe20007ffe0ff */
[----:B--2---:R-:W3:Y:S02]  /*10e0*/  MUFU.RCP R3, R4 ;  /* 0x0000000400037308 */ /* 0x004ee40000001000 */
[----:B---3--:R-:W-:Y:S01]  /*10f0*/  FMUL.FTZ R8, R6, R3 ;  /* 0x0000000306087220 */ /* 0x008fe20000410000 */
[----:B------:R-:W-:-:S05]  /*1100*/  IADD3.X R3, RZ, c[0x0][0x3cc], RZ, P0, !PT ;  /* 0x0000f300ff037a10 */ /* 0x000fca00007fe4ff */
[----:B------:R-:W0:Y:S02]  /*1110*/  FRND.TRUNC R11, R8 ;  /* 0x00000008000b7307 */ /* 0x000e24000020d000 */
[----:B0-----:R0:W-:Y:S02]  /*1120*/  STG.E [R2.64], R11 ;  /* 0x0000000b02007986 */ /* 0x0011e4000c101904 */
.L_x_4832:
[----:B------:R-:W-:Y:S05]  /*1130*/  BSYNC B0 ;  /* 0x0000000000007941 */ /* 0x000fea0003800000 */
.L_x_4831:
        /* <DEDUP_REMOVED lines=255> */
.L_x_4834:
[----:B------:R-:W-:-:S04]  /*2130*/  IADD3 R4, P0, R3, c[0x0][0x3d8], RZ ;  /* 0x0000f60003047a10 */ /* 0x000fc80007f1e0ff */
[----:B------:R-:W-:-:S05]  /*2140*/  IADD3.X R5, RZ, c[0x0][0x3dc], RZ, P0, !PT ;  /* 0x0000f700ff057a10 */ /* 0x000fca00007fe4ff */
[----:B------:R-:W2:Y:S01]  /*2150*/  LDG.E R4, [R4.64] ;  /* 0x0000000404047981 */ /* 0x000ea2000c1e1900 */
[----:B------:R-:W-:-:S04]  /*2160*/  IADD3 R2, P0, R2, c[0x0][0x3d0], RZ ;  /* 0x0000f40002027a10 */ /* 0x000fc80007f1e0ff */
[----:B------:R-:W-:-:S05]  /*2170*/  IADD3.X R3, RZ, c[0x0][0x3d4], RZ, P0, !PT ;  /* 0x0000f500ff037a10 */ /* 0x000fca00007fe4ff */
[----:B------:R-:W3:Y:S01]  /*2180*/  LDG.E R2, [R2.64] ;  /* 0x0000000402027981 */ /* 0x000ee2000c1e1900 */
[----:B------:R-:W-:Y:S01]  /*2190*/  IADD3 R6, P0, R0, c[0x0][0x3c8], RZ ;  /* 0x0000f20000067a10 */ /* 0x000fe20007f1e0ff */
[----:B--2---:R-:W3:Y:S02]  /*21a0*/  MUFU.RCP R7, R4 ;  /* 0x0000000400077308 */ /* 0x004ee40000001000 */
[----:B---3--:R-:W-:Y:S01]  /*21b0*/  FMUL.FTZ R8, R2, R7 ;  /* 0x0000000702087220 */ /* 0x008fe20000410000 */
[----:B------:R-:W-:-:S05]  /*21c0*/  IADD3.X R7, RZ, c[0x0][0x3cc], RZ, P0, !PT ;  /* 0x0000f300ff077a10 */ /* 0x000fca00007fe4ff */
[----:B------:R-:W0:Y:S02]  /*21d0*/  FRND.TRUNC R9, R8 ;  /* 0x0000000800097307 */ /* 0x000e24000020d000 */
[----:B0-----:R-:W-:Y:S01]  /*21e0*/  STG.E [R6.64], R9 ;  /* 0x0000000906007986 */ /* 0x001fe2000c101904 */
[----:B------:R-:W-:Y:S05]  /*21f0*/  EXIT ;  /* 0x000000000000794d */ /* 0x000fea0003800000 */
.L_x_4835:
        /* <DEDUP_REMOVED lines=16> */
.L_x_21479:


//--------------------- .text._ZN2at6native27unrolled_elementwise_kernelINS0_13BinaryFunctorIfffZZZNS0_15binary_internal21div_trunc_kernel_cudaERNS_18TensorIteratorBaseEENKUlvE1_clEvENKUlvE0_clEvEUlffE_EESt5arrayIPcLm3EELi4E23TrivialOffsetCalculatorILi2EjESD_ILi1EjENS0_6memory15LoadWithoutCastENSG_16StoreWithoutCastEEEviT_T0_T2_T3_T4_T5_ --------------------------
	.section	.text._ZN2at6native27unrolled_elementwise_kernelINS0_13BinaryFunctorIfffZZZNS0_15binary_internal21div_trunc_kernel_cudaERNS_18TensorIteratorBaseEENKUlvE1_clEvENKUlvE0_clEvEUlffE_EESt5arrayIPcLm3EELi4E23TrivialOffsetCalculatorILi2EjESD_ILi1EjENS0_6memory15LoadWithoutCastENSG_16StoreWithoutCastEEEviT_T0_T2_T3_T4_T5_,"ax",@progbits
	.sectioninfo	@"SHI_REGISTERS=29"
	.align	128
        .global         _ZN2at6native27unrolled_elementwise_kernelINS0_13BinaryFunctorIfffZZZNS0_15binary_internal21div_trunc_kernel_cudaERNS_18TensorIteratorBaseEENKUlvE1_clEvENKUlvE0_clEvEUlffE_EESt5arrayIPcLm3EELi4E23TrivialOffsetCalculatorILi2EjESD_ILi1EjENS0_6memory15LoadWithoutCastENSG_16StoreWithoutCastEEEviT_T0_T2_T3_T4_T5_
        .type           _ZN2at6native27unrolled_elementwise_kernelINS0_13BinaryFunctorIfffZZZNS0_15binary_internal21div_trunc_kernel_cudaERNS_18TensorIteratorBaseEENKUlvE1_clEvENKUlvE0_clEvEUlffE_EESt5arrayIPcLm3EELi4E23TrivialOffsetCalculatorILi2EjESD_ILi1EjENS0_6memory15LoadWithoutCastENSG_16StoreWithoutCastEEEviT_T0_T2_T3_T4_T5_,@function
        .size           _ZN2at6native27unrolled_elementwise_kernelINS0_13BinaryFunctorIfffZZZNS0_15binary_internal21div_trunc_kernel_cudaERNS_18TensorIteratorBaseEENKUlvE1_clEvENKUlvE0_clEvEUlffE_EESt5arrayIPcLm3EELi4E23TrivialOffsetCalculatorILi2EjESD_ILi1EjENS0_6memory15LoadWithoutCastENSG_16StoreWithoutCastEEEviT_T0_T2_T3_T4_T5_,(.L_x_21480 - _ZN2at6native27unrolled_elementwise_kernelINS0_13BinaryFunctorIfffZZZNS0_15binary_internal21div_trunc_kernel_cudaERNS_18TensorIteratorBaseEENKUlvE1_clEvENKUlvE0_clEvEUlffE_EESt5arrayIPcLm3EELi4E23TrivialOffsetCalculatorILi2EjESD_ILi1EjENS0_6memory15LoadWithoutCastENSG_16StoreWithoutCastEEEviT_T0_T2_T3_T4_T5_)
        .other          _ZN2at6native27unrolled_elementwise_kernelINS0_13BinaryFunctorIfffZZZNS0_15binary_internal21div_trunc_kernel_cudaERNS_18TensorIteratorBaseEENKUlvE1_clEvENKUlvE0_clEvEUlffE_EESt5arrayIPcLm3EELi4E23TrivialOffsetCalculatorILi2EjESD_ILi1EjENS0_6memory15LoadWithoutCastENSG_16StoreWithoutCastEEEviT_T0_T2_T3_T4_T5_,@"STO_CUDA_ENTRY STV_DEFAULT"
_ZN2at6native27unrolled_elementwise_kernelINS0_13BinaryFunctorIfffZZZNS0_15binary_internal21div_trunc_kernel_cudaERNS_18TensorIteratorBaseEENKUlvE1_clEvENKUlvE0_clEvEUlffE_EESt5arrayIPcLm3EELi4E23TrivialOffsetCalculatorILi2EjESD_ILi1EjENS0_6memory15LoadWithoutCastENSG_16StoreWithoutCastEEEviT_T0_T2_T3_T4_T5_:
.text._ZN2at6native27unrolled_elementwise_kernelINS0_13BinaryFunctorIfffZZZNS0_15binary_internal21div_trunc_kernel_cudaERNS_18TensorIteratorBaseEENKUlvE1_clEvENKUlvE0_clEvEUlffE_EESt5arrayIPcLm3EELi4E23TrivialOffsetCalculatorILi2EjESD_ILi1EjENS0_6memory15LoadWithoutCastENSG_16StoreWithoutCastEEEviT_T0_T2_T3_T4_T5_:
[----:B------:R-:W-:Y:S02]  /*0000*/  IMAD.MOV.U32 R1, RZ, RZ, c[0x0][0x28] ;  /* 0x00000a00ff017624 */ /* 0x000fe400078e00ff */
[----:B------:R-:W0:Y:S01]  /*0010*/  S2R R0, SR_CTAID.X ;  /* 0x0000000000007919 */ /* 0x000e220000002500 */
[----:B------:R-:W-:Y:S01]  /*0020*/  IMAD.MOV.U32 R5, RZ, RZ, -0x200 ;  /* 0xfffffe00ff057424 */ /* 0x000fe200078e00ff */
[----:B------:R-:W-:Y:S02]  /*0030*/  ULDC.64 UR4, c[0x0][0x118] ;  /* 0x0000460000047ab9 */ /* 0x000fe40000000a00 */
[----:B------:R-:W1:Y:S01]  /*0040*/  S2R R3, SR_TID.X ;  /* 0x0000000000037919 */ /* 0x000e620000002100 */
[----:B0-----:R-:W-:Y:S02]  /*0050*/  IMAD R2, R0, R5, c[0x0][0x160] ;  /* 0x0000580000027624 */ /* 0x001fe400078e0205 */
[----:B------:R-:W-:Y:S01]  /*0060*/  CS2R R4, SRZ ;  /* 0x0000000000047805 */ /* 0x000fe2000001ff00 */
[----:B-1----:R-:W-:Y:S02]  /*0070*/  MOV R9, R3 ;  /* 0x0000000300097202 */ /* 0x002fe40000000f00 */
[----:B------:R-:W-:-:S13]  /*0080*/  ISETP.GE.AND P0, PT, R3, R2, PT ;  /* 0x000000020300720c */ /* 0x000fda0003f06270 */
[----:B------:R-:W-:Y:S01]  /*0090*/  @!P0 IMAD R20, R0, 0x200, R9 ;  /* 0x0000020000148824 */ /* 0x000fe200078e0209 */
[----:B------:R-:W-:Y:S01]  /*00a0*/  @!P0 IADD3 R9, R9, 0x80, RZ ;  /* 0x0000008009098810 */ /* 0x000fe20007ffe0ff */
[----:B------:R-:W-:-:S03]  /*00b0*/  @!P0 IMAD.MOV.U32 R21, RZ, RZ, 0x4 ;  /* 0x00000004ff158424 */ /* 0x000fc600078e00ff */
[----:B------:R-:W-:Y:S01]  /*00c0*/  ISETP.GE.AND P1, PT, R9, R2, PT ;  /* 0x000000020900720c */ /* 0x000fe20003f26270 */
[----:B------:R-:W-:-:S05]  /*00d0*/  @!P0 IMAD.WIDE.U32 R10, R20, R21, c[0x0][0x178] ;  /* 0x00005e00140a8625 */ /* 0x000fca00078e0015 */
[----:B------:R0:W2:Y:S07]  /*00e0*/  @!P0 LDG.E R4, [R10.64] ;  /* 0x000000040a048981 */ /* 0x0000ae000c1e1900 */
[----:B------:R-:W-:Y:S02]  /*00f0*/  @!P1 LEA R18, R0, R9, 0x9 ;  /* 0x0000000900129211 */ /* 0x000fe400078e48ff */
[----:B------:R-:W-:-:S04]  /*0100*/  @!P1 IADD3 R9, R9, 0x80, RZ ;  /* 0x0000008009099810 */ /* 0x000fc80007ffe0ff */
[----:B------:R-:W-:Y:S01]  /*0110*/  ISETP.GE.AND P3, PT, R9, R2, PT ;  /* 0x000000020900720c */ /* 0x000fe20003f66270 */
[----:B------:R-:W-:Y:S01]  /*0120*/  @!P0 IMAD.WIDE.U32 R20, R20, R21, c[0x0][0x170] ;  /* 0x00005c0014148625 */ /* 0x000fe200078e0015 */
[----:B------:R-:W-:-:S03]  /*0130*/  HFMA2.MMA R6, -RZ, RZ, 0, 0 ;  /* 0x00000000ff067435 */ /* 0x000fc600000001ff */
[----:B------:R-:W-:Y:S01]  /*0140*/  @!P1 IMAD.MOV.U32 R19, RZ, RZ, 0x4 ;  /* 0x00000004ff139424 */ /* 0x000fe200078e00ff */
[----:B------:R1:W3:Y:S01]  /*0150*/  @!P0 LDG.E R5, [R20.64] ;  /* 0x0000000414058981 */ /* 0x0002e2000c1e1900 */
[----:B------:R-:W-:-:S06]  /*0160*/  MOV R8, RZ ;  /* 0x000000ff00087202 */ /* 0x000fcc0000000f00 */
[----:B------:R-:W-:Y:S01]  /*0170*/  @!P3 LEA R7, R0, R9, 0x9 ;  /* 0x000000090007b211 */ /* 0x000fe200078e48ff */
[----:B------:R-:W-:Y:S01]  /*0180*/  @!P3 IMAD.MOV.U32 R24, RZ, RZ, 0x4 ;  /* 0x00000004ff18b424 */ /* 0x000fe200078e00ff */
[----:B------:R-:W-:Y:S01]  /*0190*/  @!P3 IADD3 R9, R9, 0x80, RZ ;  /* 0x000000800909b810 */ /* 0x000fe20007ffe0ff */
[----:B------:R-:W-:-:S04]  /*01a0*/  @!P1 IMAD.WIDE.U32 R22, R18, R19, c[0x0][0x178] ;  /* 0x00005e0012169625 */ /* 0x000fc800078e0013 */
[----:B------:R-:W-:Y:S01]  /*01b0*/  @!P3 IMAD.WIDE.U32 R16, R7, R24, c[0x0][0x178] ;  /* 0x00005e000710b625 */ /* 0x000fe200078e0018 */
[----:B------:R-:W-:Y:S01]  /*01c0*/  ISETP.GE.AND P2, PT, R9, R2, PT ;  /* 0x000000020900720c */ /* 0x000fe20003f46270 */
[----:B------:R4:W3:Y:S04]  /*01d0*/  @!P1 LDG.E R6, [R22.64] ;  /* 0x0000000416069981 */ /* 0x0008e8000c1e1900 */
[----:B------:R4:W3:Y:S01]  /*01e0*/  @!P3 LDG.E R8, [R16.64] ;  /* 0x000000041008b981 */ /* 0x0008e2000c1e1900 */
[----:B0-----:R-:W-:Y:S01]  /*01f0*/  CS2R R10, SRZ ;  /* 0x00000000000a7805 */ /* 0x001fe2000001ff00 */
[----:B------:R-:W-:-:S04]  /*0200*/  @!P1 IMAD.WIDE.U32 R18, R18, R19, c[0x0][0x170] ;  /* 0x00005c0012129625 */ /* 0x000fc800078e0013 */
[----:B-1----:R-:W-:Y:S01]  /*0210*/  @!P3 IMAD.WIDE.U32 R20, R7, R24, c[0x0][0x170] ;  /* 0x00005c000714b625 */ /* 0x002fe200078e0018 */
[----:B------:R-:W3:Y:S01]  /*0220*/  @!P1 LDG.E R11, [R18.64] ;  /* 0x00000004120b9981 */ /* 0x000ee2000c1e1900 */
[----:B------:R-:W-:Y:S02]  /*0230*/  @!P2 MOV R26, 0x4 ;  /* 0x00000004001aa802 */ /* 0x000fe40000000f00 */
[----:B------:R-:W-:Y:S01]  /*0240*/  @!P2 IMAD R9, R0, 0x200, R9 ;  /* 0x000002000009a824 */ /* 0x000fe200078e0209 */
[----:B------:R-:W3:Y:S01]  /*0250*/  @!P3 LDG.E R10, [R20.64] ;  /* 0x00000004140ab981 */ /* 0x000ee2000c1e1900 */
[----:B------:R-:W-:Y:S02]  /*0260*/  IMAD.MOV.U32 R12, RZ, RZ, RZ ;  /* 0x000000ffff0c7224 */ /* 0x000fe400078e00ff */
[----:B------:R-:W-:-:S05]  /*0270*/  @!P2 IMAD.WIDE.U32 R14, R9, R26, c[0x0][0x178] ;  /* 0x00005e00090ea625 */ /* 0x000fca00078e001a */
[----:B------:R0:W3:Y:S01]  /*0280*/  @!P2 LDG.E R12, [R14.64] ;  /* 0x000000040e0ca981 */ /* 0x0000e2000c1e1900 */
[----:B----4-:R-:W-:Y:S01]  /*0290*/  @!P2 IMAD.WIDE.U32 R16, R9, R26, c[0x0][0x170] ;  /* 0x00005c000910a625 */ /* 0x010fe200078e001a */
[----:B------:R-:W-:-:S03]  /*02a0*/  HFMA2.MMA R7, -RZ, RZ, 0, 0 ;  /* 0x00000000ff077435 */ /* 0x000fc600000001ff */
[----:B------:R-:W-:-:S05]  /*02b0*/  IMAD.MOV.U32 R9, RZ, RZ, R3 ;  /* 0x000000ffff097224 */ /* 0x000fca00078e0003 */
[C---:B------:R-:W-:Y:S02]  /*02c0*/  IADD3 R13, R9.reuse, 0x100, RZ ;  /* 0x00000100090d7810 */ /* 0x040fe40007ffe0ff */
[----:B------:R-:W-:Y:S01]  /*02d0*/  IADD3 R23, R9, 0x80, RZ ;  /* 0x0000008009177810 */ /* 0x000fe20007ffe0ff */
[----:B------:R1:W5:Y:S01]  /*02e0*/  @!P2 LDG.E R7, [R16.64] ;  /* 0x000000041007a981 */ /* 0x000362000c1e1900 */
[-C--:B------:R-:W-:Y:S02]  /*02f0*/  ISETP.GE.AND P3, PT, R13, R2.reuse, PT ;  /* 0x000000020d00720c */ /* 0x080fe40003f66270 */
[----:B------:R-:W-:Y:S02]  /*0300*/  IADD3 R13, R9, 0x180, RZ ;  /* 0x00000180090d7810 */ /* 0x000fe40007ffe0ff */
[-C--:B------:R-:W-:Y:S02]  /*0310*/  ISETP.GE.AND P2, PT, R23, R2.reuse, PT ;  /* 0x000000021700720c */ /* 0x080fe40003f46270 */
[----:B------:R-:W-:-:S02]  /*0320*/  ISETP.GE.AND P1, PT, R13, R2, PT ;  /* 0x000000020d00720c */ /* 0x000fc40003f26270 */
[----:B------:R-:W-:-:S04]  /*0330*/  @!P0 MOV R9, R23 ;  /* 0x0000001700098202 */ /* 0x000fc80000000f00 */
[----:B------:R-:W-:Y:S01]  /*0340*/  ISETP.GE.AND P4, PT, R9, R2, PT ;  /* 0x000000020900720c */ /* 0x000fe20003f86270 */
[----:B------:R-:W-:Y:S01]  /*0350*/  BSSY B0, `(.L_x_4836) ;  /* 0x000001a000007945 */ /* 0x000fe20003800000 */
[----:B--2---:R-:W3:Y:S02]  /*0360*/  @!P0 MUFU.RCP R4, R4 ;  /* 0x0000000400048308 */ /* 0x004ee40000001000 */
[----:B---3--:R-:W-:-:S06]  /*0370*/  @!P0 FMUL.FTZ R13, R4, R5 ;  /* 0x00000005040d8220 */ /* 0x008fcc0000410000 */
[----:B------:R-:W2:Y:S01]  /*0380*/  @!P0 FRND.TRUNC R13, R13 ;  /* 0x0000000d000d8307 */ /* 0x000ea2000020d000 */
[----:B------:R-:W-:Y:S01]  /*0390*/  @!P0 MOV R5, 0x4 ;  /* 0x0000000400058802 */ /* 0x000fe20000000f00 */
[----:B------:R-:W-:-:S06]  /*03a0*/  @!P0 IMAD R4, R0, 0x200, R3 ;  /* 0x0000020000048824 */ /* 0x000fcc00078e0203 */
[----:B------:R-:W3:Y:S01]  /*03b0*/  @!P2 MUFU.RCP R6, R6 ;  /* 0x000000060006a308 */ /* 0x000ee20000001000 */
[----:B------:R-:W-:-:S07]  /*03c0*/  @!P0 IMAD.WIDE.U32 R4, R4, R5, c[0x0][0x168] ;  /* 0x00005a0004048625 */ /* 0x000fce00078e0005 */
[----:B0-----:R-:W0:Y:S01]  /*03d0*/  @!P3 MUFU.RCP R15, R8 ;  /* 0x00000008000fb308 */ /* 0x001e220000001000 */
[----:B--2---:R1:W-:Y:S01]  /*03e0*/  @!P0 STG.E [R4.64], R13 ;  /* 0x0000000d04008986 */ /* 0x0043e2000c101904 */
[----:B---3--:R-:W-:-:S06]  /*03f0*/  @!P2 FMUL.FTZ R11, R6, R11 ;  /* 0x0000000b060ba220 */ /* 0x008fcc0000410000 */
[----:B------:R1:W2:Y:S01]  /*0400*/  @!P2 FRND.TRUNC R3, R11 ;  /* 0x0000000b0003a307 */ /* 0x0002a2000020d000 */
[----:B0-----:R-:W-:-:S07]  /*0410*/  @!P3 FMUL.FTZ R10, R15, R10 ;  /* 0x0000000a0f0ab220 */ /* 0x001fce0000410000 */
[----:B------:R-:W0:Y:S08]  /*0420*/  @!P1 MUFU.RCP R12, R12 ;  /* 0x0000000c000c9308 */ /* 0x000e300000001000 */
[----:B------:R1:W3:Y:S01]  /*0430*/  @!P3 FRND.TRUNC R15, R10 ;  /* 0x0000000a000fb307 */ /* 0x0002e2000020d000 */
[----:B------:R-:W-:Y:S05]  /*0440*/  @P4 BRA `(.L_x_4837) ;  /* 0x000000a000004947 */ /* 0x000fea0003800000 */
[----:B-12---:R-:W-:Y:S01]  /*0450*/  IMAD R4, R0, 0x200, R9 ;  /* 0x0000020000047824 */ /* 0x006fe200078e0209 */
[----:B------:R-:W-:-:S02]  /*0460*/  IADD3 R9, R9, 0x80, RZ ;  /* 0x0000008009097810 */ /* 0x000fc40007ffe0ff */
[----:B------:R-:W-:Y:S02]  /*0470*/  MOV R11, 0x4 ;  /* 0x00000004000b7802 */ /* 0x000fe40000000f00 */
[----:B------:R-:W-:-:S03]  /*0480*/  ISETP.GE.AND P0, PT, R9, R2, PT ;  /* 0x000000020900720c */ /* 0x000fc60003f06270 */
[----:B------:R-:W-:-:S05]  /*0490*/  IMAD.WIDE.U32 R4, R4, R11, c[0x0][0x168] ;  /* 0x00005a0004047625 */ /* 0x000fca00078e000b */
[----:B------:R1:W-:Y:S05]  /*04a0*/  STG.E [R4.64], R3 ;  /* 0x0000000304007986 */ /* 0x0003ea000c101904 */
[----:B------:R-:W-:Y:S01]  /*04b0*/  @!P0 IMAD R10, R0, 0x200, R9 ;  /* 0x00000200000a8824 */ /* 0x000fe200078e0209 */
[----:B------:R-:W-:-:S03]  /*04c0*/  @!P0 IADD3 R9, R9, 0x80, RZ ;  /* 0x0000008009098810 */ /* 0x000fc60007ffe0ff */
[----:B------:R-:W-:-:S05]  /*04d0*/  @!P0 IMAD.WIDE.U32 R10, R10, R11, c[0x0][0x168] ;  /* 0x00005a000a0a8625 */ /* 0x000fca00078e000b */
[----:B---3--:R1:W-:Y:S02]  /*04e0*/  @!P0 STG.E [R10.64], R15 ;  /* 0x0000000f0a008986 */ /* 0x0083e4000c101904 */
.L_x_4837:
[----:B--2---:R-:W-:Y:S05]  /*04f0*/  BSYNC B0 ;  /* 0x0000000000007941 */ /* 0x004fea0003800000 */
.L_x_4836:
[----:B0----5:R-:W-:Y:S01]  /*0500*/  @!P1 FMUL.FTZ R7, R12, R7 ;  /* 0x000000070c079220 */ /* 0x021fe20000410000 */
[----:B------:R-:W-:-:S05]  /*0510*/  ISETP.GE.AND P0, PT, R9, R2, PT ;  /* 0x000000020900720c */ /* 0x000fca0003f06270 */
[----:B------:R-:W0:Y:S08]  /*0520*/  @!P1 FRND.TRUNC R7, R7 ;  /* 0x0000000700079307 */ /* 0x000e30000020d000 */
[----:B------:R-:W-:Y:S05]  /*0530*/  @P0 EXIT ;  /* 0x000000000000094d */ /* 0x000fea0003800000 */
[----:B-1----:R-:W-:Y:S01]  /*0540*/  HFMA2.MMA R3, -RZ, RZ, 0, 2.384185791015625e-07 ;  /* 0x00000004ff037435 */ /* 0x002fe200000001ff */
[----:B------:R-:W-:-:S09]  /*0550*/  LEA R2, R0, R9, 0x9 ;  /* 0x0000000900027211 */ /* 0x000fd200078e48ff */
[----:B------:R-:W-:-:S05]  /*0560*/  IMAD.WIDE.U32 R2, R2, R3, c[0x0][0x168] ;  /* 0x00005a0002027625 */ /* 0x000fca00078e0003 */
[----:B0-----:R-:W-:Y:S01]  /*0570*/  STG.E [R2.64], R7 ;  /* 0x0000000702007986 */ /* 0x001fe2000c101904 */
[----:B------:R-:W-:Y:S05]  /*0580*/  EXIT ;  /* 0x000000000000794d */ /* 0x000fea0003800000 */
.L_x_4838:
        /* <DEDUP_REMOVED lines=15> */
.L_x_21480:


//--------------------- .text._ZN2at6native29vectorized_elementwise_kernelILi2ENS0_13BinaryFunctorIfffZZZNS0_15binary_internal21div_trunc_kernel_cudaERNS_18TensorIteratorBaseEENKUlvE1_clEvENKUlvE0_clEvEUlffE_EESt5arrayIPcLm3EEEEviT0_T1_ --------------------------
	.section	.text._ZN2at6native29vectorized_elementwise_kernelILi2ENS0_13BinaryFunctorIfffZZZNS0_15binary_internal21div_trunc_kernel_cudaERNS_18TensorIteratorBaseEENKUlvE1_clEvENKUlvE0_clEvEUlffE_EESt5arrayIPcLm3EEEEviT0_T1_,"ax",@progbits
	.sectioninfo	@"SHI_REGISTERS=32"
	.align	128
        .global         _ZN2at6native29vectorized_elementwise_kernelILi2ENS0_13BinaryFunctorIfffZZZNS0_15binary_internal21div_trunc_kernel_cudaERNS_18TensorIteratorBaseEENKUlvE1_clEvENKUlvE0_clEvEUlffE_EESt5arrayIPcLm3EEEEviT0_T1_
        .type           _ZN2at6native29vectorized_elementwise_kernelILi2ENS0_13BinaryFunctorIfffZZZNS0_15binary_internal21div_trunc_kernel_cudaERNS_18TensorIteratorBaseEENKUlvE1_clEvENKUlvE0_clEvEUlffE_EESt5arrayIPcLm3EEEEviT0_T1_,@function
        .size           _ZN2at6native29vectorized_elementwise_kernelILi2ENS0_13BinaryFunctorIfffZZZNS0_15binary_internal21div_trunc_kernel_cudaERNS_18TensorIteratorBaseEENKUlvE1_clEvENKUlvE0_clEvEUlffE_EESt5arrayIPcLm3EEEEviT0_T1_,(.L_x_21481 - _ZN2at6native29vectorized_elementwise_kernelILi2ENS0_13BinaryFunctorIfffZZZNS0_15binary_internal21div_trunc_kernel_cudaERNS_18TensorIteratorBaseEENKUlvE1_clEvENKUlvE0_clEvEUlffE_EESt5arrayIPcLm3EEEEviT0_T1_)
        .other          _ZN2at6native29vectorized_elementwise_kernelILi2ENS0_13BinaryFunctorIfffZZZNS0_15binary_internal21div_trunc_kernel_cudaERNS_18TensorIteratorBaseEENKUlvE1_clEvENKUlvE0_clEvEUlffE_EESt5arrayIPcLm3EEEEviT0_T1_,@"STO_CUDA_ENTRY STV_DEFAULT"
_ZN2at6native29vectorized_elementwise_kernelILi2ENS0_13BinaryFunctorIfffZZZNS0_15binary_internal21div_trunc_kernel_cudaERNS_18TensorIteratorBaseEENKUlvE1_clEvENKUlvE0_clEvEUlffE_EESt5arrayIPcLm3EEEEviT0_T1_:
.text._ZN2at6native29vectorized_elementwise_kernelILi2ENS0_13BinaryFunctorIfffZZZNS0_15binary_internal21div_trunc_kernel_cudaERNS_18TensorIteratorBaseEENKUlvE1_clEvENKUlvE0_clEvEUlffE_EESt5arrayIPcLm3EEEEviT0_T1_:
[----:B------:R-:W-:Y:S02]  /*0000*/  MOV R1, c[0x0][0x28] ;  /* 0x00000a0000017a02 */ /* 0x000fe40000000f00 */
[----:B------:R-:W0:Y:S01]  /*0010*/  S2R R3, SR_CTAID.X ;  /* 0x0000000000037919 */ /* 0x000e220000002500 */
[----:B------:R-:W-:Y:S01]  /*0020*/  ULDC.64 UR4, c[0x0][0x118] ;  /* 0x0000460000047ab9 */ /* 0x000fe20000000a00 */
[----:B0-----:R-:W-:-:S05]  /*0030*/  IMAD.SHL.U32 R3, R3, 0x400, RZ ;  /* 0x0000040003037824 */ /* 0x001fca00078e00ff */
[----:B------:R-:W-:-:S04]  /*0040*/  IADD3 R4, -R3, c[0x0][0x160], RZ ;  /* 0x0000580003047a10 */ /* 0x000fc80007ffe1ff */
[----:B------:R-:W-:-:S13]  /*0050*/  ISETP.GE.U32.AND P0, PT, R4, 0x400, PT ;  /* 0x000004000400780c */ /* 0x000fda0003f06070 */
[----:B------:R-:W-:Y:S05]  /*0060*/  @!P0 BRA `(.L_x_4839) ;  /* 0x000002d000008947 */ /* 0x000fea0003800000 */
[----:B------:R-:W0:Y:S01]  /*0070*/  S2R R2, SR_TID.X ;  /* 0x0000000000027919 */ /* 0x000e220000002100 */
[----:B------:R-:W-:-:S10]  /*0080*/  HFMA2.MMA R0, -RZ, RZ, 0, 2.384185791015625e-07 ;  /* 0x00000004ff007435 */ /* 0x000fd400000001ff */
[----:B------:R-:W-:-:S06]  /*0090*/  IMAD.WIDE R4, R3, R0, c[0x0][0x178] ;  /* 0x00005e0003047625 */ /* 0x000fcc00078e0200 */
[----:B0-----:R-:W-:-:S05]  /*00a0*/  IMAD.WIDE.U32 R18, R2, 0x8, R4 ;  /* 0x0000000802127825 */ /* 0x001fca00078e0004 */
[----:B------:R-:W2:Y:S01]  /*00b0*/  LDG.E.64 R20, [R18.64] ;  /* 0x0000000412147981 */ /* 0x000ea2000c1e1b00 */
[----:B------:R-:W-:-:S03]  /*00c0*/  IMAD.WIDE R4, R3, R0, c[0x0][0x170] ;  /* 0x00005c0003047625 */ /* 0x000fc600078e0200 */
[----:B------:R-:W3:Y:S03]  /*00d0*/  LDG.E.64 R14, [R18.64+0x400] ;  /* 0x00040004120e7981 */ /* 0x000ee6000c1e1b00 */
[----:B------:R-:W-:Y:S01]  /*00e0*/  IMAD.WIDE.U32 R26, R2, 0x8, R4 ;  /* 0x00000008021a7825 */ /* 0x000fe200078e0004 */
[----:B------:R-:W4:Y:S04]  /*00f0*/  LDG.E.64 R16, [R18.64+0x800] ;  /* 0x0008000412107981 */ /* 0x000f28000c1e1b00 */
[----:B------:R-:W5:Y:S04]  /*0100*/  LDG.E.64 R12, [R18.64+0xc00] ;  /* 0x000c0004120c7981 */ /* 0x000f68000c1e1b00 */
[----:B------:R-:W3:Y:S04]  /*0110*/  LDG.E.64 R10, [R26.64] ;  /* 0x000000041a0a7981 */ /* 0x000ee8000c1e1b00 */
[----:B------:R-:W4:Y:S04]  /*0120*/  LDG.E.64 R8, [R26.64+0x400] ;  /* 0x000400041a087981 */ /* 0x000f28000c1e1b00 */
[----:B------:R-:W4:Y:S04]  /*0130*/  LDG.E.64 R6, [R26.64+0x800] ;  /* 0x000800041a067981 */ /* 0x000f28000c1e1b00 */
[----:B------:R-:W4:Y:S01]  /*0140*/  LDG.E.64 R4, [R26.64+0xc00] ;  /* 0x000c00041a047981 */ /* 0x000f22000c1e1b00 */
[----:B--2---:R-:W0:Y:S08]  /*0150*/  MUFU.RCP R22, R21 ;  /* 0x0000001500167308 */ /* 0x004e300000001000 */
[----:B------:R-:W1:Y:S08]  /*0160*/  MUFU.RCP R29, R20 ;  /* 0x00000014001d7308 */ /* 0x000e700000001000 */
[----:B---3--:R-:W2:Y:S01]  /*0170*/  MUFU.RCP R25, R14 ;  /* 0x0000000e00197308 */ /* 0x008ea20000001000 */
[----:B0-----:R-:W-:-:S07]  /*0180*/  FMUL.FTZ R11, R11, R22 ;  /* 0x000000160b0b7220 */ /* 0x001fce0000410000 */
[----:B------:R-:W0:Y:S01]  /*0190*/  MUFU.RCP R24, R15 ;  /* 0x0000000f00187308 */ /* 0x000e220000001000 */
[----:B-1----:R-:W-:-:S07]  /*01a0*/  FMUL.FTZ R10, R10, R29 ;  /* 0x0000001d0a0a7220 */ /* 0x002fce0000410000 */
[----:B----4-:R-:W1:Y:S01]  /*01b0*/  MUFU.RCP R23, R16 ;  /* 0x0000001000177308 */ /* 0x010e620000001000 */
[----:B--2---:R-:W-:-:S07]  /*01c0*/  FMUL.FTZ R8, R8, R25 ;  /* 0x0000001908087220 */ /* 0x004fce0000410000 */
[----:B------:R-:W2:Y:S01]  /*01d0*/  MUFU.RCP R28, R17 ;  /* 0x00000011001c7308 */ /* 0x000ea20000001000 */
[----:B0-----:R-:W-:-:S07]  /*01e0*/  FMUL.FTZ R9, R9, R24 ;  /* 0x0000001809097220 */ /* 0x001fce0000410000 */
[----:B-----5:R-:W0:Y:S01]  /*01f0*/  MUFU.RCP R19, R12 ;  /* 0x0000000c00137308 */ /* 0x020e220000001000 */
[----:B-1----:R-:W-:-:S07]  /*0200*/  FMUL.FTZ R6, R6, R23 ;  /* 0x0000001706067220 */ /* 0x002fce0000410000 */
[----:B------:R-:W1:Y:S01]  /*0210*/  MUFU.RCP R18, R13 ;  /* 0x0000000d00127308 */ /* 0x000e620000001000 */
[----:B--2---:R-:W-:Y:S02]  /*0220*/  FMUL.FTZ R7, R7, R28 ;  /* 0x0000001c07077220 */ /* 0x004fe40000410000 */
[----:B0-----:R-:W-:-:S05]  /*0230*/  FMUL.FTZ R19, R4, R19 ;  /* 0x0000001304137220 */ /* 0x001fca0000410000 */
[----:B------:R-:W-:Y:S01]  /*0240*/  FRND.TRUNC R11, R11 ;  /* 0x0000000b000b7307 */ /* 0x000fe2000020d000 */
[----:B-1----:R-:W-:-:S07]  /*0250*/  FMUL.FTZ R18, R5, R18 ;  /* 0x0000001205127220 */ /* 0x002fce0000410000 */
[----:B------:R-:W0:Y:S01]  /*0260*/  FRND.TRUNC R10, R10 ;  /* 0x0000000a000a7307 */ /* 0x000e22000020d000 */
[----:B------:R-:W-:-:S06]  /*0270*/  IMAD.WIDE.U32 R4, R3, R0, c[0x0][0x168] ;  /* 0x00005a0003047625 */ /* 0x000fcc00078e0000 */
[----:B------:R-:W-:Y:S01]  /*0280*/  IMAD.WIDE R4, R2, 0x8, R4 ;  /* 0x0000000802047825 */ /* 0x000fe200078e0204 */
[----:B------:R-:W-:Y:S08]  /*0290*/  FRND.TRUNC R9, R9 ;  /* 0x0000000900097307 */ /* 0x000ff0000020d000 */
[----:B------:R-:W1:Y:S01]  /*02a0*/  FRND.TRUNC R8, R8 ;  /* 0x0000000800087307 */ /* 0x000e62000020d000 */
[----:B0-----:R-:W-:Y:S07]  /*02b0*/  STG.E.64 [R4.64], R10 ;  /* 0x0000000a04007986 */ /* 0x001fee000c101b04 */
[----:B------:R-:W-:Y:S08]  /*02c0*/  FRND.TRUNC R7, R7 ;  /* 0x0000000700077307 */ /* 0x000ff0000020d000 */
[----:B------:R-:W0:Y:S01]  /*02d0*/  FRND.TRUNC R6, R6 ;  /* 0x0000000600067307 */ /* 0x000e22000020d000 */
[----:B-1----:R-:W-:Y:S07]  /*02e0*/  STG.E.64 [R4.64+0x400], R8 ;  /* 0x0004000804007986 */ /* 0x002fee000c101b04 */
[----:B------:R-:W-:Y:S08]  /*02f0*/  FRND.TRUNC R13, R18 ;  /* 0x00000012000d7307 */ /* 0x000ff0000020d000 */
[----:B------:R-:W1:Y:S01]  /*0300*/  FRND.TRUNC R12, R19 ;  /* 0x00000013000c7307 */ /* 0x000e62000020d000 */
[----:B0-----:R-:W-:Y:S04]  /*0310*/  STG.E.64 [R4.64+0x800], R6 ;  /* 0x0008000604007986 */ /* 0x001fe8000c101b04 */
[----:B-1----:R-:W-:Y:S01]  /*0320*/  STG.E.64 [R4.64+0xc00], R12 ;  /* 0x000c000c04007986 */ /* 0x002fe2000c101b04 */
[----:B------:R-:W-:Y:S05]  /*0330*/  EXIT ;  /* 0x000000000000794d */ /* 0x000fea0003800000 */
.L_x_4839:
[----:B------:R-:W0:Y:S01]  /*0340*/  S2R R8, SR_TID.X ;  /* 0x0000000000087919 */ /* 0x000e220000002100 */
[----:B------:R-:W-:Y:S01]  /*0350*/  CS2R R6, SRZ ;  /* 0x0000000000067805 */ /* 0x000fe2000001ff00 */
[----:B0-----:R-:W-:Y:S01]  /*0360*/  ISETP.GE.AND P0, PT, R8, R4, PT ;  /* 0x000000040800720c */ /* 0x001fe20003f06270 */
[----:B------:R-:W-:-:S12]  /*0370*/  IMAD.MOV.U32 R26, RZ, RZ, R8 ;  /* 0x000000ffff1a7224 */ /* 0x000fd800078e0008 */
[----:B------:R-:W-:Y:S01]  /*0380*/  @!P0 IADD3 R10, R3, R26, RZ ;  /* 0x0000001a030a8210 */ /* 0x000fe20007ffe0ff */
[----:B------:R-:W-:Y:S01]  /*0390*/  @!P0 IMAD.MOV.U32 R11, RZ, RZ, 0x4 ;  /* 0x00000004ff0b8424 */ /* 0x000fe200078e00ff */
[----:B------:R-:W-:Y:S01]  /*03a0*/  @!P0 IADD3 R26, R26, 0x80, RZ ;  /* 0x000000801a1a8810 */ /* 0x000fe20007ffe0ff */
[----:B------:R-:W-:Y:S01]  /*03b0*/  HFMA2.MMA R0, -RZ, RZ, 0, 0 ;  /* 0x00000000ff007435 */ /* 0x000fe200000001ff */
[----:B------:R-:W-:Y:S01]  /*03c0*/  MOV R5, RZ ;  /* 0x000000ff00057202 */ /* 0x000fe20000000f00 */
[----:B------:R-:W-:Y:S01]  /*03d0*/  @!P0 IMAD.WIDE.U32 R12, R10, R11, c[0x0][0x178] ;  /* 0x00005e000a0c8625 */ /* 0x000fe200078e000b */
[----:B------:R-:W-:-:S03]  /*03e0*/  ISETP.GE.AND P5, PT, R26, R4, PT ;  /* 0x000000041a00720c */ /* 0x000fc60003fa6270 */
[----:B------:R-:W-:Y:S01]  /*03f0*/  IMAD.MOV.U32 R2, RZ, RZ, RZ ;  /* 0x000000ffff027224 */ /* 0x000fe200078e00ff */
[----:B------:R0:W2:Y:S09]  /*0400*/  @!P0 LDG.E R6, [R12.64] ;  /* 0x000000040c068981 */ /* 0x0000b2000c1e1900 */
[----:B------:R-:W-:Y:S01]  /*0410*/  @!P5 IMAD.IADD R14, R3, 0x1, R26 ;  /* 0x00000001030ed824 */ /* 0x000fe200078e021a */
[----:B------:R-:W-:-:S04]  /*0420*/  @!P5 IADD3 R26, R26, 0x80, RZ ;  /* 0x000000801a1ad810 */ /* 0x000fc80007ffe0ff */
[----:B------:R-:W-:-:S13]  /*0430*/  ISETP.GE.AND P1, PT, R26, R4, PT ;  /* 0x000000041a00720c */ /* 0x000fda0003f26270 */
[----:B------:R-:W-:Y:S02]  /*0440*/  @!P1 IADD3 R22, R3, R26, RZ ;  /* 0x0000001a03169210 */ /* 0x000fe40007ffe0ff */
[----:B------:R-:W-:-:S04]  /*0450*/  @!P1 IADD3 R26, R26, 0x80, RZ ;  /* 0x000000801a1a9810 */ /* 0x000fc80007ffe0ff */
[----:B------:R-:W-:-:S13]  /*0460*/  ISETP.GE.AND P2, PT, R26, R4, PT ;  /* 0x000000041a00720c */ /* 0x000fda0003f46270 */
[----:B------:R-:W-:Y:S02]  /*0470*/  @!P2 IADD3 R16, R3, R26, RZ ;  /* 0x0000001a0310a210 */ /* 0x000fe40007ffe0ff */
[----:B------:R-:W-:-:S04]  /*0480*/  @!P2 IADD3 R26, R26, 0x80, RZ ;  /* 0x000000801a1aa810 */ /* 0x000fc80007ffe0ff */
[----:B------:R-:W-:Y:S01]  /*0490*/  ISETP.GE.AND P3, PT, R26, R4, PT ;  /* 0x000000041a00720c */ /* 0x000fe20003f66270 */
[----:B------:R-:W-:-:S12]  /*04a0*/  @!P5 IMAD.MOV.U32 R15, RZ, RZ, 0x4 ;  /* 0x00000004ff0fd424 */ /* 0x000fd800078e00ff */
[----:B------:R-:W-:Y:S01]  /*04b0*/  @!P3 IMAD.IADD R18, R3, 0x1, R26 ;  /* 0x000000010312b824 */ /* 0x000fe200078e021a */
[----:B------:R-:W-:-:S04]  /*04c0*/  @!P3 IADD3 R26, R26, 0x80, RZ ;  /* 0x000000801a1ab810 */ /* 0x000fc80007ffe0ff */
[----:B------:R-:W-:Y:S02]  /*04d0*/  ISETP.GE.AND P4, PT, R26, R4, PT ;  /* 0x000000041a00720c */ /* 0x000fe40003f86270 */
[----:B------:R-:W-:Y:S01]  /*04e0*/  @!P2 MOV R17, 0x4 ;  /* 0x000000040011a802 */ /* 0x000fe20000000f00 */
[----:B------:R-:W-:Y:S01]  /*04f0*/  @!P5 IMAD.WIDE.U32 R24, R14, R15, c[0x0][0x178] ;  /* 0x00005e000e18d625 */ /* 0x000fe200078e000f */
[----:B------:R-:W-:-:S03]  /*0500*/  @!P1 MOV R23, 0x4 ;  /* 0x0000000400179802 */ /* 0x000fc60000000f00 */
[----:B------:R-:W-:Y:S01]  /*0510*/  @!P5 IMAD.WIDE.U32 R14, R14, R15, c[0x0][0x170] ;  /* 0x00005c000e0ed625 */ /* 0x000fe200078e000f */
[----:B------:R1:W3:Y:S03]  /*0520*/  @!P5 LDG.E R5, [R24.64] ;  /* 0x000000041805d981 */ /* 0x0002e6000c1e1900 */
[----:B------:R-:W-:Y:S01]  /*0530*/  @!P2 IMAD.WIDE.U32 R20, R16, R17, c[0x0][0x178] ;  /* 0x00005e001014a625 */ /* 0x000fe200078e0011 */
[----:B------:R4:W5:Y:S03]  /*0540*/  @!P5 LDG.E R2, [R14.64] ;  /* 0x000000040e02d981 */ /* 0x000966000c1e1900 */
[----:B------:R-:W-:Y:S01]  /*0550*/  @!P4 IMAD.IADD R28, R3, 0x1, R26 ;  /* 0x00000001031cc824 */ /* 0x000fe200078e021a */
[----:B------:R-:W-:Y:S01]  /*0560*/  @!P4 IADD3 R26, R26, 0x80, RZ ;  /* 0x000000801a1ac810 */ /* 0x000fe20007ffe0ff */
[----:B------:R-:W-:Y:S01]  /*0570*/  IMAD.MOV.U32 R9, RZ, RZ, RZ ;  /* 0x000000ffff097224 */ /* 0x000fe200078e00ff */
[----:B------:R1:W5:Y:S01]  /*0580*/  @!P2 LDG.E R0, [R20.64] ;  /* 0x000000041400a981 */ /* 0x000362000c1e1900 */
[----:B0-----:R-:W-:Y:S01]  /*0590*/  @!P1 IMAD.WIDE.U32 R12, R22, R23, c[0x0][0x178] ;  /* 0x00005e00160c9625 */ /* 0x001fe200078e0017 */
[----:B------:R-:W-:-:S04]  /*05a0*/  ISETP.GE.AND P5, PT, R26, R4, PT ;  /* 0x000000041a00720c */ /* 0x000fc80003fa6270 */
[----:B------:R0:W5:Y:S01]  /*05b0*/  @!P1 LDG.E R9, [R12.64] ;  /* 0x000000040c099981 */ /* 0x000162000c1e1900 */
[----:B------:R-:W-:-:S05]  /*05c0*/  @!P0 IMAD.WIDE.U32 R10, R10, R11, c[0x0][0x170] ;  /* 0x00005c000a0a8625 */ /* 0x000fca00078e000b */
[----:B------:R1:W5:Y:S01]  /*05d0*/  @!P0 LDG.E R7, [R10.64] ;  /* 0x000000040a078981 */ /* 0x000362000c1e1900 */
[----:B------:R-:W-:Y:S02]  /*05e0*/  @!P1 IMAD.WIDE.U32 R22, R22, R23, c[0x0][0x170] ;  /* 0x00005c0016169625 */ /* 0x000fe400078e0017 */
[----:B0-----:R-:W-:Y:S02]  /*05f0*/  @!P5 IADD3 R12, R3, R26, RZ ;  /* 0x0000001a030cd210 */ /* 0x001fe40007ffe0ff */
[----:B------:R-:W-:Y:S01]  /*0600*/  @!P2 IMAD.WIDE.U32 R16, R16, R17, c[0x0][0x170] ;  /* 0x00005c001010a625 */ /* 0x000fe200078e0011 */
[----:B------:R-:W-:Y:S01]  /*0610*/  @!P5 IADD3 R26, R26, 0x80, RZ ;  /* 0x000000801a1ad810 */ /* 0x000fe20007ffe0ff */
[----:B-1----:R-:W-:-:S06]  /*0620*/  CS2R R10, SRZ ;  /* 0x00000000000a7805 */ /* 0x002fcc000001ff00 */
[----:B------:R0:W5:Y:S01]  /*0630*/  @!P1 LDG.E R10, [R22.64] ;  /* 0x00000004160a9981 */ /* 0x000162000c1e1900 */
[----:B------:R-:W-:-:S03]  /*0640*/  ISETP.GE.AND P1, PT, R26, R4, PT ;  /* 0x000000041a00720c */ /* 0x000fc60003f26270 */
[----:B------:R1:W5:Y:S01]  /*0650*/  @!P2 LDG.E R11, [R16.64] ;  /* 0x00000004100ba981 */ /* 0x000362000c1e1900 */
[----:B------:R-:W-:Y:S01]  /*0660*/  HFMA2.MMA R24, -RZ, RZ, 0, 0 ;  /* 0x00000000ff187435 */ /* 0x000fe200000001ff */
[----:B------:R-:W-:Y:S01]  /*0670*/  @!P3 IMAD.MOV.U32 R19, RZ, RZ, 0x4 ;  /* 0x00000004ff13b424 */ /* 0x000fe200078e00ff */
[----:B0-----:R-:W-:-:S03]  /*0680*/  @!P5 MOV R23, 0x4 ;  /* 0x000000040017d802 */ /* 0x001fc60000000f00 */
[----:B------:R-:W-:Y:S01]  /*0690*/  @!P3 IMAD.WIDE.U32 R20, R18, R19, c[0x0][0x178] ;  /* 0x00005e001214b625 */ /* 0x000fe200078e0013 */
[----:B------:R-:W-:-:S03]  /*06a0*/  MOV R13, RZ ;  /* 0x000000ff000d7202 */ /* 0x000fc60000000f00 */
[----:B-1----:R-:W-:-:S03]  /*06b0*/  @!P5 IMAD.WIDE.U32 R16, R12, R23, c[0x0][0x178] ;  /* 0x00005e000c10d625 */ /* 0x002fc600078e0017 */
[----:B------:R0:W5:Y:S01]  /*06c0*/  @!P3 LDG.E R13, [R20.64] ;  /* 0x00000004140db981 */ /* 0x000162000c1e1900 */
[----:B------:R-:W-:Y:S01]  /*06d0*/  @!P1 IMAD.IADD R27, R3, 0x1, R26 ;  /* 0x00000001031b9824 */ /* 0x000fe200078e021a */
[----:B------:R-:W-:Y:S01]  /*06e0*/  @!P1 MOV R26, 0x4 ;  /* 0x00000004001a9802 */ /* 0x000fe20000000f00 */
[----:B------:R-:W-:Y:S01]  /*06f0*/  @!P4 IMAD.MOV.U32 R25, RZ, RZ, 0x4 ;  /* 0x00000004ff19c424 */ /* 0x000fe200078e00ff */
[----:B------:R1:W5:Y:S01]  /*0700*/  @!P5 LDG.E R24, [R16.64] ;  /* 0x000000041018d981 */ /* 0x000362000c1e1900 */
[----:B------:R-:W-:Y:S02]  /*0710*/  IMAD.MOV.U32 R22, RZ, RZ, RZ ;  /* 0x000000ffff167224 */ /* 0x000fe400078e00ff */
[----:B----4-:R-:W-:-:S04]  /*0720*/  @!P4 IMAD.WIDE.U32 R14, R28, R25, c[0x0][0x178] ;  /* 0x00005e001c0ec625 */ /* 0x010fc800078e0019 */
[CC--:B0-----:R-:W-:Y:S01]  /*0730*/  @!P1 IMAD.WIDE.U32 R20, R27.reuse, R26.reuse, c[0x0][0x178] ;  /* 0x00005e001b149625 */ /* 0x0c1fe200078e001a */
[----:B------:R0:W4:Y:S01]  /*0740*/  @!P4 LDG.E R22, [R14.64] ;  /* 0x000000040e16c981 */ /* 0x000122000c1e1900 */
[----:B-1----:R-:W-:Y:S02]  /*0750*/  CS2R R16, SRZ ;  /* 0x0000000000107805 */ /* 0x002fe4000001ff00 */
[----:B------:R-:W-:Y:S02]  /*0760*/  IMAD.MOV.U32 R29, RZ, RZ, RZ ;  /* 0x000000ffff1d7224 */ /* 0x000fe400078e00ff */
[----:B------:R-:W-:Y:S02]  /*0770*/  @!P3 IMAD.WIDE.U32 R18, R18, R19, c[0x0][0x170] ;  /* 0x00005c001212b625 */ /* 0x000fe400078e0013 */
[----:B------:R1:W4:Y:S02]  /*0780*/  @!P1 LDG.E R16, [R20.64] ;  /* 0x0000000414109981 */ /* 0x000324000c1e1900 */
[----:B0-----:R-:W-:Y:S01]  /*0790*/  @!P4 IMAD.WIDE.U32 R14, R28, R25, c[0x0][0x170] ;  /* 0x00005c001c0ec625 */ /* 0x001fe200078e0019 */
[----:B------:R-:W-:Y:S01]  /*07a0*/  HFMA2.MMA R25, -RZ, RZ, 0, 0 ;  /* 0x00000000ff197435 */ /* 0x000fe200000001ff */
[----:B------:R0:W4:Y:S02]  /*07b0*/  @!P3 LDG.E R29, [R18.64] ;  /* 0x00000004121db981 */ /* 0x000124000c1e1900 */
[----:B------:R-:W-:-:S02]  /*07c0*/  @!P1 IMAD.WIDE.U32 R26, R27, R26, c[0x0][0x170] ;  /* 0x00005c001b1a9625 */ /* 0x000fc400078e001a */
[----:B------:R1:W4:Y:S02]  /*07d0*/  @!P4 LDG.E R17, [R14.64] ;  /* 0x000000040e11c981 */ /* 0x000324000c1e1900 */
[----:B0-----:R-:W-:-:S04]  /*07e0*/  @!P5 IMAD.WIDE.U32 R18, R12, R23, c[0x0][0x170] ;  /* 0x00005c000c12d625 */ /* 0x001fc800078e0017 */
[----:B------:R-:W-:Y:S01]  /*07f0*/  IMAD.MOV.U32 R12, RZ, RZ, RZ ;  /* 0x000000ffff0c7224 */ /* 0x000fe200078e00ff */
[----:B------:R-:W4:Y:S05]  /*0800*/  @!P5 LDG.E R25, [R18.64] ;  /* 0x000000041219d981 */ /* 0x000f2a000c1e1900 */
[----:B------:R-:W4:Y:S01]  /*0810*/  @!P1 LDG.E R12, [R26.64] ;  /* 0x000000041a0c9981 */ /* 0x000f22000c1e1900 */
[C---:B-1----:R-:W-:Y:S02]  /*0820*/  IADD3 R21, R8.reuse, 0x80, RZ ;  /* 0x0000008008157810 */ /* 0x042fe40007ffe0ff */
[C---:B------:R-:W-:Y:S02]  /*0830*/  IADD3 R15, R8.reuse, 0x180, RZ ;  /* 0x00000180080f7810 */ /* 0x040fe40007ffe0ff */
[----:B------:R-:W-:-:S02]  /*0840*/  IADD3 R23, R8, 0x100, RZ ;  /* 0x0000010008177810 */ /* 0x000fc40007ffe0ff */
[-C--:B------:R-:W-:Y:S02]  /*0850*/  ISETP.GE.AND P1, PT, R21, R4.reuse, PT ;  /* 0x000000041500720c */ /* 0x080fe40003f26270 */
[-C--:B------:R-:W-:Y:S02]  /*0860*/  ISETP.GE.AND P3, PT, R15, R4.reuse, PT ;  /* 0x000000040f00720c */ /* 0x080fe40003f66270 */
[----:B------:R-:W-:Y:S02]  /*0870*/  ISETP.GE.AND P2, PT, R23, R4, PT ;  /* 0x000000041700720c */ /* 0x000fe40003f46270 */
[----:B------:R-:W-:Y:S01]  /*0880*/  IADD3 R15, R8, 0x200, RZ ;  /* 0x00000200080f7810 */ /* 0x000fe20007ffe0ff */
[----:B------:R-:W-:Y:S01]  /*0890*/  BSSY B0, `(.L_x_4840) ;  /* 0x0000051000007945 */ /* 0x000fe20003800000 */
[----:B------:R-:W-:Y:S01]  /*08a0*/  BSSY B1, `(.L_x_4841) ;  /* 0x0000049000017945 */ /* 0x000fe20003800000 */
[----:B--2---:R-:W0:Y:S08]  /*08b0*/  @!P0 MUFU.RCP R6, R6 ;  /* 0x0000000600068308 */ /* 0x004e300000001000 */
[----:B---3--:R-:W1:Y:S08]  /*08c0*/  @!P1 MUFU.RCP R5, R5 ;  /* 0x0000000500059308 */ /* 0x008e700000001000 */
[----:B-----5:R-:W-:Y:S08]  /*08d0*/  @!P3 MUFU.RCP R0, R0 ;  /* 0x000000000000b308 */ /* 0x020ff00000001000 */
[----:B------:R-:W2:Y:S01]  /*08e0*/  @!P2 MUFU.RCP R9, R9 ;  /* 0x000000090009a308 */ /* 0x000ea20000001000 */
[----:B0-----:R-:W-:-:S02]  /*08f0*/  @!P0 FMUL.FTZ R7, R6, R7 ;  /* 0x0000000706078220 */ /* 0x001fc40000410000 */
[----:B-1----:R-:W-:-:S06]  /*0900*/  @!P1 FMUL.FTZ R6, R5, R2 ;  /* 0x0000000205069220 */ /* 0x002fcc0000410000 */
[----:B------:R-:W-:Y:S01]  /*0910*/  @!P1 FRND.TRUNC R6, R6 ;  /* 0x0000000600069307 */ /* 0x000fe2000020d000 */
[----:B------:R-:W-:Y:S01]  /*0920*/  ISETP.GE.AND P1, PT, R15, R4, PT ;  /* 0x000000040f00720c */ /* 0x000fe20003f26270 */
[----:B--2---:R-:W-:Y:S01]  /*0930*/  @!P2 FMUL.FTZ R2, R9, R10 ;  /* 0x0000000a0902a220 */ /* 0x004fe20000410000 */
[----:B------:R-:W-:Y:S01]  /*0940*/  IADD3 R9, R8, 0x300, RZ ;  /* 0x0000030008097810 */ /* 0x000fe20007ffe0ff */
[----:B------:R-:W-:Y:S01]  /*0950*/  @!P3 FMUL.FTZ R5, R0, R11 ;  /* 0x0000000b0005b220 */ /* 0x000fe20000410000 */
[----:B------:R-:W-:-:S05]  /*0960*/  IADD3 R15, R8, 0x280, RZ ;  /* 0x00000280080f7810 */ /* 0x000fca0007ffe0ff */
[----:B------:R-:W-:Y:S01]  /*0970*/  @!P3 FRND.TRUNC R5, R5 ;  /* 0x000000050005b307 */ /* 0x000fe2000020d000 */
[----:B------:R-:W-:Y:S02]  /*0980*/  ISETP.GE.AND P3, PT, R9, R4, PT ;  /* 0x000000040900720c */ /* 0x000fe40003f66270 */
[----:B------:R-:W-:-:S04]  /*0990*/  IADD3 R9, R8, 0x380, RZ ;  /* 0x0000038008097810 */ /* 0x000fc80007ffe0ff */
[-C--:B------:R-:W-:Y:S01]  /*09a0*/  ISETP.GE.AND P4, PT, R9, R4.reuse, PT ;  /* 0x000000040900720c */ /* 0x080fe20003f86270 */
[----:B------:R-:W-:Y:S01]  /*09b0*/  @!P2 FRND.TRUNC R2, R2 ;  /* 0x000000020002a307 */ /* 0x000fe2000020d000 */
[----:B------:R-:W-:-:S07]  /*09c0*/  ISETP.GE.AND P2, PT, R15, R4, PT ;  /* 0x000000040f00720c */ /* 0x000fce0003f46270 */
[----:B------:R-:W0:Y:S08]  /*09d0*/  @!P1 MUFU.RCP R0, R13 ;  /* 0x0000000d00009308 */ /* 0x000e300000001000 */
[----:B----4-:R-:W1:Y:S08]  /*09e0*/  @!P2 MUFU.RCP R22, R22 ;  /* 0x000000160016a308 */ /* 0x010e700000001000 */
[----:B------:R-:W2:Y:S08]  /*09f0*/  @!P3 MUFU.RCP R24, R24 ;  /* 0x000000180018b308 */ /* 0x000eb00000001000 */
[----:B------:R-:W3:Y:S01]  /*0a00*/  @!P4 MUFU.RCP R15, R16 ;  /* 0x00000010000fc308 */ /* 0x000ee20000001000 */
[----:B------:R-:W-:-:S07]  /*0a10*/  @!P0 IADD3 R10, R3, R8, RZ ;  /* 0x00000008030a8210 */ /* 0x000fce0007ffe0ff */
[----:B------:R-:W4:Y:S01]  /*0a20*/  @!P0 FRND.TRUNC R7, R7 ;  /* 0x0000000700078307 */ /* 0x000f22000020d000 */
[----:B------:R-:W-:Y:S01]  /*0a30*/  @!P0 IMAD.MOV.U32 R11, RZ, RZ, 0x4 ;  /* 0x00000004ff0b8424 */ /* 0x000fe200078e00ff */
[----:B------:R-:W-:-:S03]  /*0a40*/  @!P0 MOV R8, R21 ;  /* 0x0000001500088202 */ /* 0x000fc60000000f00 */
[----:B------:R-:W-:-:S04]  /*0a50*/  @!P0 IMAD.WIDE.U32 R10, R10, R11, c[0x0][0x168] ;  /* 0x00005a000a0a8625 */ /* 0x000fc800078e000b */
[----:B0-----:R-:W-:Y:S02]  /*0a60*/  @!P1 FMUL.FTZ R0, R0, R29 ;  /* 0x0000001d00009220 */ /* 0x001fe40000410000 */
[----:B-1----:R-:W-:Y:S02]  /*0a70*/  @!P2 FMUL.FTZ R9, R22, R17 ;  /* 0x000000111609a220 */ /* 0x002fe40000410000 */
[----:B--2---:R-:W-:Y:S02]  /*0a80*/  @!P3 FMUL.FTZ R13, R24, R25 ;  /* 0x00000019180db220 */ /* 0x004fe40000410000 */
[----:B---3--:R-:W-:Y:S01]  /*0a90*/  @!P4 FMUL.FTZ R12, R15, R12 ;  /* 0x0000000c0f0cc220 */ /* 0x008fe20000410000 */
[----:B----4-:R0:W-:Y:S01]  /*0aa0*/  @!P0 STG.E [R10.64], R7 ;  /* 0x000000070a008986 */ /* 0x0101e2000c101904 */
[----:B------:R-:W-:Y:S01]  /*0ab0*/  ISETP.GE.AND P0, PT, R8, R4, PT ;  /* 0x000000040800720c */ /* 0x000fe20003f06270 */
[----:B------:R-:W1:Y:S08]  /*0ac0*/  @!P1 FRND.TRUNC R0, R0 ;  /* 0x0000000000009307 */ /* 0x000e70000020d000 */
[----:B------:R-:W2:Y:S08]  /*0ad0*/  @!P2 FRND.TRUNC R9, R9 ;  /* 0x000000090009a307 */ /* 0x000eb0000020d000 */
[----:B------:R-:W3:Y:S08]  /*0ae0*/  @!P3 FRND.TRUNC R13, R13 ;  /* 0x0000000d000db307 */ /* 0x000ef0000020d000 */
[----:B------:R-:W4:Y:S01]  /*0af0*/  @!P4 FRND.TRUNC R12, R12 ;  /* 0x0000000c000cc307 */ /* 0x000f22000020d000 */
[----:B------:R-:W-:Y:S05]  /*0b00*/  @P0 BRA `(.L_x_4842) ;  /* 0x000000c000000947 */ /* 0x000fea0003800000 */
[----:B012---:R-:W-:Y:S01]  /*0b10*/  MOV R11, 0x4 ;  /* 0x00000004000b7802 */ /* 0x007fe20000000f00 */
[----:B------:R-:W-:Y:S01]  /*0b20*/  IMAD.IADD R10, R3, 0x1, R8 ;  /* 0x00000001030a7824 */ /* 0x000fe200078e0208 */
[----:B------:R-:W-:-:S03]  /*0b30*/  IADD3 R8, R8, 0x80, RZ ;  /* 0x0000008008087810 */ /* 0x000fc60007ffe0ff */
[----:B------:R-:W-:Y:S01]  /*0b40*/  IMAD.WIDE.U32 R10, R10, R11, c[0x0][0x168] ;  /* 0x00005a000a0a7625 */ /* 0x000fe200078e000b */
[----:B------:R-:W-:-:S04]  /*0b50*/  ISETP.GE.AND P0, PT, R8, R4, PT ;  /* 0x000000040800720c */ /* 0x000fc80003f06270 */
[----:B------:R0:W-:Y:S09]  /*0b60*/  STG.E [R10.64], R6 ;  /* 0x000000060a007986 */ /* 0x0001f2000c101904 */
[----:B------:R-:W-:Y:S05]  /*0b70*/  @P0 BRA `(.L_x_4843) ;  /* 0x000000c000000947 */ /* 0x000fea0003800000 */
[----:B------:R-:W-:Y:S01]  /*0b80*/  HFMA2.MMA R7, -RZ, RZ, 0, 2.384185791015625e-07 ;  /* 0x00000004ff077435 */ /* 0x000fe200000001ff */
[----:B0-----:R-:W-:Y:S01]  /*0b90*/  IMAD.IADD R6, R3, 0x1, R8 ;  /* 0x0000000103067824 */ /* 0x001fe200078e0208 */
[----:B------:R-:W-:-:S08]  /*0ba0*/  IADD3 R8, R8, 0x80, RZ ;  /* 0x0000008008087810 */ /* 0x000fd00007ffe0ff */
[----:B------:R-:W-:-:S05]  /*0bb0*/  IMAD.WIDE.U32 R6, R6, R7, c[0x0][0x168] ;  /* 0x00005a0006067625 */ /* 0x000fca00078e0007 */
[----:B------:R0:W-:Y:S02]  /*0bc0*/  STG.E [R6.64], R2 ;  /* 0x0000000206007986 */ /* 0x0001e4000c101904 */
.L_x_4842:
[----:B012---:R-:W-:-:S13]  /*0bd0*/  ISETP.GE.AND P0, PT, R8, R4, PT ;  /* 0x000000040800720c */ /* 0x007fda0003f06270 */
[----:B------:R-:W-:Y:S05]  /*0be0*/  @P0 BRA `(.L_x_4844) ;  /* 0x000000c000000947 */ /* 0x000fea0003800000 */
[----:B------:R-:W-:Y:S01]  /*0bf0*/  MOV R7, 0x4 ;  /* 0x0000000400077802 */ /* 0x000fe20000000f00 */
[----:B------:R-:W-:Y:S01]  /*0c00*/  IMAD.IADD R6, R3, 0x1, R8 ;  /* 0x0000000103067824 */ /* 0x000fe200078e0208 */
[----:B------:R-:W-:-:S03]  /*0c10*/  IADD3 R8, R8, 0x80, RZ ;  /* 0x0000008008087810 */ /* 0x000fc60007ffe0ff */
[----:B------:R-:W-:-:S05]  /*0c20*/  IMAD.WIDE.U32 R6, R6, R7, c[0x0][0x168] ;  /* 0x00005a0006067625 */ /* 0x000fca00078e0007 */
[----:B------:R0:W-:Y:S02]  /*0c30*/  STG.E [R6.64], R5 ;  /* 0x0000000506007986 */ /* 0x0001e4000c101904 */
.L_x_4843:
[----:B------:R-:W-:-:S13]  /*0c40*/  ISETP.GE.AND P0, PT, R8, R4, PT ;  /* 0x000000040800720c */ /* 0x000fda0003f06270 */
[----:B------:R-:W-:Y:S05]  /*0c50*/  @P0 BRA `(.L_x_4845) ;  /* 0x000000d000000947 */ /* 0x000fea0003800000 */
[----:B0-----:R-:W-:Y:S01]  /*0c60*/  HFMA2.MMA R7, -RZ, RZ, 0, 2.384185791015625e-07 ;  /* 0x00000004ff077435 */ /* 0x001fe200000001ff */
[----:B------:R-:W-:Y:S01]  /*0c70*/  IMAD.IADD R6, R3, 0x1, R8 ;  /* 0x0000000103067824 */ /* 0x000fe200078e0208 */
[----:B------:R-:W-:-:S08]  /*0c80*/  IADD3 R8, R8, 0x80, RZ ;  /* 0x0000008008087810 */ /* 0x000fd00007ffe0ff */
[----:B------:R-:W-:-:S05]  /*0c90*/  IMAD.WIDE.U32 R6, R6, R7, c[0x0][0x168] ;  /* 0x00005a0006067625 */ /* 0x000fca00078e0007 */
[----:B------:R0:W-:Y:S02]  /*0ca0*/  STG.E [R6.64], R0 ;  /* 0x0000000006007986 */ /* 0x0001e4000c101904 */
.L_x_4844:
[----:B------:R-:W-:-:S13]  /*0cb0*/  ISETP.GE.AND P0, PT, R8, R4, PT ;  /* 0x000000040800720c */ /* 0x000fda0003f06270 */
[----:B------:R-:W-:Y:S01]  /*0cc0*/  @P0 BREAK B1 ;  /* 0x0000000000010942 */ /* 0x000fe20003800000 */
[----:B------:R-:W-:Y:S05]  /*0cd0*/  @P0 BRA `(.L_x_4846) ;  /* 0x000000c000000947 */ /* 0x000fea0003800000 */
[----:B0-----:R-:W-:Y:S01]  /*0ce0*/  MOV R7, 0x4 ;  /* 0x0000000400077802 */ /* 0x001fe20000000f00 */
[----:B------:R-:W-:Y:S01]  /*0cf0*/  IMAD.IADD R6, R3, 0x1, R8 ;  /* 0x0000000103067824 */ /* 0x000fe200078e0208 */
[----:B------:R-:W-:-:S03]  /*0d00*/  IADD3 R8, R8, 0x80, RZ ;  /* 0x0000008008087810 */ /* 0x000fc60007ffe0ff */
[----:B------:R-:W-:-:S05]  /*0d10*/  IMAD.WIDE.U32 R6, R6, R7, c[0x0][0x168] ;  /* 0x00005a0006067625 */ /* 0x000fca00078e0007 */
[----:B------:R0:W-:Y:S02]  /*0d20*/  STG.E [R6.64], R9 ;  /* 0x0000000906007986 */ /* 0x0001e4000c101904 */
.L_x_4845:
[----:B------:R-:W-:Y:S05]  /*0d30*/  BSYNC B1 ;  /* 0x0000000000017941 */ /* 0x000fea0003800000 */
.L_x_4841:
[----:B------:R-:W-:-:S13]  /*0d40*/  ISETP.GE.AND P0, PT, R8, R4, PT ;  /* 0x000000040800720c */ /* 0x000fda0003f06270 */
[----:B0-----:R-:W-:Y:S01]  /*0d50*/  @!P0 IADD3 R6, R3, R8, RZ ;  /* 0x0000000803068210 */ /* 0x001fe20007ffe0ff */
[----:B------:R-:W-:Y:S01]  /*0d60*/  @!P0 IMAD.MOV.U32 R7, RZ, RZ, 0x4 ;  /* 0x00000004ff078424 */ /* 0x000fe200078e00ff */
[----:B------:R-:W-:-:S03]  /*0d70*/  @!P0 IADD3 R8, R8, 0x80, RZ ;  /* 0x0000008008088810 */ /* 0x000fc60007ffe0ff */
[----:B------:R-:W-:-:S05]  /*0d80*/  @!P0 IMAD.WIDE.U32 R6, R6, R7, c[0x0][0x168] ;  /* 0x00005a0006068625 */ /* 0x000fca00078e0007 */
[----:B---3--:R0:W-:Y:S02]  /*0d90*/  @!P0 STG.E [R6.64], R13 ;  /* 0x0000000d06008986 */ /* 0x0081e4000c101904 */
.L_x_4846:
[----:B------:R-:W-:Y:S05]  /*0da0*/  BSYNC B0 ;  /* 0x0000000000007941 */ /* 0x000fea0003800000 */
.L_x_4840:
[----:B------:R-:W-:Y:S01]  /*0db0*/  WARPSYNC 0xffffffff ;  /* 0xffffffff00007948 */ /* 0x000fe20003800000 */
[----:B------:R-:W-:-:S13]  /*0dc0*/  ISETP.GE.AND P0, PT, R8, R4, PT ;  /* 0x000000040800720c */ /* 0x000fda0003f06270 */
[----:B------:R-:W-:Y:S05]  /*0dd0*/  @P0 EXIT ;  /* 0x000000000000094d */ /* 0x000fea0003800000 */
[----:B------:R-:W-:Y:S01]  /*0de0*/  HFMA2.MMA R2, -RZ, RZ, 0, 2.384185791015625e-07 ;  /* 0x00000004ff027435 */ /* 0x000fe200000001ff */
[----:B------:R-:W-:-:S09]  /*0df0*/  IADD3 R3, R3, R8, RZ ;  /* 0x0000000803037210 */ /* 0x000fd20007ffe0ff */
[----:B------:R-:W-:-:S05]  /*0e00*/  IMAD.WIDE.U32 R2, R3, R2, c[0x0][0x168] ;  /* 0x00005a0003027625 */ /* 0x000fca00078e0002 */
[----:B----4-:R-:W-:Y:S01]  /*0e10*/  STG.E [R2.64], R12 ;  /* 0x0000000c02007986 */ /* 0x010fe2000c101904 */
[----:B------:R-:W-:Y:S05]  /*0e20*/  EXIT ;  /* 0x000000000000794d */ /* 0x000fea0003800000 */
.L_x_4847:
        /* <DEDUP_REMOVED lines=13> */
.L_x_21481:


//--------------------- .text._ZN2at6native29vectorized_elementwise_kernelILi4ENS0_13BinaryFunctorIfffZZZNS0_15binary_internal21div_trunc_kernel_cudaERNS_18TensorIteratorBaseEENKUlvE1_clEvENKUlvE0_clEvEUlffE_EESt5arrayIPcLm3EEEEviT0_T1_ --------------------------
	.section	.text._ZN2at6native29vectorized_elementwise_kernelILi4ENS0_13BinaryFunctorIfffZZZNS0_15binary_internal21div_trunc_kernel_cudaERNS_18TensorIteratorBaseEENKUlvE1_clEvENKUlvE0_clEvEUlffE_EESt5arrayIPcLm3EEEEviT0_T1_,"ax",@progbits
	.sectioninfo	@"SHI_REGISTERS=32"
	.align	128
        .global         _ZN2at6native29vectorized_elementwise_kernelILi4ENS0_13BinaryFunctorIfffZZZNS0_15binary_internal21div_trunc_kernel_cudaERNS_18TensorIteratorBaseEENKUlvE1_clEvENKUlvE0_clEvEUlffE_EESt5arrayIPcLm3EEEEviT0_T1_
        .type           _ZN2at6native29vectorized_elementwise_kernelILi4ENS0_13BinaryFunctorIfffZZZNS0_15binary_internal21div_trunc_kernel_cudaERNS_18TensorIteratorBaseEENKUlvE1_clEvENKUlvE0_clEvEUlffE_EESt5arrayIPcLm3EEEEviT0_T1_,@function
        .size           _ZN2at6native29vectorized_elementwise_kernelILi4ENS0_13BinaryFunctorIfffZZZNS0_15binary_internal21div_trunc_kernel_cudaERNS_18TensorIteratorBaseEENKUlvE1_clEvENKUlvE0_clEvEUlffE_EESt5arrayIPcLm3EEEEviT0_T1_,(.L_x_21482 - _ZN2at6native29vectorized_elementwise_kernelILi4ENS0_13BinaryFunctorIfffZZZNS0_15binary_internal21div_trunc_kernel_cudaERNS_18TensorIteratorBaseEENKUlvE1_clEvENKUlvE0_clEvEUlffE_EESt5arrayIPcLm3EEEEviT0_T1_)
        .other          _ZN2at6native29vectorized_elementwise_kernelILi4ENS0_13BinaryFunctorIfffZZZNS0_15binary_internal21div_trunc_kernel_cudaERNS_18TensorIteratorBaseEENKUlvE1_clEvENKUlvE0_clEvEUlffE_EESt5arrayIPcLm3EEEEviT0_T1_,@"STO_CUDA_ENTRY STV_DEFAULT"
_ZN2at6native29vectorized_elementwise_kernelILi4ENS0_13BinaryFunctorIfffZZZNS0_15binary_internal21div_trunc_kernel_cudaERNS_18TensorIteratorBaseEENKUlvE1_clEvENKUlvE0_clEvEUlffE_EESt5arrayIPcLm3EEEEviT0_T1_:
.text._ZN2at6native29vectorized_elementwise_kernelILi4ENS0_13BinaryFunctorIfffZZZNS0_15binary_internal21div_trunc_kernel_cudaERNS_18TensorIteratorBaseEENKUlvE1_clEvENKUlvE0_clEvEUlffE_EESt5arrayIPcLm3EEEEviT0_T1_:
        /* <DEDUP_REMOVED lines=11> */
[----:B------:R-:W2:Y:S01]  /*00b0*/  LDG.E.128 R8, [R28.64] ;  /* 0x000000041c087981 */ /* 0x000ea2000c1e1d00 */
[----:B------:R-:W-:-:S03]  /*00c0*/  IMAD.WIDE R4, R3, R0, c[0x0][0x170] ;  /* 0x00005c0003047625 */ /* 0x000fc600078e0200 */
[----:B------:R-:W3:Y:S03]  /*00d0*/  LDG.E.128 R12, [R28.64+0x800] ;  /* 0x000800041c0c7981 */ /* 0x000ee6000c1e1d00 */
[----:B------:R-:W-:-:S05]  /*00e0*/  IMAD.WIDE.U32 R26, R2, 0x10, R4 ;  /* 0x00000010021a7825 */ /* 0x000fca00078e0004 */
[----:B------:R-:W4:Y:S04]  /*00f0*/  LDG.E.128 R16, [R26.64] ;  /* 0x000000041a107981 */ /* 0x000f28000c1e1d00 */
[----:B------:R-:W5:Y:S01]  /*0100*/  LDG.E.128 R4, [R26.64+0x800] ;  /* 0x000800041a047981 */ /* 0x000f62000c1e1d00 */
[----:B--2---:R-:W-:Y:S08]  /*0110*/  MUFU.RCP R23, R8 ;  /* 0x0000000800177308 */ /* 0x004ff00000001000 */
[----:B------:R-:W-:Y:S08]  /*0120*/  MUFU.RCP R22, R9 ;  /* 0x0000000900167308 */ /* 0x000ff00000001000 */
[----:B------:R-:W4:Y:S08]  /*0130*/  MUFU.RCP R24, R11 ;  /* 0x0000000b00187308 */ /* 0x000f300000001000 */
[----:B------:R-:W0:Y:S08]  /*0140*/  MUFU.RCP R10, R10 ;  /* 0x0000000a000a7308 */ /* 0x000e300000001000 */
[----:B---3--:R-:W-:Y:S08]  /*0150*/  MUFU.RCP R21, R12 ;  /* 0x0000000c00157308 */ /* 0x008ff00000001000 */
[----:B------:R-:W-:Y:S08]  /*0160*/  MUFU.RCP R20, R13 ;  /* 0x0000000d00147308 */ /* 0x000ff00000001000 */
[----:B------:R-:W5:Y:S08]  /*0170*/  MUFU.RCP R25, R14 ;  /* 0x0000000e00197308 */ /* 0x000f700000001000 */
[----:B------:R-:W1:Y:S01]  /*0180*/  MUFU.RCP R15, R15 ;  /* 0x0000000f000f7308 */ /* 0x000e620000001000 */
[----:B----4-:R-:W-:-:S02]  /*0190*/  FMUL.FTZ R19, R19, R24 ;  /* 0x0000001813137220 */ /* 0x010fc40000410000 */
[----:B0-----:R-:W-:Y:S02]  /*01a0*/  FMUL.FTZ R18, R18, R10 ;  /* 0x0000000a12127220 */ /* 0x001fe40000410000 */
[----:B------:R-:W-:Y:S02]  /*01b0*/  FMUL.FTZ R17, R17, R22 ;  /* 0x0000001611117220 */ /* 0x000fe40000410000 */
[----:B------:R-:W-:Y:S02]  /*01c0*/  FMUL.FTZ R16, R16, R23 ;  /* 0x0000001710107220 */ /* 0x000fe40000410000 */
[----:B-----5:R-:W-:Y:S02]  /*01d0*/  FMUL.FTZ R6, R6, R25 ;  /* 0x0000001906067220 */ /* 0x020fe40000410000 */
[----:B------:R-:W-:Y:S02]  /*01e0*/  FMUL.FTZ R5, R5, R20 ;  /* 0x0000001405057220 */ /* 0x000fe40000410000 */
[----:B------:R-:W-:-:S02]  /*01f0*/  FMUL.FTZ R4, R4, R21 ;  /* 0x0000001504047220 */ /* 0x000fc40000410000 */
[----:B-1----:R-:W-:Y:S01]  /*0200*/  FMUL.FTZ R7, R7, R15 ;  /* 0x0000000f07077220 */ /* 0x002fe20000410000 */
[----:B------:R-:W-:Y:S01]  /*0210*/  FRND.TRUNC R19, R19 ;  /* 0x0000001300137307 */ /* 0x000fe2000020d000 */
[----:B------:R-:W-:-:S07]  /*0220*/  IMAD.WIDE.U32 R8, R3, R0, c[0x0][0x168] ;  /* 0x00005a0003087625 */ /* 0x000fce00078e0000 */
[----:B------:R-:W-:Y:S08]  /*0230*/  FRND.TRUNC R18, R18 ;  /* 0x0000001200127307 */ /* 0x000ff0000020d000 */
[----:B------:R-:W-:Y:S08]  /*0240*/  FRND.TRUNC R17, R17 ;  /* 0x0000001100117307 */ /* 0x000ff0000020d000 */
[----:B------:R-:W0:Y:S08]  /*0250*/  FRND.TRUNC R16, R16 ;  /* 0x0000001000107307 */ /* 0x000e30000020d000 */
[----:B------:R-:W-:Y:S08]  /*0260*/  FRND.TRUNC R7, R7 ;  /* 0x0000000700077307 */ /* 0x000ff0000020d000 */
[----:B------:R-:W-:Y:S08]  /*0270*/  FRND.TRUNC R6, R6 ;  /* 0x0000000600067307 */ /* 0x000ff0000020d000 */
[----:B------:R-:W-:Y:S08]  /*0280*/  FRND.TRUNC R5, R5 ;  /* 0x0000000500057307 */ /* 0x000ff0000020d000 */
[----:B------:R-:W1:Y:S01]  /*0290*/  FRND.TRUNC R4, R4 ;  /* 0x0000000400047307 */ /* 0x000e62000020d000 */
[----:B------:R-:W-:-:S05]  /*02a0*/  IMAD.WIDE R8, R2, 0x10, R8 ;  /* 0x0000001002087825 */ /* 0x000fca00078e0208 */
[----:B0-----:R-:W-:Y:S04]  /*02b0*/  STG.E.128 [R8.64], R16 ;  /* 0x0000001008007986 */ /* 0x001fe8000c101d04 */
[----:B-1----:R-:W-:Y:S01]  /*02c0*/  STG.E.128 [R8.64+0x800], R4 ;  /* 0x0008000408007986 */ /* 0x002fe2000c101d04 */
[----:B------:R-:W-:Y:S05]  /*02d0*/  EXIT ;  /* 0x000000000000794d */ /* 0x000fea0003800000 */
.L_x_4848:
        /* <DEDUP_REMOVED lines=137> */
.L_x_4851:
[----:B012---:R-:W-:-:S13]  /*0b70*/  ISETP.GE.AND P0, PT, R8, R4, PT ;  /* 0x000000040800720c */ /* 0x007fda0003f06270 */
[----:B------:R-:W-:Y:S05]  /*0b80*/  @P0 BRA `(.L_x_4853) ;  /* 0x000000c000000947 */ /* 0x000fea0003800000 */
[----:B------:R-:W-:Y:S01]  /*0b90*/  MOV R7, 0x4 ;  /* 0x0000000400077802 */ /* 0x000fe20000000f00 */
[----:B------:R-:W-:Y:S01]  /*0ba0*/  IMAD.IADD R6, R3, 0x1, R8 ;  /* 0x0000000103067824 */ /* 0x000fe200078e0208 */
[----:B------:R-:W-:-:S03]  /*0bb0*/  IADD3 R8, R8, 0x80, RZ ;  /* 0x0000008008087810 */ /* 0x000fc60007ffe0ff */
[----:B------:R-:W-:-:S05]  /*0bc0*/  IMAD.WIDE.U32 R6, R6, R7, c[0x0][0x168] ;  /* 0x00005a0006067625 */ /* 0x000fca00078e0007 */
[----:B------:R0:W-:Y:S02]  /*0bd0*/  STG.E [R6.64], R5 ;  /* 0x0000000506007986 */ /* 0x0001e4000c101904 */
.L_x_4852:
[----:B------:R-:W-:-:S13]  /*0be0*/  ISETP.GE.AND P0, PT, R8, R4, PT ;  /* 0x000000040800720c */ /* 0x000fda0003f06270 */
[----:B------:R-:W-:Y:S05]  /*0bf0*/  @P0 BRA `(.L_x_4854) ;  /* 0x000000d000000947 */ /* 0x000fea0003800000 */
[----:B0-----:R-:W-:Y:S01]  /*0c00*/  HFMA2.MMA R7, -RZ, RZ, 0, 2.384185791015625e-07 ;  /* 0x00000004ff077435 */ /* 0x001fe200000001ff */
[----:B------:R-:W-:Y:S01]  /*0c10*/  IMAD.IADD R6, R3, 0x1, R8 ;  /* 0x0000000103067824 */ /* 0x000fe200078e0208 */
[----:B------:R-:W-:-:S08]  /*0c20*/  IADD3 R8, R8, 0x80, RZ ;  /* 0x0000008008087810 */ /* 0x000fd00007ffe0ff */
[----:B------:R-:W-:-:S05]  /*0c30*/  IMAD.WIDE.U32 R6, R6, R7, c[0x0][0x168] ;  /* 0x00005a0006067625 */ /* 0x000fca00078e0007 */
[----:B------:R0:W-:Y:S02]  /*0c40*/  STG.E [R6.64], R0 ;  /* 0x0000000006007986 */ /* 0x0001e4000c101904 */
.L_x_4853:
        /* <DEDUP_REMOVED lines=8> */
.L_x_4854:
[----:B------:R-:W-:Y:S05]  /*0cd0*/  BSYNC B1 ;  /* 0x0000000000017941 */ /* 0x000fea0003800000 */
.L_x_4850:
[----:B------:R-:W-:-:S13]  /*0ce0*/  ISETP.GE.AND P0, PT, R8, R4, PT ;  /* 0x000000040800720c */ /* 0x000fda0003f06270 */
[----:B0-----:R-:W-:Y:S01]  /*0cf0*/  @!P0 IADD3 R6, R3, R8, RZ ;  /* 0x0000000803068210 */ /* 0x001fe20007ffe0ff */
[----:B------:R-:W-:Y:S01]  /*0d00*/  @!P0 IMAD.MOV.U32 R7, RZ, RZ, 0x4 ;  /* 0x00000004ff078424 */ /* 0x000fe200078e00ff */
[----:B------:R-:W-:-:S03]  /*0d10*/  @!P0 IADD3 R8, R8, 0x80, RZ ;  /* 0x0000008008088810 */ /* 0x000fc60007ffe0ff */
[----:B------:R-:W-:-:S05]  /*0d20*/  @!P0 IMAD.WIDE.U32 R6, R6, R7, c[0x0][0x168] ;  /* 0x00005a0006068625 */ /* 0x000fca00078e0007 */
[----:B---3--:R0:W-:Y:S02]  /*0d30*/  @!P0 STG.E [R6.64], R13 ;  /* 0x0000000d06008986 */ /* 0x0081e4000c101904 */
.L_x_4855:
[----:B------:R-:W-:Y:S05]  /*0d40*/  BSYNC B0 ;  /* 0x0000000000007941 */ /* 0x000fea0003800000 */
.L_x_4849:
        /* <DEDUP_REMOVED lines=8> */
.L_x_4856:
        /* <DEDUP_REMOVED lines=11> */
.L_x_21482:


//--------------------- .text._ZN2at6native29vectorized_elementwise_kernelILi8ENS0_13BinaryFunctorIfffZZZNS0_15binary_internal21div_trunc_kernel_cudaERNS_18TensorIteratorBaseEENKUlvE1_clEvENKUlvE0_clEvEUlffE_EESt5arrayIPcLm3EEEEviT0_T1_ --------------------------
	.section	.text._ZN2at6native29vectorized_elementwise_kernelILi8ENS0_13BinaryFunctorIfffZZZNS0_15binary_internal21div_trunc_kernel_cudaERNS_18TensorIteratorBaseEENKUlvE1_clEvENKUlvE0_clEvEUlffE_EESt5arrayIPcLm3EEEEviT0_T1_,"ax",@progbits
	.sectioninfo	@"SHI_REGISTERS=4"
	.align	128
        .global         _ZN2at6native29vectorized_elementwise_kernelILi8ENS0_13BinaryFunctorIfffZZZNS0_15binary_internal21div_trunc_kernel_cudaERNS_18TensorIteratorBaseEENKUlvE1_clEvENKUlvE0_clEvEUlffE_EESt5arrayIPcLm3EEEEviT0_T1_
        .type           _ZN2at6native29vectorized_elementwise_kernelILi8ENS0_13BinaryFunctorIfffZZZNS0_15binary_internal21div_trunc_kernel_cudaERNS_18TensorIteratorBaseEENKUlvE1_clEvENKUlvE0_clEvEUlffE_EESt5arrayIPcLm3EEEEviT0_T1_,@function
        .size           _ZN2at6native29vectorized_elementwise_kernelILi8ENS0_13BinaryFunctorIfffZZZNS0_15binary_internal21div_trunc_kernel_cudaERNS_18TensorIteratorBaseEENKUlvE1_clEvENKUlvE0_clEvEUlffE_EESt5arrayIPcLm3EEEEviT0_T1_,(.L_x_21483 - _ZN2at6native29vectorized_elementwise_kernelILi8ENS0_13BinaryFunctorIfffZZZNS0_15binary_internal21div_trunc_kernel_cudaERNS_18TensorIteratorBaseEENKUlvE1_clEvENKUlvE0_clEvEUlffE_EESt5arrayIPcLm3EEEEviT0_T1_)
        .other          _ZN2at6native29vectorized_elementwise_kernelILi8ENS0_13BinaryFunctorIfffZZZNS0_15binary_internal21div_trunc_kernel_cudaERNS_18TensorIteratorBaseEENKUlvE1_clEvENKUlvE0_clEvEUlffE_EESt5arrayIPcLm3EEEEviT0_T1_,@"STO_CUDA_ENTRY STV_DEFAULT"
_ZN2at6native29vectorized_elementwise_kernelILi8ENS0_13BinaryFunctorIfffZZZNS0_15binary_internal21div_trunc_kernel_cudaERNS_18TensorIteratorBaseEENKUlvE1_clEvENKUlvE0_clEvEUlffE_EESt5arrayIPcLm3EEEEviT0_T1_:
.text._ZN2at6native29vectorized_elementwise_kernelILi8ENS0_13BinaryFunctorIfffZZZNS0_15binary_internal21div_trunc_kernel_cudaERNS_18TensorIteratorBaseEENKUlvE1_clEvENKUlvE0_clEvEUlffE_EESt5arrayIPcLm3EEEEviT0_T1_:
[----:B------:R-:W-:Y:S02]  /*0000*/  MOV R1, c[0x0][0x28] ;  /* 0x00000a0000017a02 */ /* 0x000fe40000000f00 */
[----:B------:R-:W-:Y:S05]  /*0010*/  EXIT ;  /* 0x000000000000794d */ /* 0x000fea0003800000 */
.L_x_4857:
        /* <DEDUP_REMOVED lines=14> */
.L_x_21483:


//--------------------- .text._ZN2at6native18elementwise_kernelILi128ELi4EZNS0_15gpu_kernel_implINS0_13BUnaryFunctorIfffZZZNS0_15binary_internal21div_trunc_kernel_cudaERNS_18TensorIteratorBaseEENKUlvE1_clEvENKUlvE0_clEvEUlffE_EEEEvS6_RKT_EUliE_EEviT1_ --------------------------
	.section	.text._ZN2at6native18elementwise_kernelILi128ELi4EZNS0_15gpu_kernel_implINS0_13BUnaryFunctorIfffZZZNS0_15binary_internal21div_trunc_kernel_cudaERNS_18TensorIteratorBaseEENKUlvE1_clEvENKUlvE0_clEvEUlffE_EEEEvS6_RKT_EUliE_EEviT1_,"ax",@progbits
	.sectioninfo	@"SHI_REGISTERS=26"
	.align	128
        .global         _ZN2at6native18elementwise_kernelILi128ELi4EZNS0_15gpu_kernel_implINS0_13BUnaryFunctorIfffZZZNS0_15binary_internal21div_trunc_kernel_cudaERNS_18TensorIteratorBaseEENKUlvE1_clEvENKUlvE0_clEvEUlffE_EEEEvS6_RKT_EUliE_EEviT1_
        .type           _ZN2at6native18elementwise_kernelILi128ELi4EZNS0_15gpu_kernel_implINS0_13BUnaryFunctorIfffZZZNS0_15binary_internal21div_trunc_kernel_cudaERNS_18TensorIteratorBaseEENKUlvE1_clEvENKUlvE0_clEvEUlffE_EEEEvS6_RKT_EUliE_EEviT1_,@function
        .size           _ZN2at6native18elementwise_kernelILi128ELi4EZNS0_15gpu_kernel_implINS0_13BUnaryFunctorIfffZZZNS0_15binary_internal21div_trunc_kernel_cudaERNS_18TensorIteratorBaseEENKUlvE1_clEvENKUlvE0_clEvEUlffE_EEEEvS6_RKT_EUliE_EEviT1_,(.L_x_21484 - _ZN2at6native18elementwise_kernelILi128ELi4EZNS0_15gpu_kernel_implINS0_13BUnaryFunctorIfffZZZNS0_15binary_internal21div_trunc_kernel_cudaERNS_18TensorIteratorBaseEENKUlvE1_clEvENKUlvE0_clEvEUlffE_EEEEvS6_RKT_EUliE_EEviT1_)
        .other          _ZN2at6native18elementwise_kernelILi128ELi4EZNS0_15gpu_kernel_implINS0_13BUnaryFunctorIfffZZZNS0_15binary_internal21div_trunc_kernel_cudaERNS_18TensorIteratorBaseEENKUlvE1_clEvENKUlvE0_clEvEUlffE_EEEEvS6_RKT_EUliE_EEviT1_,@"STO_CUDA_ENTRY STV_DEFAULT"
_ZN2at6native18elementwise_kernelILi128ELi4EZNS0_15gpu_kernel_implINS0_13BUnaryFunctorIfffZZZNS0_15binary_internal21div_trunc_kernel_cudaERNS_18TensorIteratorBaseEENKUlvE1_clEvENKUlvE0_clEvEUlffE_EEEEvS6_RKT_EUliE_EEviT1_:
.text._ZN2at6native18elementwise_kernelILi128ELi4EZNS0_15gpu_kernel_implINS0_13BUnaryFunctorIfffZZZNS0_15binary_internal21div_trunc_kernel_cudaERNS_18TensorIteratorBaseEENKUlvE1_clEvENKUlvE0_clEvEUlffE_EEEEvS6_RKT_EUliE_EEviT1_:
        /* <DEDUP_REMOVED lines=237> */
.L_x_4860:
        /* <DEDUP_REMOVED lines=20> */
.L_x_4865:
[----:B------:R-:W2:Y:S02]  /*1010*/  LDG.E.U8 R0, [R2.64] ;  /* 0x0000002402007981 */ /* 0x000ea4000c1e1100 */
[----:B--2---:R-:W0:Y:S01]  /*1020*/  I2F.U16 R0, R0 ;  /* 0x0000000000007306 */ /* 0x004e220000101000 */
[----:B------:R-:W-:Y:S05]  /*1030*/  BRA `(.L_x_4867) ;  /* 0x00000ca000007947 */ /* 0x000fea0003800000 */
.L_x_4864:
        /* <DEDUP_REMOVED lines=9> */
.L_x_4869:
[----:B------:R-:W2:Y:S02]  /*10d0*/  LDG.E R0, [R2.64] ;  /* 0x0000002402007981 */ /* 0x000ea4000c1e1900 */
[----:B--2---:R-:W0:Y:S01]  /*10e0*/  I2F R0, R0 ;  /* 0x0000000000007306 */ /* 0x004e220000201400 */
[----:B------:R-:W-:Y:S05]  /*10f0*/  BRA `(.L_x_4867) ;  /* 0x00000be000007947 */ /* 0x000fea0003800000 */
.L_x_4868:
[----:B------:R-:W2:Y:S02]  /*1100*/  LDG.E.U16 R0, [R2.64] ;  /* 0x0000002402007981 */ /* 0x000ea4000c1e1500 */
[----:B--2---:R-:W0:Y:S01]  /*1110*/  I2F.S16 R0, R0 ;  /* 0x0000000000007306 */ /* 0x004e220000101400 */
[----:B------:R-:W-:Y:S05]  /*1120*/  BRA `(.L_x_4867) ;  /* 0x00000bb000007947 */ /* 0x000fea0003800000 */
.L_x_4863:
        /* <DEDUP_REMOVED lines=8> */
.L_x_4871:
[----:B------:R-:W2:Y:S02]  /*11b0*/  LDG.E.U16 R0, [R2.64] ;  /* 0x0000002402007981 */ /* 0x000ea4000c1e1500 */
[----:B--2---:R-:W-:Y:S01]  /*11c0*/  HADD2.F32 R0, -RZ, R0.H0_H0 ;  /* 0x20000000ff007230 */ /* 0x004fe20000004100 */
[----:B------:R-:W-:Y:S05]  /*11d0*/  BRA `(.L_x_4867) ;  /* 0x00000b0000007947 */ /* 0x000fea0003800000 */
.L_x_4870:
        /* <DEDUP_REMOVED lines=8> */
.L_x_4873:
[----:B------:R-:W2:Y:S02]  /*1260*/  LDG.E.U16 R0, [R2.64] ;  /* 0x0000002402007981 */ /* 0x000ea4000c1e1500 */
[----:B--2---:R-:W-:Y:S01]  /*1270*/  HADD2.F32 R0, -RZ, R0.H0_H0 ;  /* 0x20000000ff007230 */ /* 0x004fe20000004100 */
[----:B------:R-:W-:Y:S05]  /*1280*/  BRA `(.L_x_4867) ;  /* 0x00000a5000007947 */ /* 0x000fea0003800000 */
.L_x_4872:
[----:B------:R-:W2:Y:S02]  /*1290*/  LDG.E.64 R2, [R2.64] ;  /* 0x0000002402027981 */ /* 0x000ea4000c1e1b00 */
[----:B--2---:R-:W0:Y:S01]  /*12a0*/  F2F.F32.F64 R0, R2 ;  /* 0x0000000200007310 */ /* 0x004e220000301000 */
[----:B------:R-:W0:-:S14]  /*12b0*/  DSETP.GEU.AND P0, PT, |R2|, c[0x2][0x0], PT ;  /* 0x008000000200762a */ /* 0x000e1c0003f0e200 */
[----:B0-----:R-:W-:Y:S01]  /*12c0*/  @!P0 FMUL R0, R0, 1.175494350822287508e-38 ;  /* 0x0080000000008820 */ /* 0x001fe20000400000 */
[----:B------:R-:W-:Y:S05]  /*12d0*/  BRA `(.L_x_4867) ;  /* 0x00000a0000007947 */ /* 0x000fea0003800000 */
.L_x_4862:
        /* <DEDUP_REMOVED lines=12> */
.L_x_4876:
[----:B------:R-:W2:Y:S02]  /*13a0*/  LDG.E.64 R2, [R2.64] ;  /* 0x0000002402027981 */ /* 0x000ea4000c1e1b00 */
[----:B--2---:R-:W0:Y:S01]  /*13b0*/  F2F.F32.F64 R0, R2 ;  /* 0x0000000200007310 */ /* 0x004e220000301000 */
[----:B------:R-:W0:-:S14]  /*13c0*/  DSETP.GEU.AND P0, PT, |R2|, c[0x2][0x0], PT ;  /* 0x008000000200762a */ /* 0x000e1c0003f0e200 */
[----:B0-----:R-:W-:Y:S01]  /*13d0*/  @!P0 FMUL R0, R0, 1.175494350822287508e-38 ;  /* 0x0080000000008820 */ /* 0x001fe20000400000 */
[----:B------:R-:W-:Y:S05]  /*13e0*/  BRA `(.L_x_4867) ;  /* 0x000008f000007947 */ /* 0x000fea0003800000 */
.L_x_4875:
        /* <DEDUP_REMOVED lines=26> */
.L_x_4878:
        /* <DEDUP_REMOVED lines=13> */
.L_x_4877:
[----:B------:R-:W2:Y:S02]  /*1660*/  LDG.E.U16 R0, [R2.64] ;  /* 0x0000002402007981 */ /* 0x000ea4000c1e1500 */
[----:B--2---:R-:W-:Y:S01]  /*1670*/  PRMT R0, RZ, 0x5410, R0 ;  /* 0x00005410ff007816 */ /* 0x004fe20000000000 */
[----:B------:R-:W-:Y:S05]  /*1680*/  BRA `(.L_x_4867) ;  /* 0x0000065000007947 */ /* 0x000fea0003800000 */
.L_x_4874:
        /* <DEDUP_REMOVED lines=11> */
.L_x_4881:
        /* <DEDUP_REMOVED lines=20> */
.L_x_4883:
[----:B------:R-:W-:Y:S05]  /*1880*/  BSYNC B0 ;  /* 0x0000000000007941 */ /* 0x000fea0003800000 */
.L_x_4882:
[----:B------:R-:W-:Y:S01]  /*1890*/  LEA R3, R0, 0x3b800000, 0x17 ;  /* 0x3b80000000037811 */ /* 0x000fe200078eb8ff */
[----:B------:R-:W-:-:S05]  /*18a0*/  IMAD.SHL.U32 R0, R2, 0x100000, RZ ;  /* 0x0010000002007824 */ /* 0x000fca00078e00ff */
[----:B------:R-:W-:Y:S01]  /*18b0*/  LOP3.LUT R0, R3, R0, R4, 0xfe, !PT ;  /* 0x0000000003007212 */ /* 0x000fe200078efe04 */
[----:B------:R-:W-:Y:S05]  /*18c0*/  BRA `(.L_x_4867) ;  /* 0x0000041000007947 */ /* 0x000fea0003800000 */
.L_x_4880:
        /* <DEDUP_REMOVED lines=20> */
.L_x_4885:
[----:B------:R-:W-:Y:S05]  /*1a10*/  BSYNC B0 ;  /* 0x0000000000007941 */ /* 0x000fea0003800000 */
.L_x_4884:
[----:B------:R-:W-:Y:S01]  /*1a20*/  LEA R3, R0, 0x37800000, 0x17 ;  /* 0x3780000000037811 */ /* 0x000fe200078eb8ff */
[----:B------:R-:W-:-:S05]  /*1a30*/  IMAD.SHL.U32 R0, R2, 0x200000, RZ ;  /* 0x0020000002007824 */ /* 0x000fca00078e00ff */
[----:B------:R-:W-:Y:S01]  /*1a40*/  LOP3.LUT R0, R3, R0, R4, 0xfe, !PT ;  /* 0x0000000003007212 */ /* 0x000fe200078efe04 */
[----:B------:R-:W-:Y:S05]  /*1a50*/  BRA `(.L_x_4867) ;  /* 0x0000028000007947 */ /* 0x000fea0003800000 */
.L_x_4879:
        /* <DEDUP_REMOVED lines=14> */
.L_x_4866:
        /* <DEDUP_REMOVED lines=21> */
.L_x_4887:
[----:B------:R-:W2:Y:S02]  /*1c90*/  LDG.E.64 R2, [R2.64] ;  /* 0x0000002402027981 */ /* 0x000ea4000c1e1b00 */
[----:B--2---:R0:W1:Y:S01]  /*1ca0*/  I2F.U64 R0, R2 ;  /* 0x0000000200007312 */ /* 0x0040620000301000 */
[----:B------:R-:W-:Y:S05]  /*1cb0*/  BRA `(.L_x_4867) ;  /* 0x0000002000007947 */ /* 0x000fea0003800000 */
.L_x_4886:
[----:B------:R-:W2:Y:S02]  /*1cc0*/  LDG.E R0, [R2.64] ;  /* 0x0000002402007981 */ /* 0x000ea4000c1e1900 */
[----:B--2---:R-:W0:Y:S02]  /*1cd0*/  I2F.U32 R0, R0 ;  /* 0x0000000000007306 */ /* 0x004e240000201000 */
.L_x_4867:
[----:B------:R-:W-:Y:S05]  /*1ce0*/  BSYNC B6 ;  /* 0x0000000000067941 */ /* 0x000fea0003800000 */
.L_x_4861:
[----:B------:R-:W2:Y:S01]  /*1cf0*/  LDC.U8 R4, c[0x0][0x378] ;  /* 0x0000de00ff047b82 */ /* 0x000ea20000000000 */
[----:B0-----:R-:W0:Y:S02]  /*1d00*/  MUFU.RCP R3, c[0x0][0x374] ;  /* 0x0000dd0000037b08 */ /* 0x001e240000001000 */
[----:B01---5:R-:W-:Y:S01]  /*1d10*/  FMUL.FTZ R3, R3, R0 ;  /* 0x0000000003037220 */ /* 0x023fe20000410000 */
[----:B--2---:R-:W-:-:S05]  /*1d20*/  PRMT R2, R4, 0x9910, RZ ;  /* 0x0000991004027816 */ /* 0x004fca00000000ff */
[----:B------:R-:W-:Y:S02]  /*1d30*/  IMAD.MOV.U32 R0, RZ, RZ, R2 ;  /* 0x000000ffff007224 */ /* 0x000fe400078e0002 */
[----:B------:R0:W1:Y:S03]  /*1d40*/  FRND.TRUNC R2, R3 ;  /* 0x0000000300027307 */ /* 0x000066000020d000 */
        /* <DEDUP_REMOVED lines=13> */
.L_x_4891:
[----:B------:R-:W0:Y:S02]  /*1e20*/  F2I.S64.TRUNC R2, R3 ;  /* 0x0000000300027311 */ /* 0x000e24000020d900 */
[----:B0-----:R0:W-:Y:S01]  /*1e30*/  STG.E.U8 [R16.64], R2 ;  /* 0x0000000210007986 */ /* 0x0011e2000c101124 */
[----:B------:R-:W-:Y:S05]  /*1e40*/  BRA `(.L_x_4893) ;  /* 0x00000d3000007947 */ /* 0x000fea0003800000 */
.L_x_4890:
        /* <DEDUP_REMOVED lines=9> */
.L_x_4895:
[----:B------:R-:W0:Y:S02]  /*1ee0*/  F2I.TRUNC.NTZ R3, R3 ;  /* 0x0000000300037305 */ /* 0x000e24000020f100 */
[----:B0-----:R0:W-:Y:S01]  /*1ef0*/  STG.E [R16.64], R3 ;  /* 0x0000000310007986 */ /* 0x0011e2000c101924 */
[----:B------:R-:W-:Y:S05]  /*1f00*/  BRA `(.L_x_4893) ;  /* 0x00000c7000007947 */ /* 0x000fea0003800000 */
.L_x_4894:
[----:B------:R-:W0:Y:S02]  /*1f10*/  F2I.TRUNC.NTZ R3, R3 ;  /* 0x0000000300037305 */ /* 0x000e24000020f100 */
[----:B0-----:R0:W-:Y:S01]  /*1f20*/  STG.E.U16 [R16.64], R3 ;  /* 0x0000000310007986 */ /* 0x0011e2000c101524 */
[----:B------:R-:W-:Y:S05]  /*1f30*/  BRA `(.L_x_4893) ;  /* 0x00000c4000007947 */ /* 0x000fea0003800000 */
.L_x_4889:
        /* <DEDUP_REMOVED lines=8> */
.L_x_4897:
[----:B------:R-:W-:-:S05]  /*1fc0*/  F2FP.PACK_AB R2, RZ, R2 ;  /* 0x00000002ff02723e */ /* 0x000fca00000000ff */
[----:B------:R0:W-:Y:S01]  /*1fd0*/  STG.E.U16 [R16.64], R2 ;  /* 0x0000000210007986 */ /* 0x0001e2000c101524 */
[----:B------:R-:W-:Y:S05]  /*1fe0*/  BRA `(.L_x_4893) ;  /* 0x00000b9000007947 */ /* 0x000fea0003800000 */
.L_x_4896:
        /* <DEDUP_REMOVED lines=9> */
.L_x_4899:
[----:B------:R-:W-:-:S04]  /*2080*/  F2FP.PACK_AB R3, RZ, R2 ;  /* 0x00000002ff03723e */ /* 0x000fc800000000ff */
[----:B------:R-:W-:-:S05]  /*2090*/  PRMT R3, R3, 0x5410, RZ ;  /* 0x0000541003037816 */ /* 0x000fca00000000ff */
[----:B------:R0:W-:Y:S01]  /*20a0*/  STG.E [R16.64], R3 ;  /* 0x0000000310007986 */ /* 0x0001e2000c101924 */
[----:B------:R-:W-:Y:S05]  /*20b0*/  BRA `(.L_x_4893) ;  /* 0x00000ac000007947 */ /* 0x000fea0003800000 */
.L_x_4898:
[----:B------:R-:W-:-:S06]  /*20c0*/  FMUL.FTZ R2, R2, 1 ;  /* 0x3f80000002027820 */ /* 0x000fcc0000410000 */
[----:B------:R-:W0:Y:S02]  /*20d0*/  F2F.F64.F32 R2, R2 ;  /* 0x0000000200027310 */ /* 0x000e240000201800 */
[----:B0-----:R0:W-:Y:S01]  /*20e0*/  STG.E.64 [R16.64], R2 ;  /* 0x0000000210007986 */ /* 0x0011e2000c101b24 */
[----:B------:R-:W-:Y:S05]  /*20f0*/  BRA `(.L_x_4893) ;  /* 0x00000a8000007947 */ /* 0x000fea0003800000 */
.L_x_4888:
        /* <DEDUP_REMOVED lines=12> */
.L_x_4902:
[----:B------:R-:W-:Y:S01]  /*21c0*/  FMUL.FTZ R4, R2, 1 ;  /* 0x3f80000002047820 */ /* 0x000fe20000410000 */
[----:B------:R-:W-:-:S05]  /*21d0*/  CS2R R6, SRZ ;  /* 0x0000000000067805 */ /* 0x000fca000001ff00 */
[----:B------:R-:W0:Y:S02]  /*21e0*/  F2F.F64.F32 R4, R4 ;  /* 0x0000000400047310 */ /* 0x000e240000201800 */
[----:B0-----:R0:W-:Y:S01]  /*21f0*/  STG.E.128 [R16.64], R4 ;  /* 0x0000000410007986 */ /* 0x0011e2000c101d24 */
[----:B------:R-:W-:Y:S05]  /*2200*/  BRA `(.L_x_4893) ;  /* 0x0000097000007947 */ /* 0x000fea0003800000 */
.L_x_4901:
        /* <DEDUP_REMOVED lines=20> */
.L_x_4906:
[----:B------:R-:W-:Y:S05]  /*2350*/  BSYNC B0 ;  /* 0x0000000000007941 */ /* 0x000fea0003800000 */
.L_x_4905:
[----:B------:R-:W-:-:S05]  /*2360*/  LOP3.LUT R5, R0, R5, RZ, 0xfc, !PT ;  /* 0x0000000500057212 */ /* 0x000fca00078efcff */
[----:B------:R0:W-:Y:S01]  /*2370*/  STG.E.U8 [R16.64], R5 ;  /* 0x0000000510007986 */ /* 0x0001e2000c101124 */
[----:B------:R-:W-:Y:S05]  /*2380*/  BRA `(.L_x_4893) ;  /* 0x000007f000007947 */ /* 0x000fea0003800000 */
.L_x_4904:
        /* <DEDUP_REMOVED lines=12> */
.L_x_4908:
[----:B------:R-:W-:Y:S01]  /*2450*/  IMAD.MOV.U32 R0, RZ, RZ, 0x7f ;  /* 0x0000007fff007424 */ /* 0x000fe200078e00ff */
[----:B------:R-:W-:-:S04]  /*2460*/  ISETP.GT.U32.AND P0, PT, R4, 0x7f800000, PT ;  /* 0x7f8000000400780c */ /* 0x000fc80003f04070 */
[----:B------:R-:W-:-:S04]  /*2470*/  SEL R0, R0, 0x7c, P0 ;  /* 0x0000007c00007807 */ /* 0x000fc80000000000 */
.L_x_4909:
[----:B------:R-:W-:Y:S05]  /*2480*/  BSYNC B0 ;  /* 0x0000000000007941 */ /* 0x000fea0003800000 */
.L_x_4907:
[----:B------:R-:W-:-:S04]  /*2490*/  LOP3.LUT R2, R2, 0x80000000, RZ, 0xc0, !PT ;  /* 0x8000000002027812 */ /* 0x000fc800078ec0ff */
[----:B------:R-:W-:-:S04]  /*24a0*/  SHF.R.U32.HI R3, RZ, 0x18, R2 ;  /* 0x00000018ff037819 */ /* 0x000fc80000011602 */
[----:B------:R-:W-:-:S05]  /*24b0*/  LOP3.LUT R3, R0, R3, RZ, 0xfc, !PT ;  /* 0x0000000300037212 */ /* 0x000fca00078efcff */
[----:B------:R0:W-:Y:S01]  /*24c0*/  STG.E.U8 [R16.64], R3 ;  /* 0x0000000310007986 */ /* 0x0001e2000c101124 */
[----:B------:R-:W-:Y:S05]  /*24d0*/  BRA `(.L_x_4893) ;  /* 0x000006a000007947 */ /* 0x000fea0003800000 */
.L_x_4903:
[----:B------:R-:W-:-:S05]  /*24e0*/  F2FP.BF16.PACK_AB R2, RZ, R2 ;  /* 0x00000002ff02723e */ /* 0x000fca00000010ff */
[----:B------:R0:W-:Y:S01]  /*24f0*/  STG.E.U16 [R16.64], R2 ;  /* 0x0000000210007986 */ /* 0x0001e2000c101524 */
[----:B------:R-:W-:Y:S05]  /*2500*/  BRA `(.L_x_4893) ;  /* 0x0000067000007947 */ /* 0x000fea0003800000 */
.L_x_4900:
        /* <DEDUP_REMOVED lines=11> */
.L_x_4912:
        /* <DEDUP_REMOVED lines=16> */
.L_x_4915:
[----:B------:R-:W-:-:S04]  /*26c0*/  LOP3.LUT R2, R2, 0x80000000, RZ, 0xc0, !PT ;  /* 0x8000000002027812 */ /* 0x000fc800078ec0ff */
[----:B------:R-:W-:-:S04]  /*26d0*/  SHF.R.U32.HI R3, RZ, 0x18, R2 ;  /* 0x00000018ff037819 */ /* 0x000fc80000011602 */
[----:B------:R-:W-:-:S04]  /*26e0*/  LOP3.LUT R0, R0, R3, RZ, 0xfc, !PT ;  /* 0x0000000300007212 */ /* 0x000fc800078efcff */
[----:B------:R-:W-:Y:S02]  /*26f0*/  PRMT R8, R0, 0x7610, R8 ;  /* 0x0000761000087816 */ /* 0x000fe40000000008 */
.L_x_4914:
[----:B------:R-:W-:Y:S05]  /*2700*/  BSYNC B0 ;  /* 0x0000000000007941 */ /* 0x000fea0003800000 */
.L_x_4913:
[----:B------:R0:W-:Y:S01]  /*2710*/  STG.E.U8 [R16.64], R8 ;  /* 0x0000000810007986 */ /* 0x0001e2000c101124 */
[----:B------:R-:W-:Y:S05]  /*2720*/  BRA `(.L_x_4893) ;  /* 0x0000045000007947 */ /* 0x000fea0003800000 */
.L_x_4911:
        /* <DEDUP_REMOVED lines=16> */
.L_x_4918:
[----:B------:R-:W-:-:S04]  /*2830*/  LOP3.LUT R2, R2, 0x80000000, RZ, 0xc0, !PT ;  /* 0x8000000002027812 */ /* 0x000fc800078ec0ff */
[----:B------:R-:W-:-:S04]  /*2840*/  SHF.R.U32.HI R3, RZ, 0x18, R2 ;  /* 0x00000018ff037819 */ /* 0x000fc80000011602 */
[----:B------:R-:W-:-:S04]  /*2850*/  LOP3.LUT R0, R0, R3, RZ, 0xfc, !PT ;  /* 0x0000000300007212 */ /* 0x000fc800078efcff */
[----:B------:R-:W-:Y:S02]  /*2860*/  PRMT R8, R0, 0x7610, R8 ;  /* 0x0000761000087816 */ /* 0x000fe40000000008 */
.L_x_4917:
[----:B------:R-:W-:Y:S05]  /*2870*/  BSYNC B0 ;  /* 0x0000000000007941 */ /* 0x000fea0003800000 */
.L_x_4916:
[----:B------:R0:W-:Y:S01]  /*2880*/  STG.E.U8 [R16.64], R8 ;  /* 0x0000000810007986 */ /* 0x0001e2000c101124 */
[----:B------:R-:W-:Y:S05]  /*2890*/  BRA `(.L_x_4893) ;  /* 0x000002e000007947 */ /* 0x000fea0003800000 */
.L_x_4910:
        /* <DEDUP_REMOVED lines=21> */
.L_x_4892:
        /* <DEDUP_REMOVED lines=20> */
.L_x_4920:
[----:B------:R-:W0:Y:S02]  /*2b30*/  F2I.U64.TRUNC R2, R3 ;  /* 0x0000000300027311 */ /* 0x000e24000020d800 */
[----:B0-----:R0:W-:Y:S01]  /*2b40*/  STG.E.64 [R16.64], R2 ;  /* 0x0000000210007986 */ /* 0x0011e2000c101b24 */
[----:B------:R-:W-:Y:S05]  /*2b50*/  BRA `(.L_x_4893) ;  /* 0x0000002000007947 */ /* 0x000fea0003800000 */
.L_x_4919:
[----:B------:R-:W0:Y:S02]  /*2b60*/  F2I.U32.TRUNC.NTZ R3, R3 ;  /* 0x0000000300037305 */ /* 0x000e24000020f000 */
[----:B0-----:R0:W-:Y:S02]  /*2b70*/  STG.E [R16.64], R3 ;  /* 0x0000000310007986 */ /* 0x0011e4000c101924 */
.L_x_4893:
[----:B------:R-:W-:-:S05]  /*2b80*/  IMAD R18, R18, 0x200, R23 ;  /* 0x0000020012127824 */ /* 0x000fca00078e0217 */
[----:B------:R-:W-:Y:S02]  /*2b90*/  IADD3 R19, R18, 0x80, RZ ;  /* 0x0000008012137810 */ /* 0x000fe40007ffe0ff */
.L_x_4859:
[----:B------:R-:W-:Y:S05]  /*2ba0*/  BSYNC B7 ;  /* 0x0000000000077941 */ /* 0x000fea0003800000 */
.L_x_4858:
[----:B------:R-:W-:Y:S01]  /*2bb0*/  ISETP.GE.AND P0, PT, R19, c[0x0][0x160], PT ;  /* 0x0000580013007a0c */ /* 0x000fe20003f06270 */
[----:B------:R-:W-:-:S12]  /*2bc0*/  BSSY B7, `(.L_x_4921) ;  /* 0x0000564000077945 */ /* 0x000fd80003800000 */
[----:B------:R-:W-:Y:S05]  /*2bd0*/  @P0 BRA `(.L_x_4922) ;  /* 0x0000562000000947 */ /* 0x000fea0003800000 */
[----:B------:R-:W-:Y:S01]  /*2be0*/  ISETP.NE.AND P0, PT, RZ, c[0x0][0x168], PT ;  /* 0x00005a00ff007a0c */ /* 0x000fe20003f05270 */
[----:B------:R-:W-:Y:S02]  /*2bf0*/  IMAD.MOV.U32 R0, RZ, RZ, RZ ;  /* 0x000000ffff007224 */ /* 0x000fe400078e00ff */
[----:B0-----:R-:W-:-:S10]  /*2c00*/  IMAD.MOV.U32 R16, RZ, RZ, RZ ;  /* 0x000000ffff107224 */ /* 0x001fd400078e00ff */
        /* <DEDUP_REMOVED lines=225> */
.L_x_4923:
        /* <DEDUP_REMOVED lines=20> */
.L_x_4928:
[----:B------:R-:W2:Y:S02]  /*3b60*/  LDG.E.U8 R0, [R2.64] ;  /* 0x0000002402007981 */ /* 0x000ea4000c1e1100 */
[----:B--2---:R-:W0:Y:S01]  /*3b70*/  I2F.U16 R0, R0 ;  /* 0x0000000000007306 */ /* 0x004e220000101000 */
[----:B------:R-:W-:Y:S05]  /*3b80*/  BRA `(.L_x_4930) ;  /* 0x00000ca000007947 */ /* 0x000fea0003800000 */
.L_x_4927:
        /* <DEDUP_REMOVED lines=9> */
.L_x_4932:
[----:B------:R-:W2:Y:S02]  /*3c20*/  LDG.E R0, [R2.64] ;  /* 0x0000002402007981 */ /* 0x000ea4000c1e1900 */
[----:B--2---:R-:W0:Y:S01]  /*3c30*/  I2F R0, R0 ;  /* 0x0000000000007306 */ /* 0x004e220000201400 */
[----:B------:R-:W-:Y:S05]  /*3c40*/  BRA `(.L_x_4930) ;  /* 0x00000be000007947 */ /* 0x000fea0003800000 */
.L_x_4931:
[----:B------:R-:W2:Y:S02]  /*3c50*/  LDG.E.U16 R0, [R2.64] ;  /* 0x0000002402007981 */ /* 0x000ea4000c1e1500 */
[----:B--2---:R-:W0:Y:S01]  /*3c60*/  I2F.S16 R0, R0 ;  /* 0x0000000000007306 */ /* 0x004e220000101400 */
[----:B------:R-:W-:Y:S05]  /*3c70*/  BRA `(.L_x_4930) ;  /* 0x00000bb000007947 */ /* 0x000fea0003800000 */
.L_x_4926:
        /* <DEDUP_REMOVED lines=8> */
.L_x_4934:
[----:B------:R-:W2:Y:S02]  /*3d00*/  LDG.E.U16 R0, [R2.64] ;  /* 0x0000002402007981 */ /* 0x000ea4000c1e1500 */
[----:B--2---:R-:W-:Y:S01]  /*3d10*/  HADD2.F32 R0, -RZ, R0.H0_H0 ;  /* 0x20000000ff007230 */ /* 0x004fe20000004100 */
[----:B------:R-:W-:Y:S05]  /*3d20*/  BRA `(.L_x_4930) ;  /* 0x00000b0000007947 */ /* 0x000fea0003800000 */
.L_x_4933:
        /* <DEDUP_REMOVED lines=8> */
.L_x_4936:
[----:B------:R-:W2:Y:S02]  /*3db0*/  LDG.E.U16 R0, [R2.64] ;  /* 0x0000002402007981 */ /* 0x000ea4000c1e1500 */
[----:B--2---:R-:W-:Y:S01]  /*3dc0*/  HADD2.F32 R0, -RZ, R0.H0_H0 ;  /* 0x20000000ff007230 */ /* 0x004fe20000004100 */
[----:B------:R-:W-:Y:S05]  /*3dd0*/  BRA `(.L_x_4930) ;  /* 0x00000a5000007947 */ /* 0x000fea0003800000 */
.L_x_4935:
[----:B------:R-:W2:Y:S02]  /*3de0*/  LDG.E.64 R2, [R2.64] ;  /* 0x0000002402027981 */ /* 0x000ea4000c1e1b00 */
[----:B--2---:R-:W0:Y:S01]  /*3df0*/  F2F.F32.F64 R0, R2 ;  /* 0x0000000200007310 */ /* 0x004e220000301000 */
[----:B------:R-:W0:-:S14]  /*3e00*/  DSETP.GEU.AND P0, PT, |R2|, c[0x2][0x0], PT ;  /* 0x008000000200762a */ /* 0x000e1c0003f0e200 */
[----:B0-----:R-:W-:Y:S01]  /*3e10*/  @!P0 FMUL R0, R0, 1.175494350822287508e-38 ;  /* 0x0080000000008820 */ /* 0x001fe20000400000 */
[----:B------:R-:W-:Y:S05]  /*3e20*/  BRA `(.L_x_4930) ;  /* 0x00000a0000007947 */ /* 0x000fea0003800000 */
.L_x_4925:
        /* <DEDUP_REMOVED lines=12> */
.L_x_4939:
[----:B------:R-:W2:Y:S02]  /*3ef0*/  LDG.E.64 R2, [R2.64] ;  /* 0x0000002402027981 */ /* 0x000ea4000c1e1b00 */
[----:B--2---:R-:W0:Y:S01]  /*3f00*/  F2F.F32.F64 R0, R2 ;  /* 0x0000000200007310 */ /* 0x004e220000301000 */
[----:B------:R-:W0:-:S14]  /*3f10*/  DSETP.GEU.AND P0, PT, |R2|, c[0x2][0x0], PT ;  /* 0x008000000200762a */ /* 0x000e1c0003f0e200 */
[----:B0-----:R-:W-:Y:S01]  /*3f20*/  @!P0 FMUL R0, R0, 1.175494350822287508e-38 ;  /* 0x0080000000008820 */ /* 0x001fe20000400000 */
[----:B------:R-:W-:Y:S05]  /*3f30*/  BRA `(.L_x_4930) ;  /* 0x000008f000007947 */ /* 0x000fea0003800000 */
.L_x_4938:
        /* <DEDUP_REMOVED lines=26> */
.L_x_4941:
        /* <DEDUP_REMOVED lines=13> */
.L_x_4940:
[----:B------:R-:W2:Y:S02]  /*41b0*/  LDG.E.U16 R0, [R2.64] ;  /* 0x0000002402007981 */ /* 0x000ea4000c1e1500 */
[----:B--2---:R-:W-:Y:S01]  /*41c0*/  PRMT R0, RZ, 0x5410, R0 ;  /* 0x00005410ff007816 */ /* 0x004fe20000000000 */
[----:B------:R-:W-:Y:S05]  /*41d0*/  BRA `(.L_x_4930) ;  /* 0x0000065000007947 */ /* 0x000fea0003800000 */
.L_x_4937:
        /* <DEDUP_REMOVED lines=11> */
.L_x_4944:
        /* <DEDUP_REMOVED lines=20> */
.L_x_4946:
[----:B------:R-:W-:Y:S05]  /*43d0*/  BSYNC B0 ;  /* 0x0000000000007941 */ /* 0x000fea0003800000 */
.L_x_4945:
[----:B------:R-:W-:Y:S01]  /*43e0*/  LEA R3, R0, 0x3b800000, 0x17 ;  /* 0x3b80000000037811 */ /* 0x000fe200078eb8ff */
[----:B------:R-:W-:-:S05]  /*43f0*/  IMAD.SHL.U32 R0, R2, 0x100000, RZ ;  /* 0x0010000002007824 */ /* 0x000fca00078e00ff */
[----:B------:R-:W-:Y:S01]  /*4400*/  LOP3.LUT R0, R3, R0, R4, 0xfe, !PT ;  /* 0x0000000003007212 */ /* 0x000fe200078efe04 */
[----:B------:R-:W-:Y:S05]  /*4410*/  BRA `(.L_x_4930) ;  /* 0x0000041000007947 */ /* 0x000fea0003800000 */
.L_x_4943:
        /* <DEDUP_REMOVED lines=20> */
.L_x_4948:
[----:B------:R-:W-:Y:S05]  /*4560*/  BSYNC B0 ;  /* 0x0000000000007941 */ /* 0x000fea0003800000 */
.L_x_4947:
[----:B------:R-:W-:Y:S01]  /*4570*/  LEA R3, R0, 0x37800000, 0x17 ;  /* 0x3780000000037811 */ /* 0x000fe200078eb8ff */
[----:B------:R-:W-:-:S05]  /*4580*/  IMAD.SHL.U32 R0, R2, 0x200000, RZ ;  /* 0x0020000002007824 */ /* 0x000fca00078e00ff */
[----:B------:R-:W-:Y:S01]  /*4590*/  LOP3.LUT R0, R3, R0, R4, 0xfe, !PT ;  /* 0x0000000003007212 */ /* 0x000fe200078efe04 */
[----:B------:R-:W-:Y:S05]  /*45a0*/  BRA `(.L_x_4930) ;  /* 0x0000028000007947 */ /* 0x000fea0003800000 */
.L_x_4942:
        /* <DEDUP_REMOVED lines=14> */
.L_x_4929:
        /* <DEDUP_REMOVED lines=21> */
.L_x_4950:
[----:B------:R-:W2:Y:S02]  /*47e0*/  LDG.E.64 R2, [R2.64] ;  /* 0x0000002402027981 */ /* 0x000ea4000c1e1b00 */
[----:B--2---:R0:W1:Y:S01]  /*47f0*/  I2F.U64 R0, R2 ;  /* 0x0000000200007312 */ /* 0x0040620000301000 */
[----:B------:R-:W-:Y:S05]  /*4800*/  BRA `(.L_x_4930) ;  /* 0x0000002000007947 */ /* 0x000fea0003800000 */
.L_x_4949:
[----:B------:R-:W2:Y:S02]  /*4810*/  LDG.E R0, [R2.64] ;  /* 0x0000002402007981 */ /* 0x000ea4000c1e1900 */
[----:B--2---:R-:W0:Y:S02]  /*4820*/  I2F.U32 R0, R0 ;  /* 0x0000000000007306 */ /* 0x004e240000201000 */
.L_x_4930:
[----:B------:R-:W-:Y:S05]  /*4830*/  BSYNC B6 ;  /* 0x0000000000067941 */ /* 0x000fea0003800000 */
.L_x_4924:
        /* <DEDUP_REMOVED lines=19> */
.L_x_4954:
[----:B------:R-:W0:Y:S02]  /*4970*/  F2I.S64.TRUNC R2, R3 ;  /* 0x0000000300027311 */ /* 0x000e24000020d900 */
[----:B0-----:R0:W-:Y:S01]  /*4980*/  STG.E.U8 [R16.64], R2 ;  /* 0x0000000210007986 */ /* 0x0011e2000c101124 */
[----:B------:R-:W-:Y:S05]  /*4990*/  BRA `(.L_x_4956) ;  /* 0x00000d3000007947 */ /* 0x000fea0003800000 */
.L_x_4953:
        /* <DEDUP_REMOVED lines=9> */
.L_x_4958:
[----:B------:R-:W0:Y:S02]  /*4a30*/  F2I.TRUNC.NTZ R3, R3 ;  /* 0x0000000300037305 */ /* 0x000e24000020f100 */
[----:B0-----:R0:W-:Y:S01]  /*4a40*/  STG.E [R16.64], R3 ;  /* 0x0000000310007986 */ /* 0x0011e2000c101924 */
[----:B------:R-:W-:Y:S05]  /*4a50*/  BRA `(.L_x_4956) ;  /* 0x00000c7000007947 */ /* 0x000fea0003800000 */
.L_x_4957:
[----:B------:R-:W0:Y:S02]  /*4a60*/  F2I.TRUNC.NTZ R3, R3 ;  /* 0x0000000300037305 */ /* 0x000e24000020f100 */
[----:B0-----:R0:W-:Y:S01]  /*4a70*/  STG.E.U16 [R16.64], R3 ;  /* 0x0000000310007986 */ /* 0x0011e2000c101524 */
[----:B------:R-:W-:Y:S05]  /*4a80*/  BRA `(.L_x_4956) ;  /* 0x00000c4000007947 */ /* 0x000fea0003800000 */
.L_x_4952:
        /* <DEDUP_REMOVED lines=8> */
.L_x_4960:
[----:B------:R-:W-:-:S05]  /*4b10*/  F2FP.PACK_AB R2, RZ, R2 ;  /* 0x00000002ff02723e */ /* 0x000fca00000000ff */
[----:B------:R0:W-:Y:S01]  /*4b20*/  STG.E.U16 [R16.64], R2 ;  /* 0x0000000210007986 */ /* 0x0001e2000c101524 */
[----:B------:R-:W-:Y:S05]  /*4b30*/  BRA `(.L_x_4956) ;  /* 0x00000b9000007947 */ /* 0x000fea0003800000 */
.L_x_4959:
        /* <DEDUP_REMOVED lines=9> */
.L_x_4962:
[----:B------:R-:W-:-:S04]  /*4bd0*/  F2FP.PACK_AB R3, RZ, R2 ;  /* 0x00000002ff03723e */ /* 0x000fc800000000ff */
[----:B------:R-:W-:-:S05]  /*4be0*/  PRMT R3, R3, 0x5410, RZ ;  /* 0x0000541003037816 */ /* 0x000fca00000000ff */
[----:B------:R0:W-:Y:S01]  /*4bf0*/  STG.E [R16.64], R3 ;  /* 0x0000000310007986 */ /* 0x0001e2000c101924 */
[----:B------:R-:W-:Y:S05]  /*4c00*/  BRA `(.L_x_4956) ;  /* 0x00000ac000007947 */ /* 0x000fea0003800000 */
.L_x_4961:
[----:B------:R-:W-:-:S06]  /*4c10*/  FMUL.FTZ R2, R2, 1 ;  /* 0x3f80000002027820 */ /* 0x000fcc0000410000 */
[----:B------:R-:W0:Y:S02]  /*4c20*/  F2F.F64.F32 R2, R2 ;  /* 0x0000000200027310 */ /* 0x000e240000201800 */
[----:B0-----:R0:W-:Y:S01]  /*4c30*/  STG.E.64 [R16.64], R2 ;  /* 0x0000000210007986 */ /* 0x0011e2000c101b24 */
[----:B------:R-:W-:Y:S05]  /*4c40*/  BRA `(.L_x_4956) ;  /* 0x00000a8000007947 */ /* 0x000fea0003800000 */
.L_x_4951:
        /* <DEDUP_REMOVED lines=12> */
.L_x_4965:
[----:B------:R-:W-:Y:S01]  /*4d10*/  FMUL.FTZ R4, R2, 1 ;  /* 0x3f80000002047820 */ /* 0x000fe20000410000 */
[----:B------:R-:W-:-:S05]  /*4d20*/  CS2R R6, SRZ ;  /* 0x0000000000067805 */ /* 0x000fca000001ff00 */
[----:B------:R-:W0:Y:S02]  /*4d30*/  F2F.F64.F32 R4, R4 ;  /* 0x0000000400047310 */ /* 0x000e240000201800 */
[----:B0-----:R0:W-:Y:S01]  /*4d40*/  STG.E.128 [R16.64], R4 ;  /* 0x0000000410007986 */ /* 0x0011e2000c101d24 */
[----:B------:R-:W-:Y:S05]  /*4d50*/  BRA `(.L_x_4956) ;  /* 0x0000097000007947 */ /* 0x000fea0003800000 */
.L_x_4964:
        /* <DEDUP_REMOVED lines=20> */
.L_x_4969:
[----:B------:R-:W-:Y:S05]  /*4ea0*/  BSYNC B0 ;  /* 0x0000000000007941 */ /* 0x000fea0003800000 */
.L_x_4968:
[----:B------:R-:W-:-:S05]  /*4eb0*/  LOP3.LUT R5, R0, R5, RZ, 0xfc, !PT ;  /* 0x0000000500057212 */ /* 0x000fca00078efcff */
[----:B------:R0:W-:Y:S01]  /*4ec0*/  STG.E.U8 [R16.64], R5 ;  /* 0x0000000510007986 */ /* 0x0001e2000c101124 */
[----:B------:R-:W-:Y:S05]  /*4ed0*/  BRA `(.L_x_4956) ;  /* 0x000007f000007947 */ /* 0x000fea0003800000 */
.L_x_4967:
        /* <DEDUP_REMOVED lines=12> */
.L_x_4971:
[----:B------:R-:W-:Y:S01]  /*4fa0*/  IMAD.MOV.U32 R0, RZ, RZ, 0x7f ;  /* 0x0000007fff007424 */ /* 0x000fe200078e00ff */
[----:B------:R-:W-:-:S04]  /*4fb0*/  ISETP.GT.U32.AND P0, PT, R4, 0x7f800000, PT ;  /* 0x7f8000000400780c */ /* 0x000fc80003f04070 */
[----:B------:R-:W-:-:S04]  /*4fc0*/  SEL R0, R0, 0x7c, P0 ;  /* 0x0000007c00007807 */ /* 0x000fc80000000000 */
.L_x_4972:
[----:B------:R-:W-:Y:S05]  /*4fd0*/  BSYNC B0 ;  /* 0x0000000000007941 */ /* 0x000fea0003800000 */
.L_x_4970:
[----:B------:R-:W-:-:S04]  /*4fe0*/  LOP3.LUT R2, R2, 0x80000000, RZ, 0xc0, !PT ;  /* 0x8000000002027812 */ /* 0x000fc800078ec0ff */
[----:B------:R-:W-:-:S04]  /*4ff0*/  SHF.R.U32.HI R3, RZ, 0x18, R2 ;  /* 0x00000018ff037819 */ /* 0x000fc80000011602 */
[----:B------:R-:W-:-:S05]  /*5000*/  LOP3.LUT R3, R0, R3, RZ, 0xfc, !PT ;  /* 0x0000000300037212 */ /* 0x000fca00078efcff */
[----:B------:R0:W-:Y:S01]  /*5010*/  STG.E.U8 [R16.64], R3 ;  /* 0x0000000310007986 */ /* 0x0001e2000c101124 */
[----:B------:R-:W-:Y:S05]  /*5020*/  BRA `(.L_x_4956) ;  /* 0x000006a000007947 */ /* 0x000fea0003800000 */
.L_x_4966:
[----:B------:R-:W-:-:S05]  /*5030*/  F2FP.BF16.PACK_AB R2, RZ, R2 ;  /* 0x00000002ff02723e */ /* 0x000fca00000010ff */
[----:B------:R0:W-:Y:S01]  /*5040*/  STG.E.U16 [R16.64], R2 ;  /* 0x0000000210007986 */ /* 0x0001e2000c101524 */
[----:B------:R-:W-:Y:S05]  /*5050*/  BRA `(.L_x_4956) ;  /* 0x0000067000007947 */ /* 0x000fea0003800000 */
.L_x_4963:
        /* <DEDUP_REMOVED lines=11> */
.L_x_4975:
        /* <DEDUP_REMOVED lines=16> */
.L_x_4978:
[----:B------:R-:W-:-:S04]  /*5210*/  LOP3.LUT R2, R2, 0x80000000, RZ, 0xc0, !PT ;  /* 0x8000000002027812 */ /* 0x000fc800078ec0ff */
[----:B------:R-:W-:-:S04]  /*5220*/  SHF.R.U32.HI R3, RZ, 0x18, R2 ;  /* 0x00000018ff037819 */ /* 0x000fc80000011602 */
[----:B------:R-:W-:-:S04]  /*5230*/  LOP3.LUT R0, R0, R3, RZ, 0xfc, !PT ;  /* 0x0000000300007212 */ /* 0x000fc800078efcff */
[----:B------:R-:W-:Y:S02]  /*5240*/  PRMT R8, R0, 0x7610, R8 ;  /* 0x0000761000087816 */ /* 0x000fe40000000008 */
.L_x_4977:
[----:B------:R-:W-:Y:S05]  /*5250*/  BSYNC B0 ;  /* 0x0000000000007941 */ /* 0x000fea0003800000 */
.L_x_4976:
[----:B------:R0:W-:Y:S01]  /*5260*/  STG.E.U8 [R16.64], R8 ;  /* 0x0000000810007986 */ /* 0x0001e2000c101124 */
[----:B------:R-:W-:Y:S05]  /*5270*/  BRA `(.L_x_4956) ;  /* 0x0000045000007947 */ /* 0x000fea0003800000 */
.L_x_4974:
        /* <DEDUP_REMOVED lines=16> */
.L_x_4981:
[----:B------:R-:W-:-:S04]  /*5380*/  LOP3.LUT R2, R2, 0x80000000, RZ, 0xc0, !PT ;  /* 0x8000000002027812 */ /* 0x000fc800078ec0ff */
[----:B------:R-:W-:-:S04]  /*5390*/  SHF.R.U32.HI R3, RZ, 0x18, R2 ;  /* 0x00000018ff037819 */ /* 0x000fc80000011602 */
[----:B------:R-:W-:-:S04]  /*53a0*/  LOP3.LUT R0, R0, R3, RZ, 0xfc, !PT ;  /* 0x0000000300007212 */ /* 0x000fc800078efcff */
[----:B------:R-:W-:Y:S02]  /*53b0*/  PRMT R8, R0, 0x7610, R8 ;  /* 0x0000761000087816 */ /* 0x000fe40000000008 */
.L_x_4980:
[----:B------:R-:W-:Y:S05]  /*53c0*/  BSYNC B0 ;  /* 0x0000000000007941 */ /* 0x000fea0003800000 */
.L_x_4979:
[----:B------:R0:W-:Y:S01]  /*53d0*/  STG.E.U8 [R16.64], R8 ;  /* 0x0000000810007986 */ /* 0x0001e2000c101124 */
[----:B------:R-:W-:Y:S05]  /*53e0*/  BRA `(.L_x_4956) ;  /* 0x000002e000007947 */ /* 0x000fea0003800000 */
.L_x_4973:
        /* <DEDUP_REMOVED lines=21> */
.L_x_4955:
        /* <DEDUP_REMOVED lines=20> */
.L_x_4983:
[----:B------:R-:W0:Y:S02]  /*5680*/  F2I.U64.TRUNC R2, R3 ;  /* 0x0000000300027311 */ /* 0x000e24000020d800 */
[----:B0-----:R0:W-:Y:S01]  /*5690*/  STG.E.64 [R16.64], R2 ;  /* 0x0000000210007986 */ /* 0x0011e2000c101b24 */
[----:B------:R-:W-:Y:S05]  /*56a0*/  BRA `(.L_x_4956) ;  /* 0x0000002000007947 */ /* 0x000fea0003800000 */
.L_x_4982:
[----:B------:R-:W0:Y:S02]  /*56b0*/  F2I.U32.TRUNC.NTZ R3, R3 ;  /* 0x0000000300037305 */ /* 0x000e24000020f000 */
[----:B0-----:R0:W-:Y:S02]  /*56c0*/  STG.E [R16.64], R3 ;  /* 0x0000000310007986 */ /* 0x0011e4000c101924 */
.L_x_4956:
[----:B------:R-:W-:-:S04]  /*56d0*/  IADD3 R19, R19, 0x80, RZ ;  /* 0x0000008013137810 */ /* 0x000fc80007ffe0ff */
[----:B------:R-:W-:-:S13]  /*56e0*/  ISETP.GE.AND P0, PT, R19, c[0x0][0x160], PT ;  /* 0x0000580013007a0c */ /* 0x000fda0003f06270 */
        /* <DEDUP_REMOVED lines=229> */
.L_x_4984:
        /* <DEDUP_REMOVED lines=20> */
.L_x_4989:
[----:B------:R-:W2:Y:S02]  /*6680*/  LDG.E.U8 R0, [R2.64] ;  /* 0x0000002402007981 */ /* 0x000ea4000c1e1100 */
[----:B--2---:R-:W0:Y:S01]  /*6690*/  I2F.U16 R0, R0 ;  /* 0x0000000000007306 */ /* 0x004e220000101000 */
[----:B------:R-:W-:Y:S05]  /*66a0*/  BRA `(.L_x_4991) ;  /* 0x00000ca000007947 */ /* 0x000fea0003800000 */
.L_x_4988:
        /* <DEDUP_REMOVED lines=9> */
.L_x_4993:
[----:B------:R-:W2:Y:S02]  /*6740*/  LDG.E R0, [R2.64] ;  /* 0x0000002402007981 */ /* 0x000ea4000c1e1900 */
[----:B--2---:R-:W0:Y:S01]  /*6750*/  I2F R0, R0 ;  /* 0x0000000000007306 */ /* 0x004e220000201400 */
[----:B------:R-:W-:Y:S05]  /*6760*/  BRA `(.L_x_4991) ;  /* 0x00000be000007947 */ /* 0x000fea0003800000 */
.L_x_4992:
[----:B------:R-:W2:Y:S02]  /*6770*/  LDG.E.U16 R0, [R2.64] ;  /* 0x0000002402007981 */ /* 0x000ea4000c1e1500 */
[----:B--2---:R-:W0:Y:S01]  /*6780*/  I2F.S16 R0, R0 ;  /* 0x0000000000007306 */ /* 0x004e220000101400 */
[----:B------:R-:W-:Y:S05]  /*6790*/  BRA `(.L_x_4991) ;  /* 0x00000bb000007947 */ /* 0x000fea0003800000 */
.L_x_4987:
        /* <DEDUP_REMOVED lines=8> */
.L_x_4995:
[----:B------:R-:W2:Y:S02]  /*6820*/  LDG.E.U16 R0, [R2.64] ;  /* 0x0000002402007981 */ /* 0x000ea4000c1e1500 */
[----:B--2---:R-:W-:Y:S01]  /*6830*/  HADD2.F32 R0, -RZ, R0.H0_H0 ;  /* 0x20000000ff007230 */ /* 0x004fe20000004100 */
[----:B------:R-:W-:Y:S05]  /*6840*/  BRA `(.L_x_4991) ;  /* 0x00000b0000007947 */ /* 0x000fea0003800000 */
.L_x_4994:
        /* <DEDUP_REMOVED lines=8> */
.L_x_4997:
[----:B------:R-:W2:Y:S02]  /*68d0*/  LDG.E.U16 R0, [R2.64] ;  /* 0x0000002402007981 */ /* 0x000ea4000c1e1500 */
[----:B--2---:R-:W-:Y:S01]  /*68e0*/  HADD2.F32 R0, -RZ, R0.H0_H0 ;  /* 0x20000000ff007230 */ /* 0x004fe20000004100 */
[----:B------:R-:W-:Y:S05]  /*68f0*/  BRA `(.L_x_4991) ;  /* 0x00000a5000007947 */ /* 0x000fea0003800000 */
.L_x_4996:
[----:B------:R-:W2:Y:S02]  /*6900*/  LDG.E.64 R2, [R2.64] ;  /* 0x0000002402027981 */ /* 0x000ea4000c1e1b00 */
[----:B--2---:R-:W0:Y:S01]  /*6910*/  F2F.F32.F64 R0, R2 ;  /* 0x0000000200007310 */ /* 0x004e220000301000 */
[----:B------:R-:W0:-:S14]  /*6920*/  DSETP.GEU.AND P0, PT, |R2|, c[0x2][0x0], PT ;  /* 0x008000000200762a */ /* 0x000e1c0003f0e200 */
[----:B0-----:R-:W-:Y:S01]  /*6930*/  @!P0 FMUL R0, R0, 1.175494350822287508e-38 ;  /* 0x0080000000008820 */ /* 0x001fe20000400000 */
[----:B------:R-:W-:Y:S05]  /*6940*/  BRA `(.L_x_4991) ;  /* 0x00000a0000007947 */ /* 0x000fea0003800000 */
.L_x_4986:
        /* <DEDUP_REMOVED lines=12> */
.L_x_5000:
[----:B------:R-:W2:Y:S02]  /*6a10*/  LDG.E.64 R2, [R2.64] ;  /* 0x0000002402027981 */ /* 0x000ea4000c1e1b00 */
[----:B--2---:R-:W0:Y:S01]  /*6a20*/  F2F.F32.F64 R0, R2 ;  /* 0x0000000200007310 */ /* 0x004e220000301000 */
[----:B------:R-:W0:-:S14]  /*6a30*/  DSETP.GEU.AND P0, PT, |R2|, c[0x2][0x0], PT ;  /* 0x008000000200762a */ /* 0x000e1c0003f0e200 */
[----:B0-----:R-:W-:Y:S01]  /*6a40*/  @!P0 FMUL R0, R0, 1.175494350822287508e-38 ;  /* 0x0080000000008820 */ /* 0x001fe20000400000 */
[----:B------:R-:W-:Y:S05]  /*6a50*/  BRA `(.L_x_4991) ;  /* 0x000008f000007947 */ /* 0x000fea0003800000 */
.L_x_4999:
        /* <DEDUP_REMOVED lines=26> */
.L_x_5002:
        /* <DEDUP_REMOVED lines=13> */
.L_x_5001:
[----:B------:R-:W2:Y:S02]  /*6cd0*/  LDG.E.U16 R0, [R2.64] ;  /* 0x0000002402007981 */ /* 0x000ea4000c1e1500 */
[----:B--2---:R-:W-:Y:S01]  /*6ce0*/  PRMT R0, RZ, 0x5410, R0 ;  /* 0x00005410ff007816 */ /* 0x004fe20000000000 */
[----:B------:R-:W-:Y:S05]  /*6cf0*/  BRA `(.L_x_4991) ;  /* 0x0000065000007947 */ /* 0x000fea0003800000 */
.L_x_4998:
        /* <DEDUP_REMOVED lines=11> */
.L_x_5005:
        /* <DEDUP_REMOVED lines=20> */
.L_x_5007:
[----:B------:R-:W-:Y:S05]  /*6ef0*/  BSYNC B0 ;  /* 0x0000000000007941 */ /* 0x000fea0003800000 */
.L_x_5006:
[----:B------:R-:W-:Y:S01]  /*6f00*/  LEA R3, R0, 0x3b800000, 0x17 ;  /* 0x3b80000000037811 */ /* 0x000fe200078eb8ff */
[----:B------:R-:W-:-:S05]  /*6f10*/  IMAD.SHL.U32 R0, R2, 0x100000, RZ ;  /* 0x0010000002007824 */ /* 0x000fca00078e00ff */
[----:B------:R-:W-:Y:S01]  /*6f20*/  LOP3.LUT R0, R3, R0, R4, 0xfe, !PT ;  /* 0x0000000003007212 */ /* 0x000fe200078efe04 */
[----:B------:R-:W-:Y:S05]  /*6f30*/  BRA `(.L_x_4991) ;  /* 0x0000041000007947 */ /* 0x000fea0003800000 */
.L_x_5004:
        /* <DEDUP_REMOVED lines=20> */
.L_x_5009:
[----:B------:R-:W-:Y:S05]  /*7080*/  BSYNC B0 ;  /* 0x0000000000007941 */ /* 0x000fea0003800000 */
.L_x_5008:
[----:B------:R-:W-:Y:S01]  /*7090*/  LEA R3, R0, 0x37800000, 0x17 ;  /* 0x3780000000037811 */ /* 0x000fe200078eb8ff */
[----:B------:R-:W-:-:S05]  /*70a0*/  IMAD.SHL.U32 R0, R2, 0x200000, RZ ;  /* 0x0020000002007824 */ /* 0x000fca00078e00ff */
[----:B------:R-:W-:Y:S01]  /*70b0*/  LOP3.LUT R0, R3, R0, R4, 0xfe, !PT ;  /* 0x0000000003007212 */ /* 0x000fe200078efe04 */
[----:B------:R-:W-:Y:S05]  /*70c0*/  BRA `(.L_x_4991) ;  /* 0x0000028000007947 */ /* 0x000fea0003800000 */
.L_x_5003:
        /* <DEDUP_REMOVED lines=14> */
.L_x_4990:
        /* <DEDUP_REMOVED lines=21> */
.L_x_5011:
[----:B------:R-:W2:Y:S02]  /*7300*/  LDG.E.64 R2, [R2.64] ;  /* 0x0000002402027981 */ /* 0x000ea4000c1e1b00 */
[----:B--2---:R0:W1:Y:S01]  /*7310*/  I2F.U64 R0, R2 ;  /* 0x0000000200007312 */ /* 0x0040620000301000 */
[----:B------:R-:W-:Y:S05]  /*7320*/  BRA `(.L_x_4991) ;  /* 0x0000002000007947 */ /* 0x000fea0003800000 */
.L_x_5010:
[----:B------:R-:W2:Y:S02]  /*7330*/  LDG.E R0, [R2.64] ;  /* 0x0000002402007981 */ /* 0x000ea4000c1e1900 */
[----:B--2---:R-:W0:Y:S02]  /*7340*/  I2F.U32 R0, R0 ;  /* 0x0000000000007306 */ /* 0x004e240000201000 */
.L_x_4991:
[----:B------:R-:W-:Y:S05]  /*7350*/  BSYNC B6 ;  /* 0x0000000000067941 */ /* 0x000fea0003800000 */
.L_x_4985:
        /* <DEDUP_REMOVED lines=19> */
.L_x_5015:
[----:B------:R-:W0:Y:S02]  /*7490*/  F2I.S64.TRUNC R2, R3 ;  /* 0x0000000300027311 */ /* 0x000e24000020d900 */
[----:B0-----:R0:W-:Y:S01]  /*74a0*/  STG.E.U8 [R16.64], R2 ;  /* 0x0000000210007986 */ /* 0x0011e2000c101124 */
[----:B------:R-:W-:Y:S05]  /*74b0*/  BRA `(.L_x_5017) ;  /* 0x00000d3000007947 */ /* 0x000fea0003800000 */
.L_x_5014:
        /* <DEDUP_REMOVED lines=9> */
.L_x_5019:
[----:B------:R-:W0:Y:S02]  /*7550*/  F2I.TRUNC.NTZ R3, R3 ;  /* 0x0000000300037305 */ /* 0x000e24000020f100 */
[----:B0-----:R0:W-:Y:S01]  /*7560*/  STG.E [R16.64], R3 ;  /* 0x0000000310007986 */ /* 0x0011e2000c101924 */
[----:B------:R-:W-:Y:S05]  /*7570*/  BRA `(.L_x_5017) ;  /* 0x00000c7000007947 */ /* 0x000fea0003800000 */
.L_x_5018:
[----:B------:R-:W0:Y:S02]  /*7580*/  F2I.TRUNC.NTZ R3, R3 ;  /* 0x0000000300037305 */ /* 0x000e24000020f100 */
[----:B0-----:R0:W-:Y:S01]  /*7590*/  STG.E.U16 [R16.64], R3 ;  /* 0x0000000310007986 */ /* 0x0011e2000c101524 */
[----:B------:R-:W-:Y:S05]  /*75a0*/  BRA `(.L_x_5017) ;  /* 0x00000c4000007947 */ /* 0x000fea0003800000 */
.L_x_5013:
        /* <DEDUP_REMOVED lines=8> */
.L_x_5021:
[----:B------:R-:W-:-:S05]  /*7630*/  F2FP.PACK_AB R2, RZ, R2 ;  /* 0x00000002ff02723e */ /* 0x000fca00000000ff */
[----:B------:R0:W-:Y:S01]  /*7640*/  STG.E.U16 [R16.64], R2 ;  /* 0x0000000210007986 */ /* 0x0001e2000c101524 */
[----:B------:R-:W-:Y:S05]  /*7650*/  BRA `(.L_x_5017) ;  /* 0x00000b9000007947 */ /* 0x000fea0003800000 */
.L_x_5020:
        /* <DEDUP_REMOVED lines=9> */
.L_x_5023:
[----:B------:R-:W-:-:S04]  /*76f0*/  F2FP.PACK_AB R3, RZ, R2 ;  /* 0x00000002ff03723e */ /* 0x000fc800000000ff */
[----:B------:R-:W-:-:S05]  /*7700*/  PRMT R3, R3, 0x5410, RZ ;  /* 0x0000541003037816 */ /* 0x000fca00000000ff */
[----:B------:R0:W-:Y:S01]  /*7710*/  STG.E [R16.64], R3 ;  /* 0x0000000310007986 */ /* 0x0001e2000c101924 */
[----:B------:R-:W-:Y:S05]  /*7720*/  BRA `(.L_x_5017) ;  /* 0x00000ac000007947 */ /* 0x000fea0003800000 */
.L_x_5022:
[----:B------:R-:W-:-:S06]  /*7730*/  FMUL.FTZ R2, R2, 1 ;  /* 0x3f80000002027820 */ /* 0x000fcc0000410000 */
[----:B------:R-:W0:Y:S02]  /*7740*/  F2F.F64.F32 R2, R2 ;  /* 0x0000000200027310 */ /* 0x000e240000201800 */
[----:B0-----:R0:W-:Y:S01]  /*7750*/  STG.E.64 [R16.64], R2 ;  /* 0x0000000210007986 */ /* 0x0011e2000c101b24 */
[----:B------:R-:W-:Y:S05]  /*7760*/  BRA `(.L_x_5017) ;  /* 0x00000a8000007947 */ /* 0x000fea0003800000 */
.L_x_5012:
        /* <DEDUP_REMOVED lines=12> */
.L_x_5026:
[----:B------:R-:W-:Y:S01]  /*7830*/  FMUL.FTZ R4, R2, 1 ;  /* 0x3f80000002047820 */ /* 0x000fe20000410000 */
[----:B------:R-:W-:-:S05]  /*7840*/  CS2R R6, SRZ ;  /* 0x0000000000067805 */ /* 0x000fca000001ff00 */
[----:B------:R-:W0:Y:S02]  /*7850*/  F2F.F64.F32 R4, R4 ;  /* 0x0000000400047310 */ /* 0x000e240000201800 */
[----:B0-----:R0:W-:Y:S01]  /*7860*/  STG.E.128 [R16.64], R4 ;  /* 0x0000000410007986 */ /* 0x0011e2000c101d24 */
[----:B------:R-:W-:Y:S05]  /*7870*/  BRA `(.L_x_5017) ;  /* 0x0000097000007947 */ /* 0x000fea0003800000 */
.L_x_5025:
        /* <DEDUP_REMOVED lines=20> */
.L_x_5030:
[----:B------:R-:W-:Y:S05]  /*79c0*/  BSYNC B0 ;  /* 0x0000000000007941 */ /* 0x000fea0003800000 */
.L_x_5029:
[----:B------:R-:W-:-:S05]  /*79d0*/  LOP3.LUT R5, R0, R5, RZ, 0xfc, !PT ;  /* 0x0000000500057212 */ /* 0x000fca00078efcff */
[----:B------:R0:W-:Y:S01]  /*79e0*/  STG.E.U8 [R16.64], R5 ;  /* 0x0000000510007986 */ /* 0x0001e2000c101124 */
[----:B------:R-:W-:Y:S05]  /*79f0*/  BRA `(.L_x_5017) ;  /* 0x000007f000007947 */ /* 0x000fea0003800000 */
.L_x_5028:
        /* <DEDUP_REMOVED lines=12> */
.L_x_5032:
[----:B------:R-:W-:Y:S01]  /*7ac0*/  IMAD.MOV.U32 R0, RZ, RZ, 0x7f ;  /* 0x0000007fff007424 */ /* 0x000fe200078e00ff */
[----:B------:R-:W-:-:S04]  /*7ad0*/  ISETP.GT.U32.AND P0, PT, R4, 0x7f800000, PT ;  /* 0x7f8000000400780c */ /* 0x000fc80003f04070 */
[----:B------:R-:W-:-:S04]  /*7ae0*/  SEL R0, R0, 0x7c, P0 ;  /* 0x0000007c00007807 */ /* 0x000fc80000000000 */
.L_x_5033:
[----:B------:R-:W-:Y:S05]  /*7af0*/  BSYNC B0 ;  /* 0x0000000000007941 */ /* 0x000fea0003800000 */
.L_x_5031:
[----:B------:R-:W-:-:S04]  /*7b00*/  LOP3.LUT R2, R2, 0x80000000, RZ, 0xc0, !PT ;  /* 0x8000000002027812 */ /* 0x000fc800078ec0ff */
[----:B------:R-:W-:-:S04]  /*7b10*/  SHF.R.U32.HI R3, RZ, 0x18, R2 ;  /* 0x00000018ff037819 */ /* 0x000fc80000011602 */
[----:B------:R-:W-:-:S05]  /*7b20*/  LOP3.LUT R3, R0, R3, RZ, 0xfc, !PT ;  /* 0x0000000300037212 */ /* 0x000fca00078efcff */
[----:B------:R0:W-:Y:S01]  /*7b30*/  STG.E.U8 [R16.64], R3 ;  /* 0x0000000310007986 */ /* 0x0001e2000c101124 */
[----:B------:R-:W-:Y:S05]  /*7b40*/  BRA `(.L_x_5017) ;  /* 0x000006a000007947 */ /* 0x000fea0003800000 */
.L_x_5027:
[----:B------:R-:W-:-:S05]  /*7b50*/  F2FP.BF16.PACK_AB R2, RZ, R2 ;  /* 0x00000002ff02723e */ /* 0x000fca00000010ff */
[----:B------:R0:W-:Y:S01]  /*7b60*/  STG.E.U16 [R16.64], R2 ;  /* 0x0000000210007986 */ /* 0x0001e2000c101524 */
[----:B------:R-:W-:Y:S05]  /*7b70*/  BRA `(.L_x_5017) ;  /* 0x0000067000007947 */ /* 0x000fea0003800000 */
.L_x_5024:
        /* <DEDUP_REMOVED lines=11> */
.L_x_5036:
        /* <DEDUP_REMOVED lines=16> */
.L_x_5039:
[----:B------:R-:W-:-:S04]  /*7d30*/  LOP3.LUT R2, R2, 0x80000000, RZ, 0xc0, !PT ;  /* 0x8000000002027812 */ /* 0x000fc800078ec0ff */
[----:B------:R-:W-:-:S04]  /*7d40*/  SHF.R.U32.HI R3, RZ, 0x18, R2 ;  /* 0x00000018ff037819 */ /* 0x000fc80000011602 */
[----:B------:R-:W-:-:S04]  /*7d50*/  LOP3.LUT R0, R0, R3, RZ, 0xfc, !PT ;  /* 0x0000000300007212 */ /* 0x000fc800078efcff */
[----:B------:R-:W-:Y:S02]  /*7d60*/  PRMT R8, R0, 0x7610, R8 ;  /* 0x0000761000087816 */ /* 0x000fe40000000008 */
.L_x_5038:
[----:B------:R-:W-:Y:S05]  /*7d70*/  BSYNC B0 ;  /* 0x0000000000007941 */ /* 0x000fea0003800000 */
.L_x_5037:
[----:B------:R0:W-:Y:S01]  /*7d80*/  STG.E.U8 [R16.64], R8 ;  /* 0x0000000810007986 */ /* 0x0001e2000c101124 */
[----:B------:R-:W-:Y:S05]  /*7d90*/  BRA `(.L_x_5017) ;  /* 0x0000045000007947 */ /* 0x000fea0003800000 */
.L_x_5035:
        /* <DEDUP_REMOVED lines=16> */
.L_x_5042:
[----:B------:R-:W-:-:S04]  /*7ea0*/  LOP3.LUT R2, R2, 0x80000000, RZ, 0xc0, !PT ;  /* 0x8000000002027812 */ /* 0x000fc800078ec0ff */
[----:B------:R-:W-:-:S04]  /*7eb0*/  SHF.R.U32.HI R3, RZ, 0x18, R2 ;  /* 0x00000018ff037819 */ /* 0x000fc80000011602 */
[----:B------:R-:W-:-:S04]  /*7ec0*/  LOP3.LUT R0, R0, R3, RZ, 0xfc, !PT ;  /* 0x0000000300007212 */ /* 0x000fc800078efcff */
[----:B------:R-:W-:Y:S02]  /*7ed0*/  PRMT R8, R0, 0x7610, R8 ;  /* 0x0000761000087816 */ /* 0x000fe40000000008 */
.L_x_5041:
[----:B------:R-:W-:Y:S05]  /*7ee0*/  BSYNC B0 ;  /* 0x0000000000007941 */ /* 0x000fea0003800000 */
.L_x_5040:
[----:B------:R0:W-:Y:S01]  /*7ef0*/  STG.E.U8 [R16.64], R8 ;  /* 0x0000000810007986 */ /* 0x0001e2000c101124 */
[----:B------:R-:W-:Y:S05]  /*7f00*/  BRA `(.L_x_5017) ;  /* 0x000002e000007947 */ /* 0x000fea0003800000 */
.L_x_5034:
        /* <DEDUP_REMOVED lines=21> */
.L_x_5016:
        /* <DEDUP_REMOVED lines=20> */
.L_x_5044:
[----:B------:R-:W0:Y:S02]  /*81a0*/  F2I.U64.TRUNC R2, R3 ;  /* 0x0000000300027311 */ /* 0x000e24000020d800 */
[----:B0-----:R0:W-:Y:S01]  /*81b0*/  STG.E.64 [R16.64], R2 ;  /* 0x0000000210007986 */ /* 0x0011e2000c101b24 */
[----:B------:R-:W-:Y:S05]  /*81c0*/  BRA `(.L_x_5017) ;  /* 0x0000002000007947 */ /* 0x000fea0003800000 */
.L_x_5043:
[----:B------:R-:W0:Y:S02]  /*81d0*/  F2I.U32.TRUNC.NTZ R3, R3 ;  /* 0x0000000300037305 */ /* 0x000e24000020f000 */
[----:B0-----:R0:W-:Y:S02]  /*81e0*/  STG.E [R16.64], R3 ;  /* 0x0000000310007986 */ /* 0x0011e4000c101924 */
.L_x_5017:
[----:B------:R-:W-:Y:S02]  /*81f0*/  IADD3 R19, R19, 0x80, RZ ;  /* 0x0000008013137810 */ /* 0x000fe40007ffe0ff */
.L_x_4922:
[----:B------:R-:W-:Y:S05]  /*8200*/  BSYNC B7 ;  /* 0x0000000000077941 */ /* 0x000fea0003800000 */
.L_x_4921:
[----:B------:R-:W-:-:S13]  /*8210*/  ISETP.GE.AND P0, PT, R19, c[0x0][0x160], PT ;  /* 0x0000580013007a0c */ /* 0x000fda0003f06270 */
[----:B------:R-:W-:Y:S05]  /*8220*/  @P0 EXIT ;  /* 0x000000000000094d */ /* 0x000fea0003800000 */
        /* <DEDUP_REMOVED lines=228> */
.L_x_5045:
        /* <DEDUP_REMOVED lines=20> */
.L_x_5050:
[----:B------:R-:W2:Y:S02]  /*91b0*/  LDG.E.U8 R0, [R2.64] ;  /* 0x0000002402007981 */ /* 0x000ea4000c1e1100 */
[----:B--2---:R-:W0:Y:S01]  /*91c0*/  I2F.U16 R0, R0 ;  /* 0x0000000000007306 */ /* 0x004e220000101000 */
[----:B------:R-:W-:Y:S05]  /*91d0*/  BRA `(.L_x_5052) ;  /* 0x00000ca000007947 */ /* 0x000fea0003800000 */
.L_x_5049:
        /* <DEDUP_REMOVED lines=9> */
.L_x_5054:
[----:B------:R-:W2:Y:S02]  /*9270*/  LDG.E R0, [R2.64] ;  /* 0x0000002402007981 */ /* 0x000ea4000c1e1900 */
[----:B--2---:R-:W0:Y:S01]  /*9280*/  I2F R0, R0 ;  /* 0x0000000000007306 */ /* 0x004e220000201400 */
[----:B------:R-:W-:Y:S05]  /*9290*/  BRA `(.L_x_5052) ;  /* 0x00000be000007947 */ /* 0x000fea0003800000 */
.L_x_5053:
[----:B------:R-:W2:Y:S02]  /*92a0*/  LDG.E.U16 R0, [R2.64] ;  /* 0x0000002402007981 */ /* 0x000ea4000c1e1500 */
[----:B--2---:R-:W0:Y:S01]  /*92b0*/  I2F.S16 R0, R0 ;  /* 0x0000000000007306 */ /* 0x004e220000101400 */
[----:B------:R-:W-:Y:S05]  /*92c0*/  BRA `(.L_x_5052) ;  /* 0x00000bb000007947 */ /* 0x000fea0003800000 */
.L_x_5048:
        /* <DEDUP_REMOVED lines=8> */
.L_x_5056:
[----:B------:R-:W2:Y:S02]  /*9350*/  LDG.E.U16 R0, [R2.64] ;  /* 0x0000002402007981 */ /* 0x000ea4000c1e1500 */
[----:B--2---:R-:W-:Y:S01]  /*9360*/  HADD2.F32 R0, -RZ, R0.H0_H0 ;  /* 0x20000000ff007230 */ /* 0x004fe20000004100 */
[----:B------:R-:W-:Y:S05]  /*9370*/  BRA `(.L_x_5052) ;  /* 0x00000b0000007947 */ /* 0x000fea0003800000 */
.L_x_5055:
        /* <DEDUP_REMOVED lines=8> */
.L_x_5058:
[----:B------:R-:W2:Y:S02]  /*9400*/  LDG.E.U16 R0, [R2.64] ;  /* 0x0000002402007981 */ /* 0x000ea4000c1e1500 */
[----:B--2---:R-:W-:Y:S01]  /*9410*/  HADD2.F32 R0, -RZ, R0.H0_H0 ;  /* 0x20000000ff007230 */ /* 0x004fe20000004100 */
[----:B------:R-:W-:Y:S05]  /*9420*/  BRA `(.L_x_5052) ;  /* 0x00000a5000007947 */ /* 0x000fea0003800000 */
.L_x_5057:
[----:B------:R-:W2:Y:S02]  /*9430*/  LDG.E.64 R2, [R2.64] ;  /* 0x0000002402027981 */ /* 0x000ea4000c1e1b00 */
[----:B--2---:R-:W0:Y:S01]  /*9440*/  F2F.F32.F64 R0, R2 ;  /* 0x0000000200007310 */ /* 0x004e220000301000 */
[----:B------:R-:W0:-:S14]  /*9450*/  DSETP.GEU.AND P0, PT, |R2|, c[0x2][0x0], PT ;  /* 0x008000000200762a */ /* 0x000e1c0003f0e200 */
[----:B0-----:R-:W-:Y:S01]  /*9460*/  @!P0 FMUL R0, R0, 1.175494350822287508e-38 ;  /* 0x0080000000008820 */ /* 0x001fe20000400000 */
[----:B------:R-:W-:Y:S05]  /*9470*/  BRA `(.L_x_5052) ;  /* 0x00000a0000007947 */ /* 0x000fea0003800000 */
.L_x_5047:
        /* <DEDUP_REMOVED lines=12> */
.L_x_5061:
[----:B------:R-:W2:Y:S02]  /*9540*/  LDG.E.64 R2, [R2.64] ;  /* 0x0000002402027981 */ /* 0x000ea4000c1e1b00 */
[----:B--2---:R-:W0:Y:S01]  /*9550*/  F2F.F32.F64 R0, R2 ;  /* 0x0000000200007310 */ /* 0x004e220000301000 */
[----:B------:R-:W0:-:S14]  /*9560*/  DSETP.GEU.AND P0, PT, |R2|, c[0x2][0x0], PT ;  /* 0x008000000200762a */ /* 0x000e1c0003f0e200 */
[----:B0-----:R-:W-:Y:S01]  /*9570*/  @!P0 FMUL R0, R0, 1.175494350822287508e-38 ;  /* 0x0080000000008820 */ /* 0x001fe20000400000 */
[----:B------:R-:W-:Y:S05]  /*9580*/  BRA `(.L_x_5052) ;  /* 0x000008f000007947 */ /* 0x000fea0003800000 */
.L_x_5060:
        /* <DEDUP_REMOVED lines=26> */
.L_x_5063:
        /* <DEDUP_REMOVED lines=13> */
.L_x_5062:
[----:B------:R-:W2:Y:S02]  /*9800*/  LDG.E.U16 R0, [R2.64] ;  /* 0x0000002402007981 */ /* 0x000ea4000c1e1500 */
[----:B--2---:R-:W-:Y:S01]  /*9810*/  PRMT R0, RZ, 0x5410, R0 ;  /* 0x00005410ff007816 */ /* 0x004fe20000000000 */
[----:B------:R-:W-:Y:S05]  /*9820*/  BRA `(.L_x_5052) ;  /* 0x0000065000007947 */ /* 0x000fea0003800000 */
.L_x_5059:
        /* <DEDUP_REMOVED lines=11> */
.L_x_5066:
        /* <DEDUP_REMOVED lines=20> */
.L_x_5068:
[----:B------:R-:W-:Y:S05]  /*9a20*/  BSYNC B0 ;  /* 0x0000000000007941 */ /* 0x000fea0003800000 */
.L_x_5067:
[----:B------:R-:W-:Y:S01]  /*9a30*/  LEA R3, R0, 0x3b800000, 0x17 ;  /* 0x3b80000000037811 */ /* 0x000fe200078eb8ff */
[----:B------:R-:W-:-:S05]  /*9a40*/  IMAD.SHL.U32 R0, R2, 0x100000, RZ ;  /* 0x0010000002007824 */ /* 0x000fca00078e00ff */
[----:B------:R-:W-:Y:S01]  /*9a50*/  LOP3.LUT R0, R3, R0, R4, 0xfe, !PT ;  /* 0x0000000003007212 */ /* 0x000fe200078efe04 */
[----:B------:R-:W-:Y:S05]  /*9a60*/  BRA `(.L_x_5052) ;  /* 0x0000041000007947 */ /* 0x000fea0003800000 */
.L_x_5065:
        /* <DEDUP_REMOVED lines=20> */
.L_x_5070:
[----:B------:R-:W-:Y:S05]  /*9bb0*/  BSYNC B0 ;  /* 0x0000000000007941 */ /* 0x000fea0003800000 */
.L_x_5069:
[----:B------:R-:W-:Y:S01]  /*9bc0*/  LEA R3, R0, 0x37800000, 0x17 ;  /* 0x3780000000037811 */ /* 0x000fe200078eb8ff */
[----:B------:R-:W-:-:S05]  /*9bd0*/  IMAD.SHL.U32 R0, R2, 0x200000, RZ ;  /* 0x0020000002007824 */ /* 0x000fca00078e00ff */
[----:B------:R-:W-:Y:S01]  /*9be0*/  LOP3.LUT R0, R3, R0, R4, 0xfe, !PT ;  /* 0x0000000003007212 */ /* 0x000fe200078efe04 */
[----:B------:R-:W-:Y:S05]  /*9bf0*/  BRA `(.L_x_5052) ;  /* 0x0000028000007947 */ /* 0x000fea0003800000 */
.L_x_5064:
        /* <DEDUP_REMOVED lines=14> */
.L_x_5051:
        /* <DEDUP_REMOVED lines=21> */
.L_x_5072:
[----:B------:R-:W2:Y:S02]  /*9e30*/  LDG.E.64 R2, [R2.64] ;  /* 0x0000002402027981 */ /* 0x000ea4000c1e1b00 */
[----:B--2---:R0:W1:Y:S01]  /*9e40*/  I2F.U64 R0, R2 ;  /* 0x0000000200007312 */ /* 0x0040620000301000 */
[----:B------:R-:W-:Y:S05]  /*9e50*/  BRA `(.L_x_5052) ;  /* 0x0000002000007947 */ /* 0x000fea0003800000 */
.L_x_5071:
[----:B------:R-:W2:Y:S02]  /*9e60*/  LDG.E R0, [R2.64] ;  /* 0x0000002402007981 */ /* 0x000ea4000c1e1900 */
[----:B--2---:R-:W0:Y:S02]  /*9e70*/  I2F.U32 R0, R0 ;  /* 0x0000000000007306 */ /* 0x004e240000201000 */
.L_x_5052:
[----:B------:R-:W-:Y:S05]  /*9e80*/  BSYNC B6 ;  /* 0x0000000000067941 */ /* 0x000fea0003800000 */
.L_x_5046:
        /* <DEDUP_REMOVED lines=19> */
.L_x_5076:
[----:B------:R-:W0:Y:S02]  /*9fc0*/  F2I.S64.TRUNC R2, R3 ;  /* 0x0000000300027311 */ /* 0x000e24000020d900 */
[----:B0-----:R-:W-:Y:S01]  /*9fd0*/  STG.E.U8 [R16.64], R2 ;  /* 0x0000000210007986 */ /* 0x001fe2000c101124 */
[----:B------:R-:W-:Y:S05]  /*9fe0*/  EXIT ;  /* 0x000000000000794d */ /* 0x000fea0003800000 */
.L_x_5075:
        /* <DEDUP_REMOVED lines=9> */
.L_x_5079:
[----:B------:R-:W0:Y:S02]  /*a080*/  F2I.TRUNC.NTZ R3, R3 ;  /* 0x0000000300037305 */ /* 0x000e24000020f100 */
[----:B0-----:R-:W-:Y:S01]  /*a090*/  STG.E [R16.64], R3 ;  /* 0x0000000310007986 */ /* 0x001fe2000c101924 */
[----:B------:R-:W-:Y:S05]  /*a0a0*/  EXIT ;  /* 0x000000000000794d */ /* 0x000fea0003800000 */
.L_x_5078:
[----:B------:R-:W0:Y:S02]  /*a0b0*/  F2I.TRUNC.NTZ R3, R3 ;  /* 0x0000000300037305 */ /* 0x000e24000020f100 */
[----:B0-----:R-:W-:Y:S01]  /*a0c0*/  STG.E.U16 [R16.64], R3 ;  /* 0x0000000310007986 */ /* 0x001fe2000c101524 */
[----:B------:R-:W-:Y:S05]  /*a0d0*/  EXIT ;  /* 0x000000000000794d */ /* 0x000fea0003800000 */
.L_x_5074:
        /* <DEDUP_REMOVED lines=8> */
.L_x_5081:
[----:B------:R-:W-:-:S05]  /*a160*/  F2FP.PACK_AB R2, RZ, R2 ;  /* 0x00000002ff02723e */ /* 0x000fca00000000ff */
[----:B------:R-:W-:Y:S01]  /*a170*/  STG.E.U16 [R16.64], R2 ;  /* 0x0000000210007986 */ /* 0x000fe2000c101524 */
[----:B------:R-:W-:Y:S05]  /*a180*/  EXIT ;  /* 0x000000000000794d */ /* 0x000fea0003800000 */
.L_x_5080:
        /* <DEDUP_REMOVED lines=9> */
.L_x_5083:
[----:B------:R-:W-:-:S04]  /*a220*/  F2FP.PACK_AB R3, RZ, R2 ;  /* 0x00000002ff03723e */ /* 0x000fc800000000ff */
[----:B------:R-:W-:-:S05]  /*a230*/  PRMT R3, R3, 0x5410, RZ ;  /* 0x0000541003037816 */ /* 0x000fca00000000ff */
[----:B------:R-:W-:Y:S01]  /*a240*/  STG.E [R16.64], R3 ;  /* 0x0000000310007986 */ /* 0x000fe2000c101924 */
[----:B------:R-:W-:Y:S05]  /*a250*/  EXIT ;  /* 0x000000000000794d */ /* 0x000fea0003800000 */
.L_x_5082:
[----:B------:R-:W-:-:S06]  /*a260*/  FMUL.FTZ R2, R2, 1 ;  /* 0x3f80000002027820 */ /* 0x000fcc0000410000 */
[----:B------:R-:W0:Y:S02]  /*a270*/  F2F.F64.F32 R2, R2 ;  /* 0x0000000200027310 */ /* 0x000e240000201800 */
[----:B0-----:R-:W-:Y:S01]  /*a280*/  STG.E.64 [R16.64], R2 ;  /* 0x0000000210007986 */ /* 0x001fe2000c101b24 */
[----:B------:R-:W-:Y:S05]  /*a290*/  EXIT ;  /* 0x000000000000794d */ /* 0x000fea0003800000 */
.L_x_5073:
        /* <DEDUP_REMOVED lines=12> */
.L_x_5086:
[----:B------:R-:W-:Y:S01]  /*a360*/  FMUL.FTZ R4, R2, 1 ;  /* 0x3f80000002047820 */ /* 0x000fe20000410000 */
[----:B------:R-:W-:-:S05]  /*a370*/  CS2R R6, SRZ ;  /* 0x0000000000067805 */ /* 0x000fca000001ff00 */
[----:B------:R-:W0:Y:S02]  /*a380*/  F2F.F64.F32 R4, R4 ;  /* 0x0000000400047310 */ /* 0x000e240000201800 */
[----:B0-----:R-:W-:Y:S01]  /*a390*/  STG.E.128 [R16.64], R4 ;  /* 0x0000000410007986 */ /* 0x001fe2000c101d24 */
[----:B------:R-:W-:Y:S05]  /*a3a0*/  EXIT ;  /* 0x000000000000794d */ /* 0x000fea0003800000 */
.L_x_5085:
        /* <DEDUP_REMOVED lines=20> */
.L_x_5090:
[----:B------:R-:W-:Y:S05]  /*a4f0*/  BSYNC B0 ;  /* 0x0000000000007941 */ /* 0x000fea0003800000 */
.L_x_5089:
[----:B------:R-:W-:-:S05]  /*a500*/  LOP3.LUT R5, R0, R5, RZ, 0xfc, !PT ;  /* 0x0000000500057212 */ /* 0x000fca00078efcff */
[----:B------:R-:W-:Y:S01]  /*a510*/  STG.E.U8 [R16.64], R5 ;  /* 0x0000000510007986 */ /* 0x000fe2000c101124 */
[----:B------:R-:W-:Y:S05]  /*a520*/  EXIT ;  /* 0x000000000000794d */ /* 0x000fea0003800000 */
.L_x_5088:
        /* <DEDUP_REMOVED lines=12> */
.L_x_5092:
[----:B------:R-:W-:Y:S01]  /*a5f0*/  IMAD.MOV.U32 R0, RZ, RZ, 0x7f ;  /* 0x0000007fff007424 */ /* 0x000fe200078e00ff */
[----:B------:R-:W-:-:S04]  /*a600*/  ISETP.GT.U32.AND P0, PT, R4, 0x7f800000, PT ;  /* 0x7f8000000400780c */ /* 0x000fc80003f04070 */
[----:B------:R-:W-:-:S04]  /*a610*/  SEL R0, R0, 0x7c, P0 ;  /* 0x0000007c00007807 */ /* 0x000fc80000000000 */
.L_x_5093:
[----:B------:R-:W-:Y:S05]  /*a620*/  BSYNC B0 ;  /* 0x0000000000007941 */ /* 0x000fea0003800000 */
.L_x_5091:
[----:B------:R-:W-:-:S04]  /*a630*/  LOP3.LUT R2, R2, 0x80000000, RZ, 0xc0, !PT ;  /* 0x8000000002027812 */ /* 0x000fc800078ec0ff */
[----:B------:R-:W-:-:S04]  /*a640*/  SHF.R.U32.HI R3, RZ, 0x18, R2 ;  /* 0x00000018ff037819 */ /* 0x000fc80000011602 */
[----:B------:R-:W-:-:S05]  /*a650*/  LOP3.LUT R3, R0, R3, RZ, 0xfc, !PT ;  /* 0x0000000300037212 */ /* 0x000fca00078efcff */
[----:B------:R-:W-:Y:S01]  /*a660*/  STG.E.U8 [R16.64], R3 ;  /* 0x0000000310007986 */ /* 0x000fe2000c101124 */
[----:B------:R-:W-:Y:S05]  /*a670*/  EXIT ;  /* 0x000000000000794d */ /* 0x000fea0003800000 */
.L_x_5087:
[----:B------:R-:W-:-:S05]  /*a680*/  F2FP.BF16.PACK_AB R2, RZ, R2 ;  /* 0x00000002ff02723e */ /* 0x000fca00000010ff */
[----:B------:R-:W-:Y:S01]  /*a690*/  STG.E.U16 [R16.64], R2 ;  /* 0x0000000210007986 */ /* 0x000fe2000c101524 */
[----:B------:R-:W-:Y:S05]  /*a6a0*/  EXIT ;  /* 0x000000000000794d */ /* 0x000fea0003800000 */
.L_x_5084:
        /* <DEDUP_REMOVED lines=11> */
.L_x_5096:
        /* <DEDUP_REMOVED lines=16> */
.L_x_5099:
[----:B------:R-:W-:-:S04]  /*a860*/  LOP3.LUT R2, R2, 0x80000000, RZ, 0xc0, !PT ;  /* 0x8000000002027812 */ /* 0x000fc800078ec0ff */
[----:B------:R-:W-:-:S04]  /*a870*/  SHF.R.U32.HI R3, RZ, 0x18, R2 ;  /* 0x00000018ff037819 */ /* 0x000fc80000011602 */
[----:B------:R-:W-:-:S04]  /*a880*/  LOP3.LUT R0, R0, R3, RZ, 0xfc, !PT ;  /* 0x0000000300007212 */ /* 0x000fc800078efcff */
[----:B------:R-:W-:Y:S02]  /*a890*/  PRMT R8, R0, 0x7610, R8 ;  /* 0x0000761000087816 */ /* 0x000fe40000000008 */
.L_x_5098:
[----:B------:R-:W-:Y:S05]  /*a8a0*/  BSYNC B0 ;  /* 0x0000000000007941 */ /* 0x000fea0003800000 */
.L_x_5097:
[----:B------:R-:W-:Y:S01]  /*a8b0*/  STG.E.U8 [R16.64], R8 ;  /* 0x0000000810007986 */ /* 0x000fe2000c101124 */
[----:B------:R-:W-:Y:S05]  /*a8c0*/  EXIT ;  /* 0x000000000000794d */ /* 0x000fea0003800000 */
.L_x_5095:
        /* <DEDUP_REMOVED lines=16> */
.L_x_5102:
[----:B------:R-:W-:-:S04]  /*a9d0*/  LOP3.LUT R2, R2, 0x80000000, RZ, 0xc0, !PT ;  /* 0x8000000002027812 */ /* 0x000fc800078ec0ff */
[----:B------:R-:W-:-:S04]  /*a9e0*/  SHF.R.U32.HI R3, RZ, 0x18, R2 ;  /* 0x00000018ff037819 */ /* 0x000fc80000011602 */
[----:B------:R-:W-:-:S04]  /*a9f0*/  LOP3.LUT R0, R0, R3, RZ, 0xfc, !PT ;  /* 0x0000000300007212 */ /* 0x000fc800078efcff */
[----:B------:R-:W-:Y:S02]  /*aa00*/  PRMT R8, R0, 0x7610, R8 ;  /* 0x0000761000087816 */ /* 0x000fe40000000008 */
.L_x_5101:
[----:B------:R-:W-:Y:S05]  /*aa10*/  BSYNC B0 ;  /* 0x0000000000007941 */ /* 0x000fea0003800000 */
.L_x_5100:
[----:B------:R-:W-:Y:S01]  /*aa20*/  STG.E.U8 [R16.64], R8 ;  /* 0x0000000810007986 */ /* 0x000fe2000c101124 */
[----:B------:R-:W-:Y:S05]  /*aa30*/  EXIT ;  /* 0x000000000000794d */ /* 0x000fea0003800000 */
.L_x_5094:
        /* <DEDUP_REMOVED lines=21> */
.L_x_5077:
        /* <DEDUP_REMOVED lines=20> */
.L_x_5104:
[----:B------:R-:W0:Y:S02]  /*acd0*/  F2I.U64.TRUNC R2, R3 ;  /* 0x0000000300027311 */ /* 0x000e24000020d800 */
[----:B0-----:R-:W-:Y:S01]  /*ace0*/  STG.E.64 [R16.64], R2 ;  /* 0x0000000210007986 */ /* 0x001fe2000c101b24 */
[----:B------:R-:W-:Y:S05]  /*acf0*/  EXIT ;  /* 0x000000000000794d */ /* 0x000fea0003800000 */
.L_x_5103:
[----:B------:R-:W0:Y:S02]  /*ad00*/  F2I.U32.TRUNC.NTZ R3, R3 ;  /* 0x0000000300037305 */ /* 0x000e24000020f000 */
[----:B0-----:R-:W-:Y:S01]  /*ad10*/  STG.E [R16.64], R3 ;  /* 0x0000000310007986 */ /* 0x001fe2000c101924 */
[----:B------:R-:W-:Y:S05]  /*ad20*/  EXIT ;  /* 0x000000000000794d */ /* 0x000fea0003800000 */
.L_x_5105:
        /* <DEDUP_REMOVED lines=13> */
.L_x_21484:


//--------------------- .text._ZN2at6native27unrolled_elementwise_kernelINS0_13BUnaryFunctorIfffZZZNS0_15binary_internal21div_trunc_kernel_cudaERNS_18TensorIteratorBaseEENKUlvE1_clEvENKUlvE0_clEvEUlffE_EESt5arrayIPcLm2EELi4E23TrivialOffsetCalculatorILi1EjESE_NS0_6memory12LoadWithCastILi1EEENSF_13StoreWithCastILi1EEEEEviT_T0_T2_T3_T4_T5_ --------------------------
	.section	.text._ZN2at6native27unrolled_elementwise_kernelINS0_13BUnaryFunctorIfffZZZNS0_15binary_internal21div_trunc_kernel_cudaERNS_18TensorIteratorBaseEENKUlvE1_clEvENKUlvE0_clEvEUlffE_EESt5arrayIPcLm2EELi4E23TrivialOffsetCalculatorILi1EjESE_NS0_6memory12LoadWithCastILi1EEENSF_13StoreWithCastILi1EEEEEviT_T0_T2_T3_T4_T5_,"ax",@progbits
	.sectioninfo	@"SHI_REGISTERS=31"
	.align	128
        .global         _ZN2at6native27unrolled_elementwise_kernelINS0_13BUnaryFunctorIfffZZZNS0_15binary_internal21div_trunc_kernel_cudaERNS_18TensorIteratorBaseEENKUlvE1_clEvENKUlvE0_clEvEUlffE_EESt5arrayIPcLm2EELi4E23TrivialOffsetCalculatorILi1EjESE_NS0_6memory12LoadWithCastILi1EEENSF_13StoreWithCastILi1EEEEEviT_T0_T2_T3_T4_T5_
        .type           _ZN2at6native27unrolled_elementwise_kernelINS0_13BUnaryFunctorIfffZZZNS0_15binary_internal21div_trunc_kernel_cudaERNS_18TensorIteratorBaseEENKUlvE1_clEvENKUlvE0_clEvEUlffE_EESt5arrayIPcLm2EELi4E23TrivialOffsetCalculatorILi1EjESE_NS0_6memory12LoadWithCastILi1EEENSF_13StoreWithCastILi1EEEEEviT_T0_T2_T3_T4_T5_,@function
        .size           _ZN2at6native27unrolled_elementwise_kernelINS0_13BUnaryFunctorIfffZZZNS0_15binary_internal21div_trunc_kernel_cudaERNS_18TensorIteratorBaseEENKUlvE1_clEvENKUlvE0_clEvEUlffE_EESt5arrayIPcLm2EELi4E23TrivialOffsetCalculatorILi1EjESE_NS0_6memory12LoadWithCastILi1EEENSF_13StoreWithCastILi1EEEEEviT_T0_T2_T3_T4_T5_,(.L_x_21485 - _ZN2at6native27unrolled_elementwise_kernelINS0_13BUnaryFunctorIfffZZZNS0_15binary_internal21div_trunc_kernel_cudaERNS_18TensorIteratorBaseEENKUlvE1_clEvENKUlvE0_clEvEUlffE_EESt5arrayIPcLm2EELi4E23TrivialOffsetCalculatorILi1EjESE_NS0_6memory12LoadWithCastILi1EEENSF_13StoreWithCastILi1EEEEEviT_T0_T2_T3_T4_T5_)
        .other          _ZN2at6native27unrolled_elementwise_kernelINS0_13BUnaryFunctorIfffZZZNS0_15binary_internal21div_trunc_kernel_cudaERNS_18TensorIteratorBaseEENKUlvE1_clEvENKUlvE0_clEvEUlffE_EESt5arrayIPcLm2EELi4E23TrivialOffsetCalculatorILi1EjESE_NS0_6memory12LoadWithCastILi1EEENSF_13StoreWithCastILi1EEEEEviT_T0_T2_T3_T4_T5_,@"STO_CUDA_ENTRY STV_DEFAULT"
_ZN2at6native27unrolled_elementwise_kernelINS0_13BUnaryFunctorIfffZZZNS0_15binary_internal21div_trunc_kernel_cudaERNS_18TensorIteratorBaseEENKUlvE1_clEvENKUlvE0_clEvEUlffE_EESt5arrayIPcLm2EELi4E23TrivialOffsetCalculatorILi1EjESE_NS0_6memory12LoadWithCastILi1EEENSF_13StoreWithCastILi1EEEEEviT_T0_T2_T3_T4_T5_:
.text._ZN2at6native27unrolled_elementwise_kernelINS0_13BUnaryFunctorIfffZZZNS0_15binary_internal21div_trunc_kernel_cudaERNS_18TensorIteratorBaseEENKUlvE1_clEvENKUlvE0_clEvEUlffE_EESt5arrayIPcLm2EELi4E23TrivialOffsetCalculatorILi1EjESE_NS0_6memory12LoadWithCastILi1EEENSF_13StoreWithCastILi1EEEEEviT_T0_T2_T3_T4_T5_:
        /* <DEDUP_REMOVED lines=9> */
[----:B0-----:R-:W-:-:S05]  /*0090*/  IMAD R19, R2, R19, c[0x0][0x160] ;  /* 0x0000580002137624 */ /* 0x001fca00078e0213 */
[----:B--2---:R-:W-:-:S13]  /*00a0*/  ISETP.GE.AND P0, PT, R18, R19, PT ;  /* 0x000000131200720c */ /* 0x004fda0003f06270 */
[----:B------:R-:W-:Y:S05]  /*00b0*/  @P0 BRA `(.L_x_5107) ;  /* 0x00000e4000000947 */ /* 0x000fea0003800000 */
[----:B-1----:R-:W-:Y:S01]  /*00c0*/  PRMT R0, R16, 0x9910, RZ ;  /* 0x0000991010007816 */ /* 0x002fe200000000ff */
        /* <DEDUP_REMOVED lines=18> */
.L_x_5112:
[----:B------:R-:W2:Y:S02]  /*01f0*/  LDG.E.U8 R4, [R4.64] ;  /* 0x0000002404047981 */ /* 0x000ea4000c1e1100 */
[----:B--2---:R0:W1:Y:S01]  /*0200*/  I2F.U16 R27, R4 ;  /* 0x00000004001b7306 */ /* 0x0040620000101000 */
[----:B------:R-:W-:Y:S05]  /*0210*/  BRA `(.L_x_5114) ;  /* 0x00000cb000007947 */ /* 0x000fea0003800000 */
.L_x_5111:
        /* <DEDUP_REMOVED lines=9> */
.L_x_5116:
[----:B------:R-:W2:Y:S02]  /*02b0*/  LDG.E R4, [R4.64] ;  /* 0x0000002404047981 */ /* 0x000ea4000c1e1900 */
[----:B--2---:R0:W1:Y:S01]  /*02c0*/  I2F R27, R4 ;  /* 0x00000004001b7306 */ /* 0x0040620000201400 */
[----:B------:R-:W-:Y:S05]  /*02d0*/  BRA `(.L_x_5114) ;  /* 0x00000bf000007947 */ /* 0x000fea0003800000 */
.L_x_5115:
[----:B------:R-:W2:Y:S02]  /*02e0*/  LDG.E.U16 R4, [R4.64] ;  /* 0x0000002404047981 */ /* 0x000ea4000c1e1500 */
[----:B--2---:R0:W1:Y:S01]  /*02f0*/  I2F.S16 R27, R4 ;  /* 0x00000004001b7306 */ /* 0x0040620000101400 */
[----:B------:R-:W-:Y:S05]  /*0300*/  BRA `(.L_x_5114) ;  /* 0x00000bc000007947 */ /* 0x000fea0003800000 */
.L_x_5110:
        /* <DEDUP_REMOVED lines=8> */
.L_x_5118:
[----:B------:R-:W2:Y:S02]  /*0390*/  LDG.E.U16 R4, [R4.64] ;  /* 0x0000002404047981 */ /* 0x000ea4000c1e1500 */
[----:B--2---:R-:W-:Y:S01]  /*03a0*/  HADD2.F32 R27, -RZ, R4.H0_H0 ;  /* 0x20000004ff1b7230 */ /* 0x004fe20000004100 */
[----:B------:R-:W-:Y:S05]  /*03b0*/  BRA `(.L_x_5114) ;  /* 0x00000b1000007947 */ /* 0x000fea0003800000 */
.L_x_5117:
        /* <DEDUP_REMOVED lines=8> */
.L_x_5120:
[----:B------:R-:W2:Y:S02]  /*0440*/  LDG.E.U16 R4, [R4.64] ;  /* 0x0000002404047981 */ /* 0x000ea4000c1e1500 */
[----:B--2---:R-:W-:Y:S01]  /*0450*/  HADD2.F32 R27, -RZ, R4.H0_H0 ;  /* 0x20000004ff1b7230 */ /* 0x004fe20000004100 */
[----:B------:R-:W-:Y:S05]  /*0460*/  BRA `(.L_x_5114) ;  /* 0x00000a6000007947 */ /* 0x000fea0003800000 */
.L_x_5119:
[----:B------:R-:W2:Y:S02]  /*0470*/  LDG.E.64 R4, [R4.64] ;  /* 0x0000002404047981 */ /* 0x000ea4000c1e1b00 */
[----:B--2---:R-:W0:Y:S01]  /*0480*/  F2F.F32.F64 R27, R4 ;  /* 0x00000004001b7310 */ /* 0x004e220000301000 */
[----:B------:R-:W0:-:S14]  /*0490*/  DSETP.GEU.AND P0, PT, |R4|, c[0x2][0x0], PT ;  /* 0x008000000400762a */ /* 0x000e1c0003f0e200 */
[----:B0-----:R-:W-:Y:S01]  /*04a0*/  @!P0 FMUL R27, R27, 1.175494350822287508e-38 ;  /* 0x008000001b1b8820 */ /* 0x001fe20000400000 */
[----:B------:R-:W-:Y:S05]  /*04b0*/  BRA `(.L_x_5114) ;  /* 0x00000a1000007947 */ /* 0x000fea0003800000 */
.L_x_5109:
        /* <DEDUP_REMOVED lines=12> */
.L_x_5123:
[----:B------:R-:W2:Y:S02]  /*0580*/  LDG.E.64 R4, [R4.64] ;  /* 0x0000002404047981 */ /* 0x000ea4000c1e1b00 */
[----:B--2---:R-:W0:Y:S01]  /*0590*/  F2F.F32.F64 R27, R4 ;  /* 0x00000004001b7310 */ /* 0x004e220000301000 */
[----:B------:R-:W0:-:S14]  /*05a0*/  DSETP.GEU.AND P0, PT, |R4|, c[0x2][0x0], PT ;  /* 0x008000000400762a */ /* 0x000e1c0003f0e200 */
[----:B0-----:R-:W-:Y:S01]  /*05b0*/  @!P0 FMUL R27, R27, 1.175494350822287508e-38 ;  /* 0x008000001b1b8820 */ /* 0x001fe20000400000 */
[----:B------:R-:W-:Y:S05]  /*05c0*/  BRA `(.L_x_5114) ;  /* 0x0000090000007947 */ /* 0x000fea0003800000 */
.L_x_5122:
        /* <DEDUP_REMOVED lines=26> */
.L_x_5125:
        /* <DEDUP_REMOVED lines=14> */
.L_x_5124:
[----:B------:R-:W2:Y:S02]  /*0850*/  LDG.E.U16 R4, [R4.64] ;  /* 0x0000002404047981 */ /* 0x000ea4000c1e1500 */
[----:B--2---:R-:W-:Y:S01]  /*0860*/  PRMT R27, RZ, 0x5410, R4 ;  /* 0x00005410ff1b7816 */ /* 0x004fe20000000004 */
[----:B------:R-:W-:Y:S05]  /*0870*/  BRA `(.L_x_5114) ;  /* 0x0000065000007947 */ /* 0x000fea0003800000 */
.L_x_5121:
        /* <DEDUP_REMOVED lines=11> */
.L_x_5128:
        /* <DEDUP_REMOVED lines=20> */
.L_x_5130:
[----:B------:R-:W-:Y:S05]  /*0a70*/  BSYNC B0 ;  /* 0x0000000000007941 */ /* 0x000fea0003800000 */
.L_x_5129:
[----:B------:R-:W-:Y:S01]  /*0a80*/  IMAD.SHL.U32 R3, R3, 0x100000, RZ ;  /* 0x0010000003037824 */ /* 0x000fe200078e00ff */
[----:B------:R-:W-:-:S04]  /*0a90*/  LEA R0, R0, 0x3b800000, 0x17 ;  /* 0x3b80000000007811 */ /* 0x000fc800078eb8ff */
[----:B------:R-:W-:Y:S01]  /*0aa0*/  LOP3.LUT R27, R0, R3, R27, 0xfe, !PT ;  /* 0x00000003001b7212 */ /* 0x000fe200078efe1b */
[----:B------:R-:W-:Y:S05]  /*0ab0*/  BRA `(.L_x_5114) ;  /* 0x0000041000007947 */ /* 0x000fea0003800000 */
.L_x_5127:
        /* <DEDUP_REMOVED lines=20> */
.L_x_5132:
[----:B------:R-:W-:Y:S05]  /*0c00*/  BSYNC B0 ;  /* 0x0000000000007941 */ /* 0x000fea0003800000 */
.L_x_5131:
[----:B------:R-:W-:Y:S01]  /*0c10*/  IMAD.SHL.U32 R3, R3, 0x200000, RZ ;  /* 0x0020000003037824 */ /* 0x000fe200078e00ff */
[----:B------:R-:W-:-:S04]  /*0c20*/  LEA R0, R0, 0x37800000, 0x17 ;  /* 0x3780000000007811 */ /* 0x000fc800078eb8ff */
[----:B------:R-:W-:Y:S01]  /*0c30*/  LOP3.LUT R27, R0, R3, R27, 0xfe, !PT ;  /* 0x00000003001b7212 */ /* 0x000fe200078efe1b */
[----:B------:R-:W-:Y:S05]  /*0c40*/  BRA `(.L_x_5114) ;  /* 0x0000028000007947 */ /* 0x000fea0003800000 */
.L_x_5126:
        /* <DEDUP_REMOVED lines=14> */
.L_x_5113:
        /* <DEDUP_REMOVED lines=21> */
.L_x_5134:
[----:B------:R-:W2:Y:S02]  /*0e80*/  LDG.E.64 R4, [R4.64] ;  /* 0x0000002404047981 */ /* 0x000ea4000c1e1b00 */
[----:B--2---:R0:W1:Y:S01]  /*0e90*/  I2F.U64 R27, R4 ;  /* 0x00000004001b7312 */ /* 0x0040620000301000 */
[----:B------:R-:W-:Y:S05]  /*0ea0*/  BRA `(.L_x_5114) ;  /* 0x0000002000007947 */ /* 0x000fea0003800000 */
.L_x_5133:
[----:B------:R-:W2:Y:S02]  /*0eb0*/  LDG.E R4, [R4.64] ;  /* 0x0000002404047981 */ /* 0x000ea4000c1e1900 */
[----:B--2---:R0:W1:Y:S02]  /*0ec0*/  I2F.U32 R27, R4 ;  /* 0x00000004001b7306 */ /* 0x0040640000201000 */
.L_x_5114:
[----:B------:R-:W-:Y:S05]  /*0ed0*/  BSYNC B6 ;  /* 0x0000000000067941 */ /* 0x000fea0003800000 */
.L_x_5108:
[----:B------:R-:W2:Y:S02]  /*0ee0*/  S2R R18, SR_TID.X ;  /* 0x0000000000127919 */ /* 0x000ea40000002100 */
[----:B--2---:R-:W-:Y:S02]  /*0ef0*/  IADD3 R18, R18, 0x80, RZ ;  /* 0x0000008012127810 */ /* 0x004fe40007ffe0ff */
.L_x_5107:
[----:B-1----:R-:W-:Y:S05]  /*0f00*/  BSYNC B7 ;  /* 0x0000000000077941 */ /* 0x002fea0003800000 */
.L_x_5106:
[----:B------:R-:W-:Y:S01]  /*0f10*/  ISETP.GE.AND P0, PT, R18, R19, PT ;  /* 0x000000131200720c */ /* 0x000fe20003f06270 */
[----:B------:R-:W-:-:S12]  /*0f20*/  BSSY B7, `(.L_x_5135) ;  /* 0x00000e5000077945 */ /* 0x000fd80003800000 */
[----:B------:R-:W-:Y:S05]  /*0f30*/  @P0 BRA `(.L_x_5136) ;  /* 0x00000e3000000947 */ /* 0x000fea0003800000 */
[----:B------:R-:W-:Y:S01]  /*0f40*/  IMAD R0, R2, 0x200, R18 ;  /* 0x0000020002007824 */ /* 0x000fe200078e0212 */
[----:B------:R-:W-:Y:S01]  /*0f50*/  PRMT R3, R16, 0x9910, RZ ;  /* 0x0000991010037816 */ /* 0x000fe200000000ff */
[----:B------:R-:W-:Y:S02]  /*0f60*/  BSSY B6, `(.L_x_5137) ;  /* 0x00000df000067945 */ /* 0x000fe40003800000 */
[----:B0-----:R-:W-:Y:S02]  /*0f70*/  IMAD R4, R0, c[0x0][0x188], RZ ;  /* 0x0000620000047a24 */ /* 0x001fe400078e02ff */
        /* <DEDUP_REMOVED lines=16> */
.L_x_5141:
[----:B------:R-:W2:Y:S02]  /*1080*/  LDG.E.U8 R4, [R4.64] ;  /* 0x0000002404047981 */ /* 0x000ea4000c1e1100 */
[----:B--2---:R0:W1:Y:S01]  /*1090*/  I2F.U16 R23, R4 ;  /* 0x0000000400177306 */ /* 0x0040620000101000 */
[----:B------:R-:W-:Y:S05]  /*10a0*/  BRA `(.L_x_5143) ;  /* 0x00000ca000007947 */ /* 0x000fea0003800000 */
.L_x_5140:
        /* <DEDUP_REMOVED lines=9> */
.L_x_5145:
[----:B------:R-:W2:Y:S02]  /*1140*/  LDG.E R4, [R4.64] ;  /* 0x0000002404047981 */ /* 0x000ea4000c1e1900 */
[----:B--2---:R0:W1:Y:S01]  /*1150*/  I2F R23, R4 ;  /* 0x0000000400177306 */ /* 0x0040620000201400 */
[----:B------:R-:W-:Y:S05]  /*1160*/  BRA `(.L_x_5143) ;  /* 0x00000be000007947 */ /* 0x000fea0003800000 */
.L_x_5144:
[----:B------:R-:W2:Y:S02]  /*1170*/  LDG.E.U16 R4, [R4.64] ;  /* 0x0000002404047981 */ /* 0x000ea4000c1e1500 */
[----:B--2---:R0:W1:Y:S01]  /*1180*/  I2F.S16 R23, R4 ;  /* 0x0000000400177306 */ /* 0x0040620000101400 */
[----:B------:R-:W-:Y:S05]  /*1190*/  BRA `(.L_x_5143) ;  /* 0x00000bb000007947 */ /* 0x000fea0003800000 */
.L_x_5139:
        /* <DEDUP_REMOVED lines=8> */
.L_x_5147:
[----:B------:R-:W2:Y:S02]  /*1220*/  LDG.E.U16 R4, [R4.64] ;  /* 0x0000002404047981 */ /* 0x000ea4000c1e1500 */
[----:B--2---:R-:W-:Y:S01]  /*1230*/  HADD2.F32 R23, -RZ, R4.H0_H0 ;  /* 0x20000004ff177230 */ /* 0x004fe20000004100 */
[----:B------:R-:W-:Y:S05]  /*1240*/  BRA `(.L_x_5143) ;  /* 0x00000b0000007947 */ /* 0x000fea0003800000 */
.L_x_5146:
        /* <DEDUP_REMOVED lines=8> */
.L_x_5149:
[----:B------:R-:W2:Y:S02]  /*12d0*/  LDG.E.U16 R4, [R4.64] ;  /* 0x0000002404047981 */ /* 0x000ea4000c1e1500 */
[----:B--2---:R-:W-:Y:S01]  /*12e0*/  HADD2.F32 R23, -RZ, R4.H0_H0 ;  /* 0x20000004ff177230 */ /* 0x004fe20000004100 */
[----:B------:R-:W-:Y:S05]  /*12f0*/  BRA `(.L_x_5143) ;  /* 0x00000a5000007947 */ /* 0x000fea0003800000 */
.L_x_5148:
[----:B------:R-:W2:Y:S02]  /*1300*/  LDG.E.64 R4, [R4.64] ;  /* 0x0000002404047981 */ /* 0x000ea4000c1e1b00 */
[----:B--2---:R-:W0:Y:S01]  /*1310*/  F2F.F32.F64 R23, R4 ;  /* 0x0000000400177310 */ /* 0x004e220000301000 */
[----:B------:R-:W0:-:S14]  /*1320*/  DSETP.GEU.AND P0, PT, |R4|, c[0x2][0x0], PT ;  /* 0x008000000400762a */ /* 0x000e1c0003f0e200 */
[----:B0-----:R-:W-:Y:S01]  /*1330*/  @!P0 FMUL R23, R23, 1.175494350822287508e-38 ;  /* 0x0080000017178820 */ /* 0x001fe20000400000 */
[----:B------:R-:W-:Y:S05]  /*1340*/  BRA `(.L_x_5143) ;  /* 0x00000a0000007947 */ /* 0x000fea0003800000 */
.L_x_5138:
        /* <DEDUP_REMOVED lines=12> */
.L_x_5152:
[----:B------:R-:W2:Y:S02]  /*1410*/  LDG.E.64 R4, [R4.64] ;  /* 0x0000002404047981 */ /* 0x000ea4000c1e1b00 */
[----:B--2---:R-:W0:Y:S01]  /*1420*/  F2F.F32.F64 R23, R4 ;  /* 0x0000000400177310 */ /* 0x004e220000301000 */
[----:B------:R-:W0:-:S14]  /*1430*/  DSETP.GEU.AND P0, PT, |R4|, c[0x2][0x0], PT ;  /* 0x008000000400762a */ /* 0x000e1c0003f0e200 */
[----:B0-----:R-:W-:Y:S01]  /*1440*/  @!P0 FMUL R23, R23, 1.175494350822287508e-38 ;  /* 0x0080000017178820 */ /* 0x001fe20000400000 */
[----:B------:R-:W-:Y:S05]  /*1450*/  BRA `(.L_x_5143) ;  /* 0x000008f000007947 */ /* 0x000fea0003800000 */
.L_x_5151:
        /* <DEDUP_REMOVED lines=26> */
.L_x_5154:
        /* <DEDUP_REMOVED lines=13> */
.L_x_5153:
[----:B------:R-:W2:Y:S02]  /*16d0*/  LDG.E.U16 R4, [R4.64] ;  /* 0x0000002404047981 */ /* 0x000ea4000c1e1500 */
[----:B--2---:R-:W-:Y:S01]  /*16e0*/  PRMT R23, RZ, 0x5410, R4 ;  /* 0x00005410ff177816 */ /* 0x004fe20000000004 */
[----:B------:R-:W-:Y:S05]  /*16f0*/  BRA `(.L_x_5143) ;  /* 0x0000065000007947 */ /* 0x000fea0003800000 */
.L_x_5150:
        /* <DEDUP_REMOVED lines=11> */
.L_x_5157:
        /* <DEDUP_REMOVED lines=20> */
.L_x_5159:
[----:B------:R-:W-:Y:S05]  /*18f0*/  BSYNC B0 ;  /* 0x0000000000007941 */ /* 0x000fea0003800000 */
.L_x_5158:
[----:B------:R-:W-:Y:S01]  /*1900*/  IMAD.SHL.U32 R3, R3, 0x100000, RZ ;  /* 0x0010000003037824 */ /* 0x000fe200078e00ff */
[----:B------:R-:W-:-:S04]  /*1910*/  LEA R0, R0, 0x3b800000, 0x17 ;  /* 0x3b80000000007811 */ /* 0x000fc800078eb8ff */
[----:B------:R-:W-:Y:S01]  /*1920*/  LOP3.LUT R23, R0, R3, R23, 0xfe, !PT ;  /* 0x0000000300177212 */ /* 0x000fe200078efe17 */
[----:B------:R-:W-:Y:S05]  /*1930*/  BRA `(.L_x_5143) ;  /* 0x0000041000007947 */ /* 0x000fea0003800000 */
.L_x_5156:
        /* <DEDUP_REMOVED lines=20> */
.L_x_5161:
[----:B------:R-:W-:Y:S05]  /*1a80*/  BSYNC B0 ;  /* 0x0000000000007941 */ /* 0x000fea0003800000 */
.L_x_5160:
[----:B------:R-:W-:Y:S01]  /*1a90*/  IMAD.SHL.U32 R3, R3, 0x200000, RZ ;  /* 0x0020000003037824 */ /* 0x000fe200078e00ff */
[----:B------:R-:W-:-:S04]  /*1aa0*/  LEA R0, R0, 0x37800000, 0x17 ;  /* 0x3780000000007811 */ /* 0x000fc800078eb8ff */
[----:B------:R-:W-:Y:S01]  /*1ab0*/  LOP3.LUT R23, R0, R3, R23, 0xfe, !PT ;  /* 0x0000000300177212 */ /* 0x000fe200078efe17 */
[----:B------:R-:W-:Y:S05]  /*1ac0*/  BRA `(.L_x_5143) ;  /* 0x0000028000007947 */ /* 0x000fea0003800000 */
.L_x_5155:
        /* <DEDUP_REMOVED lines=14> */
.L_x_5142:
        /* <DEDUP_REMOVED lines=19> */
[----:B------:R-:W-:Y:S01]  /*1ce0*/  IMAD.MOV.U32 R23, RZ, RZ, RZ ;  /* 0x000000ffff177224 */ /* 0x000fe200078e00ff */
[----:B------:R-:W-:Y:S05]  /*1cf0*/  BRA `(.L_x_5143) ;  /* 0x0000005000007947 */ /* 0x000fea0003800000 */
.L_x_5163:
[----:B------:R-:W2:Y:S02]  /*1d00*/  LDG.E.64 R4, [R4.64] ;  /* 0x0000002404047981 */ /* 0x000ea4000c1e1b00 */
[----:B--2---:R0:W1:Y:S01]  /*1d10*/  I2F.U64 R23, R4 ;  /* 0x0000000400177312 */ /* 0x0040620000301000 */
[----:B------:R-:W-:Y:S05]  /*1d20*/  BRA `(.L_x_5143) ;  /* 0x0000002000007947 */ /* 0x000fea0003800000 */
.L_x_5162:
[----:B------:R-:W2:Y:S02]  /*1d30*/  LDG.E R4, [R4.64] ;  /* 0x0000002404047981 */ /* 0x000ea4000c1e1900 */
[----:B--2---:R0:W1:Y:S02]  /*1d40*/  I2F.U32 R23, R4 ;  /* 0x0000000400177306 */ /* 0x0040640000201000 */
.L_x_5143:
[----:B------:R-:W-:Y:S05]  /*1d50*/  BSYNC B6 ;  /* 0x0000000000067941 */ /* 0x000fea0003800000 */
.L_x_5137:
[----:B------:R-:W-:Y:S02]  /*1d60*/  IADD3 R18, R18, 0x80, RZ ;  /* 0x0000008012127810 */ /* 0x000fe40007ffe0ff */
.L_x_5136:
[----:B------:R-:W-:Y:S05]  /*1d70*/  BSYNC B7 ;  /* 0x0000000000077941 */ /* 0x000fea0003800000 */
.L_x_5135:
[----:B------:R-:W-:Y:S01]  /*1d80*/  ISETP.GE.AND P0, PT, R18, R19, PT ;  /* 0x000000131200720c */ /* 0x000fe20003f06270 */
[----:B------:R-:W-:Y:S01]  /*1d90*/  BSSY B7, `(.L_x_5164) ;  /* 0x00000e7000077945 */ /* 0x000fe20003800000 */
[----:B------:R-:W-:Y:S02]  /*1da0*/  IMAD.MOV.U32 R17, RZ, RZ, RZ ;  /* 0x000000ffff117224 */ /* 0x000fe400078e00ff */
[----:B------:R-:W-:-:S09]  /*1db0*/  IMAD.MOV.U32 R25, RZ, RZ, RZ ;  /* 0x000000ffff197224 */ /* 0x000fd200078e00ff */
        /* <DEDUP_REMOVED lines=21> */
.L_x_5170:
[----:B------:R-:W2:Y:S02]  /*1f10*/  LDG.E.U8 R4, [R4.64] ;  /* 0x0000002404047981 */ /* 0x000ea4000c1e1100 */
[----:B--2---:R0:W2:Y:S01]  /*1f20*/  I2F.U16 R25, R4 ;  /* 0x0000000400197306 */ /* 0x0040a20000101000 */
[----:B------:R-:W-:Y:S05]  /*1f30*/  BRA `(.L_x_5172) ;  /* 0x00000ca000007947 */ /* 0x000fea0003800000 */
.L_x_5169:
        /* <DEDUP_REMOVED lines=9> */
.L_x_5174:
[----:B------:R-:W2:Y:S02]  /*1fd0*/  LDG.E R4, [R4.64] ;  /* 0x0000002404047981 */ /* 0x000ea4000c1e1900 */
[----:B--2---:R0:W2:Y:S01]  /*1fe0*/  I2F R25, R4 ;  /* 0x0000000400197306 */ /* 0x0040a20000201400 */
[----:B------:R-:W-:Y:S05]  /*1ff0*/  BRA `(.L_x_5172) ;  /* 0x00000be000007947 */ /* 0x000fea0003800000 */
.L_x_5173:
[----:B------:R-:W2:Y:S02]  /*2000*/  LDG.E.U16 R4, [R4.64] ;  /* 0x0000002404047981 */ /* 0x000ea4000c1e1500 */
[----:B--2---:R0:W2:Y:S01]  /*2010*/  I2F.S16 R25, R4 ;  /* 0x0000000400197306 */ /* 0x0040a20000101400 */
[----:B------:R-:W-:Y:S05]  /*2020*/  BRA `(.L_x_5172) ;  /* 0x00000bb000007947 */ /* 0x000fea0003800000 */
.L_x_5168:
        /* <DEDUP_REMOVED lines=8> */
.L_x_5176:
[----:B------:R-:W2:Y:S02]  /*20b0*/  LDG.E.U16 R4, [R4.64] ;  /* 0x0000002404047981 */ /* 0x000ea4000c1e1500 */
[----:B--2---:R-:W-:Y:S01]  /*20c0*/  HADD2.F32 R25, -RZ, R4.H0_H0 ;  /* 0x20000004ff197230 */ /* 0x004fe20000004100 */
[----:B------:R-:W-:Y:S05]  /*20d0*/  BRA `(.L_x_5172) ;  /* 0x00000b0000007947 */ /* 0x000fea0003800000 */
.L_x_5175:
        /* <DEDUP_REMOVED lines=8> */
.L_x_5178:
[----:B------:R-:W2:Y:S02]  /*2160*/  LDG.E.U16 R4, [R4.64] ;  /* 0x0000002404047981 */ /* 0x000ea4000c1e1500 */
[----:B--2---:R-:W-:Y:S01]  /*2170*/  HADD2.F32 R25, -RZ, R4.H0_H0 ;  /* 0x20000004ff197230 */ /* 0x004fe20000004100 */
[----:B------:R-:W-:Y:S05]  /*2180*/  BRA `(.L_x_5172) ;  /* 0x00000a5000007947 */ /* 0x000fea0003800000 */
.L_x_5177:
[----:B------:R-:W2:Y:S02]  /*2190*/  LDG.E.64 R4, [R4.64] ;  /* 0x0000002404047981 */ /* 0x000ea4000c1e1b00 */
[----:B--2---:R-:W0:Y:S01]  /*21a0*/  F2F.F32.F64 R25, R4 ;  /* 0x0000000400197310 */ /* 0x004e220000301000 */
[----:B------:R-:W0:-:S14]  /*21b0*/  DSETP.GEU.AND P0, PT, |R4|, c[0x2][0x0], PT ;  /* 0x008000000400762a */ /* 0x000e1c0003f0e200 */
[----:B0-----:R-:W-:Y:S01]  /*21c0*/  @!P0 FMUL R25, R25, 1.175494350822287508e-38 ;  /* 0x0080000019198820 */ /* 0x001fe20000400000 */
[----:B------:R-:W-:Y:S05]  /*21d0*/  BRA `(.L_x_5172) ;  /* 0x00000a0000007947 */ /* 0x000fea0003800000 */
.L_x_5167:
        /* <DEDUP_REMOVED lines=12> */
.L_x_5181:
[----:B------:R-:W2:Y:S02]  /*22a0*/  LDG.E.64 R4, [R4.64] ;  /* 0x0000002404047981 */ /* 0x000ea4000c1e1b00 */
[----:B--2---:R-:W0:Y:S01]  /*22b0*/  F2F.F32.F64 R25, R4 ;  /* 0x0000000400197310 */ /* 0x004e220000301000 */
[----:B------:R-:W0:-:S14]  /*22c0*/  DSETP.GEU.AND P0, PT, |R4|, c[0x2][0x0], PT ;  /* 0x008000000400762a */ /* 0x000e1c0003f0e200 */
[----:B0-----:R-:W-:Y:S01]  /*22d0*/  @!P0 FMUL R25, R25, 1.175494350822287508e-38 ;  /* 0x0080000019198820 */ /* 0x001fe20000400000 */
[----:B------:R-:W-:Y:S05]  /*22e0*/  BRA `(.L_x_5172) ;  /* 0x000008f000007947 */ /* 0x000fea0003800000 */
.L_x_5180:
        /* <DEDUP_REMOVED lines=26> */
.L_x_5183:
        /* <DEDUP_REMOVED lines=13> */
.L_x_5182:
[----:B------:R-:W2:Y:S02]  /*2560*/  LDG.E.U16 R4, [R4.64] ;  /* 0x0000002404047981 */ /* 0x000ea4000c1e1500 */
[----:B--2---:R-:W-:Y:S01]  /*2570*/  PRMT R25, RZ, 0x5410, R4 ;  /* 0x00005410ff197816 */ /* 0x004fe20000000004 */
[----:B------:R-:W-:Y:S05]  /*2580*/  BRA `(.L_x_5172) ;  /* 0x0000065000007947 */ /* 0x000fea0003800000 */
.L_x_5179:
        /* <DEDUP_REMOVED lines=11> */
.L_x_5186:
        /* <DEDUP_REMOVED lines=20> */
.L_x_5188:
[----:B------:R-:W-:Y:S05]  /*2780*/  BSYNC B0 ;  /* 0x0000000000007941 */ /* 0x000fea0003800000 */
.L_x_5187:
[----:B------:R-:W-:Y:S01]  /*2790*/  IMAD.SHL.U32 R3, R3, 0x100000, RZ ;  /* 0x0010000003037824 */ /* 0x000fe200078e00ff */
[----:B------:R-:W-:-:S04]  /*27a0*/  LEA R0, R0, 0x3b800000, 0x17 ;  /* 0x3b80000000007811 */ /* 0x000fc800078eb8ff */
[----:B------:R-:W-:Y:S01]  /*27b0*/  LOP3.LUT R25, R0, R3, R25, 0xfe, !PT ;  /* 0x0000000300197212 */ /* 0x000fe200078efe19 */
[----:B------:R-:W-:Y:S05]  /*27c0*/  BRA `(.L_x_5172) ;  /* 0x0000041000007947 */ /* 0x000fea0003800000 */
.L_x_5185:
        /* <DEDUP_REMOVED lines=20> */
.L_x_5190:
[----:B------:R-:W-:Y:S05]  /*2910*/  BSYNC B0 ;  /* 0x0000000000007941 */ /* 0x000fea0003800000 */
.L_x_5189:
[----:B------:R-:W-:Y:S01]  /*2920*/  IMAD.SHL.U32 R3, R3, 0x200000, RZ ;  /* 0x0020000003037824 */ /* 0x000fe200078e00ff */
[----:B------:R-:W-:-:S04]  /*2930*/  LEA R0, R0, 0x37800000, 0x17 ;  /* 0x3780000000007811 */ /* 0x000fc800078eb8ff */
[----:B------:R-:W-:Y:S01]  /*2940*/  LOP3.LUT R25, R0, R3, R25, 0xfe, !PT ;  /* 0x0000000300197212 */ /* 0x000fe200078efe19 */
[----:B------:R-:W-:Y:S05]  /*2950*/  BRA `(.L_x_5172) ;  /* 0x0000028000007947 */ /* 0x000fea0003800000 */
.L_x_5184:
        /* <DEDUP_REMOVED lines=14> */
.L_x_5171:
        /* <DEDUP_REMOVED lines=21> */
.L_x_5192:
[----:B------:R-:W2:Y:S02]  /*2b90*/  LDG.E.64 R4, [R4.64] ;  /* 0x0000002404047981 */ /* 0x000ea4000c1e1b00 */
[----:B--2---:R0:W2:Y:S01]  /*2ba0*/  I2F.U64 R25, R4 ;  /* 0x0000000400197312 */ /* 0x0040a20000301000 */
[----:B------:R-:W-:Y:S05]  /*2bb0*/  BRA `(.L_x_5172) ;  /* 0x0000002000007947 */ /* 0x000fea0003800000 */
.L_x_5191:
[----:B------:R-:W2:Y:S02]  /*2bc0*/  LDG.E R4, [R4.64] ;  /* 0x0000002404047981 */ /* 0x000ea4000c1e1900 */
[----:B--2---:R0:W2:Y:S02]  /*2bd0*/  I2F.U32 R25, R4 ;  /* 0x0000000400197306 */ /* 0x0040a40000201000 */
.L_x_5172:
[----:B------:R-:W-:Y:S05]  /*2be0*/  BSYNC B6 ;  /* 0x0000000000067941 */ /* 0x000fea0003800000 */
.L_x_5166:
[----:B------:R-:W-:Y:S02]  /*2bf0*/  IADD3 R18, R18, 0x80, RZ ;  /* 0x0000008012127810 */ /* 0x000fe40007ffe0ff */
.L_x_5165:
[----:B------:R-:W-:Y:S05]  /*2c00*/  BSYNC B7 ;  /* 0x0000000000077941 */ /* 0x000fea0003800000 */
.L_x_5164:
        /* <DEDUP_REMOVED lines=21> */
.L_x_5198:
[----:B------:R-:W3:Y:S02]  /*2d60*/  LDG.E.U8 R4, [R4.64] ;  /* 0x0000002404047981 */ /* 0x000ee4000c1e1100 */
[----:B---3--:R0:W3:Y:S01]  /*2d70*/  I2F.U16 R17, R4 ;  /* 0x0000000400117306 */ /* 0x0080e20000101000 */
[----:B------:R-:W-:Y:S05]  /*2d80*/  BRA `(.L_x_5194) ;  /* 0x00000c7000007947 */ /* 0x000fea0003800000 */
.L_x_5197:
        /* <DEDUP_REMOVED lines=9> */
.L_x_5201:
[----:B------:R-:W3:Y:S02]  /*2e20*/  LDG.E R4, [R4.64] ;  /* 0x0000002404047981 */ /* 0x000ee4000c1e1900 */
[----:B---3--:R0:W3:Y:S01]  /*2e30*/  I2F R17, R4 ;  /* 0x0000000400117306 */ /* 0x0080e20000201400 */
[----:B------:R-:W-:Y:S05]  /*2e40*/  BRA `(.L_x_5194) ;  /* 0x00000bb000007947 */ /* 0x000fea0003800000 */
.L_x_5200:
[----:B------:R-:W3:Y:S02]  /*2e50*/  LDG.E.U16 R4, [R4.64] ;  /* 0x0000002404047981 */ /* 0x000ee4000c1e1500 */
[----:B---3--:R0:W3:Y:S01]  /*2e60*/  I2F.S16 R17, R4 ;  /* 0x0000000400117306 */ /* 0x0080e20000101400 */
[----:B------:R-:W-:Y:S05]  /*2e70*/  BRA `(.L_x_5194) ;  /* 0x00000b8000007947 */ /* 0x000fea0003800000 */
.L_x_5196:
        /* <DEDUP_REMOVED lines=8> */
.L_x_5203:
[----:B------:R-:W3:Y:S02]  /*2f00*/  LDG.E.U16 R4, [R4.64] ;  /* 0x0000002404047981 */ /* 0x000ee4000c1e1500 */
[----:B---3--:R-:W-:Y:S01]  /*2f10*/  HADD2.F32 R17, -RZ, R4.H0_H0 ;  /* 0x20000004ff117230 */ /* 0x008fe20000004100 */
[----:B------:R-:W-:Y:S05]  /*2f20*/  BRA `(.L_x_5194) ;  /* 0x00000ad000007947 */ /* 0x000fea0003800000 */
.L_x_5202:
        /* <DEDUP_REMOVED lines=8> */
.L_x_5205:
[----:B------:R-:W3:Y:S02]  /*2fb0*/  LDG.E.U16 R4, [R4.64] ;  /* 0x0000002404047981 */ /* 0x000ee4000c1e1500 */
[----:B---3--:R-:W-:Y:S01]  /*2fc0*/  HADD2.F32 R17, -RZ, R4.H0_H0 ;  /* 0x20000004ff117230 */ /* 0x008fe20000004100 */
[----:B------:R-:W-:Y:S05]  /*2fd0*/  BRA `(.L_x_5194) ;  /* 0x00000a2000007947 */ /* 0x000fea0003800000 */
.L_x_5204:
[----:B------:R-:W3:Y:S02]  /*2fe0*/  LDG.E.64 R4, [R4.64] ;  /* 0x0000002404047981 */ /* 0x000ee4000c1e1b00 */
[----:B---3--:R-:W0:Y:S01]  /*2ff0*/  F2F.F32.F64 R17, R4 ;  /* 0x0000000400117310 */ /* 0x008e220000301000 */
[----:B------:R-:W0:-:S14]  /*3000*/  DSETP.GEU.AND P0, PT, |R4|, c[0x2][0x0], PT ;  /* 0x008000000400762a */ /* 0x000e1c0003f0e200 */
[----:B0-----:R-:W-:Y:S01]  /*3010*/  @!P0 FMUL R17, R17, 1.175494350822287508e-38 ;  /* 0x0080000011118820 */ /* 0x001fe20000400000 */
[----:B------:R-:W-:Y:S05]  /*3020*/  BRA `(.L_x_5194) ;  /* 0x000009d000007947 */ /* 0x000fea0003800000 */
.L_x_5195:
        /* <DEDUP_REMOVED lines=12> */
.L_x_5208:
[----:B------:R-:W3:Y:S02]  /*30f0*/  LDG.E.64 R4, [R4.64] ;  /* 0x0000002404047981 */ /* 0x000ee4000c1e1b00 */
[----:B---3--:R-:W0:Y:S01]  /*3100*/  F2F.F32.F64 R17, R4 ;  /* 0x0000000400117310 */ /* 0x008e220000301000 */
[----:B------:R-:W0:-:S14]  /*3110*/  DSETP.GEU.AND P0, PT, |R4|, c[0x2][0x0], PT ;  /* 0x008000000400762a */ /* 0x000e1c0003f0e200 */
[----:B0-----:R-:W-:Y:S01]  /*3120*/  @!P0 FMUL R17, R17, 1.175494350822287508e-38 ;  /* 0x0080000011118820 */ /* 0x001fe20000400000 */
[----:B------:R-:W-:Y:S05]  /*3130*/  BRA `(.L_x_5194) ;  /* 0x000008c000007947 */ /* 0x000fea0003800000 */
.L_x_5207:
        /* <DEDUP_REMOVED lines=26> */
.L_x_5210:
        /* <DEDUP_REMOVED lines=13> */
.L_x_5209:
[----:B------:R-:W3:Y:S02]  /*33b0*/  LDG.E.U16 R4, [R4.64] ;  /* 0x0000002404047981 */ /* 0x000ee4000c1e1500 */
[----:B---3--:R-:W-:Y:S01]  /*33c0*/  PRMT R17, RZ, 0x5410, R4 ;  /* 0x00005410ff117816 */ /* 0x008fe20000000004 */
[----:B------:R-:W-:Y:S05]  /*33d0*/  BRA `(.L_x_5194) ;  /* 0x0000062000007947 */ /* 0x000fea0003800000 */
.L_x_5206:
        /* <DEDUP_REMOVED lines=11> */
.L_x_5213:
[----:B------:R-:W3:Y:S02]  /*3490*/  LDG.E.U8 R3, [R4.64] ;  /* 0x0000002404037981 */ /* 0x000ee4000c1e1100 */
        /* <DEDUP_REMOVED lines=18> */
.L_x_5215:
[----:B------:R-:W-:Y:S05]  /*35c0*/  BSYNC B0 ;  /* 0x0000000000007941 */ /* 0x000fea0003800000 */
.L_x_5214:
[----:B------:R-:W-:Y:S01]  /*35d0*/  IMAD.SHL.U32 R3, R3, 0x100000, RZ ;  /* 0x0010000003037824 */ /* 0x000fe200078e00ff */
[----:B------:R-:W-:-:S04]  /*35e0*/  LEA R0, R0, 0x3b800000, 0x17 ;  /* 0x3b80000000007811 */ /* 0x000fc800078eb8ff */
[----:B------:R-:W-:Y:S01]  /*35f0*/  LOP3.LUT R17, R0, R3, R17, 0xfe, !PT ;  /* 0x0000000300117212 */ /* 0x000fe200078efe11 */
[----:B------:R-:W-:Y:S05]  /*3600*/  BRA `(.L_x_5194) ;  /* 0x000003f000007947 */ /* 0x000fea0003800000 */
.L_x_5212:
        /* <DEDUP_REMOVED lines=19> */
.L_x_5217:
[----:B------:R-:W-:Y:S05]  /*3740*/  BSYNC B0 ;  /* 0x0000000000007941 */ /* 0x000fea0003800000 */
.L_x_5216:
[----:B------:R-:W-:Y:S01]  /*3750*/  IMAD.SHL.U32 R3, R3, 0x200000, RZ ;  /* 0x0020000003037824 */ /* 0x000fe200078e00ff */
[----:B------:R-:W-:-:S04]  /*3760*/  LEA R0, R0, 0x37800000, 0x17 ;  /* 0x3780000000007811 */ /* 0x000fc800078eb8ff */
[----:B------:R-:W-:Y:S01]  /*3770*/  LOP3.LUT R17, R0, R3, R17, 0xfe, !PT ;  /* 0x0000000300117212 */ /* 0x000fe200078efe11 */
[----:B------:R-:W-:Y:S05]  /*3780*/  BRA `(.L_x_5194) ;  /* 0x0000027000007947 */ /* 0x000fea0003800000 */
.L_x_5211:
        /* <DEDUP_REMOVED lines=14> */
.L_x_5199:
        /* <DEDUP_REMOVED lines=19> */
[----:B------:R-:W-:Y:S05]  /*39a0*/  BRA `(.L_x_5194) ;  /* 0x0000005000007947 */ /* 0x000fea0003800000 */
.L_x_5219:
[----:B------:R-:W3:Y:S02]  /*39b0*/  LDG.E.64 R4, [R4.64] ;  /* 0x0000002404047981 */ /* 0x000ee4000c1e1b00 */
[----:B---3--:R0:W3:Y:S01]  /*39c0*/  I2F.U64 R17, R4 ;  /* 0x0000000400117312 */ /* 0x0080e20000301000 */
[----:B------:R-:W-:Y:S05]  /*39d0*/  BRA `(.L_x_5194) ;  /* 0x0000002000007947 */ /* 0x000fea0003800000 */
.L_x_5218:
[----:B------:R-:W3:Y:S02]  /*39e0*/  LDG.E R4, [R4.64] ;  /* 0x0000002404047981 */ /* 0x000ee4000c1e1900 */
[----:B---3--:R0:W3:Y:S02]  /*39f0*/  I2F.U32 R17, R4 ;  /* 0x0000000400117306 */ /* 0x0080e40000201000 */
.L_x_5194:
[----:B------:R-:W-:Y:S05]  /*3a00*/  BSYNC B6 ;  /* 0x0000000000067941 */ /* 0x000fea0003800000 */
.L_x_5193:
[----:B------:R-:W4:Y:S01]  /*3a10*/  S2R R26, SR_TID.X ;  /* 0x00000000001a7919 */ /* 0x000f220000002100 */
[----:B------:R-:W0:Y:S01]  /*3a20*/  LDC.U8 R16, c[0x0][0x18c] ;  /* 0x00006300ff107b82 */ /* 0x000e220000000000 */
[----:B------:R-:W-:Y:S01]  /*3a30*/  BSSY B6, `(.L_x_5220) ;  /* 0x0000114000067945 */ /* 0x000fe20003800000 */
[C---:B----4-:R-:W-:Y:S02]  /*3a40*/  IADD3 R0, R26.reuse, 0x100, RZ ;  /* 0x000001001a007810 */ /* 0x050fe40007ffe0ff */
[----:B------:R-:W-:-:S02]  /*3a50*/  IADD3 R28, R26, 0x80, RZ ;  /* 0x000000801a1c7810 */ /* 0x000fc40007ffe0ff */
[-C--:B------:R-:W-:Y:S02]  /*3a60*/  ISETP.GE.AND P1, PT, R0, R19.reuse, PT ;  /* 0x000000130000720c */ /* 0x080fe40003f26270 */
[----:B------:R-:W-:Y:S02]  /*3a70*/  IADD3 R0, R26, 0x180, RZ ;  /* 0x000001801a007810 */ /* 0x000fe40007ffe0ff */
[-C--:B------:R-:W-:Y:S02]  /*3a80*/  ISETP.GE.AND P0, PT, R28, R19.reuse, PT ;  /* 0x000000131c00720c */ /* 0x080fe40003f06270 */
[-C--:B------:R-:W-:Y:S02]  /*3a90*/  ISETP.GE.AND P2, PT, R0, R19.reuse, PT ;  /* 0x000000130000720c */ /* 0x080fe40003f46270 */
[----:B------:R-:W-:-:S05]  /*3aa0*/  ISETP.GE.AND P3, PT, R26, R19, PT ;  /* 0x000000131a00720c */ /* 0x000fca0003f66270 */
[----:B------:R-:W4:Y:S08]  /*3ab0*/  @!P1 MUFU.RCP R6, c[0x0][0x168] ;  /* 0x00005a0000069b08 */ /* 0x000f300000001000 */
[----:B0-----:R-:W0:Y:S08]  /*3ac0*/  @!P0 MUFU.RCP R4, c[0x0][0x168] ;  /* 0x00005a0000048b08 */ /* 0x001e300000001000 */
[----:B------:R-:W3:Y:S01]  /*3ad0*/  @!P2 MUFU.RCP R8, c[0x0][0x168] ;  /* 0x00005a000008ab08 */ /* 0x000ee20000001000 */
[----:B--2-45:R-:W-:-:S07]  /*3ae0*/  @!P1 FMUL.FTZ R25, R6, R25 ;  /* 0x0000001906199220 */ /* 0x034fce0000410000 */
[----:B------:R-:W2:Y:S01]  /*3af0*/  @!P3 MUFU.RCP R0, c[0x0][0x168] ;  /* 0x00005a000000bb08 */ /* 0x000ea20000001000 */
[----:B01----:R-:W-:Y:S02]  /*3b00*/  @!P0 FMUL.FTZ R23, R4, R23 ;  /* 0x0000001704178220 */ /* 0x003fe40000410000 */
[----:B---3--:R-:W-:-:S05]  /*3b10*/  @!P2 FMUL.FTZ R17, R8, R17 ;  /* 0x000000110811a220 */ /* 0x008fca0000410000 */
[----:B------:R0:W1:Y:S01]  /*3b20*/  @!P0 FRND.TRUNC R22, R23 ;  /* 0x0000001700168307 */ /* 0x000062000020d000 */
[----:B--2---:R-:W-:-:S07]  /*3b30*/  @!P3 FMUL.FTZ R5, R0, R27 ;  /* 0x0000001b0005b220 */ /* 0x004fce0000410000 */
[----:B------:R0:W2:Y:S08]  /*3b40*/  @!P1 FRND.TRUNC R24, R25 ;  /* 0x0000001900189307 */ /* 0x0000b0000020d000 */
[----:B------:R0:W3:Y:S01]  /*3b50*/  @!P2 FRND.TRUNC R18, R17 ;  /* 0x000000110012a307 */ /* 0x0000e2000020d000 */
[----:B------:R-:W-:Y:S05]  /*3b60*/  @P3 BRA `(.L_x_5221) ;  /* 0x0000100000003947 */ /* 0x000fea0003800000 */
[----:B-1----:R-:W-:Y:S01]  /*3b70*/  IMAD R0, R2, 0x200, R26 ;  /* 0x0000020002007824 */ /* 0x002fe200078e021a */
[----:B------:R-:W-:Y:S01]  /*3b80*/  PRMT R3, R16, 0x9910, RZ ;  /* 0x0000991010037816 */ /* 0x000fe200000000ff */
[----:B------:R1:W4:Y:S02]  /*3b90*/  @!P3 FRND.TRUNC R4, R5 ;  /* 0x000000050004b307 */ /* 0x000324000020d000 */
[----:B------:R-:W-:-:S02]  /*3ba0*/  IMAD R8, R0, c[0x0][0x190], RZ ;  /* 0x0000640000087a24 */ /* 0x000fc400078e02ff */
[----:B------:R-:W-:-:S03]  /*3bb0*/  IMAD.MOV.U32 R0, RZ, RZ, R3 ;  /* 0x000000ffff007224 */ /* 0x000fc600078e0003 */
[----:B------:R-:W-:Y:S02]  /*3bc0*/  IADD3 R8, P1, R8, c[0x0][0x170], RZ ;  /* 0x00005c0008087a10 */ /* 0x000fe40007f3e0ff */
[----:B------:R-:W-:-:S03]  /*3bd0*/  ISETP.GT.AND P0, PT, R0, 0x9, PT ;  /* 0x000000090000780c */ /* 0x000fc60003f04270 */
[----:B------:R-:W-:-:S10]  /*3be0*/  IMAD.X R9, RZ, RZ, c[0x0][0x174], P1 ;  /* 0x00005d00ff097624 */ /* 0x000fd400008e06ff */
[----:B------:R-:W-:Y:S05]  /*3bf0*/  @P0 BRA `(.L_x_5222) ;  /* 0x0000043000000947 */ /* 0x000fea0003800000 */
[----:B-1--4-:R-:W-:-:S13]  /*3c00*/  ISETP.GT.AND P0, PT, R0, 0x4, PT ;  /* 0x000000040000780c */ /* 0x012fda0003f04270 */
[----:B------:R-:W-:Y:S05]  /*3c10*/  @P0 BRA `(.L_x_5223) ;  /* 0x0000020000000947 */ /* 0x000fea0003800000 */
[----:B------:R-:W-:-:S13]  /*3c20*/  ISETP.GT.AND P0, PT, R0, 0x1, PT ;  /* 0x000000010000780c */ /* 0x000fda0003f04270 */
[----:B------:R-:W-:Y:S05]  /*3c30*/  @P0 BRA `(.L_x_5224) ;  /* 0x000000c000000947 */ /* 0x000fea0003800000 */
[----:B------:R-:W-:-:S13]  /*3c40*/  ISETP.NE.AND P0, PT, R16, RZ, PT ;  /* 0x000000ff1000720c */ /* 0x000fda0003f05270 */
[----:B------:R-:W-:Y:S05]  /*3c50*/  @!P0 BRA `(.L_x_5225) ;  /* 0x0000006000008947 */ /* 0x000fea0003800000 */
[----:B------:R-:W-:-:S13]  /*3c60*/  ISETP.NE.AND P0, PT, R0, 0x1, PT ;  /* 0x000000010000780c */ /* 0x000fda0003f05270 */
[----:B------:R-:W-:Y:S05]  /*3c70*/  @P0 BRA `(.L_x_5226) ;  /* 0x00000d3000000947 */ /* 0x000fea0003800000 */
[----:B------:R-:W1:Y:S01]  /*3c80*/  F2I.TRUNC.NTZ R3, R5 ;  /* 0x0000000500037305 */ /* 0x000e62000020f100 */
[----:B------:R-:W-:Y:S01]  /*3c90*/  IMAD.MOV.U32 R26, RZ, RZ, R28 ;  /* 0x000000ffff1a7224 */ /* 0x000fe200078e001c */
[----:B-1----:R1:W-:Y:S01]  /*3ca0*/  STG.E.U8 [R8.64], R3 ;  /* 0x0000000308007986 */ /* 0x0023e2000c101124 */
[----:B------:R-:W-:Y:S05]  /*3cb0*/  BRA `(.L_x_5221) ;  /* 0x00000eb000007947 */ /* 0x000fea0003800000 */
.L_x_5225:
[----:B------:R-:W1:Y:S01]  /*3cc0*/  F2I.S64.TRUNC R4, R5 ;  /* 0x0000000500047311 */ /* 0x000e62000020d900 */
[----:B------:R-:W-:Y:S01]  /*3cd0*/  IMAD.MOV.U32 R26, RZ, RZ, R28 ;  /* 0x000000ffff1a7224 */ /* 0x000fe200078e001c */
[----:B-1----:R1:W-:Y:S01]  /*3ce0*/  STG.E.U8 [R8.64], R4 ;  /* 0x0000000408007986 */ /* 0x0023e2000c101124 */
[----:B------:R-:W-:Y:S05]  /*3cf0*/  BRA `(.L_x_5221) ;  /* 0x00000e7000007947 */ /* 0x000fea0003800000 */
.L_x_5224:
[----:B------:R-:W-:-:S13]  /*3d00*/  ISETP.NE.AND P0, PT, R0, 0x2, PT ;  /* 0x000000020000780c */ /* 0x000fda0003f05270 */
[----:B------:R-:W-:Y:S05]  /*3d10*/  @!P0 BRA `(.L_x_5227) ;  /* 0x000000c000008947 */ /* 0x000fea0003800000 */
[----:B------:R-:W-:-:S13]  /*3d20*/  ISETP.NE.AND P0, PT, R0, 0x3, PT ;  /* 0x000000030000780c */ /* 0x000fda0003f05270 */
[----:B------:R-:W-:Y:S05]  /*3d30*/  @!P0 BRA `(.L_x_5228) ;  /* 0x0000006000008947 */ /* 0x000fea0003800000 */
[----:B------:R-:W-:-:S13]  /*3d40*/  ISETP.NE.AND P0, PT, R0, 0x4, PT ;  /* 0x000000040000780c */ /* 0x000fda0003f05270 */
[----:B------:R-:W-:Y:S05]  /*3d50*/  @P0 BRA `(.L_x_5226) ;  /* 0x00000c5000000947 */ /* 0x000fea0003800000 */
[----:B------:R-:W1:Y:S01]  /*3d60*/  F2I.S64.TRUNC R4, R5 ;  /* 0x0000000500047311 */ /* 0x000e62000020d900 */
[----:B------:R-:W-:Y:S01]  /*3d70*/  IMAD.MOV.U32 R26, RZ, RZ, R28 ;  /* 0x000000ffff1a7224 */ /* 0x000fe200078e001c */
[----:B-1----:R1:W-:Y:S01]  /*3d80*/  STG.E.64 [R8.64], R4 ;  /* 0x0000000408007986 */ /* 0x0023e2000c101b24 */
[----:B------:R-:W-:Y:S05]  /*3d90*/  BRA `(.L_x_5221) ;  /* 0x00000dd000007947 */ /* 0x000fea0003800000 */
.L_x_5228:
[----:B------:R-:W1:Y:S01]  /*3da0*/  F2I.TRUNC.NTZ R5, R5 ;  /* 0x0000000500057305 */ /* 0x000e62000020f100 */
[----:B------:R-:W-:Y:S01]  /*3db0*/  IMAD.MOV.U32 R26, RZ, RZ, R28 ;  /* 0x000000ffff1a7224 */ /* 0x000fe200078e001c */
[----:B-1----:R1:W-:Y:S01]  /*3dc0*/  STG.E [R8.64], R5 ;  /* 0x0000000508007986 */ /* 0x0023e2000c101924 */
[----:B------:R-:W-:Y:S05]  /*3dd0*/  BRA `(.L_x_5221) ;  /* 0x00000d9000007947 */ /* 0x000fea0003800000 */
.L_x_5227:
[----:B------:R-:W1:Y:S01]  /*3de0*/  F2I.TRUNC.NTZ R5, R5 ;  /* 0x0000000500057305 */ /* 0x000e62000020f100 */
[----:B------:R-:W-:Y:S01]  /*3df0*/  IMAD.MOV.U32 R26, RZ, RZ, R28 ;  /* 0x000000ffff1a7224 */ /* 0x000fe200078e001c */
[----:B-1----:R1:W-:Y:S01]  /*3e00*/  STG.E.U16 [R8.64], R5 ;  /* 0x0000000508007986 */ /* 0x0023e2000c101524 */
[----:B------:R-:W-:Y:S05]  /*3e10*/  BRA `(.L_x_5221) ;  /* 0x00000d5000007947 */ /* 0x000fea0003800000 */
.L_x_5223:
        /* <DEDUP_REMOVED lines=9> */
.L_x_5230:
[----:B------:R-:W-:Y:S01]  /*3eb0*/  F2FP.PACK_AB R4, RZ, R4 ;  /* 0x00000004ff04723e */ /* 0x000fe200000000ff */
[----:B------:R-:W-:-:S04]  /*3ec0*/  IMAD.MOV.U32 R26, RZ, RZ, R28 ;  /* 0x000000ffff1a7224 */ /* 0x000fc800078e001c */
[----:B------:R1:W-:Y:S01]  /*3ed0*/  STG.E.U16 [R8.64], R4 ;  /* 0x0000000408007986 */ /* 0x0003e2000c101524 */
[----:B------:R-:W-:Y:S05]  /*3ee0*/  BRA `(.L_x_5221) ;  /* 0x00000c8000007947 */ /* 0x000fea0003800000 */
.L_x_5229:
        /* <DEDUP_REMOVED lines=10> */
.L_x_5232:
[----:B------:R-:W-:Y:S01]  /*3f90*/  F2FP.PACK_AB R3, RZ, R4 ;  /* 0x00000004ff03723e */ /* 0x000fe200000000ff */
[----:B------:R-:W-:-:S03]  /*3fa0*/  IMAD.MOV.U32 R26, RZ, RZ, R28 ;  /* 0x000000ffff1a7224 */ /* 0x000fc600078e001c */
[----:B------:R-:W-:-:S05]  /*3fb0*/  PRMT R3, R3, 0x5410, RZ ;  /* 0x0000541003037816 */ /* 0x000fca00000000ff */
[----:B------:R1:W-:Y:S01]  /*3fc0*/  STG.E [R8.64], R3 ;  /* 0x0000000308007986 */ /* 0x0003e2000c101924 */
[----:B------:R-:W-:Y:S05]  /*3fd0*/  BRA `(.L_x_5221) ;  /* 0x00000b9000007947 */ /* 0x000fea0003800000 */
.L_x_5231:
[----:B------:R-:W-:Y:S02]  /*3fe0*/  FMUL.FTZ R4, R4, 1 ;  /* 0x3f80000004047820 */ /* 0x000fe40000410000 */
[----:B------:R-:W-:-:S04]  /*3ff0*/  IMAD.MOV.U32 R26, RZ, RZ, R28 ;  /* 0x000000ffff1a7224 */ /* 0x000fc800078e001c */
[----:B------:R-:W1:Y:S02]  /*4000*/  F2F.F64.F32 R4, R4 ;  /* 0x0000000400047310 */ /* 0x000e640000201800 */
[----:B-1----:R1:W-:Y:S01]  /*4010*/  STG.E.64 [R8.64], R4 ;  /* 0x0000000408007986 */ /* 0x0023e2000c101b24 */
[----:B------:R-:W-:Y:S05]  /*4020*/  BRA `(.L_x_5221) ;  /* 0x00000b4000007947 */ /* 0x000fea0003800000 */
.L_x_5222:
[----:B-1--4-:R-:W-:-:S13]  /*4030*/  ISETP.GT.AND P0, PT, R0, 0x18, PT ;  /* 0x000000180000780c */ /* 0x012fda0003f04270 */
        /* <DEDUP_REMOVED lines=12> */
.L_x_5235:
[----:B------:R-:W-:Y:S01]  /*4100*/  FMUL.FTZ R4, R4, 1 ;  /* 0x3f80000004047820 */ /* 0x000fe20000410000 */
[----:B------:R-:W-:Y:S01]  /*4110*/  CS2R R6, SRZ ;  /* 0x0000000000067805 */ /* 0x000fe2000001ff00 */
[----:B------:R-:W-:-:S04]  /*4120*/  IMAD.MOV.U32 R26, RZ, RZ, R28 ;  /* 0x000000ffff1a7224 */ /* 0x000fc800078e001c */
[----:B------:R-:W1:Y:S02]  /*4130*/  F2F.F64.F32 R4, R4 ;  /* 0x0000000400047310 */ /* 0x000e640000201800 */
[----:B-1----:R1:W-:Y:S01]  /*4140*/  STG.E.128 [R8.64], R4 ;  /* 0x0000000408007986 */ /* 0x0023e2000c101d24 */
[----:B------:R-:W-:Y:S05]  /*4150*/  BRA `(.L_x_5221) ;  /* 0x00000a1000007947 */ /* 0x000fea0003800000 */
.L_x_5234:
        /* <DEDUP_REMOVED lines=20> */
.L_x_5239:
[----:B------:R-:W-:Y:S05]  /*42a0*/  BSYNC B0 ;  /* 0x0000000000007941 */ /* 0x000fea0003800000 */
.L_x_5238:
[----:B------:R-:W-:Y:S01]  /*42b0*/  LOP3.LUT R5, R0, R5, RZ, 0xfc, !PT ;  /* 0x0000000500057212 */ /* 0x000fe200078efcff */
[----:B------:R-:W-:-:S04]  /*42c0*/  IMAD.MOV.U32 R26, RZ, RZ, R28 ;  /* 0x000000ffff1a7224 */ /* 0x000fc800078e001c */
[----:B------:R1:W-:Y:S01]  /*42d0*/  STG.E.U8 [R8.64], R5 ;  /* 0x0000000508007986 */ /* 0x0003e2000c101124 */
[----:B------:R-:W-:Y:S05]  /*42e0*/  BRA `(.L_x_5221) ;  /* 0x0000088000007947 */ /* 0x000fea0003800000 */
.L_x_5237:
        /* <DEDUP_REMOVED lines=12> */
.L_x_5241:
[----:B------:R-:W-:Y:S01]  /*43b0*/  IMAD.MOV.U32 R0, RZ, RZ, 0x7f ;  /* 0x0000007fff007424 */ /* 0x000fe200078e00ff */
[----:B------:R-:W-:-:S04]  /*43c0*/  ISETP.GT.U32.AND P0, PT, R5, 0x7f800000, PT ;  /* 0x7f8000000500780c */ /* 0x000fc80003f04070 */
[----:B------:R-:W-:-:S04]  /*43d0*/  SEL R0, R0, 0x7c, P0 ;  /* 0x0000007c00007807 */ /* 0x000fc80000000000 */
.L_x_5242:
[----:B------:R-:W-:Y:S05]  /*43e0*/  BSYNC B0 ;  /* 0x0000000000007941 */ /* 0x000fea0003800000 */
.L_x_5240:
[----:B------:R-:W-:Y:S01]  /*43f0*/  LOP3.LUT R4, R4, 0x80000000, RZ, 0xc0, !PT ;  /* 0x8000000004047812 */ /* 0x000fe200078ec0ff */
[----:B------:R-:W-:-:S03]  /*4400*/  IMAD.MOV.U32 R26, RZ, RZ, R28 ;  /* 0x000000ffff1a7224 */ /* 0x000fc600078e001c */
[----:B------:R-:W-:-:S04]  /*4410*/  SHF.R.U32.HI R3, RZ, 0x18, R4 ;  /* 0x00000018ff037819 */ /* 0x000fc80000011604 */
[----:B------:R-:W-:-:S05]  /*4420*/  LOP3.LUT R3, R0, R3, RZ, 0xfc, !PT ;  /* 0x0000000300037212 */ /* 0x000fca00078efcff */
[----:B------:R1:W-:Y:S01]  /*4430*/  STG.E.U8 [R8.64], R3 ;  /* 0x0000000308007986 */ /* 0x0003e2000c101124 */
[----:B------:R-:W-:Y:S05]  /*4440*/  BRA `(.L_x_5221) ;  /* 0x0000072000007947 */ /* 0x000fea0003800000 */
.L_x_5236:
[----:B------:R-:W-:Y:S01]  /*4450*/  F2FP.BF16.PACK_AB R4, RZ, R4 ;  /* 0x00000004ff04723e */ /* 0x000fe200000010ff */
[----:B------:R-:W-:-:S04]  /*4460*/  IMAD.MOV.U32 R26, RZ, RZ, R28 ;  /* 0x000000ffff1a7224 */ /* 0x000fc800078e001c */
[----:B------:R1:W-:Y:S01]  /*4470*/  STG.E.U16 [R8.64], R4 ;  /* 0x0000000408007986 */ /* 0x0003e2000c101524 */
[----:B------:R-:W-:Y:S05]  /*4480*/  BRA `(.L_x_5221) ;  /* 0x000006e000007947 */ /* 0x000fea0003800000 */
.L_x_5233:
        /* <DEDUP_REMOVED lines=8> */
[----:B------:R-:W1:Y:S01]  /*4510*/  F2I.U32.TRUNC.NTZ R3, R5 ;  /* 0x0000000500037305 */ /* 0x000e62000020f000 */
[----:B------:R-:W-:Y:S01]  /*4520*/  IMAD.MOV.U32 R26, RZ, RZ, R28 ;  /* 0x000000ffff1a7224 */ /* 0x000fe200078e001c */
[----:B-1----:R1:W-:Y:S01]  /*4530*/  STG.E.U16 [R8.64], R3 ;  /* 0x0000000308007986 */ /* 0x0023e2000c101524 */
[----:B------:R-:W-:Y:S05]  /*4540*/  BRA `(.L_x_5221) ;  /* 0x0000062000007947 */ /* 0x000fea0003800000 */
.L_x_5245:
        /* <DEDUP_REMOVED lines=16> */
.L_x_5248:
[----:B------:R-:W-:-:S04]  /*4650*/  LOP3.LUT R4, R4, 0x80000000, RZ, 0xc0, !PT ;  /* 0x8000000004047812 */ /* 0x000fc800078ec0ff */
[----:B------:R-:W-:-:S04]  /*4660*/  SHF.R.U32.HI R4, RZ, 0x18, R4 ;  /* 0x00000018ff047819 */ /* 0x000fc80000011604 */
[----:B------:R-:W-:-:S04]  /*4670*/  LOP3.LUT R3, R3, R4, RZ, 0xfc, !PT ;  /* 0x0000000403037212 */ /* 0x000fc800078efcff */
[----:B------:R-:W-:Y:S02]  /*4680*/  PRMT R0, R3, 0x7610, R0 ;  /* 0x0000761003007816 */ /* 0x000fe40000000000 */
.L_x_5247:
[----:B------:R-:W-:Y:S05]  /*4690*/  BSYNC B0 ;  /* 0x0000000000007941 */ /* 0x000fea0003800000 */
.L_x_5246:
[----:B------:R1:W-:Y:S01]  /*46a0*/  STG.E.U8 [R8.64], R0 ;  /* 0x0000000008007986 */ /* 0x0003e2000c101124 */
[----:B------:R-:W-:Y:S01]  /*46b0*/  IMAD.MOV.U32 R26, RZ, RZ, R28 ;  /* 0x000000ffff1a7224 */ /* 0x000fe200078e001c */
[----:B------:R-:W-:Y:S05]  /*46c0*/  BRA `(.L_x_5221) ;  /* 0x000004a000007947 */ /* 0x000fea0003800000 */
.L_x_5244:
        /* <DEDUP_REMOVED lines=16> */
.L_x_5251:
[----:B------:R-:W-:-:S04]  /*47d0*/  LOP3.LUT R4, R4, 0x80000000, RZ, 0xc0, !PT ;  /* 0x8000000004047812 */ /* 0x000fc800078ec0ff */
[----:B------:R-:W-:-:S04]  /*47e0*/  SHF.R.U32.HI R4, RZ, 0x18, R4 ;  /* 0x00000018ff047819 */ /* 0x000fc80000011604 */
[----:B------:R-:W-:-:S04]  /*47f0*/  LOP3.LUT R3, R3, R4, RZ, 0xfc, !PT ;  /* 0x0000000403037212 */ /* 0x000fc800078efcff */
[----:B------:R-:W-:Y:S02]  /*4800*/  PRMT R0, R3, 0x7610, R0 ;  /* 0x0000761003007816 */ /* 0x000fe40000000000 */
.L_x_5250:
[----:B------:R-:W-:Y:S05]  /*4810*/  BSYNC B0 ;  /* 0x0000000000007941 */ /* 0x000fea0003800000 */
.L_x_5249:
[----:B------:R1:W-:Y:S01]  /*4820*/  STG.E.U8 [R8.64], R0 ;  /* 0x0000000008007986 */ /* 0x0003e2000c101124 */
[----:B------:R-:W-:Y:S01]  /*4830*/  IMAD.MOV.U32 R26, RZ, RZ, R28 ;  /* 0x000000ffff1a7224 */ /* 0x000fe200078e001c */
[----:B------:R-:W-:Y:S05]  /*4840*/  BRA `(.L_x_5221) ;  /* 0x0000032000007947 */ /* 0x000fea0003800000 */
.L_x_5243:
        /* <DEDUP_REMOVED lines=22> */
.L_x_5226:
        /* <DEDUP_REMOVED lines=18> */
[----:B0123--:R-:W-:Y:S05]  /*4ad0*/  CALL.ABS.NOINC R14 ;  /* 0x000000000e007343 */ /* 0x00ffea0003c00000 */
[----:B------:R-:W-:Y:S01]  /*4ae0*/  IMAD.MOV.U32 R26, RZ, RZ, R28 ;  /* 0x000000ffff1a7224 */ /* 0x000fe200078e001c */
[----:B------:R-:W-:Y:S05]  /*4af0*/  BRA `(.L_x_5221) ;  /* 0x0000007000007947 */ /* 0x000fea0003800000 */
.L_x_5253:
[----:B------:R-:W1:Y:S01]  /*4b00*/  F2I.U64.TRUNC R4, R5 ;  /* 0x0000000500047311 */ /* 0x000e62000020d800 */
[----:B------:R-:W-:Y:S01]  /*4b10*/  IMAD.MOV.U32 R26, RZ, RZ, R28 ;  /* 0x000000ffff1a7224 */ /* 0x000fe200078e001c */
[----:B-1----:R1:W-:Y:S01]  /*4b20*/  STG.E.64 [R8.64], R4 ;  /* 0x0000000408007986 */ /* 0x0023e2000c101b24 */
[----:B------:R-:W-:Y:S05]  /*4b30*/  BRA `(.L_x_5221) ;  /* 0x0000003000007947 */ /* 0x000fea0003800000 */
.L_x_5252:
[----:B------:R-:W1:Y:S01]  /*4b40*/  F2I.U32.TRUNC.NTZ R5, R5 ;  /* 0x0000000500057305 */ /* 0x000e62000020f000 */
[----:B------:R-:W-:Y:S01]  /*4b50*/  IMAD.MOV.U32 R26, RZ, RZ, R28 ;  /* 0x000000ffff1a7224 */ /* 0x000fe200078e001c */
[----:B-1----:R1:W-:Y:S06]  /*4b60*/  STG.E [R8.64], R5 ;  /* 0x0000000508007986 */ /* 0x0023ec000c101924 */
.L_x_5221:
[----:B-1----:R-:W-:Y:S05]  /*4b70*/  BSYNC B6 ;  /* 0x0000000000067941 */ /* 0x002fea0003800000 */
.L_x_5220:
        /* <DEDUP_REMOVED lines=19> */
[----:B0-----:R-:W0:Y:S02]  /*4cb0*/  F2I.TRUNC.NTZ R23, R23 ;  /* 0x0000001700177305 */ /* 0x001e24000020f100 */
[----:B0-----:R0:W-:Y:S01]  /*4cc0*/  STG.E.U8 [R8.64], R23 ;  /* 0x0000001708007986 */ /* 0x0011e2000c101124 */
[----:B------:R-:W-:Y:S05]  /*4cd0*/  BRA `(.L_x_5261) ;  /* 0x00000d6000007947 */ /* 0x000fea0003800000 */
.L_x_5259:
[----:B------:R-:W1:Y:S02]  /*4ce0*/  F2I.S64.TRUNC R4, R23 ;  /* 0x0000001700047311 */ /* 0x000e64000020d900 */
[----:B-1----:R1:W-:Y:S01]  /*4cf0*/  STG.E.U8 [R8.64], R4 ;  /* 0x0000000408007986 */ /* 0x0023e2000c101124 */
[----:B------:R-:W-:Y:S05]  /*4d00*/  BRA `(.L_x_5261) ;  /* 0x00000d3000007947 */ /* 0x000fea0003800000 */
.L_x_5258:
        /* <DEDUP_REMOVED lines=9> */
.L_x_5263:
[----:B0-----:R-:W0:Y:S02]  /*4da0*/  F2I.TRUNC.NTZ R23, R23 ;  /* 0x0000001700177305 */ /* 0x001e24000020f100 */
[----:B0-----:R0:W-:Y:S01]  /*4db0*/  STG.E [R8.64], R23 ;  /* 0x0000001708007986 */ /* 0x0011e2000c101924 */
[----:B------:R-:W-:Y:S05]  /*4dc0*/  BRA `(.L_x_5261) ;  /* 0x00000c7000007947 */ /* 0x000fea0003800000 */
.L_x_5262:
[----:B0-----:R-:W0:Y:S02]  /*4dd0*/  F2I.TRUNC.NTZ R23, R23 ;  /* 0x0000001700177305 */ /* 0x001e24000020f100 */
[----:B0-----:R0:W-:Y:S01]  /*4de0*/  STG.E.U16 [R8.64], R23 ;  /* 0x0000001708007986 */ /* 0x0011e2000c101524 */
[----:B------:R-:W-:Y:S05]  /*4df0*/  BRA `(.L_x_5261) ;  /* 0x00000c4000007947 */ /* 0x000fea0003800000 */
.L_x_5257:
        /* <DEDUP_REMOVED lines=8> */
.L_x_5265:
[----:B------:R-:W-:-:S05]  /*4e80*/  F2FP.PACK_AB R22, RZ, R22 ;  /* 0x00000016ff16723e */ /* 0x000fca00000000ff */
[----:B------:R1:W-:Y:S01]  /*4e90*/  STG.E.U16 [R8.64], R22 ;  /* 0x0000001608007986 */ /* 0x0003e2000c101524 */
[----:B------:R-:W-:Y:S05]  /*4ea0*/  BRA `(.L_x_5261) ;  /* 0x00000b9000007947 */ /* 0x000fea0003800000 */
.L_x_5264:
[----:B------:R-:W-:-:S13]  /*4eb0*/  ISETP.NE.AND P0, PT, R0, 0x7, PT ;  /* 0x000000070000780c */ /* 0x000fda0003f05270 */
[----:B------:R-:W-:Y:S05]  /*4ec0*/  @!P0 BRA `(.L_x_5266) ;  /* 0x000000b000008947 */ /* 0x000fea0003800000 */
[----:B------:R-:W-:-:S13]  /*4ed0*/  ISETP.NE.AND P0, PT, R0, 0x8, PT ;  /* 0x000000080000780c */ /* 0x000fda0003f05270 */
[----:B------:R-:W-:Y:S05]  /*4ee0*/  @!P0 BRA `(.L_x_5267) ;  /* 0x0000005000008947 */ /* 0x000fea0003800000 */
[----:B------:R-:W-:-:S13]  /*4ef0*/  ISETP.NE.AND P0, PT, R0, 0x9, PT ;  /* 0x000000090000780c */ /* 0x000fda0003f05270 */
[----:B------:R-:W-:Y:S05]  /*4f00*/  @P0 BRA `(.L_x_5260) ;  /* 0x000009a000000947 */ /* 0x000fea0003800000 */
[----:B0-----:R-:W-:-:S05]  /*4f10*/  IMAD.MOV.U32 R23, RZ, RZ, RZ ;  /* 0x000000ffff177224 */ /* 0x001fca00078e00ff */
[----:B------:R0:W-:Y:S01]  /*4f20*/  STG.E.64 [R8.64], R22 ;  /* 0x0000001608007986 */ /* 0x0001e2000c101b24 */
[----:B------:R-:W-:Y:S05]  /*4f30*/  BRA `(.L_x_5261) ;  /* 0x00000b0000007947 */ /* 0x000fea0003800000 */
.L_x_5267:
[----:B------:R-:W-:-:S04]  /*4f40*/  F2FP.PACK_AB R3, RZ, R22 ;  /* 0x00000016ff03723e */ /* 0x000fc800000000ff */
[----:B------:R-:W-:-:S05]  /*4f50*/  PRMT R3, R3, 0x5410, RZ ;  /* 0x0000541003037816 */ /* 0x000fca00000000ff */
[----:B------:R1:W-:Y:S01]  /*4f60*/  STG.E [R8.64], R3 ;  /* 0x0000000308007986 */ /* 0x0003e2000c101924 */
[----:B------:R-:W-:Y:S05]  /*4f70*/  BRA `(.L_x_5261) ;  /* 0x00000ac000007947 */ /* 0x000fea0003800000 */
.L_x_5266:
[----:B------:R-:W-:-:S06]  /*4f80*/  FMUL.FTZ R4, R22, 1 ;  /* 0x3f80000016047820 */ /* 0x000fcc0000410000 */
[----:B------:R-:W1:Y:S02]  /*4f90*/  F2F.F64.F32 R4, R4 ;  /* 0x0000000400047310 */ /* 0x000e640000201800 */
[----:B-1----:R1:W-:Y:S01]  /*4fa0*/  STG.E.64 [R8.64], R4 ;  /* 0x0000000408007986 */ /* 0x0023e2000c101b24 */
[----:B------:R-:W-:Y:S05]  /*4fb0*/  BRA `(.L_x_5261) ;  /* 0x00000a8000007947 */ /* 0x000fea0003800000 */
.L_x_5256:
        /* <DEDUP_REMOVED lines=12> */
.L_x_5270:
[----:B------:R-:W-:Y:S01]  /*5080*/  FMUL.FTZ R4, R22, 1 ;  /* 0x3f80000016047820 */ /* 0x000fe20000410000 */
[----:B------:R-:W-:-:S05]  /*5090*/  CS2R R6, SRZ ;  /* 0x0000000000067805 */ /* 0x000fca000001ff00 */
[----:B------:R-:W1:Y:S02]  /*50a0*/  F2F.F64.F32 R4, R4 ;  /* 0x0000000400047310 */ /* 0x000e640000201800 */
[----:B-1----:R1:W-:Y:S01]  /*50b0*/  STG.E.128 [R8.64], R4 ;  /* 0x0000000408007986 */ /* 0x0023e2000c101d24 */
[----:B------:R-:W-:Y:S05]  /*50c0*/  BRA `(.L_x_5261) ;  /* 0x0000097000007947 */ /* 0x000fea0003800000 */
.L_x_5269:
        /* <DEDUP_REMOVED lines=20> */
.L_x_5274:
[----:B------:R-:W-:Y:S05]  /*5210*/  BSYNC B0 ;  /* 0x0000000000007941 */ /* 0x000fea0003800000 */
.L_x_5273:
[----:B------:R-:W-:-:S05]  /*5220*/  LOP3.LUT R5, R0, R5, RZ, 0xfc, !PT ;  /* 0x0000000500057212 */ /* 0x000fca00078efcff */
[----:B------:R1:W-:Y:S01]  /*5230*/  STG.E.U8 [R8.64], R5 ;  /* 0x0000000508007986 */ /* 0x0003e2000c101124 */
[----:B------:R-:W-:Y:S05]  /*5240*/  BRA `(.L_x_5261) ;  /* 0x000007f000007947 */ /* 0x000fea0003800000 */
.L_x_5272:
        /* <DEDUP_REMOVED lines=12> */
.L_x_5276:
[----:B------:R-:W-:Y:S01]  /*5310*/  IMAD.MOV.U32 R0, RZ, RZ, 0x7f ;  /* 0x0000007fff007424 */ /* 0x000fe200078e00ff */
[----:B------:R-:W-:-:S04]  /*5320*/  ISETP.GT.U32.AND P0, PT, R4, 0x7f800000, PT ;  /* 0x7f8000000400780c */ /* 0x000fc80003f04070 */
[----:B------:R-:W-:-:S04]  /*5330*/  SEL R0, R0, 0x7c, P0 ;  /* 0x0000007c00007807 */ /* 0x000fc80000000000 */
.L_x_5277:
[----:B------:R-:W-:Y:S05]  /*5340*/  BSYNC B0 ;  /* 0x0000000000007941 */ /* 0x000fea0003800000 */
.L_x_5275:
[----:B------:R-:W-:-:S04]  /*5350*/  LOP3.LUT R22, R22, 0x80000000, RZ, 0xc0, !PT ;  /* 0x8000000016167812 */ /* 0x000fc800078ec0ff */
[----:B------:R-:W-:-:S04]  /*5360*/  SHF.R.U32.HI R3, RZ, 0x18, R22 ;  /* 0x00000018ff037819 */ /* 0x000fc80000011616 */
[----:B------:R-:W-:-:S05]  /*5370*/  LOP3.LUT R3, R0, R3, RZ, 0xfc, !PT ;  /* 0x0000000300037212 */ /* 0x000fca00078efcff */
[----:B------:R1:W-:Y:S01]  /*5380*/  STG.E.U8 [R8.64], R3 ;  /* 0x0000000308007986 */ /* 0x0003e2000c101124 */
[----:B------:R-:W-:Y:S05]  /*5390*/  BRA `(.L_x_5261) ;  /* 0x000006a000007947 */ /* 0x000fea0003800000 */
.L_x_5271:
[----:B------:R-:W-:-:S05]  /*53a0*/  F2FP.BF16.PACK_AB R22, RZ, R22 ;  /* 0x00000016ff16723e */ /* 0x000fca00000010ff */
[----:B------:R1:W-:Y:S01]  /*53b0*/  STG.E.U16 [R8.64], R22 ;  /* 0x0000001608007986 */ /* 0x0003e2000c101524 */
[----:B------:R-:W-:Y:S05]  /*53c0*/  BRA `(.L_x_5261) ;  /* 0x0000067000007947 */ /* 0x000fea0003800000 */
.L_x_5268:
        /* <DEDUP_REMOVED lines=8> */
[----:B0-----:R-:W0:Y:S02]  /*5450*/  F2I.U32.TRUNC.NTZ R23, R23 ;  /* 0x0000001700177305 */ /* 0x001e24000020f000 */
[----:B0-----:R0:W-:Y:S01]  /*5460*/  STG.E.U16 [R8.64], R23 ;  /* 0x0000001708007986 */ /* 0x0011e2000c101524 */
[----:B------:R-:W-:Y:S05]  /*5470*/  BRA `(.L_x_5261) ;  /* 0x000005c000007947 */ /* 0x000fea0003800000 */
.L_x_5280:
        /* <DEDUP_REMOVED lines=16> */
.L_x_5283:
[----:B------:R-:W-:-:S04]  /*5580*/  LOP3.LUT R22, R22, 0x80000000, RZ, 0xc0, !PT ;  /* 0x8000000016167812 */ /* 0x000fc800078ec0ff */
[----:B------:R-:W-:-:S04]  /*5590*/  SHF.R.U32.HI R3, RZ, 0x18, R22 ;  /* 0x00000018ff037819 */ /* 0x000fc80000011616 */
[----:B------:R-:W-:-:S04]  /*55a0*/  LOP3.LUT R0, R0, R3, RZ, 0xfc, !PT ;  /* 0x0000000300007212 */ /* 0x000fc800078efcff */
[----:B------:R-:W-:Y:S02]  /*55b0*/  PRMT R4, R0, 0x7610, R4 ;  /* 0x0000761000047816 */ /* 0x000fe40000000004 */
.L_x_5282:
[----:B------:R-:W-:Y:S05]  /*55c0*/  BSYNC B0 ;  /* 0x0000000000007941 */ /* 0x000fea0003800000 */
.L_x_5281:
[----:B------:R1:W-:Y:S01]  /*55d0*/  STG.E.U8 [R8.64], R4 ;  /* 0x0000000408007986 */ /* 0x0003e2000c101124 */
[----:B------:R-:W-:Y:S05]  /*55e0*/  BRA `(.L_x_5261) ;  /* 0x0000045000007947 */ /* 0x000fea0003800000 */
.L_x_5279:
        /* <DEDUP_REMOVED lines=16> */
.L_x_5286:
[----:B------:R-:W-:-:S04]  /*56f0*/  LOP3.LUT R22, R22, 0x80000000, RZ, 0xc0, !PT ;  /* 0x8000000016167812 */ /* 0x000fc800078ec0ff */
[----:B------:R-:W-:-:S04]  /*5700*/  SHF.R.U32.HI R3, RZ, 0x18, R22 ;  /* 0x00000018ff037819 */ /* 0x000fc80000011616 */
[----:B------:R-:W-:-:S04]  /*5710*/  LOP3.LUT R0, R0, R3, RZ, 0xfc, !PT ;  /* 0x0000000300007212 */ /* 0x000fc800078efcff */
[----:B------:R-:W-:Y:S02]  /*5720*/  PRMT R4, R0, 0x7610, R4 ;  /* 0x0000761000047816 */ /* 0x000fe40000000004 */
.L_x_5285:
[----:B------:R-:W-:Y:S05]  /*5730*/  BSYNC B0 ;  /* 0x0000000000007941 */ /* 0x000fea0003800000 */
.L_x_5284:
[----:B------:R1:W-:Y:S01]  /*5740*/  STG.E.U8 [R8.64], R4 ;  /* 0x0000000408007986 */ /* 0x0003e2000c101124 */
[----:B------:R-:W-:Y:S05]  /*5750*/  BRA `(.L_x_5261) ;  /* 0x000002e000007947 */ /* 0x000fea0003800000 */
.L_x_5278:
        /* <DEDUP_REMOVED lines=21> */
.L_x_5260:
        /* <DEDUP_REMOVED lines=19> */
[----:B------:R-:W-:Y:S05]  /*59e0*/  BRA `(.L_x_5261) ;  /* 0x0000005000007947 */ /* 0x000fea0003800000 */
.L_x_5288:
[----:B------:R-:W1:Y:S02]  /*59f0*/  F2I.U64.TRUNC R4, R23 ;  /* 0x0000001700047311 */ /* 0x000e64000020d800 */
[----:B-1----:R1:W-:Y:S01]  /*5a00*/  STG.E.64 [R8.64], R4 ;  /* 0x0000000408007986 */ /* 0x0023e2000c101b24 */
[----:B------:R-:W-:Y:S05]  /*5a10*/  BRA `(.L_x_5261) ;  /* 0x0000002000007947 */ /* 0x000fea0003800000 */
.L_x_5287:
[----:B0-----:R-:W0:Y:S02]  /*5a20*/  F2I.U32.TRUNC.NTZ R23, R23 ;  /* 0x0000001700177305 */ /* 0x001e24000020f000 */
[----:B0-----:R0:W-:Y:S02]  /*5a30*/  STG.E [R8.64], R23 ;  /* 0x0000001708007986 */ /* 0x0011e4000c101924 */
.L_x_5261:
[----:B------:R-:W-:-:S04]  /*5a40*/  IADD3 R26, R26, 0x80, RZ ;  /* 0x000000801a1a7810 */ /* 0x000fc80007ffe0ff */
[----:B------:R-:W-:-:S13]  /*5a50*/  ISETP.GE.AND P0, PT, R26, R19, PT ;  /* 0x000000131a00720c */ /* 0x000fda0003f06270 */
[----:B------:R-:W-:Y:S05]  /*5a60*/  @P0 BRA `(.L_x_5255) ;  /* 0x00000ea000000947 */ /* 0x000fea0003800000 */
[----:B------:R-:W-:Y:S01]  /*5a70*/  IMAD R0, R2, 0x200, R26 ;  /* 0x0000020002007824 */ /* 0x000fe200078e021a */
[----:B-1----:R-:W-:-:S03]  /*5a80*/  PRMT R3, R16, 0x9910, RZ ;  /* 0x0000991010037816 */ /* 0x002fc600000000ff */
        /* <DEDUP_REMOVED lines=17> */
.L_x_5292:
[----:B------:R-:W0:Y:S02]  /*5ba0*/  F2I.S64.TRUNC R4, R25 ;  /* 0x0000001900047311 */ /* 0x000e24000020d900 */
[----:B0-----:R0:W-:Y:S01]  /*5bb0*/  STG.E.U8 [R8.64], R4 ;  /* 0x0000000408007986 */ /* 0x0011e2000c101124 */
[----:B------:R-:W-:Y:S05]  /*5bc0*/  BRA `(.L_x_5294) ;  /* 0x00000d3000007947 */ /* 0x000fea0003800000 */
.L_x_5291:
        /* <DEDUP_REMOVED lines=9> */
.L_x_5296:
[----:B------:R-:W0:Y:S02]  /*5c60*/  F2I.TRUNC.NTZ R25, R25 ;  /* 0x0000001900197305 */ /* 0x000e24000020f100 */
[----:B0-----:R0:W-:Y:S01]  /*5c70*/  STG.E [R8.64], R25 ;  /* 0x0000001908007986 */ /* 0x0011e2000c101924 */
[----:B------:R-:W-:Y:S05]  /*5c80*/  BRA `(.L_x_5294) ;  /* 0x00000c7000007947 */ /* 0x000fea0003800000 */
.L_x_5295:
[----:B------:R-:W0:Y:S02]  /*5c90*/  F2I.TRUNC.NTZ R25, R25 ;  /* 0x0000001900197305 */ /* 0x000e24000020f100 */
[----:B0-----:R0:W-:Y:S01]  /*5ca0*/  STG.E.U16 [R8.64], R25 ;  /* 0x0000001908007986 */ /* 0x0011e2000c101524 */
[----:B------:R-:W-:Y:S05]  /*5cb0*/  BRA `(.L_x_5294) ;  /* 0x00000c4000007947 */ /* 0x000fea0003800000 */
.L_x_5290:
[----:B------:R-:W-:-:S13]  /*5cc0*/  ISETP.GT.AND P0, PT, R0, 0x6, PT ;  /* 0x000000060000780c */ /* 0x000fda0003f04270 */
[----:B------:R-:W-:Y:S05]  /*5cd0*/  @P0 BRA `(.L_x_5297) ;  /* 0x0000009000000947 */ /* 0x000fea0003800000 */
[----:B------:R-:W-:-:S13]  /*5ce0*/  ISETP.NE.AND P0, PT, R0, 0x5, PT ;  /* 0x000000050000780c */ /* 0x000fda0003f05270 */
[----:B------:R-:W-:Y:S05]  /*5cf0*/  @!P0 BRA `(.L_x_5298) ;  /* 0x0000004000008947 */ /* 0x000fea0003800000 */
[----:B------:R-:W-:-:S13]  /*5d00*/  ISETP.NE.AND P0, PT, R0, 0x6, PT ;  /* 0x000000060000780c */ /* 0x000fda0003f05270 */
[----:B------:R-:W-:Y:S05]  /*5d10*/  @P0 BRA `(.L_x_5293) ;  /* 0x00000a5000000947 */ /* 0x000fea0003800000 */
[----:B--2---:R0:W-:Y:S01]  /*5d20*/  STG.E [R8.64], R24 ;  /* 0x0000001808007986 */ /* 0x0041e2000c101924 */
[----:B------:R-:W-:Y:S05]  /*5d30*/  BRA `(.L_x_5294) ;  /* 0x00000bc000007947 */ /* 0x000fea0003800000 */
.L_x_5298:
[----:B--2---:R-:W-:-:S05]  /*5d40*/  F2FP.PACK_AB R24, RZ, R24 ;  /* 0x00000018ff18723e */ /* 0x004fca00000000ff */
[----:B------:R0:W-:Y:S01]  /*5d50*/  STG.E.U16 [R8.64], R24 ;  /* 0x0000001808007986 */ /* 0x0001e2000c101524 */
[----:B------:R-:W-:Y:S05]  /*5d60*/  BRA `(.L_x_5294) ;  /* 0x00000b9000007947 */ /* 0x000fea0003800000 */
.L_x_5297:
[----:B------:R-:W-:-:S13]  /*5d70*/  ISETP.NE.AND P0, PT, R0, 0x7, PT ;  /* 0x000000070000780c */ /* 0x000fda0003f05270 */
[----:B------:R-:W-:Y:S05]  /*5d80*/  @!P0 BRA `(.L_x_5299) ;  /* 0x000000b000008947 */ /* 0x000fea0003800000 */
[----:B------:R-:W-:-:S13]  /*5d90*/  ISETP.NE.AND P0, PT, R0, 0x8, PT ;  /* 0x000000080000780c */ /* 0x000fda0003f05270 */
[----:B------:R-:W-:Y:S05]  /*5da0*/  @!P0 BRA `(.L_x_5300) ;  /* 0x0000005000008947 */ /* 0x000fea0003800000 */
[----:B------:R-:W-:-:S13]  /*5db0*/  ISETP.NE.AND P0, PT, R0, 0x9, PT ;  /* 0x000000090000780c */ /* 0x000fda0003f05270 */
[----:B------:R-:W-:Y:S05]  /*5dc0*/  @P0 BRA `(.L_x_5293) ;  /* 0x000009a000000947 */ /* 0x000fea0003800000 */
[----:B------:R-:W-:-:S05]  /*5dd0*/  IMAD.MOV.U32 R25, RZ, RZ, RZ ;  /* 0x000000ffff197224 */ /* 0x000fca00078e00ff */
[----:B--2---:R0:W-:Y:S01]  /*5de0*/  STG.E.64 [R8.64], R24 ;  /* 0x0000001808007986 */ /* 0x0041e2000c101b24 */
[----:B------:R-:W-:Y:S05]  /*5df0*/  BRA `(.L_x_5294) ;  /* 0x00000b0000007947 */ /* 0x000fea0003800000 */
.L_x_5300:
[----:B--2---:R-:W-:-:S04]  /*5e00*/  F2FP.PACK_AB R3, RZ, R24 ;  /* 0x00000018ff03723e */ /* 0x004fc800000000ff */
[----:B------:R-:W-:-:S05]  /*5e10*/  PRMT R3, R3, 0x5410, RZ ;  /* 0x0000541003037816 */ /* 0x000fca00000000ff */
[----:B------:R0:W-:Y:S01]  /*5e20*/  STG.E [R8.64], R3 ;  /* 0x0000000308007986 */ /* 0x0001e2000c101924 */
[----:B------:R-:W-:Y:S05]  /*5e30*/  BRA `(.L_x_5294) ;  /* 0x00000ac000007947 */ /* 0x000fea0003800000 */
.L_x_5299:
[----:B--2---:R-:W-:-:S06]  /*5e40*/  FMUL.FTZ R4, R24, 1 ;  /* 0x3f80000018047820 */ /* 0x004fcc0000410000 */
[----:B------:R-:W0:Y:S02]  /*5e50*/  F2F.F64.F32 R4, R4 ;  /* 0x0000000400047310 */ /* 0x000e240000201800 */
[----:B0-----:R0:W-:Y:S01]  /*5e60*/  STG.E.64 [R8.64], R4 ;  /* 0x0000000408007986 */ /* 0x0011e2000c101b24 */
[----:B------:R-:W-:Y:S05]  /*5e70*/  BRA `(.L_x_5294) ;  /* 0x00000a8000007947 */ /* 0x000fea0003800000 */
.L_x_5289:
        /* <DEDUP_REMOVED lines=8> */
[----:B--2---:R-:W-:-:S04]  /*5f00*/  FSETP.NEU.FTZ.AND P0, PT, R24, RZ, PT ;  /* 0x000000ff1800720b */ /* 0x004fc80003f1d000 */
[----:B------:R-:W-:-:S05]  /*5f10*/  SEL R3, RZ, 0x1, !P0 ;  /* 0x00000001ff037807 */ /* 0x000fca0004000000 */
[----:B------:R0:W-:Y:S01]  /*5f20*/  STG.E.U8 [R8.64], R3 ;  /* 0x0000000308007986 */ /* 0x0001e2000c101124 */
[----:B------:R-:W-:Y:S05]  /*5f30*/  BRA `(.L_x_5294) ;  /* 0x000009c000007947 */ /* 0x000fea0003800000 */
.L_x_5303:
[----:B--2---:R-:W-:Y:S01]  /*5f40*/  FMUL.FTZ R4, R24, 1 ;  /* 0x3f80000018047820 */ /* 0x004fe20000410000 */
[----:B------:R-:W-:-:S05]  /*5f50*/  CS2R R6, SRZ ;  /* 0x0000000000067805 */ /* 0x000fca000001ff00 */
[----:B------:R-:W0:Y:S02]  /*5f60*/  F2F.F64.F32 R4, R4 ;  /* 0x0000000400047310 */ /* 0x000e240000201800 */
[----:B0-----:R0:W-:Y:S01]  /*5f70*/  STG.E.128 [R8.64], R4 ;  /* 0x0000000408007986 */ /* 0x0011e2000c101d24 */
[----:B------:R-:W-:Y:S05]  /*5f80*/  BRA `(.L_x_5294) ;  /* 0x0000097000007947 */ /* 0x000fea0003800000 */
.L_x_5302:
[----:B------:R-:W-:-:S13]  /*5f90*/  ISETP.NE.AND P0, PT, R0, 0xf, PT ;  /* 0x0000000f0000780c */ /* 0x000fda0003f05270 */
[----:B------:R-:W-:Y:S05]  /*5fa0*/  @!P0 BRA `(.L_x_5304) ;  /* 0x000002b000008947 */ /* 0x000fea0003800000 */
[----:B------:R-:W-:-:S13]  /*5fb0*/  ISETP.NE.AND P0, PT, R0, 0x17, PT ;  /* 0x000000170000780c */ /* 0x000fda0003f05270 */
[----:B------:R-:W-:Y:S05]  /*5fc0*/  @!P0 BRA `(.L_x_5305) ;  /* 0x0000014000008947 */ /* 0x000fea0003800000 */
[----:B------:R-:W-:-:S13]  /*5fd0*/  ISETP.NE.AND P0, PT, R0, 0x18, PT ;  /* 0x000000180000780c */ /* 0x000fda0003f05270 */
[----:B------:R-:W-:Y:S05]  /*5fe0*/  @P0 BRA `(.L_x_5293) ;  /* 0x0000078000000947 */ /* 0x000fea0003800000 */
[C---:B--2---:R-:W-:Y:S01]  /*5ff0*/  LOP3.LUT R4, R24.reuse, 0x7fffffff, RZ, 0xc0, !PT ;  /* 0x7fffffff18047812 */ /* 0x044fe200078ec0ff */
        /* <DEDUP_REMOVED lines=13> */
.L_x_5307:
[----:B------:R-:W-:Y:S05]  /*60d0*/  BSYNC B0 ;  /* 0x0000000000007941 */ /* 0x000fea0003800000 */
.L_x_5306:
[----:B------:R-:W-:-:S05]  /*60e0*/  LOP3.LUT R5, R0, R5, RZ, 0xfc, !PT ;  /* 0x0000000500057212 */ /* 0x000fca00078efcff */
[----:B------:R0:W-:Y:S01]  /*60f0*/  STG.E.U8 [R8.64], R5 ;  /* 0x0000000508007986 */ /* 0x0001e2000c101124 */
[----:B------:R-:W-:Y:S05]  /*6100*/  BRA `(.L_x_5294) ;  /* 0x000007f000007947 */ /* 0x000fea0003800000 */
.L_x_5305:
[----:B--2---:R-:W-:Y:S01]  /*6110*/  LOP3.LUT R4, R24, 0x7fffffff, RZ, 0xc0, !PT ;  /* 0x7fffffff18047812 */ /* 0x004fe200078ec0ff */
        /* <DEDUP_REMOVED lines=11> */
.L_x_5309:
[----:B------:R-:W-:Y:S01]  /*61d0*/  IMAD.MOV.U32 R0, RZ, RZ, 0x7f ;  /* 0x0000007fff007424 */ /* 0x000fe200078e00ff */
[----:B------:R-:W-:-:S04]  /*61e0*/  ISETP.GT.U32.AND P0, PT, R4, 0x7f800000, PT ;  /* 0x7f8000000400780c */ /* 0x000fc80003f04070 */
[----:B------:R-:W-:-:S04]  /*61f0*/  SEL R0, R0, 0x7c, P0 ;  /* 0x0000007c00007807 */ /* 0x000fc80000000000 */
.L_x_5310:
[----:B------:R-:W-:Y:S05]  /*6200*/  BSYNC B0 ;  /* 0x0000000000007941 */ /* 0x000fea0003800000 */
.L_x_5308:
[----:B------:R-:W-:-:S04]  /*6210*/  LOP3.LUT R24, R24, 0x80000000, RZ, 0xc0, !PT ;  /* 0x8000000018187812 */ /* 0x000fc800078ec0ff */
[----:B------:R-:W-:-:S04]  /*6220*/  SHF.R.U32.HI R3, RZ, 0x18, R24 ;  /* 0x00000018ff037819 */ /* 0x000fc80000011618 */
[----:B------:R-:W-:-:S05]  /*6230*/  LOP3.LUT R3, R0, R3, RZ, 0xfc, !PT ;  /* 0x0000000300037212 */ /* 0x000fca00078efcff */
[----:B------:R0:W-:Y:S01]  /*6240*/  STG.E.U8 [R8.64], R3 ;  /* 0x0000000308007986 */ /* 0x0001e2000c101124 */
[----:B------:R-:W-:Y:S05]  /*6250*/  BRA `(.L_x_5294) ;  /* 0x000006a000007947 */ /* 0x000fea0003800000 */
.L_x_5304:
[----:B--2---:R-:W-:-:S05]  /*6260*/  F2FP.BF16.PACK_AB R24, RZ, R24 ;  /* 0x00000018ff18723e */ /* 0x004fca00000010ff */
[----:B------:R0:W-:Y:S01]  /*6270*/  STG.E.U16 [R8.64], R24 ;  /* 0x0000001808007986 */ /* 0x0001e2000c101524 */
[----:B------:R-:W-:Y:S05]  /*6280*/  BRA `(.L_x_5294) ;  /* 0x0000067000007947 */ /* 0x000fea0003800000 */
.L_x_5301:
        /* <DEDUP_REMOVED lines=11> */
.L_x_5313:
[----:B--2---:R-:W-:Y:S01]  /*6340*/  LOP3.LUT R3, R24, 0x7fffffff, RZ, 0xc0, !PT ;  /* 0x7fffffff18037812 */ /* 0x004fe200078ec0ff */
        /* <DEDUP_REMOVED lines=15> */
.L_x_5316:
[----:B------:R-:W-:-:S04]  /*6440*/  LOP3.LUT R24, R24, 0x80000000, RZ, 0xc0, !PT ;  /* 0x8000000018187812 */ /* 0x000fc800078ec0ff */
[----:B------:R-:W-:-:S04]  /*6450*/  SHF.R.U32.HI R3, RZ, 0x18, R24 ;  /* 0x00000018ff037819 */ /* 0x000fc80000011618 */
[----:B------:R-:W-:-:S04]  /*6460*/  LOP3.LUT R0, R0, R3, RZ, 0xfc, !PT ;  /* 0x0000000300007212 */ /* 0x000fc800078efcff */
[----:B------:R-:W-:Y:S02]  /*6470*/  PRMT R4, R0, 0x7610, R4 ;  /* 0x0000761000047816 */ /* 0x000fe40000000004 */
.L_x_5315:
[----:B------:R-:W-:Y:S05]  /*6480*/  BSYNC B0 ;  /* 0x0000000000007941 */ /* 0x000fea0003800000 */
.L_x_5314:
[----:B------:R0:W-:Y:S01]  /*6490*/  STG.E.U8 [R8.64], R4 ;  /* 0x0000000408007986 */ /* 0x0001e2000c101124 */
[----:B------:R-:W-:Y:S05]  /*64a0*/  BRA `(.L_x_5294) ;  /* 0x0000045000007947 */ /* 0x000fea0003800000 */
.L_x_5312:
        /* <DEDUP_REMOVED lines=16> */
.L_x_5319:
[----:B------:R-:W-:-:S04]  /*65b0*/  LOP3.LUT R24, R24, 0x80000000, RZ, 0xc0, !PT ;  /* 0x8000000018187812 */ /* 0x000fc800078ec0ff */
[----:B------:R-:W-:-:S04]  /*65c0*/  SHF.R.U32.HI R3, RZ, 0x18, R24 ;  /* 0x00000018ff037819 */ /* 0x000fc80000011618 */
[----:B------:R-:W-:-:S04]  /*65d0*/  LOP3.LUT R0, R0, R3, RZ, 0xfc, !PT ;  /* 0x0000000300007212 */ /* 0x000fc800078efcff */
[----:B------:R-:W-:Y:S02]  /*65e0*/  PRMT R4, R0, 0x7610, R4 ;  /* 0x0000761000047816 */ /* 0x000fe40000000004 */
.L_x_5318:
[----:B------:R-:W-:Y:S05]  /*65f0*/  BSYNC B0 ;  /* 0x0000000000007941 */ /* 0x000fea0003800000 */
.L_x_5317:
[----:B------:R0:W-:Y:S01]  /*6600*/  STG.E.U8 [R8.64], R4 ;  /* 0x0000000408007986 */ /* 0x0001e2000c101124 */
[----:B------:R-:W-:Y:S05]  /*6610*/  BRA `(.L_x_5294) ;  /* 0x000002e000007947 */ /* 0x000fea0003800000 */
.L_x_5311:
[----:B------:R-:W-:-:S13]  /*6620*/  ISETP.NE.AND P0, PT, R0, 0x1c, PT ;  /* 0x0000001c0000780c */ /* 0x000fda0003f05270 */
[----:B------:R-:W-:Y:S05]  /*6630*/  @!P0 BRA `(.L_x_5320) ;  /* 0x000002a000008947 */ /* 0x000fea0003800000 */
[----:B------:R-:W-:-:S13]  /*6640*/  ISETP.NE.AND P0, PT, R0, 0x1d, PT ;  /* 0x0000001d0000780c */ /* 0x000fda0003f05270 */
[----:B------:R-:W-:Y:S05]  /*6650*/  @!P0 BRA `(.L_x_5321) ;  /* 0x0000025000008947 */ /* 0x000fea0003800000 */
[----:B------:R-:W-:-:S13]  /*6660*/  ISETP.NE.AND P0, PT, R0, 0x2c, PT ;  /* 0x0000002c0000780c */ /* 0x000fda0003f05270 */
[----:B------:R-:W-:Y:S05]  /*6670*/  @P0 BRA `(.L_x_5293) ;  /* 0x000000f000000947 */ /* 0x000fea0003800000 */
[----:B--2---:R-:W-:Y:S02]  /*6680*/  SHF.R.U32.HI R4, RZ, 0x17, R24 ;  /* 0x00000017ff047819 */ /* 0x004fe40000011618 */
        /* <DEDUP_REMOVED lines=14> */
.L_x_5293:
        /* <DEDUP_REMOVED lines=18> */
[----:B0-23--:R-:W-:Y:S05]  /*6890*/  CALL.ABS.NOINC R14 ;  /* 0x000000000e007343 */ /* 0x00dfea0003c00000 */
[----:B------:R-:W-:Y:S05]  /*68a0*/  BRA `(.L_x_5294) ;  /* 0x0000005000007947 */ /* 0x000fea0003800000 */
.L_x_5321:
[----:B------:R-:W0:Y:S02]  /*68b0*/  F2I.U64.TRUNC R4, R25 ;  /* 0x0000001900047311 */ /* 0x000e24000020d800 */
[----:B0-----:R0:W-:Y:S01]  /*68c0*/  STG.E.64 [R8.64], R4 ;  /* 0x0000000408007986 */ /* 0x0011e2000c101b24 */
[----:B------:R-:W-:Y:S05]  /*68d0*/  BRA `(.L_x_5294) ;  /* 0x0000002000007947 */ /* 0x000fea0003800000 */
.L_x_5320:
[----:B------:R-:W0:Y:S02]  /*68e0*/  F2I.U32.TRUNC.NTZ R25, R25 ;  /* 0x0000001900197305 */ /* 0x000e24000020f000 */
[----:B0-----:R0:W-:Y:S02]  /*68f0*/  STG.E [R8.64], R25 ;  /* 0x0000001908007986 */ /* 0x0011e4000c101924 */
.L_x_5294:
[----:B------:R-:W-:Y:S02]  /*6900*/  IADD3 R26, R26, 0x80, RZ ;  /* 0x000000801a1a7810 */ /* 0x000fe40007ffe0ff */
.L_x_5255:
[----:B------:R-:W-:Y:S05]  /*6910*/  BSYNC B6 ;  /* 0x0000000000067941 */ /* 0x000fea0003800000 */
.L_x_5254:
[----:B------:R-:W-:-:S13]  /*6920*/  ISETP.GE.AND P0, PT, R26, R19, PT ;  /* 0x000000131a00720c */ /* 0x000fda0003f06270 */
[----:B------:R-:W-:Y:S05]  /*6930*/  @P0 EXIT ;  /* 0x000000000000094d */ /* 0x000fea0003800000 */
[----:B------:R-:W-:Y:S01]  /*6940*/  PRMT R0, R16, 0x9910, RZ ;  /* 0x0000991010007816 */ /* 0x000fe200000000ff */
[----:B------:R-:W-:-:S03]  /*6950*/  IMAD R2, R2, 0x200, R26 ;  /* 0x0000020002027824 */ /* 0x000fc600078e021a */
[----:B------:R-:W-:Y:S01]  /*6960*/  ISETP.GT.AND P1, PT, R0, 0x9, PT ;  /* 0x000000090000780c */ /* 0x000fe20003f24270 */
[----:B------:R-:W-:-:S05]  /*6970*/  IMAD R2, R2, c[0x0][0x190], RZ ;  /* 0x0000640002027a24 */ /* 0x000fca00078e02ff */
[----:B------:R-:W-:-:S05]  /*6980*/  IADD3 R2, P0, R2, c[0x0][0x170], RZ ;  /* 0x00005c0002027a10 */ /* 0x000fca0007f1e0ff */
[----:B01----:R-:W-:Y:S02]  /*6990*/  IMAD.X R3, RZ, RZ, c[0x0][0x174], P0 ;  /* 0x00005d00ff037624 */ /* 0x003fe400000e06ff */
        /* <DEDUP_REMOVED lines=12> */
.L_x_5325:
[----:B------:R-:W0:Y:S02]  /*6a60*/  F2I.S64.TRUNC R4, R17 ;  /* 0x0000001100047311 */ /* 0x000e24000020d900 */
[----:B0-----:R-:W-:Y:S01]  /*6a70*/  STG.E.U8 [R2.64], R4 ;  /* 0x0000000402007986 */ /* 0x001fe2000c101124 */
[----:B------:R-:W-:Y:S05]  /*6a80*/  EXIT ;  /* 0x000000000000794d */ /* 0x000fea0003800000 */
.L_x_5324:
        /* <DEDUP_REMOVED lines=9> */
.L_x_5328:
[----:B------:R-:W0:Y:S02]  /*6b20*/  F2I.TRUNC.NTZ R17, R17 ;  /* 0x0000001100117305 */ /* 0x000e24000020f100 */
[----:B0-----:R-:W-:Y:S01]  /*6b30*/  STG.E [R2.64], R17 ;  /* 0x0000001102007986 */ /* 0x001fe2000c101924 */
[----:B------:R-:W-:Y:S05]  /*6b40*/  EXIT ;  /* 0x000000000000794d */ /* 0x000fea0003800000 */
.L_x_5327:
[----:B------:R-:W0:Y:S02]  /*6b50*/  F2I.TRUNC.NTZ R17, R17 ;  /* 0x0000001100117305 */ /* 0x000e24000020f100 */
[----:B0-----:R-:W-:Y:S01]  /*6b60*/  STG.E.U16 [R2.64], R17 ;  /* 0x0000001102007986 */ /* 0x001fe2000c101524 */
[----:B------:R-:W-:Y:S05]  /*6b70*/  EXIT ;  /* 0x000000000000794d */ /* 0x000fea0003800000 */
.L_x_5323:
[----:B------:R-:W-:-:S13]  /*6b80*/  ISETP.GT.AND P0, PT, R0, 0x6, PT ;  /* 0x000000060000780c */ /* 0x000fda0003f04270 */
[----:B------:R-:W-:Y:S05]  /*6b90*/  @P0 BRA `(.L_x_5329) ;  /* 0x0000009000000947 */ /* 0x000fea0003800000 */
[----:B------:R-:W-:-:S13]  /*6ba0*/  ISETP.NE.AND P0, PT, R0, 0x5, PT ;  /* 0x000000050000780c */ /* 0x000fda0003f05270 */
[----:B------:R-:W-:Y:S05]  /*6bb0*/  @!P0 BRA `(.L_x_5330) ;  /* 0x0000004000008947 */ /* 0x000fea0003800000 */
[----:B------:R-:W-:-:S13]  /*6bc0*/  ISETP.NE.AND P0, PT, R0, 0x6, PT ;  /* 0x000000060000780c */ /* 0x000fda0003f05270 */
[----:B------:R-:W-:Y:S05]  /*6bd0*/  @P0 BRA `(.L_x_5326) ;  /* 0x00000a5000000947 */ /* 0x000fea0003800000 */
[----:B---3--:R-:W-:Y:S01]  /*6be0*/  STG.E [R2.64], R18 ;  /* 0x0000001202007986 */ /* 0x008fe2000c101924 */
[----:B------:R-:W-:Y:S05]  /*6bf0*/  EXIT ;  /* 0x000000000000794d */ /* 0x000fea0003800000 */
.L_x_5330:
[----:B---3--:R-:W-:-:S05]  /*6c00*/  F2FP.PACK_AB R18, RZ, R18 ;  /* 0x00000012ff12723e */ /* 0x008fca00000000ff */
[----:B------:R-:W-:Y:S01]  /*6c10*/  STG.E.U16 [R2.64], R18 ;  /* 0x0000001202007986 */ /* 0x000fe2000c101524 */
[----:B------:R-:W-:Y:S05]  /*6c20*/  EXIT ;  /* 0x000000000000794d */ /* 0x000fea0003800000 */
.L_x_5329:
[----:B------:R-:W-:-:S13]  /*6c30*/  ISETP.NE.AND P0, PT, R0, 0x7, PT ;  /* 0x000000070000780c */ /* 0x000fda0003f05270 */
[----:B------:R-:W-:Y:S05]  /*6c40*/  @!P0 BRA `(.L_x_5331) ;  /* 0x000000b000008947 */ /* 0x000fea0003800000 */
[----:B------:R-:W-:-:S13]  /*6c50*/  ISETP.NE.AND P0, PT, R0, 0x8, PT ;  /* 0x000000080000780c */ /* 0x000fda0003f05270 */
[----:B------:R-:W-:Y:S05]  /*6c60*/  @!P0 BRA `(.L_x_5332) ;  /* 0x0000005000008947 */ /* 0x000fea0003800000 */
[----:B------:R-:W-:-:S13]  /*6c70*/  ISETP.NE.AND P0, PT, R0, 0x9, PT ;  /* 0x000000090000780c */ /* 0x000fda0003f05270 */
[----:B------:R-:W-:Y:S05]  /*6c80*/  @P0 BRA `(.L_x_5326) ;  /* 0x000009a000000947 */ /* 0x000fea0003800000 */
[----:B------:R-:W-:-:S05]  /*6c90*/  IMAD.MOV.U32 R19, RZ, RZ, RZ ;  /* 0x000000ffff137224 */ /* 0x000fca00078e00ff */
[----:B---3--:R-:W-:Y:S01]  /*6ca0*/  STG.E.64 [R2.64], R18 ;  /* 0x0000001202007986 */ /* 0x008fe2000c101b24 */
[----:B------:R-:W-:Y:S05]  /*6cb0*/  EXIT ;  /* 0x000000000000794d */ /* 0x000fea0003800000 */
.L_x_5332:
[----:B---3--:R-:W-:-:S04]  /*6cc0*/  F2FP.PACK_AB R5, RZ, R18 ;  /* 0x00000012ff05723e */ /* 0x008fc800000000ff */
[----:B------:R-:W-:-:S05]  /*6cd0*/  PRMT R5, R5, 0x5410, RZ ;  /* 0x0000541005057816 */ /* 0x000fca00000000ff */
[----:B------:R-:W-:Y:S01]  /*6ce0*/  STG.E [R2.64], R5 ;  /* 0x0000000502007986 */ /* 0x000fe2000c101924 */
[----:B------:R-:W-:Y:S05]  /*6cf0*/  EXIT ;  /* 0x000000000000794d */ /* 0x000fea0003800000 */
.L_x_5331:
[----:B---3--:R-:W-:-:S06]  /*6d00*/  FMUL.FTZ R4, R18, 1 ;  /* 0x3f80000012047820 */ /* 0x008fcc0000410000 */
[----:B------:R-:W0:Y:S02]  /*6d10*/  F2F.F64.F32 R4, R4 ;  /* 0x0000000400047310 */ /* 0x000e240000201800 */
[----:B0-----:R-:W-:Y:S01]  /*6d20*/  STG.E.64 [R2.64], R4 ;  /* 0x0000000402007986 */ /* 0x001fe2000c101b24 */
[----:B------:R-:W-:Y:S05]  /*6d30*/  EXIT ;  /* 0x000000000000794d */ /* 0x000fea0003800000 */
.L_x_5322:
        /* <DEDUP_REMOVED lines=8> */
[----:B---3--:R-:W-:-:S04]  /*6dc0*/  FSETP.NEU.FTZ.AND P0, PT, R18, RZ, PT ;  /* 0x000000ff1200720b */ /* 0x008fc80003f1d000 */
[----:B------:R-:W-:-:S05]  /*6dd0*/  SEL R5, RZ, 0x1, !P0 ;  /* 0x00000001ff057807 */ /* 0x000fca0004000000 */
[----:B------:R-:W-:Y:S01]  /*6de0*/  STG.E.U8 [R2.64], R5 ;  /* 0x0000000502007986 */ /* 0x000fe2000c101124 */
[----:B------:R-:W-:Y:S05]  /*6df0*/  EXIT ;  /* 0x000000000000794d */ /* 0x000fea0003800000 */
.L_x_5335:
[----:B---3--:R-:W-:Y:S01]  /*6e00*/  FMUL.FTZ R4, R18, 1 ;  /* 0x3f80000012047820 */ /* 0x008fe20000410000 */
[----:B------:R-:W-:-:S05]  /*6e10*/  CS2R R6, SRZ ;  /* 0x0000000000067805 */ /* 0x000fca000001ff00 */
[----:B------:R-:W0:Y:S02]  /*6e20*/  F2F.F64.F32 R4, R4 ;  /* 0x0000000400047310 */ /* 0x000e240000201800 */
[----:B0-----:R-:W-:Y:S01]  /*6e30*/  STG.E.128 [R2.64], R4 ;  /* 0x0000000402007986 */ /* 0x001fe2000c101d24 */
[----:B------:R-:W-:Y:S05]  /*6e40*/  EXIT ;  /* 0x000000000000794d */ /* 0x000fea0003800000 */
.L_x_5334:
[----:B------:R-:W-:-:S13]  /*6e50*/  ISETP.NE.AND P0, PT, R0, 0xf, PT ;  /* 0x0000000f0000780c */ /* 0x000fda0003f05270 */
[----:B------:R-:W-:Y:S05]  /*6e60*/  @!P0 BRA `(.L_x_5336) ;  /* 0x000002b000008947 */ /* 0x000fea0003800000 */
[----:B------:R-:W-:-:S13]  /*6e70*/  ISETP.NE.AND P0, PT, R0, 0x17, PT ;  /* 0x000000170000780c */ /* 0x000fda0003f05270 */
[----:B------:R-:W-:Y:S05]  /*6e80*/  @!P0 BRA `(.L_x_5337) ;  /* 0x0000014000008947 */ /* 0x000fea0003800000 */
[----:B------:R-:W-:-:S13]  /*6e90*/  ISETP.NE.AND P0, PT, R0, 0x18, PT ;  /* 0x000000180000780c */ /* 0x000fda0003f05270 */
[----:B------:R-:W-:Y:S05]  /*6ea0*/  @P0 BRA `(.L_x_5326) ;  /* 0x0000078000000947 */ /* 0x000fea0003800000 */
[C---:B---3--:R-:W-:Y:S01]  /*6eb0*/  LOP3.LUT R4, R18.reuse, 0x7fffffff, RZ, 0xc0, !PT ;  /* 0x7fffffff12047812 */ /* 0x048fe200078ec0ff */
        /* <DEDUP_REMOVED lines=13> */
.L_x_5339:
[----:B------:R-:W-:Y:S05]  /*6f90*/  BSYNC B0 ;  /* 0x0000000000007941 */ /* 0x000fea0003800000 */
.L_x_5338:
[----:B------:R-:W-:-:S05]  /*6fa0*/  LOP3.LUT R7, R0, R7, RZ, 0xfc, !PT ;  /* 0x0000000700077212 */ /* 0x000fca00078efcff */
[----:B------:R-:W-:Y:S01]  /*6fb0*/  STG.E.U8 [R2.64], R7 ;  /* 0x0000000702007986 */ /* 0x000fe2000c101124 */
[----:B------:R-:W-:Y:S05]  /*6fc0*/  EXIT ;  /* 0x000000000000794d */ /* 0x000fea0003800000 */
.L_x_5337:
[----:B---3--:R-:W-:Y:S01]  /*6fd0*/  LOP3.LUT R4, R18, 0x7fffffff, RZ, 0xc0, !PT ;  /* 0x7fffffff12047812 */ /* 0x008fe200078ec0ff */
        /* <DEDUP_REMOVED lines=11> */
.L_x_5341:
[----:B------:R-:W-:Y:S01]  /*7090*/  IMAD.MOV.U32 R0, RZ, RZ, 0x7f ;  /* 0x0000007fff007424 */ /* 0x000fe200078e00ff */
[----:B------:R-:W-:-:S04]  /*70a0*/  ISETP.GT.U32.AND P0, PT, R4, 0x7f800000, PT ;  /* 0x7f8000000400780c */ /* 0x000fc80003f04070 */
[----:B------:R-:W-:-:S04]  /*70b0*/  SEL R0, R0, 0x7c, P0 ;  /* 0x0000007c00007807 */ /* 0x000fc80000000000 */
.L_x_5342:
[----:B------:R-:W-:Y:S05]  /*70c0*/  BSYNC B0 ;  /* 0x0000000000007941 */ /* 0x000fea0003800000 */
.L_x_5340:
[----:B------:R-:W-:-:S04]  /*70d0*/  LOP3.LUT R18, R18, 0x80000000, RZ, 0xc0, !PT ;  /* 0x8000000012127812 */ /* 0x000fc800078ec0ff */
[----:B------:R-:W-:-:S04]  /*70e0*/  SHF.R.U32.HI R5, RZ, 0x18, R18 ;  /* 0x00000018ff057819 */ /* 0x000fc80000011612 */
[----:B------:R-:W-:-:S05]  /*70f0*/  LOP3.LUT R5, R0, R5, RZ, 0xfc, !PT ;  /* 0x0000000500057212 */ /* 0x000fca00078efcff */
[----:B------:R-:W-:Y:S01]  /*7100*/  STG.E.U8 [R2.64], R5 ;  /* 0x0000000502007986 */ /* 0x000fe2000c101124 */
[----:B------:R-:W-:Y:S05]  /*7110*/  EXIT ;  /* 0x000000000000794d */ /* 0x000fea0003800000 */
.L_x_5336:
[----:B---3--:R-:W-:-:S05]  /*7120*/  F2FP.BF16.PACK_AB R18, RZ, R18 ;  /* 0x00000012ff12723e */ /* 0x008fca00000010ff */
[----:B------:R-:W-:Y:S01]  /*7130*/  STG.E.U16 [R2.64], R18 ;  /* 0x0000001202007986 */ /* 0x000fe2000c101524 */
[----:B------:R-:W-:Y:S05]  /*7140*/  EXIT ;  /* 0x000000000000794d */ /* 0x000fea0003800000 */
.L_x_5333:
        /* <DEDUP_REMOVED lines=11> */
.L_x_5345:
[----:B---3--:R-:W-:Y:S01]  /*7200*/  LOP3.LUT R5, R18, 0x7fffffff, RZ, 0xc0, !PT ;  /* 0x7fffffff12057812 */ /* 0x008fe200078ec0ff */
        /* <DEDUP_REMOVED lines=15> */
.L_x_5348:
[----:B------:R-:W-:-:S04]  /*7300*/  LOP3.LUT R18, R18, 0x80000000, RZ, 0xc0, !PT ;  /* 0x8000000012127812 */ /* 0x000fc800078ec0ff */
[----:B------:R-:W-:-:S04]  /*7310*/  SHF.R.U32.HI R5, RZ, 0x18, R18 ;  /* 0x00000018ff057819 */ /* 0x000fc80000011612 */
[----:B------:R-:W-:-:S04]  /*7320*/  LOP3.LUT R4, R4, R5, RZ, 0xfc, !PT ;  /* 0x0000000504047212 */ /* 0x000fc800078efcff */
[----:B------:R-:W-:Y:S02]  /*7330*/  PRMT R0, R4, 0x7610, R0 ;  /* 0x0000761004007816 */ /* 0x000fe40000000000 */
.L_x_5347:
[----:B------:R-:W-:Y:S05]  /*7340*/  BSYNC B0 ;  /* 0x0000000000007941 */ /* 0x000fea0003800000 */
.L_x_5346:
[----:B------:R-:W-:Y:S01]  /*7350*/  STG.E.U8 [R2.64], R0 ;  /* 0x0000000002007986 */ /* 0x000fe2000c101124 */
[----:B------:R-:W-:Y:S05]  /*7360*/  EXIT ;  /* 0x000000000000794d */ /* 0x000fea0003800000 */
.L_x_5344:
        /* <DEDUP_REMOVED lines=16> */
.L_x_5351:
[----:B------:R-:W-:-:S04]  /*7470*/  LOP3.LUT R18, R18, 0x80000000, RZ, 0xc0, !PT ;  /* 0x8000000012127812 */ /* 0x000fc800078ec0ff */
[----:B------:R-:W-:-:S04]  /*7480*/  SHF.R.U32.HI R5, RZ, 0x18, R18 ;  /* 0x00000018ff057819 */ /* 0x000fc80000011612 */
[----:B------:R-:W-:-:S04]  /*7490*/  LOP3.LUT R4, R4, R5, RZ, 0xfc, !PT ;  /* 0x0000000504047212 */ /* 0x000fc800078efcff */
[----:B------:R-:W-:Y:S02]  /*74a0*/  PRMT R0, R4, 0x7610, R0 ;  /* 0x0000761004007816 */ /* 0x000fe40000000000 */
.L_x_5350:
[----:B------:R-:W-:Y:S05]  /*74b0*/  BSYNC B0 ;  /* 0x0000000000007941 */ /* 0x000fea0003800000 */
.L_x_5349:
[----:B------:R-:W-:Y:S01]  /*74c0*/  STG.E.U8 [R2.64], R0 ;  /* 0x0000000002007986 */ /* 0x000fe2000c101124 */
[----:B------:R-:W-:Y:S05]  /*74d0*/  EXIT ;  /* 0x000000000000794d */ /* 0x000fea0003800000 */
.L_x_5343:
[----:B------:R-:W-:-:S13]  /*74e0*/  ISETP.NE.AND P0, PT, R0, 0x1c, PT ;  /* 0x0000001c0000780c */ /* 0x000fda0003f05270 */
[----:B------:R-:W-:Y:S05]  /*74f0*/  @!P0 BRA `(.L_x_5352) ;  /* 0x000002a000008947 */ /* 0x000fea0003800000 */
[----:B------:R-:W-:-:S13]  /*7500*/  ISETP.NE.AND P0, PT, R0, 0x1d, PT ;  /* 0x0000001d0000780c */ /* 0x000fda0003f05270 */
[----:B------:R-:W-:Y:S05]  /*7510*/  @!P0 BRA `(.L_x_5353) ;  /* 0x0000025000008947 */ /* 0x000fea0003800000 */
[----:B------:R-:W-:-:S13]  /*7520*/  ISETP.NE.AND P0, PT, R0, 0x2c, PT ;  /* 0x0000002c0000780c */ /* 0x000fda0003f05270 */
[----:B------:R-:W-:Y:S05]  /*7530*/  @P0 BRA `(.L_x_5326) ;  /* 0x000000f000000947 */ /* 0x000fea0003800000 */
[----:B---3--:R-:W-:Y:S02]  /*7540*/  SHF.R.U32.HI R4, RZ, 0x17, R18 ;  /* 0x00000017ff047819 */ /* 0x008fe40000011612 */
        /* <DEDUP_REMOVED lines=14> */
.L_x_5326:
        /* <DEDUP_REMOVED lines=19> */
[----:B------:R-:W-:Y:S05]  /*7760*/  EXIT ;  /* 0x000000000000794d */ /* 0x000fea0003800000 */
.L_x_5353:
[----:B------:R-:W0:Y:S02]  /*7770*/  F2I.U64.TRUNC R4, R17 ;  /* 0x0000001100047311 */ /* 0x000e24000020d800 */
[----:B0-----:R-:W-:Y:S01]  /*7780*/  STG.E.64 [R2.64], R4 ;  /* 0x0000000402007986 */ /* 0x001fe2000c101b24 */
[----:B------:R-:W-:Y:S05]  /*7790*/  EXIT ;  /* 0x000000000000794d */ /* 0x000fea0003800000 */
.L_x_5352:
[----:B------:R-:W0:Y:S02]  /*77a0*/  F2I.U32.TRUNC.NTZ R17, R17 ;  /* 0x0000001100117305 */ /* 0x000e24000020f000 */
[----:B0-----:R-:W-:Y:S01]  /*77b0*/  STG.E [R2.64], R17 ;  /* 0x0000001102007986 */ /* 0x001fe2000c101924 */
[----:B------:R-:W-:Y:S05]  /*77c0*/  EXIT ;  /* 0x000000000000794d */ /* 0x000fea0003800000 */
.L_x_5354:
        /* <DEDUP_REMOVED lines=11> */
.L_x_21485:


//--------------------- .text._ZN2at6native18elementwise_kernelILi128ELi2EZNS0_22gpu_kernel_impl_nocastINS0_13BUnaryFunctorIfffZZZNS0_15binary_internal21div_trunc_kernel_cudaERNS_18TensorIteratorBaseEENKUlvE1_clEvENKUlvE0_clEvEUlffE_EEEEvS6_RKT_EUliE_EEviT1_ --------------------------
	.section	.text._ZN2at6native18elementwise_kernelILi128ELi2EZNS0_22gpu_kernel_impl_nocastINS0_13BUnaryFunctorIfffZZZNS0_15binary_internal21div_trunc_kernel_cudaERNS_18TensorIteratorBaseEENKUlvE1_clEvENKUlvE0_clEvEUlffE_EEEEvS6_RKT_EUliE_EEviT1_,"ax",@progbits
	.sectioninfo	@"SHI_REGISTERS=12"
	.align	128
        .global         _ZN2at6native18elementwise_kernelILi128ELi2EZNS0_22gpu_kernel_impl_nocastINS0_13BUnaryFunctorIfffZZZNS0_15binary_internal21div_trunc_kernel_cudaERNS_18TensorIteratorBaseEENKUlvE1_clEvENKUlvE0_clEvEUlffE_EEEEvS6_RKT_EUliE_EEviT1_
        .type           _ZN2at6native18elementwise_kernelILi128ELi2EZNS0_22gpu_kernel_impl_nocastINS0_13BUnaryFunctorIfffZZZNS0_15binary_internal21div_trunc_kernel_cudaERNS_18TensorIteratorBaseEENKUlvE1_clEvENKUlvE0_clEvEUlffE_EEEEvS6_RKT_EUliE_EEviT1_,@function
        .size           _ZN2at6native18elementwise_kernelILi128ELi2EZNS0_22gpu_kernel_impl_nocastINS0_13BUnaryFunctorIfffZZZNS0_15binary_internal21div_trunc_kernel_cudaERNS_18TensorIteratorBaseEENKUlvE1_clEvENKUlvE0_clEvEUlffE_EEEEvS6_RKT_EUliE_EEviT1_,(.L_x_21486 - _ZN2at6native18elementwise_kernelILi128ELi2EZNS0_22gpu_kernel_impl_nocastINS0_13BUnaryFunctorIfffZZZNS0_15binary_internal21div_trunc_kernel_cudaERNS_18TensorIteratorBaseEENKUlvE1_clEvENKUlvE0_clEvEUlffE_EEEEvS6_RKT_EUliE_EEviT1_)
        .other          _ZN2at6native18elementwise_kernelILi128ELi2EZNS0_22gpu_kernel_impl_nocastINS0_13BUnaryFunctorIfffZZZNS0_15binary_internal21div_trunc_kernel_cudaERNS_18TensorIteratorBaseEENKUlvE1_clEvENKUlvE0_clEvEUlffE_EEEEvS6_RKT_EUliE_EEviT1_,@"STO_CUDA_ENTRY STV_DEFAULT"
_ZN2at6native18elementwise_kernelILi128ELi2EZNS0_22gpu_kernel_impl_nocastINS0_13BUnaryFunctorIfffZZZNS0_15binary_internal21div_trunc_kernel_cudaERNS_18TensorIteratorBaseEENKUlvE1_clEvENKUlvE0_clEvEUlffE_EEEEvS6_RKT_EUliE_EEviT1_:
.text._ZN2at6native18elementwise_kernelILi128ELi2EZNS0_22gpu_kernel_impl_nocastINS0_13BUnaryFunctorIfffZZZNS0_15binary_internal21div_trunc_kernel_cudaERNS_18TensorIteratorBaseEENKUlvE1_clEvENKUlvE0_clEvEUlffE_EEEEvS6_RKT_EUliE_EEviT1_:
        /* <DEDUP_REMOVED lines=236> */
.L_x_5357:
[----:B------:R-:W-:-:S05]  /*0ec0*/  IADD3 R4, P0, R3, c[0x0][0x368], RZ ;  /* 0x0000da0003047a10 */ /* 0x000fca0007f1e0ff */
[----:B------:R-:W-:-:S05]  /*0ed0*/  IMAD.X R5, RZ, RZ, c[0x0][0x36c], P0 ;  /* 0x0000db00ff057624 */ /* 0x000fca00000e06ff */
[----:B------:R-:W2:Y:S01]  /*0ee0*/  LDG.E R4, [R4.64] ;  /* 0x0000000404047981 */ /* 0x000ea2000c1e1900 */
[----:B------:R-:W2:Y:S01]  /*0ef0*/  MUFU.RCP R3, c[0x0][0x374] ;  /* 0x0000dd0000037b08 */ /* 0x000ea20000001000 */
[----:B------:R-:W-:Y:S02]  /*0f00*/  IADD3 R2, P0, R2, c[0x0][0x360], RZ ;  /* 0x0000d80002027a10 */ /* 0x000fe40007f1e0ff */
[----:B------:R-:W-:Y:S01]  /*0f10*/  IADD3 R7, R0, 0x80, RZ ;  /* 0x0000008000077810 */ /* 0x000fe20007ffe0ff */
[----:B--2---:R-:W-:Y:S01]  /*0f20*/  FMUL.FTZ R6, R4, R3 ;  /* 0x0000000304067220 */ /* 0x004fe20000410000 */
[----:B------:R-:W-:-:S03]  /*0f30*/  IADD3.X R3, RZ, c[0x0][0x364], RZ, P0, !PT ;  /* 0x0000d900ff037a10 */ /* 0x000fc600007fe4ff */
[----:B------:R-:W0:Y:S02]  /*0f40*/  FRND.TRUNC R9, R6 ;  /* 0x0000000600097307 */ /* 0x000e24000020d000 */
[----:B0-----:R0:W-:Y:S04]  /*0f50*/  STG.E [R2.64], R9 ;  /* 0x0000000902007986 */ /* 0x0011e8000c101904 */
.L_x_5356:
[----:B------:R-:W-:Y:S05]  /*0f60*/  BSYNC B0 ;  /* 0x0000000000007941 */ /* 0x000fea0003800000 */
.L_x_5355:
[----:B------:R-:W-:-:S13]  /*0f70*/  ISETP.GE.AND P0, PT, R7, c[0x0][0x160], PT ;  /* 0x0000580007007a0c */ /* 0x000fda0003f06270 */
[----:B------:R-:W-:Y:S05]  /*0f80*/  @P0 EXIT ;  /* 0x000000000000094d */ /* 0x000fea0003800000 */
[----:B------:R-:W-:Y:S01]  /*0f90*/  ISETP.NE.AND P0, PT, RZ, c[0x0][0x168], PT ;  /* 0x00005a00ff007a0c */ /* 0x000fe20003f05270 */
[----:B0-----:R-:W-:Y:S01]  /*0fa0*/  HFMA2.MMA R2, -RZ, RZ, 0, 0 ;  /* 0x00000000ff027435 */ /* 0x001fe200000001ff */
[----:B------:R-:W-:-:S11]  /*0fb0*/  MOV R0, RZ ;  /* 0x000000ff00007202 */ /* 0x000fd60000000f00 */
[----:B------:R-:W-:Y:S05]  /*0fc0*/  @!P0 BRA `(.L_x_5358) ;  /* 0x00000e0000008947 */ /* 0x000fea0003800000 */
[----:B------:R-:W-:Y:S02]  /*0fd0*/  MOV R2, RZ ;  /* 0x000000ff00027202 */ /* 0x000fe40000000f00 */
[----:B------:R-:W-:-:S05]  /*0fe0*/  MOV R3, R7 ;  /* 0x0000000700037202 */ /* 0x000fca0000000f00 */
[----:B------:R-:W-:Y:S01]  /*0ff0*/  IMAD.HI.U32 R4, R7, c[0x0][0x170], R2 ;  /* 0x00005c0007047a27 */ /* 0x000fe200078e0002 */
[----:B------:R-:W-:-:S04]  /*1000*/  MOV R3, c[0x0][0x168] ;  /* 0x00005a0000037a02 */ /* 0x000fc80000000f00 */
[----:B------:R-:W-:Y:S02]  /*1010*/  ISETP.NE.AND P0, PT, R3, 0x1, PT ;  /* 0x000000010300780c */ /* 0x000fe40003f05270 */
        /* <DEDUP_REMOVED lines=219> */
.L_x_5358:
[----:B------:R-:W-:-:S04]  /*1dd0*/  IADD3 R2, P0, R2, c[0x0][0x368], RZ ;  /* 0x0000da0002027a10 */ /* 0x000fc80007f1e0ff */
[----:B------:R-:W-:-:S05]  /*1de0*/  IADD3.X R3, RZ, c[0x0][0x36c], RZ, P0, !PT ;  /* 0x0000db00ff037a10 */ /* 0x000fca00007fe4ff */
[----:B------:R-:W2:Y:S01]  /*1df0*/  LDG.E R2, [R2.64] ;  /* 0x0000000402027981 */ /* 0x000ea2000c1e1900 */
[----:B------:R-:W2:Y:S01]  /*1e00*/  MUFU.RCP R5, c[0x0][0x374] ;  /* 0x0000dd0000057b08 */ /* 0x000ea20000001000 */
[----:B------:R-:W-:Y:S01]  /*1e10*/  IADD3 R4, P0, R0, c[0x0][0x360], RZ ;  /* 0x0000d80000047a10 */ /* 0x000fe20007f1e0ff */
[----:B--2---:R-:W-:-:S03]  /*1e20*/  FMUL.FTZ R6, R2, R5 ;  /* 0x0000000502067220 */ /* 0x004fc60000410000 */
[----:B------:R-:W-:-:S03]  /*1e30*/  IADD3.X R5, RZ, c[0x0][0x364], RZ, P0, !PT ;  /* 0x0000d900ff057a10 */ /* 0x000fc600007fe4ff */
[----:B------:R-:W0:Y:S02]  /*1e40*/  FRND.TRUNC R7, R6 ;  /* 0x0000000600077307 */ /* 0x000e24000020d000 */
[----:B0-----:R-:W-:Y:S01]  /*1e50*/  STG.E [R4.64], R7 ;  /* 0x0000000704007986 */ /* 0x001fe2000c101904 */
[----:B------:R-:W-:Y:S05]  /*1e60*/  EXIT ;  /* 0x000000000000794d */ /* 0x000fea0003800000 */
.L_x_5359:
        /* <DEDUP_REMOVED lines=9> */
.L_x_21486:


//--------------------- .text._ZN2at6native27unrolled_elementwise_kernelINS0_13BUnaryFunctorIfffZZZNS0_15binary_internal21div_trunc_kernel_cudaERNS_18TensorIteratorBaseEENKUlvE1_clEvENKUlvE0_clEvEUlffE_EESt5arrayIPcLm2EELi4E23TrivialOffsetCalculatorILi1EjESE_NS0_6memory15LoadWithoutCastENSF_16StoreWithoutCastEEEviT_T0_T2_T3_T4_T5_ --------------------------
	.section	.text._ZN2at6native27unrolled_elementwise_kernelINS0_13BUnaryFunctorIfffZZZNS0_15binary_internal21div_trunc_kernel_cudaERNS_18TensorIteratorBaseEENKUlvE1_clEvENKUlvE0_clEvEUlffE_EESt5arrayIPcLm2EELi4E23TrivialOffsetCalculatorILi1EjESE_NS0_6memory15LoadWithoutCastENSF_16StoreWithoutCastEEEviT_T0_T2_T3_T4_T5_,"ax",@progbits
	.sectioninfo	@"SHI_REGISTERS=20"
	.align	128
        .global         _ZN2at6native27unrolled_elementwise_kernelINS0_13BUnaryFunctorIfffZZZNS0_15binary_internal21div_trunc_kernel_cudaERNS_18TensorIteratorBaseEENKUlvE1_clEvENKUlvE0_clEvEUlffE_EESt5arrayIPcLm2EELi4E23TrivialOffsetCalculatorILi1EjESE_NS0_6memory15LoadWithoutCastENSF_16StoreWithoutCastEEEviT_T0_T2_T3_T4_T5_
        .type           _ZN2at6native27unrolled_elementwise_kernelINS0_13BUnaryFunctorIfffZZZNS0_15binary_internal21div_trunc_kernel_cudaERNS_18TensorIteratorBaseEENKUlvE1_clEvENKUlvE0_clEvEUlffE_EESt5arrayIPcLm2EELi4E23TrivialOffsetCalculatorILi1EjESE_NS0_6memory15LoadWithoutCastENSF_16StoreWithoutCastEEEviT_T0_T2_T3_T4_T5_,@function
        .size           _ZN2at6native27unrolled_elementwise_kernelINS0_13BUnaryFunctorIfffZZZNS0_15binary_internal21div_trunc_kernel_cudaERNS_18TensorIteratorBaseEENKUlvE1_clEvENKUlvE0_clEvEUlffE_EESt5arrayIPcLm2EELi4E23TrivialOffsetCalculatorILi1EjESE_NS0_6memory15LoadWithoutCastENSF_16StoreWithoutCastEEEviT_T0_T2_T3_T4_T5_,(.L_x_21487 - _ZN2at6native27unrolled_elementwise_kernelINS0_13BUnaryFunctorIfffZZZNS0_15binary_internal21div_trunc_kernel_cudaERNS_18TensorIteratorBaseEENKUlvE1_clEvENKUlvE0_clEvEUlffE_EESt5arrayIPcLm2EELi4E23TrivialOffsetCalculatorILi1EjESE_NS0_6memory15LoadWithoutCastENSF_16StoreWithoutCastEEEviT_T0_T2_T3_T4_T5_)
        .other          _ZN2at6native27unrolled_elementwise_kernelINS0_13BUnaryFunctorIfffZZZNS0_15binary_internal21div_trunc_kernel_cudaERNS_18TensorIteratorBaseEENKUlvE1_clEvENKUlvE0_clEvEUlffE_EESt5arrayIPcLm2EELi4E23TrivialOffsetCalculatorILi1EjESE_NS0_6memory15LoadWithoutCastENSF_16StoreWithoutCastEEEviT_T0_T2_T3_T4_T5_,@"STO_CUDA_ENTRY STV_DEFAULT"
_ZN2at6native27unrolled_elementwise_kernelINS0_13BUnaryFunctorIfffZZZNS0_15binary_internal21div_trunc_kernel_cudaERNS_18TensorIteratorBaseEENKUlvE1_clEvENKUlvE0_clEvEUlffE_EESt5arrayIPcLm2EELi4E23TrivialOffsetCalculatorILi1EjESE_NS0_6memory15LoadWithoutCastENSF_16StoreWithoutCastEEEviT_T0_T2_T3_T4_T5_:
.text._ZN2at6native27unrolled_elementwise_kernelINS0_13BUnaryFunctorIfffZZZNS0_15binary_internal21div_trunc_kernel_cudaERNS_18TensorIteratorBaseEENKUlvE1_clEvENKUlvE0_clEvEUlffE_EESt5arrayIPcLm2EELi4E23TrivialOffsetCalculatorILi1EjESE_NS0_6memory15LoadWithoutCastENSF_16StoreWithoutCastEEEviT_T0_T2_T3_T4_T5_:
        /* <DEDUP_REMOVED lines=10> */
[----:B------:R-:W-:Y:S02]  /*00a0*/  @!P0 IADD3 R7, R7, 0x80, RZ ;  /* 0x0000008007078810 */ /* 0x000fe40007ffe0ff */
[----:B------:R-:W-:Y:S02]  /*00b0*/  @!P0 MOV R11, 0x4 ;  /* 0x00000004000b8802 */ /* 0x000fe40000000f00 */
[----:B------:R-:W-:-:S03]  /*00c0*/  ISETP.GE.AND P1, PT, R7, R2, PT ;  /* 0x000000020700720c */ /* 0x000fc60003f26270 */
[----:B------:R-:W-:-:S05]  /*00d0*/  @!P0 IMAD.WIDE.U32 R10, R10, R11, c[0x0][0x178] ;  /* 0x00005e000a0a8625 */ /* 0x000fca00078e000b */
[----:B------:R0:W2:Y:S05]  /*00e0*/  @!P0 LDG.E R5, [R10.64] ;  /* 0x000000040a058981 */ /* 0x0000aa000c1e1900 */
[----:B------:R-:W-:Y:S01]  /*00f0*/  @!P1 IMAD R12, R0, 0x200, R7 ;  /* 0x00000200000c9824 */ /* 0x000fe200078e0207 */
[----:B------:R-:W-:Y:S01]  /*0100*/  @!P1 IADD3 R7, R7, 0x80, RZ ;  /* 0x0000008007079810 */ /* 0x000fe20007ffe0ff */
[----:B------:R-:W-:-:S03]  /*0110*/  @!P1 IMAD.MOV.U32 R13, RZ, RZ, 0x4 ;  /* 0x00000004ff0d9424 */ /* 0x000fc600078e00ff */
[----:B------:R-:W-:Y:S01]  /*0120*/  ISETP.GE.AND P2, PT, R7, R2, PT ;  /* 0x000000020700720c */ /* 0x000fe20003f46270 */
[----:B------:R-:W-:Y:S02]  /*0130*/  IMAD.MOV.U32 R8, RZ, RZ, RZ ;  /* 0x000000ffff087224 */ /* 0x000fe400078e00ff */
[----:B------:R-:W-:-:S05]  /*0140*/  @!P1 IMAD.WIDE.U32 R12, R12, R13, c[0x0][0x178] ;  /* 0x00005e000c0c9625 */ /* 0x000fca00078e000d */
[----:B------:R1:W3:Y:S01]  /*0150*/  @!P1 LDG.E R8, [R12.64] ;  /* 0x000000040c089981 */ /* 0x0002e2000c1e1900 */
[----:B------:R-:W-:-:S04]  /*0160*/  HFMA2.MMA R6, -RZ, RZ, 0, 0 ;  /* 0x00000000ff067435 */ /* 0x000fc800000001ff */
[----:B------:R-:W-:Y:S01]  /*0170*/  @!P2 LEA R14, R0, R7, 0x9 ;  /* 0x00000007000ea211 */ /* 0x000fe200078e48ff */
[----:B------:R-:W-:-:S04]  /*0180*/  @!P2 IMAD.MOV.U32 R15, RZ, RZ, 0x4 ;  /* 0x00000004ff0fa424 */ /* 0x000fc800078e00ff */
[----:B------:R-:W-:-:S05]  /*0190*/  @!P2 IMAD.WIDE.U32 R14, R14, R15, c[0x0][0x178] ;  /* 0x00005e000e0ea625 */ /* 0x000fca00078e000f */
[----:B------:R4:W3:Y:S01]  /*01a0*/  @!P2 LDG.E R6, [R14.64] ;  /* 0x000000040e06a981 */ /* 0x0008e2000c1e1900 */
[----:B------:R-:W-:-:S04]  /*01b0*/  @!P2 IADD3 R7, R7, 0x80, RZ ;  /* 0x000000800707a810 */ /* 0x000fc80007ffe0ff */
[----:B------:R-:W-:Y:S01]  /*01c0*/  ISETP.GE.AND P1, PT, R7, R2, PT ;  /* 0x000000020700720c */ /* 0x000fe20003f26270 */
[----:B-1----:R-:W2:-:S12]  /*01d0*/  @!P0 MUFU.RCP R12, c[0x0][0x168] ;  /* 0x00005a00000c8b08 */ /* 0x002e980000001000 */
[----:B0-----:R-:W-:Y:S02]  /*01e0*/  @!P1 IMAD R10, R0, 0x200, R7 ;  /* 0x00000200000a9824 */ /* 0x001fe400078e0207 */
[----:B------:R-:W-:-:S05]  /*01f0*/  IMAD.MOV.U32 R7, RZ, RZ, R3 ;  /* 0x000000ffff077224 */ /* 0x000fca00078e0003 */
[----:B------:R-:W-:-:S04]  /*0200*/  IADD3 R9, R7, 0x80, RZ ;  /* 0x0000008007097810 */ /* 0x000fc80007ffe0ff */
[----:B------:R-:W-:Y:S02]  /*0210*/  ISETP.GE.AND P2, PT, R9, R2, PT ;  /* 0x000000020900720c */ /* 0x000fe40003f46270 */
[----:B------:R-:W-:-:S04]  /*0220*/  IADD3 R9, R7, 0x100, RZ ;  /* 0x0000010007097810 */ /* 0x000fc80007ffe0ff */
[----:B------:R-:W-:Y:S02]  /*0230*/  ISETP.GE.AND P3, PT, R9, R2, PT ;  /* 0x000000020900720c */ /* 0x000fe40003f66270 */
[----:B------:R-:W-:-:S05]  /*0240*/  @!P1 MOV R11, 0x4 ;  /* 0x00000004000b9802 */ /* 0x000fca0000000f00 */
[----:B------:R-:W3:Y:S01]  /*0250*/  @!P2 MUFU.RCP R13, c[0x0][0x168] ;  /* 0x00005a00000dab08 */ /* 0x000ee20000001000 */
[----:B------:R-:W-:Y:S01]  /*0260*/  @!P1 IMAD.WIDE.U32 R10, R10, R11, c[0x0][0x178] ;  /* 0x00005e000a0a9625 */ /* 0x000fe200078e000b */
[----:B------:R-:W-:-:S04]  /*0270*/  IADD3 R9, R7, 0x180, RZ ;  /* 0x0000018007097810 */ /* 0x000fc80007ffe0ff */
[----:B------:R3:W5:Y:S02]  /*0280*/  @!P1 LDG.E R4, [R10.64] ;  /* 0x000000040a049981 */ /* 0x000764000c1e1900 */
[----:B----4-:R-:W-:Y:S01]  /*0290*/  @!P3 MUFU.RCP R15, c[0x0][0x168] ;  /* 0x00005a00000fbb08 */ /* 0x010fe20000001000 */
[----:B------:R-:W-:Y:S01]  /*02a0*/  ISETP.GE.AND P1, PT, R9, R2, PT ;  /* 0x000000020900720c */ /* 0x000fe20003f26270 */
[----:B------:R-:W-:Y:S01]  /*02b0*/  @!P0 IMAD.MOV.U32 R9, RZ, RZ, 0x4 ;  /* 0x00000004ff098424 */ /* 0x000fe200078e00ff */
[----:B------:R-:W-:-:S04]  /*02c0*/  @!P0 IADD3 R7, R3, 0x80, RZ ;  /* 0x0000008003078810 */ /* 0x000fc80007ffe0ff */
[----:B------:R-:W-:-:S07]  /*02d0*/  ISETP.GE.AND P4, PT, R7, R2, PT ;  /* 0x000000020700720c */ /* 0x000fce0003f86270 */
[----:B------:R-:W-:Y:S01]  /*02e0*/  @!P1 MUFU.RCP R17, c[0x0][0x168] ;  /* 0x00005a0000119b08 */ /* 0x000fe20000001000 */
[----:B------:R-:W-:Y:S01]  /*02f0*/  BSSY B0, `(.L_x_5360) ;  /* 0x0000015000007945 */ /* 0x000fe20003800000 */
[----:B--2---:R-:W-:-:S06]  /*0300*/  @!P0 FMUL.FTZ R5, R12, R5 ;  /* 0x000000050c058220 */ /* 0x004fcc0000410000 */
[----:B------:R-:W0:Y:S01]  /*0310*/  @!P0 FRND.TRUNC R5, R5 ;  /* 0x0000000500058307 */ /* 0x000e22000020d000 */
[----:B---3--:R-:W-:Y:S01]  /*0320*/  @!P2 FMUL.FTZ R10, R13, R8 ;  /* 0x000000080d0aa220 */ /* 0x008fe20000410000 */
[----:B------:R-:W-:-:S05]  /*0330*/  @!P0 LEA R8, R0, R3, 0x9 ;  /* 0x0000000300088211 */ /* 0x000fca00078e48ff */
[----:B------:R-:W-:-:S05]  /*0340*/  @!P0 IMAD.WIDE.U32 R8, R8, R9, c[0x0][0x170] ;  /* 0x00005c0008088625 */ /* 0x000fca00078e0009 */
[----:B0-----:R0:W-:Y:S01]  /*0350*/  @!P0 STG.E [R8.64], R5 ;  /* 0x0000000508008986 */ /* 0x0011e2000c101904 */
[----:B------:R-:W-:Y:S01]  /*0360*/  @!P3 FMUL.FTZ R6, R15, R6 ;  /* 0x000000060f06b220 */ /* 0x000fe20000410000 */
[----:B------:R0:W1:Y:S08]  /*0370*/  @!P2 FRND.TRUNC R3, R10 ;  /* 0x0000000a0003a307 */ /* 0x000070000020d000 */
[----:B------:R0:W2:Y:S01]  /*0380*/  @!P3 FRND.TRUNC R13, R6 ;  /* 0x00000006000db307 */ /* 0x0000a2000020d000 */
[----:B------:R-:W-:Y:S05]  /*0390*/  @P4 BRA `(.L_x_5361) ;  /* 0x000000a000004947 */ /* 0x000fea0003800000 */
[----:B0-----:R-:W-:Y:S01]  /*03a0*/  LEA R8, R0, R7, 0x9 ;  /* 0x0000000700087211 */ /* 0x001fe200078e48ff */
[----:B------:R-:W-:Y:S01]  /*03b0*/  IMAD.MOV.U32 R11, RZ, RZ, 0x4 ;  /* 0x00000004ff0b7424 */ /* 0x000fe200078e00ff */
[----:B------:R-:W-:-:S03]  /*03c0*/  IADD3 R7, R7, 0x80, RZ ;  /* 0x0000008007077810 */ /* 0x000fc60007ffe0ff */
[----:B------:R-:W-:Y:S01]  /*03d0*/  IMAD.WIDE.U32 R8, R8, R11, c[0x0][0x170] ;  /* 0x00005c0008087625 */ /* 0x000fe200078e000b */
[----:B------:R-:W-:-:S04]  /*03e0*/  ISETP.GE.AND P0, PT, R7, R2, PT ;  /* 0x000000020700720c */ /* 0x000fc80003f06270 */
[----:B-1----:R0:W-:Y:S09]  /*03f0*/  STG.E [R8.64], R3 ;  /* 0x0000000308007986 */ /* 0x0021f2000c101904 */
[----:B------:R-:W-:Y:S02]  /*0400*/  @!P0 LEA R10, R0, R7, 0x9 ;  /* 0x00000007000a8211 */ /* 0x000fe400078e48ff */
[----:B------:R-:W-:-:S03]  /*0410*/  @!P0 IADD3 R7, R7, 0x80, RZ ;  /* 0x0000008007078810 */ /* 0x000fc60007ffe0ff */
[----:B------:R-:W-:-:S05]  /*0420*/  @!P0 IMAD.WIDE.U32 R10, R10, R11, c[0x0][0x170] ;  /* 0x00005c000a0a8625 */ /* 0x000fca00078e000b */
[----:B--2---:R0:W-:Y:S02]  /*0430*/  @!P0 STG.E [R10.64], R13 ;  /* 0x0000000d0a008986 */ /* 0x0041e4000c101904 */
.L_x_5361:
[----:B------:R-:W-:Y:S05]  /*0440*/  BSYNC B0 ;  /* 0x0000000000007941 */ /* 0x000fea0003800000 */
.L_x_5360:
[----:B-----5:R-:W-:Y:S01]  /*0450*/  @!P1 FMUL.FTZ R4, R17, R4 ;  /* 0x0000000411049220 */ /* 0x020fe20000410000 */
[----:B------:R-:W-:-:S03]  /*0460*/  ISETP.GE.AND P0, PT, R7, R2, PT ;  /* 0x000000020700720c */ /* 0x000fc60003f06270 */
[----:B0-----:R0:W3:Y:S10]  /*0470*/  @!P1 FRND.TRUNC R5, R4 ;  /* 0x0000000400059307 */ /* 0x0010f4000020d000 */
[----:B------:R-:W-:Y:S05]  /*0480*/  @P0 EXIT ;  /* 0x000000000000094d */ /* 0x000fea0003800000 */
[----:B01----:R-:W-:Y:S01]  /*0490*/  HFMA2.MMA R3, -RZ, RZ, 0, 2.384185791015625e-07 ;  /* 0x00000004ff037435 */ /* 0x003fe200000001ff */
[----:B------:R-:W-:-:S09]  /*04a0*/  IMAD R2, R0, 0x200, R7 ;  /* 0x0000020000027824 */ /* 0x000fd200078e0207 */
[----:B------:R-:W-:-:S05]  /*04b0*/  IMAD.WIDE.U32 R2, R2, R3, c[0x0][0x170] ;  /* 0x00005c0002027625 */ /* 0x000fca00078e0003 */
[----:B---3--:R-:W-:Y:S01]  /*04c0*/  STG.E [R2.64], R5 ;  /* 0x0000000502007986 */ /* 0x008fe2000c101904 */
[----:B------:R-:W-:Y:S05]  /*04d0*/  EXIT ;  /* 0x000000000000794d */ /* 0x000fea0003800000 */
.L_x_5362:
        /* <DEDUP_REMOVED lines=10> */
.L_x_21487:


//--------------------- .text._ZN2at6native29vectorized_elementwise_kernelILi2ENS0_13BUnaryFunctorIfffZZZNS0_15binary_internal21div_trunc_kernel_cudaERNS_18TensorIteratorBaseEENKUlvE1_clEvENKUlvE0_clEvEUlffE_EESt5arrayIPcLm2EEEEviT0_T1_ --------------------------
	.section	.text._ZN2at6native29vectorized_elementwise_kernelILi2ENS0_13BUnaryFunctorIfffZZZNS0_15binary_internal21div_trunc_kernel_cudaERNS_18TensorIteratorBaseEENKUlvE1_clEvENKUlvE0_clEvEUlffE_EESt5arrayIPcLm2EEEEviT0_T1_,"ax",@progbits
	.sectioninfo	@"SHI_REGISTERS=24"
	.align	128
        .global         _ZN2at6native29vectorized_elementwise_kernelILi2ENS0_13BUnaryFunctorIfffZZZNS0_15binary_internal21div_trunc_kernel_cudaERNS_18TensorIteratorBaseEENKUlvE1_clEvENKUlvE0_clEvEUlffE_EESt5arrayIPcLm2EEEEviT0_T1_
        .type           _ZN2at6native29vectorized_elementwise_kernelILi2ENS0_13BUnaryFunctorIfffZZZNS0_15binary_internal21div_trunc_kernel_cudaERNS_18TensorIteratorBaseEENKUlvE1_clEvENKUlvE0_clEvEUlffE_EESt5arrayIPcLm2EEEEviT0_T1_,@function
        .size           _ZN2at6native29vectorized_elementwise_kernelILi2ENS0_13BUnaryFunctorIfffZZZNS0_15binary_internal21div_trunc_kernel_cudaERNS_18TensorIteratorBaseEENKUlvE1_clEvENKUlvE0_clEvEUlffE_EESt5arrayIPcLm2EEEEviT0_T1_,(.L_x_21488 - _ZN2at6native29vectorized_elementwise_kernelILi2ENS0_13BUnaryFunctorIfffZZZNS0_15binary_internal21div_trunc_kernel_cudaERNS_18TensorIteratorBaseEENKUlvE1_clEvENKUlvE0_clEvEUlffE_EESt5arrayIPcLm2EEEEviT0_T1_)
        .other          _ZN2at6native29vectorized_elementwise_kernelILi2ENS0_13BUnaryFunctorIfffZZZNS0_15binary_internal21div_trunc_kernel_cudaERNS_18TensorIteratorBaseEENKUlvE1_clEvENKUlvE0_clEvEUlffE_EESt5arrayIPcLm2EEEEviT0_T1_,@"STO_CUDA_ENTRY STV_DEFAULT"
_ZN2at6native29vectorized_elementwise_kernelILi2ENS0_13BUnaryFunctorIfffZZZNS0_15binary_internal21div_trunc_kernel_cudaERNS_18TensorIteratorBaseEENKUlvE1_clEvENKUlvE0_clEvEUlffE_EESt5arrayIPcLm2EEEEviT0_T1_:
.text._ZN2at6native29vectorized_elementwise_kernelILi2ENS0_13BUnaryFunctorIfffZZZNS0_15binary_internal21div_trunc_kernel_cudaERNS_18TensorIteratorBaseEENKUlvE1_clEvENKUlvE0_clEvEUlffE_EESt5arrayIPcLm2EEEEviT0_T1_:
        /* <DEDUP_REMOVED lines=11> */
[----:B------:R-:W2:Y:S04]  /*00b0*/  LDG.E.64 R4, [R12.64] ;  /* 0x000000040c047981 */ /* 0x000ea8000c1e1b00 */
[----:B------:R-:W3:Y:S04]  /*00c0*/  LDG.E.64 R10, [R12.64+0x400] ;  /* 0x000400040c0a7981 */ /* 0x000ee8000c1e1b00 */
[----:B------:R-:W4:Y:S04]  /*00d0*/  LDG.E.64 R2, [R12.64+0x800] ;  /* 0x000800040c027981 */ /* 0x000f28000c1e1b00 */
[----:B------:R4:W5:Y:S01]  /*00e0*/  LDG.E.64 R6, [R12.64+0xc00] ;  /* 0x000c00040c067981 */ /* 0x000962000c1e1b00 */
[----:B------:R-:W2:Y:S02]  /*00f0*/  MUFU.RCP R15, c[0x0][0x168] ;  /* 0x00005a00000f7b08 */ /* 0x000ea40000001000 */
[----:B--2---:R-:W-:-:S02]  /*0100*/  FMUL.FTZ R5, R5, R15 ;  /* 0x0000000f05057220 */ /* 0x004fc40000410000 */
[-C--:B------:R-:W-:Y:S02]  /*0110*/  FMUL.FTZ R4, R4, R15.reuse ;  /* 0x0000000f04047220 */ /* 0x080fe40000410000 */
[-C--:B---3--:R-:W-:Y:S02]  /*0120*/  FMUL.FTZ R11, R11, R15.reuse ;  /* 0x0000000f0b0b7220 */ /* 0x088fe40000410000 */
[-C--:B------:R-:W-:Y:S01]  /*0130*/  FMUL.FTZ R10, R10, R15.reuse ;  /* 0x0000000f0a0a7220 */ /* 0x080fe20000410000 */
[----:B------:R-:W-:Y:S01]  /*0140*/  FRND.TRUNC R5, R5 ;  /* 0x0000000500057307 */ /* 0x000fe2000020d000 */
[-C--:B----4-:R-:W-:Y:S02]  /*0150*/  FMUL.FTZ R12, R2, R15.reuse ;  /* 0x0000000f020c7220 */ /* 0x090fe40000410000 */
[-C--:B------:R-:W-:Y:S02]  /*0160*/  FMUL.FTZ R14, R3, R15.reuse ;  /* 0x0000000f030e7220 */ /* 0x080fe40000410000 */
[----:B-----5:R-:W-:-:S02]  /*0170*/  FMUL.FTZ R7, R7, R15 ;  /* 0x0000000f07077220 */ /* 0x020fc40000410000 */
[----:B------:R-:W-:Y:S01]  /*0180*/  FMUL.FTZ R6, R6, R15 ;  /* 0x0000000f06067220 */ /* 0x000fe20000410000 */
        /* <DEDUP_REMOVED lines=14> */
.L_x_5363:
[----:B------:R-:W0:Y:S01]  /*0270*/  S2R R3, SR_TID.X ;  /* 0x0000000000037919 */ /* 0x000e220000002100 */
[----:B------:R-:W-:Y:S01]  /*0280*/  CS2R R4, SRZ ;  /* 0x0000000000047805 */ /* 0x000fe2000001ff00 */
[----:B0-----:R-:W-:Y:S01]  /*0290*/  ISETP.GE.AND P0, PT, R3, R2, PT ;  /* 0x000000020300720c */ /* 0x001fe20003f06270 */
[----:B------:R-:W-:-:S12]  /*02a0*/  IMAD.MOV.U32 R11, RZ, RZ, R3 ;  /* 0x000000ffff0b7224 */ /* 0x000fd800078e0003 */
[----:B------:R-:W-:Y:S01]  /*02b0*/  @!P0 IMAD.IADD R16, R0, 0x1, R11 ;  /* 0x0000000100108824 */ /* 0x000fe200078e020b */
[----:B------:R-:W-:-:S04]  /*02c0*/  @!P0 IADD3 R11, R11, 0x80, RZ ;  /* 0x000000800b0b8810 */ /* 0x000fc80007ffe0ff */
[----:B------:R-:W-:-:S13]  /*02d0*/  ISETP.GE.AND P4, PT, R11, R2, PT ;  /* 0x000000020b00720c */ /* 0x000fda0003f86270 */
[----:B------:R-:W-:Y:S02]  /*02e0*/  @!P4 IADD3 R12, R0, R11, RZ ;  /* 0x0000000b000cc210 */ /* 0x000fe40007ffe0ff */
[----:B------:R-:W-:Y:S02]  /*02f0*/  @!P4 IADD3 R11, R11, 0x80, RZ ;  /* 0x000000800b0bc810 */ /* 0x000fe40007ffe0ff */
[----:B------:R-:W-:Y:S02]  /*0300*/  @!P4 MOV R13, 0x4 ;  /* 0x00000004000dc802 */ /* 0x000fe40000000f00 */
[----:B------:R-:W-:-:S03]  /*0310*/  ISETP.GE.AND P5, PT, R11, R2, PT ;  /* 0x000000020b00720c */ /* 0x000fc60003fa6270 */
[----:B------:R-:W-:Y:S01]  /*0320*/  @!P4 IMAD.WIDE.U32 R12, R12, R13, c[0x0][0x178] ;  /* 0x00005e000c0cc625 */ /* 0x000fe200078e000d */
[----:B------:R-:W-:-:S04]  /*0330*/  @!P0 MOV R17, 0x4 ;  /* 0x0000000400118802 */ /* 0x000fc80000000f00 */
[----:B------:R0:W2:Y:S05]  /*0340*/  @!P4 LDG.E R4, [R12.64] ;  /* 0x000000040c04c981 */ /* 0x0000aa000c1e1900 */
[----:B------:R-:W-:Y:S01]  /*0350*/  @!P5 IMAD.IADD R14, R0, 0x1, R11 ;  /* 0x00000001000ed824 */ /* 0x000fe200078e020b */
[----:B------:R-:W-:-:S04]  /*0360*/  @!P5 IADD3 R11, R11, 0x80, RZ ;  /* 0x000000800b0bd810 */ /* 0x000fc80007ffe0ff */
[----:B------:R-:W-:-:S13]  /*0370*/  ISETP.GE.AND P1, PT, R11, R2, PT ;  /* 0x000000020b00720c */ /* 0x000fda0003f26270 */
        /* <DEDUP_REMOVED lines=8> */
[----:B------:R-:W-:Y:S01]  /*0400*/  ISETP.GE.AND P6, PT, R11, R2, PT ;  /* 0x000000020b00720c */ /* 0x000fe20003fc6270 */
[----:B------:R-:W-:Y:S01]  /*0410*/  CS2R R6, SRZ ;  /* 0x0000000000067805 */ /* 0x000fe2000001ff00 */
[----:B------:R-:W-:-:S04]  /*0420*/  @!P0 IMAD.WIDE.U32 R16, R16, R17, c[0x0][0x178] ;  /* 0x00005e0010108625 */ /* 0x000fc800078e0011 */
[----:B------:R-:W-:Y:S01]  /*0430*/  @!P5 IMAD.MOV.U32 R15, RZ, RZ, 0x4 ;  /* 0x00000004ff0fd424 */ /* 0x000fe200078e00ff */
[----:B------:R1:W3:Y:S06]  /*0440*/  @!P0 LDG.E R7, [R16.64] ;  /* 0x0000000410078981 */ /* 0x0002ec000c1e1900 */
[----:B------:R-:W-:Y:S02]  /*0450*/  @!P6 IADD3 R20, R0, R11, RZ ;  /* 0x0000000b0014e210 */ /* 0x000fe40007ffe0ff */
[----:B------:R-:W-:-:S04]  /*0460*/  @!P6 IADD3 R11, R11, 0x80, RZ ;  /* 0x000000800b0be810 */ /* 0x000fc80007ffe0ff */
[----:B------:R-:W-:Y:S01]  /*0470*/  ISETP.GE.AND P4, PT, R11, R2, PT ;  /* 0x000000020b00720c */ /* 0x000fe20003f86270 */
[----:B------:R-:W-:Y:S01]  /*0480*/  @!P1 IMAD.MOV.U32 R19, RZ, RZ, 0x4 ;  /* 0x00000004ff139424 */ /* 0x000fe200078e00ff */
[----:B------:R-:W-:Y:S01]  /*0490*/  @!P6 MOV R21, 0x4 ;  /* 0x000000040015e802 */ /* 0x000fe20000000f00 */
[----:B------:R-:W-:-:S04]  /*04a0*/  @!P5 IMAD.WIDE.U32 R14, R14, R15, c[0x0][0x178] ;  /* 0x00005e000e0ed625 */ /* 0x000fc800078e000f */
[----:B0-----:R-:W-:Y:S01]  /*04b0*/  @!P1 IMAD.WIDE.U32 R12, R8, R19, c[0x0][0x178] ;  /* 0x00005e00080c9625 */ /* 0x001fe200078e0013 */
[----:B------:R0:W4:Y:S03]  /*04c0*/  @!P5 LDG.E R5, [R14.64] ;  /* 0x000000040e05d981 */ /* 0x000126000c1e1900 */
[----:B------:R-:W-:Y:S01]  /*04d0*/  @!P3 IMAD.MOV.U32 R10, RZ, RZ, 0x4 ;  /* 0x00000004ff0ab424 */ /* 0x000fe200078e00ff */
[----:B------:R5:W4:Y:S01]  /*04e0*/  @!P1 LDG.E R6, [R12.64] ;  /* 0x000000040c069981 */ /* 0x000b22000c1e1900 */
[----:B------:R-:W-:Y:S02]  /*04f0*/  @!P2 IMAD.MOV.U32 R19, RZ, RZ, 0x4 ;  /* 0x00000004ff13a424 */ /* 0x000fe400078e00ff */
[----:B0-----:R-:W-:Y:S01]  /*0500*/  @!P6 IMAD.WIDE.U32 R14, R20, R21, c[0x0][0x178] ;  /* 0x00005e00140ee625 */ /* 0x001fe200078e0015 */
[----:B------:R-:W-:Y:S01]  /*0510*/  @!P4 IADD3 R20, R0, R11, RZ ;  /* 0x0000000b0014c210 */ /* 0x000fe20007ffe0ff */
[----:B------:R-:W-:-:S02]  /*0520*/  HFMA2.MMA R11, -RZ, RZ, 0, 0 ;  /* 0x00000000ff0b7435 */ /* 0x000fc400000001ff */
[----:B-----5:R-:W-:Y:S02]  /*0530*/  @!P4 IMAD.MOV.U32 R13, RZ, RZ, 0x4 ;  /* 0x00000004ff0dc424 */ /* 0x020fe400078e00ff */
[----:B-1----:R-:W-:Y:S02]  /*0540*/  @!P3 IMAD.WIDE.U32 R16, R9, R10, c[0x0][0x178] ;  /* 0x00005e000910b625 */ /* 0x002fe400078e000a */
[----:B------:R-:W-:Y:S02]  /*0550*/  CS2R R8, SRZ ;  /* 0x0000000000087805 */ /* 0x000fe4000001ff00 */
[----:B------:R-:W-:Y:S02]  /*0560*/  IMAD.MOV.U32 R10, RZ, RZ, RZ ;  /* 0x000000ffff0a7224 */ /* 0x000fe400078e00ff */
[----:B------:R-:W-:Y:S02]  /*0570*/  @!P2 IMAD.WIDE.U32 R18, R18, R19, c[0x0][0x178] ;  /* 0x00005e001212a625 */ /* 0x000fe400078e0013 */
[----:B------:R0:W5:Y:S02]  /*0580*/  @!P3 LDG.E R8, [R16.64] ;  /* 0x000000041008b981 */ /* 0x000164000c1e1900 */
[----:B------:R-:W-:-:S02]  /*0590*/  @!P4 IMAD.WIDE.U32 R12, R20, R13, c[0x0][0x178] ;  /* 0x00005e00140cc625 */ /* 0x000fc400078e000d */
[----:B------:R1:W5:Y:S04]  /*05a0*/  @!P2 LDG.E R9, [R18.64] ;  /* 0x000000041209a981 */ /* 0x000368000c1e1900 */
[----:B------:R1:W5:Y:S04]  /*05b0*/  @!P6 LDG.E R10, [R14.64] ;  /* 0x000000040e0ae981 */ /* 0x000368000c1e1900 */
[----:B------:R1:W5:Y:S01]  /*05c0*/  @!P4 LDG.E R11, [R12.64] ;  /* 0x000000040c0bc981 */ /* 0x000362000c1e1900 */
[----:B0-----:R-:W-:-:S04]  /*05d0*/  IADD3 R17, R3, 0x80, RZ ;  /* 0x0000008003117810 */ /* 0x001fc80007ffe0ff */
[----:B------:R-:W-:Y:S02]  /*05e0*/  ISETP.GE.AND P3, PT, R17, R2, PT ;  /* 0x000000021100720c */ /* 0x000fe40003f66270 */
[----:B------:R-:W-:-:S11]  /*05f0*/  IADD3 R17, R3, 0x100, RZ ;  /* 0x0000010003117810 */ /* 0x000fd60007ffe0ff */
[----:B------:R-:W2:Y:S01]  /*0600*/  @!P3 MUFU.RCP R21, c[0x0][0x168] ;  /* 0x00005a000015bb08 */ /* 0x000ea20000001000 */
[----:B-1----:R-:W-:Y:S02]  /*0610*/  IADD3 R19, R3, 0x180, RZ ;  /* 0x0000018003137810 */ /* 0x002fe40007ffe0ff */
[-C--:B------:R-:W-:Y:S02]  /*0620*/  ISETP.GE.AND P2, PT, R17, R2.reuse, PT ;  /* 0x000000021100720c */ /* 0x080fe40003f46270 */
[----:B------:R-:W-:-:S03]  /*0630*/  ISETP.GE.AND P1, PT, R19, R2, PT ;  /* 0x000000021300720c */ /* 0x000fc60003f26270 */
[----:B------:R-:W3:Y:S01]  /*0640*/  @!P0 MUFU.RCP R16, c[0x0][0x168] ;  /* 0x00005a0000108b08 */ /* 0x000ee20000001000 */
[C---:B------:R-:W-:Y:S02]  /*0650*/  IADD3 R13, R3.reuse, 0x200, RZ ;  /* 0x00000200030d7810 */ /* 0x040fe40007ffe0ff */
[C---:B------:R-:W-:Y:S02]  /*0660*/  IADD3 R15, R3.reuse, 0x280, RZ ;  /* 0x00000280030f7810 */ /* 0x040fe40007ffe0ff */
[C---:B------:R-:W-:Y:S02]  /*0670*/  IADD3 R17, R3.reuse, 0x300, RZ ;  /* 0x0000030003117810 */ /* 0x040fe40007ffe0ff */
[----:B------:R-:W-:Y:S02]  /*0680*/  IADD3 R19, R3, 0x380, RZ ;  /* 0x0000038003137810 */ /* 0x000fe40007ffe0ff */
[-C--:B------:R-:W-:Y:S02]  /*0690*/  ISETP.GE.AND P4, PT, R15, R2.reuse, PT ;  /* 0x000000020f00720c */ /* 0x080fe40003f86270 */
[----:B------:R-:W-:-:S02]  /*06a0*/  ISETP.GE.AND P5, PT, R17, R2, PT ;  /* 0x000000021100720c */ /* 0x000fc40003fa6270 */
[----:B------:R-:W-:Y:S01]  /*06b0*/  ISETP.GE.AND P6, PT, R19, R2, PT ;  /* 0x000000021300720c */ /* 0x000fe20003fc6270 */
[----:B------:R-:W4:Y:S08]  /*06c0*/  @!P2 MUFU.RCP R18, c[0x0][0x168] ;  /* 0x00005a000012ab08 */ /* 0x000f300000001000 */
[----:B------:R-:W0:Y:S08]  /*06d0*/  @!P1 MUFU.RCP R17, c[0x0][0x168] ;  /* 0x00005a0000119b08 */ /* 0x000e300000001000 */
[----:B------:R-:W-:Y:S08]  /*06e0*/  @!P4 MUFU.RCP R20, c[0x0][0x168] ;  /* 0x00005a000014cb08 */ /* 0x000ff00000001000 */
[----:B------:R-:W-:Y:S01]  /*06f0*/  @!P6 MUFU.RCP R14, c[0x0][0x168] ;  /* 0x00005a00000eeb08 */ /* 0x000fe20000001000 */
[----:B------:R-:W-:Y:S01]  /*0700*/  BSSY B0, `(.L_x_5364) ;  /* 0x0000045000007945 */ /* 0x000fe20003800000 */
[----:B------:R-:W-:Y:S01]  /*0710*/  BSSY B1, `(.L_x_5365) ;  /* 0x000003d000017945 */ /* 0x000fe20003800000 */
[----:B--2---:R-:W-:-:S05]  /*0720*/  @!P3 FMUL.FTZ R4, R21, R4 ;  /* 0x000000041504b220 */ /* 0x004fca0000410000 */
[----:B------:R1:W-:Y:S01]  /*0730*/  @!P3 FRND.TRUNC R12, R4 ;  /* 0x00000004000cb307 */ /* 0x0003e2000020d000 */
[----:B------:R-:W-:-:S07]  /*0740*/  ISETP.GE.AND P3, PT, R13, R2, PT ;  /* 0x000000020d00720c */ /* 0x000fce0003f66270 */
[----:B------:R-:W-:Y:S08]  /*0750*/  @!P5 MUFU.RCP R13, c[0x0][0x168] ;  /* 0x00005a00000ddb08 */ /* 0x000ff00000001000 */
[----:B------:R-:W-:Y:S01]  /*0760*/  @!P3 MUFU.RCP R19, c[0x0][0x168] ;  /* 0x00005a000013bb08 */ /* 0x000fe20000001000 */
[----:B-1----:R-:W-:Y:S01]  /*0770*/  @!P0 IMAD.IADD R4, R0, 0x1, R3 ;  /* 0x0000000100048824 */ /* 0x002fe200078e0203 */
[----:B------:R-:W-:Y:S01]  /*0780*/  @!P0 IADD3 R3, R3, 0x80, RZ ;  /* 0x0000008003038810 */ /* 0x000fe20007ffe0ff */
[----:B---3--:R-:W-:-:S06]  /*0790*/  @!P0 FMUL.FTZ R15, R16, R7 ;  /* 0x00000007100f8220 */ /* 0x008fcc0000410000 */
[----:B------:R-:W1:Y:S01]  /*07a0*/  @!P0 FRND.TRUNC R15, R15 ;  /* 0x0000000f000f8307 */ /* 0x000e62000020d000 */
[----:B----4-:R-:W-:Y:S01]  /*07b0*/  @!P2 FMUL.FTZ R7, R18, R5 ;  /* 0x000000051207a220 */ /* 0x010fe20000410000 */
[----:B------:R-:W-:-:S05]  /*07c0*/  @!P0 MOV R5, 0x4 ;  /* 0x0000000400058802 */ /* 0x000fca0000000f00 */
[----:B------:R-:W-:-:S04]  /*07d0*/  @!P0 IMAD.WIDE.U32 R4, R4, R5, c[0x0][0x170] ;  /* 0x00005c0004048625 */ /* 0x000fc800078e0005 */
[----:B0-----:R-:W-:Y:S01]  /*07e0*/  @!P1 FMUL.FTZ R6, R17, R6 ;  /* 0x0000000611069220 */ /* 0x001fe20000410000 */
[----:B-1----:R0:W-:Y:S01]  /*07f0*/  @!P0 STG.E [R4.64], R15 ;  /* 0x0000000f04008986 */ /* 0x0021e2000c101904 */
[----:B------:R-:W-:Y:S01]  /*0800*/  ISETP.GE.AND P0, PT, R3, R2, PT ;  /* 0x000000020300720c */ /* 0x000fe20003f06270 */
[----:B------:R-:W1:Y:S01]  /*0810*/  @!P2 FRND.TRUNC R7, R7 ;  /* 0x000000070007a307 */ /* 0x000e62000020d000 */
[----:B-----5:R-:W-:Y:S02]  /*0820*/  @!P3 FMUL.FTZ R8, R19, R8 ;  /* 0x000000081308b220 */ /* 0x020fe40000410000 */
[----:B------:R-:W-:Y:S02]  /*0830*/  @!P4 FMUL.FTZ R9, R20, R9 ;  /* 0x000000091409c220 */ /* 0x000fe40000410000 */
[----:B------:R-:W-:Y:S02]  /*0840*/  @!P5 FMUL.FTZ R10, R13, R10 ;  /* 0x0000000a0d0ad220 */ /* 0x000fe40000410000 */
[----:B------:R-:W-:Y:S01]  /*0850*/  @!P6 FMUL.FTZ R11, R14, R11 ;  /* 0x0000000b0e0be220 */ /* 0x000fe20000410000 */
[----:B------:R-:W2:Y:S08]  /*0860*/  @!P1 FRND.TRUNC R6, R6 ;  /* 0x0000000600069307 */ /* 0x000eb0000020d000 */
[----:B------:R-:W3:Y:S08]  /*0870*/  @!P3 FRND.TRUNC R8, R8 ;  /* 0x000000080008b307 */ /* 0x000ef0000020d000 */
[----:B------:R-:W4:Y:S08]  /*0880*/  @!P4 FRND.TRUNC R9, R9 ;  /* 0x000000090009c307 */ /* 0x000f30000020d000 */
[----:B------:R-:W0:Y:S08]  /*0890*/  @!P5 FRND.TRUNC R10, R10 ;  /* 0x0000000a000ad307 */ /* 0x000e30000020d000 */
[----:B------:R-:W0:Y:S01]  /*08a0*/  @!P6 FRND.TRUNC R11, R11 ;  /* 0x0000000b000be307 */ /* 0x000e22000020d000 */
[----:B------:R-:W-:Y:S05]  /*08b0*/  @P0 BRA `(.L_x_5366) ;  /* 0x000000c000000947 */ /* 0x000fea0003800000 */
[----:B01234-:R-:W-:Y:S01]  /*08c0*/  MOV R5, 0x4 ;  /* 0x0000000400057802 */ /* 0x01ffe20000000f00 */
[----:B------:R-:W-:Y:S01]  /*08d0*/  IMAD.IADD R4, R0, 0x1, R3 ;  /* 0x0000000100047824 */ /* 0x000fe200078e0203 */
[----:B------:R-:W-:-:S03]  /*08e0*/  IADD3 R3, R3, 0x80, RZ ;  /* 0x0000008003037810 */ /* 0x000fc60007ffe0ff */
[----:B------:R-:W-:Y:S01]  /*08f0*/  IMAD.WIDE.U32 R4, R4, R5, c[0x0][0x170] ;  /* 0x00005c0004047625 */ /* 0x000fe200078e0005 */
[----:B------:R-:W-:-:S04]  /*0900*/  ISETP.GE.AND P0, PT, R3, R2, PT ;  /* 0x000000020300720c */ /* 0x000fc80003f06270 */
[----:B------:R0:W-:Y:S09]  /*0910*/  STG.E [R4.64], R12 ;  /* 0x0000000c04007986 */ /* 0x0001f2000c101904 */
[----:B------:R-:W-:Y:S05]  /*0920*/  @P0 BRA `(.L_x_5367) ;  /* 0x000000c000000947 */ /* 0x000fea0003800000 */
[----:B0-----:R-:W-:Y:S01]  /*0930*/  HFMA2.MMA R5, -RZ, RZ, 0, 2.384185791015625e-07 ;  /* 0x00000004ff057435 */ /* 0x001fe200000001ff */
[----:B------:R-:W-:Y:S01]  /*0940*/  IMAD.IADD R4, R0, 0x1, R3 ;  /* 0x0000000100047824 */ /* 0x000fe200078e0203 */
[----:B------:R-:W-:-:S08]  /*0950*/  IADD3 R3, R3, 0x80, RZ ;  /* 0x0000008003037810 */ /* 0x000fd00007ffe0ff */
[----:B------:R-:W-:-:S05]  /*0960*/  IMAD.WIDE.U32 R4, R4, R5, c[0x0][0x170] ;  /* 0x00005c0004047625 */ /* 0x000fca00078e0005 */
[----:B------:R0:W-:Y:S02]  /*0970*/  STG.E [R4.64], R7 ;  /* 0x0000000704007986 */ /* 0x0001e4000c101904 */
.L_x_5366:
[----:B-1234-:R-:W-:-:S13]  /*0980*/  ISETP.GE.AND P0, PT, R3, R2, PT ;  /* 0x000000020300720c */ /* 0x01efda0003f06270 */
[----:B------:R-:W-:Y:S05]  /*0990*/  @P0 BRA `(.L_x_5368) ;  /* 0x000000c000000947 */ /* 0x000fea0003800000 */
[----:B0-----:R-:W-:Y:S01]  /*09a0*/  MOV R5, 0x4 ;  /* 0x0000000400057802 */ /* 0x001fe20000000f00 */
[----:B------:R-:W-:Y:S01]  /*09b0*/  IMAD.IADD R4, R0, 0x1, R3 ;  /* 0x0000000100047824 */ /* 0x000fe200078e0203 */
[----:B------:R-:W-:-:S03]  /*09c0*/  IADD3 R3, R3, 0x80, RZ ;  /* 0x0000008003037810 */ /* 0x000fc60007ffe0ff */
[----:B------:R-:W-:-:S05]  /*09d0*/  IMAD.WIDE.U32 R4, R4, R5, c[0x0][0x170] ;  /* 0x00005c0004047625 */ /* 0x000fca00078e0005 */
[----:B------:R0:W-:Y:S02]  /*09e0*/  STG.E [R4.64], R6 ;  /* 0x0000000604007986 */ /* 0x0001e4000c101904 */
.L_x_5367:
[----:B------:R-:W-:-:S13]  /*09f0*/  ISETP.GE.AND P0, PT, R3, R2, PT ;  /* 0x000000020300720c */ /* 0x000fda0003f06270 */
[----:B------:R-:W-:Y:S05]  /*0a00*/  @P0 BRA `(.L_x_5369) ;  /* 0x000000d000000947 */ /* 0x000fea0003800000 */
[----:B0-----:R-:W-:Y:S01]  /*0a10*/  HFMA2.MMA R5, -RZ, RZ, 0, 2.384185791015625e-07 ;  /* 0x00000004ff057435 */ /* 0x001fe200000001ff */
[----:B------:R-:W-:Y:S01]  /*0a20*/  IMAD.IADD R4, R0, 0x1, R3 ;  /* 0x0000000100047824 */ /* 0x000fe200078e0203 */
[----:B------:R-:W-:-:S08]  /*0a30*/  IADD3 R3, R3, 0x80, RZ ;  /* 0x0000008003037810 */ /* 0x000fd00007ffe0ff */
[----:B------:R-:W-:-:S05]  /*0a40*/  IMAD.WIDE.U32 R4, R4, R5, c[0x0][0x170] ;  /* 0x00005c0004047625 */ /* 0x000fca00078e0005 */
[----:B------:R0:W-:Y:S02]  /*0a50*/  STG.E [R4.64], R8 ;  /* 0x0000000804007986 */ /* 0x0001e4000c101904 */
.L_x_5368:
        /* <DEDUP_REMOVED lines=8> */
.L_x_5369:
[----:B------:R-:W-:Y:S05]  /*0ae0*/  BSYNC B1 ;  /* 0x0000000000017941 */ /* 0x000fea0003800000 */
.L_x_5365:
[----:B------:R-:W-:-:S13]  /*0af0*/  ISETP.GE.AND P0, PT, R3, R2, PT ;  /* 0x000000020300720c */ /* 0x000fda0003f06270 */
[----:B0-----:R-:W-:Y:S01]  /*0b00*/  @!P0 MOV R5, 0x4 ;  /* 0x0000000400058802 */ /* 0x001fe20000000f00 */
[----:B------:R-:W-:Y:S01]  /*0b10*/  @!P0 IMAD.IADD R4, R0, 0x1, R3 ;  /* 0x0000000100048824 */ /* 0x000fe200078e0203 */
[----:B------:R-:W-:-:S03]  /*0b20*/  @!P0 IADD3 R3, R3, 0x80, RZ ;  /* 0x0000008003038810 */ /* 0x000fc60007ffe0ff */
[----:B------:R-:W-:-:S05]  /*0b30*/  @!P0 IMAD.WIDE.U32 R4, R4, R5, c[0x0][0x170] ;  /* 0x00005c0004048625 */ /* 0x000fca00078e0005 */
[----:B------:R0:W-:Y:S02]  /*0b40*/  @!P0 STG.E [R4.64], R10 ;  /* 0x0000000a04008986 */ /* 0x0001e4000c101904 */
.L_x_5370:
[----:B------:R-:W-:Y:S05]  /*0b50*/  BSYNC B0 ;  /* 0x0000000000007941 */ /* 0x000fea0003800000 */
.L_x_5364:
[----:B------:R-:W-:Y:S01]  /*0b60*/  WARPSYNC 0xffffffff ;  /* 0xffffffff00007948 */ /* 0x000fe20003800000 */
[----:B------:R-:W-:-:S13]  /*0b70*/  ISETP.GE.AND P0, PT, R3, R2, PT ;  /* 0x000000020300720c */ /* 0x000fda0003f06270 */
[----:B------:R-:W-:Y:S05]  /*0b80*/  @P0 EXIT ;  /* 0x000000000000094d */ /* 0x000fea0003800000 */
[----:B------:R-:W-:Y:S01]  /*0b90*/  HFMA2.MMA R2, -RZ, RZ, 0, 2.384185791015625e-07 ;  /* 0x00000004ff027435 */ /* 0x000fe200000001ff */
[----:B------:R-:W-:-:S09]  /*0ba0*/  IMAD.IADD R3, R0, 0x1, R3 ;  /* 0x0000000100037824 */ /* 0x000fd200078e0203 */
[----:B------:R-:W-:-:S05]  /*0bb0*/  IMAD.WIDE.U32 R2, R3, R2, c[0x0][0x170] ;  /* 0x00005c0003027625 */ /* 0x000fca00078e0002 */
[----:B0-----:R-:W-:Y:S01]  /*0bc0*/  STG.E [R2.64], R11 ;  /* 0x0000000b02007986 */ /* 0x001fe2000c101904 */
[----:B------:R-:W-:Y:S05]  /*0bd0*/  EXIT ;  /* 0x000000000000794d */ /* 0x000fea0003800000 */
.L_x_5371:
        /* <DEDUP_REMOVED lines=10> */
.L_x_21488:


//--------------------- .text._ZN2at6native29vectorized_elementwise_kernelILi4ENS0_13BUnaryFunctorIfffZZZNS0_15binary_internal21div_trunc_kernel_cudaERNS_18TensorIteratorBaseEENKUlvE1_clEvENKUlvE0_clEvEUlffE_EESt5arrayIPcLm2EEEEviT0_T1_ --------------------------
	.section	.text._ZN2at6native29vectorized_elementwise_kernelILi4ENS0_13BUnaryFunctorIfffZZZNS0_15binary_internal21div_trunc_kernel_cudaERNS_18TensorIteratorBaseEENKUlvE1_clEvENKUlvE0_clEvEUlffE_EESt5arrayIPcLm2EEEEviT0_T1_,"ax",@progbits
	.sectioninfo	@"SHI_REGISTERS=24"
	.align	128
        .global         _ZN2at6native29vectorized_elementwise_kernelILi4ENS0_13BUnaryFunctorIfffZZZNS0_15binary_internal21div_trunc_kernel_cudaERNS_18TensorIteratorBaseEENKUlvE1_clEvENKUlvE0_clEvEUlffE_EESt5arrayIPcLm2EEEEviT0_T1_
        .type           _ZN2at6native29vectorized_elementwise_kernelILi4ENS0_13BUnaryFunctorIfffZZZNS0_15binary_internal21div_trunc_kernel_cudaERNS_18TensorIteratorBaseEENKUlvE1_clEvENKUlvE0_clEvEUlffE_EESt5arrayIPcLm2EEEEviT0_T1_,@function
        .size           _ZN2at6native29vectorized_elementwise_kernelILi4ENS0_13BUnaryFunctorIfffZZZNS0_15binary_internal21div_trunc_kernel_cudaERNS_18TensorIteratorBaseEENKUlvE1_clEvENKUlvE0_clEvEUlffE_EESt5arrayIPcLm2EEEEviT0_T1_,(.L_x_21489 - _ZN2at6native29vectorized_elementwise_kernelILi4ENS0_13BUnaryFunctorIfffZZZNS0_15binary_internal21div_trunc_kernel_cudaERNS_18TensorIteratorBaseEENKUlvE1_clEvENKUlvE0_clEvEUlffE_EESt5arrayIPcLm2EEEEviT0_T1_)
        .other          _ZN2at6native29vectorized_elementwise_kernelILi4ENS0_13BUnaryFunctorIfffZZZNS0_15binary_internal21div_trunc_kernel_cudaERNS_18TensorIteratorBaseEENKUlvE1_clEvENKUlvE0_clEvEUlffE_EESt5arrayIPcLm2EEEEviT0_T1_,@"STO_CUDA_ENTRY STV_DEFAULT"
_ZN2at6native29vectorized_elementwise_kernelILi4ENS0_13BUnaryFunctorIfffZZZNS0_15binary_internal21div_trunc_kernel_cudaERNS_18TensorIteratorBaseEENKUlvE1_clEvENKUlvE0_clEvEUlffE_EESt5arrayIPcLm2EEEEviT0_T1_:
.text._ZN2at6native29vectorized_elementwise_kernelILi4ENS0_13BUnaryFunctorIfffZZZNS0_15binary_internal21div_trunc_kernel_cudaERNS_18TensorIteratorBaseEENKUlvE1_clEvENKUlvE0_clEvEUlffE_EESt5arrayIPcLm2EEEEviT0_T1_:
        /* <DEDUP_REMOVED lines=11> */
[----:B------:R0:W2:Y:S04]  /*00b0*/  LDG.E.128 R4, [R12.64] ;  /* 0x000000040c047981 */ /* 0x0000a8000c1e1d00 */
[----:B------:R0:W3:Y:S01]  /*00c0*/  LDG.E.128 R8, [R12.64+0x800] ;  /* 0x000800040c087981 */ /* 0x0000e2000c1e1d00 */
[----:B------:R-:W2:Y:S01]  /*00d0*/  MUFU.RCP R14, c[0x0][0x168] ;  /* 0x00005a00000e7b08 */ /* 0x000ea20000001000 */
[----:B0-----:R-:W-:-:S06]  /*00e0*/  IMAD.WIDE.U32 R12, R0, R3, c[0x0][0x170] ;  /* 0x00005c00000c7625 */ /* 0x001fcc00078e0003 */
[----:B------:R-:W-:-:S04]  /*00f0*/  IMAD.WIDE R12, R2, 0x10, R12 ;  /* 0x00000010020c7825 */ /* 0x000fc800078e020c */
[-C--:B--2---:R-:W-:Y:S02]  /*0100*/  FMUL.FTZ R7, R7, R14.reuse ;  /* 0x0000000e07077220 */ /* 0x084fe40000410000 */
[-C--:B------:R-:W-:Y:S02]  /*0110*/  FMUL.FTZ R6, R6, R14.reuse ;  /* 0x0000000e06067220 */ /* 0x080fe40000410000 */
[-C--:B------:R-:W-:Y:S02]  /*0120*/  FMUL.FTZ R5, R5, R14.reuse ;  /* 0x0000000e05057220 */ /* 0x080fe40000410000 */
[-C--:B------:R-:W-:Y:S01]  /*0130*/  FMUL.FTZ R4, R4, R14.reuse ;  /* 0x0000000e04047220 */ /* 0x080fe20000410000 */
[----:B------:R-:W-:Y:S01]  /*0140*/  FRND.TRUNC R7, R7 ;  /* 0x0000000700077307 */ /* 0x000fe2000020d000 */
[-C--:B---3--:R-:W-:Y:S02]  /*0150*/  FMUL.FTZ R11, R11, R14.reuse ;  /* 0x0000000e0b0b7220 */ /* 0x088fe40000410000 */
[----:B------:R-:W-:-:S02]  /*0160*/  FMUL.FTZ R10, R10, R14 ;  /* 0x0000000e0a0a7220 */ /* 0x000fc40000410000 */
[-C--:B------:R-:W-:Y:S02]  /*0170*/  FMUL.FTZ R9, R9, R14.reuse ;  /* 0x0000000e09097220 */ /* 0x080fe40000410000 */
[----:B------:R-:W-:Y:S01]  /*0180*/  FMUL.FTZ R8, R8, R14 ;  /* 0x0000000e08087220 */ /* 0x000fe20000410000 */
[----:B------:R-:W-:Y:S08]  /*0190*/  FRND.TRUNC R6, R6 ;  /* 0x0000000600067307 */ /* 0x000ff0000020d000 */
[----:B------:R-:W-:Y:S08]  /*01a0*/  FRND.TRUNC R5, R5 ;  /* 0x0000000500057307 */ /* 0x000ff0000020d000 */
[----:B------:R-:W0:Y:S08]  /*01b0*/  FRND.TRUNC R4, R4 ;  /* 0x0000000400047307 */ /* 0x000e30000020d000 */
[----:B------:R-:W-:Y:S08]  /*01c0*/  FRND.TRUNC R11, R11 ;  /* 0x0000000b000b7307 */ /* 0x000ff0000020d000 */
[----:B------:R-:W-:Y:S01]  /*01d0*/  FRND.TRUNC R10, R10 ;  /* 0x0000000a000a7307 */ /* 0x000fe2000020d000 */
[----:B0-----:R-:W-:Y:S07]  /*01e0*/  STG.E.128 [R12.64], R4 ;  /* 0x000000040c007986 */ /* 0x001fee000c101d04 */
[----:B------:R-:W-:Y:S08]  /*01f0*/  FRND.TRUNC R9, R9 ;  /* 0x0000000900097307 */ /* 0x000ff0000020d000 */
[----:B------:R-:W0:Y:S02]  /*0200*/  FRND.TRUNC R8, R8 ;  /* 0x0000000800087307 */ /* 0x000e24000020d000 */
[----:B0-----:R-:W-:Y:S01]  /*0210*/  STG.E.128 [R12.64+0x800], R8 ;  /* 0x000800080c007986 */ /* 0x001fe2000c101d04 */
[----:B------:R-:W-:Y:S05]  /*0220*/  EXIT ;  /* 0x000000000000794d */ /* 0x000fea0003800000 */
.L_x_5372:
        /* <DEDUP_REMOVED lines=113> */
.L_x_5375:
[----:B-1234-:R-:W-:-:S13]  /*0940*/  ISETP.GE.AND P0, PT, R3, R2, PT ;  /* 0x000000020300720c */ /* 0x01efda0003f06270 */
[----:B------:R-:W-:Y:S05]  /*0950*/  @P0 BRA `(.L_x_5377) ;  /* 0x000000c000000947 */ /* 0x000fea0003800000 */
[----:B0-----:R-:W-:Y:S01]  /*0960*/  MOV R5, 0x4 ;  /* 0x0000000400057802 */ /* 0x001fe20000000f00 */
[----:B------:R-:W-:Y:S01]  /*0970*/  IMAD.IADD R4, R0, 0x1, R3 ;  /* 0x0000000100047824 */ /* 0x000fe200078e0203 */
[----:B------:R-:W-:-:S03]  /*0980*/  IADD3 R3, R3, 0x80, RZ ;  /* 0x0000008003037810 */ /* 0x000fc60007ffe0ff */
[----:B------:R-:W-:-:S05]  /*0990*/  IMAD.WIDE.U32 R4, R4, R5, c[0x0][0x170] ;  /* 0x00005c0004047625 */ /* 0x000fca00078e0005 */
[----:B------:R0:W-:Y:S02]  /*09a0*/  STG.E [R4.64], R6 ;  /* 0x0000000604007986 */ /* 0x0001e4000c101904 */
.L_x_5376:
[----:B------:R-:W-:-:S13]  /*09b0*/  ISETP.GE.AND P0, PT, R3, R2, PT ;  /* 0x000000020300720c */ /* 0x000fda0003f06270 */
[----:B------:R-:W-:Y:S05]  /*09c0*/  @P0 BRA `(.L_x_5378) ;  /* 0x000000d000000947 */ /* 0x000fea0003800000 */
[----:B0-----:R-:W-:Y:S01]  /*09d0*/  HFMA2.MMA R5, -RZ, RZ, 0, 2.384185791015625e-07 ;  /* 0x00000004ff057435 */ /* 0x001fe200000001ff */
[----:B------:R-:W-:Y:S01]  /*09e0*/  IMAD.IADD R4, R0, 0x1, R3 ;  /* 0x0000000100047824 */ /* 0x000fe200078e0203 */
[----:B------:R-:W-:-:S08]  /*09f0*/  IADD3 R3, R3, 0x80, RZ ;  /* 0x0000008003037810 */ /* 0x000fd00007ffe0ff */
[----:B------:R-:W-:-:S05]  /*0a00*/  IMAD.WIDE.U32 R4, R4, R5, c[0x0][0x170] ;  /* 0x00005c0004047625 */ /* 0x000fca00078e0005 */
[----:B------:R0:W-:Y:S02]  /*0a10*/  STG.E [R4.64], R8 ;  /* 0x0000000804007986 */ /* 0x0001e4000c101904 */
.L_x_5377:
        /* <DEDUP_REMOVED lines=8> */
.L_x_5378:
[----:B------:R-:W-:Y:S05]  /*0aa0*/  BSYNC B1 ;  /* 0x0000000000017941 */ /* 0x000fea0003800000 */
.L_x_5374:
[----:B------:R-:W-:-:S13]  /*0ab0*/  ISETP.GE.AND P0, PT, R3, R2, PT ;  /* 0x000000020300720c */ /* 0x000fda0003f06270 */
[----:B0-----:R-:W-:Y:S01]  /*0ac0*/  @!P0 MOV R5, 0x4 ;  /* 0x0000000400058802 */ /* 0x001fe20000000f00 */
[----:B------:R-:W-:Y:S01]  /*0ad0*/  @!P0 IMAD.IADD R4, R0, 0x1, R3 ;  /* 0x0000000100048824 */ /* 0x000fe200078e0203 */
[----:B------:R-:W-:-:S03]  /*0ae0*/  @!P0 IADD3 R3, R3, 0x80, RZ ;  /* 0x0000008003038810 */ /* 0x000fc60007ffe0ff */
[----:B------:R-:W-:-:S05]  /*0af0*/  @!P0 IMAD.WIDE.U32 R4, R4, R5, c[0x0][0x170] ;  /* 0x00005c0004048625 */ /* 0x000fca00078e0005 */
[----:B------:R0:W-:Y:S02]  /*0b00*/  @!P0 STG.E [R4.64], R10 ;  /* 0x0000000a04008986 */ /* 0x0001e4000c101904 */
.L_x_5379:
[----:B------:R-:W-:Y:S05]  /*0b10*/  BSYNC B0 ;  /* 0x0000000000007941 */ /* 0x000fea0003800000 */
.L_x_5373:
        /* <DEDUP_REMOVED lines=8> */
.L_x_5380:
        /* <DEDUP_REMOVED lines=14> */
.L_x_21489:


//--------------------- .text._ZN2at6native29vectorized_elementwise_kernelILi8ENS0_13BUnaryFunctorIfffZZZNS0_15binary_internal21div_trunc_kernel_cudaERNS_18TensorIteratorBaseEENKUlvE1_clEvENKUlvE0_clEvEUlffE_EESt5arrayIPcLm2EEEEviT0_T1_ --------------------------
	.section	.text._ZN2at6native29vectorized_elementwise_kernelILi8ENS0_13BUnaryFunctorIfffZZZNS0_15binary_internal21div_trunc_kernel_cudaERNS_18TensorIteratorBaseEENKUlvE1_clEvENKUlvE0_clEvEUlffE_EESt5arrayIPcLm2EEEEviT0_T1_,"ax",@progbits
	.sectioninfo	@"SHI_REGISTERS=4"
	.align	128
        .global         _ZN2at6native29vectorized_elementwise_kernelILi8ENS0_13BUnaryFunctorIfffZZZNS0_15binary_internal21div_trunc_kernel_cudaERNS_18TensorIteratorBaseEENKUlvE1_clEvENKUlvE0_clEvEUlffE_EESt5arrayIPcLm2EEEEviT0_T1_
        .type           _ZN2at6native29vectorized_elementwise_kernelILi8ENS0_13BUnaryFunctorIfffZZZNS0_15binary_internal21div_trunc_kernel_cudaERNS_18TensorIteratorBaseEENKUlvE1_clEvENKUlvE0_clEvEUlffE_EESt5arrayIPcLm2EEEEviT0_T1_,@function
        .size           _ZN2at6native29vectorized_elementwise_kernelILi8ENS0_13BUnaryFunctorIfffZZZNS0_15binary_internal21div_trunc_kernel_cudaERNS_18TensorIteratorBaseEENKUlvE1_clEvENKUlvE0_clEvEUlffE_EESt5arrayIPcLm2EEEEviT0_T1_,(.L_x_21490 - _ZN2at6native29vectorized_elementwise_kernelILi8ENS0_13BUnaryFunctorIfffZZZNS0_15binary_internal21div_trunc_kernel_cudaERNS_18TensorIteratorBaseEENKUlvE1_clEvENKUlvE0_clEvEUlffE_EESt5arrayIPcLm2EEEEviT0_T1_)
        .other          _ZN2at6native29vectorized_elementwise_kernelILi8ENS0_13BUnaryFunctorIfffZZZNS0_15binary_internal21div_trunc_kernel_cudaERNS_18TensorIteratorBaseEENKUlvE1_clEvENKUlvE0_clEvEUlffE_EESt5arrayIPcLm2EEEEviT0_T1_,@"STO_CUDA_ENTRY STV_DEFAULT"
_ZN2at6native29vectorized_elementwise_kernelILi8ENS0_13BUnaryFunctorIfffZZZNS0_15binary_internal21div_trunc_kernel_cudaERNS_18TensorIteratorBaseEENKUlvE1_clEvENKUlvE0_clEvEUlffE_EESt5arrayIPcLm2EEEEviT0_T1_:
.text._ZN2at6native29vectorized_elementwise_kernelILi8ENS0_13BUnaryFunctorIfffZZZNS0_15binary_internal21div_trunc_kernel_cudaERNS_18TensorIteratorBaseEENKUlvE1_clEvENKUlvE0_clEvEUlffE_EESt5arrayIPcLm2EEEEviT0_T1_:
[----:B------:R-:W-:Y:S02]  /*0000*/  MOV R1, c[0x0][0x28] ;  /* 0x00000a0000017a02 */ /* 0x000fe40000000f00 */
[----:B------:R-:W-:Y:S05]  /*0010*/  EXIT ;  /* 0x000000000000794d */ /* 0x000fea0003800000 */
.L_x_5381:
        /* <DEDUP_REMOVED lines=14> */
.L_x_21490:


//--------------------- .text._ZN2at6native18elementwise_kernelILi128ELi4EZNS0_15gpu_kernel_implINS0_13AUnaryFunctorIfffZZZNS0_15binary_internal21div_trunc_kernel_cudaERNS_18TensorIteratorBaseEENKUlvE1_clEvENKUlvE0_clEvEUlffE_EEEEvS6_RKT_EUliE_EEviT1_ --------------------------
	.section	.text._ZN2at6native18elementwise_kernelILi128ELi4EZNS0_15gpu_kernel_implINS0_13AUnaryFunctorIfffZZZNS0_15binary_internal21div_trunc_kernel_cudaERNS_18TensorIteratorBaseEENKUlvE1_clEvENKUlvE0_clEvEUlffE_EEEEvS6_RKT_EUliE_EEviT1_,"ax",@progbits
	.sectioninfo	@"SHI_REGISTERS=26"
	.align	128
        .global         _ZN2at6native18elementwise_kernelILi128ELi4EZNS0_15gpu_kernel_implINS0_13AUnaryFunctorIfffZZZNS0_15binary_internal21div_trunc_kernel_cudaERNS_18TensorIteratorBaseEENKUlvE1_clEvENKUlvE0_clEvEUlffE_EEEEvS6_RKT_EUliE_EEviT1_
        .type           _ZN2at6native18elementwise_kernelILi128ELi4EZNS0_15gpu_kernel_implINS0_13AUnaryFunctorIfffZZZNS0_15binary_internal21div_trunc_kernel_cudaERNS_18TensorIteratorBaseEENKUlvE1_clEvENKUlvE0_clEvEUlffE_EEEEvS6_RKT_EUliE_EEviT1_,@function
        .size           _ZN2at6native18elementwise_kernelILi128ELi4EZNS0_15gpu_kernel_implINS0_13AUnaryFunctorIfffZZZNS0_15binary_internal21div_trunc_kernel_cudaERNS_18TensorIteratorBaseEENKUlvE1_clEvENKUlvE0_clEvEUlffE_EEEEvS6_RKT_EUliE_EEviT1_,(.L_x_21491 - _ZN2at6native18elementwise_kernelILi128ELi4EZNS0_15gpu_kernel_implINS0_13AUnaryFunctorIfffZZZNS0_15binary_internal21div_trunc_kernel_cudaERNS_18TensorIteratorBaseEENKUlvE1_clEvENKUlvE0_clEvEUlffE_EEEEvS6_RKT_EUliE_EEviT1_)
        .other          _ZN2at6native18elementwise_kernelILi128ELi4EZNS0_15gpu_kernel_implINS0_13AUnaryFunctorIfffZZZNS0_15binary_internal21div_trunc_kernel_cudaERNS_18TensorIteratorBaseEENKUlvE1_clEvENKUlvE0_clEvEUlffE_EEEEvS6_RKT_EUliE_EEviT1_,@"STO_CUDA_ENTRY STV_DEFAULT"
_ZN2at6native18elementwise_kernelILi128ELi4EZNS0_15gpu_kernel_implINS0_13AUnaryFunctorIfffZZZNS0_15binary_internal21div_trunc_kernel_cudaERNS_18TensorIteratorBaseEENKUlvE1_clEvENKUlvE0_clEvEUlffE_EEEEvS6_RKT_EUliE_EEviT1_:
.text._ZN2at6native18elementwise_kernelILi128ELi4EZNS0_15gpu_kernel_implINS0_13AUnaryFunctorIfffZZZNS0_15binary_internal21div_trunc_kernel_cudaERNS_18TensorIteratorBaseEENKUlvE1_clEvENKUlvE0_clEvEUlffE_EEEEvS6_RKT_EUliE_EEviT1_:
        /* <DEDUP_REMOVED lines=237> */
.L_x_5384:
        /* <DEDUP_REMOVED lines=20> */
.L_x_5389:
[----:B------:R-:W2:Y:S02]  /*1010*/  LDG.E.U8 R0, [R2.64] ;  /* 0x0000002402007981 */ /* 0x000ea4000c1e1100 */
[----:B--2---:R-:W0:Y:S01]  /*1020*/  I2F.U16 R0, R0 ;  /* 0x0000000000007306 */ /* 0x004e220000101000 */
[----:B------:R-:W-:Y:S05]  /*1030*/  BRA `(.L_x_5391) ;  /* 0x00000ca000007947 */ /* 0x000fea0003800000 */
.L_x_5388:
        /* <DEDUP_REMOVED lines=9> */
.L_x_5393:
[----:B------:R-:W2:Y:S02]  /*10d0*/  LDG.E R0, [R2.64] ;  /* 0x0000002402007981 */ /* 0x000ea4000c1e1900 */
[----:B--2---:R-:W0:Y:S01]  /*10e0*/  I2F R0, R0 ;  /* 0x0000000000007306 */ /* 0x004e220000201400 */
[----:B------:R-:W-:Y:S05]  /*10f0*/  BRA `(.L_x_5391) ;  /* 0x00000be000007947 */ /* 0x000fea0003800000 */
.L_x_5392:
[----:B------:R-:W2:Y:S02]  /*1100*/  LDG.E.U16 R0, [R2.64] ;  /* 0x0000002402007981 */ /* 0x000ea4000c1e1500 */
[----:B--2---:R-:W0:Y:S01]  /*1110*/  I2F.S16 R0, R0 ;  /* 0x0000000000007306 */ /* 0x004e220000101400 */
[----:B------:R-:W-:Y:S05]  /*1120*/  BRA `(.L_x_5391) ;  /* 0x00000bb000007947 */ /* 0x000fea0003800000 */
.L_x_5387:
        /* <DEDUP_REMOVED lines=8> */
.L_x_5395:
[----:B------:R-:W2:Y:S02]  /*11b0*/  LDG.E.U16 R0, [R2.64] ;  /* 0x0000002402007981 */ /* 0x000ea4000c1e1500 */
[----:B--2---:R-:W-:Y:S01]  /*11c0*/  HADD2.F32 R0, -RZ, R0.H0_H0 ;  /* 0x20000000ff007230 */ /* 0x004fe20000004100 */
[----:B------:R-:W-:Y:S05]  /*11d0*/  BRA `(.L_x_5391) ;  /* 0x00000b0000007947 */ /* 0x000fea0003800000 */
.L_x_5394:
        /* <DEDUP_REMOVED lines=8> */
.L_x_5397:
[----:B------:R-:W2:Y:S02]  /*1260*/  LDG.E.U16 R0, [R2.64] ;  /* 0x0000002402007981 */ /* 0x000ea4000c1e1500 */
[----:B--2---:R-:W-:Y:S01]  /*1270*/  HADD2.F32 R0, -RZ, R0.H0_H0 ;  /* 0x20000000ff007230 */ /* 0x004fe20000004100 */
[----:B------:R-:W-:Y:S05]  /*1280*/  BRA `(.L_x_5391) ;  /* 0x00000a5000007947 */ /* 0x000fea0003800000 */
.L_x_5396:
[----:B------:R-:W2:Y:S02]  /*1290*/  LDG.E.64 R2, [R2.64] ;  /* 0x0000002402027981 */ /* 0x000ea4000c1e1b00 */
[----:B--2---:R-:W0:Y:S01]  /*12a0*/  F2F.F32.F64 R0, R2 ;  /* 0x0000000200007310 */ /* 0x004e220000301000 */
[----:B------:R-:W0:-:S14]  /*12b0*/  DSETP.GEU.AND P0, PT, |R2|, c[0x2][0x0], PT ;  /* 0x008000000200762a */ /* 0x000e1c0003f0e200 */
[----:B0-----:R-:W-:Y:S01]  /*12c0*/  @!P0 FMUL R0, R0, 1.175494350822287508e-38 ;  /* 0x0080000000008820 */ /* 0x001fe20000400000 */
[----:B------:R-:W-:Y:S05]  /*12d0*/  BRA `(.L_x_5391) ;  /* 0x00000a0000007947 */ /* 0x000fea0003800000 */
.L_x_5386:
        /* <DEDUP_REMOVED lines=12> */
.L_x_5400:
[----:B------:R-:W2:Y:S02]  /*13a0*/  LDG.E.64 R2, [R2.64] ;  /* 0x0000002402027981 */ /* 0x000ea4000c1e1b00 */
[----:B--2---:R-:W0:Y:S01]  /*13b0*/  F2F.F32.F64 R0, R2 ;  /* 0x0000000200007310 */ /* 0x004e220000301000 */
[----:B------:R-:W0:-:S14]  /*13c0*/  DSETP.GEU.AND P0, PT, |R2|, c[0x2][0x0], PT ;  /* 0x008000000200762a */ /* 0x000e1c0003f0e200 */
[----:B0-----:R-:W-:Y:S01]  /*13d0*/  @!P0 FMUL R0, R0, 1.175494350822287508e-38 ;  /* 0x0080000000008820 */ /* 0x001fe20000400000 */
[----:B------:R-:W-:Y:S05]  /*13e0*/  BRA `(.L_x_5391) ;  /* 0x000008f000007947 */ /* 0x000fea0003800000 */
.L_x_5399:
        /* <DEDUP_REMOVED lines=26> */
.L_x_5402:
        /* <DEDUP_REMOVED lines=13> */
.L_x_5401:
[----:B------:R-:W2:Y:S02]  /*1660*/  LDG.E.U16 R0, [R2.64] ;  /* 0x0000002402007981 */ /* 0x000ea4000c1e1500 */
[----:B--2---:R-:W-:Y:S01]  /*1670*/  PRMT R0, RZ, 0x5410, R0 ;  /* 0x00005410ff007816 */ /* 0x004fe20000000000 */
[----:B------:R-:W-:Y:S05]  /*1680*/  BRA `(.L_x_5391) ;  /* 0x0000065000007947 */ /* 0x000fea0003800000 */
.L_x_5398:
        /* <DEDUP_REMOVED lines=11> */
.L_x_5405:
        /* <DEDUP_REMOVED lines=20> */
.L_x_5407:
[----:B------:R-:W-:Y:S05]  /*1880*/  BSYNC B0 ;  /* 0x0000000000007941 */ /* 0x000fea0003800000 */
.L_x_5406:
[----:B------:R-:W-:Y:S01]  /*1890*/  LEA R3, R0, 0x3b800000, 0x17 ;  /* 0x3b80000000037811 */ /* 0x000fe200078eb8ff */
[----:B------:R-:W-:-:S05]  /*18a0*/  IMAD.SHL.U32 R0, R2, 0x100000, RZ ;  /* 0x0010000002007824 */ /* 0x000fca00078e00ff */
[----:B------:R-:W-:Y:S01]  /*18b0*/  LOP3.LUT R0, R3, R0, R4, 0xfe, !PT ;  /* 0x0000000003007212 */ /* 0x000fe200078efe04 */
[----:B------:R-:W-:Y:S05]  /*18c0*/  BRA `(.L_x_5391) ;  /* 0x0000041000007947 */ /* 0x000fea0003800000 */
.L_x_5404:
        /* <DEDUP_REMOVED lines=20> */
.L_x_5409:
[----:B------:R-:W-:Y:S05]  /*1a10*/  BSYNC B0 ;  /* 0x0000000000007941 */ /* 0x000fea0003800000 */
.L_x_5408:
[----:B------:R-:W-:Y:S01]  /*1a20*/  LEA R3, R0, 0x37800000, 0x17 ;  /* 0x3780000000037811 */ /* 0x000fe200078eb8ff */
[----:B------:R-:W-:-:S05]  /*1a30*/  IMAD.SHL.U32 R0, R2, 0x200000, RZ ;  /* 0x0020000002007824 */ /* 0x000fca00078e00ff */
[----:B------:R-:W-:Y:S01]  /*1a40*/  LOP3.LUT R0, R3, R0, R4, 0xfe, !PT ;  /* 0x0000000003007212 */ /* 0x000fe200078efe04 */
[----:B------:R-:W-:Y:S05]  /*1a50*/  BRA `(.L_x_5391) ;  /* 0x0000028000007947 */ /* 0x000fea0003800000 */
.L_x_5403:
        /* <DEDUP_REMOVED lines=14> */
.L_x_5390:
        /* <DEDUP_REMOVED lines=21> */
.L_x_5411:
[----:B------:R-:W2:Y:S02]  /*1c90*/  LDG.E.64 R2, [R2.64] ;  /* 0x0000002402027981 */ /* 0x000ea4000c1e1b00 */
[----:B--2---:R0:W1:Y:S01]  /*1ca0*/  I2F.U64 R0, R2 ;  /* 0x0000000200007312 */ /* 0x0040620000301000 */
[----:B------:R-:W-:Y:S05]  /*1cb0*/  BRA `(.L_x_5391) ;  /* 0x0000002000007947 */ /* 0x000fea0003800000 */
.L_x_5410:
[----:B------:R-:W2:Y:S02]  /*1cc0*/  LDG.E R0, [R2.64] ;  /* 0x0000002402007981 */ /* 0x000ea4000c1e1900 */
[----:B--2---:R-:W0:Y:S02]  /*1cd0*/  I2F.U32 R0, R0 ;  /* 0x0000000000007306 */ /* 0x004e240000201000 */
.L_x_5391:
[----:B------:R-:W-:Y:S05]  /*1ce0*/  BSYNC B6 ;  /* 0x0000000000067941 */ /* 0x000fea0003800000 */
.L_x_5385:
[----:B------:R-:W2:Y:S01]  /*1cf0*/  LDC.U8 R5, c[0x0][0x378] ;  /* 0x0000de00ff057b82 */ /* 0x000ea20000000000 */
[----:B01---5:R-:W0:Y:S02]  /*1d00*/  MUFU.RCP R0, R0 ;  /* 0x0000000000007308 */ /* 0x023e240000001000 */
[----:B0-----:R-:W-:-:S06]  /*1d10*/  FMUL.FTZ R4, R0, c[0x0][0x374] ;  /* 0x0000dd0000047a20 */ /* 0x001fcc0000410000 */
[----:B------:R0:W1:Y:S01]  /*1d20*/  FRND.TRUNC R2, R4 ;  /* 0x0000000400027307 */ /* 0x000062000020d000 */
[----:B--2---:R-:W-:-:S04]  /*1d30*/  PRMT R3, R5, 0x9910, RZ ;  /* 0x0000991005037816 */ /* 0x004fc800000000ff */
        /* <DEDUP_REMOVED lines=13> */
.L_x_5415:
[----:B------:R-:W0:Y:S02]  /*1e10*/  F2I.S64.TRUNC R2, R4 ;  /* 0x0000000400027311 */ /* 0x000e24000020d900 */
[----:B0-----:R0:W-:Y:S01]  /*1e20*/  STG.E.U8 [R16.64], R2 ;  /* 0x0000000210007986 */ /* 0x0011e2000c101124 */
[----:B------:R-:W-:Y:S05]  /*1e30*/  BRA `(.L_x_5417) ;  /* 0x00000d3000007947 */ /* 0x000fea0003800000 */
.L_x_5414:
        /* <DEDUP_REMOVED lines=9> */
.L_x_5419:
[----:B------:R-:W0:Y:S02]  /*1ed0*/  F2I.TRUNC.NTZ R3, R4 ;  /* 0x0000000400037305 */ /* 0x000e24000020f100 */
[----:B0-----:R0:W-:Y:S01]  /*1ee0*/  STG.E [R16.64], R3 ;  /* 0x0000000310007986 */ /* 0x0011e2000c101924 */
[----:B------:R-:W-:Y:S05]  /*1ef0*/  BRA `(.L_x_5417) ;  /* 0x00000c7000007947 */ /* 0x000fea0003800000 */
.L_x_5418:
[----:B------:R-:W0:Y:S02]  /*1f00*/  F2I.TRUNC.NTZ R3, R4 ;  /* 0x0000000400037305 */ /* 0x000e24000020f100 */
[----:B0-----:R0:W-:Y:S01]  /*1f10*/  STG.E.U16 [R16.64], R3 ;  /* 0x0000000310007986 */ /* 0x0011e2000c101524 */
[----:B------:R-:W-:Y:S05]  /*1f20*/  BRA `(.L_x_5417) ;  /* 0x00000c4000007947 */ /* 0x000fea0003800000 */
.L_x_5413:
        /* <DEDUP_REMOVED lines=8> */
.L_x_5421:
[----:B------:R-:W-:-:S05]  /*1fb0*/  F2FP.PACK_AB R2, RZ, R2 ;  /* 0x00000002ff02723e */ /* 0x000fca00000000ff */
[----:B------:R0:W-:Y:S01]  /*1fc0*/  STG.E.U16 [R16.64], R2 ;  /* 0x0000000210007986 */ /* 0x0001e2000c101524 */
[----:B------:R-:W-:Y:S05]  /*1fd0*/  BRA `(.L_x_5417) ;  /* 0x00000b9000007947 */ /* 0x000fea0003800000 */
.L_x_5420:
        /* <DEDUP_REMOVED lines=9> */
.L_x_5423:
[----:B------:R-:W-:-:S04]  /*2070*/  F2FP.PACK_AB R3, RZ, R2 ;  /* 0x00000002ff03723e */ /* 0x000fc800000000ff */
[----:B------:R-:W-:-:S05]  /*2080*/  PRMT R3, R3, 0x5410, RZ ;  /* 0x0000541003037816 */ /* 0x000fca00000000ff */
[----:B------:R0:W-:Y:S01]  /*2090*/  STG.E [R16.64], R3 ;  /* 0x0000000310007986 */ /* 0x0001e2000c101924 */
[----:B------:R-:W-:Y:S05]  /*20a0*/  BRA `(.L_x_5417) ;  /* 0x00000ac000007947 */ /* 0x000fea0003800000 */
.L_x_5422:
[----:B------:R-:W-:-:S06]  /*20b0*/  FMUL.FTZ R2, R2, 1 ;  /* 0x3f80000002027820 */ /* 0x000fcc0000410000 */
[----:B------:R-:W0:Y:S02]  /*20c0*/  F2F.F64.F32 R2, R2 ;  /* 0x0000000200027310 */ /* 0x000e240000201800 */
[----:B0-----:R0:W-:Y:S01]  /*20d0*/  STG.E.64 [R16.64], R2 ;  /* 0x0000000210007986 */ /* 0x0011e2000c101b24 */
[----:B------:R-:W-:Y:S05]  /*20e0*/  BRA `(.L_x_5417) ;  /* 0x00000a8000007947 */ /* 0x000fea0003800000 */
.L_x_5412:
        /* <DEDUP_REMOVED lines=12> */
.L_x_5426:
[----:B------:R-:W-:Y:S01]  /*21b0*/  FMUL.FTZ R4, R2, 1 ;  /* 0x3f80000002047820 */ /* 0x000fe20000410000 */
[----:B------:R-:W-:-:S05]  /*21c0*/  CS2R R6, SRZ ;  /* 0x0000000000067805 */ /* 0x000fca000001ff00 */
[----:B------:R-:W0:Y:S02]  /*21d0*/  F2F.F64.F32 R4, R4 ;  /* 0x0000000400047310 */ /* 0x000e240000201800 */
[----:B0-----:R0:W-:Y:S01]  /*21e0*/  STG.E.128 [R16.64], R4 ;  /* 0x0000000410007986 */ /* 0x0011e2000c101d24 */
[----:B------:R-:W-:Y:S05]  /*21f0*/  BRA `(.L_x_5417) ;  /* 0x0000097000007947 */ /* 0x000fea0003800000 */
.L_x_5425:
        /* <DEDUP_REMOVED lines=20> */
.L_x_5430:
[----:B------:R-:W-:Y:S05]  /*2340*/  BSYNC B0 ;  /* 0x0000000000007941 */ /* 0x000fea0003800000 */
.L_x_5429:
[----:B------:R-:W-:-:S05]  /*2350*/  LOP3.LUT R5, R0, R5, RZ, 0xfc, !PT ;  /* 0x0000000500057212 */ /* 0x000fca00078efcff */
[----:B------:R0:W-:Y:S01]  /*2360*/  STG.E.U8 [R16.64], R5 ;  /* 0x0000000510007986 */ /* 0x0001e2000c101124 */
[----:B------:R-:W-:Y:S05]  /*2370*/  BRA `(.L_x_5417) ;  /* 0x000007f000007947 */ /* 0x000fea0003800000 */
.L_x_5428:
        /* <DEDUP_REMOVED lines=12> */
.L_x_5432:
[----:B------:R-:W-:Y:S01]  /*2440*/  IMAD.MOV.U32 R0, RZ, RZ, 0x7f ;  /* 0x0000007fff007424 */ /* 0x000fe200078e00ff */
[----:B------:R-:W-:-:S04]  /*2450*/  ISETP.GT.U32.AND P0, PT, R4, 0x7f800000, PT ;  /* 0x7f8000000400780c */ /* 0x000fc80003f04070 */
[----:B------:R-:W-:-:S04]  /*2460*/  SEL R0, R0, 0x7c, P0 ;  /* 0x0000007c00007807 */ /* 0x000fc80000000000 */
.L_x_5433:
[----:B------:R-:W-:Y:S05]  /*2470*/  BSYNC B0 ;  /* 0x0000000000007941 */ /* 0x000fea0003800000 */
.L_x_5431:
[----:B------:R-:W-:-:S04]  /*2480*/  LOP3.LUT R2, R2, 0x80000000, RZ, 0xc0, !PT ;  /* 0x8000000002027812 */ /* 0x000fc800078ec0ff */
[----:B------:R-:W-:-:S04]  /*2490*/  SHF.R.U32.HI R3, RZ, 0x18, R2 ;  /* 0x00000018ff037819 */ /* 0x000fc80000011602 */
[----:B------:R-:W-:-:S05]  /*24a0*/  LOP3.LUT R3, R0, R3, RZ, 0xfc, !PT ;  /* 0x0000000300037212 */ /* 0x000fca00078efcff */
[----:B------:R0:W-:Y:S01]  /*24b0*/  STG.E.U8 [R16.64], R3 ;  /* 0x0000000310007986 */ /* 0x0001e2000c101124 */
[----:B------:R-:W-:Y:S05]  /*24c0*/  BRA `(.L_x_5417) ;  /* 0x000006a000007947 */ /* 0x000fea0003800000 */
.L_x_5427:
[----:B------:R-:W-:-:S05]  /*24d0*/  F2FP.BF16.PACK_AB R2, RZ, R2 ;  /* 0x00000002ff02723e */ /* 0x000fca00000010ff */
[----:B------:R0:W-:Y:S01]  /*24e0*/  STG.E.U16 [R16.64], R2 ;  /* 0x0000000210007986 */ /* 0x0001e2000c101524 */
[----:B------:R-:W-:Y:S05]  /*24f0*/  BRA `(.L_x_5417) ;  /* 0x0000067000007947 */ /* 0x000fea0003800000 */
.L_x_5424:
        /* <DEDUP_REMOVED lines=11> */
.L_x_5436:
        /* <DEDUP_REMOVED lines=16> */
.L_x_5439:
[----:B------:R-:W-:-:S04]  /*26b0*/  LOP3.LUT R2, R2, 0x80000000, RZ, 0xc0, !PT ;  /* 0x8000000002027812 */ /* 0x000fc800078ec0ff */
[----:B------:R-:W-:-:S04]  /*26c0*/  SHF.R.U32.HI R3, RZ, 0x18, R2 ;  /* 0x00000018ff037819 */ /* 0x000fc80000011602 */
[----:B------:R-:W-:-:S04]  /*26d0*/  LOP3.LUT R0, R0, R3, RZ, 0xfc, !PT ;  /* 0x0000000300007212 */ /* 0x000fc800078efcff */
[----:B------:R-:W-:Y:S02]  /*26e0*/  PRMT R8, R0, 0x7610, R8 ;  /* 0x0000761000087816 */ /* 0x000fe40000000008 */
.L_x_5438:
[----:B------:R-:W-:Y:S05]  /*26f0*/  BSYNC B0 ;  /* 0x0000000000007941 */ /* 0x000fea0003800000 */
.L_x_5437:
[----:B------:R0:W-:Y:S01]  /*2700*/  STG.E.U8 [R16.64], R8 ;  /* 0x0000000810007986 */ /* 0x0001e2000c101124 */
[----:B------:R-:W-:Y:S05]  /*2710*/  BRA `(.L_x_5417) ;  /* 0x0000045000007947 */ /* 0x000fea0003800000 */
.L_x_5435:
        /* <DEDUP_REMOVED lines=16> */
.L_x_5442:
[----:B------:R-:W-:-:S04]  /*2820*/  LOP3.LUT R2, R2, 0x80000000, RZ, 0xc0, !PT ;  /* 0x8000000002027812 */ /* 0x000fc800078ec0ff */
[----:B------:R-:W-:-:S04]  /*2830*/  SHF.R.U32.HI R3, RZ, 0x18, R2 ;  /* 0x00000018ff037819 */ /* 0x000fc80000011602 */
[----:B------:R-:W-:-:S04]  /*2840*/  LOP3.LUT R0, R0, R3, RZ, 0xfc, !PT ;  /* 0x0000000300007212 */ /* 0x000fc800078efcff */
[----:B------:R-:W-:Y:S02]  /*2850*/  PRMT R8, R0, 0x7610, R8 ;  /* 0x0000761000087816 */ /* 0x000fe40000000008 */
.L_x_5441:
[----:B------:R-:W-:Y:S05]  /*2860*/  BSYNC B0 ;  /* 0x0000000000007941 */ /* 0x000fea0003800000 */
.L_x_5440:
[----:B------:R0:W-:Y:S01]  /*2870*/  STG.E.U8 [R16.64], R8 ;  /* 0x0000000810007986 */ /* 0x0001e2000c101124 */
[----:B------:R-:W-:Y:S05]  /*2880*/  BRA `(.L_x_5417) ;  /* 0x000002e000007947 */ /* 0x000fea0003800000 */
.L_x_5434:
        /* <DEDUP_REMOVED lines=21> */
.L_x_5416:
        /* <DEDUP_REMOVED lines=20> */
.L_x_5444:
[----:B------:R-:W0:Y:S02]  /*2b20*/  F2I.U64.TRUNC R2, R4 ;  /* 0x0000000400027311 */ /* 0x000e24000020d800 */
[----:B0-----:R0:W-:Y:S01]  /*2b30*/  STG.E.64 [R16.64], R2 ;  /* 0x0000000210007986 */ /* 0x0011e2000c101b24 */
[----:B------:R-:W-:Y:S05]  /*2b40*/  BRA `(.L_x_5417) ;  /* 0x0000002000007947 */ /* 0x000fea0003800000 */
.L_x_5443:
[----:B------:R-:W0:Y:S02]  /*2b50*/  F2I.U32.TRUNC.NTZ R3, R4 ;  /* 0x0000000400037305 */ /* 0x000e24000020f000 */
[----:B0-----:R0:W-:Y:S02]  /*2b60*/  STG.E [R16.64], R3 ;  /* 0x0000000310007986 */ /* 0x0011e4000c101924 */
.L_x_5417:
[----:B------:R-:W-:-:S05]  /*2b70*/  IMAD R18, R18, 0x200, R23 ;  /* 0x0000020012127824 */ /* 0x000fca00078e0217 */
[----:B------:R-:W-:Y:S02]  /*2b80*/  IADD3 R19, R18, 0x80, RZ ;  /* 0x0000008012137810 */ /* 0x000fe40007ffe0ff */
.L_x_5383:
[----:B------:R-:W-:Y:S05]  /*2b90*/  BSYNC B7 ;  /* 0x0000000000077941 */ /* 0x000fea0003800000 */
.L_x_5382:
        /* <DEDUP_REMOVED lines=231> */
.L_x_5447:
        /* <DEDUP_REMOVED lines=20> */
.L_x_5452:
[----:B------:R-:W2:Y:S02]  /*3b50*/  LDG.E.U8 R0, [R2.64] ;  /* 0x0000002402007981 */ /* 0x000ea4000c1e1100 */
[----:B--2---:R-:W0:Y:S01]  /*3b60*/  I2F.U16 R0, R0 ;  /* 0x0000000000007306 */ /* 0x004e220000101000 */
[----:B------:R-:W-:Y:S05]  /*3b70*/  BRA `(.L_x_5454) ;  /* 0x00000ca000007947 */ /* 0x000fea0003800000 */
.L_x_5451:
        /* <DEDUP_REMOVED lines=9> */
.L_x_5456:
[----:B------:R-:W2:Y:S02]  /*3c10*/  LDG.E R0, [R2.64] ;  /* 0x0000002402007981 */ /* 0x000ea4000c1e1900 */
[----:B--2---:R-:W0:Y:S01]  /*3c20*/  I2F R0, R0 ;  /* 0x0000000000007306 */ /* 0x004e220000201400 */
[----:B------:R-:W-:Y:S05]  /*3c30*/  BRA `(.L_x_5454) ;  /* 0x00000be000007947 */ /* 0x000fea0003800000 */
.L_x_5455:
[----:B------:R-:W2:Y:S02]  /*3c40*/  LDG.E.U16 R0, [R2.64] ;  /* 0x0000002402007981 */ /* 0x000ea4000c1e1500 */
[----:B--2---:R-:W0:Y:S01]  /*3c50*/  I2F.S16 R0, R0 ;  /* 0x0000000000007306 */ /* 0x004e220000101400 */
[----:B------:R-:W-:Y:S05]  /*3c60*/  BRA `(.L_x_5454) ;  /* 0x00000bb000007947 */ /* 0x000fea0003800000 */
.L_x_5450:
        /* <DEDUP_REMOVED lines=8> */
.L_x_5458:
[----:B------:R-:W2:Y:S02]  /*3cf0*/  LDG.E.U16 R0, [R2.64] ;  /* 0x0000002402007981 */ /* 0x000ea4000c1e1500 */
[----:B--2---:R-:W-:Y:S01]  /*3d00*/  HADD2.F32 R0, -RZ, R0.H0_H0 ;  /* 0x20000000ff007230 */ /* 0x004fe20000004100 */
[----:B------:R-:W-:Y:S05]  /*3d10*/  BRA `(.L_x_5454) ;  /* 0x00000b0000007947 */ /* 0x000fea0003800000 */
.L_x_5457:
        /* <DEDUP_REMOVED lines=8> */
.L_x_5460:
[----:B------:R-:W2:Y:S02]  /*3da0*/  LDG.E.U16 R0, [R2.64] ;  /* 0x0000002402007981 */ /* 0x000ea4000c1e1500 */
[----:B--2---:R-:W-:Y:S01]  /*3db0*/  HADD2.F32 R0, -RZ, R0.H0_H0 ;  /* 0x20000000ff007230 */ /* 0x004fe20000004100 */
[----:B------:R-:W-:Y:S05]  /*3dc0*/  BRA `(.L_x_5454) ;  /* 0x00000a5000007947 */ /* 0x000fea0003800000 */
.L_x_5459:
[----:B------:R-:W2:Y:S02]  /*3dd0*/  LDG.E.64 R2, [R2.64] ;  /* 0x0000002402027981 */ /* 0x000ea4000c1e1b00 */
[----:B--2---:R-:W0:Y:S01]  /*3de0*/  F2F.F32.F64 R0, R2 ;  /* 0x0000000200007310 */ /* 0x004e220000301000 */
[----:B------:R-:W0:-:S14]  /*3df0*/  DSETP.GEU.AND P0, PT, |R2|, c[0x2][0x0], PT ;  /* 0x008000000200762a */ /* 0x000e1c0003f0e200 */
[----:B0-----:R-:W-:Y:S01]  /*3e00*/  @!P0 FMUL R0, R0, 1.175494350822287508e-38 ;  /* 0x0080000000008820 */ /* 0x001fe20000400000 */
[----:B------:R-:W-:Y:S05]  /*3e10*/  BRA `(.L_x_5454) ;  /* 0x00000a0000007947 */ /* 0x000fea0003800000 */
.L_x_5449:
        /* <DEDUP_REMOVED lines=12> */
.L_x_5463:
[----:B------:R-:W2:Y:S02]  /*3ee0*/  LDG.E.64 R2, [R2.64] ;  /* 0x0000002402027981 */ /* 0x000ea4000c1e1b00 */
[----:B--2---:R-:W0:Y:S01]  /*3ef0*/  F2F.F32.F64 R0, R2 ;  /* 0x0000000200007310 */ /* 0x004e220000301000 */
[----:B------:R-:W0:-:S14]  /*3f00*/  DSETP.GEU.AND P0, PT, |R2|, c[0x2][0x0], PT ;  /* 0x008000000200762a */ /* 0x000e1c0003f0e200 */
[----:B0-----:R-:W-:Y:S01]  /*3f10*/  @!P0 FMUL R0, R0, 1.175494350822287508e-38 ;  /* 0x0080000000008820 */ /* 0x001fe20000400000 */
[----:B------:R-:W-:Y:S05]  /*3f20*/  BRA `(.L_x_5454) ;  /* 0x000008f000007947 */ /* 0x000fea0003800000 */
.L_x_5462:
        /* <DEDUP_REMOVED lines=26> */
.L_x_5465:
        /* <DEDUP_REMOVED lines=13> */
.L_x_5464:
[----:B------:R-:W2:Y:S02]  /*41a0*/  LDG.E.U16 R0, [R2.64] ;  /* 0x0000002402007981 */ /* 0x000ea4000c1e1500 */
[----:B--2---:R-:W-:Y:S01]  /*41b0*/  PRMT R0, RZ, 0x5410, R0 ;  /* 0x00005410ff007816 */ /* 0x004fe20000000000 */
[----:B------:R-:W-:Y:S05]  /*41c0*/  BRA `(.L_x_5454) ;  /* 0x0000065000007947 */ /* 0x000fea0003800000 */
.L_x_5461:
        /* <DEDUP_REMOVED lines=11> */
.L_x_5468:
        /* <DEDUP_REMOVED lines=20> */
.L_x_5470:
[----:B------:R-:W-:Y:S05]  /*43c0*/  BSYNC B0 ;  /* 0x0000000000007941 */ /* 0x000fea0003800000 */
.L_x_5469:
[----:B------:R-:W-:Y:S01]  /*43d0*/  LEA R3, R0, 0x3b800000, 0x17 ;  /* 0x3b80000000037811 */ /* 0x000fe200078eb8ff */
[----:B------:R-:W-:-:S05]  /*43e0*/  IMAD.SHL.U32 R0, R2, 0x100000, RZ ;  /* 0x0010000002007824 */ /* 0x000fca00078e00ff */
[----:B------:R-:W-:Y:S01]  /*43f0*/  LOP3.LUT R0, R3, R0, R4, 0xfe, !PT ;  /* 0x0000000003007212 */ /* 0x000fe200078efe04 */
[----:B------:R-:W-:Y:S05]  /*4400*/  BRA `(.L_x_5454) ;  /* 0x0000041000007947 */ /* 0x000fea0003800000 */
.L_x_5467:
        /* <DEDUP_REMOVED lines=20> */
.L_x_5472:
[----:B------:R-:W-:Y:S05]  /*4550*/  BSYNC B0 ;  /* 0x0000000000007941 */ /* 0x000fea0003800000 */
.L_x_5471:
[----:B------:R-:W-:Y:S01]  /*4560*/  LEA R3, R0, 0x37800000, 0x17 ;  /* 0x3780000000037811 */ /* 0x000fe200078eb8ff */
[----:B------:R-:W-:-:S05]  /*4570*/  IMAD.SHL.U32 R0, R2, 0x200000, RZ ;  /* 0x0020000002007824 */ /* 0x000fca00078e00ff */
[----:B------:R-:W-:Y:S01]  /*4580*/  LOP3.LUT R0, R3, R0, R4, 0xfe, !PT ;  /* 0x0000000003007212 */ /* 0x000fe200078efe04 */
[----:B------:R-:W-:Y:S05]  /*4590*/  BRA `(.L_x_5454) ;  /* 0x0000028000007947 */ /* 0x000fea0003800000 */
.L_x_5466:
        /* <DEDUP_REMOVED lines=14> */
.L_x_5453:
        /* <DEDUP_REMOVED lines=21> */
.L_x_5474:
[----:B------:R-:W2:Y:S02]  /*47d0*/  LDG.E.64 R2, [R2.64] ;  /* 0x0000002402027981 */ /* 0x000ea4000c1e1b00 */
[----:B--2---:R0:W1:Y:S01]  /*47e0*/  I2F.U64 R0, R2 ;  /* 0x0000000200007312 */ /* 0x0040620000301000 */
[----:B------:R-:W-:Y:S05]  /*47f0*/  BRA `(.L_x_5454) ;  /* 0x0000002000007947 */ /* 0x000fea0003800000 */
.L_x_5473:
[----:B------:R-:W2:Y:S02]  /*4800*/  LDG.E R0, [R2.64] ;  /* 0x0000002402007981 */ /* 0x000ea4000c1e1900 */
[----:B--2---:R-:W0:Y:S02]  /*4810*/  I2F.U32 R0, R0 ;  /* 0x0000000000007306 */ /* 0x004e240000201000 */
.L_x_5454:
[----:B------:R-:W-:Y:S05]  /*4820*/  BSYNC B6 ;  /* 0x0000000000067941 */ /* 0x000fea0003800000 */
.L_x_5448:
        /* <DEDUP_REMOVED lines=18> */
.L_x_5478:
[----:B------:R-:W0:Y:S02]  /*4950*/  F2I.S64.TRUNC R2, R3 ;  /* 0x0000000300027311 */ /* 0x000e24000020d900 */
[----:B0-----:R0:W-:Y:S01]  /*4960*/  STG.E.U8 [R16.64], R2 ;  /* 0x0000000210007986 */ /* 0x0011e2000c101124 */
[----:B------:R-:W-:Y:S05]  /*4970*/  BRA `(.L_x_5480) ;  /* 0x00000d3000007947 */ /* 0x000fea0003800000 */
.L_x_5477:
        /* <DEDUP_REMOVED lines=9> */
.L_x_5482:
[----:B------:R-:W0:Y:S02]  /*4a10*/  F2I.TRUNC.NTZ R3, R3 ;  /* 0x0000000300037305 */ /* 0x000e24000020f100 */
[----:B0-----:R0:W-:Y:S01]  /*4a20*/  STG.E [R16.64], R3 ;  /* 0x0000000310007986 */ /* 0x0011e2000c101924 */
[----:B------:R-:W-:Y:S05]  /*4a30*/  BRA `(.L_x_5480) ;  /* 0x00000c7000007947 */ /* 0x000fea0003800000 */
.L_x_5481:
[----:B------:R-:W0:Y:S02]  /*4a40*/  F2I.TRUNC.NTZ R3, R3 ;  /* 0x0000000300037305 */ /* 0x000e24000020f100 */
[----:B0-----:R0:W-:Y:S01]  /*4a50*/  STG.E.U16 [R16.64], R3 ;  /* 0x0000000310007986 */ /* 0x0011e2000c101524 */
[----:B------:R-:W-:Y:S05]  /*4a60*/  BRA `(.L_x_5480) ;  /* 0x00000c4000007947 */ /* 0x000fea0003800000 */
.L_x_5476:
        /* <DEDUP_REMOVED lines=8> */
.L_x_5484:
[----:B------:R-:W-:-:S05]  /*4af0*/  F2FP.PACK_AB R2, RZ, R2 ;  /* 0x00000002ff02723e */ /* 0x000fca00000000ff */
[----:B------:R0:W-:Y:S01]  /*4b00*/  STG.E.U16 [R16.64], R2 ;  /* 0x0000000210007986 */ /* 0x0001e2000c101524 */
[----:B------:R-:W-:Y:S05]  /*4b10*/  BRA `(.L_x_5480) ;  /* 0x00000b9000007947 */ /* 0x000fea0003800000 */
.L_x_5483:
        /* <DEDUP_REMOVED lines=9> */
.L_x_5486:
[----:B------:R-:W-:-:S04]  /*4bb0*/  F2FP.PACK_AB R3, RZ, R2 ;  /* 0x00000002ff03723e */ /* 0x000fc800000000ff */
[----:B------:R-:W-:-:S05]  /*4bc0*/  PRMT R3, R3, 0x5410, RZ ;  /* 0x0000541003037816 */ /* 0x000fca00000000ff */
[----:B------:R0:W-:Y:S01]  /*4bd0*/  STG.E [R16.64], R3 ;  /* 0x0000000310007986 */ /* 0x0001e2000c101924 */
[----:B------:R-:W-:Y:S05]  /*4be0*/  BRA `(.L_x_5480) ;  /* 0x00000ac000007947 */ /* 0x000fea0003800000 */
.L_x_5485:
[----:B------:R-:W-:-:S06]  /*4bf0*/  FMUL.FTZ R2, R2, 1 ;  /* 0x3f80000002027820 */ /* 0x000fcc0000410000 */
[----:B------:R-:W0:Y:S02]  /*4c00*/  F2F.F64.F32 R2, R2 ;  /* 0x0000000200027310 */ /* 0x000e240000201800 */
[----:B0-----:R0:W-:Y:S01]  /*4c10*/  STG.E.64 [R16.64], R2 ;  /* 0x0000000210007986 */ /* 0x0011e2000c101b24 */
[----:B------:R-:W-:Y:S05]  /*4c20*/  BRA `(.L_x_5480) ;  /* 0x00000a8000007947 */ /* 0x000fea0003800000 */
.L_x_5475:
        /* <DEDUP_REMOVED lines=12> */
.L_x_5489:
[----:B------:R-:W-:Y:S01]  /*4cf0*/  FMUL.FTZ R4, R2, 1 ;  /* 0x3f80000002047820 */ /* 0x000fe20000410000 */
[----:B------:R-:W-:-:S05]  /*4d00*/  CS2R R6, SRZ ;  /* 0x0000000000067805 */ /* 0x000fca000001ff00 */
[----:B------:R-:W0:Y:S02]  /*4d10*/  F2F.F64.F32 R4, R4 ;  /* 0x0000000400047310 */ /* 0x000e240000201800 */
[----:B0-----:R0:W-:Y:S01]  /*4d20*/  STG.E.128 [R16.64], R4 ;  /* 0x0000000410007986 */ /* 0x0011e2000c101d24 */
[----:B------:R-:W-:Y:S05]  /*4d30*/  BRA `(.L_x_5480) ;  /* 0x0000097000007947 */ /* 0x000fea0003800000 */
.L_x_5488:
        /* <DEDUP_REMOVED lines=20> */
.L_x_5493:
[----:B------:R-:W-:Y:S05]  /*4e80*/  BSYNC B0 ;  /* 0x0000000000007941 */ /* 0x000fea0003800000 */
.L_x_5492:
[----:B------:R-:W-:-:S05]  /*4e90*/  LOP3.LUT R5, R0, R5, RZ, 0xfc, !PT ;  /* 0x0000000500057212 */ /* 0x000fca00078efcff */
[----:B------:R0:W-:Y:S01]  /*4ea0*/  STG.E.U8 [R16.64], R5 ;  /* 0x0000000510007986 */ /* 0x0001e2000c101124 */
[----:B------:R-:W-:Y:S05]  /*4eb0*/  BRA `(.L_x_5480) ;  /* 0x000007f000007947 */ /* 0x000fea0003800000 */
.L_x_5491:
        /* <DEDUP_REMOVED lines=12> */
.L_x_5495:
[----:B------:R-:W-:Y:S01]  /*4f80*/  IMAD.MOV.U32 R0, RZ, RZ, 0x7f ;  /* 0x0000007fff007424 */ /* 0x000fe200078e00ff */
[----:B------:R-:W-:-:S04]  /*4f90*/  ISETP.GT.U32.AND P0, PT, R4, 0x7f800000, PT ;  /* 0x7f8000000400780c */ /* 0x000fc80003f04070 */
[----:B------:R-:W-:-:S04]  /*4fa0*/  SEL R0, R0, 0x7c, P0 ;  /* 0x0000007c00007807 */ /* 0x000fc80000000000 */
.L_x_5496:
[----:B------:R-:W-:Y:S05]  /*4fb0*/  BSYNC B0 ;  /* 0x0000000000007941 */ /* 0x000fea0003800000 */
.L_x_5494:
[----:B------:R-:W-:-:S04]  /*4fc0*/  LOP3.LUT R2, R2, 0x80000000, RZ, 0xc0, !PT ;  /* 0x8000000002027812 */ /* 0x000fc800078ec0ff */
[----:B------:R-:W-:-:S04]  /*4fd0*/  SHF.R.U32.HI R3, RZ, 0x18, R2 ;  /* 0x00000018ff037819 */ /* 0x000fc80000011602 */
[----:B------:R-:W-:-:S05]  /*4fe0*/  LOP3.LUT R3, R0, R3, RZ, 0xfc, !PT ;  /* 0x0000000300037212 */ /* 0x000fca00078efcff */
[----:B------:R0:W-:Y:S01]  /*4ff0*/  STG.E.U8 [R16.64], R3 ;  /* 0x0000000310007986 */ /* 0x0001e2000c101124 */
[----:B------:R-:W-:Y:S05]  /*5000*/  BRA `(.L_x_5480) ;  /* 0x000006a000007947 */ /* 0x000fea0003800000 */
.L_x_5490:
[----:B------:R-:W-:-:S05]  /*5010*/  F2FP.BF16.PACK_AB R2, RZ, R2 ;  /* 0x00000002ff02723e */ /* 0x000fca00000010ff */
[----:B------:R0:W-:Y:S01]  /*5020*/  STG.E.U16 [R16.64], R2 ;  /* 0x0000000210007986 */ /* 0x0001e2000c101524 */
[----:B------:R-:W-:Y:S05]  /*5030*/  BRA `(.L_x_5480) ;  /* 0x0000067000007947 */ /* 0x000fea0003800000 */
.L_x_5487:
        /* <DEDUP_REMOVED lines=11> */
.L_x_5499:
        /* <DEDUP_REMOVED lines=16> */
.L_x_5502:
[----:B------:R-:W-:-:S04]  /*51f0*/  LOP3.LUT R2, R2, 0x80000000, RZ, 0xc0, !PT ;  /* 0x8000000002027812 */ /* 0x000fc800078ec0ff */
[----:B------:R-:W-:-:S04]  /*5200*/  SHF.R.U32.HI R3, RZ, 0x18, R2 ;  /* 0x00000018ff037819 */ /* 0x000fc80000011602 */
[----:B------:R-:W-:-:S04]  /*5210*/  LOP3.LUT R0, R0, R3, RZ, 0xfc, !PT ;  /* 0x0000000300007212 */ /* 0x000fc800078efcff */
[----:B------:R-:W-:Y:S02]  /*5220*/  PRMT R8, R0, 0x7610, R8 ;  /* 0x0000761000087816 */ /* 0x000fe40000000008 */
.L_x_5501:
[----:B------:R-:W-:Y:S05]  /*5230*/  BSYNC B0 ;  /* 0x0000000000007941 */ /* 0x000fea0003800000 */
.L_x_5500:
[----:B------:R0:W-:Y:S01]  /*5240*/  STG.E.U8 [R16.64], R8 ;  /* 0x0000000810007986 */ /* 0x0001e2000c101124 */
[----:B------:R-:W-:Y:S05]  /*5250*/  BRA `(.L_x_5480) ;  /* 0x0000045000007947 */ /* 0x000fea0003800000 */
.L_x_5498:
        /* <DEDUP_REMOVED lines=16> */
.L_x_5505:
[----:B------:R-:W-:-:S04]  /*5360*/  LOP3.LUT R2, R2, 0x80000000, RZ, 0xc0, !PT ;  /* 0x8000000002027812 */ /* 0x000fc800078ec0ff */
[----:B------:R-:W-:-:S04]  /*5370*/  SHF.R.U32.HI R3, RZ, 0x18, R2 ;  /* 0x00000018ff037819 */ /* 0x000fc80000011602 */
[----:B------:R-:W-:-:S04]  /*5380*/  LOP3.LUT R0, R0, R3, RZ, 0xfc, !PT ;  /* 0x0000000300007212 */ /* 0x000fc800078efcff */
[----:B------:R-:W-:Y:S02]  /*5390*/  PRMT R8, R0, 0x7610, R8 ;  /* 0x0000761000087816 */ /* 0x000fe40000000008 */
.L_x_5504:
[----:B------:R-:W-:Y:S05]  /*53a0*/  BSYNC B0 ;  /* 0x0000000000007941 */ /* 0x000fea0003800000 */
.L_x_5503:
[----:B------:R0:W-:Y:S01]  /*53b0*/  STG.E.U8 [R16.64], R8 ;  /* 0x0000000810007986 */ /* 0x0001e2000c101124 */
[----:B------:R-:W-:Y:S05]  /*53c0*/  BRA `(.L_x_5480) ;  /* 0x000002e000007947 */ /* 0x000fea0003800000 */
.L_x_5497:
        /* <DEDUP_REMOVED lines=21> */
.L_x_5479:
        /* <DEDUP_REMOVED lines=20> */
.L_x_5507:
[----:B------:R-:W0:Y:S02]  /*5660*/  F2I.U64.TRUNC R2, R3 ;  /* 0x0000000300027311 */ /* 0x000e24000020d800 */
[----:B0-----:R0:W-:Y:S01]  /*5670*/  STG.E.64 [R16.64], R2 ;  /* 0x0000000210007986 */ /* 0x0011e2000c101b24 */
[----:B------:R-:W-:Y:S05]  /*5680*/  BRA `(.L_x_5480) ;  /* 0x0000002000007947 */ /* 0x000fea0003800000 */
.L_x_5506:
[----:B------:R-:W0:Y:S02]  /*5690*/  F2I.U32.TRUNC.NTZ R3, R3 ;  /* 0x0000000300037305 */ /* 0x000e24000020f000 */
[----:B0-----:R0:W-:Y:S02]  /*56a0*/  STG.E [R16.64], R3 ;  /* 0x0000000310007986 */ /* 0x0011e4000c101924 */
.L_x_5480:
        /* <DEDUP_REMOVED lines=231> */
.L_x_5508:
        /* <DEDUP_REMOVED lines=20> */
.L_x_5513:
[----:B------:R-:W2:Y:S02]  /*6660*/  LDG.E.U8 R0, [R2.64] ;  /* 0x0000002402007981 */ /* 0x000ea4000c1e1100 */
[----:B--2---:R-:W0:Y:S01]  /*6670*/  I2F.U16 R0, R0 ;  /* 0x0000000000007306 */ /* 0x004e220000101000 */
[----:B------:R-:W-:Y:S05]  /*6680*/  BRA `(.L_x_5515) ;  /* 0x00000ca000007947 */ /* 0x000fea0003800000 */
.L_x_5512:
        /* <DEDUP_REMOVED lines=9> */
.L_x_5517:
[----:B------:R-:W2:Y:S02]  /*6720*/  LDG.E R0, [R2.64] ;  /* 0x0000002402007981 */ /* 0x000ea4000c1e1900 */
[----:B--2---:R-:W0:Y:S01]  /*6730*/  I2F R0, R0 ;  /* 0x0000000000007306 */ /* 0x004e220000201400 */
[----:B------:R-:W-:Y:S05]  /*6740*/  BRA `(.L_x_5515) ;  /* 0x00000be000007947 */ /* 0x000fea0003800000 */
.L_x_5516:
[----:B------:R-:W2:Y:S02]  /*6750*/  LDG.E.U16 R0, [R2.64] ;  /* 0x0000002402007981 */ /* 0x000ea4000c1e1500 */
[----:B--2---:R-:W0:Y:S01]  /*6760*/  I2F.S16 R0, R0 ;  /* 0x0000000000007306 */ /* 0x004e220000101400 */
[----:B------:R-:W-:Y:S05]  /*6770*/  BRA `(.L_x_5515) ;  /* 0x00000bb000007947 */ /* 0x000fea0003800000 */
.L_x_5511:
        /* <DEDUP_REMOVED lines=8> */
.L_x_5519:
[----:B------:R-:W2:Y:S02]  /*6800*/  LDG.E.U16 R0, [R2.64] ;  /* 0x0000002402007981 */ /* 0x000ea4000c1e1500 */
[----:B--2---:R-:W-:Y:S01]  /*6810*/  HADD2.F32 R0, -RZ, R0.H0_H0 ;  /* 0x20000000ff007230 */ /* 0x004fe20000004100 */
[----:B------:R-:W-:Y:S05]  /*6820*/  BRA `(.L_x_5515) ;  /* 0x00000b0000007947 */ /* 0x000fea0003800000 */
.L_x_5518:
        /* <DEDUP_REMOVED lines=8> */
.L_x_5521:
[----:B------:R-:W2:Y:S02]  /*68b0*/  LDG.E.U16 R0, [R2.64] ;  /* 0x0000002402007981 */ /* 0x000ea4000c1e1500 */
[----:B--2---:R-:W-:Y:S01]  /*68c0*/  HADD2.F32 R0, -RZ, R0.H0_H0 ;  /* 0x20000000ff007230 */ /* 0x004fe20000004100 */
[----:B------:R-:W-:Y:S05]  /*68d0*/  BRA `(.L_x_5515) ;  /* 0x00000a5000007947 */ /* 0x000fea0003800000 */
.L_x_5520:
[----:B------:R-:W2:Y:S02]  /*68e0*/  LDG.E.64 R2, [R2.64] ;  /* 0x0000002402027981 */ /* 0x000ea4000c1e1b00 */
[----:B--2---:R-:W0:Y:S01]  /*68f0*/  F2F.F32.F64 R0, R2 ;  /* 0x0000000200007310 */ /* 0x004e220000301000 */
[----:B------:R-:W0:-:S14]  /*6900*/  DSETP.GEU.AND P0, PT, |R2|, c[0x2][0x0], PT ;  /* 0x008000000200762a */ /* 0x000e1c0003f0e200 */
[----:B0-----:R-:W-:Y:S01]  /*6910*/  @!P0 FMUL R0, R0, 1.175494350822287508e-38 ;  /* 0x0080000000008820 */ /* 0x001fe20000400000 */
[----:B------:R-:W-:Y:S05]  /*6920*/  BRA `(.L_x_5515) ;  /* 0x00000a0000007947 */ /* 0x000fea0003800000 */
.L_x_5510:
        /* <DEDUP_REMOVED lines=12> */
.L_x_5524:
[----:B------:R-:W2:Y:S02]  /*69f0*/  LDG.E.64 R2, [R2.64] ;  /* 0x0000002402027981 */ /* 0x000ea4000c1e1b00 */
[----:B--2---:R-:W0:Y:S01]  /*6a00*/  F2F.F32.F64 R0, R2 ;  /* 0x0000000200007310 */ /* 0x004e220000301000 */
[----:B------:R-:W0:-:S14]  /*6a10*/  DSETP.GEU.AND P0, PT, |R2|, c[0x2][0x0], PT ;  /* 0x008000000200762a */ /* 0x000e1c0003f0e200 */
[----:B0-----:R-:W-:Y:S01]  /*6a20*/  @!P0 FMUL R0, R0, 1.175494350822287508e-38 ;  /* 0x0080000000008820 */ /* 0x001fe20000400000 */
[----:B------:R-:W-:Y:S05]  /*6a30*/  BRA `(.L_x_5515) ;  /* 0x000008f000007947 */ /* 0x000fea0003800000 */
.L_x_5523:
        /* <DEDUP_REMOVED lines=26> */
.L_x_5526:
        /* <DEDUP_REMOVED lines=13> */
.L_x_5525:
[----:B------:R-:W2:Y:S02]  /*6cb0*/  LDG.E.U16 R0, [R2.64] ;  /* 0x0000002402007981 */ /* 0x000ea4000c1e1500 */
[----:B--2---:R-:W-:Y:S01]  /*6cc0*/  PRMT R0, RZ, 0x5410, R0 ;  /* 0x00005410ff007816 */ /* 0x004fe20000000000 */
[----:B------:R-:W-:Y:S05]  /*6cd0*/  BRA `(.L_x_5515) ;  /* 0x0000065000007947 */ /* 0x000fea0003800000 */
.L_x_5522:
        /* <DEDUP_REMOVED lines=11> */
.L_x_5529:
        /* <DEDUP_REMOVED lines=20> */
.L_x_5531:
[----:B------:R-:W-:Y:S05]  /*6ed0*/  BSYNC B0 ;  /* 0x0000000000007941 */ /* 0x000fea0003800000 */
.L_x_5530:
[----:B------:R-:W-:Y:S01]  /*6ee0*/  LEA R3, R0, 0x3b800000, 0x17 ;  /* 0x3b80000000037811 */ /* 0x000fe200078eb8ff */
[----:B------:R-:W-:-:S05]  /*6ef0*/  IMAD.SHL.U32 R0, R2, 0x100000, RZ ;  /* 0x0010000002007824 */ /* 0x000fca00078e00ff */
[----:B------:R-:W-:Y:S01]  /*6f00*/  LOP3.LUT R0, R3, R0, R4, 0xfe, !PT ;  /* 0x0000000003007212 */ /* 0x000fe200078efe04 */
[----:B------:R-:W-:Y:S05]  /*6f10*/  BRA `(.L_x_5515) ;  /* 0x0000041000007947 */ /* 0x000fea0003800000 */
.L_x_5528:
        /* <DEDUP_REMOVED lines=20> */
.L_x_5533:
[----:B------:R-:W-:Y:S05]  /*7060*/  BSYNC B0 ;  /* 0x0000000000007941 */ /* 0x000fea0003800000 */
.L_x_5532:
[----:B------:R-:W-:Y:S01]  /*7070*/  LEA R3, R0, 0x37800000, 0x17 ;  /* 0x3780000000037811 */ /* 0x000fe200078eb8ff */
[----:B------:R-:W-:-:S05]  /*7080*/  IMAD.SHL.U32 R0, R2, 0x200000, RZ ;  /* 0x0020000002007824 */ /* 0x000fca00078e00ff */
[----:B------:R-:W-:Y:S01]  /*7090*/  LOP3.LUT R0, R3, R0, R4, 0xfe, !PT ;  /* 0x0000000003007212 */ /* 0x000fe200078efe04 */
[----:B------:R-:W-:Y:S05]  /*70a0*/  BRA `(.L_x_5515) ;  /* 0x0000028000007947 */ /* 0x000fea0003800000 */
.L_x_5527:
        /* <DEDUP_REMOVED lines=14> */
.L_x_5514:
        /* <DEDUP_REMOVED lines=21> */
.L_x_5535:
[----:B------:R-:W2:Y:S02]  /*72e0*/  LDG.E.64 R2, [R2.64] ;  /* 0x0000002402027981 */ /* 0x000ea4000c1e1b00 */
[----:B--2---:R0:W1:Y:S01]  /*72f0*/  I2F.U64 R0, R2 ;  /* 0x0000000200007312 */ /* 0x0040620000301000 */
[----:B------:R-:W-:Y:S05]  /*7300*/  BRA `(.L_x_5515) ;  /* 0x0000002000007947 */ /* 0x000fea0003800000 */
.L_x_5534:
[----:B------:R-:W2:Y:S02]  /*7310*/  LDG.E R0, [R2.64] ;  /* 0x0000002402007981 */ /* 0x000ea4000c1e1900 */
[----:B--2---:R-:W0:Y:S02]  /*7320*/  I2F.U32 R0, R0 ;  /* 0x0000000000007306 */ /* 0x004e240000201000 */
.L_x_5515:
[----:B------:R-:W-:Y:S05]  /*7330*/  BSYNC B6 ;  /* 0x0000000000067941 */ /* 0x000fea0003800000 */
.L_x_5509:
        /* <DEDUP_REMOVED lines=18> */
.L_x_5539:
[----:B------:R-:W0:Y:S02]  /*7460*/  F2I.S64.TRUNC R2, R3 ;  /* 0x0000000300027311 */ /* 0x000e24000020d900 */
[----:B0-----:R0:W-:Y:S01]  /*7470*/  STG.E.U8 [R16.64], R2 ;  /* 0x0000000210007986 */ /* 0x0011e2000c101124 */
[----:B------:R-:W-:Y:S05]  /*7480*/  BRA `(.L_x_5541) ;  /* 0x00000d3000007947 */ /* 0x000fea0003800000 */
.L_x_5538:
        /* <DEDUP_REMOVED lines=9> */
.L_x_5543:
[----:B------:R-:W0:Y:S02]  /*7520*/  F2I.TRUNC.NTZ R3, R3 ;  /* 0x0000000300037305 */ /* 0x000e24000020f100 */
[----:B0-----:R0:W-:Y:S01]  /*7530*/  STG.E [R16.64], R3 ;  /* 0x0000000310007986 */ /* 0x0011e2000c101924 */
[----:B------:R-:W-:Y:S05]  /*7540*/  BRA `(.L_x_5541) ;  /* 0x00000c7000007947 */ /* 0x000fea0003800000 */
.L_x_5542:
[----:B------:R-:W0:Y:S02]  /*7550*/  F2I.TRUNC.NTZ R3, R3 ;  /* 0x0000000300037305 */ /* 0x000e24000020f100 */
[----:B0-----:R0:W-:Y:S01]  /*7560*/  STG.E.U16 [R16.64], R3 ;  /* 0x0000000310007986 */ /* 0x0011e2000c101524 */
[----:B------:R-:W-:Y:S05]  /*7570*/  BRA `(.L_x_5541) ;  /* 0x00000c4000007947 */ /* 0x000fea0003800000 */
.L_x_5537:
        /* <DEDUP_REMOVED lines=8> */
.L_x_5545:
[----:B------:R-:W-:-:S05]  /*7600*/  F2FP.PACK_AB R2, RZ, R2 ;  /* 0x00000002ff02723e */ /* 0x000fca00000000ff */
[----:B------:R0:W-:Y:S01]  /*7610*/  STG.E.U16 [R16.64], R2 ;  /* 0x0000000210007986 */ /* 0x0001e2000c101524 */
[----:B------:R-:W-:Y:S05]  /*7620*/  BRA `(.L_x_5541) ;  /* 0x00000b9000007947 */ /* 0x000fea0003800000 */
.L_x_5544:
        /* <DEDUP_REMOVED lines=9> */
.L_x_5547:
[----:B------:R-:W-:-:S04]  /*76c0*/  F2FP.PACK_AB R3, RZ, R2 ;  /* 0x00000002ff03723e */ /* 0x000fc800000000ff */
[----:B------:R-:W-:-:S05]  /*76d0*/  PRMT R3, R3, 0x5410, RZ ;  /* 0x0000541003037816 */ /* 0x000fca00000000ff */
[----:B------:R0:W-:Y:S01]  /*76e0*/  STG.E [R16.64], R3 ;  /* 0x0000000310007986 */ /* 0x0001e2000c101924 */
[----:B------:R-:W-:Y:S05]  /*76f0*/  BRA `(.L_x_5541) ;  /* 0x00000ac000007947 */ /* 0x000fea0003800000 */
.L_x_5546:
[----:B------:R-:W-:-:S06]  /*7700*/  FMUL.FTZ R2, R2, 1 ;  /* 0x3f80000002027820 */ /* 0x000fcc0000410000 */
[----:B------:R-:W0:Y:S02]  /*7710*/  F2F.F64.F32 R2, R2 ;  /* 0x0000000200027310 */ /* 0x000e240000201800 */
[----:B0-----:R0:W-:Y:S01]  /*7720*/  STG.E.64 [R16.64], R2 ;  /* 0x0000000210007986 */ /* 0x0011e2000c101b24 */
[----:B------:R-:W-:Y:S05]  /*7730*/  BRA `(.L_x_5541) ;  /* 0x00000a8000007947 */ /* 0x000fea0003800000 */
.L_x_5536:
        /* <DEDUP_REMOVED lines=12> */
.L_x_5550:
[----:B------:R-:W-:Y:S01]  /*7800*/  FMUL.FTZ R4, R2, 1 ;  /* 0x3f80000002047820 */ /* 0x000fe20000410000 */
[----:B------:R-:W-:-:S05]  /*7810*/  CS2R R6, SRZ ;  /* 0x0000000000067805 */ /* 0x000fca000001ff00 */
[----:B------:R-:W0:Y:S02]  /*7820*/  F2F.F64.F32 R4, R4 ;  /* 0x0000000400047310 */ /* 0x000e240000201800 */
[----:B0-----:R0:W-:Y:S01]  /*7830*/  STG.E.128 [R16.64], R4 ;  /* 0x0000000410007986 */ /* 0x0011e2000c101d24 */
[----:B------:R-:W-:Y:S05]  /*7840*/  BRA `(.L_x_5541) ;  /* 0x0000097000007947 */ /* 0x000fea0003800000 */
.L_x_5549:
        /* <DEDUP_REMOVED lines=20> */
.L_x_5554:
[----:B------:R-:W-:Y:S05]  /*7990*/  BSYNC B0 ;  /* 0x0000000000007941 */ /* 0x000fea0003800000 */
.L_x_5553:
[----:B------:R-:W-:-:S05]  /*79a0*/  LOP3.LUT R5, R0, R5, RZ, 0xfc, !PT ;  /* 0x0000000500057212 */ /* 0x000fca00078efcff */
[----:B------:R0:W-:Y:S01]  /*79b0*/  STG.E.U8 [R16.64], R5 ;  /* 0x0000000510007986 */ /* 0x0001e2000c101124 */
[----:B------:R-:W-:Y:S05]  /*79c0*/  BRA `(.L_x_5541) ;  /* 0x000007f000007947 */ /* 0x000fea0003800000 */
.L_x_5552:
        /* <DEDUP_REMOVED lines=12> */
.L_x_5556:
[----:B------:R-:W-:Y:S01]  /*7a90*/  IMAD.MOV.U32 R0, RZ, RZ, 0x7f ;  /* 0x0000007fff007424 */ /* 0x000fe200078e00ff */
[----:B------:R-:W-:-:S04]  /*7aa0*/  ISETP.GT.U32.AND P0, PT, R4, 0x7f800000, PT ;  /* 0x7f8000000400780c */ /* 0x000fc80003f04070 */
[----:B------:R-:W-:-:S04]  /*7ab0*/  SEL R0, R0, 0x7c, P0 ;  /* 0x0000007c00007807 */ /* 0x000fc80000000000 */
.L_x_5557:
[----:B------:R-:W-:Y:S05]  /*7ac0*/  BSYNC B0 ;  /* 0x0000000000007941 */ /* 0x000fea0003800000 */
.L_x_5555:
[----:B------:R-:W-:-:S04]  /*7ad0*/  LOP3.LUT R2, R2, 0x80000000, RZ, 0xc0, !PT ;  /* 0x8000000002027812 */ /* 0x000fc800078ec0ff */
[----:B------:R-:W-:-:S04]  /*7ae0*/  SHF.R.U32.HI R3, RZ, 0x18, R2 ;  /* 0x00000018ff037819 */ /* 0x000fc80000011602 */
[----:B------:R-:W-:-:S05]  /*7af0*/  LOP3.LUT R3, R0, R3, RZ, 0xfc, !PT ;  /* 0x0000000300037212 */ /* 0x000fca00078efcff */
[----:B------:R0:W-:Y:S01]  /*7b00*/  STG.E.U8 [R16.64], R3 ;  /* 0x0000000310007986 */ /* 0x0001e2000c101124 */
[----:B------:R-:W-:Y:S05]  /*7b10*/  BRA `(.L_x_5541) ;  /* 0x000006a000007947 */ /* 0x000fea0003800000 */
.L_x_5551:
[----:B------:R-:W-:-:S05]  /*7b20*/  F2FP.BF16.PACK_AB R2, RZ, R2 ;  /* 0x00000002ff02723e */ /* 0x000fca00000010ff */
[----:B------:R0:W-:Y:S01]  /*7b30*/  STG.E.U16 [R16.64], R2 ;  /* 0x0000000210007986 */ /* 0x0001e2000c101524 */
[----:B------:R-:W-:Y:S05]  /*7b40*/  BRA `(.L_x_5541) ;  /* 0x0000067000007947 */ /* 0x000fea0003800000 */
.L_x_5548:
        /* <DEDUP_REMOVED lines=11> */
.L_x_5560:
        /* <DEDUP_REMOVED lines=16> */
.L_x_5563:
[----:B------:R-:W-:-:S04]  /*7d00*/  LOP3.LUT R2, R2, 0x80000000, RZ, 0xc0, !PT ;  /* 0x8000000002027812 */ /* 0x000fc800078ec0ff */
[----:B------:R-:W-:-:S04]  /*7d10*/  SHF.R.U32.HI R3, RZ, 0x18, R2 ;  /* 0x00000018ff037819 */ /* 0x000fc80000011602 */
[----:B------:R-:W-:-:S04]  /*7d20*/  LOP3.LUT R0, R0, R3, RZ, 0xfc, !PT ;  /* 0x0000000300007212 */ /* 0x000fc800078efcff */
[----:B------:R-:W-:Y:S02]  /*7d30*/  PRMT R8, R0, 0x7610, R8 ;  /* 0x0000761000087816 */ /* 0x000fe40000000008 */
.L_x_5562:
[----:B------:R-:W-:Y:S05]  /*7d40*/  BSYNC B0 ;  /* 0x0000000000007941 */ /* 0x000fea0003800000 */
.L_x_5561:
[----:B------:R0:W-:Y:S01]  /*7d50*/  STG.E.U8 [R16.64], R8 ;  /* 0x0000000810007986 */ /* 0x0001e2000c101124 */
[----:B------:R-:W-:Y:S05]  /*7d60*/  BRA `(.L_x_5541) ;  /* 0x0000045000007947 */ /* 0x000fea0003800000 */
.L_x_5559:
        /* <DEDUP_REMOVED lines=16> */
.L_x_5566:
[----:B------:R-:W-:-:S04]  /*7e70*/  LOP3.LUT R2, R2, 0x80000000, RZ, 0xc0, !PT ;  /* 0x8000000002027812 */ /* 0x000fc800078ec0ff */
[----:B------:R-:W-:-:S04]  /*7e80*/  SHF.R.U32.HI R3, RZ, 0x18, R2 ;  /* 0x00000018ff037819 */ /* 0x000fc80000011602 */
[----:B------:R-:W-:-:S04]  /*7e90*/  LOP3.LUT R0, R0, R3, RZ, 0xfc, !PT ;  /* 0x0000000300007212 */ /* 0x000fc800078efcff */
[----:B------:R-:W-:Y:S02]  /*7ea0*/  PRMT R8, R0, 0x7610, R8 ;  /* 0x0000761000087816 */ /* 0x000fe40000000008 */
.L_x_5565:
[----:B------:R-:W-:Y:S05]  /*7eb0*/  BSYNC B0 ;  /* 0x0000000000007941 */ /* 0x000fea0003800000 */
.L_x_5564:
[----:B------:R0:W-:Y:S01]  /*7ec0*/  STG.E.U8 [R16.64], R8 ;  /* 0x0000000810007986 */ /* 0x0001e2000c101124 */
[----:B------:R-:W-:Y:S05]  /*7ed0*/  BRA `(.L_x_5541) ;  /* 0x000002e000007947 */ /* 0x000fea0003800000 */
.L_x_5558:
        /* <DEDUP_REMOVED lines=21> */
.L_x_5540:
        /* <DEDUP_REMOVED lines=20> */
.L_x_5568:
[----:B------:R-:W0:Y:S02]  /*8170*/  F2I.U64.TRUNC R2, R3 ;  /* 0x0000000300027311 */ /* 0x000e24000020d800 */
[----:B0-----:R0:W-:Y:S01]  /*8180*/  STG.E.64 [R16.64], R2 ;  /* 0x0000000210007986 */ /* 0x0011e2000c101b24 */
[----:B------:R-:W-:Y:S05]  /*8190*/  BRA `(.L_x_5541) ;  /* 0x0000002000007947 */ /* 0x000fea0003800000 */
.L_x_5567:
[----:B------:R-:W0:Y:S02]  /*81a0*/  F2I.U32.TRUNC.NTZ R3, R3 ;  /* 0x0000000300037305 */ /* 0x000e24000020f000 */
[----:B0-----:R0:W-:Y:S02]  /*81b0*/  STG.E [R16.64], R3 ;  /* 0x0000000310007986 */ /* 0x0011e4000c101924 */
.L_x_5541:
[----:B------:R-:W-:Y:S02]  /*81c0*/  IADD3 R19, R19, 0x80, RZ ;  /* 0x0000008013137810 */ /* 0x000fe40007ffe0ff */
.L_x_5446:
[----:B------:R-:W-:Y:S05]  /*81d0*/  BSYNC B7 ;  /* 0x0000000000077941 */ /* 0x000fea0003800000 */
.L_x_5445:
        /* <DEDUP_REMOVED lines=230> */
.L_x_5569:
        /* <DEDUP_REMOVED lines=20> */
.L_x_5574:
[----:B------:R-:W2:Y:S02]  /*9180*/  LDG.E.U8 R0, [R2.64] ;  /* 0x0000002402007981 */ /* 0x000ea4000c1e1100 */
[----:B--2---:R-:W0:Y:S01]  /*9190*/  I2F.U16 R0, R0 ;  /* 0x0000000000007306 */ /* 0x004e220000101000 */
[----:B------:R-:W-:Y:S05]  /*91a0*/  BRA `(.L_x_5576) ;  /* 0x00000ca000007947 */ /* 0x000fea0003800000 */
.L_x_5573:
        /* <DEDUP_REMOVED lines=9> */
.L_x_5578:
[----:B------:R-:W2:Y:S02]  /*9240*/  LDG.E R0, [R2.64] ;  /* 0x0000002402007981 */ /* 0x000ea4000c1e1900 */
[----:B--2---:R-:W0:Y:S01]  /*9250*/  I2F R0, R0 ;  /* 0x0000000000007306 */ /* 0x004e220000201400 */
[----:B------:R-:W-:Y:S05]  /*9260*/  BRA `(.L_x_5576) ;  /* 0x00000be000007947 */ /* 0x000fea0003800000 */
.L_x_5577:
[----:B------:R-:W2:Y:S02]  /*9270*/  LDG.E.U16 R0, [R2.64] ;  /* 0x0000002402007981 */ /* 0x000ea4000c1e1500 */
[----:B--2---:R-:W0:Y:S01]  /*9280*/  I2F.S16 R0, R0 ;  /* 0x0000000000007306 */ /* 0x004e220000101400 */
[----:B------:R-:W-:Y:S05]  /*9290*/  BRA `(.L_x_5576) ;  /* 0x00000bb000007947 */ /* 0x000fea0003800000 */
.L_x_5572:
        /* <DEDUP_REMOVED lines=8> */
.L_x_5580:
[----:B------:R-:W2:Y:S02]  /*9320*/  LDG.E.U16 R0, [R2.64] ;  /* 0x0000002402007981 */ /* 0x000ea4000c1e1500 */
[----:B--2---:R-:W-:Y:S01]  /*9330*/  HADD2.F32 R0, -RZ, R0.H0_H0 ;  /* 0x20000000ff007230 */ /* 0x004fe20000004100 */
[----:B------:R-:W-:Y:S05]  /*9340*/  BRA `(.L_x_5576) ;  /* 0x00000b0000007947 */ /* 0x000fea0003800000 */
.L_x_5579:
        /* <DEDUP_REMOVED lines=8> */
.L_x_5582:
[----:B------:R-:W2:Y:S02]  /*93d0*/  LDG.E.U16 R0, [R2.64] ;  /* 0x0000002402007981 */ /* 0x000ea4000c1e1500 */
[----:B--2---:R-:W-:Y:S01]  /*93e0*/  HADD2.F32 R0, -RZ, R0.H0_H0 ;  /* 0x20000000ff007230 */ /* 0x004fe20000004100 */
[----:B------:R-:W-:Y:S05]  /*93f0*/  BRA `(.L_x_5576) ;  /* 0x00000a5000007947 */ /* 0x000fea0003800000 */
.L_x_5581:
[----:B------:R-:W2:Y:S02]  /*9400*/  LDG.E.64 R2, [R2.64] ;  /* 0x0000002402027981 */ /* 0x000ea4000c1e1b00 */
[----:B--2---:R-:W0:Y:S01]  /*9410*/  F2F.F32.F64 R0, R2 ;  /* 0x0000000200007310 */ /* 0x004e220000301000 */
[----:B------:R-:W0:-:S14]  /*9420*/  DSETP.GEU.AND P0, PT, |R2|, c[0x2][0x0], PT ;  /* 0x008000000200762a */ /* 0x000e1c0003f0e200 */
[----:B0-----:R-:W-:Y:S01]  /*9430*/  @!P0 FMUL R0, R0, 1.175494350822287508e-38 ;  /* 0x0080000000008820 */ /* 0x001fe20000400000 */
[----:B------:R-:W-:Y:S05]  /*9440*/  BRA `(.L_x_5576) ;  /* 0x00000a0000007947 */ /* 0x000fea0003800000 */
.L_x_5571:
        /* <DEDUP_REMOVED lines=12> */
.L_x_5585:
[----:B------:R-:W2:Y:S02]  /*9510*/  LDG.E.64 R2, [R2.64] ;  /* 0x0000002402027981 */ /* 0x000ea4000c1e1b00 */
[----:B--2---:R-:W0:Y:S01]  /*9520*/  F2F.F32.F64 R0, R2 ;  /* 0x0000000200007310 */ /* 0x004e220000301000 */
[----:B------:R-:W0:-:S14]  /*9530*/  DSETP.GEU.AND P0, PT, |R2|, c[0x2][0x0], PT ;  /* 0x008000000200762a */ /* 0x000e1c0003f0e200 */
[----:B0-----:R-:W-:Y:S01]  /*9540*/  @!P0 FMUL R0, R0, 1.175494350822287508e-38 ;  /* 0x0080000000008820 */ /* 0x001fe20000400000 */
[----:B------:R-:W-:Y:S05]  /*9550*/  BRA `(.L_x_5576) ;  /* 0x000008f000007947 */ /* 0x000fea0003800000 */
.L_x_5584:
        /* <DEDUP_REMOVED lines=26> */
.L_x_5587:
        /* <DEDUP_REMOVED lines=13> */
.L_x_5586:
[----:B------:R-:W2:Y:S02]  /*97d0*/  LDG.E.U16 R0, [R2.64] ;  /* 0x0000002402007981 */ /* 0x000ea4000c1e1500 */
[----:B--2---:R-:W-:Y:S01]  /*97e0*/  PRMT R0, RZ, 0x5410, R0 ;  /* 0x00005410ff007816 */ /* 0x004fe20000000000 */
[----:B------:R-:W-:Y:S05]  /*97f0*/  BRA `(.L_x_5576) ;  /* 0x0000065000007947 */ /* 0x000fea0003800000 */
.L_x_5583:
        /* <DEDUP_REMOVED lines=11> */
.L_x_5590:
        /* <DEDUP_REMOVED lines=20> */
.L_x_5592:
[----:B------:R-:W-:Y:S05]  /*99f0*/  BSYNC B0 ;  /* 0x0000000000007941 */ /* 0x000fea0003800000 */
.L_x_5591:
[----:B------:R-:W-:Y:S01]  /*9a00*/  LEA R3, R0, 0x3b800000, 0x17 ;  /* 0x3b80000000037811 */ /* 0x000fe200078eb8ff */
[----:B------:R-:W-:-:S05]  /*9a10*/  IMAD.SHL.U32 R0, R2, 0x100000, RZ ;  /* 0x0010000002007824 */ /* 0x000fca00078e00ff */
[----:B------:R-:W-:Y:S01]  /*9a20*/  LOP3.LUT R0, R3, R0, R4, 0xfe, !PT ;  /* 0x0000000003007212 */ /* 0x000fe200078efe04 */
[----:B------:R-:W-:Y:S05]  /*9a30*/  BRA `(.L_x_5576) ;  /* 0x0000041000007947 */ /* 0x000fea0003800000 */
.L_x_5589:
        /* <DEDUP_REMOVED lines=20> */
.L_x_5594:
[----:B------:R-:W-:Y:S05]  /*9b80*/  BSYNC B0 ;  /* 0x0000000000007941 */ /* 0x000fea0003800000 */
.L_x_5593:
[----:B------:R-:W-:Y:S01]  /*9b90*/  LEA R3, R0, 0x37800000, 0x17 ;  /* 0x3780000000037811 */ /* 0x000fe200078eb8ff */
[----:B------:R-:W-:-:S05]  /*9ba0*/  IMAD.SHL.U32 R0, R2, 0x200000, RZ ;  /* 0x0020000002007824 */ /* 0x000fca00078e00ff */
[----:B------:R-:W-:Y:S01]  /*9bb0*/  LOP3.LUT R0, R3, R0, R4, 0xfe, !PT ;  /* 0x0000000003007212 */ /* 0x000fe200078efe04 */
[----:B------:R-:W-:Y:S05]  /*9bc0*/  BRA `(.L_x_5576) ;  /* 0x0000028000007947 */ /* 0x000fea0003800000 */
.L_x_5588:
        /* <DEDUP_REMOVED lines=14> */
.L_x_5575:
        /* <DEDUP_REMOVED lines=21> */
.L_x_5596:
[----:B------:R-:W2:Y:S02]  /*9e00*/  LDG.E.64 R2, [R2.64] ;  /* 0x0000002402027981 */ /* 0x000ea4000c1e1b00 */
[----:B--2---:R0:W1:Y:S01]  /*9e10*/  I2F.U64 R0, R2 ;  /* 0x0000000200007312 */ /* 0x0040620000301000 */
[----:B------:R-:W-:Y:S05]  /*9e20*/  BRA `(.L_x_5576) ;  /* 0x0000002000007947 */ /* 0x000fea0003800000 */
.L_x_5595:
[----:B------:R-:W2:Y:S02]  /*9e30*/  LDG.E R0, [R2.64] ;  /* 0x0000002402007981 */ /* 0x000ea4000c1e1900 */
[----:B--2---:R-:W0:Y:S02]  /*9e40*/  I2F.U32 R0, R0 ;  /* 0x0000000000007306 */ /* 0x004e240000201000 */
.L_x_5576:
[----:B------:R-:W-:Y:S05]  /*9e50*/  BSYNC B6 ;  /* 0x0000000000067941 */ /* 0x000fea0003800000 */
.L_x_5570:
        /* <DEDUP_REMOVED lines=18> */
.L_x_5600:
[----:B------:R-:W0:Y:S02]  /*9f80*/  F2I.S64.TRUNC R2, R3 ;  /* 0x0000000300027311 */ /* 0x000e24000020d900 */
[----:B0-----:R-:W-:Y:S01]  /*9f90*/  STG.E.U8 [R16.64], R2 ;  /* 0x0000000210007986 */ /* 0x001fe2000c101124 */
[----:B------:R-:W-:Y:S05]  /*9fa0*/  EXIT ;  /* 0x000000000000794d */ /* 0x000fea0003800000 */
.L_x_5599:
        /* <DEDUP_REMOVED lines=9> */
.L_x_5603:
[----:B------:R-:W0:Y:S02]  /*a040*/  F2I.TRUNC.NTZ R3, R3 ;  /* 0x0000000300037305 */ /* 0x000e24000020f100 */
[----:B0-----:R-:W-:Y:S01]  /*a050*/  STG.E [R16.64], R3 ;  /* 0x0000000310007986 */ /* 0x001fe2000c101924 */
[----:B------:R-:W-:Y:S05]  /*a060*/  EXIT ;  /* 0x000000000000794d */ /* 0x000fea0003800000 */
.L_x_5602:
[----:B------:R-:W0:Y:S02]  /*a070*/  F2I.TRUNC.NTZ R3, R3 ;  /* 0x0000000300037305 */ /* 0x000e24000020f100 */
[----:B0-----:R-:W-:Y:S01]  /*a080*/  STG.E.U16 [R16.64], R3 ;  /* 0x0000000310007986 */ /* 0x001fe2000c101524 */
[----:B------:R-:W-:Y:S05]  /*a090*/  EXIT ;  /* 0x000000000000794d */ /* 0x000fea0003800000 */
.L_x_5598:
        /* <DEDUP_REMOVED lines=8> */
.L_x_5605:
[----:B------:R-:W-:-:S05]  /*a120*/  F2FP.PACK_AB R2, RZ, R2 ;  /* 0x00000002ff02723e */ /* 0x000fca00000000ff */
[----:B------:R-:W-:Y:S01]  /*a130*/  STG.E.U16 [R16.64], R2 ;  /* 0x0000000210007986 */ /* 0x000fe2000c101524 */
[----:B------:R-:W-:Y:S05]  /*a140*/  EXIT ;  /* 0x000000000000794d */ /* 0x000fea0003800000 */
.L_x_5604:
        /* <DEDUP_REMOVED lines=9> */
.L_x_5607:
[----:B------:R-:W-:-:S04]  /*a1e0*/  F2FP.PACK_AB R3, RZ, R2 ;  /* 0x00000002ff03723e */ /* 0x000fc800000000ff */
[----:B------:R-:W-:-:S05]  /*a1f0*/  PRMT R3, R3, 0x5410, RZ ;  /* 0x0000541003037816 */ /* 0x000fca00000000ff */
[----:B------:R-:W-:Y:S01]  /*a200*/  STG.E [R16.64], R3 ;  /* 0x0000000310007986 */ /* 0x000fe2000c101924 */
[----:B------:R-:W-:Y:S05]  /*a210*/  EXIT ;  /* 0x000000000000794d */ /* 0x000fea0003800000 */
.L_x_5606:
[----:B------:R-:W-:-:S06]  /*a220*/  FMUL.FTZ R2, R2, 1 ;  /* 0x3f80000002027820 */ /* 0x000fcc0000410000 */
[----:B------:R-:W0:Y:S02]  /*a230*/  F2F.F64.F32 R2, R2 ;  /* 0x0000000200027310 */ /* 0x000e240000201800 */
[----:B0-----:R-:W-:Y:S01]  /*a240*/  STG.E.64 [R16.64], R2 ;  /* 0x0000000210007986 */ /* 0x001fe2000c101b24 */
[----:B------:R-:W-:Y:S05]  /*a250*/  EXIT ;  /* 0x000000000000794d */ /* 0x000fea0003800000 */
.L_x_5597:
        /* <DEDUP_REMOVED lines=12> */
.L_x_5610:
[----:B------:R-:W-:Y:S01]  /*a320*/  FMUL.FTZ R4, R2, 1 ;  /* 0x3f80000002047820 */ /* 0x000fe20000410000 */
[----:B------:R-:W-:-:S05]  /*a330*/  CS2R R6, SRZ ;  /* 0x0000000000067805 */ /* 0x000fca000001ff00 */
[----:B------:R-:W0:Y:S02]  /*a340*/  F2F.F64.F32 R4, R4 ;  /* 0x0000000400047310 */ /* 0x000e240000201800 */
[----:B0-----:R-:W-:Y:S01]  /*a350*/  STG.E.128 [R16.64], R4 ;  /* 0x0000000410007986 */ /* 0x001fe2000c101d24 */
[----:B------:R-:W-:Y:S05]  /*a360*/  EXIT ;  /* 0x000000000000794d */ /* 0x000fea0003800000 */
.L_x_5609:
        /* <DEDUP_REMOVED lines=20> */
.L_x_5614:
[----:B------:R-:W-:Y:S05]  /*a4b0*/  BSYNC B0 ;  /* 0x0000000000007941 */ /* 0x000fea0003800000 */
.L_x_5613:
[----:B------:R-:W-:-:S05]  /*a4c0*/  LOP3.LUT R5, R0, R5, RZ, 0xfc, !PT ;  /* 0x0000000500057212 */ /* 0x000fca00078efcff */
[----:B------:R-:W-:Y:S01]  /*a4d0*/  STG.E.U8 [R16.64], R5 ;  /* 0x0000000510007986 */ /* 0x000fe2000c101124 */
[----:B------:R-:W-:Y:S05]  /*a4e0*/  EXIT ;  /* 0x000000000000794d */ /* 0x000fea0003800000 */
.L_x_5612:
        /* <DEDUP_REMOVED lines=12> */
.L_x_5616:
[----:B------:R-:W-:Y:S01]  /*a5b0*/  IMAD.MOV.U32 R0, RZ, RZ, 0x7f ;  /* 0x0000007fff007424 */ /* 0x000fe200078e00ff */
[----:B------:R-:W-:-:S04]  /*a5c0*/  ISETP.GT.U32.AND P0, PT, R4, 0x7f800000, PT ;  /* 0x7f8000000400780c */ /* 0x000fc80003f04070 */
[----:B------:R-:W-:-:S04]  /*a5d0*/  SEL R0, R0, 0x7c, P0 ;  /* 0x0000007c00007807 */ /* 0x000fc80000000000 */
.L_x_5617:
[----:B------:R-:W-:Y:S05]  /*a5e0*/  BSYNC B0 ;  /* 0x0000000000007941 */ /* 0x000fea0003800000 */
.L_x_5615:
[----:B------:R-:W-:-:S04]  /*a5f0*/  LOP3.LUT R2, R2, 0x80000000, RZ, 0xc0, !PT ;  /* 0x8000000002027812 */ /* 0x000fc800078ec0ff */
[----:B------:R-:W-:-:S04]  /*a600*/  SHF.R.U32.HI R3, RZ, 0x18, R2 ;  /* 0x00000018ff037819 */ /* 0x000fc80000011602 */
[----:B------:R-:W-:-:S05]  /*a610*/  LOP3.LUT R3, R0, R3, RZ, 0xfc, !PT ;  /* 0x0000000300037212 */ /* 0x000fca00078efcff */
[----:B------:R-:W-:Y:S01]  /*a620*/  STG.E.U8 [R16.64], R3 ;  /* 0x0000000310007986 */ /* 0x000fe2000c101124 */
[----:B------:R-:W-:Y:S05]  /*a630*/  EXIT ;  /* 0x000000000000794d */ /* 0x000fea0003800000 */
.L_x_5611:
[----:B------:R-:W-:-:S05]  /*a640*/  F2FP.BF16.PACK_AB R2, RZ, R2 ;  /* 0x00000002ff02723e */ /* 0x000fca00000010ff */
[----:B------:R-:W-:Y:S01]  /*a650*/  STG.E.U16 [R16.64], R2 ;  /* 0x0000000210007986 */ /* 0x000fe2000c101524 */
[----:B------:R-:W-:Y:S05]  /*a660*/  EXIT ;  /* 0x000000000000794d */ /* 0x000fea0003800000 */
.L_x_5608:
        /* <DEDUP_REMOVED lines=11> */
.L_x_5620:
        /* <DEDUP_REMOVED lines=16> */
.L_x_5623:
[----:B------:R-:W-:-:S04]  /*a820*/  LOP3.LUT R2, R2, 0x80000000, RZ, 0xc0, !PT ;  /* 0x8000000002027812 */ /* 0x000fc800078ec0ff */
[----:B------:R-:W-:-:S04]  /*a830*/  SHF.R.U32.HI R3, RZ, 0x18, R2 ;  /* 0x00000018ff037819 */ /* 0x000fc80000011602 */
[----:B------:R-:W-:-:S04]  /*a840*/  LOP3.LUT R0, R0, R3, RZ, 0xfc, !PT ;  /* 0x0000000300007212 */ /* 0x000fc800078efcff */
[----:B------:R-:W-:Y:S02]  /*a850*/  PRMT R8, R0, 0x7610, R8 ;  /* 0x0000761000087816 */ /* 0x000fe40000000008 */
.L_x_5622:
[----:B------:R-:W-:Y:S05]  /*a860*/  BSYNC B0 ;  /* 0x0000000000007941 */ /* 0x000fea0003800000 */
.L_x_5621:
[----:B------:R-:W-:Y:S01]  /*a870*/  STG.E.U8 [R16.64], R8 ;  /* 0x0000000810007986 */ /* 0x000fe2000c101124 */
[----:B------:R-:W-:Y:S05]  /*a880*/  EXIT ;  /* 0x000000000000794d */ /* 0x000fea0003800000 */
.L_x_5619:
        /* <DEDUP_REMOVED lines=16> */
.L_x_5626:
[----:B------:R-:W-:-:S04]  /*a990*/  LOP3.LUT R2, R2, 0x80000000, RZ, 0xc0, !PT ;  /* 0x8000000002027812 */ /* 0x000fc800078ec0ff */
[----:B------:R-:W-:-:S04]  /*a9a0*/  SHF.R.U32.HI R3, RZ, 0x18, R2 ;  /* 0x00000018ff037819 */ /* 0x000fc80000011602 */
[----:B------:R-:W-:-:S04]  /*a9b0*/  LOP3.LUT R0, R0, R3, RZ, 0xfc, !PT ;  /* 0x0000000300007212 */ /* 0x000fc800078efcff */
[----:B------:R-:W-:Y:S02]  /*a9c0*/  PRMT R8, R0, 0x7610, R8 ;  /* 0x0000761000087816 */ /* 0x000fe40000000008 */
.L_x_5625:
[----:B------:R-:W-:Y:S05]  /*a9d0*/  BSYNC B0 ;  /* 0x0000000000007941 */ /* 0x000fea0003800000 */
.L_x_5624:
[----:B------:R-:W-:Y:S01]  /*a9e0*/  STG.E.U8 [R16.64], R8 ;  /* 0x0000000810007986 */ /* 0x000fe2000c101124 */
[----:B------:R-:W-:Y:S05]  /*a9f0*/  EXIT ;  /* 0x000000000000794d */ /* 0x000fea0003800000 */
.L_x_5618:
        /* <DEDUP_REMOVED lines=21> */
.L_x_5601:
        /* <DEDUP_REMOVED lines=20> */
.L_x_5628:
[----:B------:R-:W0:Y:S02]  /*ac90*/  F2I.U64.TRUNC R2, R3 ;  /* 0x0000000300027311 */ /* 0x000e24000020d800 */
[----:B0-----:R-:W-:Y:S01]  /*aca0*/  STG.E.64 [R16.64], R2 ;  /* 0x0000000210007986 */ /* 0x001fe2000c101b24 */
[----:B------:R-:W-:Y:S05]  /*acb0*/  EXIT ;  /* 0x000000000000794d */ /* 0x000fea0003800000 */
.L_x_5627:
[----:B------:R-:W0:Y:S02]  /*acc0*/  F2I.U32.TRUNC.NTZ R3, R3 ;  /* 0x0000000300037305 */ /* 0x000e24000020f000 */
[----:B0-----:R-:W-:Y:S01]  /*acd0*/  STG.E [R16.64], R3 ;  /* 0x0000000310007986 */ /* 0x001fe2000c101924 */
[----:B------:R-:W-:Y:S05]  /*ace0*/  EXIT ;  /* 0x000000000000794d */ /* 0x000fea0003800000 */
.L_x_5629:
        /* <DEDUP_REMOVED lines=9> */
.L_x_21491:


//--------------------- .text._ZN2at6native27unrolled_elementwise_kernelINS0_13AUnaryFunctorIfffZZZNS0_15binary_internal21div_trunc_kernel_cudaERNS_18TensorIteratorBaseEENKUlvE1_clEvENKUlvE0_clEvEUlffE_EESt5arrayIPcLm2EELi4E23TrivialOffsetCalculatorILi1EjESE_NS0_6memory12LoadWithCastILi1EEENSF_13StoreWithCastILi1EEEEEviT_T0_T2_T3_T4_T5_ --------------------------
	.section	.text._ZN2at6native27unrolled_elementwise_kernelINS0_13AUnaryFunctorIfffZZZNS0_15binary_internal21div_trunc_kernel_cudaERNS_18TensorIteratorBaseEENKUlvE1_clEvENKUlvE0_clEvEUlffE_EESt5arrayIPcLm2EELi4E23TrivialOffsetCalculatorILi1EjESE_NS0_6memory12LoadWithCastILi1EEENSF_13StoreWithCastILi1EEEEEviT_T0_T2_T3_T4_T5_,"ax",@progbits
	.sectioninfo	@"SHI_REGISTERS=32"
	.align	128
        .global         _ZN2at6native27unrolled_elementwise_kernelINS0_13AUnaryFunctorIfffZZZNS0_15binary_internal21div_trunc_kernel_cudaERNS_18TensorIteratorBaseEENKUlvE1_clEvENKUlvE0_clEvEUlffE_EESt5arrayIPcLm2EELi4E23TrivialOffsetCalculatorILi1EjESE_NS0_6memory12LoadWithCastILi1EEENSF_13StoreWithCastILi1EEEEEviT_T0_T2_T3_T4_T5_
        .type           _ZN2at6native27unrolled_elementwise_kernelINS0_13AUnaryFunctorIfffZZZNS0_15binary_internal21div_trunc_kernel_cudaERNS_18TensorIteratorBaseEENKUlvE1_clEvENKUlvE0_clEvEUlffE_EESt5arrayIPcLm2EELi4E23TrivialOffsetCalculatorILi1EjESE_NS0_6memory12LoadWithCastILi1EEENSF_13StoreWithCastILi1EEEEEviT_T0_T2_T3_T4_T5_,@function
        .size           _ZN2at6native27unrolled_elementwise_kernelINS0_13AUnaryFunctorIfffZZZNS0_15binary_internal21div_trunc_kernel_cudaERNS_18TensorIteratorBaseEENKUlvE1_clEvENKUlvE0_clEvEUlffE_EESt5arrayIPcLm2EELi4E23TrivialOffsetCalculatorILi1EjESE_NS0_6memory12LoadWithCastILi1EEENSF_13StoreWithCastILi1EEEEEviT_T0_T2_T3_T4_T5_,(.L_x_21492 - _ZN2at6native27unrolled_elementwise_kernelINS0_13AUnaryFunctorIfffZZZNS0_15binary_internal21div_trunc_kernel_cudaERNS_18TensorIteratorBaseEENKUlvE1_clEvENKUlvE0_clEvEUlffE_EESt5arrayIPcLm2EELi4E23TrivialOffsetCalculatorILi1EjESE_NS0_6memory12LoadWithCastILi1EEENSF_13StoreWithCastILi1EEEEEviT_T0_T2_T3_T4_T5_)
        .other          _ZN2at6native27unrolled_elementwise_kernelINS0_13AUnaryFunctorIfffZZZNS0_15binary_internal21div_trunc_kernel_cudaERNS_18TensorIteratorBaseEENKUlvE1_clEvENKUlvE0_clEvEUlffE_EESt5arrayIPcLm2EELi4E23TrivialOffsetCalculatorILi1EjESE_NS0_6memory12LoadWithCastILi1EEENSF_13StoreWithCastILi1EEEEEviT_T0_T2_T3_T4_T5_,@"STO_CUDA_ENTRY STV_DEFAULT"
_ZN2at6native27unrolled_elementwise_kernelINS0_13AUnaryFunctorIfffZZZNS0_15binary_internal21div_trunc_kernel_cudaERNS_18TensorIteratorBaseEENKUlvE1_clEvENKUlvE0_clEvEUlffE_EESt5arrayIPcLm2EELi4E23TrivialOffsetCalculatorILi1EjESE_NS0_6memory12LoadWithCastILi1EEENSF_13StoreWithCastILi1EEEEEviT_T0_T2_T3_T4_T5_:
.text._ZN2at6native27unrolled_elementwise_kernelINS0_13AUnaryFunctorIfffZZZNS0_15binary_internal21div_trunc_kernel_cudaERNS_18TensorIteratorBaseEENKUlvE1_clEvENKUlvE0_clEvEUlffE_EESt5arrayIPcLm2EELi4E23TrivialOffsetCalculatorILi1EjESE_NS0_6memory12LoadWithCastILi1EEENSF_13StoreWithCastILi1EEEEEviT_T0_T2_T3_T4_T5_:
        /* <DEDUP_REMOVED lines=31> */
.L_x_5636:
[----:B------:R-:W2:Y:S02]  /*01f0*/  LDG.E.U8 R4, [R4.64] ;  /* 0x0000002404047981 */ /* 0x000ea4000c1e1100 */
[----:B--2---:R0:W1:Y:S01]  /*0200*/  I2F.U16 R27, R4 ;  /* 0x00000004001b7306 */ /* 0x0040620000101000 */
[----:B------:R-:W-:Y:S05]  /*0210*/  BRA `(.L_x_5638) ;  /* 0x00000cb000007947 */ /* 0x000fea0003800000 */
.L_x_5635:
        /* <DEDUP_REMOVED lines=9> */
.L_x_5640:
[----:B------:R-:W2:Y:S02]  /*02b0*/  LDG.E R4, [R4.64] ;  /* 0x0000002404047981 */ /* 0x000ea4000c1e1900 */
[----:B--2---:R0:W1:Y:S01]  /*02c0*/  I2F R27, R4 ;  /* 0x00000004001b7306 */ /* 0x0040620000201400 */
[----:B------:R-:W-:Y:S05]  /*02d0*/  BRA `(.L_x_5638) ;  /* 0x00000bf000007947 */ /* 0x000fea0003800000 */
.L_x_5639:
[----:B------:R-:W2:Y:S02]  /*02e0*/  LDG.E.U16 R4, [R4.64] ;  /* 0x0000002404047981 */ /* 0x000ea4000c1e1500 */
[----:B--2---:R0:W1:Y:S01]  /*02f0*/  I2F.S16 R27, R4 ;  /* 0x00000004001b7306 */ /* 0x0040620000101400 */
[----:B------:R-:W-:Y:S05]  /*0300*/  BRA `(.L_x_5638) ;  /* 0x00000bc000007947 */ /* 0x000fea0003800000 */
.L_x_5634:
        /* <DEDUP_REMOVED lines=8> */
.L_x_5642:
[----:B------:R-:W2:Y:S02]  /*0390*/  LDG.E.U16 R4, [R4.64] ;  /* 0x0000002404047981 */ /* 0x000ea4000c1e1500 */
[----:B--2---:R-:W-:Y:S01]  /*03a0*/  HADD2.F32 R27, -RZ, R4.H0_H0 ;  /* 0x20000004ff1b7230 */ /* 0x004fe20000004100 */
[----:B------:R-:W-:Y:S05]  /*03b0*/  BRA `(.L_x_5638) ;  /* 0x00000b1000007947 */ /* 0x000fea0003800000 */
.L_x_5641:
        /* <DEDUP_REMOVED lines=8> */
.L_x_5644:
[----:B------:R-:W2:Y:S02]  /*0440*/  LDG.E.U16 R4, [R4.64] ;  /* 0x0000002404047981 */ /* 0x000ea4000c1e1500 */
[----:B--2---:R-:W-:Y:S01]  /*0450*/  HADD2.F32 R27, -RZ, R4.H0_H0 ;  /* 0x20000004ff1b7230 */ /* 0x004fe20000004100 */
[----:B------:R-:W-:Y:S05]  /*0460*/  BRA `(.L_x_5638) ;  /* 0x00000a6000007947 */ /* 0x000fea0003800000 */
.L_x_5643:
[----:B------:R-:W2:Y:S02]  /*0470*/  LDG.E.64 R4, [R4.64] ;  /* 0x0000002404047981 */ /* 0x000ea4000c1e1b00 */
[----:B--2---:R-:W0:Y:S01]  /*0480*/  F2F.F32.F64 R27, R4 ;  /* 0x00000004001b7310 */ /* 0x004e220000301000 */
[----:B------:R-:W0:-:S14]  /*0490*/  DSETP.GEU.AND P0, PT, |R4|, c[0x2][0x0], PT ;  /* 0x008000000400762a */ /* 0x000e1c0003f0e200 */
[----:B0-----:R-:W-:Y:S01]  /*04a0*/  @!P0 FMUL R27, R27, 1.175494350822287508e-38 ;  /* 0x008000001b1b8820 */ /* 0x001fe20000400000 */
[----:B------:R-:W-:Y:S05]  /*04b0*/  BRA `(.L_x_5638) ;  /* 0x00000a1000007947 */ /* 0x000fea0003800000 */
.L_x_5633:
        /* <DEDUP_REMOVED lines=12> */
.L_x_5647:
[----:B------:R-:W2:Y:S02]  /*0580*/  LDG.E.64 R4, [R4.64] ;  /* 0x0000002404047981 */ /* 0x000ea4000c1e1b00 */
[----:B--2---:R-:W0:Y:S01]  /*0590*/  F2F.F32.F64 R27, R4 ;  /* 0x00000004001b7310 */ /* 0x004e220000301000 */
[----:B------:R-:W0:-:S14]  /*05a0*/  DSETP.GEU.AND P0, PT, |R4|, c[0x2][0x0], PT ;  /* 0x008000000400762a */ /* 0x000e1c0003f0e200 */
[----:B0-----:R-:W-:Y:S01]  /*05b0*/  @!P0 FMUL R27, R27, 1.175494350822287508e-38 ;  /* 0x008000001b1b8820 */ /* 0x001fe20000400000 */
[----:B------:R-:W-:Y:S05]  /*05c0*/  BRA `(.L_x_5638) ;  /* 0x0000090000007947 */ /* 0x000fea0003800000 */
.L_x_5646:
        /* <DEDUP_REMOVED lines=26> */
.L_x_5649:
        /* <DEDUP_REMOVED lines=14> */
.L_x_5648:
[----:B------:R-:W2:Y:S02]  /*0850*/  LDG.E.U16 R4, [R4.64] ;  /* 0x0000002404047981 */ /* 0x000ea4000c1e1500 */
[----:B--2---:R-:W-:Y:S01]  /*0860*/  PRMT R27, RZ, 0x5410, R4 ;  /* 0x00005410ff1b7816 */ /* 0x004fe20000000004 */
[----:B------:R-:W-:Y:S05]  /*0870*/  BRA `(.L_x_5638) ;  /* 0x0000065000007947 */ /* 0x000fea0003800000 */
.L_x_5645:
        /* <DEDUP_REMOVED lines=11> */
.L_x_5652:
        /* <DEDUP_REMOVED lines=20> */
.L_x_5654:
[----:B------:R-:W-:Y:S05]  /*0a70*/  BSYNC B0 ;  /* 0x0000000000007941 */ /* 0x000fea0003800000 */
.L_x_5653:
[----:B------:R-:W-:Y:S01]  /*0a80*/  IMAD.SHL.U32 R3, R3, 0x100000, RZ ;  /* 0x0010000003037824 */ /* 0x000fe200078e00ff */
[----:B------:R-:W-:-:S04]  /*0a90*/  LEA R0, R0, 0x3b800000, 0x17 ;  /* 0x3b80000000007811 */ /* 0x000fc800078eb8ff */
[----:B------:R-:W-:Y:S01]  /*0aa0*/  LOP3.LUT R27, R0, R3, R27, 0xfe, !PT ;  /* 0x00000003001b7212 */ /* 0x000fe200078efe1b */
[----:B------:R-:W-:Y:S05]  /*0ab0*/  BRA `(.L_x_5638) ;  /* 0x0000041000007947 */ /* 0x000fea0003800000 */
.L_x_5651:
        /* <DEDUP_REMOVED lines=20> */
.L_x_5656:
[----:B------:R-:W-:Y:S05]  /*0c00*/  BSYNC B0 ;  /* 0x0000000000007941 */ /* 0x000fea0003800000 */
.L_x_5655:
[----:B------:R-:W-:Y:S01]  /*0c10*/  IMAD.SHL.U32 R3, R3, 0x200000, RZ ;  /* 0x0020000003037824 */ /* 0x000fe200078e00ff */
[----:B------:R-:W-:-:S04]  /*0c20*/  LEA R0, R0, 0x37800000, 0x17 ;  /* 0x3780000000007811 */ /* 0x000fc800078eb8ff */
[----:B------:R-:W-:Y:S01]  /*0c30*/  LOP3.LUT R27, R0, R3, R27, 0xfe, !PT ;  /* 0x00000003001b7212 */ /* 0x000fe200078efe1b */
[----:B------:R-:W-:Y:S05]  /*0c40*/  BRA `(.L_x_5638) ;  /* 0x0000028000007947 */ /* 0x000fea0003800000 */
.L_x_5650:
        /* <DEDUP_REMOVED lines=14> */
.L_x_5637:
        /* <DEDUP_REMOVED lines=21> */
.L_x_5658:
[----:B------:R-:W2:Y:S02]  /*0e80*/  LDG.E.64 R4, [R4.64] ;  /* 0x0000002404047981 */ /* 0x000ea4000c1e1b00 */
[----:B--2---:R0:W1:Y:S01]  /*0e90*/  I2F.U64 R27, R4 ;  /* 0x00000004001b7312 */ /* 0x0040620000301000 */
[----:B------:R-:W-:Y:S05]  /*0ea0*/  BRA `(.L_x_5638) ;  /* 0x0000002000007947 */ /* 0x000fea0003800000 */
.L_x_5657:
[----:B------:R-:W2:Y:S02]  /*0eb0*/  LDG.E R4, [R4.64] ;  /* 0x0000002404047981 */ /* 0x000ea4000c1e1900 */
[----:B--2---:R0:W1:Y:S02]  /*0ec0*/  I2F.U32 R27, R4 ;  /* 0x00000004001b7306 */ /* 0x0040640000201000 */
.L_x_5638:
[----:B------:R-:W-:Y:S05]  /*0ed0*/  BSYNC B6 ;  /* 0x0000000000067941 */ /* 0x000fea0003800000 */
.L_x_5632:
[----:B------:R-:W2:Y:S02]  /*0ee0*/  S2R R23, SR_TID.X ;  /* 0x0000000000177919 */ /* 0x000ea40000002100 */
[----:B--2---:R-:W-:Y:S02]  /*0ef0*/  IADD3 R23, R23, 0x80, RZ ;  /* 0x0000008017177810 */ /* 0x004fe40007ffe0ff */
.L_x_5631:
[----:B-1----:R-:W-:Y:S05]  /*0f00*/  BSYNC B7 ;  /* 0x0000000000077941 */ /* 0x002fea0003800000 */
.L_x_5630:
        /* <DEDUP_REMOVED lines=23> */
.L_x_5665:
[----:B------:R-:W2:Y:S02]  /*1080*/  LDG.E.U8 R4, [R4.64] ;  /* 0x0000002404047981 */ /* 0x000ea4000c1e1100 */
[----:B--2---:R0:W1:Y:S01]  /*1090*/  I2F.U16 R29, R4 ;  /* 0x00000004001d7306 */ /* 0x0040620000101000 */
[----:B------:R-:W-:Y:S05]  /*10a0*/  BRA `(.L_x_5667) ;  /* 0x00000ca000007947 */ /* 0x000fea0003800000 */
.L_x_5664:
        /* <DEDUP_REMOVED lines=9> */
.L_x_5669:
[----:B------:R-:W2:Y:S02]  /*1140*/  LDG.E R4, [R4.64] ;  /* 0x0000002404047981 */ /* 0x000ea4000c1e1900 */
[----:B--2---:R0:W1:Y:S01]  /*1150*/  I2F R29, R4 ;  /* 0x00000004001d7306 */ /* 0x0040620000201400 */
[----:B------:R-:W-:Y:S05]  /*1160*/  BRA `(.L_x_5667) ;  /* 0x00000be000007947 */ /* 0x000fea0003800000 */
.L_x_5668:
[----:B------:R-:W2:Y:S02]  /*1170*/  LDG.E.U16 R4, [R4.64] ;  /* 0x0000002404047981 */ /* 0x000ea4000c1e1500 */
[----:B--2---:R0:W1:Y:S01]  /*1180*/  I2F.S16 R29, R4 ;  /* 0x00000004001d7306 */ /* 0x0040620000101400 */
[----:B------:R-:W-:Y:S05]  /*1190*/  BRA `(.L_x_5667) ;  /* 0x00000bb000007947 */ /* 0x000fea0003800000 */
.L_x_5663:
        /* <DEDUP_REMOVED lines=8> */
.L_x_5671:
[----:B------:R-:W2:Y:S02]  /*1220*/  LDG.E.U16 R4, [R4.64] ;  /* 0x0000002404047981 */ /* 0x000ea4000c1e1500 */
[----:B--2---:R-:W-:Y:S01]  /*1230*/  HADD2.F32 R29, -RZ, R4.H0_H0 ;  /* 0x20000004ff1d7230 */ /* 0x004fe20000004100 */
[----:B------:R-:W-:Y:S05]  /*1240*/  BRA `(.L_x_5667) ;  /* 0x00000b0000007947 */ /* 0x000fea0003800000 */
.L_x_5670:
        /* <DEDUP_REMOVED lines=8> */
.L_x_5673:
[----:B------:R-:W2:Y:S02]  /*12d0*/  LDG.E.U16 R4, [R4.64] ;  /* 0x0000002404047981 */ /* 0x000ea4000c1e1500 */
[----:B--2---:R-:W-:Y:S01]  /*12e0*/  HADD2.F32 R29, -RZ, R4.H0_H0 ;  /* 0x20000004ff1d7230 */ /* 0x004fe20000004100 */
[----:B------:R-:W-:Y:S05]  /*12f0*/  BRA `(.L_x_5667) ;  /* 0x00000a5000007947 */ /* 0x000fea0003800000 */
.L_x_5672:
[----:B------:R-:W2:Y:S02]  /*1300*/  LDG.E.64 R4, [R4.64] ;  /* 0x0000002404047981 */ /* 0x000ea4000c1e1b00 */
[----:B--2---:R-:W0:Y:S01]  /*1310*/  F2F.F32.F64 R29, R4 ;  /* 0x00000004001d7310 */ /* 0x004e220000301000 */
[----:B------:R-:W0:-:S14]  /*1320*/  DSETP.GEU.AND P0, PT, |R4|, c[0x2][0x0], PT ;  /* 0x008000000400762a */ /* 0x000e1c0003f0e200 */
[----:B0-----:R-:W-:Y:S01]  /*1330*/  @!P0 FMUL R29, R29, 1.175494350822287508e-38 ;  /* 0x008000001d1d8820 */ /* 0x001fe20000400000 */
[----:B------:R-:W-:Y:S05]  /*1340*/  BRA `(.L_x_5667) ;  /* 0x00000a0000007947 */ /* 0x000fea0003800000 */
.L_x_5662:
        /* <DEDUP_REMOVED lines=12> */
.L_x_5676:
[----:B------:R-:W2:Y:S02]  /*1410*/  LDG.E.64 R4, [R4.64] ;  /* 0x0000002404047981 */ /* 0x000ea4000c1e1b00 */
[----:B--2---:R-:W0:Y:S01]  /*1420*/  F2F.F32.F64 R29, R4 ;  /* 0x00000004001d7310 */ /* 0x004e220000301000 */
[----:B------:R-:W0:-:S14]  /*1430*/  DSETP.GEU.AND P0, PT, |R4|, c[0x2][0x0], PT ;  /* 0x008000000400762a */ /* 0x000e1c0003f0e200 */
[----:B0-----:R-:W-:Y:S01]  /*1440*/  @!P0 FMUL R29, R29, 1.175494350822287508e-38 ;  /* 0x008000001d1d8820 */ /* 0x001fe20000400000 */
[----:B------:R-:W-:Y:S05]  /*1450*/  BRA `(.L_x_5667) ;  /* 0x000008f000007947 */ /* 0x000fea0003800000 */
.L_x_5675:
        /* <DEDUP_REMOVED lines=26> */
.L_x_5678:
        /* <DEDUP_REMOVED lines=13> */
.L_x_5677:
[----:B------:R-:W2:Y:S02]  /*16d0*/  LDG.E.U16 R4, [R4.64] ;  /* 0x0000002404047981 */ /* 0x000ea4000c1e1500 */
[----:B--2---:R-:W-:Y:S01]  /*16e0*/  PRMT R29, RZ, 0x5410, R4 ;  /* 0x00005410ff1d7816 */ /* 0x004fe20000000004 */
[----:B------:R-:W-:Y:S05]  /*16f0*/  BRA `(.L_x_5667) ;  /* 0x0000065000007947 */ /* 0x000fea0003800000 */
.L_x_5674:
        /* <DEDUP_REMOVED lines=11> */
.L_x_5681:
        /* <DEDUP_REMOVED lines=20> */
.L_x_5683:
[----:B------:R-:W-:Y:S05]  /*18f0*/  BSYNC B0 ;  /* 0x0000000000007941 */ /* 0x000fea0003800000 */
.L_x_5682:
[----:B------:R-:W-:Y:S01]  /*1900*/  IMAD.SHL.U32 R3, R3, 0x100000, RZ ;  /* 0x0010000003037824 */ /* 0x000fe200078e00ff */
[----:B------:R-:W-:-:S04]  /*1910*/  LEA R0, R0, 0x3b800000, 0x17 ;  /* 0x3b80000000007811 */ /* 0x000fc800078eb8ff */
[----:B------:R-:W-:Y:S01]  /*1920*/  LOP3.LUT R29, R0, R3, R29, 0xfe, !PT ;  /* 0x00000003001d7212 */ /* 0x000fe200078efe1d */
[----:B------:R-:W-:Y:S05]  /*1930*/  BRA `(.L_x_5667) ;  /* 0x0000041000007947 */ /* 0x000fea0003800000 */
.L_x_5680:
        /* <DEDUP_REMOVED lines=20> */
.L_x_5685:
[----:B------:R-:W-:Y:S05]  /*1a80*/  BSYNC B0 ;  /* 0x0000000000007941 */ /* 0x000fea0003800000 */
.L_x_5684:
[----:B------:R-:W-:Y:S01]  /*1a90*/  IMAD.SHL.U32 R3, R3, 0x200000, RZ ;  /* 0x0020000003037824 */ /* 0x000fe200078e00ff */
[----:B------:R-:W-:-:S04]  /*1aa0*/  LEA R0, R0, 0x37800000, 0x17 ;  /* 0x3780000000007811 */ /* 0x000fc800078eb8ff */
[----:B------:R-:W-:Y:S01]  /*1ab0*/  LOP3.LUT R29, R0, R3, R29, 0xfe, !PT ;  /* 0x00000003001d7212 */ /* 0x000fe200078efe1d */
[----:B------:R-:W-:Y:S05]  /*1ac0*/  BRA `(.L_x_5667) ;  /* 0x0000028000007947 */ /* 0x000fea0003800000 */
.L_x_5679:
        /* <DEDUP_REMOVED lines=14> */
.L_x_5666:
        /* <DEDUP_REMOVED lines=21> */
.L_x_5687:
[----:B------:R-:W2:Y:S02]  /*1d00*/  LDG.E.64 R4, [R4.64] ;  /* 0x0000002404047981 */ /* 0x000ea4000c1e1b00 */
[----:B--2---:R0:W1:Y:S01]  /*1d10*/  I2F.U64 R29, R4 ;  /* 0x00000004001d7312 */ /* 0x0040620000301000 */
[----:B------:R-:W-:Y:S05]  /*1d20*/  BRA `(.L_x_5667) ;  /* 0x0000002000007947 */ /* 0x000fea0003800000 */
.L_x_5686:
[----:B------:R-:W2:Y:S02]  /*1d30*/  LDG.E R4, [R4.64] ;  /* 0x0000002404047981 */ /* 0x000ea4000c1e1900 */
[----:B--2---:R0:W1:Y:S02]  /*1d40*/  I2F.U32 R29, R4 ;  /* 0x00000004001d7306 */ /* 0x0040640000201000 */
.L_x_5667:
[----:B------:R-:W-:Y:S05]  /*1d50*/  BSYNC B6 ;  /* 0x0000000000067941 */ /* 0x000fea0003800000 */
.L_x_5661:
[----:B------:R-:W-:Y:S02]  /*1d60*/  IADD3 R23, R23, 0x80, RZ ;  /* 0x0000008017177810 */ /* 0x000fe40007ffe0ff */
.L_x_5660:
[----:B------:R-:W-:Y:S05]  /*1d70*/  BSYNC B7 ;  /* 0x0000000000077941 */ /* 0x000fea0003800000 */
.L_x_5659:
        /* <DEDUP_REMOVED lines=25> */
.L_x_5694:
[----:B------:R-:W2:Y:S02]  /*1f10*/  LDG.E.U8 R4, [R4.64] ;  /* 0x0000002404047981 */ /* 0x000ea4000c1e1100 */
[----:B--2---:R0:W2:Y:S01]  /*1f20*/  I2F.U16 R16, R4 ;  /* 0x0000000400107306 */ /* 0x0040a20000101000 */
[----:B------:R-:W-:Y:S05]  /*1f30*/  BRA `(.L_x_5696) ;  /* 0x00000ca000007947 */ /* 0x000fea0003800000 */
.L_x_5693:
        /* <DEDUP_REMOVED lines=9> */
.L_x_5698:
[----:B------:R-:W2:Y:S02]  /*1fd0*/  LDG.E R4, [R4.64] ;  /* 0x0000002404047981 */ /* 0x000ea4000c1e1900 */
[----:B--2---:R0:W2:Y:S01]  /*1fe0*/  I2F R16, R4 ;  /* 0x0000000400107306 */ /* 0x0040a20000201400 */
[----:B------:R-:W-:Y:S05]  /*1ff0*/  BRA `(.L_x_5696) ;  /* 0x00000be000007947 */ /* 0x000fea0003800000 */
.L_x_5697:
[----:B------:R-:W2:Y:S02]  /*2000*/  LDG.E.U16 R4, [R4.64] ;  /* 0x0000002404047981 */ /* 0x000ea4000c1e1500 */
[----:B--2---:R0:W2:Y:S01]  /*2010*/  I2F.S16 R16, R4 ;  /* 0x0000000400107306 */ /* 0x0040a20000101400 */
[----:B------:R-:W-:Y:S05]  /*2020*/  BRA `(.L_x_5696) ;  /* 0x00000bb000007947 */ /* 0x000fea0003800000 */
.L_x_5692:
        /* <DEDUP_REMOVED lines=8> */
.L_x_5700:
[----:B------:R-:W2:Y:S02]  /*20b0*/  LDG.E.U16 R4, [R4.64] ;  /* 0x0000002404047981 */ /* 0x000ea4000c1e1500 */
[----:B--2---:R-:W-:Y:S01]  /*20c0*/  HADD2.F32 R16, -RZ, R4.H0_H0 ;  /* 0x20000004ff107230 */ /* 0x004fe20000004100 */
[----:B------:R-:W-:Y:S05]  /*20d0*/  BRA `(.L_x_5696) ;  /* 0x00000b0000007947 */ /* 0x000fea0003800000 */
.L_x_5699:
        /* <DEDUP_REMOVED lines=8> */
.L_x_5702:
[----:B------:R-:W2:Y:S02]  /*2160*/  LDG.E.U16 R4, [R4.64] ;  /* 0x0000002404047981 */ /* 0x000ea4000c1e1500 */
[----:B--2---:R-:W-:Y:S01]  /*2170*/  HADD2.F32 R16, -RZ, R4.H0_H0 ;  /* 0x20000004ff107230 */ /* 0x004fe20000004100 */
[----:B------:R-:W-:Y:S05]  /*2180*/  BRA `(.L_x_5696) ;  /* 0x00000a5000007947 */ /* 0x000fea0003800000 */
.L_x_5701:
[----:B------:R-:W2:Y:S02]  /*2190*/  LDG.E.64 R4, [R4.64] ;  /* 0x0000002404047981 */ /* 0x000ea4000c1e1b00 */
[----:B--2---:R-:W0:Y:S01]  /*21a0*/  F2F.F32.F64 R16, R4 ;  /* 0x0000000400107310 */ /* 0x004e220000301000 */
[----:B------:R-:W0:-:S14]  /*21b0*/  DSETP.GEU.AND P0, PT, |R4|, c[0x2][0x0], PT ;  /* 0x008000000400762a */ /* 0x000e1c0003f0e200 */
[----:B0-----:R-:W-:Y:S01]  /*21c0*/  @!P0 FMUL R16, R16, 1.175494350822287508e-38 ;  /* 0x0080000010108820 */ /* 0x001fe20000400000 */
[----:B------:R-:W-:Y:S05]  /*21d0*/  BRA `(.L_x_5696) ;  /* 0x00000a0000007947 */ /* 0x000fea0003800000 */
.L_x_5691:
        /* <DEDUP_REMOVED lines=12> */
.L_x_5705:
[----:B------:R-:W2:Y:S02]  /*22a0*/  LDG.E.64 R4, [R4.64] ;  /* 0x0000002404047981 */ /* 0x000ea4000c1e1b00 */
[----:B--2---:R-:W0:Y:S01]  /*22b0*/  F2F.F32.F64 R16, R4 ;  /* 0x0000000400107310 */ /* 0x004e220000301000 */
[----:B------:R-:W0:-:S14]  /*22c0*/  DSETP.GEU.AND P0, PT, |R4|, c[0x2][0x0], PT ;  /* 0x008000000400762a */ /* 0x000e1c0003f0e200 */
[----:B0-----:R-:W-:Y:S01]  /*22d0*/  @!P0 FMUL R16, R16, 1.175494350822287508e-38 ;  /* 0x0080000010108820 */ /* 0x001fe20000400000 */
[----:B------:R-:W-:Y:S05]  /*22e0*/  BRA `(.L_x_5696) ;  /* 0x000008f000007947 */ /* 0x000fea0003800000 */
.L_x_5704:
        /* <DEDUP_REMOVED lines=26> */
.L_x_5707:
        /* <DEDUP_REMOVED lines=13> */
.L_x_5706:
[----:B------:R-:W2:Y:S02]  /*2560*/  LDG.E.U16 R4, [R4.64] ;  /* 0x0000002404047981 */ /* 0x000ea4000c1e1500 */
[----:B--2---:R-:W-:Y:S01]  /*2570*/  PRMT R16, RZ, 0x5410, R4 ;  /* 0x00005410ff107816 */ /* 0x004fe20000000004 */
[----:B------:R-:W-:Y:S05]  /*2580*/  BRA `(.L_x_5696) ;  /* 0x0000065000007947 */ /* 0x000fea0003800000 */
.L_x_5703:
        /* <DEDUP_REMOVED lines=11> */
.L_x_5710:
        /* <DEDUP_REMOVED lines=20> */
.L_x_5712:
[----:B------:R-:W-:Y:S05]  /*2780*/  BSYNC B0 ;  /* 0x0000000000007941 */ /* 0x000fea0003800000 */
.L_x_5711:
[----:B------:R-:W-:Y:S01]  /*2790*/  IMAD.SHL.U32 R3, R3, 0x100000, RZ ;  /* 0x0010000003037824 */ /* 0x000fe200078e00ff */
[----:B------:R-:W-:-:S04]  /*27a0*/  LEA R5, R0, 0x3b800000, 0x17 ;  /* 0x3b80000000057811 */ /* 0x000fc800078eb8ff */
[----:B------:R-:W-:Y:S01]  /*27b0*/  LOP3.LUT R16, R5, R3, R16, 0xfe, !PT ;  /* 0x0000000305107212 */ /* 0x000fe200078efe10 */
[----:B------:R-:W-:Y:S05]  /*27c0*/  BRA `(.L_x_5696) ;  /* 0x0000041000007947 */ /* 0x000fea0003800000 */
.L_x_5709:
        /* <DEDUP_REMOVED lines=20> */
.L_x_5714:
[----:B------:R-:W-:Y:S05]  /*2910*/  BSYNC B0 ;  /* 0x0000000000007941 */ /* 0x000fea0003800000 */
.L_x_5713:
[----:B------:R-:W-:Y:S01]  /*2920*/  IMAD.SHL.U32 R3, R3, 0x200000, RZ ;  /* 0x0020000003037824 */ /* 0x000fe200078e00ff */
[----:B------:R-:W-:-:S04]  /*2930*/  LEA R5, R0, 0x37800000, 0x17 ;  /* 0x3780000000057811 */ /* 0x000fc800078eb8ff */
[----:B------:R-:W-:Y:S01]  /*2940*/  LOP3.LUT R16, R5, R3, R16, 0xfe, !PT ;  /* 0x0000000305107212 */ /* 0x000fe200078efe10 */
[----:B------:R-:W-:Y:S05]  /*2950*/  BRA `(.L_x_5696) ;  /* 0x0000028000007947 */ /* 0x000fea0003800000 */
.L_x_5708:
        /* <DEDUP_REMOVED lines=14> */
.L_x_5695:
        /* <DEDUP_REMOVED lines=21> */
.L_x_5716:
[----:B------:R-:W2:Y:S02]  /*2b90*/  LDG.E.64 R16, [R4.64] ;  /* 0x0000002404107981 */ /* 0x000ea4000c1e1b00 */
[----:B--2---:R0:W2:Y:S01]  /*2ba0*/  I2F.U64 R16, R16 ;  /* 0x0000001000107312 */ /* 0x0040a20000301000 */
[----:B------:R-:W-:Y:S05]  /*2bb0*/  BRA `(.L_x_5696) ;  /* 0x0000002000007947 */ /* 0x000fea0003800000 */
.L_x_5715:
[----:B------:R-:W2:Y:S02]  /*2bc0*/  LDG.E R4, [R4.64] ;  /* 0x0000002404047981 */ /* 0x000ea4000c1e1900 */
[----:B--2---:R0:W2:Y:S02]  /*2bd0*/  I2F.U32 R16, R4 ;  /* 0x0000000400107306 */ /* 0x0040a40000201000 */
.L_x_5696:
[----:B------:R-:W-:Y:S05]  /*2be0*/  BSYNC B6 ;  /* 0x0000000000067941 */ /* 0x000fea0003800000 */
.L_x_5690:
[----:B------:R-:W-:Y:S02]  /*2bf0*/  IADD3 R23, R23, 0x80, RZ ;  /* 0x0000008017177810 */ /* 0x000fe40007ffe0ff */
.L_x_5689:
[----:B------:R-:W-:Y:S05]  /*2c00*/  BSYNC B7 ;  /* 0x0000000000077941 */ /* 0x000fea0003800000 */
.L_x_5688:
        /* <DEDUP_REMOVED lines=21> */
.L_x_5722:
[----:B------:R-:W3:Y:S02]  /*2d60*/  LDG.E.U8 R4, [R4.64] ;  /* 0x0000002404047981 */ /* 0x000ee4000c1e1100 */
[----:B---3--:R0:W3:Y:S01]  /*2d70*/  I2F.U16 R18, R4 ;  /* 0x0000000400127306 */ /* 0x0080e20000101000 */
[----:B------:R-:W-:Y:S05]  /*2d80*/  BRA `(.L_x_5718) ;  /* 0x00000c7000007947 */ /* 0x000fea0003800000 */
.L_x_5721:
        /* <DEDUP_REMOVED lines=9> */
.L_x_5725:
[----:B------:R-:W3:Y:S02]  /*2e20*/  LDG.E R4, [R4.64] ;  /* 0x0000002404047981 */ /* 0x000ee4000c1e1900 */
[----:B---3--:R0:W3:Y:S01]  /*2e30*/  I2F R18, R4 ;  /* 0x0000000400127306 */ /* 0x0080e20000201400 */
[----:B------:R-:W-:Y:S05]  /*2e40*/  BRA `(.L_x_5718) ;  /* 0x00000bb000007947 */ /* 0x000fea0003800000 */
.L_x_5724:
[----:B------:R-:W3:Y:S02]  /*2e50*/  LDG.E.U16 R4, [R4.64] ;  /* 0x0000002404047981 */ /* 0x000ee4000c1e1500 */
[----:B---3--:R0:W3:Y:S01]  /*2e60*/  I2F.S16 R18, R4 ;  /* 0x0000000400127306 */ /* 0x0080e20000101400 */
[----:B------:R-:W-:Y:S05]  /*2e70*/  BRA `(.L_x_5718) ;  /* 0x00000b8000007947 */ /* 0x000fea0003800000 */
.L_x_5720:
        /* <DEDUP_REMOVED lines=8> */
.L_x_5727:
[----:B------:R-:W3:Y:S02]  /*2f00*/  LDG.E.U16 R4, [R4.64] ;  /* 0x0000002404047981 */ /* 0x000ee4000c1e1500 */
[----:B---3--:R-:W-:Y:S01]  /*2f10*/  HADD2.F32 R18, -RZ, R4.H0_H0 ;  /* 0x20000004ff127230 */ /* 0x008fe20000004100 */
[----:B------:R-:W-:Y:S05]  /*2f20*/  BRA `(.L_x_5718) ;  /* 0x00000ad000007947 */ /* 0x000fea0003800000 */
.L_x_5726:
        /* <DEDUP_REMOVED lines=8> */
.L_x_5729:
[----:B------:R-:W3:Y:S02]  /*2fb0*/  LDG.E.U16 R4, [R4.64] ;  /* 0x0000002404047981 */ /* 0x000ee4000c1e1500 */
[----:B---3--:R-:W-:Y:S01]  /*2fc0*/  HADD2.F32 R18, -RZ, R4.H0_H0 ;  /* 0x20000004ff127230 */ /* 0x008fe20000004100 */
[----:B------:R-:W-:Y:S05]  /*2fd0*/  BRA `(.L_x_5718) ;  /* 0x00000a2000007947 */ /* 0x000fea0003800000 */
.L_x_5728:
[----:B------:R-:W3:Y:S02]  /*2fe0*/  LDG.E.64 R4, [R4.64] ;  /* 0x0000002404047981 */ /* 0x000ee4000c1e1b00 */
[----:B---3--:R-:W0:Y:S01]  /*2ff0*/  F2F.F32.F64 R18, R4 ;  /* 0x0000000400127310 */ /* 0x008e220000301000 */
[----:B------:R-:W0:-:S14]  /*3000*/  DSETP.GEU.AND P0, PT, |R4|, c[0x2][0x0], PT ;  /* 0x008000000400762a */ /* 0x000e1c0003f0e200 */
[----:B0-----:R-:W-:Y:S01]  /*3010*/  @!P0 FMUL R18, R18, 1.175494350822287508e-38 ;  /* 0x0080000012128820 */ /* 0x001fe20000400000 */
[----:B------:R-:W-:Y:S05]  /*3020*/  BRA `(.L_x_5718) ;  /* 0x000009d000007947 */ /* 0x000fea0003800000 */
.L_x_5719:
        /* <DEDUP_REMOVED lines=12> */
.L_x_5732:
[----:B------:R-:W3:Y:S02]  /*30f0*/  LDG.E.64 R4, [R4.64] ;  /* 0x0000002404047981 */ /* 0x000ee4000c1e1b00 */
[----:B---3--:R-:W0:Y:S01]  /*3100*/  F2F.F32.F64 R18, R4 ;  /* 0x0000000400127310 */ /* 0x008e220000301000 */
[----:B------:R-:W0:-:S14]  /*3110*/  DSETP.GEU.AND P0, PT, |R4|, c[0x2][0x0], PT ;  /* 0x008000000400762a */ /* 0x000e1c0003f0e200 */
[----:B0-----:R-:W-:Y:S01]  /*3120*/  @!P0 FMUL R18, R18, 1.175494350822287508e-38 ;  /* 0x0080000012128820 */ /* 0x001fe20000400000 */
[----:B------:R-:W-:Y:S05]  /*3130*/  BRA `(.L_x_5718) ;  /* 0x000008c000007947 */ /* 0x000fea0003800000 */
.L_x_5731:
        /* <DEDUP_REMOVED lines=26> */
.L_x_5734:
        /* <DEDUP_REMOVED lines=13> */
.L_x_5733:
[----:B------:R-:W3:Y:S02]  /*33b0*/  LDG.E.U16 R4, [R4.64] ;  /* 0x0000002404047981 */ /* 0x000ee4000c1e1500 */
[----:B---3--:R-:W-:Y:S01]  /*33c0*/  PRMT R18, RZ, 0x5410, R4 ;  /* 0x00005410ff127816 */ /* 0x008fe20000000004 */
[----:B------:R-:W-:Y:S05]  /*33d0*/  BRA `(.L_x_5718) ;  /* 0x0000062000007947 */ /* 0x000fea0003800000 */
.L_x_5730:
        /* <DEDUP_REMOVED lines=11> */
.L_x_5737:
        /* <DEDUP_REMOVED lines=19> */
.L_x_5739:
[----:B------:R-:W-:Y:S05]  /*35c0*/  BSYNC B0 ;  /* 0x0000000000007941 */ /* 0x000fea0003800000 */
.L_x_5738:
[----:B------:R-:W-:Y:S01]  /*35d0*/  IMAD.SHL.U32 R3, R3, 0x100000, RZ ;  /* 0x0010000003037824 */ /* 0x000fe200078e00ff */
[----:B------:R-:W-:-:S04]  /*35e0*/  LEA R5, R0, 0x3b800000, 0x17 ;  /* 0x3b80000000057811 */ /* 0x000fc800078eb8ff */
[----:B------:R-:W-:Y:S01]  /*35f0*/  LOP3.LUT R18, R5, R3, R18, 0xfe, !PT ;  /* 0x0000000305127212 */ /* 0x000fe200078efe12 */
[----:B------:R-:W-:Y:S05]  /*3600*/  BRA `(.L_x_5718) ;  /* 0x000003f000007947 */ /* 0x000fea0003800000 */
.L_x_5736:
        /* <DEDUP_REMOVED lines=19> */
.L_x_5741:
[----:B------:R-:W-:Y:S05]  /*3740*/  BSYNC B0 ;  /* 0x0000000000007941 */ /* 0x000fea0003800000 */
.L_x_5740:
[----:B------:R-:W-:Y:S01]  /*3750*/  IMAD.SHL.U32 R3, R3, 0x200000, RZ ;  /* 0x0020000003037824 */ /* 0x000fe200078e00ff */
[----:B------:R-:W-:-:S04]  /*3760*/  LEA R5, R0, 0x37800000, 0x17 ;  /* 0x3780000000057811 */ /* 0x000fc800078eb8ff */
[----:B------:R-:W-:Y:S01]  /*3770*/  LOP3.LUT R18, R5, R3, R18, 0xfe, !PT ;  /* 0x0000000305127212 */ /* 0x000fe200078efe12 */
[----:B------:R-:W-:Y:S05]  /*3780*/  BRA `(.L_x_5718) ;  /* 0x0000027000007947 */ /* 0x000fea0003800000 */
.L_x_5735:
        /* <DEDUP_REMOVED lines=14> */
.L_x_5723:
        /* <DEDUP_REMOVED lines=20> */
.L_x_5743:
[----:B------:R-:W3:Y:S02]  /*39b0*/  LDG.E.64 R4, [R4.64] ;  /* 0x0000002404047981 */ /* 0x000ee4000c1e1b00 */
[----:B---3--:R0:W3:Y:S01]  /*39c0*/  I2F.U64 R18, R4 ;  /* 0x0000000400127312 */ /* 0x0080e20000301000 */
[----:B------:R-:W-:Y:S05]  /*39d0*/  BRA `(.L_x_5718) ;  /* 0x0000002000007947 */ /* 0x000fea0003800000 */
.L_x_5742:
[----:B------:R-:W3:Y:S02]  /*39e0*/  LDG.E R4, [R4.64] ;  /* 0x0000002404047981 */ /* 0x000ee4000c1e1900 */
[----:B---3--:R0:W3:Y:S02]  /*39f0*/  I2F.U32 R18, R4 ;  /* 0x0000000400127306 */ /* 0x0080e40000201000 */
.L_x_5718:
[----:B------:R-:W-:Y:S05]  /*3a00*/  BSYNC B6 ;  /* 0x0000000000067941 */ /* 0x000fea0003800000 */
.L_x_5717:
[----:B------:R-:W4:Y:S01]  /*3a10*/  S2R R26, SR_TID.X ;  /* 0x00000000001a7919 */ /* 0x000f220000002100 */
[----:B------:R-:W-:Y:S01]  /*3a20*/  BSSY B6, `(.L_x_5744) ;  /* 0x0000115000067945 */ /* 0x000fe20003800000 */
[C---:B----4-:R-:W-:Y:S02]  /*3a30*/  IADD3 R0, R26.reuse, 0x100, RZ ;  /* 0x000001001a007810 */ /* 0x050fe40007ffe0ff */
[----:B------:R-:W-:Y:S02]  /*3a40*/  IADD3 R28, R26, 0x80, RZ ;  /* 0x000000801a1c7810 */ /* 0x000fe40007ffe0ff */
[----:B------:R-:W-:-:S02]  /*3a50*/  ISETP.GE.AND P1, PT, R0, R19, PT ;  /* 0x000000130000720c */ /* 0x000fc40003f26270 */
[----:B------:R-:W-:Y:S02]  /*3a60*/  ISETP.GE.AND P0, PT, R28, R19, PT ;  /* 0x000000131c00720c */ /* 0x000fe40003f06270 */
[----:B------:R-:W-:-:S04]  /*3a70*/  IADD3 R0, R26, 0x180, RZ ;  /* 0x000001801a007810 */ /* 0x000fc80007ffe0ff */
[----:B------:R-:W-:-:S05]  /*3a80*/  ISETP.GE.AND P2, PT, R0, R19, PT ;  /* 0x000000130000720c */ /* 0x000fca0003f46270 */
[----:B--2--5:R2:W4:Y:S08]  /*3a90*/  @!P1 MUFU.RCP R25, R16 ;  /* 0x0000001000199308 */ /* 0x0245300000001000 */
[----:B-1----:R-:W1:Y:S01]  /*3aa0*/  @!P0 MUFU.RCP R23, R29 ;  /* 0x0000001d00178308 */ /* 0x002e620000001000 */
[----:B--2---:R-:W2:Y:S07]  /*3ab0*/  LDC.U8 R16, c[0x0][0x18c] ;  /* 0x00006300ff107b82 */ /* 0x004eae0000000000 */
[----:B0--3--:R-:W0:Y:S01]  /*3ac0*/  @!P2 MUFU.RCP R17, R18 ;  /* 0x000000120011a308 */ /* 0x009e220000001000 */
[----:B----4-:R-:W-:-:S02]  /*3ad0*/  @!P1 FMUL.FTZ R25, R25, c[0x0][0x168] ;  /* 0x00005a0019199a20 */ /* 0x010fc40000410000 */
[----:B-1----:R-:W-:-:S05]  /*3ae0*/  @!P0 FMUL.FTZ R23, R23, c[0x0][0x168] ;  /* 0x00005a0017178a20 */ /* 0x002fca0000410000 */
[----:B------:R1:W3:Y:S01]  /*3af0*/  @!P1 FRND.TRUNC R24, R25 ;  /* 0x0000001900189307 */ /* 0x0002e2000020d000 */
[----:B0-----:R-:W-:-:S07]  /*3b00*/  @!P2 FMUL.FTZ R17, R17, c[0x0][0x168] ;  /* 0x00005a001111aa20 */ /* 0x001fce0000410000 */
[----:B------:R1:W0:Y:S01]  /*3b10*/  @!P0 FRND.TRUNC R22, R23 ;  /* 0x0000001700168307 */ /* 0x000222000020d000 */
[----:B------:R-:W-:-:S07]  /*3b20*/  ISETP.GE.AND P0, PT, R26, R19, PT ;  /* 0x000000131a00720c */ /* 0x000fce0003f06270 */
[----:B------:R1:W4:Y:S06]  /*3b30*/  @!P2 FRND.TRUNC R18, R17 ;  /* 0x000000110012a307 */ /* 0x00032c000020d000 */
[----:B------:R-:W-:Y:S05]  /*3b40*/  @P0 BRA `(.L_x_5745) ;  /* 0x0000102000000947 */ /* 0x000fea0003800000 */
[----:B--23--:R-:W2:Y:S01]  /*3b50*/  @!P0 MUFU.RCP R27, R27 ;  /* 0x0000001b001b8308 */ /* 0x00cea20000001000 */
[----:B------:R-:W-:Y:S01]  /*3b60*/  IMAD R0, R2, 0x200, R26 ;  /* 0x0000020002007824 */ /* 0x000fe200078e021a */
[----:B------:R-:W-:-:S03]  /*3b70*/  PRMT R3, R16, 0x9910, RZ ;  /* 0x0000991010037816 */ /* 0x000fc600000000ff */
[----:B------:R-:W-:Y:S02]  /*3b80*/  IMAD R8, R0, c[0x0][0x190], RZ ;  /* 0x0000640000087a24 */ /* 0x000fe400078e02ff */
[----:B------:R-:W-:-:S03]  /*3b90*/  IMAD.MOV.U32 R0, RZ, RZ, R3 ;  /* 0x000000ffff007224 */ /* 0x000fc600078e0003 */
[----:B------:R-:W-:-:S05]  /*3ba0*/  IADD3 R8, P1, R8, c[0x0][0x170], RZ ;  /* 0x00005c0008087a10 */ /* 0x000fca0007f3e0ff */
[----:B------:R-:W-:Y:S02]  /*3bb0*/  IMAD.X R9, RZ, RZ, c[0x0][0x174], P1 ;  /* 0x00005d00ff097624 */ /* 0x000fe400008e06ff */
[----:B--2---:R-:W-:-:S04]  /*3bc0*/  @!P0 FMUL.FTZ R5, R27, c[0x0][0x168] ;  /* 0x00005a001b058a20 */ /* 0x004fc80000410000 */
[----:B------:R2:W3:Y:S01]  /*3bd0*/  @!P0 FRND.TRUNC R4, R5 ;  /* 0x0000000500048307 */ /* 0x0004e2000020d000 */
[----:B------:R-:W-:-:S13]  /*3be0*/  ISETP.GT.AND P0, PT, R0, 0x9, PT ;  /* 0x000000090000780c */ /* 0x000fda0003f04270 */
[----:B------:R-:W-:Y:S05]  /*3bf0*/  @P0 BRA `(.L_x_5746) ;  /* 0x0000043000000947 */ /* 0x000fea0003800000 */
[----:B--2---:R-:W-:-:S13]  /*3c00*/  ISETP.GT.AND P0, PT, R0, 0x4, PT ;  /* 0x000000040000780c */ /* 0x004fda0003f04270 */
        /* <DEDUP_REMOVED lines=11> */
.L_x_5749:
[----:B---3--:R-:W2:Y:S01]  /*3cc0*/  F2I.S64.TRUNC R4, R5 ;  /* 0x0000000500047311 */ /* 0x008ea2000020d900 */
[----:B------:R-:W-:Y:S01]  /*3cd0*/  IMAD.MOV.U32 R26, RZ, RZ, R28 ;  /* 0x000000ffff1a7224 */ /* 0x000fe200078e001c */
[----:B--2---:R2:W-:Y:S01]  /*3ce0*/  STG.E.U8 [R8.64], R4 ;  /* 0x0000000408007986 */ /* 0x0045e2000c101124 */
[----:B------:R-:W-:Y:S05]  /*3cf0*/  BRA `(.L_x_5745) ;  /* 0x00000e7000007947 */ /* 0x000fea0003800000 */
.L_x_5748:
[----:B------:R-:W-:-:S13]  /*3d00*/  ISETP.NE.AND P0, PT, R0, 0x2, PT ;  /* 0x000000020000780c */ /* 0x000fda0003f05270 */
[----:B------:R-:W-:Y:S05]  /*3d10*/  @!P0 BRA `(.L_x_5751) ;  /* 0x000000c000008947 */ /* 0x000fea0003800000 */
[----:B------:R-:W-:-:S13]  /*3d20*/  ISETP.NE.AND P0, PT, R0, 0x3, PT ;  /* 0x000000030000780c */ /* 0x000fda0003f05270 */
[----:B------:R-:W-:Y:S05]  /*3d30*/  @!P0 BRA `(.L_x_5752) ;  /* 0x0000006000008947 */ /* 0x000fea0003800000 */
[----:B------:R-:W-:-:S13]  /*3d40*/  ISETP.NE.AND P0, PT, R0, 0x4, PT ;  /* 0x000000040000780c */ /* 0x000fda0003f05270 */
[----:B------:R-:W-:Y:S05]  /*3d50*/  @P0 BRA `(.L_x_5750) ;  /* 0x00000c5000000947 */ /* 0x000fea0003800000 */
[----:B---3--:R-:W2:Y:S01]  /*3d60*/  F2I.S64.TRUNC R4, R5 ;  /* 0x0000000500047311 */ /* 0x008ea2000020d900 */
[----:B------:R-:W-:Y:S01]  /*3d70*/  IMAD.MOV.U32 R26, RZ, RZ, R28 ;  /* 0x000000ffff1a7224 */ /* 0x000fe200078e001c */
[----:B--2---:R2:W-:Y:S01]  /*3d80*/  STG.E.64 [R8.64], R4 ;  /* 0x0000000408007986 */ /* 0x0045e2000c101b24 */
[----:B------:R-:W-:Y:S05]  /*3d90*/  BRA `(.L_x_5745) ;  /* 0x00000dd000007947 */ /* 0x000fea0003800000 */
.L_x_5752:
[----:B------:R-:W2:Y:S01]  /*3da0*/  F2I.TRUNC.NTZ R5, R5 ;  /* 0x0000000500057305 */ /* 0x000ea2000020f100 */
[----:B------:R-:W-:Y:S01]  /*3db0*/  IMAD.MOV.U32 R26, RZ, RZ, R28 ;  /* 0x000000ffff1a7224 */ /* 0x000fe200078e001c */
[----:B--2---:R2:W-:Y:S01]  /*3dc0*/  STG.E [R8.64], R5 ;  /* 0x0000000508007986 */ /* 0x0045e2000c101924 */
[----:B------:R-:W-:Y:S05]  /*3dd0*/  BRA `(.L_x_5745) ;  /* 0x00000d9000007947 */ /* 0x000fea0003800000 */
.L_x_5751:
[----:B------:R-:W2:Y:S01]  /*3de0*/  F2I.TRUNC.NTZ R5, R5 ;  /* 0x0000000500057305 */ /* 0x000ea2000020f100 */
[----:B------:R-:W-:Y:S01]  /*3df0*/  IMAD.MOV.U32 R26, RZ, RZ, R28 ;  /* 0x000000ffff1a7224 */ /* 0x000fe200078e001c */
[----:B--2---:R2:W-:Y:S01]  /*3e00*/  STG.E.U16 [R8.64], R5 ;  /* 0x0000000508007986 */ /* 0x0045e2000c101524 */
[----:B------:R-:W-:Y:S05]  /*3e10*/  BRA `(.L_x_5745) ;  /* 0x00000d5000007947 */ /* 0x000fea0003800000 */
.L_x_5747:
[----:B------:R-:W-:-:S13]  /*3e20*/  ISETP.GT.AND P0, PT, R0, 0x6, PT ;  /* 0x000000060000780c */ /* 0x000fda0003f04270 */
[----:B------:R-:W-:Y:S05]  /*3e30*/  @P0 BRA `(.L_x_5753) ;  /* 0x000000b000000947 */ /* 0x000fea0003800000 */
[----:B------:R-:W-:-:S13]  /*3e40*/  ISETP.NE.AND P0, PT, R0, 0x5, PT ;  /* 0x000000050000780c */ /* 0x000fda0003f05270 */
[----:B------:R-:W-:Y:S05]  /*3e50*/  @!P0 BRA `(.L_x_5754) ;  /* 0x0000005000008947 */ /* 0x000fea0003800000 */
[----:B------:R-:W-:-:S13]  /*3e60*/  ISETP.NE.AND P0, PT, R0, 0x6, PT ;  /* 0x000000060000780c */ /* 0x000fda0003f05270 */
[----:B------:R-:W-:Y:S05]  /*3e70*/  @P0 BRA `(.L_x_5750) ;  /* 0x00000b3000000947 */ /* 0x000fea0003800000 */
[----:B---3--:R2:W-:Y:S01]  /*3e80*/  STG.E [R8.64], R4 ;  /* 0x0000000408007986 */ /* 0x0085e2000c101924 */
[----:B------:R-:W-:Y:S01]  /*3e90*/  IMAD.MOV.U32 R26, RZ, RZ, R28 ;  /* 0x000000ffff1a7224 */ /* 0x000fe200078e001c */
[----:B------:R-:W-:Y:S05]  /*3ea0*/  BRA `(.L_x_5745) ;  /* 0x00000cc000007947 */ /* 0x000fea0003800000 */
.L_x_5754:
[----:B---3--:R-:W-:Y:S01]  /*3eb0*/  F2FP.PACK_AB R4, RZ, R4 ;  /* 0x00000004ff04723e */ /* 0x008fe200000000ff */
[----:B------:R-:W-:-:S04]  /*3ec0*/  IMAD.MOV.U32 R26, RZ, RZ, R28 ;  /* 0x000000ffff1a7224 */ /* 0x000fc800078e001c */
[----:B------:R2:W-:Y:S01]  /*3ed0*/  STG.E.U16 [R8.64], R4 ;  /* 0x0000000408007986 */ /* 0x0005e2000c101524 */
[----:B------:R-:W-:Y:S05]  /*3ee0*/  BRA `(.L_x_5745) ;  /* 0x00000c8000007947 */ /* 0x000fea0003800000 */
.L_x_5753:
        /* <DEDUP_REMOVED lines=8> */
[----:B---3--:R2:W-:Y:S01]  /*3f70*/  STG.E.64 [R8.64], R4 ;  /* 0x0000000408007986 */ /* 0x0085e2000c101b24 */
[----:B------:R-:W-:Y:S05]  /*3f80*/  BRA `(.L_x_5745) ;  /* 0x00000be000007947 */ /* 0x000fea0003800000 */
.L_x_5756:
[----:B---3--:R-:W-:Y:S01]  /*3f90*/  F2FP.PACK_AB R3, RZ, R4 ;  /* 0x00000004ff03723e */ /* 0x008fe200000000ff */
[----:B------:R-:W-:-:S03]  /*3fa0*/  IMAD.MOV.U32 R26, RZ, RZ, R28 ;  /* 0x000000ffff1a7224 */ /* 0x000fc600078e001c */
[----:B------:R-:W-:-:S05]  /*3fb0*/  PRMT R3, R3, 0x5410, RZ ;  /* 0x0000541003037816 */ /* 0x000fca00000000ff */
[----:B------:R2:W-:Y:S01]  /*3fc0*/  STG.E [R8.64], R3 ;  /* 0x0000000308007986 */ /* 0x0005e2000c101924 */
[----:B------:R-:W-:Y:S05]  /*3fd0*/  BRA `(.L_x_5745) ;  /* 0x00000b9000007947 */ /* 0x000fea0003800000 */
.L_x_5755:
[----:B---3--:R-:W-:Y:S02]  /*3fe0*/  FMUL.FTZ R4, R4, 1 ;  /* 0x3f80000004047820 */ /* 0x008fe40000410000 */
[----:B------:R-:W-:-:S04]  /*3ff0*/  IMAD.MOV.U32 R26, RZ, RZ, R28 ;  /* 0x000000ffff1a7224 */ /* 0x000fc800078e001c */
[----:B------:R-:W2:Y:S02]  /*4000*/  F2F.F64.F32 R4, R4 ;  /* 0x0000000400047310 */ /* 0x000ea40000201800 */
[----:B--2---:R2:W-:Y:S01]  /*4010*/  STG.E.64 [R8.64], R4 ;  /* 0x0000000408007986 */ /* 0x0045e2000c101b24 */
[----:B------:R-:W-:Y:S05]  /*4020*/  BRA `(.L_x_5745) ;  /* 0x00000b4000007947 */ /* 0x000fea0003800000 */
.L_x_5746:
[----:B--2---:R-:W-:-:S13]  /*4030*/  ISETP.GT.AND P0, PT, R0, 0x18, PT ;  /* 0x000000180000780c */ /* 0x004fda0003f04270 */
[----:B------:R-:W-:Y:S05]  /*4040*/  @P0 BRA `(.L_x_5757) ;  /* 0x0000044000000947 */ /* 0x000fea0003800000 */
[----:B------:R-:W-:-:S13]  /*4050*/  ISETP.GT.AND P0, PT, R0, 0xe, PT ;  /* 0x0000000e0000780c */ /* 0x000fda0003f04270 */
[----:B------:R-:W-:Y:S05]  /*4060*/  @P0 BRA `(.L_x_5758) ;  /* 0x000000f000000947 */ /* 0x000fea0003800000 */
[----:B------:R-:W-:-:S13]  /*4070*/  ISETP.NE.AND P0, PT, R0, 0xa, PT ;  /* 0x0000000a0000780c */ /* 0x000fda0003f05270 */
[----:B------:R-:W-:Y:S05]  /*4080*/  @!P0 BRA `(.L_x_5759) ;  /* 0x0000007000008947 */ /* 0x000fea0003800000 */
[----:B------:R-:W-:-:S13]  /*4090*/  ISETP.NE.AND P0, PT, R0, 0xb, PT ;  /* 0x0000000b0000780c */ /* 0x000fda0003f05270 */
[----:B------:R-:W-:Y:S05]  /*40a0*/  @P0 BRA `(.L_x_5750) ;  /* 0x0000090000000947 */ /* 0x000fea0003800000 */
[----:B---3--:R-:W-:Y:S01]  /*40b0*/  FSETP.NEU.FTZ.AND P0, PT, R4, RZ, PT ;  /* 0x000000ff0400720b */ /* 0x008fe20003f1d000 */
[----:B------:R-:W-:-:S03]  /*40c0*/  IMAD.MOV.U32 R26, RZ, RZ, R28 ;  /* 0x000000ffff1a7224 */ /* 0x000fc600078e001c */
[----:B------:R-:W-:-:S05]  /*40d0*/  SEL R3, RZ, 0x1, !P0 ;  /* 0x00000001ff037807 */ /* 0x000fca0004000000 */
[----:B------:R2:W-:Y:S01]  /*40e0*/  STG.E.U8 [R8.64], R3 ;  /* 0x0000000308007986 */ /* 0x0005e2000c101124 */
[----:B------:R-:W-:Y:S05]  /*40f0*/  BRA `(.L_x_5745) ;  /* 0x00000a7000007947 */ /* 0x000fea0003800000 */
.L_x_5759:
[----:B---3--:R-:W-:Y:S01]  /*4100*/  FMUL.FTZ R4, R4, 1 ;  /* 0x3f80000004047820 */ /* 0x008fe20000410000 */
[----:B------:R-:W-:Y:S01]  /*4110*/  CS2R R6, SRZ ;  /* 0x0000000000067805 */ /* 0x000fe2000001ff00 */
[----:B------:R-:W-:-:S04]  /*4120*/  IMAD.MOV.U32 R26, RZ, RZ, R28 ;  /* 0x000000ffff1a7224 */ /* 0x000fc800078e001c */
[----:B------:R-:W2:Y:S02]  /*4130*/  F2F.F64.F32 R4, R4 ;  /* 0x0000000400047310 */ /* 0x000ea40000201800 */
[----:B--2---:R2:W-:Y:S01]  /*4140*/  STG.E.128 [R8.64], R4 ;  /* 0x0000000408007986 */ /* 0x0045e2000c101d24 */
[----:B------:R-:W-:Y:S05]  /*4150*/  BRA `(.L_x_5745) ;  /* 0x00000a1000007947 */ /* 0x000fea0003800000 */
.L_x_5758:
        /* <DEDUP_REMOVED lines=20> */
.L_x_5763:
[----:B------:R-:W-:Y:S05]  /*42a0*/  BSYNC B0 ;  /* 0x0000000000007941 */ /* 0x000fea0003800000 */
.L_x_5762:
[----:B------:R-:W-:Y:S01]  /*42b0*/  LOP3.LUT R5, R0, R5, RZ, 0xfc, !PT ;  /* 0x0000000500057212 */ /* 0x000fe200078efcff */
[----:B------:R-:W-:-:S04]  /*42c0*/  IMAD.MOV.U32 R26, RZ, RZ, R28 ;  /* 0x000000ffff1a7224 */ /* 0x000fc800078e001c */
[----:B------:R2:W-:Y:S01]  /*42d0*/  STG.E.U8 [R8.64], R5 ;  /* 0x0000000508007986 */ /* 0x0005e2000c101124 */
[----:B------:R-:W-:Y:S05]  /*42e0*/  BRA `(.L_x_5745) ;  /* 0x0000088000007947 */ /* 0x000fea0003800000 */
.L_x_5761:
[----:B---3--:R-:W-:Y:S01]  /*42f0*/  LOP3.LUT R5, R4, 0x7fffffff, RZ, 0xc0, !PT ;  /* 0x7fffffff04057812 */ /* 0x008fe200078ec0ff */
        /* <DEDUP_REMOVED lines=11> */
.L_x_5765:
[----:B------:R-:W-:Y:S01]  /*43b0*/  IMAD.MOV.U32 R0, RZ, RZ, 0x7f ;  /* 0x0000007fff007424 */ /* 0x000fe200078e00ff */
[----:B------:R-:W-:-:S04]  /*43c0*/  ISETP.GT.U32.AND P0, PT, R5, 0x7f800000, PT ;  /* 0x7f8000000500780c */ /* 0x000fc80003f04070 */
[----:B------:R-:W-:-:S04]  /*43d0*/  SEL R0, R0, 0x7c, P0 ;  /* 0x0000007c00007807 */ /* 0x000fc80000000000 */
.L_x_5766:
[----:B------:R-:W-:Y:S05]  /*43e0*/  BSYNC B0 ;  /* 0x0000000000007941 */ /* 0x000fea0003800000 */
.L_x_5764:
[----:B------:R-:W-:Y:S01]  /*43f0*/  LOP3.LUT R4, R4, 0x80000000, RZ, 0xc0, !PT ;  /* 0x8000000004047812 */ /* 0x000fe200078ec0ff */
[----:B------:R-:W-:-:S03]  /*4400*/  IMAD.MOV.U32 R26, RZ, RZ, R28 ;  /* 0x000000ffff1a7224 */ /* 0x000fc600078e001c */
[----:B------:R-:W-:-:S04]  /*4410*/  SHF.R.U32.HI R3, RZ, 0x18, R4 ;  /* 0x00000018ff037819 */ /* 0x000fc80000011604 */
[----:B------:R-:W-:-:S05]  /*4420*/  LOP3.LUT R3, R0, R3, RZ, 0xfc, !PT ;  /* 0x0000000300037212 */ /* 0x000fca00078efcff */
[----:B------:R2:W-:Y:S01]  /*4430*/  STG.E.U8 [R8.64], R3 ;  /* 0x0000000308007986 */ /* 0x0005e2000c101124 */
[----:B------:R-:W-:Y:S05]  /*4440*/  BRA `(.L_x_5745) ;  /* 0x0000072000007947 */ /* 0x000fea0003800000 */
.L_x_5760:
[----:B---3--:R-:W-:Y:S01]  /*4450*/  F2FP.BF16.PACK_AB R4, RZ, R4 ;  /* 0x00000004ff04723e */ /* 0x008fe200000010ff */
[----:B------:R-:W-:-:S04]  /*4460*/  IMAD.MOV.U32 R26, RZ, RZ, R28 ;  /* 0x000000ffff1a7224 */ /* 0x000fc800078e001c */
[----:B------:R2:W-:Y:S01]  /*4470*/  STG.E.U16 [R8.64], R4 ;  /* 0x0000000408007986 */ /* 0x0005e2000c101524 */
[----:B------:R-:W-:Y:S05]  /*4480*/  BRA `(.L_x_5745) ;  /* 0x000006e000007947 */ /* 0x000fea0003800000 */
.L_x_5757:
        /* <DEDUP_REMOVED lines=12> */
.L_x_5769:
        /* <DEDUP_REMOVED lines=16> */
.L_x_5772:
[----:B------:R-:W-:-:S04]  /*4650*/  LOP3.LUT R4, R4, 0x80000000, RZ, 0xc0, !PT ;  /* 0x8000000004047812 */ /* 0x000fc800078ec0ff */
[----:B------:R-:W-:-:S04]  /*4660*/  SHF.R.U32.HI R4, RZ, 0x18, R4 ;  /* 0x00000018ff047819 */ /* 0x000fc80000011604 */
[----:B------:R-:W-:-:S04]  /*4670*/  LOP3.LUT R3, R3, R4, RZ, 0xfc, !PT ;  /* 0x0000000403037212 */ /* 0x000fc800078efcff */
[----:B------:R-:W-:Y:S02]  /*4680*/  PRMT R0, R3, 0x7610, R0 ;  /* 0x0000761003007816 */ /* 0x000fe40000000000 */
.L_x_5771:
[----:B------:R-:W-:Y:S05]  /*4690*/  BSYNC B0 ;  /* 0x0000000000007941 */ /* 0x000fea0003800000 */
.L_x_5770:
[----:B------:R2:W-:Y:S01]  /*46a0*/  STG.E.U8 [R8.64], R0 ;  /* 0x0000000008007986 */ /* 0x0005e2000c101124 */
[----:B------:R-:W-:Y:S01]  /*46b0*/  IMAD.MOV.U32 R26, RZ, RZ, R28 ;  /* 0x000000ffff1a7224 */ /* 0x000fe200078e001c */
[----:B------:R-:W-:Y:S05]  /*46c0*/  BRA `(.L_x_5745) ;  /* 0x000004a000007947 */ /* 0x000fea0003800000 */
.L_x_5768:
        /* <DEDUP_REMOVED lines=16> */
.L_x_5775:
[----:B------:R-:W-:-:S04]  /*47d0*/  LOP3.LUT R4, R4, 0x80000000, RZ, 0xc0, !PT ;  /* 0x8000000004047812 */ /* 0x000fc800078ec0ff */
[----:B------:R-:W-:-:S04]  /*47e0*/  SHF.R.U32.HI R4, RZ, 0x18, R4 ;  /* 0x00000018ff047819 */ /* 0x000fc80000011604 */
[----:B------:R-:W-:-:S04]  /*47f0*/  LOP3.LUT R3, R3, R4, RZ, 0xfc, !PT ;  /* 0x0000000403037212 */ /* 0x000fc800078efcff */
[----:B------:R-:W-:Y:S02]  /*4800*/  PRMT R0, R3, 0x7610, R0 ;  /* 0x0000761003007816 */ /* 0x000fe40000000000 */
.L_x_5774:
[----:B------:R-:W-:Y:S05]  /*4810*/  BSYNC B0 ;  /* 0x0000000000007941 */ /* 0x000fea0003800000 */
.L_x_5773:
[----:B------:R2:W-:Y:S01]  /*4820*/  STG.E.U8 [R8.64], R0 ;  /* 0x0000000008007986 */ /* 0x0005e2000c101124 */
[----:B------:R-:W-:Y:S01]  /*4830*/  IMAD.MOV.U32 R26, RZ, RZ, R28 ;  /* 0x000000ffff1a7224 */ /* 0x000fe200078e001c */
[----:B------:R-:W-:Y:S05]  /*4840*/  BRA `(.L_x_5745) ;  /* 0x0000032000007947 */ /* 0x000fea0003800000 */
.L_x_5767:
[----:B------:R-:W-:-:S13]  /*4850*/  ISETP.NE.AND P0, PT, R0, 0x1c, PT ;  /* 0x0000001c0000780c */ /* 0x000fda0003f05270 */
[----:B------:R-:W-:Y:S05]  /*4860*/  @!P0 BRA `(.L_x_5776) ;  /* 0x000002d000008947 */ /* 0x000fea0003800000 */
[----:B------:R-:W-:-:S13]  /*4870*/  ISETP.NE.AND P0, PT, R0, 0x1d, PT ;  /* 0x0000001d0000780c */ /* 0x000fda0003f05270 */
[----:B------:R-:W-:Y:S05]  /*4880*/  @!P0 BRA `(.L_x_5777) ;  /* 0x0000027000008947 */ /* 0x000fea0003800000 */
[----:B------:R-:W-:-:S13]  /*4890*/  ISETP.NE.AND P0, PT, R0, 0x2c, PT ;  /* 0x0000002c0000780c */ /* 0x000fda0003f05270 */
[----:B------:R-:W-:Y:S05]  /*48a0*/  @P0 BRA `(.L_x_5750) ;  /* 0x0000010000000947 */ /* 0x000fea0003800000 */
[----:B---3--:R-:W-:Y:S01]  /*48b0*/  SHF.R.U32.HI R5, RZ, 0x17, R4 ;  /* 0x00000017ff057819 */ /* 0x008fe20000011604 */
        /* <DEDUP_REMOVED lines=15> */
.L_x_5750:
[----:B------:R-:W-:Y:S01]  /*49b0*/  MOV R14, 0x0 ;  /* 0x00000000000e7802 */ /* 0x000fe20000000f00 */
[----:B---3--:R-:W-:Y:S02]  /*49c0*/  IMAD.MOV.U32 R4, RZ, RZ, c[0x4][0x178] ;  /* 0x01005e00ff047624 */ /* 0x008fe400078e00ff */
        /* <DEDUP_REMOVED lines=19> */
.L_x_5777:
[----:B---3--:R-:W2:Y:S01]  /*4b00*/  F2I.U64.TRUNC R4, R5 ;  /* 0x0000000500047311 */ /* 0x008ea2000020d800 */
[----:B------:R-:W-:Y:S01]  /*4b10*/  IMAD.MOV.U32 R26, RZ, RZ, R28 ;  /* 0x000000ffff1a7224 */ /* 0x000fe200078e001c */
[----:B--2---:R2:W-:Y:S01]  /*4b20*/  STG.E.64 [R8.64], R4 ;  /* 0x0000000408007986 */ /* 0x0045e2000c101b24 */
[----:B------:R-:W-:Y:S05]  /*4b30*/  BRA `(.L_x_5745) ;  /* 0x0000003000007947 */ /* 0x000fea0003800000 */
.L_x_5776:
[----:B------:R-:W2:Y:S01]  /*4b40*/  F2I.U32.TRUNC.NTZ R5, R5 ;  /* 0x0000000500057305 */ /* 0x000ea2000020f000 */
[----:B------:R-:W-:Y:S01]  /*4b50*/  IMAD.MOV.U32 R26, RZ, RZ, R28 ;  /* 0x000000ffff1a7224 */ /* 0x000fe200078e001c */
[----:B--2---:R2:W-:Y:S06]  /*4b60*/  STG.E [R8.64], R5 ;  /* 0x0000000508007986 */ /* 0x0045ec000c101924 */
.L_x_5745:
[----:B--23--:R-:W-:Y:S05]  /*4b70*/  BSYNC B6 ;  /* 0x0000000000067941 */ /* 0x00cfea0003800000 */
.L_x_5744:
        /* <DEDUP_REMOVED lines=22> */
.L_x_5783:
[----:B------:R-:W2:Y:S02]  /*4ce0*/  F2I.S64.TRUNC R4, R23 ;  /* 0x0000001700047311 */ /* 0x000ea4000020d900 */
[----:B--2---:R2:W-:Y:S01]  /*4cf0*/  STG.E.U8 [R8.64], R4 ;  /* 0x0000000408007986 */ /* 0x0045e2000c101124 */
[----:B------:R-:W-:Y:S05]  /*4d00*/  BRA `(.L_x_5785) ;  /* 0x00000d3000007947 */ /* 0x000fea0003800000 */
.L_x_5782:
        /* <DEDUP_REMOVED lines=9> */
.L_x_5787:
[----:B-1----:R-:W1:Y:S02]  /*4da0*/  F2I.TRUNC.NTZ R23, R23 ;  /* 0x0000001700177305 */ /* 0x002e64000020f100 */
[----:B-1----:R1:W-:Y:S01]  /*4db0*/  STG.E [R8.64], R23 ;  /* 0x0000001708007986 */ /* 0x0023e2000c101924 */
[----:B------:R-:W-:Y:S05]  /*4dc0*/  BRA `(.L_x_5785) ;  /* 0x00000c7000007947 */ /* 0x000fea0003800000 */
.L_x_5786:
[----:B-1----:R-:W1:Y:S02]  /*4dd0*/  F2I.TRUNC.NTZ R23, R23 ;  /* 0x0000001700177305 */ /* 0x002e64000020f100 */
[----:B-1----:R1:W-:Y:S01]  /*4de0*/  STG.E.U16 [R8.64], R23 ;  /* 0x0000001708007986 */ /* 0x0023e2000c101524 */
[----:B------:R-:W-:Y:S05]  /*4df0*/  BRA `(.L_x_5785) ;  /* 0x00000c4000007947 */ /* 0x000fea0003800000 */
.L_x_5781:
        /* <DEDUP_REMOVED lines=8> */
.L_x_5789:
[----:B0-----:R-:W-:-:S05]  /*4e80*/  F2FP.PACK_AB R22, RZ, R22 ;  /* 0x00000016ff16723e */ /* 0x001fca00000000ff */
[----:B------:R0:W-:Y:S01]  /*4e90*/  STG.E.U16 [R8.64], R22 ;  /* 0x0000001608007986 */ /* 0x0001e2000c101524 */
[----:B------:R-:W-:Y:S05]  /*4ea0*/  BRA `(.L_x_5785) ;  /* 0x00000b9000007947 */ /* 0x000fea0003800000 */
.L_x_5788:
[----:B------:R-:W-:-:S13]  /*4eb0*/  ISETP.NE.AND P0, PT, R0, 0x7, PT ;  /* 0x000000070000780c */ /* 0x000fda0003f05270 */
[----:B------:R-:W-:Y:S05]  /*4ec0*/  @!P0 BRA `(.L_x_5790) ;  /* 0x000000b000008947 */ /* 0x000fea0003800000 */
[----:B------:R-:W-:-:S13]  /*4ed0*/  ISETP.NE.AND P0, PT, R0, 0x8, PT ;  /* 0x000000080000780c */ /* 0x000fda0003f05270 */
[----:B------:R-:W-:Y:S05]  /*4ee0*/  @!P0 BRA `(.L_x_5791) ;  /* 0x0000005000008947 */ /* 0x000fea0003800000 */
[----:B------:R-:W-:-:S13]  /*4ef0*/  ISETP.NE.AND P0, PT, R0, 0x9, PT ;  /* 0x000000090000780c */ /* 0x000fda0003f05270 */
[----:B------:R-:W-:Y:S05]  /*4f00*/  @P0 BRA `(.L_x_5784) ;  /* 0x000009a000000947 */ /* 0x000fea0003800000 */
[----:B-1----:R-:W-:-:S05]  /*4f10*/  IMAD.MOV.U32 R23, RZ, RZ, RZ ;  /* 0x000000ffff177224 */ /* 0x002fca00078e00ff */
[----:B0-----:R0:W-:Y:S01]  /*4f20*/  STG.E.64 [R8.64], R22 ;  /* 0x0000001608007986 */ /* 0x0011e2000c101b24 */
[----:B------:R-:W-:Y:S05]  /*4f30*/  BRA `(.L_x_5785) ;  /* 0x00000b0000007947 */ /* 0x000fea0003800000 */
.L_x_5791:
[----:B0-----:R-:W-:-:S04]  /*4f40*/  F2FP.PACK_AB R3, RZ, R22 ;  /* 0x00000016ff03723e */ /* 0x001fc800000000ff */
[----:B------:R-:W-:-:S05]  /*4f50*/  PRMT R3, R3, 0x5410, RZ ;  /* 0x0000541003037816 */ /* 0x000fca00000000ff */
[----:B------:R0:W-:Y:S01]  /*4f60*/  STG.E [R8.64], R3 ;  /* 0x0000000308007986 */ /* 0x0001e2000c101924 */
[----:B------:R-:W-:Y:S05]  /*4f70*/  BRA `(.L_x_5785) ;  /* 0x00000ac000007947 */ /* 0x000fea0003800000 */
.L_x_5790:
[----:B0-----:R-:W-:-:S06]  /*4f80*/  FMUL.FTZ R4, R22, 1 ;  /* 0x3f80000016047820 */ /* 0x001fcc0000410000 */
[----:B------:R-:W0:Y:S02]  /*4f90*/  F2F.F64.F32 R4, R4 ;  /* 0x0000000400047310 */ /* 0x000e240000201800 */
[----:B0-----:R0:W-:Y:S01]  /*4fa0*/  STG.E.64 [R8.64], R4 ;  /* 0x0000000408007986 */ /* 0x0011e2000c101b24 */
[----:B------:R-:W-:Y:S05]  /*4fb0*/  BRA `(.L_x_5785) ;  /* 0x00000a8000007947 */ /* 0x000fea0003800000 */
.L_x_5780:
        /* <DEDUP_REMOVED lines=12> */
.L_x_5794:
[----:B0-----:R-:W-:Y:S01]  /*5080*/  FMUL.FTZ R4, R22, 1 ;  /* 0x3f80000016047820 */ /* 0x001fe20000410000 */
[----:B------:R-:W-:-:S05]  /*5090*/  CS2R R6, SRZ ;  /* 0x0000000000067805 */ /* 0x000fca000001ff00 */
[----:B------:R-:W0:Y:S02]  /*50a0*/  F2F.F64.F32 R4, R4 ;  /* 0x0000000400047310 */ /* 0x000e240000201800 */
[----:B0-----:R0:W-:Y:S01]  /*50b0*/  STG.E.128 [R8.64], R4 ;  /* 0x0000000408007986 */ /* 0x0011e2000c101d24 */
[----:B------:R-:W-:Y:S05]  /*50c0*/  BRA `(.L_x_5785) ;  /* 0x0000097000007947 */ /* 0x000fea0003800000 */
.L_x_5793:
        /* <DEDUP_REMOVED lines=20> */
.L_x_5798:
[----:B------:R-:W-:Y:S05]  /*5210*/  BSYNC B0 ;  /* 0x0000000000007941 */ /* 0x000fea0003800000 */
.L_x_5797:
[----:B------:R-:W-:-:S05]  /*5220*/  LOP3.LUT R5, R0, R5, RZ, 0xfc, !PT ;  /* 0x0000000500057212 */ /* 0x000fca00078efcff */
[----:B------:R0:W-:Y:S01]  /*5230*/  STG.E.U8 [R8.64], R5 ;  /* 0x0000000508007986 */ /* 0x0001e2000c101124 */
[----:B------:R-:W-:Y:S05]  /*5240*/  BRA `(.L_x_5785) ;  /* 0x000007f000007947 */ /* 0x000fea0003800000 */
.L_x_5796:
        /* <DEDUP_REMOVED lines=12> */
.L_x_5800:
[----:B------:R-:W-:Y:S01]  /*5310*/  IMAD.MOV.U32 R0, RZ, RZ, 0x7f ;  /* 0x0000007fff007424 */ /* 0x000fe200078e00ff */
[----:B------:R-:W-:-:S04]  /*5320*/  ISETP.GT.U32.AND P0, PT, R4, 0x7f800000, PT ;  /* 0x7f8000000400780c */ /* 0x000fc80003f04070 */
[----:B------:R-:W-:-:S04]  /*5330*/  SEL R0, R0, 0x7c, P0 ;  /* 0x0000007c00007807 */ /* 0x000fc80000000000 */
.L_x_5801:
[----:B------:R-:W-:Y:S05]  /*5340*/  BSYNC B0 ;  /* 0x0000000000007941 */ /* 0x000fea0003800000 */
.L_x_5799:
[----:B------:R-:W-:-:S04]  /*5350*/  LOP3.LUT R22, R22, 0x80000000, RZ, 0xc0, !PT ;  /* 0x8000000016167812 */ /* 0x000fc800078ec0ff */
[----:B------:R-:W-:-:S04]  /*5360*/  SHF.R.U32.HI R3, RZ, 0x18, R22 ;  /* 0x00000018ff037819 */ /* 0x000fc80000011616 */
[----:B------:R-:W-:-:S05]  /*5370*/  LOP3.LUT R3, R0, R3, RZ, 0xfc, !PT ;  /* 0x0000000300037212 */ /* 0x000fca00078efcff */
[----:B------:R0:W-:Y:S01]  /*5380*/  STG.E.U8 [R8.64], R3 ;  /* 0x0000000308007986 */ /* 0x0001e2000c101124 */
[----:B------:R-:W-:Y:S05]  /*5390*/  BRA `(.L_x_5785) ;  /* 0x000006a000007947 */ /* 0x000fea0003800000 */
.L_x_5795:
[----:B0-----:R-:W-:-:S05]  /*53a0*/  F2FP.BF16.PACK_AB R22, RZ, R22 ;  /* 0x00000016ff16723e */ /* 0x001fca00000010ff */
[----:B------:R0:W-:Y:S01]  /*53b0*/  STG.E.U16 [R8.64], R22 ;  /* 0x0000001608007986 */ /* 0x0001e2000c101524 */
[----:B------:R-:W-:Y:S05]  /*53c0*/  BRA `(.L_x_5785) ;  /* 0x0000067000007947 */ /* 0x000fea0003800000 */
.L_x_5792:
        /* <DEDUP_REMOVED lines=11> */
.L_x_5804:
        /* <DEDUP_REMOVED lines=16> */
.L_x_5807:
[----:B------:R-:W-:-:S04]  /*5580*/  LOP3.LUT R22, R22, 0x80000000, RZ, 0xc0, !PT ;  /* 0x8000000016167812 */ /* 0x000fc800078ec0ff */
[----:B------:R-:W-:-:S04]  /*5590*/  SHF.R.U32.HI R3, RZ, 0x18, R22 ;  /* 0x00000018ff037819 */ /* 0x000fc80000011616 */
[----:B------:R-:W-:-:S04]  /*55a0*/  LOP3.LUT R0, R0, R3, RZ, 0xfc, !PT ;  /* 0x0000000300007212 */ /* 0x000fc800078efcff */
[----:B------:R-:W-:Y:S02]  /*55b0*/  PRMT R4, R0, 0x7610, R4 ;  /* 0x0000761000047816 */ /* 0x000fe40000000004 */
.L_x_5806:
[----:B------:R-:W-:Y:S05]  /*55c0*/  BSYNC B0 ;  /* 0x0000000000007941 */ /* 0x000fea0003800000 */
.L_x_5805:
[----:B------:R0:W-:Y:S01]  /*55d0*/  STG.E.U8 [R8.64], R4 ;  /* 0x0000000408007986 */ /* 0x0001e2000c101124 */
[----:B------:R-:W-:Y:S05]  /*55e0*/  BRA `(.L_x_5785) ;  /* 0x0000045000007947 */ /* 0x000fea0003800000 */
.L_x_5803:
        /* <DEDUP_REMOVED lines=16> */
.L_x_5810:
[----:B------:R-:W-:-:S04]  /*56f0*/  LOP3.LUT R22, R22, 0x80000000, RZ, 0xc0, !PT ;  /* 0x8000000016167812 */ /* 0x000fc800078ec0ff */
[----:B------:R-:W-:-:S04]  /*5700*/  SHF.R.U32.HI R3, RZ, 0x18, R22 ;  /* 0x00000018ff037819 */ /* 0x000fc80000011616 */
[----:B------:R-:W-:-:S04]  /*5710*/  LOP3.LUT R0, R0, R3, RZ, 0xfc, !PT ;  /* 0x0000000300007212 */ /* 0x000fc800078efcff */
[----:B------:R-:W-:Y:S02]  /*5720*/  PRMT R4, R0, 0x7610, R4 ;  /* 0x0000761000047816 */ /* 0x000fe40000000004 */
.L_x_5809:
[----:B------:R-:W-:Y:S05]  /*5730*/  BSYNC B0 ;  /* 0x0000000000007941 */ /* 0x000fea0003800000 */
.L_x_5808:
[----:B------:R0:W-:Y:S01]  /*5740*/  STG.E.U8 [R8.64], R4 ;  /* 0x0000000408007986 */ /* 0x0001e2000c101124 */
[----:B------:R-:W-:Y:S05]  /*5750*/  BRA `(.L_x_5785) ;  /* 0x000002e000007947 */ /* 0x000fea0003800000 */
.L_x_5802:
        /* <DEDUP_REMOVED lines=21> */
.L_x_5784:
        /* <DEDUP_REMOVED lines=15> */
[----:B0-----:R-:W-:Y:S02]  /*59a0*/  MOV R22, 0x0 ;  /* 0x0000000000167802 */ /* 0x001fe40000000f00 */
[----:B------:R-:W-:-:S04]  /*59b0*/  IADD3 R20, P0, P1, -R0, R3, R20 ;  /* 0x0000000300147210 */ /* 0x000fc8000791e114 */
[----:B------:R-:W-:-:S04]  /*59c0*/  IADD3.X R21, ~R22, R9, R21, P0, P1 ;  /* 0x0000000916157210 */ /* 0x000fc800007e2515 */
[----:B-12-4-:R-:W-:Y:S05]  /*59d0*/  CALL.ABS.NOINC R14 ;  /* 0x000000000e007343 */ /* 0x016fea0003c00000 */
[----:B------:R-:W-:Y:S05]  /*59e0*/  BRA `(.L_x_5785) ;  /* 0x0000005000007947 */ /* 0x000fea0003800000 */
.L_x_5812:
[----:B------:R-:W2:Y:S02]  /*59f0*/  F2I.U64.TRUNC R4, R23 ;  /* 0x0000001700047311 */ /* 0x000ea4000020d800 */
[----:B--2---:R2:W-:Y:S01]  /*5a00*/  STG.E.64 [R8.64], R4 ;  /* 0x0000000408007986 */ /* 0x0045e2000c101b24 */
[----:B------:R-:W-:Y:S05]  /*5a10*/  BRA `(.L_x_5785) ;  /* 0x0000002000007947 */ /* 0x000fea0003800000 */
.L_x_5811:
[----:B-1----:R-:W1:Y:S02]  /*5a20*/  F2I.U32.TRUNC.NTZ R23, R23 ;  /* 0x0000001700177305 */ /* 0x002e64000020f000 */
[----:B-1----:R1:W-:Y:S02]  /*5a30*/  STG.E [R8.64], R23 ;  /* 0x0000001708007986 */ /* 0x0023e4000c101924 */
.L_x_5785:
[----:B------:R-:W-:-:S04]  /*5a40*/  IADD3 R26, R26, 0x80, RZ ;  /* 0x000000801a1a7810 */ /* 0x000fc80007ffe0ff */
[----:B------:R-:W-:-:S13]  /*5a50*/  ISETP.GE.AND P0, PT, R26, R19, PT ;  /* 0x000000131a00720c */ /* 0x000fda0003f06270 */
[----:B------:R-:W-:Y:S05]  /*5a60*/  @P0 BRA `(.L_x_5779) ;  /* 0x00000ea000000947 */ /* 0x000fea0003800000 */
[----:B------:R-:W-:Y:S01]  /*5a70*/  IMAD R0, R2, 0x200, R26 ;  /* 0x0000020002007824 */ /* 0x000fe200078e021a */
[----:B0-----:R-:W-:-:S03]  /*5a80*/  PRMT R3, R16, 0x9910, RZ ;  /* 0x0000991010037816 */ /* 0x001fc600000000ff */
[----:B-12---:R-:W-:Y:S02]  /*5a90*/  IMAD R8, R0, c[0x0][0x190], RZ ;  /* 0x0000640000087a24 */ /* 0x006fe400078e02ff */
        /* <DEDUP_REMOVED lines=16> */
.L_x_5816:
[----:B------:R-:W0:Y:S02]  /*5ba0*/  F2I.S64.TRUNC R4, R25 ;  /* 0x0000001900047311 */ /* 0x000e24000020d900 */
[----:B0-----:R0:W-:Y:S01]  /*5bb0*/  STG.E.U8 [R8.64], R4 ;  /* 0x0000000408007986 */ /* 0x0011e2000c101124 */
[----:B------:R-:W-:Y:S05]  /*5bc0*/  BRA `(.L_x_5818) ;  /* 0x00000d3000007947 */ /* 0x000fea0003800000 */
.L_x_5815:
        /* <DEDUP_REMOVED lines=9> */
.L_x_5820:
[----:B------:R-:W0:Y:S02]  /*5c60*/  F2I.TRUNC.NTZ R25, R25 ;  /* 0x0000001900197305 */ /* 0x000e24000020f100 */
[----:B0-----:R0:W-:Y:S01]  /*5c70*/  STG.E [R8.64], R25 ;  /* 0x0000001908007986 */ /* 0x0011e2000c101924 */
[----:B------:R-:W-:Y:S05]  /*5c80*/  BRA `(.L_x_5818) ;  /* 0x00000c7000007947 */ /* 0x000fea0003800000 */
.L_x_5819:
[----:B------:R-:W0:Y:S02]  /*5c90*/  F2I.TRUNC.NTZ R25, R25 ;  /* 0x0000001900197305 */ /* 0x000e24000020f100 */
[----:B0-----:R0:W-:Y:S01]  /*5ca0*/  STG.E.U16 [R8.64], R25 ;  /* 0x0000001908007986 */ /* 0x0011e2000c101524 */
[----:B------:R-:W-:Y:S05]  /*5cb0*/  BRA `(.L_x_5818) ;  /* 0x00000c4000007947 */ /* 0x000fea0003800000 */
.L_x_5814:
        /* <DEDUP_REMOVED lines=8> */
.L_x_5822:
[----:B------:R-:W-:-:S05]  /*5d40*/  F2FP.PACK_AB R24, RZ, R24 ;  /* 0x00000018ff18723e */ /* 0x000fca00000000ff */
[----:B------:R0:W-:Y:S01]  /*5d50*/  STG.E.U16 [R8.64], R24 ;  /* 0x0000001808007986 */ /* 0x0001e2000c101524 */
[----:B------:R-:W-:Y:S05]  /*5d60*/  BRA `(.L_x_5818) ;  /* 0x00000b9000007947 */ /* 0x000fea0003800000 */
.L_x_5821:
        /* <DEDUP_REMOVED lines=9> */
.L_x_5824:
[----:B------:R-:W-:-:S04]  /*5e00*/  F2FP.PACK_AB R3, RZ, R24 ;  /* 0x00000018ff03723e */ /* 0x000fc800000000ff */
[----:B------:R-:W-:-:S05]  /*5e10*/  PRMT R3, R3, 0x5410, RZ ;  /* 0x0000541003037816 */ /* 0x000fca00000000ff */
[----:B------:R0:W-:Y:S01]  /*5e20*/  STG.E [R8.64], R3 ;  /* 0x0000000308007986 */ /* 0x0001e2000c101924 */
[----:B------:R-:W-:Y:S05]  /*5e30*/  BRA `(.L_x_5818) ;  /* 0x00000ac000007947 */ /* 0x000fea0003800000 */
.L_x_5823:
[----:B------:R-:W-:-:S06]  /*5e40*/  FMUL.FTZ R4, R24, 1 ;  /* 0x3f80000018047820 */ /* 0x000fcc0000410000 */
[----:B------:R-:W0:Y:S02]  /*5e50*/  F2F.F64.F32 R4, R4 ;  /* 0x0000000400047310 */ /* 0x000e240000201800 */
[----:B0-----:R0:W-:Y:S01]  /*5e60*/  STG.E.64 [R8.64], R4 ;  /* 0x0000000408007986 */ /* 0x0011e2000c101b24 */
[----:B------:R-:W-:Y:S05]  /*5e70*/  BRA `(.L_x_5818) ;  /* 0x00000a8000007947 */ /* 0x000fea0003800000 */
.L_x_5813:
        /* <DEDUP_REMOVED lines=12> */
.L_x_5827:
[----:B------:R-:W-:Y:S01]  /*5f40*/  FMUL.FTZ R4, R24, 1 ;  /* 0x3f80000018047820 */ /* 0x000fe20000410000 */
[----:B------:R-:W-:-:S05]  /*5f50*/  CS2R R6, SRZ ;  /* 0x0000000000067805 */ /* 0x000fca000001ff00 */
[----:B------:R-:W0:Y:S02]  /*5f60*/  F2F.F64.F32 R4, R4 ;  /* 0x0000000400047310 */ /* 0x000e240000201800 */
[----:B0-----:R0:W-:Y:S01]  /*5f70*/  STG.E.128 [R8.64], R4 ;  /* 0x0000000408007986 */ /* 0x0011e2000c101d24 */
[----:B------:R-:W-:Y:S05]  /*5f80*/  BRA `(.L_x_5818) ;  /* 0x0000097000007947 */ /* 0x000fea0003800000 */
.L_x_5826:
        /* <DEDUP_REMOVED lines=20> */
.L_x_5831:
[----:B------:R-:W-:Y:S05]  /*60d0*/  BSYNC B0 ;  /* 0x0000000000007941 */ /* 0x000fea0003800000 */
.L_x_5830:
[----:B------:R-:W-:-:S05]  /*60e0*/  LOP3.LUT R5, R0, R5, RZ, 0xfc, !PT ;  /* 0x0000000500057212 */ /* 0x000fca00078efcff */
[----:B------:R0:W-:Y:S01]  /*60f0*/  STG.E.U8 [R8.64], R5 ;  /* 0x0000000508007986 */ /* 0x0001e2000c101124 */
[----:B------:R-:W-:Y:S05]  /*6100*/  BRA `(.L_x_5818) ;  /* 0x000007f000007947 */ /* 0x000fea0003800000 */
.L_x_5829:
        /* <DEDUP_REMOVED lines=12> */
.L_x_5833:
[----:B------:R-:W-:Y:S01]  /*61d0*/  IMAD.MOV.U32 R0, RZ, RZ, 0x7f ;  /* 0x0000007fff007424 */ /* 0x000fe200078e00ff */
[----:B------:R-:W-:-:S04]  /*61e0*/  ISETP.GT.U32.AND P0, PT, R4, 0x7f800000, PT ;  /* 0x7f8000000400780c */ /* 0x000fc80003f04070 */
[----:B------:R-:W-:-:S04]  /*61f0*/  SEL R0, R0, 0x7c, P0 ;  /* 0x0000007c00007807 */ /* 0x000fc80000000000 */
.L_x_5834:
[----:B------:R-:W-:Y:S05]  /*6200*/  BSYNC B0 ;  /* 0x0000000000007941 */ /* 0x000fea0003800000 */
.L_x_5832:
[----:B------:R-:W-:-:S04]  /*6210*/  LOP3.LUT R24, R24, 0x80000000, RZ, 0xc0, !PT ;  /* 0x8000000018187812 */ /* 0x000fc800078ec0ff */
[----:B------:R-:W-:-:S04]  /*6220*/  SHF.R.U32.HI R3, RZ, 0x18, R24 ;  /* 0x00000018ff037819 */ /* 0x000fc80000011618 */
[----:B------:R-:W-:-:S05]  /*6230*/  LOP3.LUT R3, R0, R3, RZ, 0xfc, !PT ;  /* 0x0000000300037212 */ /* 0x000fca00078efcff */
[----:B------:R0:W-:Y:S01]  /*6240*/  STG.E.U8 [R8.64], R3 ;  /* 0x0000000308007986 */ /* 0x0001e2000c101124 */
[----:B------:R-:W-:Y:S05]  /*6250*/  BRA `(.L_x_5818) ;  /* 0x000006a000007947 */ /* 0x000fea0003800000 */
.L_x_5828:
[----:B------:R-:W-:-:S05]  /*6260*/  F2FP.BF16.PACK_AB R24, RZ, R24 ;  /* 0x00000018ff18723e */ /* 0x000fca00000010ff */
[----:B------:R0:W-:Y:S01]  /*6270*/  STG.E.U16 [R8.64], R24 ;  /* 0x0000001808007986 */ /* 0x0001e2000c101524 */
[----:B------:R-:W-:Y:S05]  /*6280*/  BRA `(.L_x_5818) ;  /* 0x0000067000007947 */ /* 0x000fea0003800000 */
.L_x_5825:
        /* <DEDUP_REMOVED lines=11> */
.L_x_5837:
        /* <DEDUP_REMOVED lines=16> */
.L_x_5840:
[----:B------:R-:W-:-:S04]  /*6440*/  LOP3.LUT R24, R24, 0x80000000, RZ, 0xc0, !PT ;  /* 0x8000000018187812 */ /* 0x000fc800078ec0ff */
[----:B------:R-:W-:-:S04]  /*6450*/  SHF.R.U32.HI R3, RZ, 0x18, R24 ;  /* 0x00000018ff037819 */ /* 0x000fc80000011618 */
[----:B------:R-:W-:-:S04]  /*6460*/  LOP3.LUT R0, R0, R3, RZ, 0xfc, !PT ;  /* 0x0000000300007212 */ /* 0x000fc800078efcff */
[----:B------:R-:W-:Y:S02]  /*6470*/  PRMT R4, R0, 0x7610, R4 ;  /* 0x0000761000047816 */ /* 0x000fe40000000004 */
.L_x_5839:
[----:B------:R-:W-:Y:S05]  /*6480*/  BSYNC B0 ;  /* 0x0000000000007941 */ /* 0x000fea0003800000 */
.L_x_5838:
[----:B------:R0:W-:Y:S01]  /*6490*/  STG.E.U8 [R8.64], R4 ;  /* 0x0000000408007986 */ /* 0x0001e2000c101124 */
[----:B------:R-:W-:Y:S05]  /*64a0*/  BRA `(.L_x_5818) ;  /* 0x0000045000007947 */ /* 0x000fea0003800000 */
.L_x_5836:
        /* <DEDUP_REMOVED lines=16> */
.L_x_5843:
[----:B------:R-:W-:-:S04]  /*65b0*/  LOP3.LUT R24, R24, 0x80000000, RZ, 0xc0, !PT ;  /* 0x8000000018187812 */ /* 0x000fc800078ec0ff */
[----:B------:R-:W-:-:S04]  /*65c0*/  SHF.R.U32.HI R3, RZ, 0x18, R24 ;  /* 0x00000018ff037819 */ /* 0x000fc80000011618 */
[----:B------:R-:W-:-:S04]  /*65d0*/  LOP3.LUT R0, R0, R3, RZ, 0xfc, !PT ;  /* 0x0000000300007212 */ /* 0x000fc800078efcff */
[----:B------:R-:W-:Y:S02]  /*65e0*/  PRMT R4, R0, 0x7610, R4 ;  /* 0x0000761000047816 */ /* 0x000fe40000000004 */
.L_x_5842:
[----:B------:R-:W-:Y:S05]  /*65f0*/  BSYNC B0 ;  /* 0x0000000000007941 */ /* 0x000fea0003800000 */
.L_x_5841:
[----:B------:R0:W-:Y:S01]  /*6600*/  STG.E.U8 [R8.64], R4 ;  /* 0x0000000408007986 */ /* 0x0001e2000c101124 */
[----:B------:R-:W-:Y:S05]  /*6610*/  BRA `(.L_x_5818) ;  /* 0x000002e000007947 */ /* 0x000fea0003800000 */
.L_x_5835:
        /* <DEDUP_REMOVED lines=21> */
.L_x_5817:
        /* <DEDUP_REMOVED lines=19> */
[----:B------:R-:W-:Y:S05]  /*68a0*/  BRA `(.L_x_5818) ;  /* 0x0000005000007947 */ /* 0x000fea0003800000 */
.L_x_5845:
[----:B------:R-:W0:Y:S02]  /*68b0*/  F2I.U64.TRUNC R4, R25 ;  /* 0x0000001900047311 */ /* 0x000e24000020d800 */
[----:B0-----:R0:W-:Y:S01]  /*68c0*/  STG.E.64 [R8.64], R4 ;  /* 0x0000000408007986 */ /* 0x0011e2000c101b24 */
[----:B------:R-:W-:Y:S05]  /*68d0*/  BRA `(.L_x_5818) ;  /* 0x0000002000007947 */ /* 0x000fea0003800000 */
.L_x_5844:
[----:B------:R-:W0:Y:S02]  /*68e0*/  F2I.U32.TRUNC.NTZ R25, R25 ;  /* 0x0000001900197305 */ /* 0x000e24000020f000 */
[----:B0-----:R0:W-:Y:S02]  /*68f0*/  STG.E [R8.64], R25 ;  /* 0x0000001908007986 */ /* 0x0011e4000c101924 */
.L_x_5818:
[----:B------:R-:W-:Y:S02]  /*6900*/  IADD3 R26, R26, 0x80, RZ ;  /* 0x000000801a1a7810 */ /* 0x000fe40007ffe0ff */
.L_x_5779:
[----:B------:R-:W-:Y:S05]  /*6910*/  BSYNC B6 ;  /* 0x0000000000067941 */ /* 0x000fea0003800000 */
.L_x_5778:
[----:B------:R-:W-:-:S13]  /*6920*/  ISETP.GE.AND P0, PT, R26, R19, PT ;  /* 0x000000131a00720c */ /* 0x000fda0003f06270 */
[----:B------:R-:W-:Y:S05]  /*6930*/  @P0 EXIT ;  /* 0x000000000000094d */ /* 0x000fea0003800000 */
[----:B------:R-:W-:Y:S01]  /*6940*/  PRMT R0, R16, 0x9910, RZ ;  /* 0x0000991010007816 */ /* 0x000fe200000000ff */
[----:B------:R-:W-:-:S03]  /*6950*/  IMAD R2, R2, 0x200, R26 ;  /* 0x0000020002027824 */ /* 0x000fc600078e021a */
[----:B------:R-:W-:Y:S01]  /*6960*/  ISETP.GT.AND P1, PT, R0, 0x9, PT ;  /* 0x000000090000780c */ /* 0x000fe20003f24270 */
[----:B------:R-:W-:-:S05]  /*6970*/  IMAD R2, R2, c[0x0][0x190], RZ ;  /* 0x0000640002027a24 */ /* 0x000fca00078e02ff */
[----:B------:R-:W-:-:S05]  /*6980*/  IADD3 R2, P0, R2, c[0x0][0x170], RZ ;  /* 0x00005c0002027a10 */ /* 0x000fca0007f1e0ff */
[----:B0-----:R-:W-:Y:S02]  /*6990*/  IMAD.X R3, RZ, RZ, c[0x0][0x174], P0 ;  /* 0x00005d00ff037624 */ /* 0x001fe400000e06ff */
        /* <DEDUP_REMOVED lines=12> */
.L_x_5849:
[----:B--2---:R-:W0:Y:S02]  /*6a60*/  F2I.S64.TRUNC R4, R17 ;  /* 0x0000001100047311 */ /* 0x004e24000020d900 */
[----:B0-----:R-:W-:Y:S01]  /*6a70*/  STG.E.U8 [R2.64], R4 ;  /* 0x0000000402007986 */ /* 0x001fe2000c101124 */
[----:B------:R-:W-:Y:S05]  /*6a80*/  EXIT ;  /* 0x000000000000794d */ /* 0x000fea0003800000 */
.L_x_5848:
[----:B------:R-:W-:-:S13]  /*6a90*/  ISETP.NE.AND P0, PT, R0, 0x2, PT ;  /* 0x000000020000780c */ /* 0x000fda0003f05270 */
[----:B------:R-:W-:Y:S05]  /*6aa0*/  @!P0 BRA `(.L_x_5851) ;  /* 0x000000a000008947 */ /* 0x000fea0003800000 */
[----:B------:R-:W-:-:S13]  /*6ab0*/  ISETP.NE.AND P0, PT, R0, 0x3, PT ;  /* 0x000000030000780c */ /* 0x000fda0003f05270 */
[----:B------:R-:W-:Y:S05]  /*6ac0*/  @!P0 BRA `(.L_x_5852) ;  /* 0x0000005000008947 */ /* 0x000fea0003800000 */
[----:B------:R-:W-:-:S13]  /*6ad0*/  ISETP.NE.AND P0, PT, R0, 0x4, PT ;  /* 0x000000040000780c */ /* 0x000fda0003f05270 */
[----:B------:R-:W-:Y:S05]  /*6ae0*/  @P0 BRA `(.L_x_5850) ;  /* 0x00000b4000000947 */ /* 0x000fea0003800000 */
[----:B--2---:R-:W0:Y:S02]  /*6af0*/  F2I.S64.TRUNC R4, R17 ;  /* 0x0000001100047311 */ /* 0x004e24000020d900 */
[----:B0-----:R-:W-:Y:S01]  /*6b00*/  STG.E.64 [R2.64], R4 ;  /* 0x0000000402007986 */ /* 0x001fe2000c101b24 */
[----:B------:R-:W-:Y:S05]  /*6b10*/  EXIT ;  /* 0x000000000000794d */ /* 0x000fea0003800000 */
.L_x_5852:
[----:B-1----:R-:W0:Y:S02]  /*6b20*/  F2I.TRUNC.NTZ R17, R17 ;  /* 0x0000001100117305 */ /* 0x002e24000020f100 */
[----:B0-----:R-:W-:Y:S01]  /*6b30*/  STG.E [R2.64], R17 ;  /* 0x0000001102007986 */ /* 0x001fe2000c101924 */
[----:B------:R-:W-:Y:S05]  /*6b40*/  EXIT ;  /* 0x000000000000794d */ /* 0x000fea0003800000 */
.L_x_5851:
[----:B-1----:R-:W0:Y:S02]  /*6b50*/  F2I.TRUNC.NTZ R17, R17 ;  /* 0x0000001100117305 */ /* 0x002e24000020f100 */
[----:B0-----:R-:W-:Y:S01]  /*6b60*/  STG.E.U16 [R2.64], R17 ;  /* 0x0000001102007986 */ /* 0x001fe2000c101524 */
[----:B------:R-:W-:Y:S05]  /*6b70*/  EXIT ;  /* 0x000000000000794d */ /* 0x000fea0003800000 */
.L_x_5847:
        /* <DEDUP_REMOVED lines=8> */
.L_x_5854:
[----:B----4-:R-:W-:-:S05]  /*6c00*/  F2FP.PACK_AB R18, RZ, R18 ;  /* 0x00000012ff12723e */ /* 0x010fca00000000ff */
[----:B------:R-:W-:Y:S01]  /*6c10*/  STG.E.U16 [R2.64], R18 ;  /* 0x0000001202007986 */ /* 0x000fe2000c101524 */
[----:B------:R-:W-:Y:S05]  /*6c20*/  EXIT ;  /* 0x000000000000794d */ /* 0x000fea0003800000 */
.L_x_5853:
        /* <DEDUP_REMOVED lines=9> */
.L_x_5856:
[----:B--2-4-:R-:W-:-:S04]  /*6cc0*/  F2FP.PACK_AB R5, RZ, R18 ;  /* 0x00000012ff05723e */ /* 0x014fc800000000ff */
[----:B------:R-:W-:-:S05]  /*6cd0*/  PRMT R5, R5, 0x5410, RZ ;  /* 0x0000541005057816 */ /* 0x000fca00000000ff */
[----:B------:R-:W-:Y:S01]  /*6ce0*/  STG.E [R2.64], R5 ;  /* 0x0000000502007986 */ /* 0x000fe2000c101924 */
[----:B------:R-:W-:Y:S05]  /*6cf0*/  EXIT ;  /* 0x000000000000794d */ /* 0x000fea0003800000 */
.L_x_5855:
[----:B--2-4-:R-:W-:-:S06]  /*6d00*/  FMUL.FTZ R4, R18, 1 ;  /* 0x3f80000012047820 */ /* 0x014fcc0000410000 */
[----:B------:R-:W0:Y:S02]  /*6d10*/  F2F.F64.F32 R4, R4 ;  /* 0x0000000400047310 */ /* 0x000e240000201800 */
[----:B0-----:R-:W-:Y:S01]  /*6d20*/  STG.E.64 [R2.64], R4 ;  /* 0x0000000402007986 */ /* 0x001fe2000c101b24 */
[----:B------:R-:W-:Y:S05]  /*6d30*/  EXIT ;  /* 0x000000000000794d */ /* 0x000fea0003800000 */
.L_x_5846:
        /* <DEDUP_REMOVED lines=9> */
[----:B--2---:R-:W-:-:S05]  /*6dd0*/  SEL R5, RZ, 0x1, !P0 ;  /* 0x00000001ff057807 */ /* 0x004fca0004000000 */
[----:B------:R-:W-:Y:S01]  /*6de0*/  STG.E.U8 [R2.64], R5 ;  /* 0x0000000502007986 */ /* 0x000fe2000c101124 */
[----:B------:R-:W-:Y:S05]  /*6df0*/  EXIT ;  /* 0x000000000000794d */ /* 0x000fea0003800000 */
.L_x_5859:
[----:B--2-4-:R-:W-:Y:S01]  /*6e00*/  FMUL.FTZ R4, R18, 1 ;  /* 0x3f80000012047820 */ /* 0x014fe20000410000 */
[----:B------:R-:W-:-:S05]  /*6e10*/  CS2R R6, SRZ ;  /* 0x0000000000067805 */ /* 0x000fca000001ff00 */
[----:B------:R-:W0:Y:S02]  /*6e20*/  F2F.F64.F32 R4, R4 ;  /* 0x0000000400047310 */ /* 0x000e240000201800 */
[----:B0-----:R-:W-:Y:S01]  /*6e30*/  STG.E.128 [R2.64], R4 ;  /* 0x0000000402007986 */ /* 0x001fe2000c101d24 */
[----:B------:R-:W-:Y:S05]  /*6e40*/  EXIT ;  /* 0x000000000000794d */ /* 0x000fea0003800000 */
.L_x_5858:
[----:B------:R-:W-:-:S13]  /*6e50*/  ISETP.NE.AND P0, PT, R0, 0xf, PT ;  /* 0x0000000f0000780c */ /* 0x000fda0003f05270 */
[----:B------:R-:W-:Y:S05]  /*6e60*/  @!P0 BRA `(.L_x_5860) ;  /* 0x000002b000008947 */ /* 0x000fea0003800000 */
[----:B------:R-:W-:-:S13]  /*6e70*/  ISETP.NE.AND P0, PT, R0, 0x17, PT ;  /* 0x000000170000780c */ /* 0x000fda0003f05270 */
[----:B------:R-:W-:Y:S05]  /*6e80*/  @!P0 BRA `(.L_x_5861) ;  /* 0x0000014000008947 */ /* 0x000fea0003800000 */
[----:B------:R-:W-:-:S13]  /*6e90*/  ISETP.NE.AND P0, PT, R0, 0x18, PT ;  /* 0x000000180000780c */ /* 0x000fda0003f05270 */
[----:B------:R-:W-:Y:S05]  /*6ea0*/  @P0 BRA `(.L_x_5850) ;  /* 0x0000078000000947 */ /* 0x000fea0003800000 */
[C---:B--2-4-:R-:W-:Y:S01]  /*6eb0*/  LOP3.LUT R4, R18.reuse, 0x7fffffff, RZ, 0xc0, !PT ;  /* 0x7fffffff12047812 */ /* 0x054fe200078ec0ff */
        /* <DEDUP_REMOVED lines=13> */
.L_x_5863:
[----:B------:R-:W-:Y:S05]  /*6f90*/  BSYNC B0 ;  /* 0x0000000000007941 */ /* 0x000fea0003800000 */
.L_x_5862:
[----:B------:R-:W-:-:S05]  /*6fa0*/  LOP3.LUT R7, R0, R7, RZ, 0xfc, !PT ;  /* 0x0000000700077212 */ /* 0x000fca00078efcff */
[----:B------:R-:W-:Y:S01]  /*6fb0*/  STG.E.U8 [R2.64], R7 ;  /* 0x0000000702007986 */ /* 0x000fe2000c101124 */
[----:B------:R-:W-:Y:S05]  /*6fc0*/  EXIT ;  /* 0x000000000000794d */ /* 0x000fea0003800000 */
.L_x_5861:
[----:B--2-4-:R-:W-:Y:S01]  /*6fd0*/  LOP3.LUT R4, R18, 0x7fffffff, RZ, 0xc0, !PT ;  /* 0x7fffffff12047812 */ /* 0x014fe200078ec0ff */
        /* <DEDUP_REMOVED lines=11> */
.L_x_5865:
[----:B------:R-:W-:Y:S01]  /*7090*/  IMAD.MOV.U32 R0, RZ, RZ, 0x7f ;  /* 0x0000007fff007424 */ /* 0x000fe200078e00ff */
[----:B------:R-:W-:-:S04]  /*70a0*/  ISETP.GT.U32.AND P0, PT, R4, 0x7f800000, PT ;  /* 0x7f8000000400780c */ /* 0x000fc80003f04070 */
[----:B------:R-:W-:-:S04]  /*70b0*/  SEL R0, R0, 0x7c, P0 ;  /* 0x0000007c00007807 */ /* 0x000fc80000000000 */
.L_x_5866:
[----:B------:R-:W-:Y:S05]  /*70c0*/  BSYNC B0 ;  /* 0x0000000000007941 */ /* 0x000fea0003800000 */
.L_x_5864:
[----:B------:R-:W-:-:S04]  /*70d0*/  LOP3.LUT R18, R18, 0x80000000, RZ, 0xc0, !PT ;  /* 0x8000000012127812 */ /* 0x000fc800078ec0ff */
[----:B------:R-:W-:-:S04]  /*70e0*/  SHF.R.U32.HI R5, RZ, 0x18, R18 ;  /* 0x00000018ff057819 */ /* 0x000fc80000011612 */
[----:B------:R-:W-:-:S05]  /*70f0*/  LOP3.LUT R5, R0, R5, RZ, 0xfc, !PT ;  /* 0x0000000500057212 */ /* 0x000fca00078efcff */
[----:B------:R-:W-:Y:S01]  /*7100*/  STG.E.U8 [R2.64], R5 ;  /* 0x0000000502007986 */ /* 0x000fe2000c101124 */
[----:B------:R-:W-:Y:S05]  /*7110*/  EXIT ;  /* 0x000000000000794d */ /* 0x000fea0003800000 */
.L_x_5860:
[----:B----4-:R-:W-:-:S05]  /*7120*/  F2FP.BF16.PACK_AB R18, RZ, R18 ;  /* 0x00000012ff12723e */ /* 0x010fca00000010ff */
[----:B------:R-:W-:Y:S01]  /*7130*/  STG.E.U16 [R2.64], R18 ;  /* 0x0000001202007986 */ /* 0x000fe2000c101524 */
[----:B------:R-:W-:Y:S05]  /*7140*/  EXIT ;  /* 0x000000000000794d */ /* 0x000fea0003800000 */
.L_x_5857:
        /* <DEDUP_REMOVED lines=11> */
.L_x_5869:
[----:B--2-4-:R-:W-:Y:S01]  /*7200*/  LOP3.LUT R5, R18, 0x7fffffff, RZ, 0xc0, !PT ;  /* 0x7fffffff12057812 */ /* 0x014fe200078ec0ff */
        /* <DEDUP_REMOVED lines=15> */
.L_x_5872:
[----:B------:R-:W-:-:S04]  /*7300*/  LOP3.LUT R18, R18, 0x80000000, RZ, 0xc0, !PT ;  /* 0x8000000012127812 */ /* 0x000fc800078ec0ff */
[----:B------:R-:W-:-:S04]  /*7310*/  SHF.R.U32.HI R5, RZ, 0x18, R18 ;  /* 0x00000018ff057819 */ /* 0x000fc80000011612 */
[----:B------:R-:W-:-:S04]  /*7320*/  LOP3.LUT R4, R4, R5, RZ, 0xfc, !PT ;  /* 0x0000000504047212 */ /* 0x000fc800078efcff */
[----:B------:R-:W-:Y:S02]  /*7330*/  PRMT R0, R4, 0x7610, R0 ;  /* 0x0000761004007816 */ /* 0x000fe40000000000 */
.L_x_5871:
[----:B------:R-:W-:Y:S05]  /*7340*/  BSYNC B0 ;  /* 0x0000000000007941 */ /* 0x000fea0003800000 */
.L_x_5870:
[----:B------:R-:W-:Y:S01]  /*7350*/  STG.E.U8 [R2.64], R0 ;  /* 0x0000000002007986 */ /* 0x000fe2000c101124 */
[----:B------:R-:W-:Y:S05]  /*7360*/  EXIT ;  /* 0x000000000000794d */ /* 0x000fea0003800000 */
.L_x_5868:
        /* <DEDUP_REMOVED lines=16> */
.L_x_5875:
[----:B------:R-:W-:-:S04]  /*7470*/  LOP3.LUT R18, R18, 0x80000000, RZ, 0xc0, !PT ;  /* 0x8000000012127812 */ /* 0x000fc800078ec0ff */
[----:B------:R-:W-:-:S04]  /*7480*/  SHF.R.U32.HI R5, RZ, 0x18, R18 ;  /* 0x00000018ff057819 */ /* 0x000fc80000011612 */
[----:B------:R-:W-:-:S04]  /*7490*/  LOP3.LUT R4, R4, R5, RZ, 0xfc, !PT ;  /* 0x0000000504047212 */ /* 0x000fc800078efcff */
[----:B------:R-:W-:Y:S02]  /*74a0*/  PRMT R0, R4, 0x7610, R0 ;  /* 0x0000761004007816 */ /* 0x000fe40000000000 */
.L_x_5874:
[----:B------:R-:W-:Y:S05]  /*74b0*/  BSYNC B0 ;  /* 0x0000000000007941 */ /* 0x000fea0003800000 */
.L_x_5873:
[----:B------:R-:W-:Y:S01]  /*74c0*/  STG.E.U8 [R2.64], R0 ;  /* 0x0000000002007986 */ /* 0x000fe2000c101124 */
[----:B------:R-:W-:Y:S05]  /*74d0*/  EXIT ;  /* 0x000000000000794d */ /* 0x000fea0003800000 */
.L_x_5867:
[----:B------:R-:W-:-:S13]  /*74e0*/  ISETP.NE.AND P0, PT, R0, 0x1c, PT ;  /* 0x0000001c0000780c */ /* 0x000fda0003f05270 */
[----:B------:R-:W-:Y:S05]  /*74f0*/  @!P0 BRA `(.L_x_5876) ;  /* 0x000002a000008947 */ /* 0x000fea0003800000 */
[----:B------:R-:W-:-:S13]  /*7500*/  ISETP.NE.AND P0, PT, R0, 0x1d, PT ;  /* 0x0000001d0000780c */ /* 0x000fda0003f05270 */
[----:B------:R-:W-:Y:S05]  /*7510*/  @!P0 BRA `(.L_x_5877) ;  /* 0x0000025000008947 */ /* 0x000fea0003800000 */
[----:B------:R-:W-:-:S13]  /*7520*/  ISETP.NE.AND P0, PT, R0, 0x2c, PT ;  /* 0x0000002c0000780c */ /* 0x000fda0003f05270 */
[----:B------:R-:W-:Y:S05]  /*7530*/  @P0 BRA `(.L_x_5850) ;  /* 0x000000f000000947 */ /* 0x000fea0003800000 */
[----:B--2-4-:R-:W-:Y:S02]  /*7540*/  SHF.R.U32.HI R4, RZ, 0x17, R18 ;  /* 0x00000017ff047819 */ /* 0x014fe40000011612 */
        /* <DEDUP_REMOVED lines=14> */
.L_x_5850:
[----:B------:R-:W-:Y:S01]  /*7630*/  MOV R2, 0x0 ;  /* 0x0000000000027802 */ /* 0x000fe20000000f00 */
[----:B--2---:R-:W-:Y:S02]  /*7640*/  IMAD.MOV.U32 R4, RZ, RZ, c[0x4][0x178] ;  /* 0x01005e00ff047624 */ /* 0x004fe400078e00ff */
[----:B------:R-:W-:Y:S02]  /*7650*/  IMAD.MOV.U32 R5, RZ, RZ, c[0x4][0x17c] ;  /* 0x01005f00ff057624 */ /* 0x000fe400078e00ff */
[----:B------:R-:W-:Y:S01]  /*7660*/  IMAD.MOV.U32 R6, RZ, RZ, c[0x4][0x180] ;  /* 0x01006000ff067624 */ /* 0x000fe200078e00ff */
[----:B------:R-:W0:Y:S01]  /*7670*/  LDC.64 R2, c[0x4][R2] ;  /* 0x0100000002027b82 */ /* 0x000e220000000a00 */
[----:B------:R-:W-:Y:S02]  /*7680*/  IMAD.MOV.U32 R7, RZ, RZ, c[0x4][0x184] ;  /* 0x01006100ff077624 */ /* 0x000fe400078e00ff */
[----:B-1----:R-:W-:-:S02]  /*7690*/  IMAD.MOV.U32 R8, RZ, RZ, 0x65 ;  /* 0x00000065ff087424 */ /* 0x002fc400078e00ff */
        /* <DEDUP_REMOVED lines=13> */
.L_x_5877:
[----:B--2---:R-:W0:Y:S02]  /*7770*/  F2I.U64.TRUNC R4, R17 ;  /* 0x0000001100047311 */ /* 0x004e24000020d800 */
[----:B0-----:R-:W-:Y:S01]  /*7780*/  STG.E.64 [R2.64], R4 ;  /* 0x0000000402007986 */ /* 0x001fe2000c101b24 */
[----:B------:R-:W-:Y:S05]  /*7790*/  EXIT ;  /* 0x000000000000794d */ /* 0x000fea0003800000 */
.L_x_5876:
[----:B-1----:R-:W0:Y:S02]  /*77a0*/  F2I.U32.TRUNC.NTZ R17, R17 ;  /* 0x0000001100117305 */ /* 0x002e24000020f000 */
[----:B0-----:R-:W-:Y:S01]  /*77b0*/  STG.E [R2.64], R17 ;  /* 0x0000001102007986 */ /* 0x001fe2000c101924 */
[----:B------:R-:W-:Y:S05]  /*77c0*/  EXIT ;  /* 0x000000000000794d */ /* 0x000fea0003800000 */
.L_x_5878:
        /* <DEDUP_REMOVED lines=11> */
.L_x_21492:


//--------------------- .text._ZN2at6native18elementwise_kernelILi128ELi2EZNS0_22gpu_kernel_impl_nocastINS0_13AUnaryFunctorIfffZZZNS0_15binary_internal21div_trunc_kernel_cudaERNS_18TensorIteratorBaseEENKUlvE1_clEvENKUlvE0_clEvEUlffE_EEEEvS6_RKT_EUliE_EEviT1_ --------------------------
	.section	.text._ZN2at6native18elementwise_kernelILi128ELi2EZNS0_22gpu_kernel_impl_nocastINS0_13AUnaryFunctorIfffZZZNS0_15binary_internal21div_trunc_kernel_cudaERNS_18TensorIteratorBaseEENKUlvE1_clEvENKUlvE0_clEvEUlffE_EEEEvS6_RKT_EUliE_EEviT1_,"ax",@progbits
	.sectioninfo	@"SHI_REGISTERS=12"
	.align	128
        .global         _ZN2at6native18elementwise_kernelILi128ELi2EZNS0_22gpu_kernel_impl_nocastINS0_13AUnaryFunctorIfffZZZNS0_15binary_internal21div_trunc_kernel_cudaERNS_18TensorIteratorBaseEENKUlvE1_clEvENKUlvE0_clEvEUlffE_EEEEvS6_RKT_EUliE_EEviT1_
        .type           _ZN2at6native18elementwise_kernelILi128ELi2EZNS0_22gpu_kernel_impl_nocastINS0_13AUnaryFunctorIfffZZZNS0_15binary_internal21div_trunc_kernel_cudaERNS_18TensorIteratorBaseEENKUlvE1_clEvENKUlvE0_clEvEUlffE_EEEEvS6_RKT_EUliE_EEviT1_,@function
        .size           _ZN2at6native18elementwise_kernelILi128ELi2EZNS0_22gpu_kernel_impl_nocastINS0_13AUnaryFunctorIfffZZZNS0_15binary_internal21div_trunc_kernel_cudaERNS_18TensorIteratorBaseEENKUlvE1_clEvENKUlvE0_clEvEUlffE_EEEEvS6_RKT_EUliE_EEviT1_,(.L_x_21493 - _ZN2at6native18elementwise_kernelILi128ELi2EZNS0_22gpu_kernel_impl_nocastINS0_13AUnaryFunctorIfffZZZNS0_15binary_internal21div_trunc_kernel_cudaERNS_18TensorIteratorBaseEENKUlvE1_clEvENKUlvE0_clEvEUlffE_EEEEvS6_RKT_EUliE_EEviT1_)
        .other          _ZN2at6native18elementwise_kernelILi128ELi2EZNS0_22gpu_kernel_impl_nocastINS0_13AUnaryFunctorIfffZZZNS0_15binary_internal21div_trunc_kernel_cudaERNS_18TensorIteratorBaseEENKUlvE1_clEvENKUlvE0_clEvEUlffE_EEEEvS6_RKT_EUliE_EEviT1_,@"STO_CUDA_ENTRY STV_DEFAULT"
_ZN2at6native18elementwise_kernelILi128ELi2EZNS0_22gpu_kernel_impl_nocastINS0_13AUnaryFunctorIfffZZZNS0_15binary_internal21div_trunc_kernel_cudaERNS_18TensorIteratorBaseEENKUlvE1_clEvENKUlvE0_clEvEUlffE_EEEEvS6_RKT_EUliE_EEviT1_:
.text._ZN2at6native18elementwise_kernelILi128ELi2EZNS0_22gpu_kernel_impl_nocastINS0_13AUnaryFunctorIfffZZZNS0_15binary_internal21div_trunc_kernel_cudaERNS_18TensorIteratorBaseEENKUlvE1_clEvENKUlvE0_clEvEUlffE_EEEEvS6_RKT_EUliE_EEviT1_:
        /* <DEDUP_REMOVED lines=236> */
.L_x_5881:
[----:B------:R-:W-:-:S05]  /*0ec0*/  IADD3 R4, P0, R3, c[0x0][0x368], RZ ;  /* 0x0000da0003047a10 */ /* 0x000fca0007f1e0ff */
[----:B------:R-:W-:-:S05]  /*0ed0*/  IMAD.X R5, RZ, RZ, c[0x0][0x36c], P0 ;  /* 0x0000db00ff057624 */ /* 0x000fca00000e06ff */
[----:B------:R-:W2:Y:S01]  /*0ee0*/  LDG.E R4, [R4.64] ;  /* 0x0000000404047981 */ /* 0x000ea2000c1e1900 */
[----:B------:R-:W-:Y:S02]  /*0ef0*/  IADD3 R2, P0, R2, c[0x0][0x360], RZ ;  /* 0x0000d80002027a10 */ /* 0x000fe40007f1e0ff */
[----:B------:R-:W-:Y:S02]  /*0f00*/  IADD3 R7, R0, 0x80, RZ ;  /* 0x0000008000077810 */ /* 0x000fe40007ffe0ff */
[----:B------:R-:W-:Y:S01]  /*0f10*/  IADD3.X R3, RZ, c[0x0][0x364], RZ, P0, !PT ;  /* 0x0000d900ff037a10 */ /* 0x000fe200007fe4ff */
[----:B--2---:R-:W0:Y:S02]  /*0f20*/  MUFU.RCP R6, R4 ;  /* 0x0000000400067308 */ /* 0x004e240000001000 */
[----:B0-----:R-:W-:-:S06]  /*0f30*/  FMUL.FTZ R6, R6, c[0x0][0x374] ;  /* 0x0000dd0006067a20 */ /* 0x001fcc0000410000 */
[----:B------:R-:W0:Y:S02]  /*0f40*/  FRND.TRUNC R9, R6 ;  /* 0x0000000600097307 */ /* 0x000e24000020d000 */
[----:B0-----:R0:W-:Y:S02]  /*0f50*/  STG.E [R2.64], R9 ;  /* 0x0000000902007986 */ /* 0x0011e4000c101904 */
.L_x_5880:
[----:B------:R-:W-:Y:S05]  /*0f60*/  BSYNC B0 ;  /* 0x0000000000007941 */ /* 0x000fea0003800000 */
.L_x_5879:
        /* <DEDUP_REMOVED lines=230> */
.L_x_5882:
[----:B------:R-:W-:-:S04]  /*1dd0*/  IADD3 R2, P0, R2, c[0x0][0x368], RZ ;  /* 0x0000da0002027a10 */ /* 0x000fc80007f1e0ff */
[----:B------:R-:W-:-:S05]  /*1de0*/  IADD3.X R3, RZ, c[0x0][0x36c], RZ, P0, !PT ;  /* 0x0000db00ff037a10 */ /* 0x000fca00007fe4ff */
[----:B------:R-:W2:Y:S01]  /*1df0*/  LDG.E R2, [R2.64] ;  /* 0x0000000402027981 */ /* 0x000ea2000c1e1900 */
[----:B------:R-:W-:-:S04]  /*1e00*/  IADD3 R4, P0, R0, c[0x0][0x360], RZ ;  /* 0x0000d80000047a10 */ /* 0x000fc80007f1e0ff */
[----:B------:R-:W-:Y:S01]  /*1e10*/  IADD3.X R5, RZ, c[0x0][0x364], RZ, P0, !PT ;  /* 0x0000d900ff057a10 */ /* 0x000fe200007fe4ff */
[----:B--2---:R-:W0:Y:S02]  /*1e20*/  MUFU.RCP R6, R2 ;  /* 0x0000000200067308 */ /* 0x004e240000001000 */
[----:B0-----:R-:W-:-:S06]  /*1e30*/  FMUL.FTZ R6, R6, c[0x0][0x374] ;  /* 0x0000dd0006067a20 */ /* 0x001fcc0000410000 */
[----:B------:R-:W0:Y:S02]  /*1e40*/  FRND.TRUNC R7, R6 ;  /* 0x0000000600077307 */ /* 0x000e24000020d000 */
[----:B0-----:R-:W-:Y:S01]  /*1e50*/  STG.E [R4.64], R7 ;  /* 0x0000000704007986 */ /* 0x001fe2000c101904 */
[----:B------:R-:W-:Y:S05]  /*1e60*/  EXIT ;  /* 0x000000000000794d */ /* 0x000fea0003800000 */
.L_x_5883:
        /* <DEDUP_REMOVED lines=9> */
.L_x_21493:


//--------------------- .text._ZN2at6native27unrolled_elementwise_kernelINS0_13AUnaryFunctorIfffZZZNS0_15binary_internal21div_trunc_kernel_cudaERNS_18TensorIteratorBaseEENKUlvE1_clEvENKUlvE0_clEvEUlffE_EESt5arrayIPcLm2EELi4E23TrivialOffsetCalculatorILi1EjESE_NS0_6memory15LoadWithoutCastENSF_16StoreWithoutCastEEEviT_T0_T2_T3_T4_T5_ --------------------------
	.section	.text._ZN2at6native27unrolled_elementwise_kernelINS0_13AUnaryFunctorIfffZZZNS0_15binary_internal21div_trunc_kernel_cudaERNS_18TensorIteratorBaseEENKUlvE1_clEvENKUlvE0_clEvEUlffE_EESt5arrayIPcLm2EELi4E23TrivialOffsetCalculatorILi1EjESE_NS0_6memory15LoadWithoutCastENSF_16StoreWithoutCastEEEviT_T0_T2_T3_T4_T5_,"ax",@progbits
	.sectioninfo	@"SHI_REGISTERS=18"
	.align	128
        .global         _ZN2at6native27unrolled_elementwise_kernelINS0_13AUnaryFunctorIfffZZZNS0_15binary_internal21div_trunc_kernel_cudaERNS_18TensorIteratorBaseEENKUlvE1_clEvENKUlvE0_clEvEUlffE_EESt5arrayIPcLm2EELi4E23TrivialOffsetCalculatorILi1EjESE_NS0_6memory15LoadWithoutCastENSF_16StoreWithoutCastEEEviT_T0_T2_T3_T4_T5_
        .type           _ZN2at6native27unrolled_elementwise_kernelINS0_13AUnaryFunctorIfffZZZNS0_15binary_internal21div_trunc_kernel_cudaERNS_18TensorIteratorBaseEENKUlvE1_clEvENKUlvE0_clEvEUlffE_EESt5arrayIPcLm2EELi4E23TrivialOffsetCalculatorILi1EjESE_NS0_6memory15LoadWithoutCastENSF_16StoreWithoutCastEEEviT_T0_T2_T3_T4_T5_,@function
        .size           _ZN2at6native27unrolled_elementwise_kernelINS0_13AUnaryFunctorIfffZZZNS0_15binary_internal21div_trunc_kernel_cudaERNS_18TensorIteratorBaseEENKUlvE1_clEvENKUlvE0_clEvEUlffE_EESt5arrayIPcLm2EELi4E23TrivialOffsetCalculatorILi1EjESE_NS0_6memory15LoadWithoutCastENSF_16StoreWithoutCastEEEviT_T0_T2_T3_T4_T5_,(.L_x_21494 - _ZN2at6native27unrolled_elementwise_kernelINS0_13AUnaryFunctorIfffZZZNS0_15binary_internal21div_trunc_kernel_cudaERNS_18TensorIteratorBaseEENKUlvE1_clEvENKUlvE0_clEvEUlffE_EESt5arrayIPcLm2EELi4E23TrivialOffsetCalculatorILi1EjESE_NS0_6memory15LoadWithoutCastENSF_16StoreWithoutCastEEEviT_T0_T2_T3_T4_T5_)
        .other          _ZN2at6native27unrolled_elementwise_kernelINS0_13AUnaryFunctorIfffZZZNS0_15binary_internal21div_trunc_kernel_cudaERNS_18TensorIteratorBaseEENKUlvE1_clEvENKUlvE0_clEvEUlffE_EESt5arrayIPcLm2EELi4E23TrivialOffsetCalculatorILi1EjESE_NS0_6memory15LoadWithoutCastENSF_16StoreWithoutCastEEEviT_T0_T2_T3_T4_T5_,@"STO_CUDA_ENTRY STV_DEFAULT"
_ZN2at6native27unrolled_elementwise_kernelINS0_13AUnaryFunctorIfffZZZNS0_15binary_internal21div_trunc_kernel_cudaERNS_18TensorIteratorBaseEENKUlvE1_clEvENKUlvE0_clEvEUlffE_EESt5arrayIPcLm2EELi4E23TrivialOffsetCalculatorILi1EjESE_NS0_6memory15LoadWithoutCastENSF_16StoreWithoutCastEEEviT_T0_T2_T3_T4_T5_:
.text._ZN2at6native27unrolled_elementwise_kernelINS0_13AUnaryFunctorIfffZZZNS0_15binary_internal21div_trunc_kernel_cudaERNS_18TensorIteratorBaseEENKUlvE1_clEvENKUlvE0_clEvEUlffE_EESt5arrayIPcLm2EELi4E23TrivialOffsetCalculatorILi1EjESE_NS0_6memory15LoadWithoutCastENSF_16StoreWithoutCastEEEviT_T0_T2_T3_T4_T5_:
[----:B------:R-:W-:Y:S02]  /*0000*/  IMAD.MOV.U32 R1, RZ, RZ, c[0x0][0x28] ;  /* 0x00000a00ff017624 */ /* 0x000fe400078e00ff */
[----:B------:R-:W0:Y:S01]  /*0010*/  S2R R0, SR_CTAID.X ;  /* 0x0000000000007919 */ /* 0x000e220000002500 */
[----:B------:R-:W-:Y:S01]  /*0020*/  IMAD.MOV.U32 R5, RZ, RZ, -0x200 ;  /* 0xfffffe00ff057424 */ /* 0x000fe200078e00ff */
[----:B------:R-:W-:Y:S01]  /*0030*/  CS2R R12, SRZ ;  /* 0x00000000000c7805 */ /* 0x000fe2000001ff00 */
[----:B------:R-:W-:Y:S01]  /*0040*/  ULDC.64 UR4, c[0x0][0x118] ;  /* 0x0000460000047ab9 */ /* 0x000fe20000000a00 */
[----:B------:R-:W1:Y:S01]  /*0050*/  S2R R3, SR_TID.X ;  /* 0x0000000000037919 */ /* 0x000e620000002100 */
[----:B0-----:R-:W-:Y:S01]  /*0060*/  IMAD R2, R0, R5, c[0x0][0x160] ;  /* 0x0000580000027624 */ /* 0x001fe200078e0205 */
[----:B-1----:R-:W-:-:S04]  /*0070*/  MOV R7, R3 ;  /* 0x0000000300077202 */ /* 0x002fc80000000f00 */
        /* <DEDUP_REMOVED lines=10> */
[----:B------:R-:W-:Y:S02]  /*0120*/  @!P1 IMAD.MOV.U32 R9, RZ, RZ, 0x4 ;  /* 0x00000004ff099424 */ /* 0x000fe400078e00ff */
[----:B------:R-:W-:Y:S02]  /*0130*/  IMAD.MOV.U32 R14, RZ, RZ, RZ ;  /* 0x000000ffff0e7224 */ /* 0x000fe400078e00ff */
[----:B------:R-:W-:-:S05]  /*0140*/  @!P1 IMAD.WIDE.U32 R8, R8, R9, c[0x0][0x178] ;  /* 0x00005e0008089625 */ /* 0x000fca00078e0009 */
[----:B------:R1:W3:Y:S03]  /*0150*/  @!P1 LDG.E R12, [R8.64] ;  /* 0x00000004080c9981 */ /* 0x0002e6000c1e1900 */
[----:B------:R-:W-:Y:S01]  /*0160*/  @!P3 MOV R11, 0x4 ;  /* 0x00000004000bb802 */ /* 0x000fe20000000f00 */
[----:B------:R-:W-:Y:S01]  /*0170*/  @!P3 IMAD R10, R0, 0x200, R7 ;  /* 0x00000200000ab824 */ /* 0x000fe200078e0207 */
[----:B------:R-:W-:-:S03]  /*0180*/  @!P3 IADD3 R7, R7, 0x80, RZ ;  /* 0x000000800707b810 */ /* 0x000fc60007ffe0ff */
[----:B------:R-:W-:Y:S01]  /*0190*/  @!P3 IMAD.WIDE.U32 R10, R10, R11, c[0x0][0x178] ;  /* 0x00005e000a0ab625 */ /* 0x000fe200078e000b */
[----:B------:R-:W-:-:S04]  /*01a0*/  ISETP.GE.AND P2, PT, R7, R2, PT ;  /* 0x000000020700720c */ /* 0x000fc80003f46270 */
[----:B------:R-:W4:Y:S01]  /*01b0*/  @!P3 LDG.E R14, [R10.64] ;  /* 0x000000040a0eb981 */ /* 0x000f22000c1e1900 */
[----:B0-----:R-:W-:-:S08]  /*01c0*/  HFMA2.MMA R4, -RZ, RZ, 0, 0 ;  /* 0x00000000ff047435 */ /* 0x001fd000000001ff */
[----:B------:R-:W-:Y:S01]  /*01d0*/  @!P2 LEA R6, R0, R7, 0x9 ;  /* 0x000000070006a211 */ /* 0x000fe200078e48ff */
[----:B------:R-:W-:-:S04]  /*01e0*/  @!P2 IMAD.MOV.U32 R7, RZ, RZ, 0x4 ;  /* 0x00000004ff07a424 */ /* 0x000fc800078e00ff */
[----:B------:R-:W-:-:S05]  /*01f0*/  @!P2 IMAD.WIDE.U32 R6, R6, R7, c[0x0][0x178] ;  /* 0x00005e000606a625 */ /* 0x000fca00078e0007 */
[----:B------:R0:W5:Y:S01]  /*0200*/  @!P2 LDG.E R4, [R6.64] ;  /* 0x000000040604a981 */ /* 0x000162000c1e1900 */
[----:B------:R-:W-:-:S05]  /*0210*/  IMAD.MOV.U32 R5, RZ, RZ, R3 ;  /* 0x000000ffff057224 */ /* 0x000fca00078e0003 */
[----:B-1----:R-:W-:-:S04]  /*0220*/  IADD3 R9, R5, 0x80, RZ ;  /* 0x0000008005097810 */ /* 0x002fc80007ffe0ff */
[----:B------:R-:W-:Y:S02]  /*0230*/  ISETP.GE.AND P2, PT, R9, R2, PT ;  /* 0x000000020900720c */ /* 0x000fe40003f46270 */
[----:B------:R-:W-:-:S04]  /*0240*/  IADD3 R9, R5, 0x100, RZ ;  /* 0x0000010005097810 */ /* 0x000fc80007ffe0ff */
[----:B------:R-:W-:Y:S01]  /*0250*/  ISETP.GE.AND P3, PT, R9, R2, PT ;  /* 0x000000020900720c */ /* 0x000fe20003f66270 */
[----:B0-----:R-:W-:Y:S01]  /*0260*/  @!P0 IMAD.MOV.U32 R7, RZ, RZ, 0x4 ;  /* 0x00000004ff078424 */ /* 0x001fe200078e00ff */
[----:B------:R-:W-:Y:S02]  /*0270*/  @!P0 LEA R6, R0, R3, 0x9 ;  /* 0x0000000300068211 */ /* 0x000fe400078e48ff */
[----:B------:R-:W-:-:S03]  /*0280*/  IADD3 R9, R5, 0x180, RZ ;  /* 0x0000018005097810 */ /* 0x000fc60007ffe0ff */
[----:B------:R-:W-:Y:S01]  /*0290*/  @!P0 IMAD.WIDE.U32 R6, R6, R7, c[0x0][0x170] ;  /* 0x00005c0006068625 */ /* 0x000fe200078e0007 */
[----:B------:R-:W-:Y:S02]  /*02a0*/  ISETP.GE.AND P1, PT, R9, R2, PT ;  /* 0x000000020900720c */ /* 0x000fe40003f26270 */
[----:B------:R-:W-:-:S04]  /*02b0*/  @!P0 IADD3 R5, R3, 0x80, RZ ;  /* 0x0000008003058810 */ /* 0x000fc80007ffe0ff */
[----:B------:R-:W-:Y:S01]  /*02c0*/  ISETP.GE.AND P4, PT, R5, R2, PT ;  /* 0x000000020500720c */ /* 0x000fe20003f86270 */
[----:B------:R-:W-:Y:S01]  /*02d0*/  BSSY B0, `(.L_x_5884) ;  /* 0x0000017000007945 */ /* 0x000fe20003800000 */
[----:B--2---:R-:W0:Y:S02]  /*02e0*/  @!P0 MUFU.RCP R13, R13 ;  /* 0x0000000d000d8308 */ /* 0x004e240000001000 */
[----:B0-----:R-:W-:-:S06]  /*02f0*/  @!P0 FMUL.FTZ R8, R13, c[0x0][0x168] ;  /* 0x00005a000d088a20 */ /* 0x001fcc0000410000 */
[----:B------:R-:W0:Y:S08]  /*0300*/  @!P0 FRND.TRUNC R15, R8 ;  /* 0x00000008000f8307 */ /* 0x000e30000020d000 */
[----:B---3--:R-:W1:Y:S08]  /*0310*/  @!P2 MUFU.RCP R12, R12 ;  /* 0x0000000c000ca308 */ /* 0x008e700000001000 */
[----:B----4-:R-:W2:Y:S01]  /*0320*/  @!P3 MUFU.RCP R14, R14 ;  /* 0x0000000e000eb308 */ /* 0x010ea20000001000 */
[----:B0-----:R0:W-:Y:S01]  /*0330*/  @!P0 STG.E [R6.64], R15 ;  /* 0x0000000f06008986 */ /* 0x0011e2000c101904 */
[----:B-1----:R-:W-:-:S02]  /*0340*/  @!P2 FMUL.FTZ R3, R12, c[0x0][0x168] ;  /* 0x00005a000c03aa20 */ /* 0x002fc40000410000 */
[----:B--2---:R-:W-:-:S04]  /*0350*/  @!P3 FMUL.FTZ R8, R14, c[0x0][0x168] ;  /* 0x00005a000e08ba20 */ /* 0x004fc80000410000 */
[----:B------:R-:W1:Y:S08]  /*0360*/  @!P2 FRND.TRUNC R3, R3 ;  /* 0x000000030003a307 */ /* 0x000e70000020d000 */
[----:B-----5:R-:W2:Y:S08]  /*0370*/  @!P1 MUFU.RCP R4, R4 ;  /* 0x0000000400049308 */ /* 0x020eb00000001000 */
[----:B------:R0:W3:Y:S01]  /*0380*/  @!P3 FRND.TRUNC R11, R8 ;  /* 0x00000008000bb307 */ /* 0x0000e2000020d000 */
[----:B------:R-:W-:Y:S05]  /*0390*/  @P4 BRA `(.L_x_5885) ;  /* 0x000000a000004947 */ /* 0x000fea0003800000 */
[----:B01----:R-:W-:Y:S01]  /*03a0*/  LEA R6, R0, R5, 0x9 ;  /* 0x0000000500067211 */ /* 0x003fe200078e48ff */
[----:B------:R-:W-:Y:S01]  /*03b0*/  IMAD.MOV.U32 R9, RZ, RZ, 0x4 ;  /* 0x00000004ff097424 */ /* 0x000fe200078e00ff */
[----:B------:R-:W-:-:S03]  /*03c0*/  IADD3 R5, R5, 0x80, RZ ;  /* 0x0000008005057810 */ /* 0x000fc60007ffe0ff */
[----:B------:R-:W-:Y:S01]  /*03d0*/  IMAD.WIDE.U32 R6, R6, R9, c[0x0][0x170] ;  /* 0x00005c0006067625 */ /* 0x000fe200078e0009 */
[----:B------:R-:W-:-:S04]  /*03e0*/  ISETP.GE.AND P0, PT, R5, R2, PT ;  /* 0x000000020500720c */ /* 0x000fc80003f06270 */
[----:B------:R0:W-:Y:S09]  /*03f0*/  STG.E [R6.64], R3 ;  /* 0x0000000306007986 */ /* 0x0001f2000c101904 */
[----:B------:R-:W-:Y:S02]  /*0400*/  @!P0 LEA R8, R0, R5, 0x9 ;  /* 0x0000000500088211 */ /* 0x000fe400078e48ff */
[----:B------:R-:W-:-:S03]  /*0410*/  @!P0 IADD3 R5, R5, 0x80, RZ ;  /* 0x0000008005058810 */ /* 0x000fc60007ffe0ff */
[----:B------:R-:W-:-:S05]  /*0420*/  @!P0 IMAD.WIDE.U32 R8, R8, R9, c[0x0][0x170] ;  /* 0x00005c0008088625 */ /* 0x000fca00078e0009 */
[----:B---3--:R0:W-:Y:S02]  /*0430*/  @!P0 STG.E [R8.64], R11 ;  /* 0x0000000b08008986 */ /* 0x0081e4000c101904 */
.L_x_5885:
[----:B-1----:R-:W-:Y:S05]  /*0440*/  BSYNC B0 ;  /* 0x0000000000007941 */ /* 0x002fea0003800000 */
.L_x_5884:
[----:B------:R-:W-:Y:S01]  /*0450*/  ISETP.GE.AND P0, PT, R5, R2, PT ;  /* 0x000000020500720c */ /* 0x000fe20003f06270 */
[----:B--2---:R-:W-:-:S04]  /*0460*/  @!P1 FMUL.FTZ R2, R4, c[0x0][0x168] ;  /* 0x00005a0004029a20 */ /* 0x004fc80000410000 */
[----:B0-----:R0:W1:Y:S08]  /*0470*/  @!P1 FRND.TRUNC R7, R2 ;  /* 0x0000000200079307 */ /* 0x001070000020d000 */
[----:B------:R-:W-:Y:S05]  /*0480*/  @P0 EXIT ;  /* 0x000000000000094d */ /* 0x000fea0003800000 */
[----:B------:R-:W-:Y:S01]  /*0490*/  MOV R3, 0x4 ;  /* 0x0000000400037802 */ /* 0x000fe20000000f00 */
[----:B0-----:R-:W-:-:S04]  /*04a0*/  IMAD R2, R0, 0x200, R5 ;  /* 0x0000020000027824 */ /* 0x001fc800078e0205 */
[----:B------:R-:W-:-:S05]  /*04b0*/  IMAD.WIDE.U32 R2, R2, R3, c[0x0][0x170] ;  /* 0x00005c0002027625 */ /* 0x000fca00078e0003 */
[----:B-1----:R-:W-:Y:S01]  /*04c0*/  STG.E [R2.64], R7 ;  /* 0x0000000702007986 */ /* 0x002fe2000c101904 */
[----:B------:R-:W-:Y:S05]  /*04d0*/  EXIT ;  /* 0x000000000000794d */ /* 0x000fea0003800000 */
.L_x_5886:
        /* <DEDUP_REMOVED lines=10> */
.L_x_21494:


//--------------------- .text._ZN2at6native29vectorized_elementwise_kernelILi2ENS0_13AUnaryFunctorIfffZZZNS0_15binary_internal21div_trunc_kernel_cudaERNS_18TensorIteratorBaseEENKUlvE1_clEvENKUlvE0_clEvEUlffE_EESt5arrayIPcLm2EEEEviT0_T1_ --------------------------
	.section	.text._ZN2at6native29vectorized_elementwise_kernelILi2ENS0_13AUnaryFunctorIfffZZZNS0_15binary_internal21div_trunc_kernel_cudaERNS_18TensorIteratorBaseEENKUlvE1_clEvENKUlvE0_clEvEUlffE_EESt5arrayIPcLm2EEEEviT0_T1_,"ax",@progbits
	.sectioninfo	@"SHI_REGISTERS=24"
	.align	128
        .global         _ZN2at6native29vectorized_elementwise_kernelILi2ENS0_13AUnaryFunctorIfffZZZNS0_15binary_internal21div_trunc_kernel_cudaERNS_18TensorIteratorBaseEENKUlvE1_clEvENKUlvE0_clEvEUlffE_EESt5arrayIPcLm2EEEEviT0_T1_
        .type           _ZN2at6native29vectorized_elementwise_kernelILi2ENS0_13AUnaryFunctorIfffZZZNS0_15binary_internal21div_trunc_kernel_cudaERNS_18TensorIteratorBaseEENKUlvE1_clEvENKUlvE0_clEvEUlffE_EESt5arrayIPcLm2EEEEviT0_T1_,@function
        .size           _ZN2at6native29vectorized_elementwise_kernelILi2ENS0_13AUnaryFunctorIfffZZZNS0_15binary_internal21div_trunc_kernel_cudaERNS_18TensorIteratorBaseEENKUlvE1_clEvENKUlvE0_clEvEUlffE_EESt5arrayIPcLm2EEEEviT0_T1_,(.L_x_21495 - _ZN2at6native29vectorized_elementwise_kernelILi2ENS0_13AUnaryFunctorIfffZZZNS0_15binary_internal21div_trunc_kernel_cudaERNS_18TensorIteratorBaseEENKUlvE1_clEvENKUlvE0_clEvEUlffE_EESt5arrayIPcLm2EEEEviT0_T1_)
        .other          _ZN2at6native29vectorized_elementwise_kernelILi2ENS0_13AUnaryFunctorIfffZZZNS0_15binary_internal21div_trunc_kernel_cudaERNS_18TensorIteratorBaseEENKUlvE1_clEvENKUlvE0_clEvEUlffE_EESt5arrayIPcLm2EEEEviT0_T1_,@"STO_CUDA_ENTRY STV_DEFAULT"
_ZN2at6native29vectorized_elementwise_kernelILi2ENS0_13AUnaryFunctorIfffZZZNS0_15binary_internal21div_trunc_kernel_cudaERNS_18TensorIteratorBaseEENKUlvE1_clEvENKUlvE0_clEvEUlffE_EESt5arrayIPcLm2EEEEviT0_T1_:
.text._ZN2at6native29vectorized_elementwise_kernelILi2ENS0_13AUnaryFunctorIfffZZZNS0_15binary_internal21div_trunc_kernel_cudaERNS_18TensorIteratorBaseEENKUlvE1_clEvENKUlvE0_clEvEUlffE_EESt5arrayIPcLm2EEEEviT0_T1_:
        /* <DEDUP_REMOVED lines=11> */
[----:B------:R-:W2:Y:S04]  /*00b0*/  LDG.E.64 R12, [R6.64+0x800] ;  /* 0x00080004060c7981 */ /* 0x000ea8000c1e1b00 */
[----:B------:R-:W3:Y:S04]  /*00c0*/  LDG.E.64 R8, [R6.64] ;  /* 0x0000000406087981 */ /* 0x000ee8000c1e1b00 */
[----:B------:R-:W4:Y:S04]  /*00d0*/  LDG.E.64 R10, [R6.64+0x400] ;  /* 0x00040004060a7981 */ /* 0x000f28000c1e1b00 */
[----:B------:R-:W5:Y:S01]  /*00e0*/  LDG.E.64 R14, [R6.64+0xc00] ;  /* 0x000c0004060e7981 */ /* 0x000f62000c1e1b00 */
[----:B--2---:R-:W-:Y:S08]  /*00f0*/  MUFU.RCP R12, R12 ;  /* 0x0000000c000c7308 */ /* 0x004ff00000001000 */
[----:B------:R-:W0:Y:S08]  /*0100*/  MUFU.RCP R13, R13 ;  /* 0x0000000d000d7308 */ /* 0x000e300000001000 */
[----:B---3--:R0:W1:Y:S08]  /*0110*/  MUFU.RCP R5, R9 ;  /* 0x0000000900057308 */ /* 0x0080700000001000 */
[----:B------:R2:W3:Y:S08]  /*0120*/  MUFU.RCP R4, R8 ;  /* 0x0000000800047308 */ /* 0x0004f00000001000 */
[----:B----4-:R-:W-:Y:S08]  /*0130*/  MUFU.RCP R10, R10 ;  /* 0x0000000a000a7308 */ /* 0x010ff00000001000 */
[----:B------:R-:W4:Y:S08]  /*0140*/  MUFU.RCP R11, R11 ;  /* 0x0000000b000b7308 */ /* 0x000f300000001000 */
[----:B-----5:R-:W5:Y:S08]  /*0150*/  MUFU.RCP R14, R14 ;  /* 0x0000000e000e7308 */ /* 0x020f700000001000 */
[----:B------:R-:W5:Y:S01]  /*0160*/  MUFU.RCP R15, R15 ;  /* 0x0000000f000f7308 */ /* 0x000f620000001000 */
[----:B0-----:R-:W-:-:S02]  /*0170*/  FMUL.FTZ R9, R13, c[0x0][0x168] ;  /* 0x00005a000d097a20 */ /* 0x001fc40000410000 */
[----:B--2---:R-:W-:Y:S02]  /*0180*/  FMUL.FTZ R8, R12, c[0x0][0x168] ;  /* 0x00005a000c087a20 */ /* 0x004fe40000410000 */
[----:B-1----:R-:W-:Y:S02]  /*0190*/  FMUL.FTZ R5, R5, c[0x0][0x168] ;  /* 0x00005a0005057a20 */ /* 0x002fe40000410000 */
[----:B---3--:R-:W-:Y:S02]  /*01a0*/  FMUL.FTZ R4, R4, c[0x0][0x168] ;  /* 0x00005a0004047a20 */ /* 0x008fe40000410000 */
[----:B----4-:R-:W-:Y:S02]  /*01b0*/  FMUL.FTZ R7, R11, c[0x0][0x168] ;  /* 0x00005a000b077a20 */ /* 0x010fe40000410000 */
[----:B------:R-:W-:Y:S02]  /*01c0*/  FMUL.FTZ R6, R10, c[0x0][0x168] ;  /* 0x00005a000a067a20 */ /* 0x000fe40000410000 */
[----:B-----5:R-:W-:-:S02]  /*01d0*/  FMUL.FTZ R12, R14, c[0x0][0x168] ;  /* 0x00005a000e0c7a20 */ /* 0x020fc40000410000 */
[----:B------:R-:W-:Y:S01]  /*01e0*/  FMUL.FTZ R13, R15, c[0x0][0x168] ;  /* 0x00005a000f0d7a20 */ /* 0x000fe20000410000 */
[----:B------:R-:W-:Y:S01]  /*01f0*/  FRND.TRUNC R5, R5 ;  /* 0x0000000500057307 */ /* 0x000fe2000020d000 */
[----:B------:R-:W-:-:S07]  /*0200*/  IMAD.WIDE.U32 R10, R0, R3, c[0x0][0x170] ;  /* 0x00005c00000a7625 */ /* 0x000fce00078e0003 */
[----:B------:R-:W0:Y:S08]  /*0210*/  FRND.TRUNC R4, R4 ;  /* 0x0000000400047307 */ /* 0x000e30000020d000 */
[----:B------:R-:W-:Y:S08]  /*0220*/  FRND.TRUNC R7, R7 ;  /* 0x0000000700077307 */ /* 0x000ff0000020d000 */
[----:B------:R-:W1:Y:S08]  /*0230*/  FRND.TRUNC R6, R6 ;  /* 0x0000000600067307 */ /* 0x000e70000020d000 */
[----:B------:R-:W-:Y:S08]  /*0240*/  FRND.TRUNC R9, R9 ;  /* 0x0000000900097307 */ /* 0x000ff0000020d000 */
[----:B------:R-:W2:Y:S08]  /*0250*/  FRND.TRUNC R8, R8 ;  /* 0x0000000800087307 */ /* 0x000eb0000020d000 */
[----:B------:R-:W-:Y:S08]  /*0260*/  FRND.TRUNC R13, R13 ;  /* 0x0000000d000d7307 */ /* 0x000ff0000020d000 */
[----:B------:R-:W3:Y:S01]  /*0270*/  FRND.TRUNC R12, R12 ;  /* 0x0000000c000c7307 */ /* 0x000ee2000020d000 */
[----:B------:R-:W-:-:S05]  /*0280*/  IMAD.WIDE R10, R2, 0x8, R10 ;  /* 0x00000008020a7825 */ /* 0x000fca00078e020a */
[----:B0-----:R-:W-:Y:S04]  /*0290*/  STG.E.64 [R10.64], R4 ;  /* 0x000000040a007986 */ /* 0x001fe8000c101b04 */
[----:B-1----:R-:W-:Y:S04]  /*02a0*/  STG.E.64 [R10.64+0x400], R6 ;  /* 0x000400060a007986 */ /* 0x002fe8000c101b04 */
[----:B--2---:R-:W-:Y:S04]  /*02b0*/  STG.E.64 [R10.64+0x800], R8 ;  /* 0x000800080a007986 */ /* 0x004fe8000c101b04 */
[----:B---3--:R-:W-:Y:S01]  /*02c0*/  STG.E.64 [R10.64+0xc00], R12 ;  /* 0x000c000c0a007986 */ /* 0x008fe2000c101b04 */
[----:B------:R-:W-:Y:S05]  /*02d0*/  EXIT ;  /* 0x000000000000794d */ /* 0x000fea0003800000 */
.L_x_5887:
[----:B------:R-:W0:Y:S01]  /*02e0*/  S2R R3, SR_TID.X ;  /* 0x0000000000037919 */ /* 0x000e220000002100 */
[----:B------:R-:W-:Y:S01]  /*02f0*/  CS2R R4, SRZ ;  /* 0x0000000000047805 */ /* 0x000fe2000001ff00 */
[----:B0-----:R-:W-:Y:S01]  /*0300*/  ISETP.GE.AND P0, PT, R3, R2, PT ;  /* 0x000000020300720c */ /* 0x001fe20003f06270 */
[----:B------:R-:W-:-:S12]  /*0310*/  IMAD.MOV.U32 R11, RZ, RZ, R3 ;  /* 0x000000ffff0b7224 */ /* 0x000fd800078e0003 */
[----:B------:R-:W-:Y:S01]  /*0320*/  @!P0 IMAD.IADD R6, R0, 0x1, R11 ;  /* 0x0000000100068824 */ /* 0x000fe200078e020b */
[----:B------:R-:W-:Y:S01]  /*0330*/  @!P0 IADD3 R11, R11, 0x80, RZ ;  /* 0x000000800b0b8810 */ /* 0x000fe20007ffe0ff */
[----:B------:R-:W-:-:S03]  /*0340*/  @!P0 IMAD.MOV.U32 R7, RZ, RZ, 0x4 ;  /* 0x00000004ff078424 */ /* 0x000fc600078e00ff */
[----:B------:R-:W-:Y:S01]  /*0350*/  ISETP.GE.AND P4, PT, R11, R2, PT ;  /* 0x000000020b00720c */ /* 0x000fe20003f86270 */
[----:B------:R-:W-:-:S04]  /*0360*/  @!P0 IMAD.WIDE.U32 R6, R6, R7, c[0x0][0x178] ;  /* 0x00005e0006068625 */ /* 0x000fc800078e0007 */
[----:B------:R-:W-:Y:S01]  /*0370*/  IMAD.MOV.U32 R8, RZ, RZ, RZ ;  /* 0x000000ffff087224 */ /* 0x000fe200078e00ff */
[----:B------:R0:W2:Y:S07]  /*0380*/  @!P0 LDG.E R4, [R6.64] ;  /* 0x0000000406048981 */ /* 0x0000ae000c1e1900 */
[----:B------:R-:W-:Y:S02]  /*0390*/  @!P4 IADD3 R14, R0, R11, RZ ;  /* 0x0000000b000ec210 */ /* 0x000fe40007ffe0ff */
[----:B------:R-:W-:-:S04]  /*03a0*/  @!P4 IADD3 R11, R11, 0x80, RZ ;  /* 0x000000800b0bc810 */ /* 0x000fc80007ffe0ff */
[----:B------:R-:W-:-:S13]  /*03b0*/  ISETP.GE.AND P5, PT, R11, R2, PT ;  /* 0x000000020b00720c */ /* 0x000fda0003fa6270 */
[----:B------:R-:W-:Y:S01]  /*03c0*/  @!P5 IMAD.IADD R9, R0, 0x1, R11 ;  /* 0x000000010009d824 */ /* 0x000fe200078e020b */
[----:B------:R-:W-:-:S04]  /*03d0*/  @!P5 IADD3 R11, R11, 0x80, RZ ;  /* 0x000000800b0bd810 */ /* 0x000fc80007ffe0ff */
[----:B------:R-:W-:-:S13]  /*03e0*/  ISETP.GE.AND P3, PT, R11, R2, PT ;  /* 0x000000020b00720c */ /* 0x000fda0003f66270 */
[----:B------:R-:W-:Y:S02]  /*03f0*/  @!P3 IADD3 R16, R0, R11, RZ ;  /* 0x0000000b0010b210 */ /* 0x000fe40007ffe0ff */
[----:B------:R-:W-:-:S04]  /*0400*/  @!P3 IADD3 R11, R11, 0x80, RZ ;  /* 0x000000800b0bb810 */ /* 0x000fc80007ffe0ff */
[----:B------:R-:W-:-:S13]  /*0410*/  ISETP.GE.AND P1, PT, R11, R2, PT ;  /* 0x000000020b00720c */ /* 0x000fda0003f26270 */
[----:B------:R-:W-:Y:S01]  /*0420*/  @!P1 IMAD.IADD R12, R0, 0x1, R11 ;  /* 0x00000001000c9824 */ /* 0x000fe200078e020b */
[----:B------:R-:W-:-:S04]  /*0430*/  @!P1 IADD3 R11, R11, 0x80, RZ ;  /* 0x000000800b0b9810 */ /* 0x000fc80007ffe0ff */
[----:B------:R-:W-:Y:S01]  /*0440*/  ISETP.GE.AND P2, PT, R11, R2, PT ;  /* 0x000000020b00720c */ /* 0x000fe20003f46270 */
[----:B------:R-:W-:Y:S01]  /*0450*/  @!P4 IMAD.MOV.U32 R15, RZ, RZ, 0x4 ;  /* 0x00000004ff0fc424 */ /* 0x000fe200078e00ff */
[----:B------:R-:W-:-:S03]  /*0460*/  @!P5 MOV R10, 0x4 ;  /* 0x00000004000ad802 */ /* 0x000fc60000000f00 */
[----:B------:R-:W-:-:S04]  /*0470*/  @!P4 IMAD.WIDE.U32 R14, R14, R15, c[0x0][0x178] ;  /* 0x00005e000e0ec625 */ /* 0x000fc800078e000f */
[----:B------:R-:W-:Y:S01]  /*0480*/  @!P3 IMAD.MOV.U32 R17, RZ, RZ, 0x4 ;  /* 0x00000004ff11b424 */ /* 0x000fe200078e00ff */
[----:B------:R1:W3:Y:S03]  /*0490*/  @!P4 LDG.E R5, [R14.64] ;  /* 0x000000040e05c981 */ /* 0x0002e6000c1e1900 */
[----:B------:R-:W-:Y:S02]  /*04a0*/  @!P2 IADD3 R20, R0, R11, RZ ;  /* 0x0000000b0014a210 */ /* 0x000fe40007ffe0ff */
[----:B------:R-:W-:Y:S01]  /*04b0*/  @!P2 IADD3 R11, R11, 0x80, RZ ;  /* 0x000000800b0ba810 */ /* 0x000fe20007ffe0ff */
[----:B0-----:R-:W-:-:S03]  /*04c0*/  @!P5 IMAD.WIDE.U32 R6, R9, R10, c[0x0][0x178] ;  /* 0x00005e000906d625 */ /* 0x001fc600078e000a */
[----:B------:R-:W-:Y:S01]  /*04d0*/  ISETP.GE.AND P4, PT, R11, R2, PT ;  /* 0x000000020b00720c */ /* 0x000fe20003f86270 */
[----:B------:R-:W-:Y:S01]  /*04e0*/  IMAD.MOV.U32 R13, RZ, RZ, RZ ;  /* 0x000000ffff0d7224 */ /* 0x000fe200078e00ff */
[----:B------:R0:W4:Y:S01]  /*04f0*/  @!P5 LDG.E R8, [R6.64] ;  /* 0x000000040608d981 */ /* 0x000122000c1e1900 */
[----:B------:R-:W-:-:S05]  /*0500*/  @!P3 IMAD.WIDE.U32 R16, R16, R17, c[0x0][0x178] ;  /* 0x00005e001010b625 */ /* 0x000fca00078e0011 */
[----:B------:R5:W4:Y:S05]  /*0510*/  @!P3 LDG.E R13, [R16.64] ;  /* 0x00000004100db981 */ /* 0x000b2a000c1e1900 */
[----:B------:R-:W-:Y:S01]  /*0520*/  @!P4 IMAD.IADD R10, R0, 0x1, R11 ;  /* 0x00000001000ac824 */ /* 0x000fe200078e020b */
[----:B------:R-:W-:-:S04]  /*0530*/  @!P4 IADD3 R11, R11, 0x80, RZ ;  /* 0x000000800b0bc810 */ /* 0x000fc80007ffe0ff */
[----:B------:R-:W-:Y:S02]  /*0540*/  ISETP.GE.AND P3, PT, R11, R2, PT ;  /* 0x000000020b00720c */ /* 0x000fe40003f66270 */
[----:B-----5:R-:W-:Y:S01]  /*0550*/  @!P4 MOV R17, 0x4 ;  /* 0x000000040011c802 */ /* 0x020fe20000000f00 */
[----:B------:R-:W-:Y:S01]  /*0560*/  @!P2 IMAD.MOV.U32 R21, RZ, RZ, 0x4 ;  /* 0x00000004ff15a424 */ /* 0x000fe200078e00ff */
[----:B-1----:R-:W-:-:S03]  /*0570*/  @!P1 MOV R15, 0x4 ;  /* 0x00000004000f9802 */ /* 0x002fc60000000f00 */
[----:B------:R-:W-:Y:S01]  /*0580*/  @!P4 IMAD.WIDE.U32 R16, R10, R17, c[0x0][0x178] ;  /* 0x00005e000a10c625 */ /* 0x000fe200078e0011 */
[----:B------:R-:W-:Y:S01]  /*0590*/  HFMA2.MMA R10, -RZ, RZ, 0, 0 ;  /* 0x00000000ff0a7435 */ /* 0x000fe200000001ff */
[----:B0-----:R-:W-:-:S04]  /*05a0*/  CS2R R6, SRZ ;  /* 0x0000000000067805 */ /* 0x001fc8000001ff00 */
[----:B------:R-:W-:Y:S01]  /*05b0*/  @!P3 IADD3 R18, R0, R11, RZ ;  /* 0x0000000b0012b210 */ /* 0x000fe20007ffe0ff */
[----:B------:R-:W-:Y:S02]  /*05c0*/  @!P3 IMAD.MOV.U32 R19, RZ, RZ, 0x4 ;  /* 0x00000004ff13b424 */ /* 0x000fe400078e00ff */
[----:B------:R-:W-:-:S04]  /*05d0*/  @!P2 IMAD.WIDE.U32 R20, R20, R21, c[0x0][0x178] ;  /* 0x00005e001414a625 */ /* 0x000fc800078e0015 */
[----:B------:R-:W-:Y:S01]  /*05e0*/  @!P1 IMAD.WIDE.U32 R14, R12, R15, c[0x0][0x178] ;  /* 0x00005e000c0e9625 */ /* 0x000fe200078e000f */
[----:B------:R-:W5:Y:S03]  /*05f0*/  @!P2 LDG.E R6, [R20.64] ;  /* 0x000000041406a981 */ /* 0x000f66000c1e1900 */
[----:B------:R-:W-:Y:S01]  /*0600*/  @!P3 IMAD.WIDE.U32 R18, R18, R19, c[0x0][0x178] ;  /* 0x00005e001212b625 */ /* 0x000fe200078e0013 */
[----:B------:R0:W5:Y:S03]  /*0610*/  @!P1 LDG.E R7, [R14.64] ;  /* 0x000000040e079981 */ /* 0x000166000c1e1900 */
[----:B------:R-:W-:Y:S01]  /*0620*/  IMAD.MOV.U32 R9, RZ, RZ, RZ ;  /* 0x000000ffff097224 */ /* 0x000fe200078e00ff */
[----:B------:R-:W5:Y:S05]  /*0630*/  @!P3 LDG.E R10, [R18.64] ;  /* 0x00000004120ab981 */ /* 0x000f6a000c1e1900 */
[----:B------:R1:W5:Y:S01]  /*0640*/  @!P4 LDG.E R9, [R16.64] ;  /* 0x000000041009c981 */ /* 0x000362000c1e1900 */
[----:B------:R-:W-:-:S02]  /*0650*/  IADD3 R11, R3, 0x80, RZ ;  /* 0x00000080030b7810 */ /* 0x000fc40007ffe0ff */
[----:B0-----:R-:W-:Y:S02]  /*0660*/  IADD3 R15, R3, 0x100, RZ ;  /* 0x00000100030f7810 */ /* 0x001fe40007ffe0ff */
[-C--:B------:R-:W-:Y:S02]  /*0670*/  ISETP.GE.AND P1, PT, R11, R2.reuse, PT ;  /* 0x000000020b00720c */ /* 0x080fe40003f26270 */
[----:B------:R-:W-:Y:S02]  /*0680*/  ISETP.GE.AND P2, PT, R15, R2, PT ;  /* 0x000000020f00720c */ /* 0x000fe40003f46270 */
[----:B------:R-:W-:-:S04]  /*0690*/  IADD3 R15, R3, 0x180, RZ ;  /* 0x00000180030f7810 */ /* 0x000fc80007ffe0ff */
[----:B------:R-:W-:Y:S02]  /*06a0*/  ISETP.GE.AND P3, PT, R15, R2, PT ;  /* 0x000000020f00720c */ /* 0x000fe40003f66270 */
[C---:B------:R-:W-:Y:S02]  /*06b0*/  IADD3 R15, R3.reuse, 0x200, RZ ;  /* 0x00000200030f7810 */ /* 0x040fe40007ffe0ff */
[----:B-1----:R-:W-:Y:S01]  /*06c0*/  IADD3 R17, R3, 0x280, RZ ;  /* 0x0000028003117810 */ /* 0x002fe20007ffe0ff */
[----:B------:R-:W-:Y:S01]  /*06d0*/  @!P0 IMAD.IADD R14, R0, 0x1, R3 ;  /* 0x00000001000e8824 */ /* 0x000fe200078e0203 */
[----:B------:R-:W-:Y:S01]  /*06e0*/  BSSY B0, `(.L_x_5888) ;  /* 0x000004f000007945 */ /* 0x000fe20003800000 */
[----:B------:R-:W-:Y:S01]  /*06f0*/  BSSY B1, `(.L_x_5889) ;  /* 0x0000047000017945 */ /* 0x000fe20003800000 */
[----:B--2---:R-:W0:Y:S02]  /*0700*/  @!P0 MUFU.RCP R4, R4 ;  /* 0x0000000400048308 */ /* 0x004e240000001000 */
[----:B0-----:R-:W-:-:S06]  /*0710*/  @!P0 FMUL.FTZ R11, R4, c[0x0][0x168] ;  /* 0x00005a00040b8a20 */ /* 0x001fcc0000410000 */
[----:B------:R-:W-:Y:S08]  /*0720*/  @!P0 FRND.TRUNC R11, R11 ;  /* 0x0000000b000b8307 */ /* 0x000ff0000020d000 */
[----:B---3--:R-:W0:Y:S08]  /*0730*/  @!P1 MUFU.RCP R5, R5 ;  /* 0x0000000500059308 */ /* 0x008e300000001000 */
[----:B----4-:R-:W1:Y:S08]  /*0740*/  @!P2 MUFU.RCP R8, R8 ;  /* 0x000000080008a308 */ /* 0x010e700000001000 */
[----:B------:R-:W2:Y:S01]  /*0750*/  @!P3 MUFU.RCP R13, R13 ;  /* 0x0000000d000db308 */ /* 0x000ea20000001000 */
[----:B0-----:R-:W-:-:S02]  /*0760*/  @!P1 FMUL.FTZ R4, R5, c[0x0][0x168] ;  /* 0x00005a0005049a20 */ /* 0x001fc40000410000 */
[----:B-1----:R-:W-:-:S05]  /*0770*/  @!P2 FMUL.FTZ R12, R8, c[0x0][0x168] ;  /* 0x00005a00080caa20 */ /* 0x002fca0000410000 */
[----:B------:R-:W-:Y:S01]  /*0780*/  @!P1 FRND.TRUNC R4, R4 ;  /* 0x0000000400049307 */ /* 0x000fe2000020d000 */
[----:B------:R-:W-:Y:S02]  /*0790*/  ISETP.GE.AND P1, PT, R15, R2, PT ;  /* 0x000000020f00720c */ /* 0x000fe40003f26270 */
[----:B------:R-:W-:Y:S01]  /*07a0*/  IADD3 R15, R3, 0x300, RZ ;  /* 0x00000300030f7810 */ /* 0x000fe20007ffe0ff */
[----:B--2---:R-:W-:Y:S01]  /*07b0*/  @!P3 FMUL.FTZ R5, R13, c[0x0][0x168] ;  /* 0x00005a000d05ba20 */ /* 0x004fe20000410000 */
[----:B------:R-:W-:-:S03]  /*07c0*/  IADD3 R13, R3, 0x380, RZ ;  /* 0x00000380030d7810 */ /* 0x000fc60007ffe0ff */
[----:B------:R-:W-:Y:S01]  /*07d0*/  @!P2 FRND.TRUNC R12, R12 ;  /* 0x0000000c000ca307 */ /* 0x000fe2000020d000 */
[-C--:B------:R-:W-:Y:S02]  /*07e0*/  ISETP.GE.AND P2, PT, R17, R2.reuse, PT ;  /* 0x000000021100720c */ /* 0x080fe40003f46270 */
[----:B------:R-:W-:-:S05]  /*07f0*/  ISETP.GE.AND P4, PT, R13, R2, PT ;  /* 0x000000020d00720c */ /* 0x000fca0003f86270 */
[----:B------:R-:W-:Y:S01]  /*0800*/  @!P3 FRND.TRUNC R5, R5 ;  /* 0x000000050005b307 */ /* 0x000fe2000020d000 */
[----:B------:R-:W-:-:S07]  /*0810*/  ISETP.GE.AND P3, PT, R15, R2, PT ;  /* 0x000000020f00720c */ /* 0x000fce0003f66270 */
[----:B-----5:R-:W0:Y:S08]  /*0820*/  @!P2 MUFU.RCP R6, R6 ;  /* 0x000000060006a308 */ /* 0x020e300000001000 */
[----:B------:R-:W1:Y:S08]  /*0830*/  @!P1 MUFU.RCP R7, R7 ;  /* 0x0000000700079308 */ /* 0x000e700000001000 */
[----:B------:R-:W2:Y:S01]  /*0840*/  @!P4 MUFU.RCP R10, R10 ;  /* 0x0000000a000ac308 */ /* 0x000ea20000001000 */
[----:B------:R-:W-:-:S07]  /*0850*/  @!P0 MOV R15, 0x4 ;  /* 0x00000004000f8802 */ /* 0x000fce0000000f00 */
[----:B------:R-:W3:Y:S01]  /*0860*/  @!P3 MUFU.RCP R9, R9 ;  /* 0x000000090009b308 */ /* 0x000ee20000001000 */
[----:B------:R-:W-:Y:S01]  /*0870*/  @!P0 IMAD.WIDE.U32 R14, R14, R15, c[0x0][0x170] ;  /* 0x00005c000e0e8625 */ /* 0x000fe200078e000f */
[----:B------:R-:W-:-:S03]  /*0880*/  @!P0 IADD3 R3, R3, 0x80, RZ ;  /* 0x0000008003038810 */ /* 0x000fc60007ffe0ff */
[----:B0-----:R-:W-:Y:S02]  /*0890*/  @!P2 FMUL.FTZ R13, R6, c[0x0][0x168] ;  /* 0x00005a00060daa20 */ /* 0x001fe40000410000 */
[----:B-1----:R-:W-:Y:S02]  /*08a0*/  @!P1 FMUL.FTZ R8, R7, c[0x0][0x168] ;  /* 0x00005a0007089a20 */ /* 0x002fe40000410000 */
[----:B--2---:R-:W-:Y:S01]  /*08b0*/  @!P4 FMUL.FTZ R6, R10, c[0x0][0x168] ;  /* 0x00005a000a06ca20 */ /* 0x004fe20000410000 */
[----:B------:R0:W-:Y:S01]  /*08c0*/  @!P0 STG.E [R14.64], R11 ;  /* 0x0000000b0e008986 */ /* 0x0001e2000c101904 */
[----:B------:R-:W-:Y:S01]  /*08d0*/  ISETP.GE.AND P0, PT, R3, R2, PT ;  /* 0x000000020300720c */ /* 0x000fe20003f06270 */
[----:B------:R0:W1:Y:S01]  /*08e0*/  @!P2 FRND.TRUNC R7, R13 ;  /* 0x0000000d0007a307 */ /* 0x000062000020d000 */
[----:B---3--:R-:W-:-:S07]  /*08f0*/  @!P3 FMUL.FTZ R16, R9, c[0x0][0x168] ;  /* 0x00005a000910ba20 */ /* 0x008fce0000410000 */
[----:B------:R-:W2:Y:S08]  /*0900*/  @!P1 FRND.TRUNC R8, R8 ;  /* 0x0000000800089307 */ /* 0x000eb0000020d000 */
[----:B------:R0:W3:Y:S08]  /*0910*/  @!P3 FRND.TRUNC R9, R16 ;  /* 0x000000100009b307 */ /* 0x0000f0000020d000 */
        /* <DEDUP_REMOVED lines=14> */
.L_x_5890:
[----:B012---:R-:W-:-:S13]  /*0a00*/  ISETP.GE.AND P0, PT, R3, R2, PT ;  /* 0x000000020300720c */ /* 0x007fda0003f06270 */
[----:B------:R-:W-:Y:S05]  /*0a10*/  @P0 BRA `(.L_x_5892) ;  /* 0x000000c000000947 */ /* 0x000fea0003800000 */
[----:B------:R-:W-:Y:S01]  /*0a20*/  MOV R11, 0x4 ;  /* 0x00000004000b7802 */ /* 0x000fe20000000f00 */
[----:B------:R-:W-:Y:S01]  /*0a30*/  IMAD.IADD R10, R0, 0x1, R3 ;  /* 0x00000001000a7824 */ /* 0x000fe200078e0203 */
[----:B------:R-:W-:-:S03]  /*0a40*/  IADD3 R3, R3, 0x80, RZ ;  /* 0x0000008003037810 */ /* 0x000fc60007ffe0ff */
[----:B------:R-:W-:-:S05]  /*0a50*/  IMAD.WIDE.U32 R10, R10, R11, c[0x0][0x170] ;  /* 0x00005c000a0a7625 */ /* 0x000fca00078e000b */
[----:B------:R0:W-:Y:S02]  /*0a60*/  STG.E [R10.64], R5 ;  /* 0x000000050a007986 */ /* 0x0001e4000c101904 */
.L_x_5891:
[----:B------:R-:W-:-:S13]  /*0a70*/  ISETP.GE.AND P0, PT, R3, R2, PT ;  /* 0x000000020300720c */ /* 0x000fda0003f06270 */
[----:B------:R-:W-:Y:S05]  /*0a80*/  @P0 BRA `(.L_x_5893) ;  /* 0x000000d000000947 */ /* 0x000fea0003800000 */
[----:B0-----:R-:W-:Y:S01]  /*0a90*/  HFMA2.MMA R5, -RZ, RZ, 0, 2.384185791015625e-07 ;  /* 0x00000004ff057435 */ /* 0x001fe200000001ff */
[----:B------:R-:W-:Y:S01]  /*0aa0*/  IMAD.IADD R4, R0, 0x1, R3 ;  /* 0x0000000100047824 */ /* 0x000fe200078e0203 */
[----:B------:R-:W-:-:S08]  /*0ab0*/  IADD3 R3, R3, 0x80, RZ ;  /* 0x0000008003037810 */ /* 0x000fd00007ffe0ff */
[----:B------:R-:W-:-:S05]  /*0ac0*/  IMAD.WIDE.U32 R4, R4, R5, c[0x0][0x170] ;  /* 0x00005c0004047625 */ /* 0x000fca00078e0005 */
[----:B------:R0:W-:Y:S02]  /*0ad0*/  STG.E [R4.64], R8 ;  /* 0x0000000804007986 */ /* 0x0001e4000c101904 */
.L_x_5892:
        /* <DEDUP_REMOVED lines=8> */
.L_x_5893:
[----:B------:R-:W-:Y:S05]  /*0b60*/  BSYNC B1 ;  /* 0x0000000000017941 */ /* 0x000fea0003800000 */
.L_x_5889:
[----:B------:R-:W-:-:S13]  /*0b70*/  ISETP.GE.AND P0, PT, R3, R2, PT ;  /* 0x000000020300720c */ /* 0x000fda0003f06270 */
[----:B0-----:R-:W-:Y:S01]  /*0b80*/  @!P0 MOV R5, 0x4 ;  /* 0x0000000400058802 */ /* 0x001fe20000000f00 */
[----:B------:R-:W-:Y:S01]  /*0b90*/  @!P0 IMAD.IADD R4, R0, 0x1, R3 ;  /* 0x0000000100048824 */ /* 0x000fe200078e0203 */
[----:B------:R-:W-:-:S03]  /*0ba0*/  @!P0 IADD3 R3, R3, 0x80, RZ ;  /* 0x0000008003038810 */ /* 0x000fc60007ffe0ff */
[----:B------:R-:W-:-:S05]  /*0bb0*/  @!P0 IMAD.WIDE.U32 R4, R4, R5, c[0x0][0x170] ;  /* 0x00005c0004048625 */ /* 0x000fca00078e0005 */
[----:B---3--:R0:W-:Y:S02]  /*0bc0*/  @!P0 STG.E [R4.64], R9 ;  /* 0x0000000904008986 */ /* 0x0081e4000c101904 */
.L_x_5894:
[----:B------:R-:W-:Y:S05]  /*0bd0*/  BSYNC B0 ;  /* 0x0000000000007941 */ /* 0x000fea0003800000 */
.L_x_5888:
[----:B------:R-:W-:Y:S01]  /*0be0*/  WARPSYNC 0xffffffff ;  /* 0xffffffff00007948 */ /* 0x000fe20003800000 */
[----:B------:R-:W-:-:S13]  /*0bf0*/  ISETP.GE.AND P0, PT, R3, R2, PT ;  /* 0x000000020300720c */ /* 0x000fda0003f06270 */
[----:B------:R-:W-:Y:S05]  /*0c00*/  @P0 EXIT ;  /* 0x000000000000094d */ /* 0x000fea0003800000 */
[----:B------:R-:W-:Y:S01]  /*0c10*/  HFMA2.MMA R2, -RZ, RZ, 0, 2.384185791015625e-07 ;  /* 0x00000004ff027435 */ /* 0x000fe200000001ff */
[----:B------:R-:W-:-:S09]  /*0c20*/  IMAD.IADD R3, R0, 0x1, R3 ;  /* 0x0000000100037824 */ /* 0x000fd200078e0203 */
[----:B------:R-:W-:-:S05]  /*0c30*/  IMAD.WIDE.U32 R2, R3, R2, c[0x0][0x170] ;  /* 0x00005c0003027625 */ /* 0x000fca00078e0002 */
[----:B----4-:R-:W-:Y:S01]  /*0c40*/  STG.E [R2.64], R6 ;  /* 0x0000000602007986 */ /* 0x010fe2000c101904 */
[----:B------:R-:W-:Y:S05]  /*0c50*/  EXIT ;  /* 0x000000000000794d */ /* 0x000fea0003800000 */
.L_x_5895:
        /* <DEDUP_REMOVED lines=10> */
.L_x_21495:


//--------------------- .text._ZN2at6native29vectorized_elementwise_kernelILi4ENS0_13AUnaryFunctorIfffZZZNS0_15binary_internal21div_trunc_kernel_cudaERNS_18TensorIteratorBaseEENKUlvE1_clEvENKUlvE0_clEvEUlffE_EESt5arrayIPcLm2EEEEviT0_T1_ --------------------------
	.section	.text._ZN2at6native29vectorized_elementwise_kernelILi4ENS0_13AUnaryFunctorIfffZZZNS0_15binary_internal21div_trunc_kernel_cudaERNS_18TensorIteratorBaseEENKUlvE1_clEvENKUlvE0_clEvEUlffE_EESt5arrayIPcLm2EEEEviT0_T1_,"ax",@progbits
	.sectioninfo	@"SHI_REGISTERS=24"
	.align	128
        .global         _ZN2at6native29vectorized_elementwise_kernelILi4ENS0_13AUnaryFunctorIfffZZZNS0_15binary_internal21div_trunc_kernel_cudaERNS_18TensorIteratorBaseEENKUlvE1_clEvENKUlvE0_clEvEUlffE_EESt5arrayIPcLm2EEEEviT0_T1_
        .type           _ZN2at6native29vectorized_elementwise_kernelILi4ENS0_13AUnaryFunctorIfffZZZNS0_15binary_internal21div_trunc_kernel_cudaERNS_18TensorIteratorBaseEENKUlvE1_clEvENKUlvE0_clEvEUlffE_EESt5arrayIPcLm2EEEEviT0_T1_,@function
        .size           _ZN2at6native29vectorized_elementwise_kernelILi4ENS0_13AUnaryFunctorIfffZZZNS0_15binary_internal21div_trunc_kernel_cudaERNS_18TensorIteratorBaseEENKUlvE1_clEvENKUlvE0_clEvEUlffE_EESt5arrayIPcLm2EEEEviT0_T1_,(.L_x_21496 - _ZN2at6native29vectorized_elementwise_kernelILi4ENS0_13AUnaryFunctorIfffZZZNS0_15binary_internal21div_trunc_kernel_cudaERNS_18TensorIteratorBaseEENKUlvE1_clEvENKUlvE0_clEvEUlffE_EESt5arrayIPcLm2EEEEviT0_T1_)
        .other          _ZN2at6native29vectorized_elementwise_kernelILi4ENS0_13AUnaryFunctorIfffZZZNS0_15binary_internal21div_trunc_kernel_cudaERNS_18TensorIteratorBaseEENKUlvE1_clEvENKUlvE0_clEvEUlffE_EESt5arrayIPcLm2EEEEviT0_T1_,@"STO_CUDA_ENTRY STV_DEFAULT"
_ZN2at6native29vectorized_elementwise_kernelILi4ENS0_13AUnaryFunctorIfffZZZNS0_15binary_internal21div_trunc_kernel_cudaERNS_18TensorIteratorBaseEENKUlvE1_clEvENKUlvE0_clEvEUlffE_EESt5arrayIPcLm2EEEEviT0_T1_:
.text._ZN2at6native29vectorized_elementwise_kernelILi4ENS0_13AUnaryFunctorIfffZZZNS0_15binary_internal21div_trunc_kernel_cudaERNS_18TensorIteratorBaseEENKUlvE1_clEvENKUlvE0_clEvEUlffE_EESt5arrayIPcLm2EEEEviT0_T1_:
        /* <DEDUP_REMOVED lines=11> */
[----:B------:R-:W2:Y:S04]  /*00b0*/  LDG.E.128 R4, [R8.64] ;  /* 0x0000000408047981 */ /* 0x000ea8000c1e1d00 */
[----:B------:R0:W3:Y:S01]  /*00c0*/  LDG.E.128 R12, [R8.64+0x800] ;  /* 0x00080004080c7981 */ /* 0x0000e2000c1e1d00 */
[----:B--2---:R-:W0:Y:S08]  /*00d0*/  MUFU.RCP R4, R4 ;  /* 0x0000000400047308 */ /* 0x004e300000001000 */
[----:B------:R-:W1:Y:S08]  /*00e0*/  MUFU.RCP R5, R5 ;  /* 0x0000000500057308 */ /* 0x000e700000001000 */
[----:B------:R-:W2:Y:S01]  /*00f0*/  MUFU.RCP R7, R7 ;  /* 0x0000000700077308 */ /* 0x000ea20000001000 */
[----:B0-----:R-:W-:-:S07]  /*0100*/  FMUL.FTZ R8, R4, c[0x0][0x168] ;  /* 0x00005a0004087a20 */ /* 0x001fce0000410000 */
[----:B------:R-:W0:Y:S01]  /*0110*/  MUFU.RCP R6, R6 ;  /* 0x0000000600067308 */ /* 0x000e220000001000 */
[----:B-1----:R-:W-:-:S07]  /*0120*/  FMUL.FTZ R9, R5, c[0x0][0x168] ;  /* 0x00005a0005097a20 */ /* 0x002fce0000410000 */
[----:B---3--:R-:W1:Y:S01]  /*0130*/  MUFU.RCP R12, R12 ;  /* 0x0000000c000c7308 */ /* 0x008e620000001000 */
[----:B--2---:R-:W-:-:S07]  /*0140*/  FMUL.FTZ R11, R7, c[0x0][0x168] ;  /* 0x00005a00070b7a20 */ /* 0x004fce0000410000 */
[----:B------:R-:W2:Y:S01]  /*0150*/  MUFU.RCP R13, R13 ;  /* 0x0000000d000d7308 */ /* 0x000ea20000001000 */
[----:B0-----:R-:W-:-:S07]  /*0160*/  FMUL.FTZ R10, R6, c[0x0][0x168] ;  /* 0x00005a00060a7a20 */ /* 0x001fce0000410000 */
[----:B------:R-:W0:Y:S01]  /*0170*/  MUFU.RCP R14, R14 ;  /* 0x0000000e000e7308 */ /* 0x000e220000001000 */
[----:B-1----:R-:W-:-:S07]  /*0180*/  FMUL.FTZ R4, R12, c[0x0][0x168] ;  /* 0x00005a000c047a20 */ /* 0x002fce0000410000 */
[----:B------:R-:W1:Y:S01]  /*0190*/  MUFU.RCP R15, R15 ;  /* 0x0000000f000f7308 */ /* 0x000e620000001000 */
[----:B--2---:R-:W-:Y:S02]  /*01a0*/  FMUL.FTZ R5, R13, c[0x0][0x168] ;  /* 0x00005a000d057a20 */ /* 0x004fe40000410000 */
[----:B------:R-:W-:-:S04]  /*01b0*/  IMAD.WIDE.U32 R12, R0, R3, c[0x0][0x170] ;  /* 0x00005c00000c7625 */ /* 0x000fc800078e0003 */
[----:B0-----:R-:W-:Y:S01]  /*01c0*/  FMUL.FTZ R6, R14, c[0x0][0x168] ;  /* 0x00005a000e067a20 */ /* 0x001fe20000410000 */
[----:B------:R-:W-:Y:S01]  /*01d0*/  FRND.TRUNC R11, R11 ;  /* 0x0000000b000b7307 */ /* 0x000fe2000020d000 */
[----:B------:R-:W-:-:S04]  /*01e0*/  IMAD.WIDE R12, R2, 0x10, R12 ;  /* 0x00000010020c7825 */ /* 0x000fc800078e020c */
[----:B-1----:R-:W-:-:S03]  /*01f0*/  FMUL.FTZ R7, R15, c[0x0][0x168] ;  /* 0x00005a000f077a20 */ /* 0x002fc60000410000 */
        /* <DEDUP_REMOVED lines=10> */
.L_x_5896:
        /* <DEDUP_REMOVED lines=114> */
.L_x_5899:
[----:B012---:R-:W-:-:S13]  /*09c0*/  ISETP.GE.AND P0, PT, R3, R2, PT ;  /* 0x000000020300720c */ /* 0x007fda0003f06270 */
[----:B------:R-:W-:Y:S05]  /*09d0*/  @P0 BRA `(.L_x_5901) ;  /* 0x000000c000000947 */ /* 0x000fea0003800000 */
[----:B------:R-:W-:Y:S01]  /*09e0*/  MOV R11, 0x4 ;  /* 0x00000004000b7802 */ /* 0x000fe20000000f00 */
[----:B------:R-:W-:Y:S01]  /*09f0*/  IMAD.IADD R10, R0, 0x1, R3 ;  /* 0x00000001000a7824 */ /* 0x000fe200078e0203 */
[----:B------:R-:W-:-:S03]  /*0a00*/  IADD3 R3, R3, 0x80, RZ ;  /* 0x0000008003037810 */ /* 0x000fc60007ffe0ff */
[----:B------:R-:W-:-:S05]  /*0a10*/  IMAD.WIDE.U32 R10, R10, R11, c[0x0][0x170] ;  /* 0x00005c000a0a7625 */ /* 0x000fca00078e000b */
[----:B------:R0:W-:Y:S02]  /*0a20*/  STG.E [R10.64], R5 ;  /* 0x000000050a007986 */ /* 0x0001e4000c101904 */
.L_x_5900:
[----:B------:R-:W-:-:S13]  /*0a30*/  ISETP.GE.AND P0, PT, R3, R2, PT ;  /* 0x000000020300720c */ /* 0x000fda0003f06270 */
[----:B------:R-:W-:Y:S05]  /*0a40*/  @P0 BRA `(.L_x_5902) ;  /* 0x000000d000000947 */ /* 0x000fea0003800000 */
[----:B0-----:R-:W-:Y:S01]  /*0a50*/  HFMA2.MMA R5, -RZ, RZ, 0, 2.384185791015625e-07 ;  /* 0x00000004ff057435 */ /* 0x001fe200000001ff */
[----:B------:R-:W-:Y:S01]  /*0a60*/  IMAD.IADD R4, R0, 0x1, R3 ;  /* 0x0000000100047824 */ /* 0x000fe200078e0203 */
[----:B------:R-:W-:-:S08]  /*0a70*/  IADD3 R3, R3, 0x80, RZ ;  /* 0x0000008003037810 */ /* 0x000fd00007ffe0ff */
[----:B------:R-:W-:-:S05]  /*0a80*/  IMAD.WIDE.U32 R4, R4, R5, c[0x0][0x170] ;  /* 0x00005c0004047625 */ /* 0x000fca00078e0005 */
[----:B------:R0:W-:Y:S02]  /*0a90*/  STG.E [R4.64], R8 ;  /* 0x0000000804007986 */ /* 0x0001e4000c101904 */
.L_x_5901:
        /* <DEDUP_REMOVED lines=8> */
.L_x_5902:
[----:B------:R-:W-:Y:S05]  /*0b20*/  BSYNC B1 ;  /* 0x0000000000017941 */ /* 0x000fea0003800000 */
.L_x_5898:
[----:B------:R-:W-:-:S13]  /*0b30*/  ISETP.GE.AND P0, PT, R3, R2, PT ;  /* 0x000000020300720c */ /* 0x000fda0003f06270 */
[----:B0-----:R-:W-:Y:S01]  /*0b40*/  @!P0 MOV R5, 0x4 ;  /* 0x0000000400058802 */ /* 0x001fe20000000f00 */
[----:B------:R-:W-:Y:S01]  /*0b50*/  @!P0 IMAD.IADD R4, R0, 0x1, R3 ;  /* 0x0000000100048824 */ /* 0x000fe200078e0203 */
[----:B------:R-:W-:-:S03]  /*0b60*/  @!P0 IADD3 R3, R3, 0x80, RZ ;  /* 0x0000008003038810 */ /* 0x000fc60007ffe0ff */
[----:B------:R-:W-:-:S05]  /*0b70*/  @!P0 IMAD.WIDE.U32 R4, R4, R5, c[0x0][0x170] ;  /* 0x00005c0004048625 */ /* 0x000fca00078e0005 */
[----:B---3--:R0:W-:Y:S02]  /*0b80*/  @!P0 STG.E [R4.64], R9 ;  /* 0x0000000904008986 */ /* 0x0081e4000c101904 */
.L_x_5903:
[----:B------:R-:W-:Y:S05]  /*0b90*/  BSYNC B0 ;  /* 0x0000000000007941 */ /* 0x000fea0003800000 */
.L_x_5897:
        /* <DEDUP_REMOVED lines=8> */
.L_x_5904:
        /* <DEDUP_REMOVED lines=14> */
.L_x_21496:


//--------------------- .text._ZN2at6native29vectorized_elementwise_kernelILi8ENS0_13AUnaryFunctorIfffZZZNS0_15binary_internal21div_trunc_kernel_cudaERNS_18TensorIteratorBaseEENKUlvE1_clEvENKUlvE0_clEvEUlffE_EESt5arrayIPcLm2EEEEviT0_T1_ --------------------------
	.section	.text._ZN2at6native29vectorized_elementwise_kernelILi8ENS0_13AUnaryFunctorIfffZZZNS0_15binary_internal21div_trunc_kernel_cudaERNS_18TensorIteratorBaseEENKUlvE1_clEvENKUlvE0_clEvEUlffE_EESt5arrayIPcLm2EEEEviT0_T1_,"ax",@progbits
	.sectioninfo	@"SHI_REGISTERS=4"
	.align	128
        .global         _ZN2at6native29vectorized_elementwise_kernelILi8ENS0_13AUnaryFunctorIfffZZZNS0_15binary_internal21div_trunc_kernel_cudaERNS_18TensorIteratorBaseEENKUlvE1_clEvENKUlvE0_clEvEUlffE_EESt5arrayIPcLm2EEEEviT0_T1_
        .type           _ZN2at6native29vectorized_elementwise_kernelILi8ENS0_13AUnaryFunctorIfffZZZNS0_15binary_internal21div_trunc_kernel_cudaERNS_18TensorIteratorBaseEENKUlvE1_clEvENKUlvE0_clEvEUlffE_EESt5arrayIPcLm2EEEEviT0_T1_,@function
        .size           _ZN2at6native29vectorized_elementwise_kernelILi8ENS0_13AUnaryFunctorIfffZZZNS0_15binary_internal21div_trunc_kernel_cudaERNS_18TensorIteratorBaseEENKUlvE1_clEvENKUlvE0_clEvEUlffE_EESt5arrayIPcLm2EEEEviT0_T1_,(.L_x_21497 - _ZN2at6native29vectorized_elementwise_kernelILi8ENS0_13AUnaryFunctorIfffZZZNS0_15binary_internal21div_trunc_kernel_cudaERNS_18TensorIteratorBaseEENKUlvE1_clEvENKUlvE0_clEvEUlffE_EESt5arrayIPcLm2EEEEviT0_T1_)
        .other          _ZN2at6native29vectorized_elementwise_kernelILi8ENS0_13AUnaryFunctorIfffZZZNS0_15binary_internal21div_trunc_kernel_cudaERNS_18TensorIteratorBaseEENKUlvE1_clEvENKUlvE0_clEvEUlffE_EESt5arrayIPcLm2EEEEviT0_T1_,@"STO_CUDA_ENTRY STV_DEFAULT"
_ZN2at6native29vectorized_elementwise_kernelILi8ENS0_13AUnaryFunctorIfffZZZNS0_15binary_internal21div_trunc_kernel_cudaERNS_18TensorIteratorBaseEENKUlvE1_clEvENKUlvE0_clEvEUlffE_EESt5arrayIPcLm2EEEEviT0_T1_:
.text._ZN2at6native29vectorized_elementwise_kernelILi8ENS0_13AUnaryFunctorIfffZZZNS0_15binary_internal21div_trunc_kernel_cudaERNS_18TensorIteratorBaseEENKUlvE1_clEvENKUlvE0_clEvEUlffE_EESt5arrayIPcLm2EEEEviT0_T1_:
[----:B------:R-:W-:Y:S02]  /*0000*/  MOV R1, c[0x0][0x28] ;  /* 0x00000a0000017a02 */ /* 0x000fe40000000f00 */
[----:B------:R-:W-:Y:S05]  /*0010*/  EXIT ;  /* 0x000000000000794d */ /* 0x000fea0003800000 */
.L_x_5905:
        /* <DEDUP_REMOVED lines=14> */
.L_x_21497:


//--------------------- .text._ZN2at6native18elementwise_kernelILi128ELi4EZNS0_15gpu_kernel_implINS0_13BinaryFunctorIdddZZZNS0_15binary_internal21div_trunc_kernel_cudaERNS_18TensorIteratorBaseEENKUlvE1_clEvENKUlvE_clEvEUlddE_EEEEvS6_RKT_EUliE_EEviT1_ --------------------------
	.section	.text._ZN2at6native18elementwise_kernelILi128ELi4EZNS0_15gpu_kernel_implINS0_13BinaryFunctorIdddZZZNS0_15binary_internal21div_trunc_kernel_cudaERNS_18TensorIteratorBaseEENKUlvE1_clEvENKUlvE_clEvEUlddE_EEEEvS6_RKT_EUliE_EEviT1_,"ax",@progbits
	.sectioninfo	@"SHI_REGISTERS=30"
	.align	128
        .global         _ZN2at6native18elementwise_kernelILi128ELi4EZNS0_15gpu_kernel_implINS0_13BinaryFunctorIdddZZZNS0_15binary_internal21div_trunc_kernel_cudaERNS_18TensorIteratorBaseEENKUlvE1_clEvENKUlvE_clEvEUlddE_EEEEvS6_RKT_EUliE_EEviT1_
        .type           _ZN2at6native18elementwise_kernelILi128ELi4EZNS0_15gpu_kernel_implINS0_13BinaryFunctorIdddZZZNS0_15binary_internal21div_trunc_kernel_cudaERNS_18TensorIteratorBaseEENKUlvE1_clEvENKUlvE_clEvEUlddE_EEEEvS6_RKT_EUliE_EEviT1_,@function
        .size           _ZN2at6native18elementwise_kernelILi128ELi4EZNS0_15gpu_kernel_implINS0_13BinaryFunctorIdddZZZNS0_15binary_internal21div_trunc_kernel_cudaERNS_18TensorIteratorBaseEENKUlvE1_clEvENKUlvE_clEvEUlddE_EEEEvS6_RKT_EUliE_EEviT1_,(.L_x_21381 - _ZN2at6native18elementwise_kernelILi128ELi4EZNS0_15gpu_kernel_implINS0_13BinaryFunctorIdddZZZNS0_15binary_internal21div_trunc_kernel_cudaERNS_18TensorIteratorBaseEENKUlvE1_clEvENKUlvE_clEvEUlddE_EEEEvS6_RKT_EUliE_EEviT1_)
        .other          _ZN2at6native18elementwise_kernelILi128ELi4EZNS0_15gpu_kernel_implINS0_13BinaryFunctorIdddZZZNS0_15binary_internal21div_trunc_kernel_cudaERNS_18TensorIteratorBaseEENKUlvE1_clEvENKUlvE_clEvEUlddE_EEEEvS6_RKT_EUliE_EEviT1_,@"STO_CUDA_ENTRY STV_DEFAULT"
_ZN2at6native18elementwise_kernelILi128ELi4EZNS0_15gpu_kernel_implINS0_13BinaryFunctorIdddZZZNS0_15binary_internal21div_trunc_kernel_cudaERNS_18TensorIteratorBaseEENKUlvE1_clEvENKUlvE_clEvEUlddE_EEEEvS6_RKT_EUliE_EEviT1_:
.text._ZN2at6native18elementwise_kernelILi128ELi4EZNS0_15gpu_kernel_implINS0_13BinaryFunctorIdddZZZNS0_15binary_internal21div_trunc_kernel_cudaERNS_18TensorIteratorBaseEENKUlvE1_clEvENKUlvE_clEvEUlddE_EEEEvS6_RKT_EUliE_EEviT1_:
        /* <DEDUP_REMOVED lines=263> */
.L_x_5908:
        /* <DEDUP_REMOVED lines=17> */
[----:B--2---:R0:W1:Y:S01]  /*1180*/  I2F.F64.S16 R18, R4 ;  /* 0x0000000400127312 */ /* 0x0040620000101c00 */
[----:B------:R-:W-:Y:S05]  /*1190*/  BRA `(.L_x_5914) ;  /* 0x00000e2000007947 */ /* 0x000fea0003800000 */
.L_x_5912:
[----:B------:R-:W2:Y:S02]  /*11a0*/  LDG.E.U8 R4, [R4.64] ;  /* 0x0000002404047981 */ /* 0x000ea4000c1e1100 */
[----:B--2---:R0:W1:Y:S01]  /*11b0*/  I2F.F64.U16 R18, R4 ;  /* 0x0000000400127312 */ /* 0x0040620000101800 */
[----:B------:R-:W-:Y:S05]  /*11c0*/  BRA `(.L_x_5914) ;  /* 0x00000df000007947 */ /* 0x000fea0003800000 */
.L_x_5911:
[----:B------:R-:W-:-:S13]  /*11d0*/  ISETP.NE.AND P0, PT, R3, 0x2, PT ;  /* 0x000000020300780c */ /* 0x000fda0003f05270 */
[----:B------:R-:W-:Y:S05]  /*11e0*/  @!P0 BRA `(.L_x_5915) ;  /* 0x000000a000008947 */ /* 0x000fea0003800000 */
[----:B------:R-:W-:-:S13]  /*11f0*/  ISETP.NE.AND P0, PT, R3, 0x3, PT ;  /* 0x000000030300780c */ /* 0x000fda0003f05270 */
[----:B------:R-:W-:Y:S05]  /*1200*/  @!P0 BRA `(.L_x_5916) ;  /* 0x0000005000008947 */ /* 0x000fea0003800000 */
[----:B------:R-:W-:-:S13]  /*1210*/  ISETP.NE.AND P0, PT, R3, 0x4, PT ;  /* 0x000000040300780c */ /* 0x000fda0003f05270 */
[----:B------:R-:W-:Y:S05]  /*1220*/  @P0 BRA `(.L_x_5913) ;  /* 0x00000bf000000947 */ /* 0x000fea0003800000 */
[----:B------:R-:W2:Y:S02]  /*1230*/  LDG.E.64 R18, [R4.64] ;  /* 0x0000002404127981 */ /* 0x000ea4000c1e1b00 */
[----:B--2---:R-:W0:Y:S01]  /*1240*/  I2F.F64.S64 R18, R18 ;  /* 0x0000001200127312 */ /* 0x004e220000301c00 */
[----:B------:R-:W-:Y:S05]  /*1250*/  BRA `(.L_x_5914) ;  /* 0x00000d6000007947 */ /* 0x000fea0003800000 */
.L_x_5916:
[----:B------:R-:W2:Y:S02]  /*1260*/  LDG.E R4, [R4.64] ;  /* 0x0000002404047981 */ /* 0x000ea4000c1e1900 */
[----:B--2---:R0:W1:Y:S01]  /*1270*/  I2F.F64 R18, R4 ;  /* 0x0000000400127312 */ /* 0x0040620000201c00 */
[----:B------:R-:W-:Y:S05]  /*1280*/  BRA `(.L_x_5914) ;  /* 0x00000d3000007947 */ /* 0x000fea0003800000 */
.L_x_5915:
[----:B------:R-:W2:Y:S02]  /*1290*/  LDG.E.U16 R4, [R4.64] ;  /* 0x0000002404047981 */ /* 0x000ea4000c1e1500 */
[----:B--2---:R0:W1:Y:S01]  /*12a0*/  I2F.F64.S16 R18, R4 ;  /* 0x0000000400127312 */ /* 0x0040620000101c00 */
[----:B------:R-:W-:Y:S05]  /*12b0*/  BRA `(.L_x_5914) ;  /* 0x00000d0000007947 */ /* 0x000fea0003800000 */
.L_x_5910:
[----:B------:R-:W-:-:S13]  /*12c0*/  ISETP.GT.AND P0, PT, R3, 0x6, PT ;  /* 0x000000060300780c */ /* 0x000fda0003f04270 */
[----:B------:R-:W-:Y:S05]  /*12d0*/  @P0 BRA `(.L_x_5917) ;  /* 0x000000d000000947 */ /* 0x000fea0003800000 */
[----:B------:R-:W-:-:S13]  /*12e0*/  ISETP.NE.AND P0, PT, R3, 0x5, PT ;  /* 0x000000050300780c */ /* 0x000fda0003f05270 */
[----:B------:R-:W-:Y:S05]  /*12f0*/  @!P0 BRA `(.L_x_5918) ;  /* 0x0000006000008947 */ /* 0x000fea0003800000 */
[----:B------:R-:W-:-:S13]  /*1300*/  ISETP.NE.AND P0, PT, R3, 0x6, PT ;  /* 0x000000060300780c */ /* 0x000fda0003f05270 */
[----:B------:R-:W-:Y:S05]  /*1310*/  @P0 BRA `(.L_x_5913) ;  /* 0x00000b0000000947 */ /* 0x000fea0003800000 */
[----:B------:R-:W2:Y:S02]  /*1320*/  LDG.E R18, [R4.64] ;  /* 0x0000002404127981 */ /* 0x000ea4000c1e1900 */
[----:B--2---:R-:W-:-:S06]  /*1330*/  FMUL.FTZ R18, R18, 1 ;  /* 0x3f80000012127820 */ /* 0x004fcc0000410000 */
[----:B------:R-:W0:Y:S01]  /*1340*/  F2F.F64.F32 R18, R18 ;  /* 0x0000001200127310 */ /* 0x000e220000201800 */
[----:B------:R-:W-:Y:S05]  /*1350*/  BRA `(.L_x_5914) ;  /* 0x00000c6000007947 */ /* 0x000fea0003800000 */
.L_x_5918:
[----:B------:R-:W2:Y:S02]  /*1360*/  LDG.E.U16 R0, [R4.64] ;  /* 0x0000002404007981 */ /* 0x000ea4000c1e1500 */
[----:B--2---:R-:W-:-:S05]  /*1370*/  HADD2.F32 R0, -RZ, R0.H0_H0 ;  /* 0x20000000ff007230 */ /* 0x004fca0000004100 */
[----:B------:R-:W-:-:S04]  /*1380*/  FMUL.FTZ R0, R0, 1 ;  /* 0x3f80000000007820 */ /* 0x000fc80000410000 */
[----:B------:R0:W1:Y:S01]  /*1390*/  F2F.F64.F32 R18, R0 ;  /* 0x0000000000127310 */ /* 0x0000620000201800 */
[----:B------:R-:W-:Y:S05]  /*13a0*/  BRA `(.L_x_5914) ;  /* 0x00000c1000007947 */ /* 0x000fea0003800000 */
.L_x_5917:
[----:B------:R-:W-:-:S13]  /*13b0*/  ISETP.NE.AND P0, PT, R3, 0x7, PT ;  /* 0x000000070300780c */ /* 0x000fda0003f05270 */
[----:B------:R-:W-:Y:S05]  /*13c0*/  @!P0 BRA `(.L_x_5919) ;  /* 0x000000d000008947 */ /* 0x000fea0003800000 */
        /* <DEDUP_REMOVED lines=8> */
.L_x_5920:
[----:B------:R-:W2:Y:S02]  /*1450*/  LDG.E.U16 R4, [R4.64] ;  /* 0x0000002404047981 */ /* 0x000ea4000c1e1500 */
[----:B--2---:R-:W-:-:S05]  /*1460*/  HADD2.F32 R0, -RZ, R4.H0_H0 ;  /* 0x20000004ff007230 */ /* 0x004fca0000004100 */
[----:B------:R-:W-:-:S04]  /*1470*/  FMUL.FTZ R0, R0, 1 ;  /* 0x3f80000000007820 */ /* 0x000fc80000410000 */
[----:B------:R0:W1:Y:S01]  /*1480*/  F2F.F64.F32 R18, R0 ;  /* 0x0000000000127310 */ /* 0x0000620000201800 */
[----:B------:R-:W-:Y:S05]  /*1490*/  BRA `(.L_x_5914) ;  /* 0x00000b2000007947 */ /* 0x000fea0003800000 */
.L_x_5919:
[----:B------:R0:W5:Y:S01]  /*14a0*/  LDG.E.64 R18, [R4.64] ;  /* 0x0000002404127981 */ /* 0x000162000c1e1b00 */
[----:B------:R-:W-:Y:S05]  /*14b0*/  BRA `(.L_x_5914) ;  /* 0x00000b0000007947 */ /* 0x000fea0003800000 */
.L_x_5909:
        /* <DEDUP_REMOVED lines=8> */
[----:B------:R-:W2:Y:S01]  /*1540*/  LDG.E.U8 R4, [R4.64] ;  /* 0x0000002404047981 */ /* 0x000ea2000c1e1100 */
[----:B------:R-:W-:Y:S01]  /*1550*/  IMAD.MOV.U32 R18, RZ, RZ, RZ ;  /* 0x000000ffff127224 */ /* 0x000fe200078e00ff */
[----:B--2---:R-:W-:-:S04]  /*1560*/  ISETP.NE.AND P0, PT, R4, RZ, PT ;  /* 0x000000ff0400720c */ /* 0x004fc80003f05270 */
[----:B------:R-:W-:Y:S01]  /*1570*/  FSEL R19, RZ, 1.875, !P0 ;  /* 0x3ff00000ff137808 */ /* 0x000fe20004000000 */
[----:B------:R-:W-:Y:S05]  /*1580*/  BRA `(.L_x_5914) ;  /* 0x00000a3000007947 */ /* 0x000fea0003800000 */
.L_x_5923:
[----:B------:R0:W5:Y:S01]  /*1590*/  LDG.E.64 R18, [R4.64] ;  /* 0x0000002404127981 */ /* 0x000162000c1e1b00 */
[----:B------:R-:W-:Y:S05]  /*15a0*/  BRA `(.L_x_5914) ;  /* 0x00000a1000007947 */ /* 0x000fea0003800000 */
.L_x_5922:
        /* <DEDUP_REMOVED lines=24> */
[----:B------:R-:W-:-:S05]  /*1730*/  LOP3.LUT R7, R7, 0x80000000, R0, 0xf8, !PT ;  /* 0x8000000007077812 */ /* 0x000fca00078ef800 */
[----:B------:R-:W-:-:S04]  /*1740*/  FMUL.FTZ R7, R7, 1 ;  /* 0x3f80000007077820 */ /* 0x000fc80000410000 */
[----:B------:R0:W1:Y:S01]  /*1750*/  F2F.F64.F32 R18, R7 ;  /* 0x0000000700127310 */ /* 0x0000620000201800 */
[----:B------:R-:W-:Y:S05]  /*1760*/  BRA `(.L_x_5914) ;  /* 0x0000085000007947 */ /* 0x000fea0003800000 */
.L_x_5925:
        /* <DEDUP_REMOVED lines=11> */
[----:B------:R-:W-:-:S05]  /*1820*/  LOP3.LUT R0, R3, 0x80000000, R0, 0xf8, !PT ;  /* 0x8000000003007812 */ /* 0x000fca00078ef800 */
[----:B------:R-:W-:-:S04]  /*1830*/  FMUL.FTZ R0, R0, 1 ;  /* 0x3f80000000007820 */ /* 0x000fc80000410000 */
[----:B------:R0:W1:Y:S01]  /*1840*/  F2F.F64.F32 R18, R0 ;  /* 0x0000000000127310 */ /* 0x0000620000201800 */
[----:B------:R-:W-:Y:S05]  /*1850*/  BRA `(.L_x_5914) ;  /* 0x0000076000007947 */ /* 0x000fea0003800000 */
.L_x_5924:
[----:B------:R-:W2:Y:S02]  /*1860*/  LDG.E.U16 R0, [R4.64] ;  /* 0x0000002404007981 */ /* 0x000ea4000c1e1500 */
[----:B--2---:R-:W-:-:S05]  /*1870*/  PRMT R0, RZ, 0x5410, R0 ;  /* 0x00005410ff007816 */ /* 0x004fca0000000000 */
[----:B------:R-:W-:-:S04]  /*1880*/  FMUL.FTZ R0, R0, 1 ;  /* 0x3f80000000007820 */ /* 0x000fc80000410000 */
[----:B------:R0:W1:Y:S01]  /*1890*/  F2F.F64.F32 R18, R0 ;  /* 0x0000000000127310 */ /* 0x0000620000201800 */
[----:B------:R-:W-:Y:S05]  /*18a0*/  BRA `(.L_x_5914) ;  /* 0x0000071000007947 */ /* 0x000fea0003800000 */
.L_x_5921:
        /* <DEDUP_REMOVED lines=9> */
[----:B--2---:R0:W1:Y:S01]  /*1940*/  I2F.F64.U16 R18, R4 ;  /* 0x0000000400127312 */ /* 0x0040620000101800 */
[----:B------:R-:W-:Y:S05]  /*1950*/  BRA `(.L_x_5914) ;  /* 0x0000066000007947 */ /* 0x000fea0003800000 */
.L_x_5928:
        /* <DEDUP_REMOVED lines=21> */
.L_x_5932:
[----:B------:R-:W-:Y:S05]  /*1ab0*/  BSYNC B1 ;  /* 0x0000000000017941 */ /* 0x000fea0003800000 */
.L_x_5931:
[----:B------:R-:W-:Y:S01]  /*1ac0*/  LEA R5, R0, 0x3b800000, 0x17 ;  /* 0x3b80000000057811 */ /* 0x000fe200078eb8ff */
[----:B------:R-:W-:-:S05]  /*1ad0*/  IMAD.SHL.U32 R0, R3, 0x100000, RZ ;  /* 0x0010000003007824 */ /* 0x000fca00078e00ff */
[----:B------:R-:W-:Y:S02]  /*1ae0*/  LOP3.LUT R0, R5, R0, R6, 0xfe, !PT ;  /* 0x0000000005007212 */ /* 0x000fe400078efe06 */
.L_x_5930:
[----:B------:R-:W-:Y:S05]  /*1af0*/  BSYNC B0 ;  /* 0x0000000000007941 */ /* 0x000fea0003800000 */
.L_x_5929:
[----:B------:R-:W-:-:S04]  /*1b00*/  FMUL.FTZ R0, R0, 1 ;  /* 0x3f80000000007820 */ /* 0x000fc80000410000 */
[----:B------:R0:W1:Y:S01]  /*1b10*/  F2F.F64.F32 R18, R0 ;  /* 0x0000000000127310 */ /* 0x0000620000201800 */
[----:B------:R-:W-:Y:S05]  /*1b20*/  BRA `(.L_x_5914) ;  /* 0x0000049000007947 */ /* 0x000fea0003800000 */
.L_x_5927:
        /* <DEDUP_REMOVED lines=21> */
.L_x_5936:
[----:B------:R-:W-:Y:S05]  /*1c80*/  BSYNC B1 ;  /* 0x0000000000017941 */ /* 0x000fea0003800000 */
.L_x_5935:
[----:B------:R-:W-:Y:S01]  /*1c90*/  LEA R5, R0, 0x37800000, 0x17 ;  /* 0x3780000000057811 */ /* 0x000fe200078eb8ff */
[----:B------:R-:W-:-:S05]  /*1ca0*/  IMAD.SHL.U32 R0, R3, 0x200000, RZ ;  /* 0x0020000003007824 */ /* 0x000fca00078e00ff */
[----:B------:R-:W-:Y:S02]  /*1cb0*/  LOP3.LUT R0, R5, R0, R6, 0xfe, !PT ;  /* 0x0000000005007212 */ /* 0x000fe400078efe06 */
.L_x_5934:
[----:B------:R-:W-:Y:S05]  /*1cc0*/  BSYNC B0 ;  /* 0x0000000000007941 */ /* 0x000fea0003800000 */
.L_x_5933:
[----:B------:R-:W-:-:S04]  /*1cd0*/  FMUL.FTZ R0, R0, 1 ;  /* 0x3f80000000007820 */ /* 0x000fc80000410000 */
[----:B------:R0:W1:Y:S01]  /*1ce0*/  F2F.F64.F32 R18, R0 ;  /* 0x0000000000127310 */ /* 0x0000620000201800 */
[----:B------:R-:W-:Y:S05]  /*1cf0*/  BRA `(.L_x_5914) ;  /* 0x000002c000007947 */ /* 0x000fea0003800000 */
.L_x_5926:
        /* <DEDUP_REMOVED lines=14> */
.L_x_5940:
[----:B------:R-:W-:Y:S05]  /*1de0*/  BSYNC B0 ;  /* 0x0000000000007941 */ /* 0x000fea0003800000 */
.L_x_5939:
[----:B------:R-:W-:-:S04]  /*1df0*/  FMUL.FTZ R0, R0, 1 ;  /* 0x3f80000000007820 */ /* 0x000fc80000410000 */
[----:B------:R0:W1:Y:S01]  /*1e00*/  F2F.F64.F32 R18, R0 ;  /* 0x0000000000127310 */ /* 0x0000620000201800 */
[----:B------:R-:W-:Y:S05]  /*1e10*/  BRA `(.L_x_5914) ;  /* 0x000001a000007947 */ /* 0x000fea0003800000 */
.L_x_5913:
        /* <DEDUP_REMOVED lines=19> */
[----:B------:R-:W-:Y:S01]  /*1f50*/  CS2R R18, SRZ ;  /* 0x0000000000127805 */ /* 0x000fe2000001ff00 */
[----:B------:R-:W-:Y:S05]  /*1f60*/  BRA `(.L_x_5914) ;  /* 0x0000005000007947 */ /* 0x000fea0003800000 */
.L_x_5938:
[----:B------:R-:W2:Y:S02]  /*1f70*/  LDG.E.64 R18, [R4.64] ;  /* 0x0000002404127981 */ /* 0x000ea4000c1e1b00 */
[----:B--2---:R-:W0:Y:S01]  /*1f80*/  I2F.F64.U64 R18, R18 ;  /* 0x0000001200127312 */ /* 0x004e220000301800 */
[----:B------:R-:W-:Y:S05]  /*1f90*/  BRA `(.L_x_5914) ;  /* 0x0000002000007947 */ /* 0x000fea0003800000 */
.L_x_5937:
[----:B------:R-:W2:Y:S02]  /*1fa0*/  LDG.E R4, [R4.64] ;  /* 0x0000002404047981 */ /* 0x000ea4000c1e1900 */
[----:B--2---:R0:W1:Y:S02]  /*1fb0*/  I2F.F64.U32 R18, R4 ;  /* 0x0000000400127312 */ /* 0x0040640000201800 */
.L_x_5914:
[----:B------:R-:W2:Y:S01]  /*1fc0*/  LDC.U8 R3, c[0x0][0x3e3] ;  /* 0x0000f8c0ff037b82 */ /* 0x000ea20000000000 */
[----:B------:R-:W-:-:S05]  /*1fd0*/  IADD3 R6, P1, R22, c[0x0][0x3d8], RZ ;  /* 0x0000f60016067a10 */ /* 0x000fca0007f3e0ff */
[----:B0-----:R-:W-:Y:S01]  /*1fe0*/  IMAD.X R7, RZ, RZ, c[0x0][0x3dc], P1 ;  /* 0x0000f700ff077624 */ /* 0x001fe200008e06ff */
        /* <DEDUP_REMOVED lines=12> */
[----:B--2---:R-:W0:Y:S01]  /*20b0*/  I2F.F64.S16 R4, R4 ;  /* 0x0000000400047312 */ /* 0x004e220000101c00 */
[----:B------:R-:W-:Y:S05]  /*20c0*/  BRA `(.L_x_5946) ;  /* 0x00000e2000007947 */ /* 0x000fea0003800000 */
.L_x_5944:
[----:B------:R-:W2:Y:S02]  /*20d0*/  LDG.E.U8 R4, [R6.64] ;  /* 0x0000002406047981 */ /* 0x000ea4000c1e1100 */
[----:B--2---:R-:W0:Y:S01]  /*20e0*/  I2F.F64.U16 R4, R4 ;  /* 0x0000000400047312 */ /* 0x004e220000101800 */
[----:B------:R-:W-:Y:S05]  /*20f0*/  BRA `(.L_x_5946) ;  /* 0x00000df000007947 */ /* 0x000fea0003800000 */
.L_x_5943:
        /* <DEDUP_REMOVED lines=9> */
.L_x_5948:
[----:B------:R-:W2:Y:S02]  /*2190*/  LDG.E R4, [R6.64] ;  /* 0x0000002406047981 */ /* 0x000ea4000c1e1900 */
[----:B--2---:R-:W0:Y:S01]  /*21a0*/  I2F.F64 R4, R4 ;  /* 0x0000000400047312 */ /* 0x004e220000201c00 */
[----:B------:R-:W-:Y:S05]  /*21b0*/  BRA `(.L_x_5946) ;  /* 0x00000d3000007947 */ /* 0x000fea0003800000 */
.L_x_5947:
[----:B------:R-:W2:Y:S02]  /*21c0*/  LDG.E.U16 R4, [R6.64] ;  /* 0x0000002406047981 */ /* 0x000ea4000c1e1500 */
[----:B--2---:R-:W0:Y:S01]  /*21d0*/  I2F.F64.S16 R4, R4 ;  /* 0x0000000400047312 */ /* 0x004e220000101c00 */
[----:B------:R-:W-:Y:S05]  /*21e0*/  BRA `(.L_x_5946) ;  /* 0x00000d0000007947 */ /* 0x000fea0003800000 */
.L_x_5942:
        /* <DEDUP_REMOVED lines=10> */
.L_x_5950:
[----:B------:R-:W2:Y:S02]  /*2290*/  LDG.E.U16 R0, [R6.64] ;  /* 0x0000002406007981 */ /* 0x000ea4000c1e1500 */
[----:B--2---:R-:W-:-:S05]  /*22a0*/  HADD2.F32 R0, -RZ, R0.H0_H0 ;  /* 0x20000000ff007230 */ /* 0x004fca0000004100 */
[----:B------:R-:W-:-:S04]  /*22b0*/  FMUL.FTZ R0, R0, 1 ;  /* 0x3f80000000007820 */ /* 0x000fc80000410000 */
[----:B------:R0:W2:Y:S01]  /*22c0*/  F2F.F64.F32 R4, R0 ;  /* 0x0000000000047310 */ /* 0x0000a20000201800 */
[----:B------:R-:W-:Y:S05]  /*22d0*/  BRA `(.L_x_5946) ;  /* 0x00000c1000007947 */ /* 0x000fea0003800000 */
.L_x_5949:
        /* <DEDUP_REMOVED lines=10> */
.L_x_5952:
[----:B------:R-:W2:Y:S02]  /*2380*/  LDG.E.U16 R6, [R6.64] ;  /* 0x0000002406067981 */ /* 0x000ea4000c1e1500 */
[----:B--2---:R-:W-:-:S05]  /*2390*/  HADD2.F32 R0, -RZ, R6.H0_H0 ;  /* 0x20000006ff007230 */ /* 0x004fca0000004100 */
[----:B------:R-:W-:-:S04]  /*23a0*/  FMUL.FTZ R0, R0, 1 ;  /* 0x3f80000000007820 */ /* 0x000fc80000410000 */
[----:B------:R0:W2:Y:S01]  /*23b0*/  F2F.F64.F32 R4, R0 ;  /* 0x0000000000047310 */ /* 0x0000a20000201800 */
[----:B------:R-:W-:Y:S05]  /*23c0*/  BRA `(.L_x_5946) ;  /* 0x00000b2000007947 */ /* 0x000fea0003800000 */
.L_x_5951:
[----:B------:R0:W5:Y:S01]  /*23d0*/  LDG.E.64 R4, [R6.64] ;  /* 0x0000002406047981 */ /* 0x000162000c1e1b00 */
[----:B------:R-:W-:Y:S05]  /*23e0*/  BRA `(.L_x_5946) ;  /* 0x00000b0000007947 */ /* 0x000fea0003800000 */
.L_x_5941:
        /* <DEDUP_REMOVED lines=13> */
.L_x_5955:
[----:B------:R0:W5:Y:S01]  /*24c0*/  LDG.E.64 R4, [R6.64] ;  /* 0x0000002406047981 */ /* 0x000162000c1e1b00 */
[----:B------:R-:W-:Y:S05]  /*24d0*/  BRA `(.L_x_5946) ;  /* 0x00000a1000007947 */ /* 0x000fea0003800000 */
.L_x_5954:
        /* <DEDUP_REMOVED lines=24> */
[----:B------:R-:W-:-:S05]  /*2660*/  LOP3.LUT R5, R5, 0x80000000, R0, 0xf8, !PT ;  /* 0x8000000005057812 */ /* 0x000fca00078ef800 */
[----:B------:R-:W-:-:S06]  /*2670*/  FMUL.FTZ R5, R5, 1 ;  /* 0x3f80000005057820 */ /* 0x000fcc0000410000 */
[----:B------:R-:W0:Y:S01]  /*2680*/  F2F.F64.F32 R4, R5 ;  /* 0x0000000500047310 */ /* 0x000e220000201800 */
[----:B------:R-:W-:Y:S05]  /*2690*/  BRA `(.L_x_5946) ;  /* 0x0000085000007947 */ /* 0x000fea0003800000 */
.L_x_5957:
        /* <DEDUP_REMOVED lines=13> */
[----:B------:R0:W2:Y:S01]  /*2770*/  F2F.F64.F32 R4, R0 ;  /* 0x0000000000047310 */ /* 0x0000a20000201800 */
[----:B------:R-:W-:Y:S05]  /*2780*/  BRA `(.L_x_5946) ;  /* 0x0000076000007947 */ /* 0x000fea0003800000 */
.L_x_5956:
[----:B------:R-:W2:Y:S02]  /*2790*/  LDG.E.U16 R0, [R6.64] ;  /* 0x0000002406007981 */ /* 0x000ea4000c1e1500 */
[----:B--2---:R-:W-:-:S05]  /*27a0*/  PRMT R0, RZ, 0x5410, R0 ;  /* 0x00005410ff007816 */ /* 0x004fca0000000000 */
[----:B------:R-:W-:-:S04]  /*27b0*/  FMUL.FTZ R0, R0, 1 ;  /* 0x3f80000000007820 */ /* 0x000fc80000410000 */
[----:B------:R0:W2:Y:S01]  /*27c0*/  F2F.F64.F32 R4, R0 ;  /* 0x0000000000047310 */ /* 0x0000a20000201800 */
[----:B------:R-:W-:Y:S05]  /*27d0*/  BRA `(.L_x_5946) ;  /* 0x0000071000007947 */ /* 0x000fea0003800000 */
.L_x_5953:
        /* <DEDUP_REMOVED lines=9> */
[----:B--2---:R-:W0:Y:S01]  /*2870*/  I2F.F64.U16 R4, R4 ;  /* 0x0000000400047312 */ /* 0x004e220000101800 */
[----:B------:R-:W-:Y:S05]  /*2880*/  BRA `(.L_x_5946) ;  /* 0x0000066000007947 */ /* 0x000fea0003800000 */
.L_x_5960:
        /* <DEDUP_REMOVED lines=21> */
.L_x_5964:
[----:B------:R-:W-:Y:S05]  /*29e0*/  BSYNC B1 ;  /* 0x0000000000017941 */ /* 0x000fea0003800000 */
.L_x_5963:
[----:B------:R-:W-:Y:S01]  /*29f0*/  LEA R5, R0, 0x3b800000, 0x17 ;  /* 0x3b80000000057811 */ /* 0x000fe200078eb8ff */
[----:B------:R-:W-:-:S05]  /*2a00*/  IMAD.SHL.U32 R0, R3, 0x100000, RZ ;  /* 0x0010000003007824 */ /* 0x000fca00078e00ff */
[----:B------:R-:W-:Y:S02]  /*2a10*/  LOP3.LUT R0, R5, R0, R6, 0xfe, !PT ;  /* 0x0000000005007212 */ /* 0x000fe400078efe06 */
.L_x_5962:
[----:B------:R-:W-:Y:S05]  /*2a20*/  BSYNC B0 ;  /* 0x0000000000007941 */ /* 0x000fea0003800000 */
.L_x_5961:
[----:B------:R-:W-:-:S04]  /*2a30*/  FMUL.FTZ R0, R0, 1 ;  /* 0x3f80000000007820 */ /* 0x000fc80000410000 */
[----:B------:R0:W2:Y:S01]  /*2a40*/  F2F.F64.F32 R4, R0 ;  /* 0x0000000000047310 */ /* 0x0000a20000201800 */
[----:B------:R-:W-:Y:S05]  /*2a50*/  BRA `(.L_x_5946) ;  /* 0x0000049000007947 */ /* 0x000fea0003800000 */
.L_x_5959:
        /* <DEDUP_REMOVED lines=21> */
.L_x_5968:
[----:B------:R-:W-:Y:S05]  /*2bb0*/  BSYNC B1 ;  /* 0x0000000000017941 */ /* 0x000fea0003800000 */
.L_x_5967:
[----:B------:R-:W-:Y:S01]  /*2bc0*/  LEA R5, R0, 0x37800000, 0x17 ;  /* 0x3780000000057811 */ /* 0x000fe200078eb8ff */
[----:B------:R-:W-:-:S05]  /*2bd0*/  IMAD.SHL.U32 R0, R3, 0x200000, RZ ;  /* 0x0020000003007824 */ /* 0x000fca00078e00ff */
[----:B------:R-:W-:Y:S02]  /*2be0*/  LOP3.LUT R0, R5, R0, R6, 0xfe, !PT ;  /* 0x0000000005007212 */ /* 0x000fe400078efe06 */
.L_x_5966:
[----:B------:R-:W-:Y:S05]  /*2bf0*/  BSYNC B0 ;  /* 0x0000000000007941 */ /* 0x000fea0003800000 */
.L_x_5965:
[----:B------:R-:W-:-:S04]  /*2c00*/  FMUL.FTZ R0, R0, 1 ;  /* 0x3f80000000007820 */ /* 0x000fc80000410000 */
[----:B------:R0:W2:Y:S01]  /*2c10*/  F2F.F64.F32 R4, R0 ;  /* 0x0000000000047310 */ /* 0x0000a20000201800 */
[----:B------:R-:W-:Y:S05]  /*2c20*/  BRA `(.L_x_5946) ;  /* 0x000002c000007947 */ /* 0x000fea0003800000 */
.L_x_5958:
        /* <DEDUP_REMOVED lines=14> */
.L_x_5972:
[----:B------:R-:W-:Y:S05]  /*2d10*/  BSYNC B0 ;  /* 0x0000000000007941 */ /* 0x000fea0003800000 */
.L_x_5971:
[----:B------:R-:W-:-:S04]  /*2d20*/  FMUL.FTZ R0, R0, 1 ;  /* 0x3f80000000007820 */ /* 0x000fc80000410000 */
[----:B------:R0:W2:Y:S01]  /*2d30*/  F2F.F64.F32 R4, R0 ;  /* 0x0000000000047310 */ /* 0x0000a20000201800 */
[----:B------:R-:W-:Y:S05]  /*2d40*/  BRA `(.L_x_5946) ;  /* 0x000001a000007947 */ /* 0x000fea0003800000 */
.L_x_5945:
        /* <DEDUP_REMOVED lines=18> */
[----:B01---5:R-:W-:Y:S05]  /*2e70*/  CALL.ABS.NOINC R14 ;  /* 0x000000000e007343 */ /* 0x023fea0003c00000 */
[----:B------:R-:W-:Y:S01]  /*2e80*/  CS2R R4, SRZ ;  /* 0x0000000000047805 */ /* 0x000fe2000001ff00 */
[----:B------:R-:W-:Y:S05]  /*2e90*/  BRA `(.L_x_5946) ;  /* 0x0000005000007947 */ /* 0x000fea0003800000 */
.L_x_5970:
[----:B------:R-:W2:Y:S02]  /*2ea0*/  LDG.E.64 R4, [R6.64] ;  /* 0x0000002406047981 */ /* 0x000ea4000c1e1b00 */
[----:B--2---:R-:W0:Y:S01]  /*2eb0*/  I2F.F64.U64 R4, R4 ;  /* 0x0000000400047312 */ /* 0x004e220000301800 */
[----:B------:R-:W-:Y:S05]  /*2ec0*/  BRA `(.L_x_5946) ;  /* 0x0000002000007947 */ /* 0x000fea0003800000 */
.L_x_5969:
[----:B------:R-:W2:Y:S02]  /*2ed0*/  LDG.E R4, [R6.64] ;  /* 0x0000002406047981 */ /* 0x000ea4000c1e1900 */
[----:B--2---:R-:W0:Y:S02]  /*2ee0*/  I2F.F64.U32 R4, R4 ;  /* 0x0000000400047312 */ /* 0x004e240000201800 */
.L_x_5946:
[----:B0-2--5:R-:W0:Y:S01]  /*2ef0*/  MUFU.RCP64H R7, R5 ;  /* 0x0000000500077308 */ /* 0x025e220000001800 */
[----:B------:R-:W-:Y:S01]  /*2f00*/  IMAD.MOV.U32 R6, RZ, RZ, 0x1 ;  /* 0x00000001ff067424 */ /* 0x000fe200078e00ff */
[----:B-1----:R-:W-:Y:S01]  /*2f10*/  FSETP.GEU.AND P1, PT, |R19|, 6.5827683646048100446e-37, PT ;  /* 0x036000001300780b */ /* 0x002fe20003f2e200 */
[----:B------:R-:W-:Y:S04]  /*2f20*/  BSSY B0, `(.L_x_5973) ;  /* 0x0000010000007945 */ /* 0x000fe80003800000 */
[----:B0-----:R-:W0:-:S06]  /*2f30*/  DFMA R8, R6, -R4, 1 ;  /* 0x3ff000000608742b */ /* 0x001e0c0000000804 */
[----:B0-----:R-:W0:-:S06]  /*2f40*/  DFMA R8, R8, R8, R8 ;  /* 0x000000080808722b */ /* 0x001e0c0000000008 */
[----:B0-----:R-:W0:-:S06]  /*2f50*/  DFMA R8, R6, R8, R6 ;  /* 0x000000080608722b */ /* 0x001e0c0000000006 */
[----:B0-----:R-:W0:-:S06]  /*2f60*/  DFMA R6, R8, -R4, 1 ;  /* 0x3ff000000806742b */ /* 0x001e0c0000000804 */
[----:B0-----:R-:W0:-:S06]  /*2f70*/  DFMA R6, R8, R6, R8 ;  /* 0x000000060806722b */ /* 0x001e0c0000000008 */
[----:B0-----:R-:W0:-:S06]  /*2f80*/  DMUL R8, R6, R18 ;  /* 0x0000001206087228 */ /* 0x001e0c0000000000 */
[----:B0-----:R-:W0:-:S06]  /*2f90*/  DFMA R10, R8, -R4, R18 ;  /* 0x80000004080a722b */ /* 0x001e0c0000000012 */
[----:B0-----:R-:W0:-:S10]  /*2fa0*/  DFMA R6, R6, R10, R8 ;  /* 0x0000000a0606722b */ /* 0x001e140000000008 */
[----:B0-----:R-:W-:-:S05]  /*2fb0*/  FFMA R0, RZ, R5, R7 ;  /* 0x00000005ff007223 */ /* 0x001fca0000000007 */
[----:B------:R-:W-:-:S13]  /*2fc0*/  FSETP.GT.AND P0, PT, |R0|, 1.469367938527859385e-39, PT ;  /* 0x001000000000780b */ /* 0x000fda0003f04200 */
[----:B------:R-:W-:Y:S05]  /*2fd0*/  @P0 BRA P1, `(.L_x_5974) ;  /* 0x0000004000000947 */ /* 0x000fea0000800000 */
[----:B------:R-:W-:Y:S01]  /*2fe0*/  IMAD.MOV.U32 R9, RZ, RZ, R19 ;  /* 0x000000ffff097224 */ /* 0x000fe200078e0013 */
[----:B------:R-:W-:Y:S01]  /*2ff0*/  MOV R0, 0x3020 ;  /* 0x0000302000007802 */ /* 0x000fe20000000f00 */
[----:B------:R-:W-:Y:S02]  /*3000*/  IMAD.MOV.U32 R7, RZ, RZ, R5 ;  /* 0x000000ffff077224 */ /* 0x000fe400078e0005 */
[----:B------:R-:W-:Y:S05]  /*3010*/  CALL.REL.NOINC `($__internal_0_$__cuda_sm20_div_rn_f64_full) ;  /* 0x0000d09000007944 */ /* 0x000fea0003c00000 */
.L_x_5974:
[----:B------:R-:W-:Y:S05]  /*3020*/  BSYNC B0 ;  /* 0x0000000000007941 */ /* 0x000fea0003800000 */
.L_x_5973:
[----:B------:R-:W0:Y:S01]  /*3030*/  LDC.U8 R3, c[0x0][0x3e1] ;  /* 0x0000f840ff037b82 */ /* 0x000e220000000000 */
[----:B------:R2:W3:Y:S01]  /*3040*/  FRND.F64.TRUNC R4, R6 ;  /* 0x0000000600047313 */ /* 0x0004e2000030d800 */
[----:B0-----:R-:W-:-:S04]  /*3050*/  PRMT R0, R3, 0x9910, RZ ;  /* 0x0000991003007816 */ /* 0x001fc800000000ff */
[----:B------:R-:W-:-:S13]  /*3060*/  ISETP.GT.AND P0, PT, R0, 0x9, PT ;  /* 0x000000090000780c */ /* 0x000fda0003f04270 */
        /* <DEDUP_REMOVED lines=9> */
[----:B------:R-:W0:Y:S02]  /*3100*/  F2I.F64.TRUNC R7, R6 ;  /* 0x0000000600077311 */ /* 0x000e24000030d100 */
[----:B0-----:R0:W-:Y:S01]  /*3110*/  STG.E.U8 [R16.64], R7 ;  /* 0x0000000710007986 */ /* 0x0011e2000c101124 */
[----:B------:R-:W-:Y:S05]  /*3120*/  BRA `(.L_x_5980) ;  /* 0x00000f1000007947 */ /* 0x000fea0003800000 */
.L_x_5978:
[----:B------:R-:W0:Y:S02]  /*3130*/  F2I.S64.F64.TRUNC R6, R6 ;  /* 0x0000000600067311 */ /* 0x000e24000030d900 */
[----:B0-----:R-:W-:-:S05]  /*3140*/  IMAD.MOV.U32 R3, RZ, RZ, R6 ;  /* 0x000000ffff037224 */ /* 0x001fca00078e0006 */
[----:B------:R0:W-:Y:S01]  /*3150*/  STG.E.U8 [R16.64], R3 ;  /* 0x0000000310007986 */ /* 0x0001e2000c101124 */
[----:B------:R-:W-:Y:S05]  /*3160*/  BRA `(.L_x_5980) ;  /* 0x00000ed000007947 */ /* 0x000fea0003800000 */
.L_x_5977:
[----:B------:R-:W-:-:S13]  /*3170*/  ISETP.NE.AND P0, PT, R0, 0x2, PT ;  /* 0x000000020000780c */ /* 0x000fda0003f05270 */
[----:B------:R-:W-:Y:S05]  /*3180*/  @!P0 BRA `(.L_x_5981) ;  /* 0x000000a000008947 */ /* 0x000fea0003800000 */
[----:B------:R-:W-:-:S13]  /*3190*/  ISETP.NE.AND P0, PT, R0, 0x3, PT ;  /* 0x000000030000780c */ /* 0x000fda0003f05270 */
[----:B------:R-:W-:Y:S05]  /*31a0*/  @!P0 BRA `(.L_x_5982) ;  /* 0x0000005000008947 */ /* 0x000fea0003800000 */
[----:B------:R-:W-:-:S13]  /*31b0*/  ISETP.NE.AND P0, PT, R0, 0x4, PT ;  /* 0x000000040000780c */ /* 0x000fda0003f05270 */
[----:B------:R-:W-:Y:S05]  /*31c0*/  @P0 BRA `(.L_x_5979) ;  /* 0x00000ce000000947 */ /* 0x000fea0003800000 */
[----:B------:R-:W0:Y:S02]  /*31d0*/  F2I.S64.F64.TRUNC R6, R6 ;  /* 0x0000000600067311 */ /* 0x000e24000030d900 */
[----:B0-----:R0:W-:Y:S01]  /*31e0*/  STG.E.64 [R16.64], R6 ;  /* 0x0000000610007986 */ /* 0x0011e2000c101b24 */
[----:B------:R-:W-:Y:S05]  /*31f0*/  BRA `(.L_x_5980) ;  /* 0x00000e4000007947 */ /* 0x000fea0003800000 */
.L_x_5982:
[----:B------:R-:W0:Y:S02]  /*3200*/  F2I.F64.TRUNC R7, R6 ;  /* 0x0000000600077311 */ /* 0x000e24000030d100 */
[----:B0-----:R0:W-:Y:S01]  /*3210*/  STG.E [R16.64], R7 ;  /* 0x0000000710007986 */ /* 0x0011e2000c101924 */
[----:B------:R-:W-:Y:S05]  /*3220*/  BRA `(.L_x_5980) ;  /* 0x00000e1000007947 */ /* 0x000fea0003800000 */
.L_x_5981:
[----:B------:R-:W0:Y:S02]  /*3230*/  F2I.F64.TRUNC R7, R6 ;  /* 0x0000000600077311 */ /* 0x000e24000030d100 */
[----:B0-----:R0:W-:Y:S01]  /*3240*/  STG.E.U16 [R16.64], R7 ;  /* 0x0000000710007986 */ /* 0x0011e2000c101524 */
[----:B------:R-:W-:Y:S05]  /*3250*/  BRA `(.L_x_5980) ;  /* 0x00000de000007947 */ /* 0x000fea0003800000 */
.L_x_5976:
[----:B------:R-:W-:-:S13]  /*3260*/  ISETP.GT.AND P0, PT, R0, 0x6, PT ;  /* 0x000000060000780c */ /* 0x000fda0003f04270 */
[----:B------:R-:W-:Y:S05]  /*3270*/  @P0 BRA `(.L_x_5983) ;  /* 0x000000f000000947 */ /* 0x000fea0003800000 */
[----:B------:R-:W-:-:S13]  /*3280*/  ISETP.NE.AND P0, PT, R0, 0x5, PT ;  /* 0x000000050000780c */ /* 0x000fda0003f05270 */
[----:B------:R-:W-:Y:S05]  /*3290*/  @!P0 BRA `(.L_x_5984) ;  /* 0x0000007000008947 */ /* 0x000fea0003800000 */
[----:B------:R-:W-:-:S13]  /*32a0*/  ISETP.NE.AND P0, PT, R0, 0x6, PT ;  /* 0x000000060000780c */ /* 0x000fda0003f05270 */
[----:B------:R-:W-:Y:S05]  /*32b0*/  @P0 BRA `(.L_x_5979) ;  /* 0x00000bf000000947 */ /* 0x000fea0003800000 */
[----:B------:R-:W0:Y:S01]  /*32c0*/  F2F.F32.F64 R3, R4 ;  /* 0x0000000400037310 */ /* 0x000e220000301000 */
[----:B------:R-:W0:-:S14]  /*32d0*/  DSETP.GEU.AND P0, PT, |R4|, c[0x2][0x0], PT ;  /* 0x008000000400762a */ /* 0x000e1c0003f0e200 */
[----:B0-----:R-:W-:-:S05]  /*32e0*/  @!P0 FMUL R3, R3, 1.175494350822287508e-38 ;  /* 0x0080000003038820 */ /* 0x001fca0000400000 */
[----:B------:R0:W-:Y:S01]  /*32f0*/  STG.E [R16.64], R3 ;  /* 0x0000000310007986 */ /* 0x0001e2000c101924 */
[----:B------:R-:W-:Y:S05]  /*3300*/  BRA `(.L_x_5980) ;  /* 0x00000d3000007947 */ /* 0x000fea0003800000 */
.L_x_5984:
[----:B------:R-:W0:Y:S01]  /*3310*/  F2F.F32.F64 R0, R4 ;  /* 0x0000000400007310 */ /* 0x000e220000301000 */
[----:B------:R-:W0:-:S14]  /*3320*/  DSETP.GEU.AND P0, PT, |R4|, c[0x2][0x0], PT ;  /* 0x008000000400762a */ /* 0x000e1c0003f0e200 */
[----:B0-----:R-:W-:-:S05]  /*3330*/  @!P0 FMUL R0, R0, 1.175494350822287508e-38 ;  /* 0x0080000000008820 */ /* 0x001fca0000400000 */
[----:B------:R-:W-:-:S05]  /*3340*/  F2FP.PACK_AB R0, RZ, R0 ;  /* 0x00000000ff00723e */ /* 0x000fca00000000ff */
[----:B------:R0:W-:Y:S01]  /*3350*/  STG.E.U16 [R16.64], R0 ;  /* 0x0000000010007986 */ /* 0x0001e2000c101524 */
[----:B------:R-:W-:Y:S05]  /*3360*/  BRA `(.L_x_5980) ;  /* 0x00000cd000007947 */ /* 0x000fea0003800000 */
.L_x_5983:
[----:B------:R-:W-:-:S13]  /*3370*/  ISETP.NE.AND P0, PT, R0, 0x7, PT ;  /* 0x000000070000780c */ /* 0x000fda0003f05270 */
[----:B------:R-:W-:Y:S05]  /*3380*/  @!P0 BRA `(.L_x_5985) ;  /* 0x0000011000008947 */ /* 0x000fea0003800000 */
[----:B------:R-:W-:-:S13]  /*3390*/  ISETP.NE.AND P0, PT, R0, 0x8, PT ;  /* 0x000000080000780c */ /* 0x000fda0003f05270 */
[----:B------:R-:W-:Y:S05]  /*33a0*/  @!P0 BRA `(.L_x_5986) ;  /* 0x0000008000008947 */ /* 0x000fea0003800000 */
[----:B------:R-:W-:-:S13]  /*33b0*/  ISETP.NE.AND P0, PT, R0, 0x9, PT ;  /* 0x000000090000780c */ /* 0x000fda0003f05270 */
[----:B------:R-:W-:Y:S05]  /*33c0*/  @P0 BRA `(.L_x_5979) ;  /* 0x00000ae000000947 */ /* 0x000fea0003800000 */
[----:B------:R-:W0:Y:S01]  /*33d0*/  F2F.F32.F64 R6, R4 ;  /* 0x0000000400067310 */ /* 0x000e220000301000 */
[----:B------:R-:W0:Y:S01]  /*33e0*/  DSETP.GEU.AND P0, PT, |R4|, c[0x2][0x0], PT ;  /* 0x008000000400762a */ /* 0x000e220003f0e200 */
[----:B------:R-:W-:-:S13]  /*33f0*/  IMAD.MOV.U32 R7, RZ, RZ, RZ ;  /* 0x000000ffff077224 */ /* 0x000fda00078e00ff */
[----:B0-----:R-:W-:-:S05]  /*3400*/  @!P0 FMUL R6, R6, 1.175494350822287508e-38 ;  /* 0x0080000006068820 */ /* 0x001fca0000400000 */
[----:B------:R0:W-:Y:S01]  /*3410*/  STG.E.64 [R16.64], R6 ;  /* 0x0000000610007986 */ /* 0x0001e2000c101b24 */
[----:B------:R-:W-:Y:S05]  /*3420*/  BRA `(.L_x_5980) ;  /* 0x00000c1000007947 */ /* 0x000fea0003800000 */
.L_x_5986:
[----:B------:R-:W0:Y:S01]  /*3430*/  F2F.F32.F64 R0, R4 ;  /* 0x0000000400007310 */ /* 0x000e220000301000 */
[----:B------:R-:W0:-:S14]  /*3440*/  DSETP.GEU.AND P0, PT, |R4|, c[0x2][0x0], PT ;  /* 0x008000000400762a */ /* 0x000e1c0003f0e200 */
[----:B0-----:R-:W-:-:S05]  /*3450*/  @!P0 FMUL R0, R0, 1.175494350822287508e-38 ;  /* 0x0080000000008820 */ /* 0x001fca0000400000 */
[----:B------:R-:W-:-:S04]  /*3460*/  F2FP.PACK_AB R3, RZ, R0 ;  /* 0x00000000ff03723e */ /* 0x000fc800000000ff */
[----:B------:R-:W-:-:S05]  /*3470*/  PRMT R3, R3, 0x5410, RZ ;  /* 0x0000541003037816 */ /* 0x000fca00000000ff */
[----:B------:R0:W-:Y:S01]  /*3480*/  STG.E [R16.64], R3 ;  /* 0x0000000310007986 */ /* 0x0001e2000c101924 */
[----:B------:R-:W-:Y:S05]  /*3490*/  BRA `(.L_x_5980) ;  /* 0x00000ba000007947 */ /* 0x000fea0003800000 */
.L_x_5985:
[----:B------:R0:W-:Y:S01]  /*34a0*/  STG.E.64 [R16.64], R4 ;  /* 0x0000000410007986 */ /* 0x0001e2000c101b24 */
[----:B------:R-:W-:Y:S05]  /*34b0*/  BRA `(.L_x_5980) ;  /* 0x00000b8000007947 */ /* 0x000fea0003800000 */
.L_x_5975:
        /* <DEDUP_REMOVED lines=8> */
[----:B------:R-:W0:-:S06]  /*3540*/  DSETP.NEU.AND P0, PT, R4, RZ, PT ;  /* 0x000000ff0400722a */ /* 0x000e0c0003f0d000 */
[----:B0-----:R-:W-:-:S05]  /*3550*/  SEL R3, RZ, 0x1, !P0 ;  /* 0x00000001ff037807 */ /* 0x001fca0004000000 */
[----:B------:R0:W-:Y:S01]  /*3560*/  STG.E.U8 [R16.64], R3 ;  /* 0x0000000310007986 */ /* 0x0001e2000c101124 */
[----:B------:R-:W-:Y:S05]  /*3570*/  BRA `(.L_x_5980) ;  /* 0x00000ac000007947 */ /* 0x000fea0003800000 */
.L_x_5989:
[----:B------:R-:W-:-:S05]  /*3580*/  CS2R R6, SRZ ;  /* 0x0000000000067805 */ /* 0x000fca000001ff00 */
[----:B------:R0:W-:Y:S01]  /*3590*/  STG.E.128 [R16.64], R4 ;  /* 0x0000000410007986 */ /* 0x0001e2000c101d24 */
[----:B------:R-:W-:Y:S05]  /*35a0*/  BRA `(.L_x_5980) ;  /* 0x00000a9000007947 */ /* 0x000fea0003800000 */
.L_x_5988:
        /* <DEDUP_REMOVED lines=8> */
[----:B------:R-:W-:-:S13]  /*3630*/  BSSY B0, `(.L_x_5992) ;  /* 0x000000f000007945 */ /* 0x000fda0003800000 */
[----:B0-----:R-:W-:-:S05]  /*3640*/  @!P0 FMUL R9, R9, 1.175494350822287508e-38 ;  /* 0x0080000009098820 */ /* 0x001fca0000400000 */
        /* <DEDUP_REMOVED lines=13> */
.L_x_5993:
[----:B------:R-:W-:Y:S05]  /*3720*/  BSYNC B0 ;  /* 0x0000000000007941 */ /* 0x000fea0003800000 */
.L_x_5992:
[----:B------:R-:W-:-:S05]  /*3730*/  LOP3.LUT R7, R0, R7, RZ, 0xfc, !PT ;  /* 0x0000000700077212 */ /* 0x000fca00078efcff */
[----:B------:R0:W-:Y:S01]  /*3740*/  STG.E.U8 [R16.64], R7 ;  /* 0x0000000710007986 */ /* 0x0001e2000c101124 */
[----:B------:R-:W-:Y:S05]  /*3750*/  BRA `(.L_x_5980) ;  /* 0x000008e000007947 */ /* 0x000fea0003800000 */
.L_x_5991:
[----:B------:R-:W0:Y:S01]  /*3760*/  F2F.F32.F64 R7, R4 ;  /* 0x0000000400077310 */ /* 0x000e220000301000 */
[----:B------:R-:W0:Y:S01]  /*3770*/  DSETP.GEU.AND P0, PT, |R4|, c[0x2][0x0], PT ;  /* 0x008000000400762a */ /* 0x000e220003f0e200 */
[----:B------:R-:W-:-:S13]  /*3780*/  BSSY B0, `(.L_x_5994) ;  /* 0x0000010000007945 */ /* 0x000fda0003800000 */
[----:B0-----:R-:W-:-:S05]  /*3790*/  @!P0 FMUL R7, R7, 1.175494350822287508e-38 ;  /* 0x0080000007078820 */ /* 0x001fca0000400000 */
        /* <DEDUP_REMOVED lines=11> */
.L_x_5995:
[----:B------:R-:W-:Y:S01]  /*3850*/  IMAD.MOV.U32 R0, RZ, RZ, 0x7f ;  /* 0x0000007fff007424 */ /* 0x000fe200078e00ff */
[----:B------:R-:W-:-:S04]  /*3860*/  ISETP.GT.U32.AND P0, PT, R3, 0x7f800000, PT ;  /* 0x7f8000000300780c */ /* 0x000fc80003f04070 */
[----:B------:R-:W-:-:S04]  /*3870*/  SEL R0, R0, 0x7c, P0 ;  /* 0x0000007c00007807 */ /* 0x000fc80000000000 */
.L_x_5996:
[----:B------:R-:W-:Y:S05]  /*3880*/  BSYNC B0 ;  /* 0x0000000000007941 */ /* 0x000fea0003800000 */
.L_x_5994:
[----:B------:R-:W-:-:S04]  /*3890*/  LOP3.LUT R3, R7, 0x80000000, RZ, 0xc0, !PT ;  /* 0x8000000007037812 */ /* 0x000fc800078ec0ff */
[----:B------:R-:W-:-:S04]  /*38a0*/  SHF.R.U32.HI R3, RZ, 0x18, R3 ;  /* 0x00000018ff037819 */ /* 0x000fc80000011603 */
[----:B------:R-:W-:-:S05]  /*38b0*/  LOP3.LUT R3, R0, R3, RZ, 0xfc, !PT ;  /* 0x0000000300037212 */ /* 0x000fca00078efcff */
[----:B------:R0:W-:Y:S01]  /*38c0*/  STG.E.U8 [R16.64], R3 ;  /* 0x0000000310007986 */ /* 0x0001e2000c101124 */
[----:B------:R-:W-:Y:S05]  /*38d0*/  BRA `(.L_x_5980) ;  /* 0x0000076000007947 */ /* 0x000fea0003800000 */
.L_x_5990:
[----:B------:R-:W0:Y:S01]  /*38e0*/  F2F.F32.F64 R0, R4 ;  /* 0x0000000400007310 */ /* 0x000e220000301000 */
[----:B------:R-:W0:-:S14]  /*38f0*/  DSETP.GEU.AND P0, PT, |R4|, c[0x2][0x0], PT ;  /* 0x008000000400762a */ /* 0x000e1c0003f0e200 */
[----:B0-----:R-:W-:-:S05]  /*3900*/  @!P0 FMUL R0, R0, 1.175494350822287508e-38 ;  /* 0x0080000000008820 */ /* 0x001fca0000400000 */
[----:B------:R-:W-:-:S05]  /*3910*/  F2FP.BF16.PACK_AB R0, RZ, R0 ;  /* 0x00000000ff00723e */ /* 0x000fca00000010ff */
[----:B------:R0:W-:Y:S01]  /*3920*/  STG.E.U16 [R16.64], R0 ;  /* 0x0000000010007986 */ /* 0x0001e2000c101524 */
[----:B------:R-:W-:Y:S05]  /*3930*/  BRA `(.L_x_5980) ;  /* 0x0000070000007947 */ /* 0x000fea0003800000 */
.L_x_5987:
        /* <DEDUP_REMOVED lines=8> */
[----:B------:R-:W0:Y:S02]  /*39c0*/  F2I.U32.F64.TRUNC R7, R6 ;  /* 0x0000000600077311 */ /* 0x000e24000030d000 */
[----:B0-----:R0:W-:Y:S01]  /*39d0*/  STG.E.U16 [R16.64], R7 ;  /* 0x0000000710007986 */ /* 0x0011e2000c101524 */
[----:B------:R-:W-:Y:S05]  /*39e0*/  BRA `(.L_x_5980) ;  /* 0x0000065000007947 */ /* 0x000fea0003800000 */
.L_x_5999:
[----:B------:R-:W0:Y:S01]  /*39f0*/  F2F.F32.F64 R7, R4 ;  /* 0x0000000400077310 */ /* 0x000e220000301000 */
[----:B------:R-:W0:Y:S01]  /*3a00*/  DSETP.GEU.AND P0, PT, |R4|, c[0x2][0x0], PT ;  /* 0x008000000400762a */ /* 0x000e220003f0e200 */
[----:B------:R-:W-:Y:S01]  /*3a10*/  BSSY B0, `(.L_x_6000) ;  /* 0x0000015000007945 */ /* 0x000fe20003800000 */
[----:B------:R-:W-:-:S12]  /*3a20*/  IMAD.MOV.U32 R8, RZ, RZ, 0x80 ;  /* 0x00000080ff087424 */ /* 0x000fd800078e00ff */
[----:B0-----:R-:W-:-:S05]  /*3a30*/  @!P0 FMUL R7, R7, 1.175494350822287508e-38 ;  /* 0x0080000007078820 */ /* 0x001fca0000400000 */
        /* <DEDUP_REMOVED lines=14> */
.L_x_6002:
[----:B------:R-:W-:-:S04]  /*3b20*/  LOP3.LUT R3, R7, 0x80000000, RZ, 0xc0, !PT ;  /* 0x8000000007037812 */ /* 0x000fc800078ec0ff */
[----:B------:R-:W-:-:S04]  /*3b30*/  SHF.R.U32.HI R3, RZ, 0x18, R3 ;  /* 0x00000018ff037819 */ /* 0x000fc80000011603 */
[----:B------:R-:W-:-:S04]  /*3b40*/  LOP3.LUT R0, R0, R3, RZ, 0xfc, !PT ;  /* 0x0000000300007212 */ /* 0x000fc800078efcff */
[----:B------:R-:W-:Y:S02]  /*3b50*/  PRMT R8, R0, 0x7610, R8 ;  /* 0x0000761000087816 */ /* 0x000fe40000000008 */
.L_x_6001:
[----:B------:R-:W-:Y:S05]  /*3b60*/  BSYNC B0 ;  /* 0x0000000000007941 */ /* 0x000fea0003800000 */
.L_x_6000:
[----:B------:R0:W-:Y:S01]  /*3b70*/  STG.E.U8 [R16.64], R8 ;  /* 0x0000000810007986 */ /* 0x0001e2000c101124 */
[----:B------:R-:W-:Y:S05]  /*3b80*/  BRA `(.L_x_5980) ;  /* 0x000004b000007947 */ /* 0x000fea0003800000 */
.L_x_5998:
        /* <DEDUP_REMOVED lines=19> */
.L_x_6005:
[----:B------:R-:W-:-:S04]  /*3cc0*/  LOP3.LUT R3, R7, 0x80000000, RZ, 0xc0, !PT ;  /* 0x8000000007037812 */ /* 0x000fc800078ec0ff */
[----:B------:R-:W-:-:S04]  /*3cd0*/  SHF.R.U32.HI R3, RZ, 0x18, R3 ;  /* 0x00000018ff037819 */ /* 0x000fc80000011603 */
[----:B------:R-:W-:-:S04]  /*3ce0*/  LOP3.LUT R0, R0, R3, RZ, 0xfc, !PT ;  /* 0x0000000300007212 */ /* 0x000fc800078efcff */
[----:B------:R-:W-:Y:S02]  /*3cf0*/  PRMT R8, R0, 0x7610, R8 ;  /* 0x0000761000087816 */ /* 0x000fe40000000008 */
.L_x_6004:
[----:B------:R-:W-:Y:S05]  /*3d00*/  BSYNC B0 ;  /* 0x0000000000007941 */ /* 0x000fea0003800000 */
.L_x_6003:
[----:B------:R0:W-:Y:S01]  /*3d10*/  STG.E.U8 [R16.64], R8 ;  /* 0x0000000810007986 */ /* 0x0001e2000c101124 */
[----:B------:R-:W-:Y:S05]  /*3d20*/  BRA `(.L_x_5980) ;  /* 0x0000031000007947 */ /* 0x000fea0003800000 */
.L_x_5997:
[----:B------:R-:W-:-:S13]  /*3d30*/  ISETP.NE.AND P0, PT, R0, 0x1c, PT ;  /* 0x0000001c0000780c */ /* 0x000fda0003f05270 */
[----:B------:R-:W-:Y:S05]  /*3d40*/  @!P0 BRA `(.L_x_6006) ;  /* 0x000002d000008947 */ /* 0x000fea0003800000 */
[----:B------:R-:W-:-:S13]  /*3d50*/  ISETP.NE.AND P0, PT, R0, 0x1d, PT ;  /* 0x0000001d0000780c */ /* 0x000fda0003f05270 */
[----:B------:R-:W-:Y:S05]  /*3d60*/  @!P0 BRA `(.L_x_6007) ;  /* 0x0000028000008947 */ /* 0x000fea0003800000 */
[----:B------:R-:W-:-:S13]  /*3d70*/  ISETP.NE.AND P0, PT, R0, 0x2c, PT ;  /* 0x0000002c0000780c */ /* 0x000fda0003f05270 */
[----:B------:R-:W-:Y:S05]  /*3d80*/  @P0 BRA `(.L_x_5979) ;  /* 0x0000012000000947 */ /* 0x000fea0003800000 */
[----:B------:R-:W0:Y:S01]  /*3d90*/  F2F.F32.F64 R8, R4 ;  /* 0x0000000400087310 */ /* 0x000e220000301000 */
[----:B------:R-:W0:-:S14]  /*3da0*/  DSETP.GEU.AND P0, PT, |R4|, c[0x2][0x0], PT ;  /* 0x008000000400762a */ /* 0x000e1c0003f0e200 */
[----:B0-----:R-:W-:Y:S01]  /*3db0*/  @!P0 FMUL R8, R8, 1.175494350822287508e-38 ;  /* 0x0080000008088820 */ /* 0x001fe20000400000 */
        /* <DEDUP_REMOVED lines=15> */
.L_x_5979:
        /* <DEDUP_REMOVED lines=18> */
[----:B01----:R-:W-:Y:S05]  /*3fd0*/  CALL.ABS.NOINC R14 ;  /* 0x000000000e007343 */ /* 0x003fea0003c00000 */
[----:B------:R-:W-:Y:S05]  /*3fe0*/  BRA `(.L_x_5980) ;  /* 0x0000005000007947 */ /* 0x000fea0003800000 */
.L_x_6007:
[----:B------:R-:W0:Y:S02]  /*3ff0*/  F2I.U64.F64.TRUNC R6, R6 ;  /* 0x0000000600067311 */ /* 0x000e24000030d800 */
[----:B0-----:R0:W-:Y:S01]  /*4000*/  STG.E.64 [R16.64], R6 ;  /* 0x0000000610007986 */ /* 0x0011e2000c101b24 */
[----:B------:R-:W-:Y:S05]  /*4010*/  BRA `(.L_x_5980) ;  /* 0x0000002000007947 */ /* 0x000fea0003800000 */
.L_x_6006:
[----:B------:R-:W0:Y:S02]  /*4020*/  F2I.U32.F64.TRUNC R7, R6 ;  /* 0x0000000600077311 */ /* 0x000e24000030d000 */
[----:B0-----:R0:W-:Y:S02]  /*4030*/  STG.E [R16.64], R7 ;  /* 0x0000000710007986 */ /* 0x0011e4000c101924 */
.L_x_5980:
[----:B------:R-:W-:-:S05]  /*4040*/  IMAD R2, R2, 0x200, R23 ;  /* 0x0000020002027824 */ /* 0x000fca00078e0217 */
[----:B------:R-:W-:Y:S02]  /*4050*/  IADD3 R19, R2, 0x80, RZ ;  /* 0x0000008002137810 */ /* 0x000fe40007ffe0ff */
.L_x_5907:
[----:B------:R-:W-:Y:S05]  /*4060*/  BSYNC B6 ;  /* 0x0000000000067941 */ /* 0x000fea0003800000 */
.L_x_5906:
        /* <DEDUP_REMOVED lines=258> */
.L_x_6010:
        /* <DEDUP_REMOVED lines=17> */
[----:B--2---:R0:W2:Y:S01]  /*51a0*/  I2F.F64.S16 R22, R2 ;  /* 0x0000000200167312 */ /* 0x0040a20000101c00 */
[----:B------:R-:W-:Y:S05]  /*51b0*/  BRA `(.L_x_6016) ;  /* 0x00000e2000007947 */ /* 0x000fea0003800000 */
.L_x_6014:
[----:B------:R-:W2:Y:S02]  /*51c0*/  LDG.E.U8 R2, [R2.64] ;  /* 0x0000002402027981 */ /* 0x000ea4000c1e1100 */
[----:B--2---:R0:W2:Y:S01]  /*51d0*/  I2F.F64.U16 R22, R2 ;  /* 0x0000000200167312 */ /* 0x0040a20000101800 */
[----:B------:R-:W-:Y:S05]  /*51e0*/  BRA `(.L_x_6016) ;  /* 0x00000df000007947 */ /* 0x000fea0003800000 */
.L_x_6013:
        /* <DEDUP_REMOVED lines=9> */
.L_x_6018:
[----:B------:R-:W2:Y:S02]  /*5280*/  LDG.E R2, [R2.64] ;  /* 0x0000002402027981 */ /* 0x000ea4000c1e1900 */
[----:B--2---:R0:W2:Y:S01]  /*5290*/  I2F.F64 R22, R2 ;  /* 0x0000000200167312 */ /* 0x0040a20000201c00 */
[----:B------:R-:W-:Y:S05]  /*52a0*/  BRA `(.L_x_6016) ;  /* 0x00000d3000007947 */ /* 0x000fea0003800000 */
.L_x_6017:
[----:B------:R-:W2:Y:S02]  /*52b0*/  LDG.E.U16 R2, [R2.64] ;  /* 0x0000002402027981 */ /* 0x000ea4000c1e1500 */
[----:B--2---:R0:W2:Y:S01]  /*52c0*/  I2F.F64.S16 R22, R2 ;  /* 0x0000000200167312 */ /* 0x0040a20000101c00 */
[----:B------:R-:W-:Y:S05]  /*52d0*/  BRA `(.L_x_6016) ;  /* 0x00000d0000007947 */ /* 0x000fea0003800000 */
.L_x_6012:
        /* <DEDUP_REMOVED lines=10> */
.L_x_6020:
[----:B------:R-:W2:Y:S02]  /*5380*/  LDG.E.U16 R0, [R2.64] ;  /* 0x0000002402007981 */ /* 0x000ea4000c1e1500 */
[----:B--2---:R-:W-:-:S05]  /*5390*/  HADD2.F32 R0, -RZ, R0.H0_H0 ;  /* 0x20000000ff007230 */ /* 0x004fca0000004100 */
[----:B------:R-:W-:-:S04]  /*53a0*/  FMUL.FTZ R0, R0, 1 ;  /* 0x3f80000000007820 */ /* 0x000fc80000410000 */
[----:B------:R0:W2:Y:S01]  /*53b0*/  F2F.F64.F32 R22, R0 ;  /* 0x0000000000167310 */ /* 0x0000a20000201800 */
[----:B------:R-:W-:Y:S05]  /*53c0*/  BRA `(.L_x_6016) ;  /* 0x00000c1000007947 */ /* 0x000fea0003800000 */
.L_x_6019:
        /* <DEDUP_REMOVED lines=10> */
.L_x_6022:
[----:B------:R-:W2:Y:S02]  /*5470*/  LDG.E.U16 R2, [R2.64] ;  /* 0x0000002402027981 */ /* 0x000ea4000c1e1500 */
[----:B--2---:R-:W-:-:S05]  /*5480*/  HADD2.F32 R0, -RZ, R2.H0_H0 ;  /* 0x20000002ff007230 */ /* 0x004fca0000004100 */
[----:B------:R-:W-:-:S04]  /*5490*/  FMUL.FTZ R0, R0, 1 ;  /* 0x3f80000000007820 */ /* 0x000fc80000410000 */
[----:B------:R0:W2:Y:S01]  /*54a0*/  F2F.F64.F32 R22, R0 ;  /* 0x0000000000167310 */ /* 0x0000a20000201800 */
[----:B------:R-:W-:Y:S05]  /*54b0*/  BRA `(.L_x_6016) ;  /* 0x00000b2000007947 */ /* 0x000fea0003800000 */
.L_x_6021:
[----:B------:R0:W5:Y:S01]  /*54c0*/  LDG.E.64 R22, [R2.64] ;  /* 0x0000002402167981 */ /* 0x000162000c1e1b00 */
[----:B------:R-:W-:Y:S05]  /*54d0*/  BRA `(.L_x_6016) ;  /* 0x00000b0000007947 */ /* 0x000fea0003800000 */
.L_x_6011:
        /* <DEDUP_REMOVED lines=13> */
.L_x_6025:
[----:B------:R0:W5:Y:S01]  /*55b0*/  LDG.E.64 R22, [R2.64] ;  /* 0x0000002402167981 */ /* 0x000162000c1e1b00 */
[----:B------:R-:W-:Y:S05]  /*55c0*/  BRA `(.L_x_6016) ;  /* 0x00000a1000007947 */ /* 0x000fea0003800000 */
.L_x_6024:
        /* <DEDUP_REMOVED lines=26> */
[----:B------:R0:W2:Y:S01]  /*5770*/  F2F.F64.F32 R22, R5 ;  /* 0x0000000500167310 */ /* 0x0000a20000201800 */
[----:B------:R-:W-:Y:S05]  /*5780*/  BRA `(.L_x_6016) ;  /* 0x0000085000007947 */ /* 0x000fea0003800000 */
.L_x_6027:
        /* <DEDUP_REMOVED lines=11> */
[----:B------:R-:W-:-:S05]  /*5840*/  LOP3.LUT R4, R4, 0x80000000, R5, 0xf8, !PT ;  /* 0x8000000004047812 */ /* 0x000fca00078ef805 */
[----:B------:R-:W-:-:S04]  /*5850*/  FMUL.FTZ R4, R4, 1 ;  /* 0x3f80000004047820 */ /* 0x000fc80000410000 */
[----:B------:R0:W2:Y:S01]  /*5860*/  F2F.F64.F32 R22, R4 ;  /* 0x0000000400167310 */ /* 0x0000a20000201800 */
[----:B------:R-:W-:Y:S05]  /*5870*/  BRA `(.L_x_6016) ;  /* 0x0000076000007947 */ /* 0x000fea0003800000 */
.L_x_6026:
[----:B------:R-:W2:Y:S02]  /*5880*/  LDG.E.U16 R0, [R2.64] ;  /* 0x0000002402007981 */ /* 0x000ea4000c1e1500 */
[----:B--2---:R-:W-:-:S05]  /*5890*/  PRMT R0, RZ, 0x5410, R0 ;  /* 0x00005410ff007816 */ /* 0x004fca0000000000 */
[----:B------:R-:W-:-:S04]  /*58a0*/  FMUL.FTZ R0, R0, 1 ;  /* 0x3f80000000007820 */ /* 0x000fc80000410000 */
[----:B------:R0:W2:Y:S01]  /*58b0*/  F2F.F64.F32 R22, R0 ;  /* 0x0000000000167310 */ /* 0x0000a20000201800 */
[----:B------:R-:W-:Y:S05]  /*58c0*/  BRA `(.L_x_6016) ;  /* 0x0000071000007947 */ /* 0x000fea0003800000 */
.L_x_6023:
        /* <DEDUP_REMOVED lines=9> */
[----:B--2---:R0:W2:Y:S01]  /*5960*/  I2F.F64.U16 R22, R2 ;  /* 0x0000000200167312 */ /* 0x0040a20000101800 */
[----:B------:R-:W-:Y:S05]  /*5970*/  BRA `(.L_x_6016) ;  /* 0x0000066000007947 */ /* 0x000fea0003800000 */
.L_x_6030:
        /* <DEDUP_REMOVED lines=21> */
.L_x_6034:
[----:B------:R-:W-:Y:S05]  /*5ad0*/  BSYNC B1 ;  /* 0x0000000000017941 */ /* 0x000fea0003800000 */
.L_x_6033:
[----:B------:R-:W-:Y:S01]  /*5ae0*/  LEA R3, R0, 0x3b800000, 0x17 ;  /* 0x3b80000000037811 */ /* 0x000fe200078eb8ff */
[----:B------:R-:W-:-:S05]  /*5af0*/  IMAD.SHL.U32 R0, R2, 0x100000, RZ ;  /* 0x0010000002007824 */ /* 0x000fca00078e00ff */
[----:B------:R-:W-:Y:S02]  /*5b00*/  LOP3.LUT R0, R3, R0, R4, 0xfe, !PT ;  /* 0x0000000003007212 */ /* 0x000fe400078efe04 */
.L_x_6032:
[----:B------:R-:W-:Y:S05]  /*5b10*/  BSYNC B0 ;  /* 0x0000000000007941 */ /* 0x000fea0003800000 */
.L_x_6031:
[----:B------:R-:W-:-:S04]  /*5b20*/  FMUL.FTZ R0, R0, 1 ;  /* 0x3f80000000007820 */ /* 0x000fc80000410000 */
[----:B------:R0:W2:Y:S01]  /*5b30*/  F2F.F64.F32 R22, R0 ;  /* 0x0000000000167310 */ /* 0x0000a20000201800 */
[----:B------:R-:W-:Y:S05]  /*5b40*/  BRA `(.L_x_6016) ;  /* 0x0000049000007947 */ /* 0x000fea0003800000 */
.L_x_6029:
        /* <DEDUP_REMOVED lines=21> */
.L_x_6038:
[----:B------:R-:W-:Y:S05]  /*5ca0*/  BSYNC B1 ;  /* 0x0000000000017941 */ /* 0x000fea0003800000 */
.L_x_6037:
[----:B------:R-:W-:Y:S01]  /*5cb0*/  LEA R3, R0, 0x37800000, 0x17 ;  /* 0x3780000000037811 */ /* 0x000fe200078eb8ff */
[----:B------:R-:W-:-:S05]  /*5cc0*/  IMAD.SHL.U32 R0, R2, 0x200000, RZ ;  /* 0x0020000002007824 */ /* 0x000fca00078e00ff */
[----:B------:R-:W-:Y:S02]  /*5cd0*/  LOP3.LUT R0, R3, R0, R4, 0xfe, !PT ;  /* 0x0000000003007212 */ /* 0x000fe400078efe04 */
.L_x_6036:
[----:B------:R-:W-:Y:S05]  /*5ce0*/  BSYNC B0 ;  /* 0x0000000000007941 */ /* 0x000fea0003800000 */
.L_x_6035:
[----:B------:R-:W-:-:S04]  /*5cf0*/  FMUL.FTZ R0, R0, 1 ;  /* 0x3f80000000007820 */ /* 0x000fc80000410000 */
[----:B------:R0:W2:Y:S01]  /*5d00*/  F2F.F64.F32 R22, R0 ;  /* 0x0000000000167310 */ /* 0x0000a20000201800 */
[----:B------:R-:W-:Y:S05]  /*5d10*/  BRA `(.L_x_6016) ;  /* 0x000002c000007947 */ /* 0x000fea0003800000 */
.L_x_6028:
        /* <DEDUP_REMOVED lines=14> */
.L_x_6042:
[----:B------:R-:W-:Y:S05]  /*5e00*/  BSYNC B0 ;  /* 0x0000000000007941 */ /* 0x000fea0003800000 */
.L_x_6041:
[----:B------:R-:W-:-:S04]  /*5e10*/  FMUL.FTZ R0, R0, 1 ;  /* 0x3f80000000007820 */ /* 0x000fc80000410000 */
[----:B------:R0:W2:Y:S01]  /*5e20*/  F2F.F64.F32 R22, R0 ;  /* 0x0000000000167310 */ /* 0x0000a20000201800 */
[----:B------:R-:W-:Y:S05]  /*5e30*/  BRA `(.L_x_6016) ;  /* 0x000001a000007947 */ /* 0x000fea0003800000 */
.L_x_6015:
        /* <DEDUP_REMOVED lines=19> */
[----:B------:R-:W-:Y:S01]  /*5f70*/  CS2R R22, SRZ ;  /* 0x0000000000167805 */ /* 0x000fe2000001ff00 */
[----:B------:R-:W-:Y:S05]  /*5f80*/  BRA `(.L_x_6016) ;  /* 0x0000005000007947 */ /* 0x000fea0003800000 */
.L_x_6040:
[----:B------:R-:W2:Y:S02]  /*5f90*/  LDG.E.64 R22, [R2.64] ;  /* 0x0000002402167981 */ /* 0x000ea4000c1e1b00 */
[----:B--2---:R-:W0:Y:S01]  /*5fa0*/  I2F.F64.U64 R22, R22 ;  /* 0x0000001600167312 */ /* 0x004e220000301800 */
[----:B------:R-:W-:Y:S05]  /*5fb0*/  BRA `(.L_x_6016) ;  /* 0x0000002000007947 */ /* 0x000fea0003800000 */
.L_x_6039:
[----:B------:R-:W2:Y:S02]  /*5fc0*/  LDG.E R2, [R2.64] ;  /* 0x0000002402027981 */ /* 0x000ea4000c1e1900 */
[----:B--2---:R0:W2:Y:S02]  /*5fd0*/  I2F.F64.U32 R22, R2 ;  /* 0x0000000200167312 */ /* 0x0040a40000201800 */
.L_x_6016:
[----:B0-----:R-:W0:Y:S01]  /*5fe0*/  LDC.U8 R2, c[0x0][0x3e3] ;  /* 0x0000f8c0ff027b82 */ /* 0x001e220000000000 */
[----:B------:R-:W-:-:S05]  /*5ff0*/  IADD3 R4, P0, R18, c[0x0][0x3d8], RZ ;  /* 0x0000f60012047a10 */ /* 0x000fca0007f1e0ff */
        /* <DEDUP_REMOVED lines=13> */
[----:B---3--:R-:W0:Y:S01]  /*60d0*/  I2F.F64.S16 R2, R2 ;  /* 0x0000000200027312 */ /* 0x008e220000101c00 */
[----:B------:R-:W-:Y:S05]  /*60e0*/  BRA `(.L_x_6048) ;  /* 0x00000e2000007947 */ /* 0x000fea0003800000 */
.L_x_6046:
[----:B------:R-:W3:Y:S02]  /*60f0*/  LDG.E.U8 R2, [R4.64] ;  /* 0x0000002404027981 */ /* 0x000ee4000c1e1100 */
[----:B---3--:R-:W0:Y:S01]  /*6100*/  I2F.F64.U16 R2, R2 ;  /* 0x0000000200027312 */ /* 0x008e220000101800 */
[----:B------:R-:W-:Y:S05]  /*6110*/  BRA `(.L_x_6048) ;  /* 0x00000df000007947 */ /* 0x000fea0003800000 */
.L_x_6045:
[----:B------:R-:W-:-:S13]  /*6120*/  ISETP.NE.AND P0, PT, R0, 0x2, PT ;  /* 0x000000020000780c */ /* 0x000fda0003f05270 */
[----:B------:R-:W-:Y:S05]  /*6130*/  @!P0 BRA `(.L_x_6049) ;  /* 0x000000a000008947 */ /* 0x000fea0003800000 */
[----:B------:R-:W-:-:S13]  /*6140*/  ISETP.NE.AND P0, PT, R0, 0x3, PT ;  /* 0x000000030000780c */ /* 0x000fda0003f05270 */
[----:B------:R-:W-:Y:S05]  /*6150*/  @!P0 BRA `(.L_x_6050) ;  /* 0x0000005000008947 */ /* 0x000fea0003800000 */
[----:B------:R-:W-:-:S13]  /*6160*/  ISETP.NE.AND P0, PT, R0, 0x4, PT ;  /* 0x000000040000780c */ /* 0x000fda0003f05270 */
[----:B------:R-:W-:Y:S05]  /*6170*/  @P0 BRA `(.L_x_6047) ;  /* 0x00000bf000000947 */ /* 0x000fea0003800000 */
[----:B------:R-:W3:Y:S02]  /*6180*/  LDG.E.64 R2, [R4.64] ;  /* 0x0000002404027981 */ /* 0x000ee4000c1e1b00 */
[----:B---3--:R-:W0:Y:S01]  /*6190*/  I2F.F64.S64 R2, R2 ;  /* 0x0000000200027312 */ /* 0x008e220000301c00 */
[----:B------:R-:W-:Y:S05]  /*61a0*/  BRA `(.L_x_6048) ;  /* 0x00000d6000007947 */ /* 0x000fea0003800000 */
.L_x_6050:
[----:B------:R-:W3:Y:S02]  /*61b0*/  LDG.E R2, [R4.64] ;  /* 0x0000002404027981 */ /* 0x000ee4000c1e1900 */
[----:B---3--:R-:W0:Y:S01]  /*61c0*/  I2F.F64 R2, R2 ;  /* 0x0000000200027312 */ /* 0x008e220000201c00 */
[----:B------:R-:W-:Y:S05]  /*61d0*/  BRA `(.L_x_6048) ;  /* 0x00000d3000007947 */ /* 0x000fea0003800000 */
.L_x_6049:
[----:B------:R-:W3:Y:S02]  /*61e0*/  LDG.E.U16 R2, [R4.64] ;  /* 0x0000002404027981 */ /* 0x000ee4000c1e1500 */
[----:B---3--:R-:W0:Y:S01]  /*61f0*/  I2F.F64.S16 R2, R2 ;  /* 0x0000000200027312 */ /* 0x008e220000101c00 */
[----:B------:R-:W-:Y:S05]  /*6200*/  BRA `(.L_x_6048) ;  /* 0x00000d0000007947 */ /* 0x000fea0003800000 */
.L_x_6044:
[----:B------:R-:W-:-:S13]  /*6210*/  ISETP.GT.AND P0, PT, R0, 0x6, PT ;  /* 0x000000060000780c */ /* 0x000fda0003f04270 */
[----:B------:R-:W-:Y:S05]  /*6220*/  @P0 BRA `(.L_x_6051) ;  /* 0x000000d000000947 */ /* 0x000fea0003800000 */
[----:B------:R-:W-:-:S13]  /*6230*/  ISETP.NE.AND P0, PT, R0, 0x5, PT ;  /* 0x000000050000780c */ /* 0x000fda0003f05270 */
[----:B------:R-:W-:Y:S05]  /*6240*/  @!P0 BRA `(.L_x_6052) ;  /* 0x0000006000008947 */ /* 0x000fea0003800000 */
[----:B------:R-:W-:-:S13]  /*6250*/  ISETP.NE.AND P0, PT, R0, 0x6, PT ;  /* 0x000000060000780c */ /* 0x000fda0003f05270 */
[----:B------:R-:W-:Y:S05]  /*6260*/  @P0 BRA `(.L_x_6047) ;  /* 0x00000b0000000947 */ /* 0x000fea0003800000 */
[----:B------:R-:W3:Y:S02]  /*6270*/  LDG.E R2, [R4.64] ;  /* 0x0000002404027981 */ /* 0x000ee4000c1e1900 */
[----:B---3--:R-:W-:-:S06]  /*6280*/  FMUL.FTZ R2, R2, 1 ;  /* 0x3f80000002027820 */ /* 0x008fcc0000410000 */
[----:B------:R-:W0:Y:S01]  /*6290*/  F2F.F64.F32 R2, R2 ;  /* 0x0000000200027310 */ /* 0x000e220000201800 */
[----:B------:R-:W-:Y:S05]  /*62a0*/  BRA `(.L_x_6048) ;  /* 0x00000c6000007947 */ /* 0x000fea0003800000 */
.L_x_6052:
[----:B------:R-:W3:Y:S02]  /*62b0*/  LDG.E.U16 R0, [R4.64] ;  /* 0x0000002404007981 */ /* 0x000ee4000c1e1500 */
[----:B---3--:R-:W-:-:S05]  /*62c0*/  HADD2.F32 R0, -RZ, R0.H0_H0 ;  /* 0x20000000ff007230 */ /* 0x008fca0000004100 */
[----:B------:R-:W-:-:S04]  /*62d0*/  FMUL.FTZ R0, R0, 1 ;  /* 0x3f80000000007820 */ /* 0x000fc80000410000 */
[----:B------:R0:W3:Y:S01]  /*62e0*/  F2F.F64.F32 R2, R0 ;  /* 0x0000000000027310 */ /* 0x0000e20000201800 */
[----:B------:R-:W-:Y:S05]  /*62f0*/  BRA `(.L_x_6048) ;  /* 0x00000c1000007947 */ /* 0x000fea0003800000 */
.L_x_6051:
[----:B------:R-:W-:-:S13]  /*6300*/  ISETP.NE.AND P0, PT, R0, 0x7, PT ;  /* 0x000000070000780c */ /* 0x000fda0003f05270 */
[----:B------:R-:W-:Y:S05]  /*6310*/  @!P0 BRA `(.L_x_6053) ;  /* 0x000000d000008947 */ /* 0x000fea0003800000 */
        /* <DEDUP_REMOVED lines=8> */
.L_x_6054:
[----:B------:R-:W3:Y:S02]  /*63a0*/  LDG.E.U16 R4, [R4.64] ;  /* 0x0000002404047981 */ /* 0x000ee4000c1e1500 */
[----:B---3--:R-:W-:-:S05]  /*63b0*/  HADD2.F32 R0, -RZ, R4.H0_H0 ;  /* 0x20000004ff007230 */ /* 0x008fca0000004100 */
[----:B------:R-:W-:-:S04]  /*63c0*/  FMUL.FTZ R0, R0, 1 ;  /* 0x3f80000000007820 */ /* 0x000fc80000410000 */
[----:B------:R0:W3:Y:S01]  /*63d0*/  F2F.F64.F32 R2, R0 ;  /* 0x0000000000027310 */ /* 0x0000e20000201800 */
[----:B------:R-:W-:Y:S05]  /*63e0*/  BRA `(.L_x_6048) ;  /* 0x00000b2000007947 */ /* 0x000fea0003800000 */
.L_x_6053:
[----:B------:R0:W5:Y:S01]  /*63f0*/  LDG.E.64 R2, [R4.64] ;  /* 0x0000002404027981 */ /* 0x000162000c1e1b00 */
[----:B------:R-:W-:Y:S05]  /*6400*/  BRA `(.L_x_6048) ;  /* 0x00000b0000007947 */ /* 0x000fea0003800000 */
.L_x_6043:
        /* <DEDUP_REMOVED lines=8> */
[----:B------:R-:W3:Y:S01]  /*6490*/  LDG.E.U8 R4, [R4.64] ;  /* 0x0000002404047981 */ /* 0x000ee2000c1e1100 */
[----:B------:R-:W-:Y:S01]  /*64a0*/  IMAD.MOV.U32 R2, RZ, RZ, RZ ;  /* 0x000000ffff027224 */ /* 0x000fe200078e00ff */
[----:B---3--:R-:W-:-:S04]  /*64b0*/  ISETP.NE.AND P0, PT, R4, RZ, PT ;  /* 0x000000ff0400720c */ /* 0x008fc80003f05270 */
[----:B------:R-:W-:Y:S01]  /*64c0*/  FSEL R3, RZ, 1.875, !P0 ;  /* 0x3ff00000ff037808 */ /* 0x000fe20004000000 */
[----:B------:R-:W-:Y:S05]  /*64d0*/  BRA `(.L_x_6048) ;  /* 0x00000a3000007947 */ /* 0x000fea0003800000 */
.L_x_6057:
[----:B------:R0:W5:Y:S01]  /*64e0*/  LDG.E.64 R2, [R4.64] ;  /* 0x0000002404027981 */ /* 0x000162000c1e1b00 */
[----:B------:R-:W-:Y:S05]  /*64f0*/  BRA `(.L_x_6048) ;  /* 0x00000a1000007947 */ /* 0x000fea0003800000 */
.L_x_6056:
        /* <DEDUP_REMOVED lines=28> */
.L_x_6059:
[----:B------:R-:W3:Y:S02]  /*66c0*/  LDG.E.U8 R3, [R4.64] ;  /* 0x0000002404037981 */ /* 0x000ee4000c1e1100 */
[----:B---3--:R-:W-:-:S05]  /*66d0*/  IMAD.SHL.U32 R0, R3, 0x2000000, RZ ;  /* 0x0200000003007824 */ /* 0x008fca00078e00ff */
        /* <DEDUP_REMOVED lines=9> */
[----:B------:R-:W-:-:S05]  /*6770*/  LOP3.LUT R2, R2, 0x80000000, R3, 0xf8, !PT ;  /* 0x8000000002027812 */ /* 0x000fca00078ef803 */
[----:B------:R-:W-:-:S06]  /*6780*/  FMUL.FTZ R2, R2, 1 ;  /* 0x3f80000002027820 */ /* 0x000fcc0000410000 */
[----:B------:R-:W0:Y:S01]  /*6790*/  F2F.F64.F32 R2, R2 ;  /* 0x0000000200027310 */ /* 0x000e220000201800 */
[----:B------:R-:W-:Y:S05]  /*67a0*/  BRA `(.L_x_6048) ;  /* 0x0000076000007947 */ /* 0x000fea0003800000 */
.L_x_6058:
[----:B------:R-:W3:Y:S02]  /*67b0*/  LDG.E.U16 R0, [R4.64] ;  /* 0x0000002404007981 */ /* 0x000ee4000c1e1500 */
[----:B---3--:R-:W-:-:S05]  /*67c0*/  PRMT R0, RZ, 0x5410, R0 ;  /* 0x00005410ff007816 */ /* 0x008fca0000000000 */
[----:B------:R-:W-:-:S04]  /*67d0*/  FMUL.FTZ R0, R0, 1 ;  /* 0x3f80000000007820 */ /* 0x000fc80000410000 */
[----:B------:R0:W3:Y:S01]  /*67e0*/  F2F.F64.F32 R2, R0 ;  /* 0x0000000000027310 */ /* 0x0000e20000201800 */
[----:B------:R-:W-:Y:S05]  /*67f0*/  BRA `(.L_x_6048) ;  /* 0x0000071000007947 */ /* 0x000fea0003800000 */
.L_x_6055:
        /* <DEDUP_REMOVED lines=9> */
[----:B---3--:R-:W0:Y:S01]  /*6890*/  I2F.F64.U16 R2, R2 ;  /* 0x0000000200027312 */ /* 0x008e220000101800 */
[----:B------:R-:W-:Y:S05]  /*68a0*/  BRA `(.L_x_6048) ;  /* 0x0000066000007947 */ /* 0x000fea0003800000 */
.L_x_6062:
[----:B------:R-:W3:Y:S01]  /*68b0*/  LDG.E.U8 R2, [R4.64] ;  /* 0x0000002404027981 */ /* 0x000ee2000c1e1100 */
[----:B------:R-:W-:Y:S01]  /*68c0*/  BSSY B0, `(.L_x_6063) ;  /* 0x0000018000007945 */ /* 0x000fe20003800000 */
        /* <DEDUP_REMOVED lines=19> */
.L_x_6066:
[----:B------:R-:W-:Y:S05]  /*6a00*/  BSYNC B1 ;  /* 0x0000000000017941 */ /* 0x000fea0003800000 */
.L_x_6065:
[----:B------:R-:W-:Y:S01]  /*6a10*/  LEA R3, R0, 0x3b800000, 0x17 ;  /* 0x3b80000000037811 */ /* 0x000fe200078eb8ff */
[----:B------:R-:W-:-:S05]  /*6a20*/  IMAD.SHL.U32 R0, R2, 0x100000, RZ ;  /* 0x0010000002007824 */ /* 0x000fca00078e00ff */
[----:B------:R-:W-:Y:S02]  /*6a30*/  LOP3.LUT R0, R3, R0, R4, 0xfe, !PT ;  /* 0x0000000003007212 */ /* 0x000fe400078efe04 */
.L_x_6064:
[----:B------:R-:W-:Y:S05]  /*6a40*/  BSYNC B0 ;  /* 0x0000000000007941 */ /* 0x000fea0003800000 */
.L_x_6063:
[----:B------:R-:W-:-:S04]  /*6a50*/  FMUL.FTZ R0, R0, 1 ;  /* 0x3f80000000007820 */ /* 0x000fc80000410000 */
[----:B------:R0:W3:Y:S01]  /*6a60*/  F2F.F64.F32 R2, R0 ;  /* 0x0000000000027310 */ /* 0x0000e20000201800 */
[----:B------:R-:W-:Y:S05]  /*6a70*/  BRA `(.L_x_6048) ;  /* 0x0000049000007947 */ /* 0x000fea0003800000 */
.L_x_6061:
        /* <DEDUP_REMOVED lines=21> */
.L_x_6070:
[----:B------:R-:W-:Y:S05]  /*6bd0*/  BSYNC B1 ;  /* 0x0000000000017941 */ /* 0x000fea0003800000 */
.L_x_6069:
[----:B------:R-:W-:Y:S01]  /*6be0*/  LEA R3, R0, 0x37800000, 0x17 ;  /* 0x3780000000037811 */ /* 0x000fe200078eb8ff */
[----:B------:R-:W-:-:S05]  /*6bf0*/  IMAD.SHL.U32 R0, R2, 0x200000, RZ ;  /* 0x0020000002007824 */ /* 0x000fca00078e00ff */
[----:B------:R-:W-:Y:S02]  /*6c00*/  LOP3.LUT R0, R3, R0, R4, 0xfe, !PT ;  /* 0x0000000003007212 */ /* 0x000fe400078efe04 */
.L_x_6068:
[----:B------:R-:W-:Y:S05]  /*6c10*/  BSYNC B0 ;  /* 0x0000000000007941 */ /* 0x000fea0003800000 */
.L_x_6067:
[----:B------:R-:W-:-:S04]  /*6c20*/  FMUL.FTZ R0, R0, 1 ;  /* 0x3f80000000007820 */ /* 0x000fc80000410000 */
[----:B------:R0:W3:Y:S01]  /*6c30*/  F2F.F64.F32 R2, R0 ;  /* 0x0000000000027310 */ /* 0x0000e20000201800 */
[----:B------:R-:W-:Y:S05]  /*6c40*/  BRA `(.L_x_6048) ;  /* 0x000002c000007947 */ /* 0x000fea0003800000 */
.L_x_6060:
[----:B------:R-:W-:-:S13]  /*6c50*/  ISETP.NE.AND P0, PT, R0, 0x1c, PT ;  /* 0x0000001c0000780c */ /* 0x000fda0003f05270 */
[----:B------:R-:W-:Y:S05]  /*6c60*/  @!P0 BRA `(.L_x_6071) ;  /* 0x0000028000008947 */ /* 0x000fea0003800000 */
[----:B------:R-:W-:-:S13]  /*6c70*/  ISETP.NE.AND P0, PT, R0, 0x1d, PT ;  /* 0x0000001d0000780c */ /* 0x000fda0003f05270 */
[----:B------:R-:W-:Y:S05]  /*6c80*/  @!P0 BRA `(.L_x_6072) ;  /* 0x0000023000008947 */ /* 0x000fea0003800000 */
[----:B------:R-:W-:-:S13]  /*6c90*/  ISETP.NE.AND P0, PT, R0, 0x2c, PT ;  /* 0x0000002c0000780c */ /* 0x000fda0003f05270 */
[----:B------:R-:W-:Y:S05]  /*6ca0*/  @P0 BRA `(.L_x_6047) ;  /* 0x000000c000000947 */ /* 0x000fea0003800000 */
[----:B------:R-:W3:Y:S01]  /*6cb0*/  LDG.E.U8 R4, [R4.64] ;  /* 0x0000002404047981 */ /* 0x000ee2000c1e1100 */
[----:B------:R-:W-:Y:S01]  /*6cc0*/  BSSY B0, `(.L_x_6073) ;  /* 0x0000007000007945 */ /* 0x000fe20003800000 */
[----:B------:R-:W-:Y:S01]  /*6cd0*/  IMAD.MOV.U32 R0, RZ, RZ, 0x400000 ;  /* 0x00400000ff007424 */ /* 0x000fe200078e00ff */
[----:B---3--:R-:W-:-:S13]  /*6ce0*/  ISETP.NE.AND P0, PT, R4, RZ, PT ;  /* 0x000000ff0400720c */ /* 0x008fda0003f05270 */
[----:B------:R-:W-:Y:S05]  /*6cf0*/  @!P0 BRA `(.L_x_6074) ;  /* 0x0000003000008947 */ /* 0x000fea0003800000 */
[----:B------:R-:W-:-:S13]  /*6d00*/  ISETP.NE.AND P0, PT, R4, 0xff, PT ;  /* 0x000000ff0400780c */ /* 0x000fda0003f05270 */
[----:B------:R-:W-:Y:S02]  /*6d10*/  @!P0 IMAD.MOV.U32 R0, RZ, RZ, 0x7f800001 ;  /* 0x7f800001ff008424 */ /* 0x000fe400078e00ff */
[----:B------:R-:W-:Y:S02]  /*6d20*/  @P0 IMAD.SHL.U32 R0, R4, 0x800000, RZ ;  /* 0x0080000004000824 */ /* 0x000fe400078e00ff */
.L_x_6074:
[----:B------:R-:W-:Y:S05]  /*6d30*/  BSYNC B0 ;  /* 0x0000000000007941 */ /* 0x000fea0003800000 */
.L_x_6073:
[----:B------:R-:W-:-:S04]  /*6d40*/  FMUL.FTZ R0, R0, 1 ;  /* 0x3f80000000007820 */ /* 0x000fc80000410000 */
[----:B------:R0:W3:Y:S01]  /*6d50*/  F2F.F64.F32 R2, R0 ;  /* 0x0000000000027310 */ /* 0x0000e20000201800 */
[----:B------:R-:W-:Y:S05]  /*6d60*/  BRA `(.L_x_6048) ;  /* 0x000001a000007947 */ /* 0x000fea0003800000 */
.L_x_6047:
        /* <DEDUP_REMOVED lines=18> */
[----:B012--5:R-:W-:Y:S05]  /*6e90*/  CALL.ABS.NOINC R2 ;  /* 0x0000000002007343 */ /* 0x027fea0003c00000 */
[----:B------:R-:W-:Y:S01]  /*6ea0*/  CS2R R2, SRZ ;  /* 0x0000000000027805 */ /* 0x000fe2000001ff00 */
[----:B------:R-:W-:Y:S05]  /*6eb0*/  BRA `(.L_x_6048) ;  /* 0x0000005000007947 */ /* 0x000fea0003800000 */
.L_x_6072:
[----:B------:R-:W3:Y:S02]  /*6ec0*/  LDG.E.64 R2, [R4.64] ;  /* 0x0000002404027981 */ /* 0x000ee4000c1e1b00 */
[----:B---3--:R-:W0:Y:S01]  /*6ed0*/  I2F.F64.U64 R2, R2 ;  /* 0x0000000200027312 */ /* 0x008e220000301800 */
[----:B------:R-:W-:Y:S05]  /*6ee0*/  BRA `(.L_x_6048) ;  /* 0x0000002000007947 */ /* 0x000fea0003800000 */
.L_x_6071:
[----:B------:R-:W3:Y:S02]  /*6ef0*/  LDG.E R2, [R4.64] ;  /* 0x0000002404027981 */ /* 0x000ee4000c1e1900 */
[----:B---3--:R-:W0:Y:S02]  /*6f00*/  I2F.F64.U32 R2, R2 ;  /* 0x0000000200027312 */ /* 0x008e240000201800 */
.L_x_6048:
[----:B0--3-5:R-:W0:Y:S01]  /*6f10*/  MUFU.RCP64H R5, R3 ;  /* 0x0000000300057308 */ /* 0x029e220000001800 */
[----:B------:R-:W-:Y:S01]  /*6f20*/  IMAD.MOV.U32 R4, RZ, RZ, 0x1 ;  /* 0x00000001ff047424 */ /* 0x000fe200078e00ff */
[----:B--2---:R-:W-:Y:S01]  /*6f30*/  FSETP.GEU.AND P1, PT, |R23|, 6.5827683646048100446e-37, PT ;  /* 0x036000001700780b */ /* 0x004fe20003f2e200 */
        /* <DEDUP_REMOVED lines=15> */
[----:B------:R-:W-:Y:S02]  /*7030*/  IMAD.MOV.U32 R4, RZ, RZ, R2 ;  /* 0x000000ffff047224 */ /* 0x000fe400078e0002 */
[----:B------:R-:W-:Y:S02]  /*7040*/  IMAD.MOV.U32 R7, RZ, RZ, R3 ;  /* 0x000000ffff077224 */ /* 0x000fe400078e0003 */
[----:B-1----:R-:W-:Y:S05]  /*7050*/  CALL.REL.NOINC `($__internal_0_$__cuda_sm20_div_rn_f64_full) ;  /* 0x0000905000007944 */ /* 0x002fea0003c00000 */
.L_x_6076:
[----:B------:R-:W-:Y:S05]  /*7060*/  BSYNC B0 ;  /* 0x0000000000007941 */ /* 0x000fea0003800000 */
.L_x_6075:
        /* <DEDUP_REMOVED lines=16> */
.L_x_6080:
[----:B------:R-:W0:Y:S02]  /*7170*/  F2I.S64.F64.TRUNC R6, R6 ;  /* 0x0000000600067311 */ /* 0x000e24000030d900 */
[----:B0-----:R-:W-:-:S05]  /*7180*/  IMAD.MOV.U32 R3, RZ, RZ, R6 ;  /* 0x000000ffff037224 */ /* 0x001fca00078e0006 */
[----:B------:R0:W-:Y:S01]  /*7190*/  STG.E.U8 [R16.64], R3 ;  /* 0x0000000310007986 */ /* 0x0001e2000c101124 */
[----:B------:R-:W-:Y:S05]  /*71a0*/  BRA `(.L_x_6082) ;  /* 0x00000ed000007947 */ /* 0x000fea0003800000 */
.L_x_6079:
        /* <DEDUP_REMOVED lines=9> */
.L_x_6084:
[----:B------:R-:W0:Y:S02]  /*7240*/  F2I.F64.TRUNC R7, R6 ;  /* 0x0000000600077311 */ /* 0x000e24000030d100 */
[----:B0-----:R0:W-:Y:S01]  /*7250*/  STG.E [R16.64], R7 ;  /* 0x0000000710007986 */ /* 0x0011e2000c101924 */
[----:B------:R-:W-:Y:S05]  /*7260*/  BRA `(.L_x_6082) ;  /* 0x00000e1000007947 */ /* 0x000fea0003800000 */
.L_x_6083:
[----:B------:R-:W0:Y:S02]  /*7270*/  F2I.F64.TRUNC R7, R6 ;  /* 0x0000000600077311 */ /* 0x000e24000030d100 */
[----:B0-----:R0:W-:Y:S01]  /*7280*/  STG.E.U16 [R16.64], R7 ;  /* 0x0000000710007986 */ /* 0x0011e2000c101524 */
[----:B------:R-:W-:Y:S05]  /*7290*/  BRA `(.L_x_6082) ;  /* 0x00000de000007947 */ /* 0x000fea0003800000 */
.L_x_6078:
        /* <DEDUP_REMOVED lines=11> */
.L_x_6086:
[----:B------:R-:W0:Y:S01]  /*7350*/  F2F.F32.F64 R0, R4 ;  /* 0x0000000400007310 */ /* 0x000e220000301000 */
[----:B------:R-:W0:-:S14]  /*7360*/  DSETP.GEU.AND P0, PT, |R4|, c[0x2][0x0], PT ;  /* 0x008000000400762a */ /* 0x000e1c0003f0e200 */
[----:B0-----:R-:W-:-:S05]  /*7370*/  @!P0 FMUL R0, R0, 1.175494350822287508e-38 ;  /* 0x0080000000008820 */ /* 0x001fca0000400000 */
[----:B------:R-:W-:-:S05]  /*7380*/  F2FP.PACK_AB R0, RZ, R0 ;  /* 0x00000000ff00723e */ /* 0x000fca00000000ff */
[----:B------:R0:W-:Y:S01]  /*7390*/  STG.E.U16 [R16.64], R0 ;  /* 0x0000000010007986 */ /* 0x0001e2000c101524 */
[----:B------:R-:W-:Y:S05]  /*73a0*/  BRA `(.L_x_6082) ;  /* 0x00000cd000007947 */ /* 0x000fea0003800000 */
.L_x_6085:
        /* <DEDUP_REMOVED lines=12> */
.L_x_6088:
[----:B------:R-:W0:Y:S01]  /*7470*/  F2F.F32.F64 R0, R4 ;  /* 0x0000000400007310 */ /* 0x000e220000301000 */
[----:B------:R-:W0:-:S14]  /*7480*/  DSETP.GEU.AND P0, PT, |R4|, c[0x2][0x0], PT ;  /* 0x008000000400762a */ /* 0x000e1c0003f0e200 */
[----:B0-----:R-:W-:-:S05]  /*7490*/  @!P0 FMUL R0, R0, 1.175494350822287508e-38 ;  /* 0x0080000000008820 */ /* 0x001fca0000400000 */
[----:B------:R-:W-:-:S04]  /*74a0*/  F2FP.PACK_AB R3, RZ, R0 ;  /* 0x00000000ff03723e */ /* 0x000fc800000000ff */
[----:B------:R-:W-:-:S05]  /*74b0*/  PRMT R3, R3, 0x5410, RZ ;  /* 0x0000541003037816 */ /* 0x000fca00000000ff */
[----:B------:R0:W-:Y:S01]  /*74c0*/  STG.E [R16.64], R3 ;  /* 0x0000000310007986 */ /* 0x0001e2000c101924 */
[----:B------:R-:W-:Y:S05]  /*74d0*/  BRA `(.L_x_6082) ;  /* 0x00000ba000007947 */ /* 0x000fea0003800000 */
.L_x_6087:
[----:B------:R0:W-:Y:S01]  /*74e0*/  STG.E.64 [R16.64], R4 ;  /* 0x0000000410007986 */ /* 0x0001e2000c101b24 */
[----:B------:R-:W-:Y:S05]  /*74f0*/  BRA `(.L_x_6082) ;  /* 0x00000b8000007947 */ /* 0x000fea0003800000 */
.L_x_6077:
        /* <DEDUP_REMOVED lines=12> */
.L_x_6091:
[----:B------:R-:W-:-:S05]  /*75c0*/  CS2R R6, SRZ ;  /* 0x0000000000067805 */ /* 0x000fca000001ff00 */
[----:B------:R0:W-:Y:S01]  /*75d0*/  STG.E.128 [R16.64], R4 ;  /* 0x0000000410007986 */ /* 0x0001e2000c101d24 */
[----:B------:R-:W-:Y:S05]  /*75e0*/  BRA `(.L_x_6082) ;  /* 0x00000a9000007947 */ /* 0x000fea0003800000 */
.L_x_6090:
        /* <DEDUP_REMOVED lines=23> */
.L_x_6095:
[----:B------:R-:W-:Y:S05]  /*7760*/  BSYNC B0 ;  /* 0x0000000000007941 */ /* 0x000fea0003800000 */
.L_x_6094:
[----:B------:R-:W-:-:S05]  /*7770*/  LOP3.LUT R3, R0, R3, RZ, 0xfc, !PT ;  /* 0x0000000300037212 */ /* 0x000fca00078efcff */
[----:B------:R0:W-:Y:S01]  /*7780*/  STG.E.U8 [R16.64], R3 ;  /* 0x0000000310007986 */ /* 0x0001e2000c101124 */
[----:B------:R-:W-:Y:S05]  /*7790*/  BRA `(.L_x_6082) ;  /* 0x000008e000007947 */ /* 0x000fea0003800000 */
.L_x_6093:
        /* <DEDUP_REMOVED lines=15> */
.L_x_6097:
[----:B------:R-:W-:Y:S01]  /*7890*/  IMAD.MOV.U32 R0, RZ, RZ, 0x7f ;  /* 0x0000007fff007424 */ /* 0x000fe200078e00ff */
[----:B------:R-:W-:-:S04]  /*78a0*/  ISETP.GT.U32.AND P0, PT, R2, 0x7f800000, PT ;  /* 0x7f8000000200780c */ /* 0x000fc80003f04070 */
[----:B------:R-:W-:-:S04]  /*78b0*/  SEL R0, R0, 0x7c, P0 ;  /* 0x0000007c00007807 */ /* 0x000fc80000000000 */
.L_x_6098:
[----:B------:R-:W-:Y:S05]  /*78c0*/  BSYNC B0 ;  /* 0x0000000000007941 */ /* 0x000fea0003800000 */
.L_x_6096:
[----:B------:R-:W-:-:S04]  /*78d0*/  LOP3.LUT R2, R3, 0x80000000, RZ, 0xc0, !PT ;  /* 0x8000000003027812 */ /* 0x000fc800078ec0ff */
[----:B------:R-:W-:-:S04]  /*78e0*/  SHF.R.U32.HI R3, RZ, 0x18, R2 ;  /* 0x00000018ff037819 */ /* 0x000fc80000011602 */
[----:B------:R-:W-:-:S05]  /*78f0*/  LOP3.LUT R3, R0, R3, RZ, 0xfc, !PT ;  /* 0x0000000300037212 */ /* 0x000fca00078efcff */
[----:B------:R0:W-:Y:S01]  /*7900*/  STG.E.U8 [R16.64], R3 ;  /* 0x0000000310007986 */ /* 0x0001e2000c101124 */
[----:B------:R-:W-:Y:S05]  /*7910*/  BRA `(.L_x_6082) ;  /* 0x0000076000007947 */ /* 0x000fea0003800000 */
.L_x_6092:
[----:B------:R-:W0:Y:S01]  /*7920*/  F2F.F32.F64 R0, R4 ;  /* 0x0000000400007310 */ /* 0x000e220000301000 */
[----:B------:R-:W0:-:S14]  /*7930*/  DSETP.GEU.AND P0, PT, |R4|, c[0x2][0x0], PT ;  /* 0x008000000400762a */ /* 0x000e1c0003f0e200 */
[----:B0-----:R-:W-:-:S05]  /*7940*/  @!P0 FMUL R0, R0, 1.175494350822287508e-38 ;  /* 0x0080000000008820 */ /* 0x001fca0000400000 */
[----:B------:R-:W-:-:S05]  /*7950*/  F2FP.BF16.PACK_AB R0, RZ, R0 ;  /* 0x00000000ff00723e */ /* 0x000fca00000010ff */
[----:B------:R0:W-:Y:S01]  /*7960*/  STG.E.U16 [R16.64], R0 ;  /* 0x0000000010007986 */ /* 0x0001e2000c101524 */
[----:B------:R-:W-:Y:S05]  /*7970*/  BRA `(.L_x_6082) ;  /* 0x0000070000007947 */ /* 0x000fea0003800000 */
.L_x_6089:
        /* <DEDUP_REMOVED lines=11> */
.L_x_6101:
        /* <DEDUP_REMOVED lines=19> */
.L_x_6104:
[----:B------:R-:W-:-:S04]  /*7b60*/  LOP3.LUT R2, R3, 0x80000000, RZ, 0xc0, !PT ;  /* 0x8000000003027812 */ /* 0x000fc800078ec0ff */
[----:B------:R-:W-:-:S04]  /*7b70*/  SHF.R.U32.HI R3, RZ, 0x18, R2 ;  /* 0x00000018ff037819 */ /* 0x000fc80000011602 */
[----:B------:R-:W-:-:S04]  /*7b80*/  LOP3.LUT R0, R0, R3, RZ, 0xfc, !PT ;  /* 0x0000000300007212 */ /* 0x000fc800078efcff */
[----:B------:R-:W-:Y:S02]  /*7b90*/  PRMT R8, R0, 0x7610, R8 ;  /* 0x0000761000087816 */ /* 0x000fe40000000008 */
.L_x_6103:
[----:B------:R-:W-:Y:S05]  /*7ba0*/  BSYNC B0 ;  /* 0x0000000000007941 */ /* 0x000fea0003800000 */
.L_x_6102:
[----:B------:R0:W-:Y:S01]  /*7bb0*/  STG.E.U8 [R16.64], R8 ;  /* 0x0000000810007986 */ /* 0x0001e2000c101124 */
[----:B------:R-:W-:Y:S05]  /*7bc0*/  BRA `(.L_x_6082) ;  /* 0x000004b000007947 */ /* 0x000fea0003800000 */
.L_x_6100:
        /* <DEDUP_REMOVED lines=19> */
.L_x_6107:
[----:B------:R-:W-:-:S04]  /*7d00*/  LOP3.LUT R2, R3, 0x80000000, RZ, 0xc0, !PT ;  /* 0x8000000003027812 */ /* 0x000fc800078ec0ff */
[----:B------:R-:W-:-:S04]  /*7d10*/  SHF.R.U32.HI R3, RZ, 0x18, R2 ;  /* 0x00000018ff037819 */ /* 0x000fc80000011602 */
[----:B------:R-:W-:-:S04]  /*7d20*/  LOP3.LUT R0, R0, R3, RZ, 0xfc, !PT ;  /* 0x0000000300007212 */ /* 0x000fc800078efcff */
[----:B------:R-:W-:Y:S02]  /*7d30*/  PRMT R8, R0, 0x7610, R8 ;  /* 0x0000761000087816 */ /* 0x000fe40000000008 */
.L_x_6106:
[----:B------:R-:W-:Y:S05]  /*7d40*/  BSYNC B0 ;  /* 0x0000000000007941 */ /* 0x000fea0003800000 */
.L_x_6105:
[----:B------:R0:W-:Y:S01]  /*7d50*/  STG.E.U8 [R16.64], R8 ;  /* 0x0000000810007986 */ /* 0x0001e2000c101124 */
[----:B------:R-:W-:Y:S05]  /*7d60*/  BRA `(.L_x_6082) ;  /* 0x0000031000007947 */ /* 0x000fea0003800000 */
.L_x_6099:
        /* <DEDUP_REMOVED lines=24> */
.L_x_6081:
        /* <DEDUP_REMOVED lines=20> */
.L_x_6109:
[----:B------:R-:W0:Y:S02]  /*8030*/  F2I.U64.F64.TRUNC R6, R6 ;  /* 0x0000000600067311 */ /* 0x000e24000030d800 */
[----:B0-----:R0:W-:Y:S01]  /*8040*/  STG.E.64 [R16.64], R6 ;  /* 0x0000000610007986 */ /* 0x0011e2000c101b24 */
[----:B------:R-:W-:Y:S05]  /*8050*/  BRA `(.L_x_6082) ;  /* 0x0000002000007947 */ /* 0x000fea0003800000 */
.L_x_6108:
[----:B------:R-:W0:Y:S02]  /*8060*/  F2I.U32.F64.TRUNC R7, R6 ;  /* 0x0000000600077311 */ /* 0x000e24000030d000 */
[----:B0-----:R0:W-:Y:S02]  /*8070*/  STG.E [R16.64], R7 ;  /* 0x0000000710007986 */ /* 0x0011e4000c101924 */
.L_x_6082:
        /* <DEDUP_REMOVED lines=258> */
.L_x_6110:
        /* <DEDUP_REMOVED lines=19> */
.L_x_6114:
[----:B------:R-:W2:Y:S02]  /*91d0*/  LDG.E.U8 R2, [R2.64] ;  /* 0x0000002402027981 */ /* 0x000ea4000c1e1100 */
[----:B--2---:R0:W2:Y:S01]  /*91e0*/  I2F.F64.U16 R22, R2 ;  /* 0x0000000200167312 */ /* 0x0040a20000101800 */
[----:B------:R-:W-:Y:S05]  /*91f0*/  BRA `(.L_x_6116) ;  /* 0x00000df000007947 */ /* 0x000fea0003800000 */
.L_x_6113:
        /* <DEDUP_REMOVED lines=9> */
.L_x_6118:
[----:B------:R-:W2:Y:S02]  /*9290*/  LDG.E R2, [R2.64] ;  /* 0x0000002402027981 */ /* 0x000ea4000c1e1900 */
[----:B--2---:R0:W2:Y:S01]  /*92a0*/  I2F.F64 R22, R2 ;  /* 0x0000000200167312 */ /* 0x0040a20000201c00 */
[----:B------:R-:W-:Y:S05]  /*92b0*/  BRA `(.L_x_6116) ;  /* 0x00000d3000007947 */ /* 0x000fea0003800000 */
.L_x_6117:
[----:B------:R-:W2:Y:S02]  /*92c0*/  LDG.E.U16 R2, [R2.64] ;  /* 0x0000002402027981 */ /* 0x000ea4000c1e1500 */
[----:B--2---:R0:W2:Y:S01]  /*92d0*/  I2F.F64.S16 R22, R2 ;  /* 0x0000000200167312 */ /* 0x0040a20000101c00 */
[----:B------:R-:W-:Y:S05]  /*92e0*/  BRA `(.L_x_6116) ;  /* 0x00000d0000007947 */ /* 0x000fea0003800000 */
.L_x_6112:
        /* <DEDUP_REMOVED lines=10> */
.L_x_6120:
[----:B------:R-:W2:Y:S02]  /*9390*/  LDG.E.U16 R0, [R2.64] ;  /* 0x0000002402007981 */ /* 0x000ea4000c1e1500 */
[----:B--2---:R-:W-:-:S05]  /*93a0*/  HADD2.F32 R0, -RZ, R0.H0_H0 ;  /* 0x20000000ff007230 */ /* 0x004fca0000004100 */
[----:B------:R-:W-:-:S04]  /*93b0*/  FMUL.FTZ R0, R0, 1 ;  /* 0x3f80000000007820 */ /* 0x000fc80000410000 */
[----:B------:R0:W2:Y:S01]  /*93c0*/  F2F.F64.F32 R22, R0 ;  /* 0x0000000000167310 */ /* 0x0000a20000201800 */
[----:B------:R-:W-:Y:S05]  /*93d0*/  BRA `(.L_x_6116) ;  /* 0x00000c1000007947 */ /* 0x000fea0003800000 */
.L_x_6119:
        /* <DEDUP_REMOVED lines=10> */
.L_x_6122:
[----:B------:R-:W2:Y:S02]  /*9480*/  LDG.E.U16 R2, [R2.64] ;  /* 0x0000002402027981 */ /* 0x000ea4000c1e1500 */
[----:B--2---:R-:W-:-:S05]  /*9490*/  HADD2.F32 R0, -RZ, R2.H0_H0 ;  /* 0x20000002ff007230 */ /* 0x004fca0000004100 */
[----:B------:R-:W-:-:S04]  /*94a0*/  FMUL.FTZ R0, R0, 1 ;  /* 0x3f80000000007820 */ /* 0x000fc80000410000 */
[----:B------:R0:W2:Y:S01]  /*94b0*/  F2F.F64.F32 R22, R0 ;  /* 0x0000000000167310 */ /* 0x0000a20000201800 */
[----:B------:R-:W-:Y:S05]  /*94c0*/  BRA `(.L_x_6116) ;  /* 0x00000b2000007947 */ /* 0x000fea0003800000 */
.L_x_6121:
[----:B------:R0:W5:Y:S01]  /*94d0*/  LDG.E.64 R22, [R2.64] ;  /* 0x0000002402167981 */ /* 0x000162000c1e1b00 */
[----:B------:R-:W-:Y:S05]  /*94e0*/  BRA `(.L_x_6116) ;  /* 0x00000b0000007947 */ /* 0x000fea0003800000 */
.L_x_6111:
        /* <DEDUP_REMOVED lines=13> */
.L_x_6125:
[----:B------:R0:W5:Y:S01]  /*95c0*/  LDG.E.64 R22, [R2.64] ;  /* 0x0000002402167981 */ /* 0x000162000c1e1b00 */
[----:B------:R-:W-:Y:S05]  /*95d0*/  BRA `(.L_x_6116) ;  /* 0x00000a1000007947 */ /* 0x000fea0003800000 */
.L_x_6124:
        /* <DEDUP_REMOVED lines=28> */
.L_x_6127:
        /* <DEDUP_REMOVED lines=15> */
.L_x_6126:
[----:B------:R-:W2:Y:S02]  /*9890*/  LDG.E.U16 R0, [R2.64] ;  /* 0x0000002402007981 */ /* 0x000ea4000c1e1500 */
[----:B--2---:R-:W-:-:S05]  /*98a0*/  PRMT R0, RZ, 0x5410, R0 ;  /* 0x00005410ff007816 */ /* 0x004fca0000000000 */
[----:B------:R-:W-:-:S04]  /*98b0*/  FMUL.FTZ R0, R0, 1 ;  /* 0x3f80000000007820 */ /* 0x000fc80000410000 */
[----:B------:R0:W2:Y:S01]  /*98c0*/  F2F.F64.F32 R22, R0 ;  /* 0x0000000000167310 */ /* 0x0000a20000201800 */
[----:B------:R-:W-:Y:S05]  /*98d0*/  BRA `(.L_x_6116) ;  /* 0x0000071000007947 */ /* 0x000fea0003800000 */
.L_x_6123:
        /* <DEDUP_REMOVED lines=11> */
.L_x_6130:
        /* <DEDUP_REMOVED lines=21> */
.L_x_6134:
[----:B------:R-:W-:Y:S05]  /*9ae0*/  BSYNC B1 ;  /* 0x0000000000017941 */ /* 0x000fea0003800000 */
.L_x_6133:
[----:B------:R-:W-:Y:S01]  /*9af0*/  LEA R3, R0, 0x3b800000, 0x17 ;  /* 0x3b80000000037811 */ /* 0x000fe200078eb8ff */
[----:B------:R-:W-:-:S05]  /*9b00*/  IMAD.SHL.U32 R0, R2, 0x100000, RZ ;  /* 0x0010000002007824 */ /* 0x000fca00078e00ff */
[----:B------:R-:W-:Y:S02]  /*9b10*/  LOP3.LUT R0, R3, R0, R4, 0xfe, !PT ;  /* 0x0000000003007212 */ /* 0x000fe400078efe04 */
.L_x_6132:
[----:B------:R-:W-:Y:S05]  /*9b20*/  BSYNC B0 ;  /* 0x0000000000007941 */ /* 0x000fea0003800000 */
.L_x_6131:
[----:B------:R-:W-:-:S04]  /*9b30*/  FMUL.FTZ R0, R0, 1 ;  /* 0x3f80000000007820 */ /* 0x000fc80000410000 */
[----:B------:R0:W2:Y:S01]  /*9b40*/  F2F.F64.F32 R22, R0 ;  /* 0x0000000000167310 */ /* 0x0000a20000201800 */
[----:B------:R-:W-:Y:S05]  /*9b50*/  BRA `(.L_x_6116) ;  /* 0x0000049000007947 */ /* 0x000fea0003800000 */
.L_x_6129:
        /* <DEDUP_REMOVED lines=21> */
.L_x_6138:
[----:B------:R-:W-:Y:S05]  /*9cb0*/  BSYNC B1 ;  /* 0x0000000000017941 */ /* 0x000fea0003800000 */
.L_x_6137:
[----:B------:R-:W-:Y:S01]  /*9cc0*/  LEA R3, R0, 0x37800000, 0x17 ;  /* 0x3780000000037811 */ /* 0x000fe200078eb8ff */
[----:B------:R-:W-:-:S05]  /*9cd0*/  IMAD.SHL.U32 R0, R2, 0x200000, RZ ;  /* 0x0020000002007824 */ /* 0x000fca00078e00ff */
[----:B------:R-:W-:Y:S02]  /*9ce0*/  LOP3.LUT R0, R3, R0, R4, 0xfe, !PT ;  /* 0x0000000003007212 */ /* 0x000fe400078efe04 */
.L_x_6136:
[----:B------:R-:W-:Y:S05]  /*9cf0*/  BSYNC B0 ;  /* 0x0000000000007941 */ /* 0x000fea0003800000 */
.L_x_6135:
[----:B------:R-:W-:-:S04]  /*9d00*/  FMUL.FTZ R0, R0, 1 ;  /* 0x3f80000000007820 */ /* 0x000fc80000410000 */
[----:B------:R0:W2:Y:S01]  /*9d10*/  F2F.F64.F32 R22, R0 ;  /* 0x0000000000167310 */ /* 0x0000a20000201800 */
[----:B------:R-:W-:Y:S05]  /*9d20*/  BRA `(.L_x_6116) ;  /* 0x000002c000007947 */ /* 0x000fea0003800000 */
.L_x_6128:
        /* <DEDUP_REMOVED lines=14> */
.L_x_6142:
[----:B------:R-:W-:Y:S05]  /*9e10*/  BSYNC B0 ;  /* 0x0000000000007941 */ /* 0x000fea0003800000 */
.L_x_6141:
[----:B------:R-:W-:-:S04]  /*9e20*/  FMUL.FTZ R0, R0, 1 ;  /* 0x3f80000000007820 */ /* 0x000fc80000410000 */
[----:B------:R0:W2:Y:S01]  /*9e30*/  F2F.F64.F32 R22, R0 ;  /* 0x0000000000167310 */ /* 0x0000a20000201800 */
[----:B------:R-:W-:Y:S05]  /*9e40*/  BRA `(.L_x_6116) ;  /* 0x000001a000007947 */ /* 0x000fea0003800000 */
.L_x_6115:
        /* <DEDUP_REMOVED lines=21> */
.L_x_6140:
[----:B------:R-:W2:Y:S02]  /*9fa0*/  LDG.E.64 R22, [R2.64] ;  /* 0x0000002402167981 */ /* 0x000ea4000c1e1b00 */
[----:B--2---:R-:W0:Y:S01]  /*9fb0*/  I2F.F64.U64 R22, R22 ;  /* 0x0000001600167312 */ /* 0x004e220000301800 */
[----:B------:R-:W-:Y:S05]  /*9fc0*/  BRA `(.L_x_6116) ;  /* 0x0000002000007947 */ /* 0x000fea0003800000 */
.L_x_6139:
[----:B------:R-:W2:Y:S02]  /*9fd0*/  LDG.E R2, [R2.64] ;  /* 0x0000002402027981 */ /* 0x000ea4000c1e1900 */
[----:B--2---:R0:W2:Y:S02]  /*9fe0*/  I2F.F64.U32 R22, R2 ;  /* 0x0000000200167312 */ /* 0x0040a40000201800 */
.L_x_6116:
        /* <DEDUP_REMOVED lines=17> */
.L_x_6146:
[----:B------:R-:W3:Y:S02]  /*a100*/  LDG.E.U8 R2, [R4.64] ;  /* 0x0000002404027981 */ /* 0x000ee4000c1e1100 */
[----:B---3--:R-:W0:Y:S01]  /*a110*/  I2F.F64.U16 R2, R2 ;  /* 0x0000000200027312 */ /* 0x008e220000101800 */
[----:B------:R-:W-:Y:S05]  /*a120*/  BRA `(.L_x_6148) ;  /* 0x00000df000007947 */ /* 0x000fea0003800000 */
.L_x_6145:
        /* <DEDUP_REMOVED lines=9> */
.L_x_6150:
[----:B------:R-:W3:Y:S02]  /*a1c0*/  LDG.E R2, [R4.64] ;  /* 0x0000002404027981 */ /* 0x000ee4000c1e1900 */
[----:B---3--:R-:W0:Y:S01]  /*a1d0*/  I2F.F64 R2, R2 ;  /* 0x0000000200027312 */ /* 0x008e220000201c00 */
[----:B------:R-:W-:Y:S05]  /*a1e0*/  BRA `(.L_x_6148) ;  /* 0x00000d3000007947 */ /* 0x000fea0003800000 */
.L_x_6149:
[----:B------:R-:W3:Y:S02]  /*a1f0*/  LDG.E.U16 R2, [R4.64] ;  /* 0x0000002404027981 */ /* 0x000ee4000c1e1500 */
[----:B---3--:R-:W0:Y:S01]  /*a200*/  I2F.F64.S16 R2, R2 ;  /* 0x0000000200027312 */ /* 0x008e220000101c00 */
[----:B------:R-:W-:Y:S05]  /*a210*/  BRA `(.L_x_6148) ;  /* 0x00000d0000007947 */ /* 0x000fea0003800000 */
.L_x_6144:
        /* <DEDUP_REMOVED lines=10> */
.L_x_6152:
[----:B------:R-:W3:Y:S02]  /*a2c0*/  LDG.E.U16 R0, [R4.64] ;  /* 0x0000002404007981 */ /* 0x000ee4000c1e1500 */
[----:B---3--:R-:W-:-:S05]  /*a2d0*/  HADD2.F32 R0, -RZ, R0.H0_H0 ;  /* 0x20000000ff007230 */ /* 0x008fca0000004100 */
[----:B------:R-:W-:-:S04]  /*a2e0*/  FMUL.FTZ R0, R0, 1 ;  /* 0x3f80000000007820 */ /* 0x000fc80000410000 */
[----:B------:R0:W3:Y:S01]  /*a2f0*/  F2F.F64.F32 R2, R0 ;  /* 0x0000000000027310 */ /* 0x0000e20000201800 */
[----:B------:R-:W-:Y:S05]  /*a300*/  BRA `(.L_x_6148) ;  /* 0x00000c1000007947 */ /* 0x000fea0003800000 */
.L_x_6151:
        /* <DEDUP_REMOVED lines=10> */
.L_x_6154:
[----:B------:R-:W3:Y:S02]  /*a3b0*/  LDG.E.U16 R4, [R4.64] ;  /* 0x0000002404047981 */ /* 0x000ee4000c1e1500 */
[----:B---3--:R-:W-:-:S05]  /*a3c0*/  HADD2.F32 R0, -RZ, R4.H0_H0 ;  /* 0x20000004ff007230 */ /* 0x008fca0000004100 */
[----:B------:R-:W-:-:S04]  /*a3d0*/  FMUL.FTZ R0, R0, 1 ;  /* 0x3f80000000007820 */ /* 0x000fc80000410000 */
[----:B------:R0:W3:Y:S01]  /*a3e0*/  F2F.F64.F32 R2, R0 ;  /* 0x0000000000027310 */ /* 0x0000e20000201800 */
[----:B------:R-:W-:Y:S05]  /*a3f0*/  BRA `(.L_x_6148) ;  /* 0x00000b2000007947 */ /* 0x000fea0003800000 */
.L_x_6153:
[----:B------:R0:W5:Y:S01]  /*a400*/  LDG.E.64 R2, [R4.64] ;  /* 0x0000002404027981 */ /* 0x000162000c1e1b00 */
[----:B------:R-:W-:Y:S05]  /*a410*/  BRA `(.L_x_6148) ;  /* 0x00000b0000007947 */ /* 0x000fea0003800000 */
.L_x_6143:
        /* <DEDUP_REMOVED lines=13> */
.L_x_6157:
[----:B------:R0:W5:Y:S01]  /*a4f0*/  LDG.E.64 R2, [R4.64] ;  /* 0x0000002404027981 */ /* 0x000162000c1e1b00 */
[----:B------:R-:W-:Y:S05]  /*a500*/  BRA `(.L_x_6148) ;  /* 0x00000a1000007947 */ /* 0x000fea0003800000 */
.L_x_6156:
        /* <DEDUP_REMOVED lines=28> */
.L_x_6159:
        /* <DEDUP_REMOVED lines=15> */
.L_x_6158:
[----:B------:R-:W3:Y:S02]  /*a7c0*/  LDG.E.U16 R0, [R4.64] ;  /* 0x0000002404007981 */ /* 0x000ee4000c1e1500 */
[----:B---3--:R-:W-:-:S05]  /*a7d0*/  PRMT R0, RZ, 0x5410, R0 ;  /* 0x00005410ff007816 */ /* 0x008fca0000000000 */
[----:B------:R-:W-:-:S04]  /*a7e0*/  FMUL.FTZ R0, R0, 1 ;  /* 0x3f80000000007820 */ /* 0x000fc80000410000 */
[----:B------:R0:W3:Y:S01]  /*a7f0*/  F2F.F64.F32 R2, R0 ;  /* 0x0000000000027310 */ /* 0x0000e20000201800 */
[----:B------:R-:W-:Y:S05]  /*a800*/  BRA `(.L_x_6148) ;  /* 0x0000071000007947 */ /* 0x000fea0003800000 */
.L_x_6155:
        /* <DEDUP_REMOVED lines=11> */
.L_x_6162:
        /* <DEDUP_REMOVED lines=21> */
.L_x_6166:
[----:B------:R-:W-:Y:S05]  /*aa10*/  BSYNC B1 ;  /* 0x0000000000017941 */ /* 0x000fea0003800000 */
.L_x_6165:
[----:B------:R-:W-:Y:S01]  /*aa20*/  LEA R3, R0, 0x3b800000, 0x17 ;  /* 0x3b80000000037811 */ /* 0x000fe200078eb8ff */
[----:B------:R-:W-:-:S05]  /*aa30*/  IMAD.SHL.U32 R0, R2, 0x100000, RZ ;  /* 0x0010000002007824 */ /* 0x000fca00078e00ff */
[----:B------:R-:W-:Y:S02]  /*aa40*/  LOP3.LUT R0, R3, R0, R4, 0xfe, !PT ;  /* 0x0000000003007212 */ /* 0x000fe400078efe04 */
.L_x_6164:
[----:B------:R-:W-:Y:S05]  /*aa50*/  BSYNC B0 ;  /* 0x0000000000007941 */ /* 0x000fea0003800000 */
.L_x_6163:
[----:B------:R-:W-:-:S04]  /*aa60*/  FMUL.FTZ R0, R0, 1 ;  /* 0x3f80000000007820 */ /* 0x000fc80000410000 */
[----:B------:R0:W3:Y:S01]  /*aa70*/  F2F.F64.F32 R2, R0 ;  /* 0x0000000000027310 */ /* 0x0000e20000201800 */
[----:B------:R-:W-:Y:S05]  /*aa80*/  BRA `(.L_x_6148) ;  /* 0x0000049000007947 */ /* 0x000fea0003800000 */
.L_x_6161:
        /* <DEDUP_REMOVED lines=21> */
.L_x_6170:
[----:B------:R-:W-:Y:S05]  /*abe0*/  BSYNC B1 ;  /* 0x0000000000017941 */ /* 0x000fea0003800000 */
.L_x_6169:
[----:B------:R-:W-:Y:S01]  /*abf0*/  LEA R3, R0, 0x37800000, 0x17 ;  /* 0x3780000000037811 */ /* 0x000fe200078eb8ff */
[----:B------:R-:W-:-:S05]  /*ac00*/  IMAD.SHL.U32 R0, R2, 0x200000, RZ ;  /* 0x0020000002007824 */ /* 0x000fca00078e00ff */
[----:B------:R-:W-:Y:S02]  /*ac10*/  LOP3.LUT R0, R3, R0, R4, 0xfe, !PT ;  /* 0x0000000003007212 */ /* 0x000fe400078efe04 */
.L_x_6168:
[----:B------:R-:W-:Y:S05]  /*ac20*/  BSYNC B0 ;  /* 0x0000000000007941 */ /* 0x000fea0003800000 */
.L_x_6167:
[----:B------:R-:W-:-:S04]  /*ac30*/  FMUL.FTZ R0, R0, 1 ;  /* 0x3f80000000007820 */ /* 0x000fc80000410000 */
[----:B------:R0:W3:Y:S01]  /*ac40*/  F2F.F64.F32 R2, R0 ;  /* 0x0000000000027310 */ /* 0x0000e20000201800 */
[----:B------:R-:W-:Y:S05]  /*ac50*/  BRA `(.L_x_6148) ;  /* 0x000002c000007947 */ /* 0x000fea0003800000 */
.L_x_6160:
        /* <DEDUP_REMOVED lines=14> */
.L_x_6174:
[----:B------:R-:W-:Y:S05]  /*ad40*/  BSYNC B0 ;  /* 0x0000000000007941 */ /* 0x000fea0003800000 */
.L_x_6173:
[----:B------:R-:W-:-:S04]  /*ad50*/  FMUL.FTZ R0, R0, 1 ;  /* 0x3f80000000007820 */ /* 0x000fc80000410000 */
[----:B------:R0:W3:Y:S01]  /*ad60*/  F2F.F64.F32 R2, R0 ;  /* 0x0000000000027310 */ /* 0x0000e20000201800 */
[----:B------:R-:W-:Y:S05]  /*ad70*/  BRA `(.L_x_6148) ;  /* 0x000001a000007947 */ /* 0x000fea0003800000 */
.L_x_6147:
        /* <DEDUP_REMOVED lines=21> */
.L_x_6172:
[----:B------:R-:W3:Y:S02]  /*aed0*/  LDG.E.64 R2, [R4.64] ;  /* 0x0000002404027981 */ /* 0x000ee4000c1e1b00 */
[----:B---3--:R-:W0:Y:S01]  /*aee0*/  I2F.F64.U64 R2, R2 ;  /* 0x0000000200027312 */ /* 0x008e220000301800 */
[----:B------:R-:W-:Y:S05]  /*aef0*/  BRA `(.L_x_6148) ;  /* 0x0000002000007947 */ /* 0x000fea0003800000 */
.L_x_6171:
[----:B------:R-:W3:Y:S02]  /*af00*/  LDG.E R2, [R4.64] ;  /* 0x0000002404027981 */ /* 0x000ee4000c1e1900 */
[----:B---3--:R-:W0:Y:S02]  /*af10*/  I2F.F64.U32 R2, R2 ;  /* 0x0000000200027312 */ /* 0x008e240000201800 */
.L_x_6148:
        /* <DEDUP_REMOVED lines=21> */
.L_x_6176:
[----:B------:R-:W-:Y:S05]  /*b070*/  BSYNC B0 ;  /* 0x0000000000007941 */ /* 0x000fea0003800000 */
.L_x_6175:
        /* <DEDUP_REMOVED lines=16> */
.L_x_6180:
[----:B------:R-:W0:Y:S02]  /*b180*/  F2I.S64.F64.TRUNC R6, R6 ;  /* 0x0000000600067311 */ /* 0x000e24000030d900 */
[----:B0-----:R-:W-:-:S05]  /*b190*/  IMAD.MOV.U32 R3, RZ, RZ, R6 ;  /* 0x000000ffff037224 */ /* 0x001fca00078e0006 */
[----:B------:R0:W-:Y:S01]  /*b1a0*/  STG.E.U8 [R16.64], R3 ;  /* 0x0000000310007986 */ /* 0x0001e2000c101124 */
[----:B------:R-:W-:Y:S05]  /*b1b0*/  BRA `(.L_x_6182) ;  /* 0x00000ed000007947 */ /* 0x000fea0003800000 */
.L_x_6179:
        /* <DEDUP_REMOVED lines=9> */
.L_x_6184:
[----:B------:R-:W0:Y:S02]  /*b250*/  F2I.F64.TRUNC R7, R6 ;  /* 0x0000000600077311 */ /* 0x000e24000030d100 */
[----:B0-----:R0:W-:Y:S01]  /*b260*/  STG.E [R16.64], R7 ;  /* 0x0000000710007986 */ /* 0x0011e2000c101924 */
[----:B------:R-:W-:Y:S05]  /*b270*/  BRA `(.L_x_6182) ;  /* 0x00000e1000007947 */ /* 0x000fea0003800000 */
.L_x_6183:
[----:B------:R-:W0:Y:S02]  /*b280*/  F2I.F64.TRUNC R7, R6 ;  /* 0x0000000600077311 */ /* 0x000e24000030d100 */
[----:B0-----:R0:W-:Y:S01]  /*b290*/  STG.E.U16 [R16.64], R7 ;  /* 0x0000000710007986 */ /* 0x0011e2000c101524 */
[----:B------:R-:W-:Y:S05]  /*b2a0*/  BRA `(.L_x_6182) ;  /* 0x00000de000007947 */ /* 0x000fea0003800000 */
.L_x_6178:
        /* <DEDUP_REMOVED lines=11> */
.L_x_6186:
[----:B------:R-:W0:Y:S01]  /*b360*/  F2F.F32.F64 R0, R4 ;  /* 0x0000000400007310 */ /* 0x000e220000301000 */
[----:B------:R-:W0:-:S14]  /*b370*/  DSETP.GEU.AND P0, PT, |R4|, c[0x2][0x0], PT ;  /* 0x008000000400762a */ /* 0x000e1c0003f0e200 */
[----:B0-----:R-:W-:-:S05]  /*b380*/  @!P0 FMUL R0, R0, 1.175494350822287508e-38 ;  /* 0x0080000000008820 */ /* 0x001fca0000400000 */
[----:B------:R-:W-:-:S05]  /*b390*/  F2FP.PACK_AB R0, RZ, R0 ;  /* 0x00000000ff00723e */ /* 0x000fca00000000ff */
[----:B------:R0:W-:Y:S01]  /*b3a0*/  STG.E.U16 [R16.64], R0 ;  /* 0x0000000010007986 */ /* 0x0001e2000c101524 */
[----:B------:R-:W-:Y:S05]  /*b3b0*/  BRA `(.L_x_6182) ;  /* 0x00000cd000007947 */ /* 0x000fea0003800000 */
.L_x_6185:
        /* <DEDUP_REMOVED lines=12> */
.L_x_6188:
[----:B------:R-:W0:Y:S01]  /*b480*/  F2F.F32.F64 R0, R4 ;  /* 0x0000000400007310 */ /* 0x000e220000301000 */
[----:B------:R-:W0:-:S14]  /*b490*/  DSETP.GEU.AND P0, PT, |R4|, c[0x2][0x0], PT ;  /* 0x008000000400762a */ /* 0x000e1c0003f0e200 */
[----:B0-----:R-:W-:-:S05]  /*b4a0*/  @!P0 FMUL R0, R0, 1.175494350822287508e-38 ;  /* 0x0080000000008820 */ /* 0x001fca0000400000 */
[----:B------:R-:W-:-:S04]  /*b4b0*/  F2FP.PACK_AB R3, RZ, R0 ;  /* 0x00000000ff03723e */ /* 0x000fc800000000ff */
[----:B------:R-:W-:-:S05]  /*b4c0*/  PRMT R3, R3, 0x5410, RZ ;  /* 0x0000541003037816 */ /* 0x000fca00000000ff */
[----:B------:R0:W-:Y:S01]  /*b4d0*/  STG.E [R16.64], R3 ;  /* 0x0000000310007986 */ /* 0x0001e2000c101924 */
[----:B------:R-:W-:Y:S05]  /*b4e0*/  BRA `(.L_x_6182) ;  /* 0x00000ba000007947 */ /* 0x000fea0003800000 */
.L_x_6187:
[----:B------:R0:W-:Y:S01]  /*b4f0*/  STG.E.64 [R16.64], R4 ;  /* 0x0000000410007986 */ /* 0x0001e2000c101b24 */
[----:B------:R-:W-:Y:S05]  /*b500*/  BRA `(.L_x_6182) ;  /* 0x00000b8000007947 */ /* 0x000fea0003800000 */
.L_x_6177:
        /* <DEDUP_REMOVED lines=12> */
.L_x_6191:
[----:B------:R-:W-:-:S05]  /*b5d0*/  CS2R R6, SRZ ;  /* 0x0000000000067805 */ /* 0x000fca000001ff00 */
[----:B------:R0:W-:Y:S01]  /*b5e0*/  STG.E.128 [R16.64], R4 ;  /* 0x0000000410007986 */ /* 0x0001e2000c101d24 */
[----:B------:R-:W-:Y:S05]  /*b5f0*/  BRA `(.L_x_6182) ;  /* 0x00000a9000007947 */ /* 0x000fea0003800000 */
.L_x_6190:
        /* <DEDUP_REMOVED lines=23> */
.L_x_6195:
[----:B------:R-:W-:Y:S05]  /*b770*/  BSYNC B0 ;  /* 0x0000000000007941 */ /* 0x000fea0003800000 */
.L_x_6194:
[----:B------:R-:W-:-:S05]  /*b780*/  LOP3.LUT R3, R0, R3, RZ, 0xfc, !PT ;  /* 0x0000000300037212 */ /* 0x000fca00078efcff */
[----:B------:R0:W-:Y:S01]  /*b790*/  STG.E.U8 [R16.64], R3 ;  /* 0x0000000310007986 */ /* 0x0001e2000c101124 */
[----:B------:R-:W-:Y:S05]  /*b7a0*/  BRA `(.L_x_6182) ;  /* 0x000008e000007947 */ /* 0x000fea0003800000 */
.L_x_6193:
        /* <DEDUP_REMOVED lines=15> */
.L_x_6197:
[----:B------:R-:W-:Y:S01]  /*b8a0*/  IMAD.MOV.U32 R0, RZ, RZ, 0x7f ;  /* 0x0000007fff007424 */ /* 0x000fe200078e00ff */
[----:B------:R-:W-:-:S04]  /*b8b0*/  ISETP.GT.U32.AND P0, PT, R2, 0x7f800000, PT ;  /* 0x7f8000000200780c */ /* 0x000fc80003f04070 */
[----:B------:R-:W-:-:S04]  /*b8c0*/  SEL R0, R0, 0x7c, P0 ;  /* 0x0000007c00007807 */ /* 0x000fc80000000000 */
.L_x_6198:
[----:B------:R-:W-:Y:S05]  /*b8d0*/  BSYNC B0 ;  /* 0x0000000000007941 */ /* 0x000fea0003800000 */
.L_x_6196:
[----:B------:R-:W-:-:S04]  /*b8e0*/  LOP3.LUT R2, R3, 0x80000000, RZ, 0xc0, !PT ;  /* 0x8000000003027812 */ /* 0x000fc800078ec0ff */
[----:B------:R-:W-:-:S04]  /*b8f0*/  SHF.R.U32.HI R3, RZ, 0x18, R2 ;  /* 0x00000018ff037819 */ /* 0x000fc80000011602 */
[----:B------:R-:W-:-:S05]  /*b900*/  LOP3.LUT R3, R0, R3, RZ, 0xfc, !PT ;  /* 0x0000000300037212 */ /* 0x000fca00078efcff */
[----:B------:R0:W-:Y:S01]  /*b910*/  STG.E.U8 [R16.64], R3 ;  /* 0x0000000310007986 */ /* 0x0001e2000c101124 */
[----:B------:R-:W-:Y:S05]  /*b920*/  BRA `(.L_x_6182) ;  /* 0x0000076000007947 */ /* 0x000fea0003800000 */
.L_x_6192:
[----:B------:R-:W0:Y:S01]  /*b930*/  F2F.F32.F64 R0, R4 ;  /* 0x0000000400007310 */ /* 0x000e220000301000 */
[----:B------:R-:W0:-:S14]  /*b940*/  DSETP.GEU.AND P0, PT, |R4|, c[0x2][0x0], PT ;  /* 0x008000000400762a */ /* 0x000e1c0003f0e200 */
[----:B0-----:R-:W-:-:S05]  /*b950*/  @!P0 FMUL R0, R0, 1.175494350822287508e-38 ;  /* 0x0080000000008820 */ /* 0x001fca0000400000 */
[----:B------:R-:W-:-:S05]  /*b960*/  F2FP.BF16.PACK_AB R0, RZ, R0 ;  /* 0x00000000ff00723e */ /* 0x000fca00000010ff */
[----:B------:R0:W-:Y:S01]  /*b970*/  STG.E.U16 [R16.64], R0 ;  /* 0x0000000010007986 */ /* 0x0001e2000c101524 */
[----:B------:R-:W-:Y:S05]  /*b980*/  BRA `(.L_x_6182) ;  /* 0x0000070000007947 */ /* 0x000fea0003800000 */
.L_x_6189:
        /* <DEDUP_REMOVED lines=11> */
.L_x_6201:
        /* <DEDUP_REMOVED lines=19> */
.L_x_6204:
[----:B------:R-:W-:-:S04]  /*bb70*/  LOP3.LUT R2, R3, 0x80000000, RZ, 0xc0, !PT ;  /* 0x8000000003027812 */ /* 0x000fc800078ec0ff */
[----:B------:R-:W-:-:S04]  /*bb80*/  SHF.R.U32.HI R3, RZ, 0x18, R2 ;  /* 0x00000018ff037819 */ /* 0x000fc80000011602 */
[----:B------:R-:W-:-:S04]  /*bb90*/  LOP3.LUT R0, R0, R3, RZ, 0xfc, !PT ;  /* 0x0000000300007212 */ /* 0x000fc800078efcff */
[----:B------:R-:W-:Y:S02]  /*bba0*/  PRMT R8, R0, 0x7610, R8 ;  /* 0x0000761000087816 */ /* 0x000fe40000000008 */
.L_x_6203:
[----:B------:R-:W-:Y:S05]  /*bbb0*/  BSYNC B0 ;  /* 0x0000000000007941 */ /* 0x000fea0003800000 */
.L_x_6202:
[----:B------:R0:W-:Y:S01]  /*bbc0*/  STG.E.U8 [R16.64], R8 ;  /* 0x0000000810007986 */ /* 0x0001e2000c101124 */
[----:B------:R-:W-:Y:S05]  /*bbd0*/  BRA `(.L_x_6182) ;  /* 0x000004b000007947 */ /* 0x000fea0003800000 */
.L_x_6200:
        /* <DEDUP_REMOVED lines=19> */
.L_x_6207:
[----:B------:R-:W-:-:S04]  /*bd10*/  LOP3.LUT R2, R3, 0x80000000, RZ, 0xc0, !PT ;  /* 0x8000000003027812 */ /* 0x000fc800078ec0ff */
[----:B------:R-:W-:-:S04]  /*bd20*/  SHF.R.U32.HI R3, RZ, 0x18, R2 ;  /* 0x00000018ff037819 */ /* 0x000fc80000011602 */
[----:B------:R-:W-:-:S04]  /*bd30*/  LOP3.LUT R0, R0, R3, RZ, 0xfc, !PT ;  /* 0x0000000300007212 */ /* 0x000fc800078efcff */
[----:B------:R-:W-:Y:S02]  /*bd40*/  PRMT R8, R0, 0x7610, R8 ;  /* 0x0000761000087816 */ /* 0x000fe40000000008 */
.L_x_6206:
[----:B------:R-:W-:Y:S05]  /*bd50*/  BSYNC B0 ;  /* 0x0000000000007941 */ /* 0x000fea0003800000 */
.L_x_6205:
[----:B------:R0:W-:Y:S01]  /*bd60*/  STG.E.U8 [R16.64], R8 ;  /* 0x0000000810007986 */ /* 0x0001e2000c101124 */
[----:B------:R-:W-:Y:S05]  /*bd70*/  BRA `(.L_x_6182) ;  /* 0x0000031000007947 */ /* 0x000fea0003800000 */
.L_x_6199:
        /* <DEDUP_REMOVED lines=24> */
.L_x_6181:
        /* <DEDUP_REMOVED lines=20> */
.L_x_6209:
[----:B------:R-:W0:Y:S02]  /*c040*/  F2I.U64.F64.TRUNC R6, R6 ;  /* 0x0000000600067311 */ /* 0x000e24000030d800 */
[----:B0-----:R0:W-:Y:S01]  /*c050*/  STG.E.64 [R16.64], R6 ;  /* 0x0000000610007986 */ /* 0x0011e2000c101b24 */
[----:B------:R-:W-:Y:S05]  /*c060*/  BRA `(.L_x_6182) ;  /* 0x0000002000007947 */ /* 0x000fea0003800000 */
.L_x_6208:
[----:B------:R-:W0:Y:S02]  /*c070*/  F2I.U32.F64.TRUNC R7, R6 ;  /* 0x0000000600077311 */ /* 0x000e24000030d000 */
[----:B0-----:R0:W-:Y:S02]  /*c080*/  STG.E [R16.64], R7 ;  /* 0x0000000710007986 */ /* 0x0011e4000c101924 */
.L_x_6182:
[----:B------:R-:W-:Y:S02]  /*c090*/  IADD3 R19, R19, 0x80, RZ ;  /* 0x0000008013137810 */ /* 0x000fe40007ffe0ff */
.L_x_6009:
[----:B------:R-:W-:Y:S05]  /*c0a0*/  BSYNC B6 ;  /* 0x0000000000067941 */ /* 0x000fea0003800000 */
.L_x_6008:
        /* <DEDUP_REMOVED lines=257> */
.L_x_6210:
        /* <DEDUP_REMOVED lines=19> */
.L_x_6214:
[----:B------:R-:W2:Y:S02]  /*d1f0*/  LDG.E.U8 R2, [R2.64] ;  /* 0x0000002402027981 */ /* 0x000ea4000c1e1100 */
[----:B--2---:R0:W2:Y:S01]  /*d200*/  I2F.F64.U16 R18, R2 ;  /* 0x0000000200127312 */ /* 0x0040a20000101800 */
[----:B------:R-:W-:Y:S05]  /*d210*/  BRA `(.L_x_6216) ;  /* 0x00000df000007947 */ /* 0x000fea0003800000 */
.L_x_6213:
        /* <DEDUP_REMOVED lines=9> */
.L_x_6218:
[----:B------:R-:W2:Y:S02]  /*d2b0*/  LDG.E R2, [R2.64] ;  /* 0x0000002402027981 */ /* 0x000ea4000c1e1900 */
[----:B--2---:R0:W2:Y:S01]  /*d2c0*/  I2F.F64 R18, R2 ;  /* 0x0000000200127312 */ /* 0x0040a20000201c00 */
[----:B------:R-:W-:Y:S05]  /*d2d0*/  BRA `(.L_x_6216) ;  /* 0x00000d3000007947 */ /* 0x000fea0003800000 */
.L_x_6217:
[----:B------:R-:W2:Y:S02]  /*d2e0*/  LDG.E.U16 R2, [R2.64] ;  /* 0x0000002402027981 */ /* 0x000ea4000c1e1500 */
[----:B--2---:R0:W2:Y:S01]  /*d2f0*/  I2F.F64.S16 R18, R2 ;  /* 0x0000000200127312 */ /* 0x0040a20000101c00 */
[----:B------:R-:W-:Y:S05]  /*d300*/  BRA `(.L_x_6216) ;  /* 0x00000d0000007947 */ /* 0x000fea0003800000 */
.L_x_6212:
        /* <DEDUP_REMOVED lines=10> */
.L_x_6220:
[----:B------:R-:W2:Y:S02]  /*d3b0*/  LDG.E.U16 R0, [R2.64] ;  /* 0x0000002402007981 */ /* 0x000ea4000c1e1500 */
[----:B--2---:R-:W-:-:S05]  /*d3c0*/  HADD2.F32 R0, -RZ, R0.H0_H0 ;  /* 0x20000000ff007230 */ /* 0x004fca0000004100 */
[----:B------:R-:W-:-:S04]  /*d3d0*/  FMUL.FTZ R0, R0, 1 ;  /* 0x3f80000000007820 */ /* 0x000fc80000410000 */
[----:B------:R0:W2:Y:S01]  /*d3e0*/  F2F.F64.F32 R18, R0 ;  /* 0x0000000000127310 */ /* 0x0000a20000201800 */
[----:B------:R-:W-:Y:S05]  /*d3f0*/  BRA `(.L_x_6216) ;  /* 0x00000c1000007947 */ /* 0x000fea0003800000 */
.L_x_6219:
        /* <DEDUP_REMOVED lines=10> */
.L_x_6222:
[----:B------:R-:W2:Y:S02]  /*d4a0*/  LDG.E.U16 R2, [R2.64] ;  /* 0x0000002402027981 */ /* 0x000ea4000c1e1500 */
[----:B--2---:R-:W-:-:S05]  /*d4b0*/  HADD2.F32 R0, -RZ, R2.H0_H0 ;  /* 0x20000002ff007230 */ /* 0x004fca0000004100 */
[----:B------:R-:W-:-:S04]  /*d4c0*/  FMUL.FTZ R0, R0, 1 ;  /* 0x3f80000000007820 */ /* 0x000fc80000410000 */
[----:B------:R0:W2:Y:S01]  /*d4d0*/  F2F.F64.F32 R18, R0 ;  /* 0x0000000000127310 */ /* 0x0000a20000201800 */
[----:B------:R-:W-:Y:S05]  /*d4e0*/  BRA `(.L_x_6216) ;  /* 0x00000b2000007947 */ /* 0x000fea0003800000 */
.L_x_6221:
[----:B------:R0:W5:Y:S01]  /*d4f0*/  LDG.E.64 R18, [R2.64] ;  /* 0x0000002402127981 */ /* 0x000162000c1e1b00 */
[----:B------:R-:W-:Y:S05]  /*d500*/  BRA `(.L_x_6216) ;  /* 0x00000b0000007947 */ /* 0x000fea0003800000 */
.L_x_6211:
        /* <DEDUP_REMOVED lines=13> */
.L_x_6225:
[----:B------:R0:W5:Y:S01]  /*d5e0*/  LDG.E.64 R18, [R2.64] ;  /* 0x0000002402127981 */ /* 0x000162000c1e1b00 */
[----:B------:R-:W-:Y:S05]  /*d5f0*/  BRA `(.L_x_6216) ;  /* 0x00000a1000007947 */ /* 0x000fea0003800000 */
.L_x_6224:
        /* <DEDUP_REMOVED lines=28> */
.L_x_6227:
        /* <DEDUP_REMOVED lines=15> */
.L_x_6226:
[----:B------:R-:W2:Y:S02]  /*d8b0*/  LDG.E.U16 R0, [R2.64] ;  /* 0x0000002402007981 */ /* 0x000ea4000c1e1500 */
[----:B--2---:R-:W-:-:S05]  /*d8c0*/  PRMT R0, RZ, 0x5410, R0 ;  /* 0x00005410ff007816 */ /* 0x004fca0000000000 */
[----:B------:R-:W-:-:S04]  /*d8d0*/  FMUL.FTZ R0, R0, 1 ;  /* 0x3f80000000007820 */ /* 0x000fc80000410000 */
[----:B------:R0:W2:Y:S01]  /*d8e0*/  F2F.F64.F32 R18, R0 ;  /* 0x0000000000127310 */ /* 0x0000a20000201800 */
[----:B------:R-:W-:Y:S05]  /*d8f0*/  BRA `(.L_x_6216) ;  /* 0x0000071000007947 */ /* 0x000fea0003800000 */
.L_x_6223:
        /* <DEDUP_REMOVED lines=11> */
.L_x_6230:
        /* <DEDUP_REMOVED lines=21> */
.L_x_6234:
[----:B------:R-:W-:Y:S05]  /*db00*/  BSYNC B1 ;  /* 0x0000000000017941 */ /* 0x000fea0003800000 */
.L_x_6233:
[----:B------:R-:W-:Y:S01]  /*db10*/  LEA R3, R0, 0x3b800000, 0x17 ;  /* 0x3b80000000037811 */ /* 0x000fe200078eb8ff */
[----:B------:R-:W-:-:S05]  /*db20*/  IMAD.SHL.U32 R0, R2, 0x100000, RZ ;  /* 0x0010000002007824 */ /* 0x000fca00078e00ff */
[----:B------:R-:W-:Y:S02]  /*db30*/  LOP3.LUT R0, R3, R0, R4, 0xfe, !PT ;  /* 0x0000000003007212 */ /* 0x000fe400078efe04 */
.L_x_6232:
[----:B------:R-:W-:Y:S05]  /*db40*/  BSYNC B0 ;  /* 0x0000000000007941 */ /* 0x000fea0003800000 */
.L_x_6231:
[----:B------:R-:W-:-:S04]  /*db50*/  FMUL.FTZ R0, R0, 1 ;  /* 0x3f80000000007820 */ /* 0x000fc80000410000 */
[----:B------:R0:W2:Y:S01]  /*db60*/  F2F.F64.F32 R18, R0 ;  /* 0x0000000000127310 */ /* 0x0000a20000201800 */
[----:B------:R-:W-:Y:S05]  /*db70*/  BRA `(.L_x_6216) ;  /* 0x0000049000007947 */ /* 0x000fea0003800000 */
.L_x_6229:
        /* <DEDUP_REMOVED lines=21> */
.L_x_6238:
[----:B------:R-:W-:Y:S05]  /*dcd0*/  BSYNC B1 ;  /* 0x0000000000017941 */ /* 0x000fea0003800000 */
.L_x_6237:
[----:B------:R-:W-:Y:S01]  /*dce0*/  LEA R3, R0, 0x37800000, 0x17 ;  /* 0x3780000000037811 */ /* 0x000fe200078eb8ff */
[----:B------:R-:W-:-:S05]  /*dcf0*/  IMAD.SHL.U32 R0, R2, 0x200000, RZ ;  /* 0x0020000002007824 */ /* 0x000fca00078e00ff */
[----:B------:R-:W-:Y:S02]  /*dd00*/  LOP3.LUT R0, R3, R0, R4, 0xfe, !PT ;  /* 0x0000000003007212 */ /* 0x000fe400078efe04 */
.L_x_6236:
[----:B------:R-:W-:Y:S05]  /*dd10*/  BSYNC B0 ;  /* 0x0000000000007941 */ /* 0x000fea0003800000 */
.L_x_6235:
[----:B------:R-:W-:-:S04]  /*dd20*/  FMUL.FTZ R0, R0, 1 ;  /* 0x3f80000000007820 */ /* 0x000fc80000410000 */
[----:B------:R0:W2:Y:S01]  /*dd30*/  F2F.F64.F32 R18, R0 ;  /* 0x0000000000127310 */ /* 0x0000a20000201800 */
[----:B------:R-:W-:Y:S05]  /*dd40*/  BRA `(.L_x_6216) ;  /* 0x000002c000007947 */ /* 0x000fea0003800000 */
.L_x_6228:
        /* <DEDUP_REMOVED lines=14> */
.L_x_6242:
[----:B------:R-:W-:Y:S05]  /*de30*/  BSYNC B0 ;  /* 0x0000000000007941 */ /* 0x000fea0003800000 */
.L_x_6241:
[----:B------:R-:W-:-:S04]  /*de40*/  FMUL.FTZ R0, R0, 1 ;  /* 0x3f80000000007820 */ /* 0x000fc80000410000 */
[----:B------:R0:W2:Y:S01]  /*de50*/  F2F.F64.F32 R18, R0 ;  /* 0x0000000000127310 */ /* 0x0000a20000201800 */
[----:B------:R-:W-:Y:S05]  /*de60*/  BRA `(.L_x_6216) ;  /* 0x000001a000007947 */ /* 0x000fea0003800000 */
.L_x_6215:
        /* <DEDUP_REMOVED lines=21> */
.L_x_6240:
[----:B------:R-:W2:Y:S02]  /*dfc0*/  LDG.E.64 R18, [R2.64] ;  /* 0x0000002402127981 */ /* 0x000ea4000c1e1b00 */
[----:B--2---:R-:W0:Y:S01]  /*dfd0*/  I2F.F64.U64 R18, R18 ;  /* 0x0000001200127312 */ /* 0x004e220000301800 */
[----:B------:R-:W-:Y:S05]  /*dfe0*/  BRA `(.L_x_6216) ;  /* 0x0000002000007947 */ /* 0x000fea0003800000 */
.L_x_6239:
[----:B------:R-:W2:Y:S02]  /*dff0*/  LDG.E R2, [R2.64] ;  /* 0x0000002402027981 */ /* 0x000ea4000c1e1900 */
[----:B--2---:R0:W2:Y:S02]  /*e000*/  I2F.F64.U32 R18, R2 ;  /* 0x0000000200127312 */ /* 0x0040a40000201800 */
.L_x_6216:
        /* <DEDUP_REMOVED lines=17> */
.L_x_6246:
[----:B------:R-:W3:Y:S02]  /*e120*/  LDG.E.U8 R2, [R22.64] ;  /* 0x0000002416027981 */ /* 0x000ee4000c1e1100 */
[----:B---3--:R-:W0:Y:S01]  /*e130*/  I2F.F64.U16 R2, R2 ;  /* 0x0000000200027312 */ /* 0x008e220000101800 */
[----:B------:R-:W-:Y:S05]  /*e140*/  BRA `(.L_x_6248) ;  /* 0x00000df000007947 */ /* 0x000fea0003800000 */
.L_x_6245:
        /* <DEDUP_REMOVED lines=9> */
.L_x_6250:
[----:B------:R-:W3:Y:S02]  /*e1e0*/  LDG.E R2, [R22.64] ;  /* 0x0000002416027981 */ /* 0x000ee4000c1e1900 */
[----:B---3--:R-:W0:Y:S01]  /*e1f0*/  I2F.F64 R2, R2 ;  /* 0x0000000200027312 */ /* 0x008e220000201c00 */
[----:B------:R-:W-:Y:S05]  /*e200*/  BRA `(.L_x_6248) ;  /* 0x00000d3000007947 */ /* 0x000fea0003800000 */
.L_x_6249:
[----:B------:R-:W3:Y:S02]  /*e210*/  LDG.E.U16 R2, [R22.64] ;  /* 0x0000002416027981 */ /* 0x000ee4000c1e1500 */
[----:B---3--:R-:W0:Y:S01]  /*e220*/  I2F.F64.S16 R2, R2 ;  /* 0x0000000200027312 */ /* 0x008e220000101c00 */
[----:B------:R-:W-:Y:S05]  /*e230*/  BRA `(.L_x_6248) ;  /* 0x00000d0000007947 */ /* 0x000fea0003800000 */
.L_x_6244:
        /* <DEDUP_REMOVED lines=10> */
.L_x_6252:
[----:B------:R-:W3:Y:S02]  /*e2e0*/  LDG.E.U16 R0, [R22.64] ;  /* 0x0000002416007981 */ /* 0x000ee4000c1e1500 */
[----:B---3--:R-:W-:-:S05]  /*e2f0*/  HADD2.F32 R0, -RZ, R0.H0_H0 ;  /* 0x20000000ff007230 */ /* 0x008fca0000004100 */
[----:B------:R-:W-:-:S04]  /*e300*/  FMUL.FTZ R0, R0, 1 ;  /* 0x3f80000000007820 */ /* 0x000fc80000410000 */
[----:B------:R0:W3:Y:S01]  /*e310*/  F2F.F64.F32 R2, R0 ;  /* 0x0000000000027310 */ /* 0x0000e20000201800 */
[----:B------:R-:W-:Y:S05]  /*e320*/  BRA `(.L_x_6248) ;  /* 0x00000c1000007947 */ /* 0x000fea0003800000 */
.L_x_6251:
        /* <DEDUP_REMOVED lines=10> */
.L_x_6254:
[----:B------:R-:W3:Y:S02]  /*e3d0*/  LDG.E.U16 R22, [R22.64] ;  /* 0x0000002416167981 */ /* 0x000ee4000c1e1500 */
[----:B---3--:R-:W-:-:S05]  /*e3e0*/  HADD2.F32 R0, -RZ, R22.H0_H0 ;  /* 0x20000016ff007230 */ /* 0x008fca0000004100 */
[----:B------:R-:W-:-:S04]  /*e3f0*/  FMUL.FTZ R0, R0, 1 ;  /* 0x3f80000000007820 */ /* 0x000fc80000410000 */
[----:B------:R0:W3:Y:S01]  /*e400*/  F2F.F64.F32 R2, R0 ;  /* 0x0000000000027310 */ /* 0x0000e20000201800 */
[----:B------:R-:W-:Y:S05]  /*e410*/  BRA `(.L_x_6248) ;  /* 0x00000b2000007947 */ /* 0x000fea0003800000 */
.L_x_6253:
[----:B------:R0:W5:Y:S01]  /*e420*/  LDG.E.64 R2, [R22.64] ;  /* 0x0000002416027981 */ /* 0x000162000c1e1b00 */
[----:B------:R-:W-:Y:S05]  /*e430*/  BRA `(.L_x_6248) ;  /* 0x00000b0000007947 */ /* 0x000fea0003800000 */
.L_x_6243:
        /* <DEDUP_REMOVED lines=13> */
.L_x_6257:
[----:B------:R0:W5:Y:S01]  /*e510*/  LDG.E.64 R2, [R22.64] ;  /* 0x0000002416027981 */ /* 0x000162000c1e1b00 */
[----:B------:R-:W-:Y:S05]  /*e520*/  BRA `(.L_x_6248) ;  /* 0x00000a1000007947 */ /* 0x000fea0003800000 */
.L_x_6256:
        /* <DEDUP_REMOVED lines=28> */
.L_x_6259:
        /* <DEDUP_REMOVED lines=15> */
.L_x_6258:
[----:B------:R-:W3:Y:S02]  /*e7e0*/  LDG.E.U16 R0, [R22.64] ;  /* 0x0000002416007981 */ /* 0x000ee4000c1e1500 */
[----:B---3--:R-:W-:-:S05]  /*e7f0*/  PRMT R0, RZ, 0x5410, R0 ;  /* 0x00005410ff007816 */ /* 0x008fca0000000000 */
[----:B------:R-:W-:-:S04]  /*e800*/  FMUL.FTZ R0, R0, 1 ;  /* 0x3f80000000007820 */ /* 0x000fc80000410000 */
[----:B------:R0:W3:Y:S01]  /*e810*/  F2F.F64.F32 R2, R0 ;  /* 0x0000000000027310 */ /* 0x0000e20000201800 */
[----:B------:R-:W-:Y:S05]  /*e820*/  BRA `(.L_x_6248) ;  /* 0x0000071000007947 */ /* 0x000fea0003800000 */
.L_x_6255:
        /* <DEDUP_REMOVED lines=11> */
.L_x_6262:
        /* <DEDUP_REMOVED lines=21> */
.L_x_6266:
[----:B------:R-:W-:Y:S05]  /*ea30*/  BSYNC B1 ;  /* 0x0000000000017941 */ /* 0x000fea0003800000 */
.L_x_6265:
[----:B------:R-:W-:Y:S01]  /*ea40*/  LEA R3, R0, 0x3b800000, 0x17 ;  /* 0x3b80000000037811 */ /* 0x000fe200078eb8ff */
[----:B------:R-:W-:-:S05]  /*ea50*/  IMAD.SHL.U32 R0, R2, 0x100000, RZ ;  /* 0x0010000002007824 */ /* 0x000fca00078e00ff */
[----:B------:R-:W-:Y:S02]  /*ea60*/  LOP3.LUT R0, R3, R0, R4, 0xfe, !PT ;  /* 0x0000000003007212 */ /* 0x000fe400078efe04 */
.L_x_6264:
[----:B------:R-:W-:Y:S05]  /*ea70*/  BSYNC B0 ;  /* 0x0000000000007941 */ /* 0x000fea0003800000 */
.L_x_6263:
[----:B------:R-:W-:-:S04]  /*ea80*/  FMUL.FTZ R0, R0, 1 ;  /* 0x3f80000000007820 */ /* 0x000fc80000410000 */
[----:B------:R0:W3:Y:S01]  /*ea90*/  F2F.F64.F32 R2, R0 ;  /* 0x0000000000027310 */ /* 0x0000e20000201800 */
[----:B------:R-:W-:Y:S05]  /*eaa0*/  BRA `(.L_x_6248) ;  /* 0x0000049000007947 */ /* 0x000fea0003800000 */
.L_x_6261:
        /* <DEDUP_REMOVED lines=21> */
.L_x_6270:
[----:B------:R-:W-:Y:S05]  /*ec00*/  BSYNC B1 ;  /* 0x0000000000017941 */ /* 0x000fea0003800000 */
.L_x_6269:
[----:B------:R-:W-:Y:S01]  /*ec10*/  LEA R3, R0, 0x37800000, 0x17 ;  /* 0x3780000000037811 */ /* 0x000fe200078eb8ff */
[----:B------:R-:W-:-:S05]  /*ec20*/  IMAD.SHL.U32 R0, R2, 0x200000, RZ ;  /* 0x0020000002007824 */ /* 0x000fca00078e00ff */
[----:B------:R-:W-:Y:S02]  /*ec30*/  LOP3.LUT R0, R3, R0, R4, 0xfe, !PT ;  /* 0x0000000003007212 */ /* 0x000fe400078efe04 */
.L_x_6268:
[----:B------:R-:W-:Y:S05]  /*ec40*/  BSYNC B0 ;  /* 0x0000000000007941 */ /* 0x000fea0003800000 */
.L_x_6267:
[----:B------:R-:W-:-:S04]  /*ec50*/  FMUL.FTZ R0, R0, 1 ;  /* 0x3f80000000007820 */ /* 0x000fc80000410000 */
[----:B------:R0:W3:Y:S01]  /*ec60*/  F2F.F64.F32 R2, R0 ;  /* 0x0000000000027310 */ /* 0x0000e20000201800 */
[----:B------:R-:W-:Y:S05]  /*ec70*/  BRA `(.L_x_6248) ;  /* 0x000002c000007947 */ /* 0x000fea0003800000 */
.L_x_6260:
        /* <DEDUP_REMOVED lines=14> */
.L_x_6274:
[----:B------:R-:W-:Y:S05]  /*ed60*/  BSYNC B0 ;  /* 0x0000000000007941 */ /* 0x000fea0003800000 */
.L_x_6273:
[----:B------:R-:W-:-:S04]  /*ed70*/  FMUL.FTZ R0, R0, 1 ;  /* 0x3f80000000007820 */ /* 0x000fc80000410000 */
[----:B------:R0:W3:Y:S01]  /*ed80*/  F2F.F64.F32 R2, R0 ;  /* 0x0000000000027310 */ /* 0x0000e20000201800 */
[----:B------:R-:W-:Y:S05]  /*ed90*/  BRA `(.L_x_6248) ;  /* 0x000001a000007947 */ /* 0x000fea0003800000 */
.L_x_6247:
        /* <DEDUP_REMOVED lines=21> */
.L_x_6272:
[----:B------:R-:W3:Y:S02]  /*eef0*/  LDG.E.64 R2, [R22.64] ;  /* 0x0000002416027981 */ /* 0x000ee4000c1e1b00 */
[----:B---3--:R-:W0:Y:S01]  /*ef00*/  I2F.F64.U64 R2, R2 ;  /* 0x0000000200027312 */ /* 0x008e220000301800 */
[----:B------:R-:W-:Y:S05]  /*ef10*/  BRA `(.L_x_6248) ;  /* 0x0000002000007947 */ /* 0x000fea0003800000 */
.L_x_6271:
[----:B------:R-:W3:Y:S02]  /*ef20*/  LDG.E R2, [R22.64] ;  /* 0x0000002416027981 */ /* 0x000ee4000c1e1900 */
[----:B---3--:R-:W0:Y:S02]  /*ef30*/  I2F.F64.U32 R2, R2 ;  /* 0x0000000200027312 */ /* 0x008e240000201800 */
.L_x_6248:
        /* <DEDUP_REMOVED lines=19> */
[----:B-1----:R-:W-:Y:S05]  /*f070*/  CALL.REL.NOINC `($__internal_0_$__cuda_sm20_div_rn_f64_full) ;  /* 0x0000103000007944 */ /* 0x002fea0003c00000 */
.L_x_6276:
[----:B------:R-:W-:Y:S05]  /*f080*/  BSYNC B0 ;  /* 0x0000000000007941 */ /* 0x000fea0003800000 */
.L_x_6275:
        /* <DEDUP_REMOVED lines=14> */
[----:B0-----:R-:W-:Y:S01]  /*f170*/  STG.E.U8 [R16.64], R7 ;  /* 0x0000000710007986 */ /* 0x001fe2000c101124 */
[----:B------:R-:W-:Y:S05]  /*f180*/  EXIT ;  /* 0x000000000000794d */ /* 0x000fea0003800000 */
.L_x_6280:
[----:B------:R-:W0:Y:S02]  /*f190*/  F2I.S64.F64.TRUNC R6, R6 ;  /* 0x0000000600067311 */ /* 0x000e24000030d900 */
[----:B0-----:R-:W-:-:S05]  /*f1a0*/  IMAD.MOV.U32 R3, RZ, RZ, R6 ;  /* 0x000000ffff037224 */ /* 0x001fca00078e0006 */
[----:B------:R-:W-:Y:S01]  /*f1b0*/  STG.E.U8 [R16.64], R3 ;  /* 0x0000000310007986 */ /* 0x000fe2000c101124 */
[----:B------:R-:W-:Y:S05]  /*f1c0*/  EXIT ;  /* 0x000000000000794d */ /* 0x000fea0003800000 */
.L_x_6279:
[----:B------:R-:W-:-:S13]  /*f1d0*/  ISETP.NE.AND P0, PT, R0, 0x2, PT ;  /* 0x000000020000780c */ /* 0x000fda0003f05270 */
[----:B------:R-:W-:Y:S05]  /*f1e0*/  @!P0 BRA `(.L_x_6282) ;  /* 0x000000a000008947 */ /* 0x000fea0003800000 */
[----:B------:R-:W-:-:S13]  /*f1f0*/  ISETP.NE.AND P0, PT, R0, 0x3, PT ;  /* 0x000000030000780c */ /* 0x000fda0003f05270 */
[----:B------:R-:W-:Y:S05]  /*f200*/  @!P0 BRA `(.L_x_6283) ;  /* 0x0000005000008947 */ /* 0x000fea0003800000 */
[----:B------:R-:W-:-:S13]  /*f210*/  ISETP.NE.AND P0, PT, R0, 0x4, PT ;  /* 0x000000040000780c */ /* 0x000fda0003f05270 */
[----:B------:R-:W-:Y:S05]  /*f220*/  @P0 BRA `(.L_x_6281) ;  /* 0x00000ce000000947 */ /* 0x000fea0003800000 */
[----:B------:R-:W0:Y:S02]  /*f230*/  F2I.S64.F64.TRUNC R6, R6 ;  /* 0x0000000600067311 */ /* 0x000e24000030d900 */
[----:B0-----:R-:W-:Y:S01]  /*f240*/  STG.E.64 [R16.64], R6 ;  /* 0x0000000610007986 */ /* 0x001fe2000c101b24 */
[----:B------:R-:W-:Y:S05]  /*f250*/  EXIT ;  /* 0x000000000000794d */ /* 0x000fea0003800000 */
.L_x_6283:
[----:B------:R-:W0:Y:S02]  /*f260*/  F2I.F64.TRUNC R7, R6 ;  /* 0x0000000600077311 */ /* 0x000e24000030d100 */
[----:B0-----:R-:W-:Y:S01]  /*f270*/  STG.E [R16.64], R7 ;  /* 0x0000000710007986 */ /* 0x001fe2000c101924 */
[----:B------:R-:W-:Y:S05]  /*f280*/  EXIT ;  /* 0x000000000000794d */ /* 0x000fea0003800000 */
.L_x_6282:
[----:B------:R-:W0:Y:S02]  /*f290*/  F2I.F64.TRUNC R7, R6 ;  /* 0x0000000600077311 */ /* 0x000e24000030d100 */
[----:B0-----:R-:W-:Y:S01]  /*f2a0*/  STG.E.U16 [R16.64], R7 ;  /* 0x0000000710007986 */ /* 0x001fe2000c101524 */
[----:B------:R-:W-:Y:S05]  /*f2b0*/  EXIT ;  /* 0x000000000000794d */ /* 0x000fea0003800000 */
.L_x_6278:
        /* <DEDUP_REMOVED lines=9> */
[----:B------:R-:W-:Y:S01]  /*f350*/  STG.E [R16.64], R3 ;  /* 0x0000000310007986 */ /* 0x000fe2000c101924 */
[----:B------:R-:W-:Y:S05]  /*f360*/  EXIT ;  /* 0x000000000000794d */ /* 0x000fea0003800000 */
.L_x_6285:
[----:B------:R-:W0:Y:S01]  /*f370*/  F2F.F32.F64 R0, R4 ;  /* 0x0000000400007310 */ /* 0x000e220000301000 */
[----:B------:R-:W0:-:S14]  /*f380*/  DSETP.GEU.AND P0, PT, |R4|, c[0x2][0x0], PT ;  /* 0x008000000400762a */ /* 0x000e1c0003f0e200 */
[----:B0-----:R-:W-:-:S05]  /*f390*/  @!P0 FMUL R0, R0, 1.175494350822287508e-38 ;  /* 0x0080000000008820 */ /* 0x001fca0000400000 */
[----:B------:R-:W-:-:S05]  /*f3a0*/  F2FP.PACK_AB R0, RZ, R0 ;  /* 0x00000000ff00723e */ /* 0x000fca00000000ff */
[----:B------:R-:W-:Y:S01]  /*f3b0*/  STG.E.U16 [R16.64], R0 ;  /* 0x0000000010007986 */ /* 0x000fe2000c101524 */
[----:B------:R-:W-:Y:S05]  /*f3c0*/  EXIT ;  /* 0x000000000000794d */ /* 0x000fea0003800000 */
.L_x_6284:
        /* <DEDUP_REMOVED lines=10> */
[----:B------:R-:W-:Y:S01]  /*f470*/  STG.E.64 [R16.64], R2 ;  /* 0x0000000210007986 */ /* 0x000fe2000c101b24 */
[----:B------:R-:W-:Y:S05]  /*f480*/  EXIT ;  /* 0x000000000000794d */ /* 0x000fea0003800000 */
.L_x_6287:
[----:B------:R-:W0:Y:S01]  /*f490*/  F2F.F32.F64 R0, R4 ;  /* 0x0000000400007310 */ /* 0x000e220000301000 */
[----:B------:R-:W0:-:S14]  /*f4a0*/  DSETP.GEU.AND P0, PT, |R4|, c[0x2][0x0], PT ;  /* 0x008000000400762a */ /* 0x000e1c0003f0e200 */
[----:B0-----:R-:W-:-:S05]  /*f4b0*/  @!P0 FMUL R0, R0, 1.175494350822287508e-38 ;  /* 0x0080000000008820 */ /* 0x001fca0000400000 */
[----:B------:R-:W-:-:S04]  /*f4c0*/  F2FP.PACK_AB R3, RZ, R0 ;  /* 0x00000000ff03723e */ /* 0x000fc800000000ff */
[----:B------:R-:W-:-:S05]  /*f4d0*/  PRMT R3, R3, 0x5410, RZ ;  /* 0x0000541003037816 */ /* 0x000fca00000000ff */
[----:B------:R-:W-:Y:S01]  /*f4e0*/  STG.E [R16.64], R3 ;  /* 0x0000000310007986 */ /* 0x000fe2000c101924 */
[----:B------:R-:W-:Y:S05]  /*f4f0*/  EXIT ;  /* 0x000000000000794d */ /* 0x000fea0003800000 */
.L_x_6286:
[----:B------:R-:W-:Y:S01]  /*f500*/  STG.E.64 [R16.64], R4 ;  /* 0x0000000410007986 */ /* 0x000fe2000c101b24 */
[----:B------:R-:W-:Y:S05]  /*f510*/  EXIT ;  /* 0x000000000000794d */ /* 0x000fea0003800000 */
.L_x_6277:
        /* <DEDUP_REMOVED lines=10> */
[----:B------:R-:W-:Y:S01]  /*f5c0*/  STG.E.U8 [R16.64], R3 ;  /* 0x0000000310007986 */ /* 0x000fe2000c101124 */
[----:B------:R-:W-:Y:S05]  /*f5d0*/  EXIT ;  /* 0x000000000000794d */ /* 0x000fea0003800000 */
.L_x_6290:
[----:B------:R-:W-:-:S05]  /*f5e0*/  CS2R R6, SRZ ;  /* 0x0000000000067805 */ /* 0x000fca000001ff00 */
[----:B------:R-:W-:Y:S01]  /*f5f0*/  STG.E.128 [R16.64], R4 ;  /* 0x0000000410007986 */ /* 0x000fe2000c101d24 */
[----:B------:R-:W-:Y:S05]  /*f600*/  EXIT ;  /* 0x000000000000794d */ /* 0x000fea0003800000 */
.L_x_6289:
        /* <DEDUP_REMOVED lines=23> */
.L_x_6294:
[----:B------:R-:W-:Y:S05]  /*f780*/  BSYNC B0 ;  /* 0x0000000000007941 */ /* 0x000fea0003800000 */
.L_x_6293:
[----:B------:R-:W-:-:S05]  /*f790*/  LOP3.LUT R3, R0, R3, RZ, 0xfc, !PT ;  /* 0x0000000300037212 */ /* 0x000fca00078efcff */
[----:B------:R-:W-:Y:S01]  /*f7a0*/  STG.E.U8 [R16.64], R3 ;  /* 0x0000000310007986 */ /* 0x000fe2000c101124 */
[----:B------:R-:W-:Y:S05]  /*f7b0*/  EXIT ;  /* 0x000000000000794d */ /* 0x000fea0003800000 */
.L_x_6292:
        /* <DEDUP_REMOVED lines=15> */
.L_x_6296:
[----:B------:R-:W-:Y:S01]  /*f8b0*/  IMAD.MOV.U32 R0, RZ, RZ, 0x7f ;  /* 0x0000007fff007424 */ /* 0x000fe200078e00ff */
[----:B------:R-:W-:-:S04]  /*f8c0*/  ISETP.GT.U32.AND P0, PT, R2, 0x7f800000, PT ;  /* 0x7f8000000200780c */ /* 0x000fc80003f04070 */
[----:B------:R-:W-:-:S04]  /*f8d0*/  SEL R0, R0, 0x7c, P0 ;  /* 0x0000007c00007807 */ /* 0x000fc80000000000 */
.L_x_6297:
[----:B------:R-:W-:Y:S05]  /*f8e0*/  BSYNC B0 ;  /* 0x0000000000007941 */ /* 0x000fea0003800000 */
.L_x_6295:
[----:B------:R-:W-:-:S04]  /*f8f0*/  LOP3.LUT R2, R3, 0x80000000, RZ, 0xc0, !PT ;  /* 0x8000000003027812 */ /* 0x000fc800078ec0ff */
[----:B------:R-:W-:-:S04]  /*f900*/  SHF.R.U32.HI R3, RZ, 0x18, R2 ;  /* 0x00000018ff037819 */ /* 0x000fc80000011602 */
[----:B------:R-:W-:-:S05]  /*f910*/  LOP3.LUT R3, R0, R3, RZ, 0xfc, !PT ;  /* 0x0000000300037212 */ /* 0x000fca00078efcff */
[----:B------:R-:W-:Y:S01]  /*f920*/  STG.E.U8 [R16.64], R3 ;  /* 0x0000000310007986 */ /* 0x000fe2000c101124 */
[----:B------:R-:W-:Y:S05]  /*f930*/  EXIT ;  /* 0x000000000000794d */ /* 0x000fea0003800000 */
.L_x_6291:
[----:B------:R-:W0:Y:S01]  /*f940*/  F2F.F32.F64 R0, R4 ;  /* 0x0000000400007310 */ /* 0x000e220000301000 */
[----:B------:R-:W0:-:S14]  /*f950*/  DSETP.GEU.AND P0, PT, |R4|, c[0x2][0x0], PT ;  /* 0x008000000400762a */ /* 0x000e1c0003f0e200 */
[----:B0-----:R-:W-:-:S05]  /*f960*/  @!P0 FMUL R0, R0, 1.175494350822287508e-38 ;  /* 0x0080000000008820 */ /* 0x001fca0000400000 */
[----:B------:R-:W-:-:S05]  /*f970*/  F2FP.BF16.PACK_AB R0, RZ, R0 ;  /* 0x00000000ff00723e */ /* 0x000fca00000010ff */
[----:B------:R-:W-:Y:S01]  /*f980*/  STG.E.U16 [R16.64], R0 ;  /* 0x0000000010007986 */ /* 0x000fe2000c101524 */
[----:B------:R-:W-:Y:S05]  /*f990*/  EXIT ;  /* 0x000000000000794d */ /* 0x000fea0003800000 */
.L_x_6288:
        /* <DEDUP_REMOVED lines=9> */
[----:B0-----:R-:W-:Y:S01]  /*fa30*/  STG.E.U16 [R16.64], R7 ;  /* 0x0000000710007986 */ /* 0x001fe2000c101524 */
[----:B------:R-:W-:Y:S05]  /*fa40*/  EXIT ;  /* 0x000000000000794d */ /* 0x000fea0003800000 */
.L_x_6300:
        /* <DEDUP_REMOVED lines=19> */
.L_x_6303:
[----:B------:R-:W-:-:S04]  /*fb80*/  LOP3.LUT R2, R3, 0x80000000, RZ, 0xc0, !PT ;  /* 0x8000000003027812 */ /* 0x000fc800078ec0ff */
[----:B------:R-:W-:-:S04]  /*fb90*/  SHF.R.U32.HI R3, RZ, 0x18, R2 ;  /* 0x00000018ff037819 */ /* 0x000fc80000011602 */
[----:B------:R-:W-:-:S04]  /*fba0*/  LOP3.LUT R0, R0, R3, RZ, 0xfc, !PT ;  /* 0x0000000300007212 */ /* 0x000fc800078efcff */
[----:B------:R-:W-:Y:S02]  /*fbb0*/  PRMT R8, R0, 0x7610, R8 ;  /* 0x0000761000087816 */ /* 0x000fe40000000008 */
.L_x_6302:
[----:B------:R-:W-:Y:S05]  /*fbc0*/  BSYNC B0 ;  /* 0x0000000000007941 */ /* 0x000fea0003800000 */
.L_x_6301:
[----:B------:R-:W-:Y:S01]  /*fbd0*/  STG.E.U8 [R16.64], R8 ;  /* 0x0000000810007986 */ /* 0x000fe2000c101124 */
[----:B------:R-:W-:Y:S05]  /*fbe0*/  EXIT ;  /* 0x000000000000794d */ /* 0x000fea0003800000 */
.L_x_6299:
        /* <DEDUP_REMOVED lines=19> */
.L_x_6306:
[----:B------:R-:W-:-:S04]  /*fd20*/  LOP3.LUT R2, R3, 0x80000000, RZ, 0xc0, !PT ;  /* 0x8000000003027812 */ /* 0x000fc800078ec0ff */
[----:B------:R-:W-:-:S04]  /*fd30*/  SHF.R.U32.HI R3, RZ, 0x18, R2 ;  /* 0x00000018ff037819 */ /* 0x000fc80000011602 */
[----:B------:R-:W-:-:S04]  /*fd40*/  LOP3.LUT R0, R0, R3, RZ, 0xfc, !PT ;  /* 0x0000000300007212 */ /* 0x000fc800078efcff */
[----:B------:R-:W-:Y:S02]  /*fd50*/  PRMT R8, R0, 0x7610, R8 ;  /* 0x0000761000087816 */ /* 0x000fe40000000008 */
.L_x_6305:
[----:B------:R-:W-:Y:S05]  /*fd60*/  BSYNC B0 ;  /* 0x0000000000007941 */ /* 0x000fea0003800000 */
.L_x_6304:
[----:B------:R-:W-:Y:S01]  /*fd70*/  STG.E.U8 [R16.64], R8 ;  /* 0x0000000810007986 */ /* 0x000fe2000c101124 */
[----:B------:R-:W-:Y:S05]  /*fd80*/  EXIT ;  /* 0x000000000000794d */ /* 0x000fea0003800000 */
.L_x_6298:
        /* <DEDUP_REMOVED lines=24> */
.L_x_6281:
        /* <DEDUP_REMOVED lines=19> */
[----:B------:R-:W-:Y:S05]  /*10040*/  EXIT ;  /* 0x000000000000794d */ /* 0x000fea0003800000 */
.L_x_6308:
[----:B------:R-:W0:Y:S02]  /*10050*/  F2I.U64.F64.TRUNC R6, R6 ;  /* 0x0000000600067311 */ /* 0x000e24000030d800 */
[----:B0-----:R-:W-:Y:S01]  /*10060*/  STG.E.64 [R16.64], R6 ;  /* 0x0000000610007986 */ /* 0x001fe2000c101b24 */
[----:B------:R-:W-:Y:S05]  /*10070*/  EXIT ;  /* 0x000000000000794d */ /* 0x000fea0003800000 */
.L_x_6307:
[----:B------:R-:W0:Y:S02]  /*10080*/  F2I.U32.F64.TRUNC R7, R6 ;  /* 0x0000000600077311 */ /* 0x000e24000030d000 */
[----:B0-----:R-:W-:Y:S01]  /*10090*/  STG.E [R16.64], R7 ;  /* 0x0000000710007986 */ /* 0x001fe2000c101924 */
[----:B------:R-:W-:Y:S05]  /*100a0*/  EXIT ;  /* 0x000000000000794d */ /* 0x000fea0003800000 */
        .weak           $__internal_0_$__cuda_sm20_div_rn_f64_full
        .type           $__internal_0_$__cuda_sm20_div_rn_f64_full,@function
        .size           $__internal_0_$__cuda_sm20_div_rn_f64_full,(.L_x_21381 - $__internal_0_$__cuda_sm20_div_rn_f64_full)
$__internal_0_$__cuda_sm20_div_rn_f64_full:
[C---:B------:R-:W-:Y:S01]  /*100b0*/  FSETP.GEU.AND P0, PT, |R7|.reuse, 1.469367938527859385e-39, PT ;  /* 0x001000000700780b */ /* 0x040fe20003f0e200 */
[----:B------:R-:W-:Y:S01]  /*100c0*/  IMAD.MOV.U32 R5, RZ, RZ, R9 ;  /* 0x000000ffff057224 */ /* 0x000fe200078e0009 */
[----:B------:R-:W-:Y:S01]  /*100d0*/  LOP3.LUT R24, R7, 0x800fffff, RZ, 0xc0, !PT ;  /* 0x800fffff07187812 */ /* 0x000fe200078ec0ff */
[--C-:B------:R-:W-:Y:S01]  /*100e0*/  IMAD.MOV.U32 R6, RZ, RZ, R4.reuse ;  /* 0x000000ffff067224 */ /* 0x100fe200078e0004 */
[----:B------:R-:W-:Y:S01]  /*100f0*/  BSSY B1, `(.L_x_6309) ;  /* 0x0000057000017945 */ /* 0x000fe20003800000 */
[----:B------:R-:W-:Y:S01]  /*10100*/  IMAD.MOV.U32 R14, RZ, RZ, 0x1ca00000 ;  /* 0x1ca00000ff0e7424 */ /* 0x000fe200078e00ff */
[C---:B------:R-:W-:Y:S01]  /*10110*/  FSETP.GEU.AND P2, PT, |R5|.reuse, 1.469367938527859385e-39, PT ;  /* 0x001000000500780b */ /* 0x040fe20003f4e200 */
[----:B------:R-:W-:Y:S01]  /*10120*/  IMAD.MOV.U32 R20, RZ, RZ, 0x1 ;  /* 0x00000001ff147424 */ /* 0x000fe200078e00ff */
[----:B------:R-:W-:Y:S01]  /*10130*/  LOP3.LUT R25, R24, 0x3ff00000, RZ, 0xfc, !PT ;  /* 0x3ff0000018197812 */ /* 0x000fe200078efcff */
[----:B------:R-:W-:Y:S01]  /*10140*/  IMAD.MOV.U32 R24, RZ, RZ, R4 ;  /* 0x000000ffff187224 */ /* 0x000fe200078e0004 */
[----:B------:R-:W-:Y:S01]  /*10150*/  LOP3.LUT R3, R5, 0x7ff00000, RZ, 0xc0, !PT ;  /* 0x7ff0000005037812 */ /* 0x000fe200078ec0ff */
[----:B------:R-:W-:Y:S01]  /*10160*/  IMAD.MOV.U32 R4, RZ, RZ, R18 ;  /* 0x000000ffff047224 */ /* 0x000fe200078e0012 */
[----:B------:R-:W-:Y:S01]  /*10170*/  LOP3.LUT R18, R7, 0x7ff00000, RZ, 0xc0, !PT ;  /* 0x7ff0000007127812 */ /* 0x000fe200078ec0ff */
[----:B------:R-:W0:-:S02]  /*10180*/  @!P0 DMUL R24, R6, 8.98846567431157953865e+307 ;  /* 0x7fe0000006188828 */ /* 0x000e040000000000 */
[----:B------:R-:W-:Y:S01]  /*10190*/  IMAD.MOV.U32 R15, RZ, RZ, R3 ;  /* 0x000000ffff0f7224 */ /* 0x000fe200078e0003 */
[----:B------:R-:W-:-:S03]  /*101a0*/  ISETP.GE.U32.AND P1, PT, R3, R18, PT ;  /* 0x000000120300720c */ /* 0x000fc60003f26070 */
[----:B0-----:R-:W0:Y:S01]  /*101b0*/  MUFU.RCP64H R21, R25 ;  /* 0x0000001900157308 */ /* 0x001e220000001800 */
[----:B------:R-:W-:Y:S01]  /*101c0*/  @!P2 LOP3.LUT R8, R7, 0x7ff00000, RZ, 0xc0, !PT ;  /* 0x7ff000000708a812 */ /* 0x000fe200078ec0ff */
[----:B------:R-:W-:Y:S01]  /*101d0*/  @!P2 IMAD.MOV.U32 R10, RZ, RZ, RZ ;  /* 0x000000ffff0aa224 */ /* 0x000fe200078e00ff */
[C---:B------:R-:W-:Y:S02]  /*101e0*/  SEL R9, R14.reuse, 0x63400000, !P1 ;  /* 0x634000000e097807 */ /* 0x040fe40004800000 */
[----:B------:R-:W-:Y:S01]  /*101f0*/  @!P2 ISETP.GE.U32.AND P3, PT, R3, R8, PT ;  /* 0x000000080300a20c */ /* 0x000fe20003f66070 */
[----:B------:R-:W-:Y:S01]  /*10200*/  IMAD.MOV.U32 R8, RZ, RZ, R4 ;  /* 0x000000ffff087224 */ /* 0x000fe200078e0004 */
[----:B------:R-:W-:Y:S02]  /*10210*/  LOP3.LUT R9, R9, 0x800fffff, R5, 0xf8, !PT ;  /* 0x800fffff09097812 */ /* 0x000fe400078ef805 */
[----:B------:R-:W-:Y:S02]  /*10220*/  @!P2 SEL R11, R14, 0x63400000, !P3 ;  /* 0x634000000e0ba807 */ /* 0x000fe40005800000 */
[----:B------:R-:W-:-:S02]  /*10230*/  @!P0 LOP3.LUT R18, R25, 0x7ff00000, RZ, 0xc0, !PT ;  /* 0x7ff0000019128812 */ /* 0x000fc400078ec0ff */
[----:B------:R-:W-:Y:S01]  /*10240*/  @!P2 LOP3.LUT R11, R11, 0x80000000, R5, 0xf8, !PT ;  /* 0x800000000b0ba812 */ /* 0x000fe200078ef805 */
[----:B0-----:R-:W0:-:S03]  /*10250*/  DFMA R12, R20, -R24, 1 ;  /* 0x3ff00000140c742b */ /* 0x001e060000000818 */
[----:B------:R-:W-:-:S03]  /*10260*/  @!P2 LOP3.LUT R11, R11, 0x100000, RZ, 0xfc, !PT ;  /* 0x001000000b0ba812 */ /* 0x000fc600078efcff */
[----:B0-----:R-:W0:-:S04]  /*10270*/  DFMA R12, R12, R12, R12 ;  /* 0x0000000c0c0c722b */ /* 0x001e08000000000c */
[----:B------:R-:W1:-:S04]  /*10280*/  @!P2 DFMA R8, R8, 2, -R10 ;  /* 0x400000000808a82b */ /* 0x000e48000000080a */
[----:B0-----:R0:W2:Y:S02]  /*10290*/  DFMA R12, R20, R12, R20 ;  /* 0x0000000c140c722b */ /* 0x0010a40000000014 */
[----:B0-----:R-:W-:-:S04]  /*102a0*/  IADD3 R21, R18, -0x1, RZ ;  /* 0xffffffff12157810 */ /* 0x001fc80007ffe0ff */
[----:B-1----:R-:W-:Y:S01]  /*102b0*/  @!P2 LOP3.LUT R15, R9, 0x7ff00000, RZ, 0xc0, !PT ;  /* 0x7ff00000090fa812 */ /* 0x002fe200078ec0ff */
[----:B--2---:R-:W0:-:S03]  /*102c0*/  DFMA R10, R12, -R24, 1 ;  /* 0x3ff000000c0a742b */ /* 0x004e060000000818 */
[----:B------:R-:W-:-:S03]  /*102d0*/  IADD3 R20, R15, -0x1, RZ ;  /* 0xffffffff0f147810 */ /* 0x000fc60007ffe0ff */
[----:B0-----:R-:W0:Y:S01]  /*102e0*/  DFMA R10, R12, R10, R12 ;  /* 0x0000000a0c0a722b */ /* 0x001e22000000000c */
[----:B------:R-:W-:-:S04]  /*102f0*/  ISETP.GT.U32.AND P0, PT, R20, 0x7feffffe, PT ;  /* 0x7feffffe1400780c */ /* 0x000fc80003f04070 */
[----:B------:R-:W-:Y:S01]  /*10300*/  ISETP.GT.U32.OR P0, PT, R21, 0x7feffffe, P0 ;  /* 0x7feffffe1500780c */ /* 0x000fe20000704470 */
[----:B0-----:R-:W0:-:S06]  /*10310*/  DMUL R12, R10, R8 ;  /* 0x000000080a0c7228 */ /* 0x001e0c0000000000 */
[----:B0-----:R-:W0:-:S06]  /*10320*/  DFMA R26, R12, -R24, R8 ;  /* 0x800000180c1a722b */ /* 0x001e0c0000000008 */
[----:B0-----:R0:W1:Y:S01]  /*10330*/  DFMA R26, R10, R26, R12 ;  /* 0x0000001a0a1a722b */ /* 0x001062000000000c */
[----:B------:R-:W-:Y:S05]  /*10340*/  @P0 BRA `(.L_x_6310) ;  /* 0x000001c000000947 */ /* 0x000fea0003800000 */
[----:B0-----:R-:W-:-:S04]  /*10350*/  LOP3.LUT R10, R7, 0x7ff00000, RZ, 0xc0, !PT ;  /* 0x7ff00000070a7812 */ /* 0x001fc800078ec0ff */
[C---:B------:R-:W-:Y:S01]  /*10360*/  ISETP.GE.U32.AND P0, PT, R3.reuse, R10, PT ;  /* 0x0000000a0300720c */ /* 0x040fe20003f06070 */
[----:B------:R-:W-:-:S03]  /*10370*/  IMAD.IADD R4, R3, 0x1, -R10 ;  /* 0x0000000103047824 */ /* 0x000fc600078e0a0a */
[----:B------:R-:W-:Y:S02]  /*10380*/  SEL R14, R14, 0x63400000, !P0 ;  /* 0x634000000e0e7807 */ /* 0x000fe40004000000 */
[----:B------:R-:W-:-:S04]  /*10390*/  IMNMX R4, R4, -0x46a00000, !PT ;  /* 0xb960000004047817 */ /* 0x000fc80007800200 */
[----:B------:R-:W-:Y:S01]  /*103a0*/  IMNMX R3, R4, 0x46a00000, PT ;  /* 0x46a0000004037817 */ /* 0x000fe20003800200 */
[----:B------:R-:W-:-:S04]  /*103b0*/  IMAD.MOV.U32 R4, RZ, RZ, RZ ;  /* 0x000000ffff047224 */ /* 0x000fc800078e00ff */
[----:B------:R-:W-:-:S05]  /*103c0*/  IMAD.IADD R3, R3, 0x1, -R14 ;  /* 0x0000000103037824 */ /* 0x000fca00078e0a0e */
[----:B------:R-:W-:-:S06]  /*103d0*/  IADD3 R5, R3, 0x7fe00000, RZ ;  /* 0x7fe0000003057810 */ /* 0x000fcc0007ffe0ff */
[----:B-1----:R-:W0:-:S10]  /*103e0*/  DMUL R10, R26, R4 ;  /* 0x000000041a0a7228 */ /* 0x002e140000000000 */
[----:B0-----:R-:W-:-:S13]  /*103f0*/  FSETP.GTU.AND P0, PT, |R11|, 1.469367938527859385e-39, PT ;  /* 0x001000000b00780b */ /* 0x001fda0003f0c200 */
[----:B------:R-:W-:Y:S05]  /*10400*/  @P0 BRA `(.L_x_6311) ;  /* 0x0000025000000947 */ /* 0x000fea0003800000 */
[----:B------:R-:W0:-:S06]  /*10410*/  DFMA R8, R26, -R24, R8 ;  /* 0x800000181a08722b */ /* 0x000e0c0000000008 */
[----:B0-----:R-:W-:-:S04]  /*10420*/  IMAD.MOV.U32 R8, RZ, RZ, RZ ;  /* 0x000000ffff087224 */ /* 0x001fc800078e00ff */
[C---:B------:R-:W-:Y:S02]  /*10430*/  FSETP.NEU.AND P0, PT, R9.reuse, RZ, PT ;  /* 0x000000ff0900720b */ /* 0x040fe40003f0d000 */
[----:B------:R-:W-:-:S04]  /*10440*/  LOP3.LUT R7, R9, 0x80000000, R7, 0x48, !PT ;  /* 0x8000000009077812 */ /* 0x000fc800078e4807 */
[----:B------:R-:W-:-:S07]  /*10450*/  LOP3.LUT R9, R7, R5, RZ, 0xfc, !PT ;  /* 0x0000000507097212 */ /* 0x000fce00078efcff */
[----:B------:R-:W-:Y:S05]  /*10460*/  @!P0 BRA `(.L_x_6311) ;  /* 0x000001f000008947 */ /* 0x000fea0003800000 */
[----:B------:R-:W-:Y:S01]  /*10470*/  IMAD.MOV R5, RZ, RZ, -R3 ;  /* 0x000000ffff057224 */ /* 0x000fe200078e0a03 */
[----:B------:R-:W0:Y:S01]  /*10480*/  DMUL.RP R8, R26, R8 ;  /* 0x000000081a087228 */ /* 0x000e220000008000 */
[----:B------:R-:W-:Y:S01]  /*10490*/  IMAD.MOV.U32 R4, RZ, RZ, RZ ;  /* 0x000000ffff047224 */ /* 0x000fe200078e00ff */
[----:B------:R-:W-:-:S05]  /*104a0*/  IADD3 R3, -R3, -0x43300000, RZ ;  /* 0xbcd0000003037810 */ /* 0x000fca0007ffe1ff */
[----:B------:R-:W1:-:S03]  /*104b0*/  DFMA R4, R10, -R4, R26 ;  /* 0x800000040a04722b */ /* 0x000e46000000001a */
[----:B0-----:R-:W-:-:S07]  /*104c0*/  LOP3.LUT R7, R9, R7, RZ, 0x3c, !PT ;  /* 0x0000000709077212 */ /* 0x001fce00078e3cff */
[----:B-1----:R-:W-:-:S04]  /*104d0*/  FSETP.NEU.AND P0, PT, |R5|, R3, PT ;  /* 0x000000030500720b */ /* 0x002fc80003f0d200 */
[----:B------:R-:W-:Y:S02]  /*104e0*/  FSEL R10, R8, R10, !P0 ;  /* 0x0000000a080a7208 */ /* 0x000fe40004000000 */
[----:B------:R-:W-:Y:S01]  /*104f0*/  FSEL R11, R7, R11, !P0 ;  /* 0x0000000b070b7208 */ /* 0x000fe20004000000 */
[----:B------:R-:W-:Y:S05]  /*10500*/  BRA `(.L_x_6311) ;  /* 0x0000015000007947 */ /* 0x000fea0003800000 */
.L_x_6310:
[----:B------:R-:W2:-:S14]  /*10510*/  DSETP.NAN.AND P0, PT, R4, R4, PT ;  /* 0x000000040400722a */ /* 0x000e9c0003f08000 */
[----:B--2---:R-:W-:Y:S05]  /*10520*/  @P0 BRA `(.L_x_6312) ;  /* 0x0000011000000947 */ /* 0x004fea0003800000 */
[----:B------:R-:W2:-:S14]  /*10530*/  DSETP.NAN.AND P0, PT, R6, R6, PT ;  /* 0x000000060600722a */ /* 0x000e9c0003f08000 */
[----:B--2---:R-:W-:Y:S05]  /*10540*/  @P0 BRA `(.L_x_6313) ;  /* 0x000000c000000947 */ /* 0x004fea0003800000 */
[----:B------:R-:W-:Y:S01]  /*10550*/  ISETP.NE.AND P0, PT, R15, R18, PT ;  /* 0x000000120f00720c */ /* 0x000fe20003f05270 */
[----:B0-----:R-:W-:Y:S02]  /*10560*/  IMAD.MOV.U32 R10, RZ, RZ, 0x0 ;  /* 0x00000000ff0a7424 */ /* 0x001fe400078e00ff */
[----:B------:R-:W-:-:S10]  /*10570*/  IMAD.MOV.U32 R11, RZ, RZ, -0x80000 ;  /* 0xfff80000ff0b7424 */ /* 0x000fd400078e00ff */
[----:B------:R-:W-:Y:S05]  /*10580*/  @!P0 BRA `(.L_x_6311) ;  /* 0x000000d000008947 */ /* 0x000fea0003800000 */
[----:B------:R-:W-:Y:S02]  /*10590*/  ISETP.NE.AND P0, PT, R15, 0x7ff00000, PT ;  /* 0x7ff000000f00780c */ /* 0x000fe40003f05270 */
[----:B------:R-:W-:Y:S02]  /*105a0*/  LOP3.LUT R11, R5, 0x80000000, R7, 0x48, !PT ;  /* 0x80000000050b7812 */ /* 0x000fe400078e4807 */
[----:B------:R-:W-:-:S13]  /*105b0*/  ISETP.EQ.OR P0, PT, R18, RZ, !P0 ;  /* 0x000000ff1200720c */ /* 0x000fda0004702670 */
[----:B------:R-:W-:Y:S01]  /*105c0*/  @P0 LOP3.LUT R3, R11, 0x7ff00000, RZ, 0xfc, !PT ;  /* 0x7ff000000b030812 */ /* 0x000fe200078efcff */
[----:B------:R-:W-:Y:S02]  /*105d0*/  @!P0 IMAD.MOV.U32 R10, RZ, RZ, RZ ;  /* 0x000000ffff0a8224 */ /* 0x000fe400078e00ff */
[----:B------:R-:W-:Y:S02]  /*105e0*/  @P0 IMAD.MOV.U32 R10, RZ, RZ, RZ ;  /* 0x000000ffff0a0224 */ /* 0x000fe400078e00ff */
[----:B------:R-:W-:Y:S01]  /*105f0*/  @P0 IMAD.MOV.U32 R11, RZ, RZ, R3 ;  /* 0x000000ffff0b0224 */ /* 0x000fe200078e0003 */
[----:B------:R-:W-:Y:S05]  /*10600*/  BRA `(.L_x_6311) ;  /* 0x0000005000007947 */ /* 0x000fea0003800000 */
.L_x_6313:
[----:B0-----:R-:W-:Y:S01]  /*10610*/  LOP3.LUT R11, R7, 0x80000, RZ, 0xfc, !PT ;  /* 0x00080000070b7812 */ /* 0x001fe200078efcff */
[----:B------:R-:W-:Y:S01]  /*10620*/  IMAD.MOV.U32 R10, RZ, RZ, R6 ;  /* 0x000000ffff0a7224 */ /* 0x000fe200078e0006 */
[----:B------:R-:W-:Y:S05]  /*10630*/  BRA `(.L_x_6311) ;  /* 0x0000002000007947 */ /* 0x000fea0003800000 */
.L_x_6312:
[----:B0-----:R-:W-:Y:S01]  /*10640*/  LOP3.LUT R11, R5, 0x80000, RZ, 0xfc, !PT ;  /* 0x00080000050b7812 */ /* 0x001fe200078efcff */
[----:B------:R-:W-:Y:S02]  /*10650*/  IMAD.MOV.U32 R10, RZ, RZ, R4 ;  /* 0x000000ffff0a7224 */ /* 0x000fe400078e0004 */
.L_x_6311:
[----:B------:R-:W-:Y:S05]  /*10660*/  BSYNC B1 ;  /* 0x0000000000017941 */ /* 0x000fea0003800000 */
.L_x_6309:
[----:B------:R-:W-:Y:S02]  /*10670*/  IMAD.MOV.U32 R4, RZ, RZ, R0 ;  /* 0x000000ffff047224 */ /* 0x000fe400078e0000 */
[----:B------:R-:W-:-:S02]  /*10680*/  IMAD.MOV.U32 R5, RZ, RZ, 0x0 ;  /* 0x00000000ff057424 */ /* 0x000fc400078e00ff */
[----:B------:R-:W-:Y:S02]  /*10690*/  IMAD.MOV.U32 R6, RZ, RZ, R10 ;  /* 0x000000ffff067224 */ /* 0x000fe400078e000a */
[----:B------:R-:W-:Y:S01]  /*106a0*/  IMAD.MOV.U32 R7, RZ, RZ, R11 ;  /* 0x000000ffff077224 */ /* 0x000fe200078e000b */
[----:B------:R-:W-:Y:S06]  /*106b0*/  RET.REL.NODEC R4 `(_ZN2at6native18elementwise_kernelILi128ELi4EZNS0_15gpu_kernel_implINS0_13BinaryFunctorIdddZZZNS0_15binary_internal21div_trunc_kernel_cudaERNS_18TensorIteratorBaseEENKUlvE1_clEvENKUlvE_clEvEUlddE_EEEEvS6_RKT_EUliE_EEviT1_) ;  /* 0xfffef94004007950 */ /* 0x000fec0003c3ffff */
.L_x_6314:
        /* <DEDUP_REMOVED lines=12> */
.L_x_21381:


//--------------------- .text._ZN2at6native27unrolled_elementwise_kernelINS0_13BinaryFunctorIdddZZZNS0_15binary_internal21div_trunc_kernel_cudaERNS_18TensorIteratorBaseEENKUlvE1_clEvENKUlvE_clEvEUlddE_EESt5arrayIPcLm3EELi4E23TrivialOffsetCalculatorILi2EjESD_ILi1EjENS0_6memory12LoadWithCastILi2EEENSG_13StoreWithCastILi1EEEEEviT_T0_T2_T3_T4_T5_ --------------------------
	.section	.text._ZN2at6native27unrolled_elementwise_kernelINS0_13BinaryFunctorIdddZZZNS0_15binary_internal21div_trunc_kernel_cudaERNS_18TensorIteratorBaseEENKUlvE1_clEvENKUlvE_clEvEUlddE_EESt5arrayIPcLm3EELi4E23TrivialOffsetCalculatorILi2EjESD_ILi1EjENS0_6memory12LoadWithCastILi2EEENSG_13StoreWithCastILi1EEEEEviT_T0_T2_T3_T4_T5_,"ax",@progbits
	.sectioninfo	@"SHI_REGISTERS=46"
	.align	128
        .global         _ZN2at6native27unrolled_elementwise_kernelINS0_13BinaryFunctorIdddZZZNS0_15binary_internal21div_trunc_kernel_cudaERNS_18TensorIteratorBaseEENKUlvE1_clEvENKUlvE_clEvEUlddE_EESt5arrayIPcLm3EELi4E23TrivialOffsetCalculatorILi2EjESD_ILi1EjENS0_6memory12LoadWithCastILi2EEENSG_13StoreWithCastILi1EEEEEviT_T0_T2_T3_T4_T5_
        .type           _ZN2at6native27unrolled_elementwise_kernelINS0_13BinaryFunctorIdddZZZNS0_15binary_internal21div_trunc_kernel_cudaERNS_18TensorIteratorBaseEENKUlvE1_clEvENKUlvE_clEvEUlddE_EESt5arrayIPcLm3EELi4E23TrivialOffsetCalculatorILi2EjESD_ILi1EjENS0_6memory12LoadWithCastILi2EEENSG_13StoreWithCastILi1EEEEEviT_T0_T2_T3_T4_T5_,@function
        .size           _ZN2at6native27unrolled_elementwise_kernelINS0_13BinaryFunctorIdddZZZNS0_15binary_internal21div_trunc_kernel_cudaERNS_18TensorIteratorBaseEENKUlvE1_clEvENKUlvE_clEvEUlddE_EESt5arrayIPcLm3EELi4E23TrivialOffsetCalculatorILi2EjESD_ILi1EjENS0_6memory12LoadWithCastILi2EEENSG_13StoreWithCastILi1EEEEEviT_T0_T2_T3_T4_T5_,(.L_x_21382 - _ZN2at6native27unrolled_elementwise_kernelINS0_13BinaryFunctorIdddZZZNS0_15binary_internal21div_trunc_kernel_cudaERNS_18TensorIteratorBaseEENKUlvE1_clEvENKUlvE_clEvEUlddE_EESt5arrayIPcLm3EELi4E23TrivialOffsetCalculatorILi2EjESD_ILi1EjENS0_6memory12LoadWithCastILi2EEENSG_13StoreWithCastILi1EEEEEviT_T0_T2_T3_T4_T5_)
        .other          _ZN2at6native27unrolled_elementwise_kernelINS0_13BinaryFunctorIdddZZZNS0_15binary_internal21div_trunc_kernel_cudaERNS_18TensorIteratorBaseEENKUlvE1_clEvENKUlvE_clEvEUlddE_EESt5arrayIPcLm3EELi4E23TrivialOffsetCalculatorILi2EjESD_ILi1EjENS0_6memory12LoadWithCastILi2EEENSG_13StoreWithCastILi1EEEEEviT_T0_T2_T3_T4_T5_,@"STO_CUDA_ENTRY STV_DEFAULT"
_ZN2at6native27unrolled_elementwise_kernelINS0_13BinaryFunctorIdddZZZNS0_15binary_internal21div_trunc_kernel_cudaERNS_18TensorIteratorBaseEENKUlvE1_clEvENKUlvE_clEvEUlddE_EESt5arrayIPcLm3EELi4E23TrivialOffsetCalculatorILi2EjESD_ILi1EjENS0_6memory12LoadWithCastILi2EEENSG_13StoreWithCastILi1EEEEEviT_T0_T2_T3_T4_T5_:
.text._ZN2at6native27unrolled_elementwise_kernelINS0_13BinaryFunctorIdddZZZNS0_15binary_internal21div_trunc_kernel_cudaERNS_18TensorIteratorBaseEENKUlvE1_clEvENKUlvE_clEvEUlddE_EESt5arrayIPcLm3EELi4E23TrivialOffsetCalculatorILi2EjESD_ILi1EjENS0_6memory12LoadWithCastILi2EEENSG_13StoreWithCastILi1EEEEEviT_T0_T2_T3_T4_T5_:
[----:B------:R-:W-:Y:S02]  /*0000*/  IMAD.MOV.U32 R1, RZ, RZ, c[0x0][0x28] ;  /* 0x00000a00ff017624 */ /* 0x000fe400078e00ff */
[----:B------:R-:W0:Y:S01]  /*0010*/  S2R R32, SR_CTAID.X ;  /* 0x0000000000207919 */ /* 0x000e220000002500 */
[----:B------:R-:W-:Y:S01]  /*0020*/  IMAD.MOV.U32 R3, RZ, RZ, -0x200 ;  /* 0xfffffe00ff037424 */ /* 0x000fe200078e00ff */
[----:B------:R-:W1:Y:S01]  /*0030*/  LDC.U8 R36, c[0x0][0x184] ;  /* 0x00006100ff247b82 */ /* 0x000e620000000000 */
[----:B------:R-:W-:Y:S01]  /*0040*/  ULDC.64 UR36, c[0x0][0x118] ;  /* 0x0000460000247ab9 */ /* 0x000fe20000000a00 */
[----:B------:R-:W2:Y:S01]  /*0050*/  S2R R37, SR_TID.X ;  /* 0x0000000000257919 */ /* 0x000ea20000002100 */
[----:B------:R-:W-:Y:S01]  /*0060*/  BSSY B6, `(.L_x_6315) ;  /* 0x00001f2000067945 */ /* 0x000fe20003800000 */
[----:B------:R-:W-:Y:S01]  /*0070*/  CS2R R28, SRZ ;  /* 0x00000000001c7805 */ /* 0x000fe2000001ff00 */
[----:B------:R-:W-:Y:S01]  /*0080*/  CS2R R34, SRZ ;  /* 0x0000000000227805 */ /* 0x000fe2000001ff00 */
[----:B------:R-:W-:Y:S02]  /*0090*/  CS2R R26, SRZ ;  /* 0x00000000001a7805 */ /* 0x000fe4000001ff00 */
[----:B------:R-:W3:Y:S01]  /*00a0*/  LDC.U8 R33, c[0x0][0x185] ;  /* 0x00006140ff217b82 */ /* 0x000ee20000000000 */
        /* <DEDUP_REMOVED lines=21> */
.L_x_6320:
[----:B------:R-:W2:Y:S02]  /*0200*/  LDG.E.U8 R4, [R4.64] ;  /* 0x0000002404047981 */ /* 0x000ea4000c1e1100 */
[----:B--2---:R0:W1:Y:S01]  /*0210*/  I2F.F64.U16 R34, R4 ;  /* 0x0000000400227312 */ /* 0x0040620000101800 */
[----:B------:R-:W-:Y:S05]  /*0220*/  BRA `(.L_x_6322) ;  /* 0x00000e0000007947 */ /* 0x000fea0003800000 */
.L_x_6319:
        /* <DEDUP_REMOVED lines=9> */
.L_x_6324:
[----:B------:R-:W2:Y:S02]  /*02c0*/  LDG.E R4, [R4.64] ;  /* 0x0000002404047981 */ /* 0x000ea4000c1e1900 */
[----:B--2---:R0:W1:Y:S01]  /*02d0*/  I2F.F64 R34, R4 ;  /* 0x0000000400227312 */ /* 0x0040620000201c00 */
[----:B------:R-:W-:Y:S05]  /*02e0*/  BRA `(.L_x_6322) ;  /* 0x00000d4000007947 */ /* 0x000fea0003800000 */
.L_x_6323:
[----:B------:R-:W2:Y:S02]  /*02f0*/  LDG.E.U16 R4, [R4.64] ;  /* 0x0000002404047981 */ /* 0x000ea4000c1e1500 */
[----:B--2---:R0:W1:Y:S01]  /*0300*/  I2F.F64.S16 R34, R4 ;  /* 0x0000000400227312 */ /* 0x0040620000101c00 */
[----:B------:R-:W-:Y:S05]  /*0310*/  BRA `(.L_x_6322) ;  /* 0x00000d1000007947 */ /* 0x000fea0003800000 */
.L_x_6318:
        /* <DEDUP_REMOVED lines=10> */
.L_x_6326:
[----:B------:R-:W2:Y:S02]  /*03c0*/  LDG.E.U16 R0, [R4.64] ;  /* 0x0000002404007981 */ /* 0x000ea4000c1e1500 */
[----:B--2---:R-:W-:-:S05]  /*03d0*/  HADD2.F32 R0, -RZ, R0.H0_H0 ;  /* 0x20000000ff007230 */ /* 0x004fca0000004100 */
[----:B------:R-:W-:-:S04]  /*03e0*/  FMUL.FTZ R0, R0, 1 ;  /* 0x3f80000000007820 */ /* 0x000fc80000410000 */
[----:B------:R0:W1:Y:S01]  /*03f0*/  F2F.F64.F32 R34, R0 ;  /* 0x0000000000227310 */ /* 0x0000620000201800 */
[----:B------:R-:W-:Y:S05]  /*0400*/  BRA `(.L_x_6322) ;  /* 0x00000c2000007947 */ /* 0x000fea0003800000 */
.L_x_6325:
        /* <DEDUP_REMOVED lines=10> */
.L_x_6328:
[----:B------:R-:W2:Y:S02]  /*04b0*/  LDG.E.U16 R4, [R4.64] ;  /* 0x0000002404047981 */ /* 0x000ea4000c1e1500 */
[----:B--2---:R-:W-:-:S05]  /*04c0*/  HADD2.F32 R0, -RZ, R4.H0_H0 ;  /* 0x20000004ff007230 */ /* 0x004fca0000004100 */
[----:B------:R-:W-:-:S04]  /*04d0*/  FMUL.FTZ R0, R0, 1 ;  /* 0x3f80000000007820 */ /* 0x000fc80000410000 */
[----:B------:R0:W1:Y:S01]  /*04e0*/  F2F.F64.F32 R34, R0 ;  /* 0x0000000000227310 */ /* 0x0000620000201800 */
[----:B------:R-:W-:Y:S05]  /*04f0*/  BRA `(.L_x_6322) ;  /* 0x00000b3000007947 */ /* 0x000fea0003800000 */
.L_x_6327:
[----:B------:R0:W5:Y:S01]  /*0500*/  LDG.E.64 R34, [R4.64] ;  /* 0x0000002404227981 */ /* 0x000162000c1e1b00 */
[----:B------:R-:W-:Y:S05]  /*0510*/  BRA `(.L_x_6322) ;  /* 0x00000b1000007947 */ /* 0x000fea0003800000 */
.L_x_6317:
        /* <DEDUP_REMOVED lines=13> */
.L_x_6331:
[----:B------:R0:W5:Y:S01]  /*05f0*/  LDG.E.64 R34, [R4.64] ;  /* 0x0000002404227981 */ /* 0x000162000c1e1b00 */
[----:B------:R-:W-:Y:S05]  /*0600*/  BRA `(.L_x_6322) ;  /* 0x00000a2000007947 */ /* 0x000fea0003800000 */
.L_x_6330:
        /* <DEDUP_REMOVED lines=28> */
.L_x_6333:
        /* <DEDUP_REMOVED lines=16> */
.L_x_6332:
[----:B------:R-:W2:Y:S02]  /*08d0*/  LDG.E.U16 R0, [R4.64] ;  /* 0x0000002404007981 */ /* 0x000ea4000c1e1500 */
[----:B--2---:R-:W-:-:S05]  /*08e0*/  PRMT R0, RZ, 0x5410, R0 ;  /* 0x00005410ff007816 */ /* 0x004fca0000000000 */
[----:B------:R-:W-:-:S04]  /*08f0*/  FMUL.FTZ R0, R0, 1 ;  /* 0x3f80000000007820 */ /* 0x000fc80000410000 */
[----:B------:R0:W1:Y:S01]  /*0900*/  F2F.F64.F32 R34, R0 ;  /* 0x0000000000227310 */ /* 0x0000620000201800 */
[----:B------:R-:W-:Y:S05]  /*0910*/  BRA `(.L_x_6322) ;  /* 0x0000071000007947 */ /* 0x000fea0003800000 */
.L_x_6329:
        /* <DEDUP_REMOVED lines=11> */
.L_x_6336:
        /* <DEDUP_REMOVED lines=21> */
.L_x_6340:
[----:B------:R-:W-:Y:S05]  /*0b20*/  BSYNC B1 ;  /* 0x0000000000017941 */ /* 0x000fea0003800000 */
.L_x_6339:
[----:B------:R-:W-:Y:S01]  /*0b30*/  LEA R5, R0, 0x3b800000, 0x17 ;  /* 0x3b80000000057811 */ /* 0x000fe200078eb8ff */
[----:B------:R-:W-:-:S05]  /*0b40*/  IMAD.SHL.U32 R0, R3, 0x100000, RZ ;  /* 0x0010000003007824 */ /* 0x000fca00078e00ff */
[----:B------:R-:W-:Y:S02]  /*0b50*/  LOP3.LUT R0, R5, R0, R6, 0xfe, !PT ;  /* 0x0000000005007212 */ /* 0x000fe400078efe06 */
.L_x_6338:
[----:B------:R-:W-:Y:S05]  /*0b60*/  BSYNC B0 ;  /* 0x0000000000007941 */ /* 0x000fea0003800000 */
.L_x_6337:
[----:B------:R-:W-:-:S04]  /*0b70*/  FMUL.FTZ R0, R0, 1 ;  /* 0x3f80000000007820 */ /* 0x000fc80000410000 */
[----:B------:R0:W1:Y:S01]  /*0b80*/  F2F.F64.F32 R34, R0 ;  /* 0x0000000000227310 */ /* 0x0000620000201800 */
[----:B------:R-:W-:Y:S05]  /*0b90*/  BRA `(.L_x_6322) ;  /* 0x0000049000007947 */ /* 0x000fea0003800000 */
.L_x_6335:
        /* <DEDUP_REMOVED lines=21> */
.L_x_6344:
[----:B------:R-:W-:Y:S05]  /*0cf0*/  BSYNC B1 ;  /* 0x0000000000017941 */ /* 0x000fea0003800000 */
.L_x_6343:
[----:B------:R-:W-:Y:S01]  /*0d00*/  LEA R5, R0, 0x37800000, 0x17 ;  /* 0x3780000000057811 */ /* 0x000fe200078eb8ff */
[----:B------:R-:W-:-:S05]  /*0d10*/  IMAD.SHL.U32 R0, R3, 0x200000, RZ ;  /* 0x0020000003007824 */ /* 0x000fca00078e00ff */
[----:B------:R-:W-:Y:S02]  /*0d20*/  LOP3.LUT R0, R5, R0, R6, 0xfe, !PT ;  /* 0x0000000005007212 */ /* 0x000fe400078efe06 */
.L_x_6342:
[----:B------:R-:W-:Y:S05]  /*0d30*/  BSYNC B0 ;  /* 0x0000000000007941 */ /* 0x000fea0003800000 */
.L_x_6341:
[----:B------:R-:W-:-:S04]  /*0d40*/  FMUL.FTZ R0, R0, 1 ;  /* 0x3f80000000007820 */ /* 0x000fc80000410000 */
[----:B------:R0:W1:Y:S01]  /*0d50*/  F2F.F64.F32 R34, R0 ;  /* 0x0000000000227310 */ /* 0x0000620000201800 */
[----:B------:R-:W-:Y:S05]  /*0d60*/  BRA `(.L_x_6322) ;  /* 0x000002c000007947 */ /* 0x000fea0003800000 */
.L_x_6334:
        /* <DEDUP_REMOVED lines=14> */
.L_x_6348:
[----:B------:R-:W-:Y:S05]  /*0e50*/  BSYNC B0 ;  /* 0x0000000000007941 */ /* 0x000fea0003800000 */
.L_x_6347:
[----:B------:R-:W-:-:S04]  /*0e60*/  FMUL.FTZ R0, R0, 1 ;  /* 0x3f80000000007820 */ /* 0x000fc80000410000 */
[----:B------:R0:W1:Y:S01]  /*0e70*/  F2F.F64.F32 R34, R0 ;  /* 0x0000000000227310 */ /* 0x0000620000201800 */
[----:B------:R-:W-:Y:S05]  /*0e80*/  BRA `(.L_x_6322) ;  /* 0x000001a000007947 */ /* 0x000fea0003800000 */
.L_x_6321:
        /* <DEDUP_REMOVED lines=21> */
.L_x_6346:
[----:B------:R-:W2:Y:S02]  /*0fe0*/  LDG.E.64 R34, [R4.64] ;  /* 0x0000002404227981 */ /* 0x000ea4000c1e1b00 */
[----:B--2---:R-:W0:Y:S01]  /*0ff0*/  I2F.F64.U64 R34, R34 ;  /* 0x0000002200227312 */ /* 0x004e220000301800 */
[----:B------:R-:W-:Y:S05]  /*1000*/  BRA `(.L_x_6322) ;  /* 0x0000002000007947 */ /* 0x000fea0003800000 */
.L_x_6345:
[----:B------:R-:W2:Y:S02]  /*1010*/  LDG.E R4, [R4.64] ;  /* 0x0000002404047981 */ /* 0x000ea4000c1e1900 */
[----:B--2---:R0:W1:Y:S02]  /*1020*/  I2F.F64.U32 R34, R4 ;  /* 0x0000000400227312 */ /* 0x0040640000201800 */
.L_x_6322:
[----:B0-----:R-:W-:Y:S01]  /*1030*/  PRMT R0, R33, 0x9910, RZ ;  /* 0x0000991021007816 */ /* 0x001fe200000000ff */
[----:B------:R-:W-:-:S03]  /*1040*/  IMAD R4, R37, c[0x0][0x18c], RZ ;  /* 0x0000630025047a24 */ /* 0x000fc600078e02ff */
        /* <DEDUP_REMOVED lines=15> */
.L_x_6352:
[----:B------:R-:W2:Y:S02]  /*1140*/  LDG.E.U8 R4, [R4.64] ;  /* 0x0000002404047981 */ /* 0x000ea4000c1e1100 */
[----:B--2---:R0:W2:Y:S01]  /*1150*/  I2F.F64.U16 R26, R4 ;  /* 0x00000004001a7312 */ /* 0x0040a20000101800 */
[----:B------:R-:W-:Y:S05]  /*1160*/  BRA `(.L_x_6354) ;  /* 0x00000df000007947 */ /* 0x000fea0003800000 */
.L_x_6351:
        /* <DEDUP_REMOVED lines=9> */
.L_x_6356:
[----:B------:R-:W2:Y:S02]  /*1200*/  LDG.E R4, [R4.64] ;  /* 0x0000002404047981 */ /* 0x000ea4000c1e1900 */
[----:B--2---:R0:W2:Y:S01]  /*1210*/  I2F.F64 R26, R4 ;  /* 0x00000004001a7312 */ /* 0x0040a20000201c00 */
[----:B------:R-:W-:Y:S05]  /*1220*/  BRA `(.L_x_6354) ;  /* 0x00000d3000007947 */ /* 0x000fea0003800000 */
.L_x_6355:
[----:B------:R-:W2:Y:S02]  /*1230*/  LDG.E.U16 R4, [R4.64] ;  /* 0x0000002404047981 */ /* 0x000ea4000c1e1500 */
[----:B--2---:R0:W2:Y:S01]  /*1240*/  I2F.F64.S16 R26, R4 ;  /* 0x00000004001a7312 */ /* 0x0040a20000101c00 */
[----:B------:R-:W-:Y:S05]  /*1250*/  BRA `(.L_x_6354) ;  /* 0x00000d0000007947 */ /* 0x000fea0003800000 */
.L_x_6350:
        /* <DEDUP_REMOVED lines=10> */
.L_x_6358:
[----:B------:R-:W2:Y:S02]  /*1300*/  LDG.E.U16 R0, [R4.64] ;  /* 0x0000002404007981 */ /* 0x000ea4000c1e1500 */
[----:B--2---:R-:W-:-:S05]  /*1310*/  HADD2.F32 R0, -RZ, R0.H0_H0 ;  /* 0x20000000ff007230 */ /* 0x004fca0000004100 */
[----:B------:R-:W-:-:S04]  /*1320*/  FMUL.FTZ R0, R0, 1 ;  /* 0x3f80000000007820 */ /* 0x000fc80000410000 */
[----:B------:R0:W2:Y:S01]  /*1330*/  F2F.F64.F32 R26, R0 ;  /* 0x00000000001a7310 */ /* 0x0000a20000201800 */
[----:B------:R-:W-:Y:S05]  /*1340*/  BRA `(.L_x_6354) ;  /* 0x00000c1000007947 */ /* 0x000fea0003800000 */
.L_x_6357:
        /* <DEDUP_REMOVED lines=10> */
.L_x_6360:
[----:B------:R-:W2:Y:S02]  /*13f0*/  LDG.E.U16 R4, [R4.64] ;  /* 0x0000002404047981 */ /* 0x000ea4000c1e1500 */
[----:B--2---:R-:W-:-:S05]  /*1400*/  HADD2.F32 R0, -RZ, R4.H0_H0 ;  /* 0x20000004ff007230 */ /* 0x004fca0000004100 */
[----:B------:R-:W-:-:S04]  /*1410*/  FMUL.FTZ R0, R0, 1 ;  /* 0x3f80000000007820 */ /* 0x000fc80000410000 */
[----:B------:R0:W2:Y:S01]  /*1420*/  F2F.F64.F32 R26, R0 ;  /* 0x00000000001a7310 */ /* 0x0000a20000201800 */
[----:B------:R-:W-:Y:S05]  /*1430*/  BRA `(.L_x_6354) ;  /* 0x00000b2000007947 */ /* 0x000fea0003800000 */
.L_x_6359:
[----:B------:R0:W5:Y:S01]  /*1440*/  LDG.E.64 R26, [R4.64] ;  /* 0x00000024041a7981 */ /* 0x000162000c1e1b00 */
[----:B------:R-:W-:Y:S05]  /*1450*/  BRA `(.L_x_6354) ;  /* 0x00000b0000007947 */ /* 0x000fea0003800000 */
.L_x_6349:
        /* <DEDUP_REMOVED lines=13> */
.L_x_6363:
[----:B------:R0:W5:Y:S01]  /*1530*/  LDG.E.64 R26, [R4.64] ;  /* 0x00000024041a7981 */ /* 0x000162000c1e1b00 */
[----:B------:R-:W-:Y:S05]  /*1540*/  BRA `(.L_x_6354) ;  /* 0x00000a1000007947 */ /* 0x000fea0003800000 */
.L_x_6362:
        /* <DEDUP_REMOVED lines=28> */
.L_x_6365:
        /* <DEDUP_REMOVED lines=15> */
.L_x_6364:
[----:B------:R-:W2:Y:S02]  /*1800*/  LDG.E.U16 R0, [R4.64] ;  /* 0x0000002404007981 */ /* 0x000ea4000c1e1500 */
[----:B--2---:R-:W-:-:S05]  /*1810*/  PRMT R0, RZ, 0x5410, R0 ;  /* 0x00005410ff007816 */ /* 0x004fca0000000000 */
[----:B------:R-:W-:-:S04]  /*1820*/  FMUL.FTZ R0, R0, 1 ;  /* 0x3f80000000007820 */ /* 0x000fc80000410000 */
[----:B------:R0:W2:Y:S01]  /*1830*/  F2F.F64.F32 R26, R0 ;  /* 0x00000000001a7310 */ /* 0x0000a20000201800 */
[----:B------:R-:W-:Y:S05]  /*1840*/  BRA `(.L_x_6354) ;  /* 0x0000071000007947 */ /* 0x000fea0003800000 */
.L_x_6361:
        /* <DEDUP_REMOVED lines=11> */
.L_x_6368:
        /* <DEDUP_REMOVED lines=21> */
.L_x_6372:
[----:B------:R-:W-:Y:S05]  /*1a50*/  BSYNC B1 ;  /* 0x0000000000017941 */ /* 0x000fea0003800000 */
.L_x_6371:
[----:B------:R-:W-:Y:S01]  /*1a60*/  LEA R5, R0, 0x3b800000, 0x17 ;  /* 0x3b80000000057811 */ /* 0x000fe200078eb8ff */
[----:B------:R-:W-:-:S05]  /*1a70*/  IMAD.SHL.U32 R0, R3, 0x100000, RZ ;  /* 0x0010000003007824 */ /* 0x000fca00078e00ff */
[----:B------:R-:W-:Y:S02]  /*1a80*/  LOP3.LUT R0, R5, R0, R6, 0xfe, !PT ;  /* 0x0000000005007212 */ /* 0x000fe400078efe06 */
.L_x_6370:
[----:B------:R-:W-:Y:S05]  /*1a90*/  BSYNC B0 ;  /* 0x0000000000007941 */ /* 0x000fea0003800000 */
.L_x_6369:
[----:B------:R-:W-:-:S04]  /*1aa0*/  FMUL.FTZ R0, R0, 1 ;  /* 0x3f80000000007820 */ /* 0x000fc80000410000 */
[----:B------:R0:W2:Y:S01]  /*1ab0*/  F2F.F64.F32 R26, R0 ;  /* 0x00000000001a7310 */ /* 0x0000a20000201800 */
[----:B------:R-:W-:Y:S05]  /*1ac0*/  BRA `(.L_x_6354) ;  /* 0x0000049000007947 */ /* 0x000fea0003800000 */
.L_x_6367:
        /* <DEDUP_REMOVED lines=21> */
.L_x_6376:
[----:B------:R-:W-:Y:S05]  /*1c20*/  BSYNC B1 ;  /* 0x0000000000017941 */ /* 0x000fea0003800000 */
.L_x_6375:
[----:B------:R-:W-:Y:S01]  /*1c30*/  LEA R5, R0, 0x37800000, 0x17 ;  /* 0x3780000000057811 */ /* 0x000fe200078eb8ff */
[----:B------:R-:W-:-:S05]  /*1c40*/  IMAD.SHL.U32 R0, R3, 0x200000, RZ ;  /* 0x0020000003007824 */ /* 0x000fca00078e00ff */
[----:B------:R-:W-:Y:S02]  /*1c50*/  LOP3.LUT R0, R5, R0, R6, 0xfe, !PT ;  /* 0x0000000005007212 */ /* 0x000fe400078efe06 */
.L_x_6374:
[----:B------:R-:W-:Y:S05]  /*1c60*/  BSYNC B0 ;  /* 0x0000000000007941 */ /* 0x000fea0003800000 */
.L_x_6373:
[----:B------:R-:W-:-:S04]  /*1c70*/  FMUL.FTZ R0, R0, 1 ;  /* 0x3f80000000007820 */ /* 0x000fc80000410000 */
[----:B------:R0:W2:Y:S01]  /*1c80*/  F2F.F64.F32 R26, R0 ;  /* 0x00000000001a7310 */ /* 0x0000a20000201800 */
[----:B------:R-:W-:Y:S05]  /*1c90*/  BRA `(.L_x_6354) ;  /* 0x000002c000007947 */ /* 0x000fea0003800000 */
.L_x_6366:
        /* <DEDUP_REMOVED lines=14> */
.L_x_6380:
[----:B------:R-:W-:Y:S05]  /*1d80*/  BSYNC B0 ;  /* 0x0000000000007941 */ /* 0x000fea0003800000 */
.L_x_6379:
[----:B------:R-:W-:-:S04]  /*1d90*/  FMUL.FTZ R0, R0, 1 ;  /* 0x3f80000000007820 */ /* 0x000fc80000410000 */
[----:B------:R0:W2:Y:S01]  /*1da0*/  F2F.F64.F32 R26, R0 ;  /* 0x00000000001a7310 */ /* 0x0000a20000201800 */
[----:B------:R-:W-:Y:S05]  /*1db0*/  BRA `(.L_x_6354) ;  /* 0x000001a000007947 */ /* 0x000fea0003800000 */
.L_x_6353:
        /* <DEDUP_REMOVED lines=21> */
.L_x_6378:
[----:B------:R-:W2:Y:S02]  /*1f10*/  LDG.E.64 R26, [R4.64] ;  /* 0x00000024041a7981 */ /* 0x000ea4000c1e1b00 */
[----:B--2---:R-:W0:Y:S01]  /*1f20*/  I2F.F64.U64 R26, R26 ;  /* 0x0000001a001a7312 */ /* 0x004e220000301800 */
[----:B------:R-:W-:Y:S05]  /*1f30*/  BRA `(.L_x_6354) ;  /* 0x0000002000007947 */ /* 0x000fea0003800000 */
.L_x_6377:
[----:B------:R-:W2:Y:S02]  /*1f40*/  LDG.E R4, [R4.64] ;  /* 0x0000002404047981 */ /* 0x000ea4000c1e1900 */
[----:B--2---:R0:W2:Y:S02]  /*1f50*/  I2F.F64.U32 R26, R4 ;  /* 0x00000004001a7312 */ /* 0x0040a40000201800 */
.L_x_6354:
[----:B------:R-:W3:Y:S02]  /*1f60*/  S2R R37, SR_TID.X ;  /* 0x0000000000257919 */ /* 0x000ee40000002100 */
[----:B---3--:R-:W-:Y:S02]  /*1f70*/  IADD3 R37, R37, 0x80, RZ ;  /* 0x0000008025257810 */ /* 0x008fe40007ffe0ff */
.L_x_6316:
[----:B-1-3--:R-:W-:Y:S05]  /*1f80*/  BSYNC B6 ;  /* 0x0000000000067941 */ /* 0x00afea0003800000 */
.L_x_6315:
[----:B------:R-:W-:Y:S01]  /*1f90*/  ISETP.GE.AND P0, PT, R37, R2, PT ;  /* 0x000000022500720c */ /* 0x000fe20003f06270 */
[----:B------:R-:W-:Y:S01]  /*1fa0*/  BSSY B6, `(.L_x_6381) ;  /* 0x00001eb000067945 */ /* 0x000fe20003800000 */
[----:B------:R-:W-:-:S11]  /*1fb0*/  CS2R R22, SRZ ;  /* 0x0000000000167805 */ /* 0x000fd6000001ff00 */
[----:B------:R-:W-:Y:S05]  /*1fc0*/  @P0 BRA `(.L_x_6382) ;  /* 0x00001e8000000947 */ /* 0x000fea0003800000 */
        /* <DEDUP_REMOVED lines=16> */
[----:B---3--:R0:W1:Y:S01]  /*20d0*/  I2F.F64.S16 R28, R4 ;  /* 0x00000004001c7312 */ /* 0x0080620000101c00 */
[----:B------:R-:W-:Y:S05]  /*20e0*/  BRA `(.L_x_6388) ;  /* 0x00000e2000007947 */ /* 0x000fea0003800000 */
.L_x_6386:
[----:B------:R-:W3:Y:S02]  /*20f0*/  LDG.E.U8 R4, [R4.64] ;  /* 0x0000002404047981 */ /* 0x000ee4000c1e1100 */
[----:B---3--:R0:W1:Y:S01]  /*2100*/  I2F.F64.U16 R28, R4 ;  /* 0x00000004001c7312 */ /* 0x0080620000101800 */
[----:B------:R-:W-:Y:S05]  /*2110*/  BRA `(.L_x_6388) ;  /* 0x00000df000007947 */ /* 0x000fea0003800000 */
.L_x_6385:
        /* <DEDUP_REMOVED lines=9> */
.L_x_6390:
[----:B------:R-:W3:Y:S02]  /*21b0*/  LDG.E R4, [R4.64] ;  /* 0x0000002404047981 */ /* 0x000ee4000c1e1900 */
[----:B---3--:R0:W1:Y:S01]  /*21c0*/  I2F.F64 R28, R4 ;  /* 0x00000004001c7312 */ /* 0x0080620000201c00 */
[----:B------:R-:W-:Y:S05]  /*21d0*/  BRA `(.L_x_6388) ;  /* 0x00000d3000007947 */ /* 0x000fea0003800000 */
.L_x_6389:
[----:B------:R-:W3:Y:S02]  /*21e0*/  LDG.E.U16 R4, [R4.64] ;  /* 0x0000002404047981 */ /* 0x000ee4000c1e1500 */
[----:B---3--:R0:W1:Y:S01]  /*21f0*/  I2F.F64.S16 R28, R4 ;  /* 0x00000004001c7312 */ /* 0x0080620000101c00 */
[----:B------:R-:W-:Y:S05]  /*2200*/  BRA `(.L_x_6388) ;  /* 0x00000d0000007947 */ /* 0x000fea0003800000 */
.L_x_6384:
        /* <DEDUP_REMOVED lines=10> */
.L_x_6392:
[----:B------:R-:W3:Y:S02]  /*22b0*/  LDG.E.U16 R0, [R4.64] ;  /* 0x0000002404007981 */ /* 0x000ee4000c1e1500 */
[----:B---3--:R-:W-:-:S05]  /*22c0*/  HADD2.F32 R0, -RZ, R0.H0_H0 ;  /* 0x20000000ff007230 */ /* 0x008fca0000004100 */
[----:B------:R-:W-:-:S04]  /*22d0*/  FMUL.FTZ R0, R0, 1 ;  /* 0x3f80000000007820 */ /* 0x000fc80000410000 */
[----:B------:R0:W1:Y:S01]  /*22e0*/  F2F.F64.F32 R28, R0 ;  /* 0x00000000001c7310 */ /* 0x0000620000201800 */
[----:B------:R-:W-:Y:S05]  /*22f0*/  BRA `(.L_x_6388) ;  /* 0x00000c1000007947 */ /* 0x000fea0003800000 */
.L_x_6391:
        /* <DEDUP_REMOVED lines=10> */
.L_x_6394:
[----:B------:R-:W3:Y:S02]  /*23a0*/  LDG.E.U16 R4, [R4.64] ;  /* 0x0000002404047981 */ /* 0x000ee4000c1e1500 */
[----:B---3--:R-:W-:-:S05]  /*23b0*/  HADD2.F32 R0, -RZ, R4.H0_H0 ;  /* 0x20000004ff007230 */ /* 0x008fca0000004100 */
[----:B------:R-:W-:-:S04]  /*23c0*/  FMUL.FTZ R0, R0, 1 ;  /* 0x3f80000000007820 */ /* 0x000fc80000410000 */
[----:B------:R0:W1:Y:S01]  /*23d0*/  F2F.F64.F32 R28, R0 ;  /* 0x00000000001c7310 */ /* 0x0000620000201800 */
[----:B------:R-:W-:Y:S05]  /*23e0*/  BRA `(.L_x_6388) ;  /* 0x00000b2000007947 */ /* 0x000fea0003800000 */
.L_x_6393:
[----:B------:R0:W5:Y:S01]  /*23f0*/  LDG.E.64 R28, [R4.64] ;  /* 0x00000024041c7981 */ /* 0x000162000c1e1b00 */
[----:B------:R-:W-:Y:S05]  /*2400*/  BRA `(.L_x_6388) ;  /* 0x00000b0000007947 */ /* 0x000fea0003800000 */
.L_x_6383:
        /* <DEDUP_REMOVED lines=13> */
.L_x_6397:
[----:B------:R0:W5:Y:S01]  /*24e0*/  LDG.E.64 R28, [R4.64] ;  /* 0x00000024041c7981 */ /* 0x000162000c1e1b00 */
[----:B------:R-:W-:Y:S05]  /*24f0*/  BRA `(.L_x_6388) ;  /* 0x00000a1000007947 */ /* 0x000fea0003800000 */
.L_x_6396:
        /* <DEDUP_REMOVED lines=28> */
.L_x_6399:
        /* <DEDUP_REMOVED lines=15> */
.L_x_6398:
[----:B------:R-:W3:Y:S02]  /*27b0*/  LDG.E.U16 R0, [R4.64] ;  /* 0x0000002404007981 */ /* 0x000ee4000c1e1500 */
[----:B---3--:R-:W-:-:S05]  /*27c0*/  PRMT R0, RZ, 0x5410, R0 ;  /* 0x00005410ff007816 */ /* 0x008fca0000000000 */
[----:B------:R-:W-:-:S04]  /*27d0*/  FMUL.FTZ R0, R0, 1 ;  /* 0x3f80000000007820 */ /* 0x000fc80000410000 */
[----:B------:R0:W1:Y:S01]  /*27e0*/  F2F.F64.F32 R28, R0 ;  /* 0x00000000001c7310 */ /* 0x0000620000201800 */
[----:B------:R-:W-:Y:S05]  /*27f0*/  BRA `(.L_x_6388) ;  /* 0x0000071000007947 */ /* 0x000fea0003800000 */
.L_x_6395:
        /* <DEDUP_REMOVED lines=9> */
[----:B---3--:R0:W1:Y:S01]  /*2890*/  I2F.F64.U16 R28, R4 ;  /* 0x00000004001c7312 */ /* 0x0080620000101800 */
[----:B------:R-:W-:Y:S05]  /*28a0*/  BRA `(.L_x_6388) ;  /* 0x0000066000007947 */ /* 0x000fea0003800000 */
.L_x_6402:
        /* <DEDUP_REMOVED lines=21> */
.L_x_6406:
[----:B------:R-:W-:Y:S05]  /*2a00*/  BSYNC B1 ;  /* 0x0000000000017941 */ /* 0x000fea0003800000 */
.L_x_6405:
[----:B------:R-:W-:Y:S01]  /*2a10*/  LEA R5, R0, 0x3b800000, 0x17 ;  /* 0x3b80000000057811 */ /* 0x000fe200078eb8ff */
[----:B------:R-:W-:-:S05]  /*2a20*/  IMAD.SHL.U32 R0, R3, 0x100000, RZ ;  /* 0x0010000003007824 */ /* 0x000fca00078e00ff */
[----:B------:R-:W-:Y:S02]  /*2a30*/  LOP3.LUT R0, R5, R0, R6, 0xfe, !PT ;  /* 0x0000000005007212 */ /* 0x000fe400078efe06 */
.L_x_6404:
[----:B------:R-:W-:Y:S05]  /*2a40*/  BSYNC B0 ;  /* 0x0000000000007941 */ /* 0x000fea0003800000 */
.L_x_6403:
[----:B------:R-:W-:-:S04]  /*2a50*/  FMUL.FTZ R0, R0, 1 ;  /* 0x3f80000000007820 */ /* 0x000fc80000410000 */
[----:B------:R0:W1:Y:S01]  /*2a60*/  F2F.F64.F32 R28, R0 ;  /* 0x00000000001c7310 */ /* 0x0000620000201800 */
[----:B------:R-:W-:Y:S05]  /*2a70*/  BRA `(.L_x_6388) ;  /* 0x0000049000007947 */ /* 0x000fea0003800000 */
.L_x_6401:
        /* <DEDUP_REMOVED lines=21> */
.L_x_6410:
[----:B------:R-:W-:Y:S05]  /*2bd0*/  BSYNC B1 ;  /* 0x0000000000017941 */ /* 0x000fea0003800000 */
.L_x_6409:
[----:B------:R-:W-:Y:S01]  /*2be0*/  LEA R5, R0, 0x37800000, 0x17 ;  /* 0x3780000000057811 */ /* 0x000fe200078eb8ff */
[----:B------:R-:W-:-:S05]  /*2bf0*/  IMAD.SHL.U32 R0, R3, 0x200000, RZ ;  /* 0x0020000003007824 */ /* 0x000fca00078e00ff */
[----:B------:R-:W-:Y:S02]  /*2c00*/  LOP3.LUT R0, R5, R0, R6, 0xfe, !PT ;  /* 0x0000000005007212 */ /* 0x000fe400078efe06 */
.L_x_6408:
[----:B------:R-:W-:Y:S05]  /*2c10*/  BSYNC B0 ;  /* 0x0000000000007941 */ /* 0x000fea0003800000 */
.L_x_6407:
[----:B------:R-:W-:-:S04]  /*2c20*/  FMUL.FTZ R0, R0, 1 ;  /* 0x3f80000000007820 */ /* 0x000fc80000410000 */
[----:B------:R0:W1:Y:S01]  /*2c30*/  F2F.F64.F32 R28, R0 ;  /* 0x00000000001c7310 */ /* 0x0000620000201800 */
[----:B------:R-:W-:Y:S05]  /*2c40*/  BRA `(.L_x_6388) ;  /* 0x000002c000007947 */ /* 0x000fea0003800000 */
.L_x_6400:
        /* <DEDUP_REMOVED lines=14> */
.L_x_6414:
[----:B------:R-:W-:Y:S05]  /*2d30*/  BSYNC B0 ;  /* 0x0000000000007941 */ /* 0x000fea0003800000 */
.L_x_6413:
[----:B------:R-:W-:-:S04]  /*2d40*/  FMUL.FTZ R0, R0, 1 ;  /* 0x3f80000000007820 */ /* 0x000fc80000410000 */
[----:B------:R0:W1:Y:S01]  /*2d50*/  F2F.F64.F32 R28, R0 ;  /* 0x00000000001c7310 */ /* 0x0000620000201800 */
[----:B------:R-:W-:Y:S05]  /*2d60*/  BRA `(.L_x_6388) ;  /* 0x000001a000007947 */ /* 0x000fea0003800000 */
.L_x_6387:
        /* <DEDUP_REMOVED lines=18> */
[----:B0-2--5:R-:W-:Y:S05]  /*2e90*/  CALL.ABS.NOINC R14 ;  /* 0x000000000e007343 */ /* 0x025fea0003c00000 */
[----:B------:R-:W-:Y:S01]  /*2ea0*/  CS2R R28, SRZ ;  /* 0x00000000001c7805 */ /* 0x000fe2000001ff00 */
[----:B------:R-:W-:Y:S05]  /*2eb0*/  BRA `(.L_x_6388) ;  /* 0x0000005000007947 */ /* 0x000fea0003800000 */
.L_x_6412:
[----:B------:R-:W3:Y:S02]  /*2ec0*/  LDG.E.64 R28, [R4.64] ;  /* 0x00000024041c7981 */ /* 0x000ee4000c1e1b00 */
[----:B---3--:R-:W0:Y:S01]  /*2ed0*/  I2F.F64.U64 R28, R28 ;  /* 0x0000001c001c7312 */ /* 0x008e220000301800 */
[----:B------:R-:W-:Y:S05]  /*2ee0*/  BRA `(.L_x_6388) ;  /* 0x0000002000007947 */ /* 0x000fea0003800000 */
.L_x_6411:
[----:B------:R-:W3:Y:S02]  /*2ef0*/  LDG.E R4, [R4.64] ;  /* 0x0000002404047981 */ /* 0x000ee4000c1e1900 */
[----:B---3--:R0:W1:Y:S02]  /*2f00*/  I2F.F64.U32 R28, R4 ;  /* 0x00000004001c7312 */ /* 0x0080640000201800 */
.L_x_6388:
        /* <DEDUP_REMOVED lines=15> */
[----:B---3--:R0:W3:Y:S01]  /*3000*/  I2F.F64.S16 R22, R4 ;  /* 0x0000000400167312 */ /* 0x0080e20000101c00 */
[----:B------:R-:W-:Y:S05]  /*3010*/  BRA `(.L_x_6420) ;  /* 0x00000e2000007947 */ /* 0x000fea0003800000 */
.L_x_6418:
[----:B------:R-:W3:Y:S02]  /*3020*/  LDG.E.U8 R4, [R4.64] ;  /* 0x0000002404047981 */ /* 0x000ee4000c1e1100 */
[----:B---3--:R0:W3:Y:S01]  /*3030*/  I2F.F64.U16 R22, R4 ;  /* 0x0000000400167312 */ /* 0x0080e20000101800 */
[----:B------:R-:W-:Y:S05]  /*3040*/  BRA `(.L_x_6420) ;  /* 0x00000df000007947 */ /* 0x000fea0003800000 */
.L_x_6417:
        /* <DEDUP_REMOVED lines=9> */
.L_x_6422:
[----:B------:R-:W3:Y:S02]  /*30e0*/  LDG.E R4, [R4.64] ;  /* 0x0000002404047981 */ /* 0x000ee4000c1e1900 */
[----:B---3--:R0:W3:Y:S01]  /*30f0*/  I2F.F64 R22, R4 ;  /* 0x0000000400167312 */ /* 0x0080e20000201c00 */
[----:B------:R-:W-:Y:S05]  /*3100*/  BRA `(.L_x_6420) ;  /* 0x00000d3000007947 */ /* 0x000fea0003800000 */
.L_x_6421:
[----:B------:R-:W3:Y:S02]  /*3110*/  LDG.E.U16 R4, [R4.64] ;  /* 0x0000002404047981 */ /* 0x000ee4000c1e1500 */
[----:B---3--:R0:W3:Y:S01]  /*3120*/  I2F.F64.S16 R22, R4 ;  /* 0x0000000400167312 */ /* 0x0080e20000101c00 */
[----:B------:R-:W-:Y:S05]  /*3130*/  BRA `(.L_x_6420) ;  /* 0x00000d0000007947 */ /* 0x000fea0003800000 */
.L_x_6416:
        /* <DEDUP_REMOVED lines=10> */
.L_x_6424:
[----:B------:R-:W3:Y:S02]  /*31e0*/  LDG.E.U16 R0, [R4.64] ;  /* 0x0000002404007981 */ /* 0x000ee4000c1e1500 */
[----:B---3--:R-:W-:-:S05]  /*31f0*/  HADD2.F32 R0, -RZ, R0.H0_H0 ;  /* 0x20000000ff007230 */ /* 0x008fca0000004100 */
[----:B------:R-:W-:-:S04]  /*3200*/  FMUL.FTZ R0, R0, 1 ;  /* 0x3f80000000007820 */ /* 0x000fc80000410000 */
[----:B------:R0:W3:Y:S01]  /*3210*/  F2F.F64.F32 R22, R0 ;  /* 0x0000000000167310 */ /* 0x0000e20000201800 */
[----:B------:R-:W-:Y:S05]  /*3220*/  BRA `(.L_x_6420) ;  /* 0x00000c1000007947 */ /* 0x000fea0003800000 */
.L_x_6423:
        /* <DEDUP_REMOVED lines=10> */
.L_x_6426:
[----:B------:R-:W3:Y:S02]  /*32d0*/  LDG.E.U16 R4, [R4.64] ;  /* 0x0000002404047981 */ /* 0x000ee4000c1e1500 */
[----:B---3--:R-:W-:-:S05]  /*32e0*/  HADD2.F32 R0, -RZ, R4.H0_H0 ;  /* 0x20000004ff007230 */ /* 0x008fca0000004100 */
[----:B------:R-:W-:-:S04]  /*32f0*/  FMUL.FTZ R0, R0, 1 ;  /* 0x3f80000000007820 */ /* 0x000fc80000410000 */
[----:B------:R0:W3:Y:S01]  /*3300*/  F2F.F64.F32 R22, R0 ;  /* 0x0000000000167310 */ /* 0x0000e20000201800 */
[----:B------:R-:W-:Y:S05]  /*3310*/  BRA `(.L_x_6420) ;  /* 0x00000b2000007947 */ /* 0x000fea0003800000 */
.L_x_6425:
[----:B------:R0:W5:Y:S01]  /*3320*/  LDG.E.64 R22, [R4.64] ;  /* 0x0000002404167981 */ /* 0x000162000c1e1b00 */
[----:B------:R-:W-:Y:S05]  /*3330*/  BRA `(.L_x_6420) ;  /* 0x00000b0000007947 */ /* 0x000fea0003800000 */
.L_x_6415:
        /* <DEDUP_REMOVED lines=13> */
.L_x_6429:
[----:B------:R0:W5:Y:S01]  /*3410*/  LDG.E.64 R22, [R4.64] ;  /* 0x0000002404167981 */ /* 0x000162000c1e1b00 */
[----:B------:R-:W-:Y:S05]  /*3420*/  BRA `(.L_x_6420) ;  /* 0x00000a1000007947 */ /* 0x000fea0003800000 */
.L_x_6428:
        /* <DEDUP_REMOVED lines=26> */
[----:B------:R0:W3:Y:S01]  /*35d0*/  F2F.F64.F32 R22, R7 ;  /* 0x0000000700167310 */ /* 0x0000e20000201800 */
[----:B------:R-:W-:Y:S05]  /*35e0*/  BRA `(.L_x_6420) ;  /* 0x0000085000007947 */ /* 0x000fea0003800000 */
.L_x_6431:
        /* <DEDUP_REMOVED lines=13> */
[----:B------:R0:W3:Y:S01]  /*36c0*/  F2F.F64.F32 R22, R0 ;  /* 0x0000000000167310 */ /* 0x0000e20000201800 */
[----:B------:R-:W-:Y:S05]  /*36d0*/  BRA `(.L_x_6420) ;  /* 0x0000076000007947 */ /* 0x000fea0003800000 */
.L_x_6430:
[----:B------:R-:W3:Y:S02]  /*36e0*/  LDG.E.U16 R0, [R4.64] ;  /* 0x0000002404007981 */ /* 0x000ee4000c1e1500 */
[----:B---3--:R-:W-:-:S05]  /*36f0*/  PRMT R0, RZ, 0x5410, R0 ;  /* 0x00005410ff007816 */ /* 0x008fca0000000000 */
[----:B------:R-:W-:-:S04]  /*3700*/  FMUL.FTZ R0, R0, 1 ;  /* 0x3f80000000007820 */ /* 0x000fc80000410000 */
[----:B------:R0:W3:Y:S01]  /*3710*/  F2F.F64.F32 R22, R0 ;  /* 0x0000000000167310 */ /* 0x0000e20000201800 */
[----:B------:R-:W-:Y:S05]  /*3720*/  BRA `(.L_x_6420) ;  /* 0x0000071000007947 */ /* 0x000fea0003800000 */
.L_x_6427:
        /* <DEDUP_REMOVED lines=9> */
[----:B---3--:R0:W3:Y:S01]  /*37c0*/  I2F.F64.U16 R22, R4 ;  /* 0x0000000400167312 */ /* 0x0080e20000101800 */
[----:B------:R-:W-:Y:S05]  /*37d0*/  BRA `(.L_x_6420) ;  /* 0x0000066000007947 */ /* 0x000fea0003800000 */
.L_x_6434:
        /* <DEDUP_REMOVED lines=21> */
.L_x_6438:
[----:B------:R-:W-:Y:S05]  /*3930*/  BSYNC B1 ;  /* 0x0000000000017941 */ /* 0x000fea0003800000 */
.L_x_6437:
[----:B------:R-:W-:Y:S01]  /*3940*/  LEA R5, R0, 0x3b800000, 0x17 ;  /* 0x3b80000000057811 */ /* 0x000fe200078eb8ff */
[----:B------:R-:W-:-:S05]  /*3950*/  IMAD.SHL.U32 R0, R3, 0x100000, RZ ;  /* 0x0010000003007824 */ /* 0x000fca00078e00ff */
[----:B------:R-:W-:Y:S02]  /*3960*/  LOP3.LUT R0, R5, R0, R6, 0xfe, !PT ;  /* 0x0000000005007212 */ /* 0x000fe400078efe06 */
.L_x_6436:
[----:B------:R-:W-:Y:S05]  /*3970*/  BSYNC B0 ;  /* 0x0000000000007941 */ /* 0x000fea0003800000 */
.L_x_6435:
[----:B------:R-:W-:-:S04]  /*3980*/  FMUL.FTZ R0, R0, 1 ;  /* 0x3f80000000007820 */ /* 0x000fc80000410000 */
[----:B------:R0:W3:Y:S01]  /*3990*/  F2F.F64.F32 R22, R0 ;  /* 0x0000000000167310 */ /* 0x0000e20000201800 */
[----:B------:R-:W-:Y:S05]  /*39a0*/  BRA `(.L_x_6420) ;  /* 0x0000049000007947 */ /* 0x000fea0003800000 */
.L_x_6433:
        /* <DEDUP_REMOVED lines=21> */
.L_x_6442:
[----:B------:R-:W-:Y:S05]  /*3b00*/  BSYNC B1 ;  /* 0x0000000000017941 */ /* 0x000fea0003800000 */
.L_x_6441:
[----:B------:R-:W-:Y:S01]  /*3b10*/  LEA R5, R0, 0x37800000, 0x17 ;  /* 0x3780000000057811 */ /* 0x000fe200078eb8ff */
[----:B------:R-:W-:-:S05]  /*3b20*/  IMAD.SHL.U32 R0, R3, 0x200000, RZ ;  /* 0x0020000003007824 */ /* 0x000fca00078e00ff */
[----:B------:R-:W-:Y:S02]  /*3b30*/  LOP3.LUT R0, R5, R0, R6, 0xfe, !PT ;  /* 0x0000000005007212 */ /* 0x000fe400078efe06 */
.L_x_6440:
[----:B------:R-:W-:Y:S05]  /*3b40*/  BSYNC B0 ;  /* 0x0000000000007941 */ /* 0x000fea0003800000 */
.L_x_6439:
[----:B------:R-:W-:-:S04]  /*3b50*/  FMUL.FTZ R0, R0, 1 ;  /* 0x3f80000000007820 */ /* 0x000fc80000410000 */
[----:B------:R0:W3:Y:S01]  /*3b60*/  F2F.F64.F32 R22, R0 ;  /* 0x0000000000167310 */ /* 0x0000e20000201800 */
[----:B------:R-:W-:Y:S05]  /*3b70*/  BRA `(.L_x_6420) ;  /* 0x000002c000007947 */ /* 0x000fea0003800000 */
.L_x_6432:
        /* <DEDUP_REMOVED lines=14> */
.L_x_6446:
[----:B------:R-:W-:Y:S05]  /*3c60*/  BSYNC B0 ;  /* 0x0000000000007941 */ /* 0x000fea0003800000 */
.L_x_6445:
[----:B------:R-:W-:-:S04]  /*3c70*/  FMUL.FTZ R0, R0, 1 ;  /* 0x3f80000000007820 */ /* 0x000fc80000410000 */
[----:B------:R0:W3:Y:S01]  /*3c80*/  F2F.F64.F32 R22, R0 ;  /* 0x0000000000167310 */ /* 0x0000e20000201800 */
[----:B------:R-:W-:Y:S05]  /*3c90*/  BRA `(.L_x_6420) ;  /* 0x000001a000007947 */ /* 0x000fea0003800000 */
.L_x_6419:
        /* <DEDUP_REMOVED lines=21> */
.L_x_6444:
[----:B------:R-:W3:Y:S02]  /*3df0*/  LDG.E.64 R22, [R4.64] ;  /* 0x0000002404167981 */ /* 0x000ee4000c1e1b00 */
[----:B---3--:R-:W0:Y:S01]  /*3e00*/  I2F.F64.U64 R22, R22 ;  /* 0x0000001600167312 */ /* 0x008e220000301800 */
[----:B------:R-:W-:Y:S05]  /*3e10*/  BRA `(.L_x_6420) ;  /* 0x0000002000007947 */ /* 0x000fea0003800000 */
.L_x_6443:
[----:B------:R-:W3:Y:S02]  /*3e20*/  LDG.E R4, [R4.64] ;  /* 0x0000002404047981 */ /* 0x000ee4000c1e1900 */
[----:B---3--:R0:W3:Y:S02]  /*3e30*/  I2F.F64.U32 R22, R4 ;  /* 0x0000000400167312 */ /* 0x0080e40000201800 */
.L_x_6420:
[----:B------:R-:W-:-:S03]  /*3e40*/  IADD3 R37, R37, 0x80, RZ ;  /* 0x0000008025257810 */ /* 0x000fc60007ffe0ff */
.L_x_6382:
[----:B------:R-:W-:Y:S05]  /*3e50*/  BSYNC B6 ;  /* 0x0000000000067941 */ /* 0x000fea0003800000 */
.L_x_6381:
[----:B------:R-:W-:Y:S01]  /*3e60*/  ISETP.GE.AND P0, PT, R37, R2, PT ;  /* 0x000000022500720c */ /* 0x000fe20003f06270 */
[----:B------:R-:W-:Y:S01]  /*3e70*/  BSSY B6, `(.L_x_6447) ;  /* 0x00001ed000067945 */ /* 0x000fe20003800000 */
[----:B------:R-:W-:Y:S01]  /*3e80*/  CS2R R30, SRZ ;  /* 0x00000000001e7805 */ /* 0x000fe2000001ff00 */
[----:B------:R-:W-:Y:S01]  /*3e90*/  CS2R R24, SRZ ;  /* 0x0000000000187805 */ /* 0x000fe2000001ff00 */
[----:B------:R-:W-:-:S09]  /*3ea0*/  CS2R R18, SRZ ;  /* 0x0000000000127805 */ /* 0x000fd2000001ff00 */
        /* <DEDUP_REMOVED lines=17> */
[----:B----4-:R0:W4:Y:S01]  /*3fc0*/  I2F.F64.S16 R24, R4 ;  /* 0x0000000400187312 */ /* 0x0101220000101c00 */
[----:B------:R-:W-:Y:S05]  /*3fd0*/  BRA `(.L_x_6454) ;  /* 0x00000e2000007947 */ /* 0x000fea0003800000 */
.L_x_6452:
[----:B------:R-:W4:Y:S02]  /*3fe0*/  LDG.E.U8 R4, [R4.64] ;  /* 0x0000002404047981 */ /* 0x000f24000c1e1100 */
[----:B----4-:R0:W4:Y:S01]  /*3ff0*/  I2F.F64.U16 R24, R4 ;  /* 0x0000000400187312 */ /* 0x0101220000101800 */
[----:B------:R-:W-:Y:S05]  /*4000*/  BRA `(.L_x_6454) ;  /* 0x00000df000007947 */ /* 0x000fea0003800000 */
.L_x_6451:
[----:B------:R-:W-:-:S13]  /*4010*/  ISETP.NE.AND P0, PT, R0, 0x2, PT ;  /* 0x000000020000780c */ /* 0x000fda0003f05270 */
[----:B------:R-:W-:Y:S05]  /*4020*/  @!P0 BRA `(.L_x_6455) ;  /* 0x000000a000008947 */ /* 0x000fea0003800000 */
[----:B------:R-:W-:-:S13]  /*4030*/  ISETP.NE.AND P0, PT, R0, 0x3, PT ;  /* 0x000000030000780c */ /* 0x000fda0003f05270 */
[----:B------:R-:W-:Y:S05]  /*4040*/  @!P0 BRA `(.L_x_6456) ;  /* 0x0000005000008947 */ /* 0x000fea0003800000 */
[----:B------:R-:W-:-:S13]  /*4050*/  ISETP.NE.AND P0, PT, R0, 0x4, PT ;  /* 0x000000040000780c */ /* 0x000fda0003f05270 */
[----:B------:R-:W-:Y:S05]  /*4060*/  @P0 BRA `(.L_x_6453) ;  /* 0x00000bf000000947 */ /* 0x000fea0003800000 */
[----:B------:R-:W4:Y:S02]  /*4070*/  LDG.E.64 R24, [R4.64] ;  /* 0x0000002404187981 */ /* 0x000f24000c1e1b00 */
[----:B----4-:R-:W0:Y:S01]  /*4080*/  I2F.F64.S64 R24, R24 ;  /* 0x0000001800187312 */ /* 0x010e220000301c00 */
[----:B------:R-:W-:Y:S05]  /*4090*/  BRA `(.L_x_6454) ;  /* 0x00000d6000007947 */ /* 0x000fea0003800000 */
.L_x_6456:
[----:B------:R-:W4:Y:S02]  /*40a0*/  LDG.E R4, [R4.64] ;  /* 0x0000002404047981 */ /* 0x000f24000c1e1900 */
[----:B----4-:R0:W4:Y:S01]  /*40b0*/  I2F.F64 R24, R4 ;  /* 0x0000000400187312 */ /* 0x0101220000201c00 */
[----:B------:R-:W-:Y:S05]  /*40c0*/  BRA `(.L_x_6454) ;  /* 0x00000d3000007947 */ /* 0x000fea0003800000 */
.L_x_6455:
[----:B------:R-:W4:Y:S02]  /*40d0*/  LDG.E.U16 R4, [R4.64] ;  /* 0x0000002404047981 */ /* 0x000f24000c1e1500 */
[----:B----4-:R0:W4:Y:S01]  /*40e0*/  I2F.F64.S16 R24, R4 ;  /* 0x0000000400187312 */ /* 0x0101220000101c00 */
[----:B------:R-:W-:Y:S05]  /*40f0*/  BRA `(.L_x_6454) ;  /* 0x00000d0000007947 */ /* 0x000fea0003800000 */
.L_x_6450:
[----:B------:R-:W-:-:S13]  /*4100*/  ISETP.GT.AND P0, PT, R0, 0x6, PT ;  /* 0x000000060000780c */ /* 0x000fda0003f04270 */
[----:B------:R-:W-:Y:S05]  /*4110*/  @P0 BRA `(.L_x_6457) ;  /* 0x000000d000000947 */ /* 0x000fea0003800000 */
[----:B------:R-:W-:-:S13]  /*4120*/  ISETP.NE.AND P0, PT, R0, 0x5, PT ;  /* 0x000000050000780c */ /* 0x000fda0003f05270 */
[----:B------:R-:W-:Y:S05]  /*4130*/  @!P0 BRA `(.L_x_6458) ;  /* 0x0000006000008947 */ /* 0x000fea0003800000 */
[----:B------:R-:W-:-:S13]  /*4140*/  ISETP.NE.AND P0, PT, R0, 0x6, PT ;  /* 0x000000060000780c */ /* 0x000fda0003f05270 */
[----:B------:R-:W-:Y:S05]  /*4150*/  @P0 BRA `(.L_x_6453) ;  /* 0x00000b0000000947 */ /* 0x000fea0003800000 */
[----:B------:R-:W4:Y:S02]  /*4160*/  LDG.E R24, [R4.64] ;  /* 0x0000002404187981 */ /* 0x000f24000c1e1900 */
[----:B----4-:R-:W-:-:S06]  /*4170*/  FMUL.FTZ R24, R24, 1 ;  /* 0x3f80000018187820 */ /* 0x010fcc0000410000 */
[----:B------:R-:W0:Y:S01]  /*4180*/  F2F.F64.F32 R24, R24 ;  /* 0x0000001800187310 */ /* 0x000e220000201800 */
[----:B------:R-:W-:Y:S05]  /*4190*/  BRA `(.L_x_6454) ;  /* 0x00000c6000007947 */ /* 0x000fea0003800000 */
.L_x_6458:
[----:B------:R-:W4:Y:S02]  /*41a0*/  LDG.E.U16 R0, [R4.64] ;  /* 0x0000002404007981 */ /* 0x000f24000c1e1500 */
[----:B----4-:R-:W-:-:S05]  /*41b0*/  HADD2.F32 R0, -RZ, R0.H0_H0 ;  /* 0x20000000ff007230 */ /* 0x010fca0000004100 */
[----:B------:R-:W-:-:S04]  /*41c0*/  FMUL.FTZ R0, R0, 1 ;  /* 0x3f80000000007820 */ /* 0x000fc80000410000 */
[----:B------:R0:W4:Y:S01]  /*41d0*/  F2F.F64.F32 R24, R0 ;  /* 0x0000000000187310 */ /* 0x0001220000201800 */
[----:B------:R-:W-:Y:S05]  /*41e0*/  BRA `(.L_x_6454) ;  /* 0x00000c1000007947 */ /* 0x000fea0003800000 */
.L_x_6457:
[----:B------:R-:W-:-:S13]  /*41f0*/  ISETP.NE.AND P0, PT, R0, 0x7, PT ;  /* 0x000000070000780c */ /* 0x000fda0003f05270 */
[----:B------:R-:W-:Y:S05]  /*4200*/  @!P0 BRA `(.L_x_6459) ;  /* 0x000000d000008947 */ /* 0x000fea0003800000 */
        /* <DEDUP_REMOVED lines=8> */
.L_x_6460:
[----:B------:R-:W4:Y:S02]  /*4290*/  LDG.E.U16 R4, [R4.64] ;  /* 0x0000002404047981 */ /* 0x000f24000c1e1500 */
[----:B----4-:R-:W-:-:S05]  /*42a0*/  HADD2.F32 R0, -RZ, R4.H0_H0 ;  /* 0x20000004ff007230 */ /* 0x010fca0000004100 */
[----:B------:R-:W-:-:S04]  /*42b0*/  FMUL.FTZ R0, R0, 1 ;  /* 0x3f80000000007820 */ /* 0x000fc80000410000 */
[----:B------:R0:W4:Y:S01]  /*42c0*/  F2F.F64.F32 R24, R0 ;  /* 0x0000000000187310 */ /* 0x0001220000201800 */
[----:B------:R-:W-:Y:S05]  /*42d0*/  BRA `(.L_x_6454) ;  /* 0x00000b2000007947 */ /* 0x000fea0003800000 */
.L_x_6459:
[----:B------:R0:W5:Y:S01]  /*42e0*/  LDG.E.64 R24, [R4.64] ;  /* 0x0000002404187981 */ /* 0x000162000c1e1b00 */
[----:B------:R-:W-:Y:S05]  /*42f0*/  BRA `(.L_x_6454) ;  /* 0x00000b0000007947 */ /* 0x000fea0003800000 */
.L_x_6449:
        /* <DEDUP_REMOVED lines=8> */
[----:B------:R-:W4:Y:S01]  /*4380*/  LDG.E.U8 R4, [R4.64] ;  /* 0x0000002404047981 */ /* 0x000f22000c1e1100 */
[----:B------:R-:W-:Y:S01]  /*4390*/  IMAD.MOV.U32 R24, RZ, RZ, RZ ;  /* 0x000000ffff187224 */ /* 0x000fe200078e00ff */
[----:B----4-:R-:W-:-:S04]  /*43a0*/  ISETP.NE.AND P0, PT, R4, RZ, PT ;  /* 0x000000ff0400720c */ /* 0x010fc80003f05270 */
[----:B------:R-:W-:Y:S01]  /*43b0*/  FSEL R25, RZ, 1.875, !P0 ;  /* 0x3ff00000ff197808 */ /* 0x000fe20004000000 */
[----:B------:R-:W-:Y:S05]  /*43c0*/  BRA `(.L_x_6454) ;  /* 0x00000a3000007947 */ /* 0x000fea0003800000 */
.L_x_6463:
[----:B------:R0:W5:Y:S01]  /*43d0*/  LDG.E.64 R24, [R4.64] ;  /* 0x0000002404187981 */ /* 0x000162000c1e1b00 */
[----:B------:R-:W-:Y:S05]  /*43e0*/  BRA `(.L_x_6454) ;  /* 0x00000a1000007947 */ /* 0x000fea0003800000 */
.L_x_6462:
        /* <DEDUP_REMOVED lines=26> */
[----:B------:R0:W4:Y:S01]  /*4590*/  F2F.F64.F32 R24, R7 ;  /* 0x0000000700187310 */ /* 0x0001220000201800 */
[----:B------:R-:W-:Y:S05]  /*45a0*/  BRA `(.L_x_6454) ;  /* 0x0000085000007947 */ /* 0x000fea0003800000 */
.L_x_6465:
        /* <DEDUP_REMOVED lines=13> */
[----:B------:R0:W4:Y:S01]  /*4680*/  F2F.F64.F32 R24, R0 ;  /* 0x0000000000187310 */ /* 0x0001220000201800 */
[----:B------:R-:W-:Y:S05]  /*4690*/  BRA `(.L_x_6454) ;  /* 0x0000076000007947 */ /* 0x000fea0003800000 */
.L_x_6464:
[----:B------:R-:W4:Y:S02]  /*46a0*/  LDG.E.U16 R0, [R4.64] ;  /* 0x0000002404007981 */ /* 0x000f24000c1e1500 */
[----:B----4-:R-:W-:-:S05]  /*46b0*/  PRMT R0, RZ, 0x5410, R0 ;  /* 0x00005410ff007816 */ /* 0x010fca0000000000 */
[----:B------:R-:W-:-:S04]  /*46c0*/  FMUL.FTZ R0, R0, 1 ;  /* 0x3f80000000007820 */ /* 0x000fc80000410000 */
[----:B------:R0:W4:Y:S01]  /*46d0*/  F2F.F64.F32 R24, R0 ;  /* 0x0000000000187310 */ /* 0x0001220000201800 */
[----:B------:R-:W-:Y:S05]  /*46e0*/  BRA `(.L_x_6454) ;  /* 0x0000071000007947 */ /* 0x000fea0003800000 */
.L_x_6461:
        /* <DEDUP_REMOVED lines=9> */
[----:B----4-:R0:W4:Y:S01]  /*4780*/  I2F.F64.U16 R24, R4 ;  /* 0x0000000400187312 */ /* 0x0101220000101800 */
[----:B------:R-:W-:Y:S05]  /*4790*/  BRA `(.L_x_6454) ;  /* 0x0000066000007947 */ /* 0x000fea0003800000 */
.L_x_6468:
[----:B------:R-:W4:Y:S01]  /*47a0*/  LDG.E.U8 R3, [R4.64] ;  /* 0x0000002404037981 */ /* 0x000f22000c1e1100 */
[----:B------:R-:W-:Y:S01]  /*47b0*/  BSSY B0, `(.L_x_6469) ;  /* 0x0000018000007945 */ /* 0x000fe20003800000 */
        /* <DEDUP_REMOVED lines=19> */
.L_x_6472:
[----:B------:R-:W-:Y:S05]  /*48f0*/  BSYNC B1 ;  /* 0x0000000000017941 */ /* 0x000fea0003800000 */
.L_x_6471:
[----:B------:R-:W-:Y:S01]  /*4900*/  LEA R5, R0, 0x3b800000, 0x17 ;  /* 0x3b80000000057811 */ /* 0x000fe200078eb8ff */
[----:B------:R-:W-:-:S05]  /*4910*/  IMAD.SHL.U32 R0, R3, 0x100000, RZ ;  /* 0x0010000003007824 */ /* 0x000fca00078e00ff */
[----:B------:R-:W-:Y:S02]  /*4920*/  LOP3.LUT R0, R5, R0, R6, 0xfe, !PT ;  /* 0x0000000005007212 */ /* 0x000fe400078efe06 */
.L_x_6470:
[----:B------:R-:W-:Y:S05]  /*4930*/  BSYNC B0 ;  /* 0x0000000000007941 */ /* 0x000fea0003800000 */
.L_x_6469:
[----:B------:R-:W-:-:S04]  /*4940*/  FMUL.FTZ R0, R0, 1 ;  /* 0x3f80000000007820 */ /* 0x000fc80000410000 */
[----:B------:R0:W4:Y:S01]  /*4950*/  F2F.F64.F32 R24, R0 ;  /* 0x0000000000187310 */ /* 0x0001220000201800 */
[----:B------:R-:W-:Y:S05]  /*4960*/  BRA `(.L_x_6454) ;  /* 0x0000049000007947 */ /* 0x000fea0003800000 */
.L_x_6467:
        /* <DEDUP_REMOVED lines=21> */
.L_x_6476:
[----:B------:R-:W-:Y:S05]  /*4ac0*/  BSYNC B1 ;  /* 0x0000000000017941 */ /* 0x000fea0003800000 */
.L_x_6475:
[----:B------:R-:W-:Y:S01]  /*4ad0*/  LEA R5, R0, 0x37800000, 0x17 ;  /* 0x3780000000057811 */ /* 0x000fe200078eb8ff */
[----:B------:R-:W-:-:S05]  /*4ae0*/  IMAD.SHL.U32 R0, R3, 0x200000, RZ ;  /* 0x0020000003007824 */ /* 0x000fca00078e00ff */
[----:B------:R-:W-:Y:S02]  /*4af0*/  LOP3.LUT R0, R5, R0, R6, 0xfe, !PT ;  /* 0x0000000005007212 */ /* 0x000fe400078efe06 */
.L_x_6474:
[----:B------:R-:W-:Y:S05]  /*4b00*/  BSYNC B0 ;  /* 0x0000000000007941 */ /* 0x000fea0003800000 */
.L_x_6473:
[----:B------:R-:W-:-:S04]  /*4b10*/  FMUL.FTZ R0, R0, 1 ;  /* 0x3f80000000007820 */ /* 0x000fc80000410000 */
[----:B------:R0:W4:Y:S01]  /*4b20*/  F2F.F64.F32 R24, R0 ;  /* 0x0000000000187310 */ /* 0x0001220000201800 */
[----:B------:R-:W-:Y:S05]  /*4b30*/  BRA `(.L_x_6454) ;  /* 0x000002c000007947 */ /* 0x000fea0003800000 */
.L_x_6466:
[----:B------:R-:W-:-:S13]  /*4b40*/  ISETP.NE.AND P0, PT, R0, 0x1c, PT ;  /* 0x0000001c0000780c */ /* 0x000fda0003f05270 */
[----:B------:R-:W-:Y:S05]  /*4b50*/  @!P0 BRA `(.L_x_6477) ;  /* 0x0000028000008947 */ /* 0x000fea0003800000 */
[----:B------:R-:W-:-:S13]  /*4b60*/  ISETP.NE.AND P0, PT, R0, 0x1d, PT ;  /* 0x0000001d0000780c */ /* 0x000fda0003f05270 */
[----:B------:R-:W-:Y:S05]  /*4b70*/  @!P0 BRA `(.L_x_6478) ;  /* 0x0000023000008947 */ /* 0x000fea0003800000 */
[----:B------:R-:W-:-:S13]  /*4b80*/  ISETP.NE.AND P0, PT, R0, 0x2c, PT ;  /* 0x0000002c0000780c */ /* 0x000fda0003f05270 */
[----:B------:R-:W-:Y:S05]  /*4b90*/  @P0 BRA `(.L_x_6453) ;  /* 0x000000c000000947 */ /* 0x000fea0003800000 */
[----:B------:R-:W4:Y:S01]  /*4ba0*/  LDG.E.U8 R4, [R4.64] ;  /* 0x0000002404047981 */ /* 0x000f22000c1e1100 */
[----:B------:R-:W-:Y:S01]  /*4bb0*/  BSSY B0, `(.L_x_6479) ;  /* 0x0000007000007945 */ /* 0x000fe20003800000 */
[----:B------:R-:W-:Y:S01]  /*4bc0*/  IMAD.MOV.U32 R0, RZ, RZ, 0x400000 ;  /* 0x00400000ff007424 */ /* 0x000fe200078e00ff */
[----:B----4-:R-:W-:-:S13]  /*4bd0*/  ISETP.NE.AND P0, PT, R4, RZ, PT ;  /* 0x000000ff0400720c */ /* 0x010fda0003f05270 */
[----:B------:R-:W-:Y:S05]  /*4be0*/  @!P0 BRA `(.L_x_6480) ;  /* 0x0000003000008947 */ /* 0x000fea0003800000 */
[----:B------:R-:W-:-:S13]  /*4bf0*/  ISETP.NE.AND P0, PT, R4, 0xff, PT ;  /* 0x000000ff0400780c */ /* 0x000fda0003f05270 */
[----:B------:R-:W-:Y:S02]  /*4c00*/  @!P0 IMAD.MOV.U32 R0, RZ, RZ, 0x7f800001 ;  /* 0x7f800001ff008424 */ /* 0x000fe400078e00ff */
[----:B------:R-:W-:Y:S02]  /*4c10*/  @P0 IMAD.SHL.U32 R0, R4, 0x800000, RZ ;  /* 0x0080000004000824 */ /* 0x000fe400078e00ff */
.L_x_6480:
[----:B------:R-:W-:Y:S05]  /*4c20*/  BSYNC B0 ;  /* 0x0000000000007941 */ /* 0x000fea0003800000 */
.L_x_6479:
[----:B------:R-:W-:-:S04]  /*4c30*/  FMUL.FTZ R0, R0, 1 ;  /* 0x3f80000000007820 */ /* 0x000fc80000410000 */
[----:B------:R0:W4:Y:S01]  /*4c40*/  F2F.F64.F32 R24, R0 ;  /* 0x0000000000187310 */ /* 0x0001220000201800 */
[----:B------:R-:W-:Y:S05]  /*4c50*/  BRA `(.L_x_6454) ;  /* 0x000001a000007947 */ /* 0x000fea0003800000 */
.L_x_6453:
        /* <DEDUP_REMOVED lines=18> */
[----:B0123-5:R-:W-:Y:S05]  /*4d80*/  CALL.ABS.NOINC R14 ;  /* 0x000000000e007343 */ /* 0x02ffea0003c00000 */
[----:B------:R-:W-:Y:S01]  /*4d90*/  CS2R R24, SRZ ;  /* 0x0000000000187805 */ /* 0x000fe2000001ff00 */
[----:B------:R-:W-:Y:S05]  /*4da0*/  BRA `(.L_x_6454) ;  /* 0x0000005000007947 */ /* 0x000fea0003800000 */
.L_x_6478:
[----:B------:R-:W4:Y:S02]  /*4db0*/  LDG.E.64 R24, [R4.64] ;  /* 0x0000002404187981 */ /* 0x000f24000c1e1b00 */
[----:B----4-:R-:W0:Y:S01]  /*4dc0*/  I2F.F64.U64 R24, R24 ;  /* 0x0000001800187312 */ /* 0x010e220000301800 */
[----:B------:R-:W-:Y:S05]  /*4dd0*/  BRA `(.L_x_6454) ;  /* 0x0000002000007947 */ /* 0x000fea0003800000 */
.L_x_6477:
[----:B------:R-:W4:Y:S02]  /*4de0*/  LDG.E R4, [R4.64] ;  /* 0x0000002404047981 */ /* 0x000f24000c1e1900 */
[----:B----4-:R0:W4:Y:S02]  /*4df0*/  I2F.F64.U32 R24, R4 ;  /* 0x0000000400187312 */ /* 0x0101240000201800 */
.L_x_6454:
        /* <DEDUP_REMOVED lines=15> */
[----:B----4-:R0:W4:Y:S01]  /*4ef0*/  I2F.F64.S16 R18, R4 ;  /* 0x0000000400127312 */ /* 0x0101220000101c00 */
[----:B------:R-:W-:Y:S05]  /*4f00*/  BRA `(.L_x_6486) ;  /* 0x00000e2000007947 */ /* 0x000fea0003800000 */
.L_x_6484:
[----:B----4-:R-:W4:Y:S02]  /*4f10*/  LDG.E.U8 R4, [R4.64] ;  /* 0x0000002404047981 */ /* 0x010f24000c1e1100 */
[----:B----4-:R0:W4:Y:S01]  /*4f20*/  I2F.F64.U16 R18, R4 ;  /* 0x0000000400127312 */ /* 0x0101220000101800 */
[----:B------:R-:W-:Y:S05]  /*4f30*/  BRA `(.L_x_6486) ;  /* 0x00000df000007947 */ /* 0x000fea0003800000 */
.L_x_6483:
[----:B------:R-:W-:-:S13]  /*4f40*/  ISETP.NE.AND P0, PT, R0, 0x2, PT ;  /* 0x000000020000780c */ /* 0x000fda0003f05270 */
[----:B------:R-:W-:Y:S05]  /*4f50*/  @!P0 BRA `(.L_x_6487) ;  /* 0x000000a000008947 */ /* 0x000fea0003800000 */
[----:B------:R-:W-:-:S13]  /*4f60*/  ISETP.NE.AND P0, PT, R0, 0x3, PT ;  /* 0x000000030000780c */ /* 0x000fda0003f05270 */
[----:B------:R-:W-:Y:S05]  /*4f70*/  @!P0 BRA `(.L_x_6488) ;  /* 0x0000005000008947 */ /* 0x000fea0003800000 */
[----:B------:R-:W-:-:S13]  /*4f80*/  ISETP.NE.AND P0, PT, R0, 0x4, PT ;  /* 0x000000040000780c */ /* 0x000fda0003f05270 */
[----:B------:R-:W-:Y:S05]  /*4f90*/  @P0 BRA `(.L_x_6485) ;  /* 0x00000bf000000947 */ /* 0x000fea0003800000 */
[----:B----4-:R-:W4:Y:S02]  /*4fa0*/  LDG.E.64 R18, [R4.64] ;  /* 0x0000002404127981 */ /* 0x010f24000c1e1b00 */
[----:B----4-:R-:W0:Y:S01]  /*4fb0*/  I2F.F64.S64 R18, R18 ;  /* 0x0000001200127312 */ /* 0x010e220000301c00 */
[----:B------:R-:W-:Y:S05]  /*4fc0*/  BRA `(.L_x_6486) ;  /* 0x00000d6000007947 */ /* 0x000fea0003800000 */
.L_x_6488:
[----:B----4-:R-:W4:Y:S02]  /*4fd0*/  LDG.E R4, [R4.64] ;  /* 0x0000002404047981 */ /* 0x010f24000c1e1900 */
[----:B----4-:R0:W4:Y:S01]  /*4fe0*/  I2F.F64 R18, R4 ;  /* 0x0000000400127312 */ /* 0x0101220000201c00 */
[----:B------:R-:W-:Y:S05]  /*4ff0*/  BRA `(.L_x_6486) ;  /* 0x00000d3000007947 */ /* 0x000fea0003800000 */
.L_x_6487:
[----:B----4-:R-:W4:Y:S02]  /*5000*/  LDG.E.U16 R4, [R4.64] ;  /* 0x0000002404047981 */ /* 0x010f24000c1e1500 */
[----:B----4-:R0:W4:Y:S01]  /*5010*/  I2F.F64.S16 R18, R4 ;  /* 0x0000000400127312 */ /* 0x0101220000101c00 */
[----:B------:R-:W-:Y:S05]  /*5020*/  BRA `(.L_x_6486) ;  /* 0x00000d0000007947 */ /* 0x000fea0003800000 */
.L_x_6482:
[----:B------:R-:W-:-:S13]  /*5030*/  ISETP.GT.AND P0, PT, R0, 0x6, PT ;  /* 0x000000060000780c */ /* 0x000fda0003f04270 */
[----:B------:R-:W-:Y:S05]  /*5040*/  @P0 BRA `(.L_x_6489) ;  /* 0x000000d000000947 */ /* 0x000fea0003800000 */
[----:B------:R-:W-:-:S13]  /*5050*/  ISETP.NE.AND P0, PT, R0, 0x5, PT ;  /* 0x000000050000780c */ /* 0x000fda0003f05270 */
[----:B------:R-:W-:Y:S05]  /*5060*/  @!P0 BRA `(.L_x_6490) ;  /* 0x0000006000008947 */ /* 0x000fea0003800000 */
[----:B------:R-:W-:-:S13]  /*5070*/  ISETP.NE.AND P0, PT, R0, 0x6, PT ;  /* 0x000000060000780c */ /* 0x000fda0003f05270 */
[----:B------:R-:W-:Y:S05]  /*5080*/  @P0 BRA `(.L_x_6485) ;  /* 0x00000b0000000947 */ /* 0x000fea0003800000 */
[----:B----4-:R-:W4:Y:S02]  /*5090*/  LDG.E R18, [R4.64] ;  /* 0x0000002404127981 */ /* 0x010f24000c1e1900 */
[----:B----4-:R-:W-:-:S06]  /*50a0*/  FMUL.FTZ R18, R18, 1 ;  /* 0x3f80000012127820 */ /* 0x010fcc0000410000 */
[----:B------:R-:W0:Y:S01]  /*50b0*/  F2F.F64.F32 R18, R18 ;  /* 0x0000001200127310 */ /* 0x000e220000201800 */
[----:B------:R-:W-:Y:S05]  /*50c0*/  BRA `(.L_x_6486) ;  /* 0x00000c6000007947 */ /* 0x000fea0003800000 */
.L_x_6490:
[----:B----4-:R-:W4:Y:S02]  /*50d0*/  LDG.E.U16 R0, [R4.64] ;  /* 0x0000002404007981 */ /* 0x010f24000c1e1500 */
[----:B----4-:R-:W-:-:S05]  /*50e0*/  HADD2.F32 R0, -RZ, R0.H0_H0 ;  /* 0x20000000ff007230 */ /* 0x010fca0000004100 */
[----:B------:R-:W-:-:S04]  /*50f0*/  FMUL.FTZ R0, R0, 1 ;  /* 0x3f80000000007820 */ /* 0x000fc80000410000 */
[----:B------:R0:W4:Y:S01]  /*5100*/  F2F.F64.F32 R18, R0 ;  /* 0x0000000000127310 */ /* 0x0001220000201800 */
[----:B------:R-:W-:Y:S05]  /*5110*/  BRA `(.L_x_6486) ;  /* 0x00000c1000007947 */ /* 0x000fea0003800000 */
.L_x_6489:
[----:B------:R-:W-:-:S13]  /*5120*/  ISETP.NE.AND P0, PT, R0, 0x7, PT ;  /* 0x000000070000780c */ /* 0x000fda0003f05270 */
[----:B------:R-:W-:Y:S05]  /*5130*/  @!P0 BRA `(.L_x_6491) ;  /* 0x000000d000008947 */ /* 0x000fea0003800000 */
        /* <DEDUP_REMOVED lines=8> */
.L_x_6492:
[----:B----4-:R-:W4:Y:S02]  /*51c0*/  LDG.E.U16 R4, [R4.64] ;  /* 0x0000002404047981 */ /* 0x010f24000c1e1500 */
[----:B----4-:R-:W-:-:S05]  /*51d0*/  HADD2.F32 R0, -RZ, R4.H0_H0 ;  /* 0x20000004ff007230 */ /* 0x010fca0000004100 */
[----:B------:R-:W-:-:S04]  /*51e0*/  FMUL.FTZ R0, R0, 1 ;  /* 0x3f80000000007820 */ /* 0x000fc80000410000 */
[----:B------:R0:W4:Y:S01]  /*51f0*/  F2F.F64.F32 R18, R0 ;  /* 0x0000000000127310 */ /* 0x0001220000201800 */
[----:B------:R-:W-:Y:S05]  /*5200*/  BRA `(.L_x_6486) ;  /* 0x00000b2000007947 */ /* 0x000fea0003800000 */
.L_x_6491:
[----:B------:R0:W5:Y:S01]  /*5210*/  LDG.E.64 R18, [R4.64] ;  /* 0x0000002404127981 */ /* 0x000162000c1e1b00 */
[----:B------:R-:W-:Y:S05]  /*5220*/  BRA `(.L_x_6486) ;  /* 0x00000b0000007947 */ /* 0x000fea0003800000 */
.L_x_6481:
        /* <DEDUP_REMOVED lines=8> */
[----:B----4-:R-:W4:Y:S01]  /*52b0*/  LDG.E.U8 R4, [R4.64] ;  /* 0x0000002404047981 */ /* 0x010f22000c1e1100 */
[----:B------:R-:W-:Y:S01]  /*52c0*/  IMAD.MOV.U32 R18, RZ, RZ, RZ ;  /* 0x000000ffff127224 */ /* 0x000fe200078e00ff */
[----:B----4-:R-:W-:-:S04]  /*52d0*/  ISETP.NE.AND P0, PT, R4, RZ, PT ;  /* 0x000000ff0400720c */ /* 0x010fc80003f05270 */
[----:B------:R-:W-:Y:S01]  /*52e0*/  FSEL R19, RZ, 1.875, !P0 ;  /* 0x3ff00000ff137808 */ /* 0x000fe20004000000 */
[----:B------:R-:W-:Y:S05]  /*52f0*/  BRA `(.L_x_6486) ;  /* 0x00000a3000007947 */ /* 0x000fea0003800000 */
.L_x_6495:
[----:B------:R0:W5:Y:S01]  /*5300*/  LDG.E.64 R18, [R4.64] ;  /* 0x0000002404127981 */ /* 0x000162000c1e1b00 */
[----:B------:R-:W-:Y:S05]  /*5310*/  BRA `(.L_x_6486) ;  /* 0x00000a1000007947 */ /* 0x000fea0003800000 */
.L_x_6494:
        /* <DEDUP_REMOVED lines=28> */
.L_x_6497:
        /* <DEDUP_REMOVED lines=15> */
.L_x_6496:
[----:B----4-:R-:W4:Y:S02]  /*55d0*/  LDG.E.U16 R0, [R4.64] ;  /* 0x0000002404007981 */ /* 0x010f24000c1e1500 */
[----:B----4-:R-:W-:-:S05]  /*55e0*/  PRMT R0, RZ, 0x5410, R0 ;  /* 0x00005410ff007816 */ /* 0x010fca0000000000 */
[----:B------:R-:W-:-:S04]  /*55f0*/  FMUL.FTZ R0, R0, 1 ;  /* 0x3f80000000007820 */ /* 0x000fc80000410000 */
[----:B------:R0:W4:Y:S01]  /*5600*/  F2F.F64.F32 R18, R0 ;  /* 0x0000000000127310 */ /* 0x0001220000201800 */
[----:B------:R-:W-:Y:S05]  /*5610*/  BRA `(.L_x_6486) ;  /* 0x0000071000007947 */ /* 0x000fea0003800000 */
.L_x_6493:
        /* <DEDUP_REMOVED lines=9> */
[----:B----4-:R0:W4:Y:S01]  /*56b0*/  I2F.F64.U16 R18, R4 ;  /* 0x0000000400127312 */ /* 0x0101220000101800 */
[----:B------:R-:W-:Y:S05]  /*56c0*/  BRA `(.L_x_6486) ;  /* 0x0000066000007947 */ /* 0x000fea0003800000 */
.L_x_6500:
[----:B----4-:R-:W4:Y:S01]  /*56d0*/  LDG.E.U8 R3, [R4.64] ;  /* 0x0000002404037981 */ /* 0x010f22000c1e1100 */
        /* <DEDUP_REMOVED lines=20> */
.L_x_6504:
[----:B------:R-:W-:Y:S05]  /*5820*/  BSYNC B1 ;  /* 0x0000000000017941 */ /* 0x000fea0003800000 */
.L_x_6503:
[----:B------:R-:W-:Y:S01]  /*5830*/  LEA R5, R0, 0x3b800000, 0x17 ;  /* 0x3b80000000057811 */ /* 0x000fe200078eb8ff */
[----:B------:R-:W-:-:S05]  /*5840*/  IMAD.SHL.U32 R0, R3, 0x100000, RZ ;  /* 0x0010000003007824 */ /* 0x000fca00078e00ff */
[----:B------:R-:W-:Y:S02]  /*5850*/  LOP3.LUT R0, R5, R0, R6, 0xfe, !PT ;  /* 0x0000000005007212 */ /* 0x000fe400078efe06 */
.L_x_6502:
[----:B------:R-:W-:Y:S05]  /*5860*/  BSYNC B0 ;  /* 0x0000000000007941 */ /* 0x000fea0003800000 */
.L_x_6501:
[----:B------:R-:W-:-:S04]  /*5870*/  FMUL.FTZ R0, R0, 1 ;  /* 0x3f80000000007820 */ /* 0x000fc80000410000 */
[----:B------:R0:W4:Y:S01]  /*5880*/  F2F.F64.F32 R18, R0 ;  /* 0x0000000000127310 */ /* 0x0001220000201800 */
[----:B------:R-:W-:Y:S05]  /*5890*/  BRA `(.L_x_6486) ;  /* 0x0000049000007947 */ /* 0x000fea0003800000 */
.L_x_6499:
        /* <DEDUP_REMOVED lines=21> */
.L_x_6508:
[----:B------:R-:W-:Y:S05]  /*59f0*/  BSYNC B1 ;  /* 0x0000000000017941 */ /* 0x000fea0003800000 */
.L_x_6507:
[----:B------:R-:W-:Y:S01]  /*5a00*/  LEA R5, R0, 0x37800000, 0x17 ;  /* 0x3780000000057811 */ /* 0x000fe200078eb8ff */
[----:B------:R-:W-:-:S05]  /*5a10*/  IMAD.SHL.U32 R0, R3, 0x200000, RZ ;  /* 0x0020000003007824 */ /* 0x000fca00078e00ff */
[----:B------:R-:W-:Y:S02]  /*5a20*/  LOP3.LUT R0, R5, R0, R6, 0xfe, !PT ;  /* 0x0000000005007212 */ /* 0x000fe400078efe06 */
.L_x_6506:
[----:B------:R-:W-:Y:S05]  /*5a30*/  BSYNC B0 ;  /* 0x0000000000007941 */ /* 0x000fea0003800000 */
.L_x_6505:
[----:B------:R-:W-:-:S04]  /*5a40*/  FMUL.FTZ R0, R0, 1 ;  /* 0x3f80000000007820 */ /* 0x000fc80000410000 */
[----:B------:R0:W4:Y:S01]  /*5a50*/  F2F.F64.F32 R18, R0 ;  /* 0x0000000000127310 */ /* 0x0001220000201800 */
[----:B------:R-:W-:Y:S05]  /*5a60*/  BRA `(.L_x_6486) ;  /* 0x000002c000007947 */ /* 0x000fea0003800000 */
.L_x_6498:
[----:B------:R-:W-:-:S13]  /*5a70*/  ISETP.NE.AND P0, PT, R0, 0x1c, PT ;  /* 0x0000001c0000780c */ /* 0x000fda0003f05270 */
[----:B------:R-:W-:Y:S05]  /*5a80*/  @!P0 BRA `(.L_x_6509) ;  /* 0x0000028000008947 */ /* 0x000fea0003800000 */
[----:B------:R-:W-:-:S13]  /*5a90*/  ISETP.NE.AND P0, PT, R0, 0x1d, PT ;  /* 0x0000001d0000780c */ /* 0x000fda0003f05270 */
[----:B------:R-:W-:Y:S05]  /*5aa0*/  @!P0 BRA `(.L_x_6510) ;  /* 0x0000023000008947 */ /* 0x000fea0003800000 */
[----:B------:R-:W-:-:S13]  /*5ab0*/  ISETP.NE.AND P0, PT, R0, 0x2c, PT ;  /* 0x0000002c0000780c */ /* 0x000fda0003f05270 */
[----:B------:R-:W-:Y:S05]  /*5ac0*/  @P0 BRA `(.L_x_6485) ;  /* 0x000000c000000947 */ /* 0x000fea0003800000 */
[----:B----4-:R-:W4:Y:S01]  /*5ad0*/  LDG.E.U8 R4, [R4.64] ;  /* 0x0000002404047981 */ /* 0x010f22000c1e1100 */
[----:B------:R-:W-:Y:S01]  /*5ae0*/  BSSY B0, `(.L_x_6511) ;  /* 0x0000007000007945 */ /* 0x000fe20003800000 */
[----:B------:R-:W-:Y:S01]  /*5af0*/  IMAD.MOV.U32 R0, RZ, RZ, 0x400000 ;  /* 0x00400000ff007424 */ /* 0x000fe200078e00ff */
[----:B----4-:R-:W-:-:S13]  /*5b00*/  ISETP.NE.AND P0, PT, R4, RZ, PT ;  /* 0x000000ff0400720c */ /* 0x010fda0003f05270 */
[----:B------:R-:W-:Y:S05]  /*5b10*/  @!P0 BRA `(.L_x_6512) ;  /* 0x0000003000008947 */ /* 0x000fea0003800000 */
[----:B------:R-:W-:-:S13]  /*5b20*/  ISETP.NE.AND P0, PT, R4, 0xff, PT ;  /* 0x000000ff0400780c */ /* 0x000fda0003f05270 */
[----:B------:R-:W-:Y:S02]  /*5b30*/  @!P0 IMAD.MOV.U32 R0, RZ, RZ, 0x7f800001 ;  /* 0x7f800001ff008424 */ /* 0x000fe400078e00ff */
[----:B------:R-:W-:Y:S02]  /*5b40*/  @P0 IMAD.SHL.U32 R0, R4, 0x800000, RZ ;  /* 0x0080000004000824 */ /* 0x000fe400078e00ff */
.L_x_6512:
[----:B------:R-:W-:Y:S05]  /*5b50*/  BSYNC B0 ;  /* 0x0000000000007941 */ /* 0x000fea0003800000 */
.L_x_6511:
[----:B------:R-:W-:-:S04]  /*5b60*/  FMUL.FTZ R0, R0, 1 ;  /* 0x3f80000000007820 */ /* 0x000fc80000410000 */
[----:B------:R0:W4:Y:S01]  /*5b70*/  F2F.F64.F32 R18, R0 ;  /* 0x0000000000127310 */ /* 0x0001220000201800 */
[----:B------:R-:W-:Y:S05]  /*5b80*/  BRA `(.L_x_6486) ;  /* 0x000001a000007947 */ /* 0x000fea0003800000 */
.L_x_6485:
        /* <DEDUP_REMOVED lines=18> */
[----:B012345:R-:W-:Y:S05]  /*5cb0*/  CALL.ABS.NOINC R14 ;  /* 0x000000000e007343 */ /* 0x03ffea0003c00000 */
[----:B------:R-:W-:Y:S01]  /*5cc0*/  CS2R R18, SRZ ;  /* 0x0000000000127805 */ /* 0x000fe2000001ff00 */
[----:B------:R-:W-:Y:S05]  /*5cd0*/  BRA `(.L_x_6486) ;  /* 0x0000005000007947 */ /* 0x000fea0003800000 */
.L_x_6510:
[----:B----4-:R-:W4:Y:S02]  /*5ce0*/  LDG.E.64 R18, [R4.64] ;  /* 0x0000002404127981 */ /* 0x010f24000c1e1b00 */
[----:B----4-:R-:W0:Y:S01]  /*5cf0*/  I2F.F64.U64 R18, R18 ;  /* 0x0000001200127312 */ /* 0x010e220000301800 */
[----:B------:R-:W-:Y:S05]  /*5d00*/  BRA `(.L_x_6486) ;  /* 0x0000002000007947 */ /* 0x000fea0003800000 */
.L_x_6509:
[----:B----4-:R-:W4:Y:S02]  /*5d10*/  LDG.E R4, [R4.64] ;  /* 0x0000002404047981 */ /* 0x010f24000c1e1900 */
[----:B----4-:R0:W4:Y:S02]  /*5d20*/  I2F.F64.U32 R18, R4 ;  /* 0x0000000400127312 */ /* 0x0101240000201800 */
.L_x_6486:
[----:B------:R-:W-:-:S03]  /*5d30*/  IADD3 R37, R37, 0x80, RZ ;  /* 0x0000008025257810 */ /* 0x000fc60007ffe0ff */
.L_x_6448:
[----:B------:R-:W-:Y:S05]  /*5d40*/  BSYNC B6 ;  /* 0x0000000000067941 */ /* 0x000fea0003800000 */
.L_x_6447:
        /* <DEDUP_REMOVED lines=22> */
.L_x_6518:
[----:B----4-:R-:W4:Y:S02]  /*5eb0*/  LDG.E.U8 R4, [R4.64] ;  /* 0x0000002404047981 */ /* 0x010f24000c1e1100 */
[----:B----4-:R0:W4:Y:S01]  /*5ec0*/  I2F.F64.U16 R16, R4 ;  /* 0x0000000400107312 */ /* 0x0101220000101800 */
[----:B------:R-:W-:Y:S05]  /*5ed0*/  BRA `(.L_x_6520) ;  /* 0x00000df000007947 */ /* 0x000fea0003800000 */
.L_x_6517:
        /* <DEDUP_REMOVED lines=9> */
.L_x_6522:
[----:B----4-:R-:W4:Y:S02]  /*5f70*/  LDG.E R4, [R4.64] ;  /* 0x0000002404047981 */ /* 0x010f24000c1e1900 */
[----:B----4-:R0:W4:Y:S01]  /*5f80*/  I2F.F64 R16, R4 ;  /* 0x0000000400107312 */ /* 0x0101220000201c00 */
[----:B------:R-:W-:Y:S05]  /*5f90*/  BRA `(.L_x_6520) ;  /* 0x00000d3000007947 */ /* 0x000fea0003800000 */
.L_x_6521:
[----:B----4-:R-:W4:Y:S02]  /*5fa0*/  LDG.E.U16 R4, [R4.64] ;  /* 0x0000002404047981 */ /* 0x010f24000c1e1500 */
[----:B----4-:R0:W4:Y:S01]  /*5fb0*/  I2F.F64.S16 R16, R4 ;  /* 0x0000000400107312 */ /* 0x0101220000101c00 */
[----:B------:R-:W-:Y:S05]  /*5fc0*/  BRA `(.L_x_6520) ;  /* 0x00000d0000007947 */ /* 0x000fea0003800000 */
.L_x_6516:
        /* <DEDUP_REMOVED lines=10> */
.L_x_6524:
[----:B----4-:R-:W4:Y:S02]  /*6070*/  LDG.E.U16 R0, [R4.64] ;  /* 0x0000002404007981 */ /* 0x010f24000c1e1500 */
[----:B----4-:R-:W-:-:S05]  /*6080*/  HADD2.F32 R0, -RZ, R0.H0_H0 ;  /* 0x20000000ff007230 */ /* 0x010fca0000004100 */
[----:B------:R-:W-:-:S04]  /*6090*/  FMUL.FTZ R0, R0, 1 ;  /* 0x3f80000000007820 */ /* 0x000fc80000410000 */
[----:B------:R0:W4:Y:S01]  /*60a0*/  F2F.F64.F32 R16, R0 ;  /* 0x0000000000107310 */ /* 0x0001220000201800 */
[----:B------:R-:W-:Y:S05]  /*60b0*/  BRA `(.L_x_6520) ;  /* 0x00000c1000007947 */ /* 0x000fea0003800000 */
.L_x_6523:
        /* <DEDUP_REMOVED lines=10> */
.L_x_6526:
[----:B----4-:R-:W4:Y:S02]  /*6160*/  LDG.E.U16 R4, [R4.64] ;  /* 0x0000002404047981 */ /* 0x010f24000c1e1500 */
[----:B----4-:R-:W-:-:S05]  /*6170*/  HADD2.F32 R0, -RZ, R4.H0_H0 ;  /* 0x20000004ff007230 */ /* 0x010fca0000004100 */
[----:B------:R-:W-:-:S04]  /*6180*/  FMUL.FTZ R0, R0, 1 ;  /* 0x3f80000000007820 */ /* 0x000fc80000410000 */
[----:B------:R0:W4:Y:S01]  /*6190*/  F2F.F64.F32 R16, R0 ;  /* 0x0000000000107310 */ /* 0x0001220000201800 */
[----:B------:R-:W-:Y:S05]  /*61a0*/  BRA `(.L_x_6520) ;  /* 0x00000b2000007947 */ /* 0x000fea0003800000 */
.L_x_6525:
[----:B------:R0:W5:Y:S01]  /*61b0*/  LDG.E.64 R16, [R4.64] ;  /* 0x0000002404107981 */ /* 0x000162000c1e1b00 */
[----:B------:R-:W-:Y:S05]  /*61c0*/  BRA `(.L_x_6520) ;  /* 0x00000b0000007947 */ /* 0x000fea0003800000 */
.L_x_6515:
        /* <DEDUP_REMOVED lines=13> */
.L_x_6529:
[----:B------:R0:W5:Y:S01]  /*62a0*/  LDG.E.64 R16, [R4.64] ;  /* 0x0000002404107981 */ /* 0x000162000c1e1b00 */
[----:B------:R-:W-:Y:S05]  /*62b0*/  BRA `(.L_x_6520) ;  /* 0x00000a1000007947 */ /* 0x000fea0003800000 */
.L_x_6528:
        /* <DEDUP_REMOVED lines=28> */
.L_x_6531:
        /* <DEDUP_REMOVED lines=15> */
.L_x_6530:
[----:B----4-:R-:W4:Y:S02]  /*6570*/  LDG.E.U16 R0, [R4.64] ;  /* 0x0000002404007981 */ /* 0x010f24000c1e1500 */
[----:B----4-:R-:W-:-:S05]  /*6580*/  PRMT R0, RZ, 0x5410, R0 ;  /* 0x00005410ff007816 */ /* 0x010fca0000000000 */
[----:B------:R-:W-:-:S04]  /*6590*/  FMUL.FTZ R0, R0, 1 ;  /* 0x3f80000000007820 */ /* 0x000fc80000410000 */
[----:B------:R0:W4:Y:S01]  /*65a0*/  F2F.F64.F32 R16, R0 ;  /* 0x0000000000107310 */ /* 0x0001220000201800 */
[----:B------:R-:W-:Y:S05]  /*65b0*/  BRA `(.L_x_6520) ;  /* 0x0000071000007947 */ /* 0x000fea0003800000 */
.L_x_6527:
        /* <DEDUP_REMOVED lines=11> */
.L_x_6534:
        /* <DEDUP_REMOVED lines=21> */
.L_x_6538:
[----:B------:R-:W-:Y:S05]  /*67c0*/  BSYNC B1 ;  /* 0x0000000000017941 */ /* 0x000fea0003800000 */
.L_x_6537:
[----:B------:R-:W-:Y:S01]  /*67d0*/  LEA R5, R0, 0x3b800000, 0x17 ;  /* 0x3b80000000057811 */ /* 0x000fe200078eb8ff */
[----:B------:R-:W-:-:S05]  /*67e0*/  IMAD.SHL.U32 R0, R3, 0x100000, RZ ;  /* 0x0010000003007824 */ /* 0x000fca00078e00ff */
[----:B------:R-:W-:Y:S02]  /*67f0*/  LOP3.LUT R0, R5, R0, R6, 0xfe, !PT ;  /* 0x0000000005007212 */ /* 0x000fe400078efe06 */
.L_x_6536:
[----:B------:R-:W-:Y:S05]  /*6800*/  BSYNC B0 ;  /* 0x0000000000007941 */ /* 0x000fea0003800000 */
.L_x_6535:
[----:B------:R-:W-:-:S04]  /*6810*/  FMUL.FTZ R0, R0, 1 ;  /* 0x3f80000000007820 */ /* 0x000fc80000410000 */
[----:B------:R0:W4:Y:S01]  /*6820*/  F2F.F64.F32 R16, R0 ;  /* 0x0000000000107310 */ /* 0x0001220000201800 */
[----:B------:R-:W-:Y:S05]  /*6830*/  BRA `(.L_x_6520) ;  /* 0x0000049000007947 */ /* 0x000fea0003800000 */
.L_x_6533:
        /* <DEDUP_REMOVED lines=21> */
.L_x_6542:
[----:B------:R-:W-:Y:S05]  /*6990*/  BSYNC B1 ;  /* 0x0000000000017941 */ /* 0x000fea0003800000 */
.L_x_6541:
[----:B------:R-:W-:Y:S01]  /*69a0*/  LEA R5, R0, 0x37800000, 0x17 ;  /* 0x3780000000057811 */ /* 0x000fe200078eb8ff */
[----:B------:R-:W-:-:S05]  /*69b0*/  IMAD.SHL.U32 R0, R3, 0x200000, RZ ;  /* 0x0020000003007824 */ /* 0x000fca00078e00ff */
[----:B------:R-:W-:Y:S02]  /*69c0*/  LOP3.LUT R0, R5, R0, R6, 0xfe, !PT ;  /* 0x0000000005007212 */ /* 0x000fe400078efe06 */
.L_x_6540:
[----:B------:R-:W-:Y:S05]  /*69d0*/  BSYNC B0 ;  /* 0x0000000000007941 */ /* 0x000fea0003800000 */
.L_x_6539:
[----:B------:R-:W-:-:S04]  /*69e0*/  FMUL.FTZ R0, R0, 1 ;  /* 0x3f80000000007820 */ /* 0x000fc80000410000 */
[----:B------:R0:W4:Y:S01]  /*69f0*/  F2F.F64.F32 R16, R0 ;  /* 0x0000000000107310 */ /* 0x0001220000201800 */
[----:B------:R-:W-:Y:S05]  /*6a00*/  BRA `(.L_x_6520) ;  /* 0x000002c000007947 */ /* 0x000fea0003800000 */
.L_x_6532:
        /* <DEDUP_REMOVED lines=14> */
.L_x_6546:
[----:B------:R-:W-:Y:S05]  /*6af0*/  BSYNC B0 ;  /* 0x0000000000007941 */ /* 0x000fea0003800000 */
.L_x_6545:
[----:B------:R-:W-:-:S04]  /*6b00*/  FMUL.FTZ R0, R0, 1 ;  /* 0x3f80000000007820 */ /* 0x000fc80000410000 */
[----:B------:R0:W4:Y:S01]  /*6b10*/  F2F.F64.F32 R16, R0 ;  /* 0x0000000000107310 */ /* 0x0001220000201800 */
[----:B------:R-:W-:Y:S05]  /*6b20*/  BRA `(.L_x_6520) ;  /* 0x000001a000007947 */ /* 0x000fea0003800000 */
.L_x_6519:
        /* <DEDUP_REMOVED lines=21> */
.L_x_6544:
[----:B----4-:R-:W4:Y:S02]  /*6c80*/  LDG.E.64 R16, [R4.64] ;  /* 0x0000002404107981 */ /* 0x010f24000c1e1b00 */
[----:B----4-:R-:W0:Y:S01]  /*6c90*/  I2F.F64.U64 R16, R16 ;  /* 0x0000001000107312 */ /* 0x010e220000301800 */
[----:B------:R-:W-:Y:S05]  /*6ca0*/  BRA `(.L_x_6520) ;  /* 0x0000002000007947 */ /* 0x000fea0003800000 */
.L_x_6543:
[----:B----4-:R-:W4:Y:S02]  /*6cb0*/  LDG.E R4, [R4.64] ;  /* 0x0000002404047981 */ /* 0x010f24000c1e1900 */
[----:B----4-:R0:W4:Y:S02]  /*6cc0*/  I2F.F64.U32 R16, R4 ;  /* 0x0000000400107312 */ /* 0x0101240000201800 */
.L_x_6520:
        /* <DEDUP_REMOVED lines=17> */
.L_x_6550:
[----:B----4-:R-:W4:Y:S02]  /*6de0*/  LDG.E.U8 R4, [R4.64] ;  /* 0x0000002404047981 */ /* 0x010f24000c1e1100 */
[----:B----4-:R0:W4:Y:S01]  /*6df0*/  I2F.F64.U16 R30, R4 ;  /* 0x00000004001e7312 */ /* 0x0101220000101800 */
[----:B------:R-:W-:Y:S05]  /*6e00*/  BRA `(.L_x_6514) ;  /* 0x00000de000007947 */ /* 0x000fea0003800000 */
.L_x_6549:
        /* <DEDUP_REMOVED lines=9> */
.L_x_6553:
[----:B----4-:R-:W4:Y:S02]  /*6ea0*/  LDG.E R4, [R4.64] ;  /* 0x0000002404047981 */ /* 0x010f24000c1e1900 */
[----:B----4-:R0:W4:Y:S01]  /*6eb0*/  I2F.F64 R30, R4 ;  /* 0x00000004001e7312 */ /* 0x0101220000201c00 */
[----:B------:R-:W-:Y:S05]  /*6ec0*/  BRA `(.L_x_6514) ;  /* 0x00000d2000007947 */ /* 0x000fea0003800000 */
.L_x_6552:
[----:B----4-:R-:W4:Y:S02]  /*6ed0*/  LDG.E.U16 R4, [R4.64] ;  /* 0x0000002404047981 */ /* 0x010f24000c1e1500 */
[----:B----4-:R0:W4:Y:S01]  /*6ee0*/  I2F.F64.S16 R30, R4 ;  /* 0x00000004001e7312 */ /* 0x0101220000101c00 */
[----:B------:R-:W-:Y:S05]  /*6ef0*/  BRA `(.L_x_6514) ;  /* 0x00000cf000007947 */ /* 0x000fea0003800000 */
.L_x_6548:
        /* <DEDUP_REMOVED lines=10> */
.L_x_6555:
[----:B----4-:R-:W4:Y:S02]  /*6fa0*/  LDG.E.U16 R0, [R4.64] ;  /* 0x0000002404007981 */ /* 0x010f24000c1e1500 */
[----:B----4-:R-:W-:-:S05]  /*6fb0*/  HADD2.F32 R0, -RZ, R0.H0_H0 ;  /* 0x20000000ff007230 */ /* 0x010fca0000004100 */
[----:B------:R-:W-:-:S04]  /*6fc0*/  FMUL.FTZ R0, R0, 1 ;  /* 0x3f80000000007820 */ /* 0x000fc80000410000 */
[----:B------:R0:W4:Y:S01]  /*6fd0*/  F2F.F64.F32 R30, R0 ;  /* 0x00000000001e7310 */ /* 0x0001220000201800 */
[----:B------:R-:W-:Y:S05]  /*6fe0*/  BRA `(.L_x_6514) ;  /* 0x00000c0000007947 */ /* 0x000fea0003800000 */
.L_x_6554:
        /* <DEDUP_REMOVED lines=10> */
.L_x_6557:
[----:B----4-:R-:W4:Y:S02]  /*7090*/  LDG.E.U16 R4, [R4.64] ;  /* 0x0000002404047981 */ /* 0x010f24000c1e1500 */
[----:B----4-:R-:W-:-:S05]  /*70a0*/  HADD2.F32 R0, -RZ, R4.H0_H0 ;  /* 0x20000004ff007230 */ /* 0x010fca0000004100 */
[----:B------:R-:W-:-:S04]  /*70b0*/  FMUL.FTZ R0, R0, 1 ;  /* 0x3f80000000007820 */ /* 0x000fc80000410000 */
[----:B------:R0:W4:Y:S01]  /*70c0*/  F2F.F64.F32 R30, R0 ;  /* 0x00000000001e7310 */ /* 0x0001220000201800 */
[----:B------:R-:W-:Y:S05]  /*70d0*/  BRA `(.L_x_6514) ;  /* 0x00000b1000007947 */ /* 0x000fea0003800000 */
.L_x_6556:
[----:B------:R0:W5:Y:S01]  /*70e0*/  LDG.E.64 R30, [R4.64] ;  /* 0x00000024041e7981 */ /* 0x000162000c1e1b00 */
[----:B------:R-:W-:Y:S05]  /*70f0*/  BRA `(.L_x_6514) ;  /* 0x00000af000007947 */ /* 0x000fea0003800000 */
.L_x_6547:
        /* <DEDUP_REMOVED lines=13> */
.L_x_6560:
[----:B------:R0:W5:Y:S01]  /*71d0*/  LDG.E.64 R30, [R4.64] ;  /* 0x00000024041e7981 */ /* 0x000162000c1e1b00 */
[----:B------:R-:W-:Y:S05]  /*71e0*/  BRA `(.L_x_6514) ;  /* 0x00000a0000007947 */ /* 0x000fea0003800000 */
.L_x_6559:
        /* <DEDUP_REMOVED lines=28> */
.L_x_6562:
        /* <DEDUP_REMOVED lines=15> */
.L_x_6561:
[----:B----4-:R-:W4:Y:S02]  /*74a0*/  LDG.E.U16 R0, [R4.64] ;  /* 0x0000002404007981 */ /* 0x010f24000c1e1500 */
[----:B----4-:R-:W-:-:S05]  /*74b0*/  PRMT R0, RZ, 0x5410, R0 ;  /* 0x00005410ff007816 */ /* 0x010fca0000000000 */
[----:B------:R-:W-:-:S04]  /*74c0*/  FMUL.FTZ R0, R0, 1 ;  /* 0x3f80000000007820 */ /* 0x000fc80000410000 */
[----:B------:R0:W4:Y:S01]  /*74d0*/  F2F.F64.F32 R30, R0 ;  /* 0x00000000001e7310 */ /* 0x0001220000201800 */
[----:B------:R-:W-:Y:S05]  /*74e0*/  BRA `(.L_x_6514) ;  /* 0x0000070000007947 */ /* 0x000fea0003800000 */
.L_x_6558:
        /* <DEDUP_REMOVED lines=11> */
.L_x_6565:
        /* <DEDUP_REMOVED lines=21> */
.L_x_6569:
[----:B------:R-:W-:Y:S05]  /*76f0*/  BSYNC B1 ;  /* 0x0000000000017941 */ /* 0x000fea0003800000 */
.L_x_6568:
[----:B------:R-:W-:Y:S01]  /*7700*/  LEA R5, R0, 0x3b800000, 0x17 ;  /* 0x3b80000000057811 */ /* 0x000fe200078eb8ff */
[----:B------:R-:W-:-:S05]  /*7710*/  IMAD.SHL.U32 R0, R3, 0x100000, RZ ;  /* 0x0010000003007824 */ /* 0x000fca00078e00ff */
[----:B------:R-:W-:Y:S02]  /*7720*/  LOP3.LUT R0, R5, R0, R6, 0xfe, !PT ;  /* 0x0000000005007212 */ /* 0x000fe400078efe06 */
.L_x_6567:
[----:B------:R-:W-:Y:S05]  /*7730*/  BSYNC B0 ;  /* 0x0000000000007941 */ /* 0x000fea0003800000 */
.L_x_6566:
[----:B------:R-:W-:-:S04]  /*7740*/  FMUL.FTZ R0, R0, 1 ;  /* 0x3f80000000007820 */ /* 0x000fc80000410000 */
[----:B------:R0:W4:Y:S01]  /*7750*/  F2F.F64.F32 R30, R0 ;  /* 0x00000000001e7310 */ /* 0x0001220000201800 */
[----:B------:R-:W-:Y:S05]  /*7760*/  BRA `(.L_x_6514) ;  /* 0x0000048000007947 */ /* 0x000fea0003800000 */
.L_x_6564:
        /* <DEDUP_REMOVED lines=21> */
.L_x_6573:
[----:B------:R-:W-:Y:S05]  /*78c0*/  BSYNC B1 ;  /* 0x0000000000017941 */ /* 0x000fea0003800000 */
.L_x_6572:
[----:B------:R-:W-:Y:S01]  /*78d0*/  LEA R5, R0, 0x37800000, 0x17 ;  /* 0x3780000000057811 */ /* 0x000fe200078eb8ff */
[----:B------:R-:W-:-:S05]  /*78e0*/  IMAD.SHL.U32 R0, R3, 0x200000, RZ ;  /* 0x0020000003007824 */ /* 0x000fca00078e00ff */
[----:B------:R-:W-:Y:S02]  /*78f0*/  LOP3.LUT R0, R5, R0, R6, 0xfe, !PT ;  /* 0x0000000005007212 */ /* 0x000fe400078efe06 */
.L_x_6571:
[----:B------:R-:W-:Y:S05]  /*7900*/  BSYNC B0 ;  /* 0x0000000000007941 */ /* 0x000fea0003800000 */
.L_x_6570:
[----:B------:R-:W-:-:S04]  /*7910*/  FMUL.FTZ R0, R0, 1 ;  /* 0x3f80000000007820 */ /* 0x000fc80000410000 */
[----:B------:R0:W4:Y:S01]  /*7920*/  F2F.F64.F32 R30, R0 ;  /* 0x00000000001e7310 */ /* 0x0001220000201800 */
[----:B------:R-:W-:Y:S05]  /*7930*/  BRA `(.L_x_6514) ;  /* 0x000002b000007947 */ /* 0x000fea0003800000 */
.L_x_6563:
        /* <DEDUP_REMOVED lines=14> */
.L_x_6577:
[----:B------:R-:W-:Y:S05]  /*7a20*/  BSYNC B0 ;  /* 0x0000000000007941 */ /* 0x000fea0003800000 */
.L_x_6576:
[----:B------:R-:W-:-:S04]  /*7a30*/  FMUL.FTZ R0, R0, 1 ;  /* 0x3f80000000007820 */ /* 0x000fc80000410000 */
[----:B------:R0:W4:Y:S01]  /*7a40*/  F2F.F64.F32 R30, R0 ;  /* 0x00000000001e7310 */ /* 0x0001220000201800 */
[----:B------:R-:W-:Y:S05]  /*7a50*/  BRA `(.L_x_6514) ;  /* 0x0000019000007947 */ /* 0x000fea0003800000 */
.L_x_6551:
        /* <DEDUP_REMOVED lines=19> */
[----:B------:R-:W-:Y:S05]  /*7b90*/  BRA `(.L_x_6514) ;  /* 0x0000005000007947 */ /* 0x000fea0003800000 */
.L_x_6575:
[----:B----4-:R-:W4:Y:S02]  /*7ba0*/  LDG.E.64 R30, [R4.64] ;  /* 0x00000024041e7981 */ /* 0x010f24000c1e1b00 */
[----:B----4-:R-:W0:Y:S01]  /*7bb0*/  I2F.F64.U64 R30, R30 ;  /* 0x0000001e001e7312 */ /* 0x010e220000301800 */
[----:B------:R-:W-:Y:S05]  /*7bc0*/  BRA `(.L_x_6514) ;  /* 0x0000002000007947 */ /* 0x000fea0003800000 */
.L_x_6574:
[----:B----4-:R-:W4:Y:S02]  /*7bd0*/  LDG.E R4, [R4.64] ;  /* 0x0000002404047981 */ /* 0x010f24000c1e1900 */
[----:B----4-:R0:W4:Y:S02]  /*7be0*/  I2F.F64.U32 R30, R4 ;  /* 0x00000004001e7312 */ /* 0x0101240000201800 */
.L_x_6514:
[----:B------:R-:W-:Y:S05]  /*7bf0*/  BSYNC B6 ;  /* 0x0000000000067941 */ /* 0x000fea0003800000 */
.L_x_6513:
[----:B------:R-:W4:Y:S01]  /*7c00*/  S2R R33, SR_TID.X ;  /* 0x0000000000217919 */ /* 0x000f220000002100 */
[----:B------:R-:W-:Y:S01]  /*7c10*/  BSSY B0, `(.L_x_6578) ;  /* 0x000001c000007945 */ /* 0x000fe20003800000 */
[----:B----4-:R-:W-:-:S13]  /*7c20*/  ISETP.GE.AND P1, PT, R33, R2, PT ;  /* 0x000000022100720c */ /* 0x010fda0003f26270 */
[----:B------:R-:W-:Y:S05]  /*7c30*/  @P1 BRA `(.L_x_6579) ;  /* 0x0000019000001947 */ /* 0x000fea0003800000 */
[----:B0-2--5:R-:W0:Y:S01]  /*7c40*/  MUFU.RCP64H R5, R27 ;  /* 0x0000001b00057308 */ /* 0x025e220000001800 */
[----:B------:R-:W-:Y:S01]  /*7c50*/  IMAD.MOV.U32 R4, RZ, RZ, 0x1 ;  /* 0x00000001ff047424 */ /* 0x000fe200078e00ff */
[----:B------:R-:W-:Y:S01]  /*7c60*/  FSETP.GEU.AND P2, PT, |R35|, 6.5827683646048100446e-37, PT ;  /* 0x036000002300780b */ /* 0x000fe20003f4e200 */
        /* <DEDUP_REMOVED lines=17> */
[----:B-1-3--:R-:W-:Y:S05]  /*7d80*/  CALL.REL.NOINC `($__internal_1_$__cuda_sm20_div_rn_f64_full) ;  /* 0x000048e000007944 */ /* 0x00afea0003c00000 */
[----:B------:R-:W-:Y:S02]  /*7d90*/  IMAD.MOV.U32 R6, RZ, RZ, R40 ;  /* 0x000000ffff067224 */ /* 0x000fe400078e0028 */
[----:B------:R-:W-:Y:S02]  /*7da0*/  IMAD.MOV.U32 R7, RZ, RZ, R41 ;  /* 0x000000ffff077224 */ /* 0x000fe400078e0029 */
.L_x_6581:
[----:B------:R-:W-:Y:S05]  /*7db0*/  BSYNC B1 ;  /* 0x0000000000017941 */ /* 0x000fea0003800000 */
.L_x_6580:
[----:B------:R0:W2:Y:S02]  /*7dc0*/  FRND.F64.TRUNC R4, R6 ;  /* 0x0000000600047313 */ /* 0x0000a4000030d800 */
.L_x_6579:
[----:B------:R-:W-:Y:S05]  /*7dd0*/  BSYNC B0 ;  /* 0x0000000000007941 */ /* 0x000fea0003800000 */
.L_x_6578:
[----:B-----5:R-:W-:Y:S01]  /*7de0*/  IADD3 R35, R33, 0x80, RZ ;  /* 0x0000008021237810 */ /* 0x020fe20007ffe0ff */
[----:B------:R-:W-:Y:S03]  /*7df0*/  BSSY B0, `(.L_x_6582) ;  /* 0x000001c000007945 */ /* 0x000fe60003800000 */
[----:B------:R-:W-:-:S13]  /*7e00*/  ISETP.GE.AND P0, PT, R35, R2, PT ;  /* 0x000000022300720c */ /* 0x000fda0003f06270 */
[----:B------:R-:W-:Y:S05]  /*7e10*/  @P0 BRA `(.L_x_6583) ;  /* 0x0000019000000947 */ /* 0x000fea0003800000 */
[----:B0--3--:R-:W0:Y:S01]  /*7e20*/  MUFU.RCP64H R9, R23 ;  /* 0x0000001700097308 */ /* 0x009e220000001800 */
        /* <DEDUP_REMOVED lines=8> */
[----:B0-2---:R-:W0:-:S06]  /*7eb0*/  DMUL R26, R8, R28 ;  /* 0x0000001c081a7228 */ /* 0x005e0c0000000000 */
        /* <DEDUP_REMOVED lines=10> */
[----:B------:R-:W-:Y:S05]  /*7f60*/  CALL.REL.NOINC `($__internal_1_$__cuda_sm20_div_rn_f64_full) ;  /* 0x0000470000007944 */ /* 0x000fea0003c00000 */
[----:B------:R-:W-:Y:S02]  /*7f70*/  IMAD.MOV.U32 R26, RZ, RZ, R40 ;  /* 0x000000ffff1a7224 */ /* 0x000fe400078e0028 */
[----:B------:R-:W-:Y:S02]  /*7f80*/  IMAD.MOV.U32 R27, RZ, RZ, R41 ;  /* 0x000000ffff1b7224 */ /* 0x000fe400078e0029 */
.L_x_6585:
[----:B------:R-:W-:Y:S05]  /*7f90*/  BSYNC B1 ;  /* 0x0000000000017941 */ /* 0x000fea0003800000 */
.L_x_6584:
[----:B------:R0:W1:Y:S02]  /*7fa0*/  FRND.F64.TRUNC R28, R26 ;  /* 0x0000001a001c7313 */ /* 0x000064000030d800 */
.L_x_6583:
[----:B------:R-:W-:Y:S05]  /*7fb0*/  BSYNC B0 ;  /* 0x0000000000007941 */ /* 0x000fea0003800000 */
.L_x_6582:
[----:B------:R-:W-:Y:S01]  /*7fc0*/  IADD3 R3, R33, 0x100, RZ ;  /* 0x0000010021037810 */ /* 0x000fe20007ffe0ff */
[----:B------:R-:W-:Y:S03]  /*7fd0*/  BSSY B0, `(.L_x_6586) ;  /* 0x000001c000007945 */ /* 0x000fe60003800000 */
[----:B------:R-:W-:-:S13]  /*7fe0*/  ISETP.GE.AND P0, PT, R3, R2, PT ;  /* 0x000000020300720c */ /* 0x000fda0003f06270 */
[----:B------:R-:W-:Y:S05]  /*7ff0*/  @P0 BRA `(.L_x_6587) ;  /* 0x0000019000000947 */ /* 0x000fea0003800000 */
[----:B0-----:R-:W0:Y:S01]  /*8000*/  MUFU.RCP64H R9, R19 ;  /* 0x0000001300097308 */ /* 0x001e220000001800 */
        /* <DEDUP_REMOVED lines=8> */
[----:B0--3--:R-:W0:-:S06]  /*8090*/  DMUL R22, R8, R24 ;  /* 0x0000001808167228 */ /* 0x009e0c0000000000 */
        /* <DEDUP_REMOVED lines=10> */
[----:B-12---:R-:W-:Y:S05]  /*8140*/  CALL.REL.NOINC `($__internal_1_$__cuda_sm20_div_rn_f64_full) ;  /* 0x0000452000007944 */ /* 0x006fea0003c00000 */
[----:B------:R-:W-:Y:S02]  /*8150*/  IMAD.MOV.U32 R22, RZ, RZ, R40 ;  /* 0x000000ffff167224 */ /* 0x000fe400078e0028 */
[----:B------:R-:W-:Y:S02]  /*8160*/  IMAD.MOV.U32 R23, RZ, RZ, R41 ;  /* 0x000000ffff177224 */ /* 0x000fe400078e0029 */
.L_x_6589:
[----:B------:R-:W-:Y:S05]  /*8170*/  BSYNC B1 ;  /* 0x0000000000017941 */ /* 0x000fea0003800000 */
.L_x_6588:
[----:B------:R0:W3:Y:S02]  /*8180*/  FRND.F64.TRUNC R24, R22 ;  /* 0x0000001600187313 */ /* 0x0000e4000030d800 */
.L_x_6587:
[----:B------:R-:W-:Y:S05]  /*8190*/  BSYNC B0 ;  /* 0x0000000000007941 */ /* 0x000fea0003800000 */
.L_x_6586:
        /* <DEDUP_REMOVED lines=24> */
[----:B-123--:R-:W-:Y:S05]  /*8320*/  CALL.REL.NOINC `($__internal_1_$__cuda_sm20_div_rn_f64_full) ;  /* 0x0000434000007944 */ /* 0x00efea0003c00000 */
[----:B------:R-:W-:Y:S02]  /*8330*/  IMAD.MOV.U32 R18, RZ, RZ, R40 ;  /* 0x000000ffff127224 */ /* 0x000fe400078e0028 */
[----:B------:R-:W-:Y:S02]  /*8340*/  IMAD.MOV.U32 R19, RZ, RZ, R41 ;  /* 0x000000ffff137224 */ /* 0x000fe400078e0029 */
.L_x_6593:
[----:B------:R-:W-:Y:S05]  /*8350*/  BSYNC B1 ;  /* 0x0000000000017941 */ /* 0x000fea0003800000 */
.L_x_6592:
[----:B------:R0:W4:Y:S02]  /*8360*/  FRND.F64.TRUNC R16, R18 ;  /* 0x0000001200107313 */ /* 0x000124000030d800 */
.L_x_6591:
[----:B------:R-:W-:Y:S05]  /*8370*/  BSYNC B0 ;  /* 0x0000000000007941 */ /* 0x000fea0003800000 */
.L_x_6590:
[----:B------:R-:W4:Y:S01]  /*8380*/  LDC.U8 R34, c[0x0][0x190] ;  /* 0x00006400ff227b82 */ /* 0x000f220000000000 */
[----:B------:R-:W-:Y:S01]  /*8390*/  BSSY B6, `(.L_x_6594) ;  /* 0x000011b000067945 */ /* 0x000fe20003800000 */
[----:B------:R-:W-:Y:S05]  /*83a0*/  @P1 BRA `(.L_x_6595) ;  /* 0x0000119000001947 */ /* 0x000fea0003800000 */
[----:B------:R-:W5:Y:S02]  /*83b0*/  S2R R3, SR_TID.X ;  /* 0x0000000000037919 */ /* 0x000f640000002100 */
[----:B0----5:R-:W-:Y:S01]  /*83c0*/  IMAD R0, R32, 0x200, R3 ;  /* 0x0000020020007824 */ /* 0x021fe200078e0203 */
[----:B----4-:R-:W-:-:S03]  /*83d0*/  PRMT R3, R34, 0x9910, RZ ;  /* 0x0000991022037816 */ /* 0x010fc600000000ff */
        /* <DEDUP_REMOVED lines=14> */
[----:B------:R-:W0:Y:S01]  /*84c0*/  F2I.F64.TRUNC R7, R6 ;  /* 0x0000000600077311 */ /* 0x000e22000030d100 */
[----:B------:R-:W-:Y:S01]  /*84d0*/  IMAD.MOV.U32 R33, RZ, RZ, R35 ;  /* 0x000000ffff217224 */ /* 0x000fe200078e0023 */
[----:B0-----:R0:W-:Y:S01]  /*84e0*/  STG.E.U8 [R8.64], R7 ;  /* 0x0000000708007986 */ /* 0x0011e2000c101124 */
[----:B------:R-:W-:Y:S05]  /*84f0*/  BRA `(.L_x_6595) ;  /* 0x0000104000007947 */ /* 0x000fea0003800000 */
.L_x_6599:
[----:B------:R-:W0:Y:S01]  /*8500*/  F2I.S64.F64.TRUNC R6, R6 ;  /* 0x0000000600067311 */ /* 0x000e22000030d900 */
[----:B------:R-:W-:Y:S02]  /*8510*/  IMAD.MOV.U32 R33, RZ, RZ, R35 ;  /* 0x000000ffff217224 */ /* 0x000fe400078e0023 */
[----:B0-----:R-:W-:-:S05]  /*8520*/  IMAD.MOV.U32 R3, RZ, RZ, R6 ;  /* 0x000000ffff037224 */ /* 0x001fca00078e0006 */
[----:B------:R0:W-:Y:S01]  /*8530*/  STG.E.U8 [R8.64], R3 ;  /* 0x0000000308007986 */ /* 0x0001e2000c101124 */
[----:B------:R-:W-:Y:S05]  /*8540*/  BRA `(.L_x_6595) ;  /* 0x00000ff000007947 */ /* 0x000fea0003800000 */
.L_x_6598:
[----:B------:R-:W-:-:S13]  /*8550*/  ISETP.NE.AND P0, PT, R0, 0x2, PT ;  /* 0x000000020000780c */ /* 0x000fda0003f05270 */
[----:B------:R-:W-:Y:S05]  /*8560*/  @!P0 BRA `(.L_x_6601) ;  /* 0x000000c000008947 */ /* 0x000fea0003800000 */
[----:B------:R-:W-:-:S13]  /*8570*/  ISETP.NE.AND P0, PT, R0, 0x3, PT ;  /* 0x000000030000780c */ /* 0x000fda0003f05270 */
[----:B------:R-:W-:Y:S05]  /*8580*/  @!P0 BRA `(.L_x_6602) ;  /* 0x0000006000008947 */ /* 0x000fea0003800000 */
[----:B------:R-:W-:-:S13]  /*8590*/  ISETP.NE.AND P0, PT, R0, 0x4, PT ;  /* 0x000000040000780c */ /* 0x000fda0003f05270 */
[----:B------:R-:W-:Y:S05]  /*85a0*/  @P0 BRA `(.L_x_6600) ;  /* 0x00000dd000000947 */ /* 0x000fea0003800000 */
[----:B------:R-:W0:Y:S01]  /*85b0*/  F2I.S64.F64.TRUNC R6, R6 ;  /* 0x0000000600067311 */ /* 0x000e22000030d900 */
[----:B------:R-:W-:Y:S01]  /*85c0*/  IMAD.MOV.U32 R33, RZ, RZ, R35 ;  /* 0x000000ffff217224 */ /* 0x000fe200078e0023 */
[----:B0-----:R0:W-:Y:S01]  /*85d0*/  STG.E.64 [R8.64], R6 ;  /* 0x0000000608007986 */ /* 0x0011e2000c101b24 */
[----:B------:R-:W-:Y:S05]  /*85e0*/  BRA `(.L_x_6595) ;  /* 0x00000f5000007947 */ /* 0x000fea0003800000 */
.L_x_6602:
[----:B------:R-:W0:Y:S01]  /*85f0*/  F2I.F64.TRUNC R7, R6 ;  /* 0x0000000600077311 */ /* 0x000e22000030d100 */
[----:B------:R-:W-:Y:S01]  /*8600*/  IMAD.MOV.U32 R33, RZ, RZ, R35 ;  /* 0x000000ffff217224 */ /* 0x000fe200078e0023 */
[----:B0-----:R0:W-:Y:S01]  /*8610*/  STG.E [R8.64], R7 ;  /* 0x0000000708007986 */ /* 0x0011e2000c101924 */
[----:B------:R-:W-:Y:S05]  /*8620*/  BRA `(.L_x_6595) ;  /* 0x00000f1000007947 */ /* 0x000fea0003800000 */
.L_x_6601:
[----:B------:R-:W0:Y:S01]  /*8630*/  F2I.F64.TRUNC R7, R6 ;  /* 0x0000000600077311 */ /* 0x000e22000030d100 */
[----:B------:R-:W-:Y:S01]  /*8640*/  IMAD.MOV.U32 R33, RZ, RZ, R35 ;  /* 0x000000ffff217224 */ /* 0x000fe200078e0023 */
[----:B0-----:R0:W-:Y:S01]  /*8650*/  STG.E.U16 [R8.64], R7 ;  /* 0x0000000708007986 */ /* 0x0011e2000c101524 */
[----:B------:R-:W-:Y:S05]  /*8660*/  BRA `(.L_x_6595) ;  /* 0x00000ed000007947 */ /* 0x000fea0003800000 */
.L_x_6597:
[----:B------:R-:W-:-:S13]  /*8670*/  ISETP.GT.AND P0, PT, R0, 0x6, PT ;  /* 0x000000060000780c */ /* 0x000fda0003f04270 */
[----:B------:R-:W-:Y:S05]  /*8680*/  @P0 BRA `(.L_x_6603) ;  /* 0x0000011000000947 */ /* 0x000fea0003800000 */
[----:B------:R-:W-:-:S13]  /*8690*/  ISETP.NE.AND P0, PT, R0, 0x5, PT ;  /* 0x000000050000780c */ /* 0x000fda0003f05270 */
[----:B------:R-:W-:Y:S05]  /*86a0*/  @!P0 BRA `(.L_x_6604) ;  /* 0x0000008000008947 */ /* 0x000fea0003800000 */
[----:B------:R-:W-:-:S13]  /*86b0*/  ISETP.NE.AND P0, PT, R0, 0x6, PT ;  /* 0x000000060000780c */ /* 0x000fda0003f05270 */
[----:B------:R-:W-:Y:S05]  /*86c0*/  @P0 BRA `(.L_x_6600) ;  /* 0x00000cb000000947 */ /* 0x000fea0003800000 */
[----:B--2---:R-:W0:Y:S01]  /*86d0*/  F2F.F32.F64 R3, R4 ;  /* 0x0000000400037310 */ /* 0x004e220000301000 */
[----:B------:R-:W0:Y:S01]  /*86e0*/  DSETP.GEU.AND P0, PT, |R4|, c[0x2][0x0], PT ;  /* 0x008000000400762a */ /* 0x000e220003f0e200 */
[----:B------:R-:W-:-:S13]  /*86f0*/  IMAD.MOV.U32 R33, RZ, RZ, R35 ;  /* 0x000000ffff217224 */ /* 0x000fda00078e0023 */
[----:B0-----:R-:W-:-:S05]  /*8700*/  @!P0 FMUL R3, R3, 1.175494350822287508e-38 ;  /* 0x0080000003038820 */ /* 0x001fca0000400000 */
[----:B------:R0:W-:Y:S01]  /*8710*/  STG.E [R8.64], R3 ;  /* 0x0000000308007986 */ /* 0x0001e2000c101924 */
[----:B------:R-:W-:Y:S05]  /*8720*/  BRA `(.L_x_6595) ;  /* 0x00000e1000007947 */ /* 0x000fea0003800000 */
.L_x_6604:
[----:B--2---:R-:W0:Y:S01]  /*8730*/  F2F.F32.F64 R0, R4 ;  /* 0x0000000400007310 */ /* 0x004e220000301000 */
[----:B------:R-:W0:Y:S01]  /*8740*/  DSETP.GEU.AND P0, PT, |R4|, c[0x2][0x0], PT ;  /* 0x008000000400762a */ /* 0x000e220003f0e200 */
[----:B------:R-:W-:-:S13]  /*8750*/  IMAD.MOV.U32 R33, RZ, RZ, R35 ;  /* 0x000000ffff217224 */ /* 0x000fda00078e0023 */
[----:B0-----:R-:W-:-:S05]  /*8760*/  @!P0 FMUL R0, R0, 1.175494350822287508e-38 ;  /* 0x0080000000008820 */ /* 0x001fca0000400000 */
[----:B------:R-:W-:-:S05]  /*8770*/  F2FP.PACK_AB R0, RZ, R0 ;  /* 0x00000000ff00723e */ /* 0x000fca00000000ff */
[----:B------:R0:W-:Y:S01]  /*8780*/  STG.E.U16 [R8.64], R0 ;  /* 0x0000000008007986 */ /* 0x0001e2000c101524 */
[----:B------:R-:W-:Y:S05]  /*8790*/  BRA `(.L_x_6595) ;  /* 0x00000da000007947 */ /* 0x000fea0003800000 */
.L_x_6603:
[----:B------:R-:W-:-:S13]  /*87a0*/  ISETP.NE.AND P0, PT, R0, 0x7, PT ;  /* 0x000000070000780c */ /* 0x000fda0003f05270 */
[----:B------:R-:W-:Y:S05]  /*87b0*/  @!P0 BRA `(.L_x_6605) ;  /* 0x0000013000008947 */ /* 0x000fea0003800000 */
[----:B------:R-:W-:-:S13]  /*87c0*/  ISETP.NE.AND P0, PT, R0, 0x8, PT ;  /* 0x000000080000780c */ /* 0x000fda0003f05270 */
[----:B------:R-:W-:Y:S05]  /*87d0*/  @!P0 BRA `(.L_x_6606) ;  /* 0x0000009000008947 */ /* 0x000fea0003800000 */
[----:B------:R-:W-:-:S13]  /*87e0*/  ISETP.NE.AND P0, PT, R0, 0x9, PT ;  /* 0x000000090000780c */ /* 0x000fda0003f05270 */
[----:B------:R-:W-:Y:S05]  /*87f0*/  @P0 BRA `(.L_x_6600) ;  /* 0x00000b8000000947 */ /* 0x000fea0003800000 */
[----:B--2---:R-:W0:Y:S01]  /*8800*/  F2F.F32.F64 R6, R4 ;  /* 0x0000000400067310 */ /* 0x004e220000301000 */
[----:B------:R-:W0:Y:S01]  /*8810*/  DSETP.GEU.AND P0, PT, |R4|, c[0x2][0x0], PT ;  /* 0x008000000400762a */ /* 0x000e220003f0e200 */
[----:B------:R-:W-:Y:S02]  /*8820*/  IMAD.MOV.U32 R7, RZ, RZ, RZ ;  /* 0x000000ffff077224 */ /* 0x000fe400078e00ff */
[----:B------:R-:W-:-:S11]  /*8830*/  IMAD.MOV.U32 R33, RZ, RZ, R35 ;  /* 0x000000ffff217224 */ /* 0x000fd600078e0023 */
[----:B0-----:R-:W-:-:S05]  /*8840*/  @!P0 FMUL R6, R6, 1.175494350822287508e-38 ;  /* 0x0080000006068820 */ /* 0x001fca0000400000 */
[----:B------:R0:W-:Y:S01]  /*8850*/  STG.E.64 [R8.64], R6 ;  /* 0x0000000608007986 */ /* 0x0001e2000c101b24 */
[----:B------:R-:W-:Y:S05]  /*8860*/  BRA `(.L_x_6595) ;  /* 0x00000cd000007947 */ /* 0x000fea0003800000 */
.L_x_6606:
[----:B--2---:R-:W0:Y:S01]  /*8870*/  F2F.F32.F64 R0, R4 ;  /* 0x0000000400007310 */ /* 0x004e220000301000 */
[----:B------:R-:W0:Y:S01]  /*8880*/  DSETP.GEU.AND P0, PT, |R4|, c[0x2][0x0], PT ;  /* 0x008000000400762a */ /* 0x000e220003f0e200 */
[----:B------:R-:W-:-:S13]  /*8890*/  IMAD.MOV.U32 R33, RZ, RZ, R35 ;  /* 0x000000ffff217224 */ /* 0x000fda00078e0023 */
[----:B0-----:R-:W-:-:S05]  /*88a0*/  @!P0 FMUL R0, R0, 1.175494350822287508e-38 ;  /* 0x0080000000008820 */ /* 0x001fca0000400000 */
[----:B------:R-:W-:-:S04]  /*88b0*/  F2FP.PACK_AB R3, RZ, R0 ;  /* 0x00000000ff03723e */ /* 0x000fc800000000ff */
[----:B------:R-:W-:-:S05]  /*88c0*/  PRMT R3, R3, 0x5410, RZ ;  /* 0x0000541003037816 */ /* 0x000fca00000000ff */
[----:B------:R0:W-:Y:S01]  /*88d0*/  STG.E [R8.64], R3 ;  /* 0x0000000308007986 */ /* 0x0001e2000c101924 */
[----:B------:R-:W-:Y:S05]  /*88e0*/  BRA `(.L_x_6595) ;  /* 0x00000c5000007947 */ /* 0x000fea0003800000 */
.L_x_6605:
[----:B--2---:R0:W-:Y:S01]  /*88f0*/  STG.E.64 [R8.64], R4 ;  /* 0x0000000408007986 */ /* 0x0041e2000c101b24 */
[----:B------:R-:W-:Y:S01]  /*8900*/  IMAD.MOV.U32 R33, RZ, RZ, R35 ;  /* 0x000000ffff217224 */ /* 0x000fe200078e0023 */
[----:B------:R-:W-:Y:S05]  /*8910*/  BRA `(.L_x_6595) ;  /* 0x00000c2000007947 */ /* 0x000fea0003800000 */
.L_x_6596:
        /* <DEDUP_REMOVED lines=8> */
[----:B--2---:R-:W0:Y:S01]  /*89a0*/  DSETP.NEU.AND P0, PT, R4, RZ, PT ;  /* 0x000000ff0400722a */ /* 0x004e220003f0d000 */
[----:B------:R-:W-:-:S05]  /*89b0*/  IMAD.MOV.U32 R33, RZ, RZ, R35 ;  /* 0x000000ffff217224 */ /* 0x000fca00078e0023 */
[----:B0-----:R-:W-:-:S05]  /*89c0*/  SEL R3, RZ, 0x1, !P0 ;  /* 0x00000001ff037807 */ /* 0x001fca0004000000 */
[----:B------:R0:W-:Y:S01]  /*89d0*/  STG.E.U8 [R8.64], R3 ;  /* 0x0000000308007986 */ /* 0x0001e2000c101124 */
[----:B------:R-:W-:Y:S05]  /*89e0*/  BRA `(.L_x_6595) ;  /* 0x00000b5000007947 */ /* 0x000fea0003800000 */
.L_x_6609:
[----:B------:R-:W-:Y:S01]  /*89f0*/  CS2R R6, SRZ ;  /* 0x0000000000067805 */ /* 0x000fe2000001ff00 */
[----:B------:R-:W-:-:S04]  /*8a00*/  IMAD.MOV.U32 R33, RZ, RZ, R35 ;  /* 0x000000ffff217224 */ /* 0x000fc800078e0023 */
[----:B--2---:R0:W-:Y:S01]  /*8a10*/  STG.E.128 [R8.64], R4 ;  /* 0x0000000408007986 */ /* 0x0041e2000c101d24 */
[----:B------:R-:W-:Y:S05]  /*8a20*/  BRA `(.L_x_6595) ;  /* 0x00000b1000007947 */ /* 0x000fea0003800000 */
.L_x_6608:
        /* <DEDUP_REMOVED lines=23> */
.L_x_6613:
[----:B------:R-:W-:Y:S05]  /*8ba0*/  BSYNC B0 ;  /* 0x0000000000007941 */ /* 0x000fea0003800000 */
.L_x_6612:
[----:B------:R-:W-:Y:S01]  /*8bb0*/  LOP3.LUT R7, R0, R7, RZ, 0xfc, !PT ;  /* 0x0000000700077212 */ /* 0x000fe200078efcff */
[----:B------:R-:W-:-:S04]  /*8bc0*/  IMAD.MOV.U32 R33, RZ, RZ, R35 ;  /* 0x000000ffff217224 */ /* 0x000fc800078e0023 */
[----:B------:R0:W-:Y:S01]  /*8bd0*/  STG.E.U8 [R8.64], R7 ;  /* 0x0000000708007986 */ /* 0x0001e2000c101124 */
[----:B------:R-:W-:Y:S05]  /*8be0*/  BRA `(.L_x_6595) ;  /* 0x0000095000007947 */ /* 0x000fea0003800000 */
.L_x_6611:
[----:B--2---:R-:W0:Y:S01]  /*8bf0*/  F2F.F32.F64 R7, R4 ;  /* 0x0000000400077310 */ /* 0x004e220000301000 */
        /* <DEDUP_REMOVED lines=14> */
.L_x_6615:
[----:B------:R-:W-:Y:S01]  /*8ce0*/  IMAD.MOV.U32 R0, RZ, RZ, 0x7f ;  /* 0x0000007fff007424 */ /* 0x000fe200078e00ff */
[----:B------:R-:W-:-:S04]  /*8cf0*/  ISETP.GT.U32.AND P0, PT, R3, 0x7f800000, PT ;  /* 0x7f8000000300780c */ /* 0x000fc80003f04070 */
[----:B------:R-:W-:-:S04]  /*8d00*/  SEL R0, R0, 0x7c, P0 ;  /* 0x0000007c00007807 */ /* 0x000fc80000000000 */
.L_x_6616:
[----:B------:R-:W-:Y:S05]  /*8d10*/  BSYNC B0 ;  /* 0x0000000000007941 */ /* 0x000fea0003800000 */
.L_x_6614:
[----:B------:R-:W-:Y:S01]  /*8d20*/  LOP3.LUT R3, R7, 0x80000000, RZ, 0xc0, !PT ;  /* 0x8000000007037812 */ /* 0x000fe200078ec0ff */
[----:B------:R-:W-:-:S03]  /*8d30*/  IMAD.MOV.U32 R33, RZ, RZ, R35 ;  /* 0x000000ffff217224 */ /* 0x000fc600078e0023 */
[----:B------:R-:W-:-:S04]  /*8d40*/  SHF.R.U32.HI R3, RZ, 0x18, R3 ;  /* 0x00000018ff037819 */ /* 0x000fc80000011603 */
[----:B------:R-:W-:-:S05]  /*8d50*/  LOP3.LUT R3, R0, R3, RZ, 0xfc, !PT ;  /* 0x0000000300037212 */ /* 0x000fca00078efcff */
[----:B------:R0:W-:Y:S01]  /*8d60*/  STG.E.U8 [R8.64], R3 ;  /* 0x0000000308007986 */ /* 0x0001e2000c101124 */
[----:B------:R-:W-:Y:S05]  /*8d70*/  BRA `(.L_x_6595) ;  /* 0x000007c000007947 */ /* 0x000fea0003800000 */
.L_x_6610:
[----:B--2---:R-:W0:Y:S01]  /*8d80*/  F2F.F32.F64 R0, R4 ;  /* 0x0000000400007310 */ /* 0x004e220000301000 */
[----:B------:R-:W0:Y:S01]  /*8d90*/  DSETP.GEU.AND P0, PT, |R4|, c[0x2][0x0], PT ;  /* 0x008000000400762a */ /* 0x000e220003f0e200 */
[----:B------:R-:W-:-:S13]  /*8da0*/  IMAD.MOV.U32 R33, RZ, RZ, R35 ;  /* 0x000000ffff217224 */ /* 0x000fda00078e0023 */
[----:B0-----:R-:W-:-:S05]  /*8db0*/  @!P0 FMUL R0, R0, 1.175494350822287508e-38 ;  /* 0x0080000000008820 */ /* 0x001fca0000400000 */
[----:B------:R-:W-:-:S05]  /*8dc0*/  F2FP.BF16.PACK_AB R0, RZ, R0 ;  /* 0x00000000ff00723e */ /* 0x000fca00000010ff */
[----:B------:R0:W-:Y:S01]  /*8dd0*/  STG.E.U16 [R8.64], R0 ;  /* 0x0000000008007986 */ /* 0x0001e2000c101524 */
[----:B------:R-:W-:Y:S05]  /*8de0*/  BRA `(.L_x_6595) ;  /* 0x0000075000007947 */ /* 0x000fea0003800000 */
.L_x_6607:
        /* <DEDUP_REMOVED lines=8> */
[----:B------:R-:W0:Y:S01]  /*8e70*/  F2I.U32.F64.TRUNC R7, R6 ;  /* 0x0000000600077311 */ /* 0x000e22000030d000 */
[----:B------:R-:W-:Y:S01]  /*8e80*/  IMAD.MOV.U32 R33, RZ, RZ, R35 ;  /* 0x000000ffff217224 */ /* 0x000fe200078e0023 */
[----:B0-----:R0:W-:Y:S01]  /*8e90*/  STG.E.U16 [R8.64], R7 ;  /* 0x0000000708007986 */ /* 0x0011e2000c101524 */
[----:B------:R-:W-:Y:S05]  /*8ea0*/  BRA `(.L_x_6595) ;  /* 0x0000069000007947 */ /* 0x000fea0003800000 */
.L_x_6619:
[----:B--2---:R-:W0:Y:S01]  /*8eb0*/  F2F.F32.F64 R7, R4 ;  /* 0x0000000400077310 */ /* 0x004e220000301000 */
        /* <DEDUP_REMOVED lines=18> */
.L_x_6622:
[----:B------:R-:W-:-:S04]  /*8fe0*/  LOP3.LUT R0, R7, 0x80000000, RZ, 0xc0, !PT ;  /* 0x8000000007007812 */ /* 0x000fc800078ec0ff */
[----:B------:R-:W-:-:S04]  /*8ff0*/  SHF.R.U32.HI R0, RZ, 0x18, R0 ;  /* 0x00000018ff007819 */ /* 0x000fc80000011600 */
[----:B------:R-:W-:Y:S02]  /*9000*/  LOP3.LUT R0, R3, R0, RZ, 0xfc, !PT ;  /* 0x0000000003007212 */ /* 0x000fe400078efcff */
.L_x_6621:
[----:B------:R-:W-:Y:S05]  /*9010*/  BSYNC B0 ;  /* 0x0000000000007941 */ /* 0x000fea0003800000 */
.L_x_6620:
[----:B------:R0:W-:Y:S01]  /*9020*/  STG.E.U8 [R8.64], R0 ;  /* 0x0000000008007986 */ /* 0x0001e2000c101124 */
[----:B------:R-:W-:Y:S01]  /*9030*/  IMAD.MOV.U32 R33, RZ, RZ, R35 ;  /* 0x000000ffff217224 */ /* 0x000fe200078e0023 */
[----:B------:R-:W-:Y:S05]  /*9040*/  BRA `(.L_x_6595) ;  /* 0x000004f000007947 */ /* 0x000fea0003800000 */
.L_x_6618:
        /* <DEDUP_REMOVED lines=19> */
.L_x_6625:
[----:B------:R-:W-:-:S04]  /*9180*/  LOP3.LUT R0, R7, 0x80000000, RZ, 0xc0, !PT ;  /* 0x8000000007007812 */ /* 0x000fc800078ec0ff */
[----:B------:R-:W-:-:S04]  /*9190*/  SHF.R.U32.HI R0, RZ, 0x18, R0 ;  /* 0x00000018ff007819 */ /* 0x000fc80000011600 */
[----:B------:R-:W-:Y:S02]  /*91a0*/  LOP3.LUT R0, R3, R0, RZ, 0xfc, !PT ;  /* 0x0000000003007212 */ /* 0x000fe400078efcff */
.L_x_6624:
[----:B------:R-:W-:Y:S05]  /*91b0*/  BSYNC B0 ;  /* 0x0000000000007941 */ /* 0x000fea0003800000 */
.L_x_6623:
[----:B------:R0:W-:Y:S01]  /*91c0*/  STG.E.U8 [R8.64], R0 ;  /* 0x0000000008007986 */ /* 0x0001e2000c101124 */
[----:B------:R-:W-:Y:S01]  /*91d0*/  IMAD.MOV.U32 R33, RZ, RZ, R35 ;  /* 0x000000ffff217224 */ /* 0x000fe200078e0023 */
[----:B------:R-:W-:Y:S05]  /*91e0*/  BRA `(.L_x_6595) ;  /* 0x0000035000007947 */ /* 0x000fea0003800000 */
.L_x_6617:
        /* <DEDUP_REMOVED lines=8> */
[----:B------:R-:W-:-:S13]  /*9270*/  IMAD.MOV.U32 R33, RZ, RZ, R35 ;  /* 0x000000ffff217224 */ /* 0x000fda00078e0023 */
        /* <DEDUP_REMOVED lines=16> */
.L_x_6600:
[----:B------:R-:W-:Y:S01]  /*9380*/  MOV R14, 0x0 ;  /* 0x00000000000e7802 */ /* 0x000fe20000000f00 */
[----:B--2---:R-:W-:Y:S02]  /*9390*/  IMAD.MOV.U32 R4, RZ, RZ, c[0x4][0x178] ;  /* 0x01005e00ff047624 */ /* 0x004fe400078e00ff */
        /* <DEDUP_REMOVED lines=17> */
[----:B------:R-:W-:Y:S01]  /*94b0*/  IMAD.MOV.U32 R33, RZ, RZ, R35 ;  /* 0x000000ffff217224 */ /* 0x000fe200078e0023 */
[----:B------:R-:W-:Y:S05]  /*94c0*/  BRA `(.L_x_6595) ;  /* 0x0000007000007947 */ /* 0x000fea0003800000 */
.L_x_6627:
[----:B------:R-:W0:Y:S01]  /*94d0*/  F2I.U64.F64.TRUNC R6, R6 ;  /* 0x0000000600067311 */ /* 0x000e22000030d800 */
[----:B------:R-:W-:Y:S01]  /*94e0*/  IMAD.MOV.U32 R33, RZ, RZ, R35 ;  /* 0x000000ffff217224 */ /* 0x000fe200078e0023 */
[----:B0-----:R0:W-:Y:S01]  /*94f0*/  STG.E.64 [R8.64], R6 ;  /* 0x0000000608007986 */ /* 0x0011e2000c101b24 */
[----:B------:R-:W-:Y:S05]  /*9500*/  BRA `(.L_x_6595) ;  /* 0x0000003000007947 */ /* 0x000fea0003800000 */
.L_x_6626:
[----:B------:R-:W0:Y:S01]  /*9510*/  F2I.U32.F64.TRUNC R7, R6 ;  /* 0x0000000600077311 */ /* 0x000e22000030d000 */
[----:B------:R-:W-:Y:S01]  /*9520*/  IMAD.MOV.U32 R33, RZ, RZ, R35 ;  /* 0x000000ffff217224 */ /* 0x000fe200078e0023 */
[----:B0-----:R0:W-:Y:S06]  /*9530*/  STG.E [R8.64], R7 ;  /* 0x0000000708007986 */ /* 0x0011ec000c101924 */
.L_x_6595:
[----:B------:R-:W-:Y:S05]  /*9540*/  BSYNC B6 ;  /* 0x0000000000067941 */ /* 0x000fea0003800000 */
.L_x_6594:
[----:B------:R-:W-:Y:S01]  /*9550*/  ISETP.GE.AND P0, PT, R33, R2, PT ;  /* 0x000000022100720c */ /* 0x000fe20003f06270 */
[----:B------:R-:W-:-:S12]  /*9560*/  BSSY B6, `(.L_x_6628) ;  /* 0x000020a000067945 */ /* 0x000fd80003800000 */
[----:B------:R-:W-:Y:S05]  /*9570*/  @P0 BRA `(.L_x_6629) ;  /* 0x0000208000000947 */ /* 0x000fea0003800000 */
[----:B0-----:R-:W-:Y:S01]  /*9580*/  IMAD R0, R32, 0x200, R33 ;  /* 0x0000020020007824 */ /* 0x001fe200078e0221 */
[----:B----4-:R-:W-:-:S03]  /*9590*/  PRMT R3, R34, 0x9910, RZ ;  /* 0x0000991022037816 */ /* 0x010fc600000000ff */
[----:B--2---:R-:W-:Y:S02]  /*95a0*/  IMAD R4, R0, c[0x0][0x194], RZ ;  /* 0x0000650000047a24 */ /* 0x004fe400078e02ff */
        /* <DEDUP_REMOVED lines=16> */
.L_x_6633:
[----:B------:R-:W0:Y:S02]  /*96b0*/  F2I.S64.F64.TRUNC R26, R26 ;  /* 0x0000001a001a7311 */ /* 0x000e24000030d900 */
[----:B0-----:R-:W-:-:S05]  /*96c0*/  IMAD.MOV.U32 R3, RZ, RZ, R26 ;  /* 0x000000ffff037224 */ /* 0x001fca00078e001a */
[----:B------:R0:W-:Y:S01]  /*96d0*/  STG.E.U8 [R4.64], R3 ;  /* 0x0000000304007986 */ /* 0x0001e2000c101124 */
[----:B------:R-:W-:Y:S05]  /*96e0*/  BRA `(.L_x_6635) ;  /* 0x00000eb000007947 */ /* 0x000fea0003800000 */
.L_x_6632:
        /* <DEDUP_REMOVED lines=9> */
.L_x_6637:
[----:B------:R-:W0:Y:S02]  /*9780*/  F2I.F64.TRUNC R27, R26 ;  /* 0x0000001a001b7311 */ /* 0x000e24000030d100 */
[----:B0-----:R0:W-:Y:S01]  /*9790*/  STG.E [R4.64], R27 ;  /* 0x0000001b04007986 */ /* 0x0011e2000c101924 */
[----:B------:R-:W-:Y:S05]  /*97a0*/  BRA `(.L_x_6635) ;  /* 0x00000df000007947 */ /* 0x000fea0003800000 */
.L_x_6636:
[----:B------:R-:W0:Y:S02]  /*97b0*/  F2I.F64.TRUNC R27, R26 ;  /* 0x0000001a001b7311 */ /* 0x000e24000030d100 */
[----:B0-----:R0:W-:Y:S01]  /*97c0*/  STG.E.U16 [R4.64], R27 ;  /* 0x0000001b04007986 */ /* 0x0011e2000c101524 */
[----:B------:R-:W-:Y:S05]  /*97d0*/  BRA `(.L_x_6635) ;  /* 0x00000dc000007947 */ /* 0x000fea0003800000 */
.L_x_6631:
[----:B------:R-:W-:-:S13]  /*97e0*/  ISETP.GT.AND P0, PT, R0, 0x6, PT ;  /* 0x000000060000780c */ /* 0x000fda0003f04270 */
[----:B------:R-:W-:Y:S05]  /*97f0*/  @P0 BRA `(.L_x_6638) ;  /* 0x000000f000000947 */ /* 0x000fea0003800000 */
[----:B------:R-:W-:-:S13]  /*9800*/  ISETP.NE.AND P0, PT, R0, 0x5, PT ;  /* 0x000000050000780c */ /* 0x000fda0003f05270 */
[----:B------:R-:W-:Y:S05]  /*9810*/  @!P0 BRA `(.L_x_6639) ;  /* 0x0000007000008947 */ /* 0x000fea0003800000 */
[----:B------:R-:W-:-:S13]  /*9820*/  ISETP.NE.AND P0, PT, R0, 0x6, PT ;  /* 0x000000060000780c */ /* 0x000fda0003f05270 */
[----:B------:R-:W-:Y:S05]  /*9830*/  @P0 BRA `(.L_x_6634) ;  /* 0x00000bd000000947 */ /* 0x000fea0003800000 */
[----:B-1----:R-:W0:Y:S01]  /*9840*/  F2F.F32.F64 R3, R28 ;  /* 0x0000001c00037310 */ /* 0x002e220000301000 */
[----:B------:R-:W0:-:S14]  /*9850*/  DSETP.GEU.AND P0, PT, |R28|, c[0x2][0x0], PT ;  /* 0x008000001c00762a */ /* 0x000e1c0003f0e200 */
[----:B0-----:R-:W-:-:S05]  /*9860*/  @!P0 FMUL R3, R3, 1.175494350822287508e-38 ;  /* 0x0080000003038820 */ /* 0x001fca0000400000 */
[----:B------:R0:W-:Y:S01]  /*9870*/  STG.E [R4.64], R3 ;  /* 0x0000000304007986 */ /* 0x0001e2000c101924 */
[----:B------:R-:W-:Y:S05]  /*9880*/  BRA `(.L_x_6635) ;  /* 0x00000d1000007947 */ /* 0x000fea0003800000 */
.L_x_6639:
[----:B-1----:R-:W0:Y:S01]  /*9890*/  F2F.F32.F64 R0, R28 ;  /* 0x0000001c00007310 */ /* 0x002e220000301000 */
[----:B------:R-:W0:-:S14]  /*98a0*/  DSETP.GEU.AND P0, PT, |R28|, c[0x2][0x0], PT ;  /* 0x008000001c00762a */ /* 0x000e1c0003f0e200 */
[----:B0-----:R-:W-:-:S05]  /*98b0*/  @!P0 FMUL R0, R0, 1.175494350822287508e-38 ;  /* 0x0080000000008820 */ /* 0x001fca0000400000 */
[----:B------:R-:W-:-:S05]  /*98c0*/  F2FP.PACK_AB R0, RZ, R0 ;  /* 0x00000000ff00723e */ /* 0x000fca00000000ff */
[----:B------:R0:W-:Y:S01]  /*98d0*/  STG.E.U16 [R4.64], R0 ;  /* 0x0000000004007986 */ /* 0x0001e2000c101524 */
[----:B------:R-:W-:Y:S05]  /*98e0*/  BRA `(.L_x_6635) ;  /* 0x00000cb000007947 */ /* 0x000fea0003800000 */
.L_x_6638:
[----:B------:R-:W-:-:S13]  /*98f0*/  ISETP.NE.AND P0, PT, R0, 0x7, PT ;  /* 0x000000070000780c */ /* 0x000fda0003f05270 */
[----:B------:R-:W-:Y:S05]  /*9900*/  @!P0 BRA `(.L_x_6640) ;  /* 0x0000011000008947 */ /* 0x000fea0003800000 */
[----:B------:R-:W-:-:S13]  /*9910*/  ISETP.NE.AND P0, PT, R0, 0x8, PT ;  /* 0x000000080000780c */ /* 0x000fda0003f05270 */
[----:B------:R-:W-:Y:S05]  /*9920*/  @!P0 BRA `(.L_x_6641) ;  /* 0x0000008000008947 */ /* 0x000fea0003800000 */
[----:B------:R-:W-:-:S13]  /*9930*/  ISETP.NE.AND P0, PT, R0, 0x9, PT ;  /* 0x000000090000780c */ /* 0x000fda0003f05270 */
[----:B------:R-:W-:Y:S05]  /*9940*/  @P0 BRA `(.L_x_6634) ;  /* 0x00000ac000000947 */ /* 0x000fea0003800000 */
[----:B-1----:R-:W0:Y:S01]  /*9950*/  F2F.F32.F64 R6, R28 ;  /* 0x0000001c00067310 */ /* 0x002e220000301000 */
[----:B------:R-:W0:Y:S01]  /*9960*/  DSETP.GEU.AND P0, PT, |R28|, c[0x2][0x0], PT ;  /* 0x008000001c00762a */ /* 0x000e220003f0e200 */
[----:B------:R-:W-:-:S13]  /*9970*/  IMAD.MOV.U32 R7, RZ, RZ, RZ ;  /* 0x000000ffff077224 */ /* 0x000fda00078e00ff */
[----:B0-----:R-:W-:-:S05]  /*9980*/  @!P0 FMUL R6, R6, 1.175494350822287508e-38 ;  /* 0x0080000006068820 */ /* 0x001fca0000400000 */
[----:B------:R0:W-:Y:S01]  /*9990*/  STG.E.64 [R4.64], R6 ;  /* 0x0000000604007986 */ /* 0x0001e2000c101b24 */
[----:B------:R-:W-:Y:S05]  /*99a0*/  BRA `(.L_x_6635) ;  /* 0x00000bf000007947 */ /* 0x000fea0003800000 */
.L_x_6641:
[----:B-1----:R-:W0:Y:S01]  /*99b0*/  F2F.F32.F64 R0, R28 ;  /* 0x0000001c00007310 */ /* 0x002e220000301000 */
[----:B------:R-:W0:-:S14]  /*99c0*/  DSETP.GEU.AND P0, PT, |R28|, c[0x2][0x0], PT ;  /* 0x008000001c00762a */ /* 0x000e1c0003f0e200 */
[----:B0-----:R-:W-:-:S05]  /*99d0*/  @!P0 FMUL R0, R0, 1.175494350822287508e-38 ;  /* 0x0080000000008820 */ /* 0x001fca0000400000 */
[----:B------:R-:W-:-:S04]  /*99e0*/  F2FP.PACK_AB R3, RZ, R0 ;  /* 0x00000000ff03723e */ /* 0x000fc800000000ff */
[----:B------:R-:W-:-:S05]  /*99f0*/  PRMT R3, R3, 0x5410, RZ ;  /* 0x0000541003037816 */ /* 0x000fca00000000ff */
[----:B------:R0:W-:Y:S01]  /*9a00*/  STG.E [R4.64], R3 ;  /* 0x0000000304007986 */ /* 0x0001e2000c101924 */
[----:B------:R-:W-:Y:S05]  /*9a10*/  BRA `(.L_x_6635) ;  /* 0x00000b8000007947 */ /* 0x000fea0003800000 */
.L_x_6640:
[----:B-1----:R0:W-:Y:S01]  /*9a20*/  STG.E.64 [R4.64], R28 ;  /* 0x0000001c04007986 */ /* 0x0021e2000c101b24 */
[----:B------:R-:W-:Y:S05]  /*9a30*/  BRA `(.L_x_6635) ;  /* 0x00000b6000007947 */ /* 0x000fea0003800000 */
.L_x_6630:
        /* <DEDUP_REMOVED lines=8> */
[----:B-1----:R-:W0:-:S06]  /*9ac0*/  DSETP.NEU.AND P0, PT, R28, RZ, PT ;  /* 0x000000ff1c00722a */ /* 0x002e0c0003f0d000 */
[----:B0-----:R-:W-:-:S05]  /*9ad0*/  SEL R3, RZ, 0x1, !P0 ;  /* 0x00000001ff037807 */ /* 0x001fca0004000000 */
[----:B------:R0:W-:Y:S01]  /*9ae0*/  STG.E.U8 [R4.64], R3 ;  /* 0x0000000304007986 */ /* 0x0001e2000c101124 */
[----:B------:R-:W-:Y:S05]  /*9af0*/  BRA `(.L_x_6635) ;  /* 0x00000aa000007947 */ /* 0x000fea0003800000 */
.L_x_6644:
[----:B------:R-:W-:-:S05]  /*9b00*/  CS2R R30, SRZ ;  /* 0x00000000001e7805 */ /* 0x000fca000001ff00 */
[----:B-1----:R0:W-:Y:S01]  /*9b10*/  STG.E.128 [R4.64], R28 ;  /* 0x0000001c04007986 */ /* 0x0021e2000c101d24 */
[----:B------:R-:W-:Y:S05]  /*9b20*/  BRA `(.L_x_6635) ;  /* 0x00000a7000007947 */ /* 0x000fea0003800000 */
.L_x_6643:
        /* <DEDUP_REMOVED lines=23> */
.L_x_6648:
[----:B------:R-:W-:Y:S05]  /*9ca0*/  BSYNC B0 ;  /* 0x0000000000007941 */ /* 0x000fea0003800000 */
.L_x_6647:
[----:B------:R-:W-:-:S05]  /*9cb0*/  LOP3.LUT R7, R0, R7, RZ, 0xfc, !PT ;  /* 0x0000000700077212 */ /* 0x000fca00078efcff */
[----:B------:R0:W-:Y:S01]  /*9cc0*/  STG.E.U8 [R4.64], R7 ;  /* 0x0000000704007986 */ /* 0x0001e2000c101124 */
[----:B------:R-:W-:Y:S05]  /*9cd0*/  BRA `(.L_x_6635) ;  /* 0x000008c000007947 */ /* 0x000fea0003800000 */
.L_x_6646:
[----:B-1----:R-:W0:Y:S01]  /*9ce0*/  F2F.F32.F64 R7, R28 ;  /* 0x0000001c00077310 */ /* 0x002e220000301000 */
        /* <DEDUP_REMOVED lines=14> */
.L_x_6650:
[----:B------:R-:W-:Y:S01]  /*9dd0*/  IMAD.MOV.U32 R0, RZ, RZ, 0x7f ;  /* 0x0000007fff007424 */ /* 0x000fe200078e00ff */
[----:B------:R-:W-:-:S04]  /*9de0*/  ISETP.GT.U32.AND P0, PT, R3, 0x7f800000, PT ;  /* 0x7f8000000300780c */ /* 0x000fc80003f04070 */
[----:B------:R-:W-:-:S04]  /*9df0*/  SEL R0, R0, 0x7c, P0 ;  /* 0x0000007c00007807 */ /* 0x000fc80000000000 */
.L_x_6651:
[----:B------:R-:W-:Y:S05]  /*9e00*/  BSYNC B0 ;  /* 0x0000000000007941 */ /* 0x000fea0003800000 */
.L_x_6649:
[----:B------:R-:W-:-:S04]  /*9e10*/  LOP3.LUT R3, R7, 0x80000000, RZ, 0xc0, !PT ;  /* 0x8000000007037812 */ /* 0x000fc800078ec0ff */
[----:B------:R-:W-:-:S04]  /*9e20*/  SHF.R.U32.HI R3, RZ, 0x18, R3 ;  /* 0x00000018ff037819 */ /* 0x000fc80000011603 */
[----:B------:R-:W-:-:S05]  /*9e30*/  LOP3.LUT R3, R0, R3, RZ, 0xfc, !PT ;  /* 0x0000000300037212 */ /* 0x000fca00078efcff */
[----:B------:R0:W-:Y:S01]  /*9e40*/  STG.E.U8 [R4.64], R3 ;  /* 0x0000000304007986 */ /* 0x0001e2000c101124 */
[----:B------:R-:W-:Y:S05]  /*9e50*/  BRA `(.L_x_6635) ;  /* 0x0000074000007947 */ /* 0x000fea0003800000 */
.L_x_6645:
[----:B-1----:R-:W0:Y:S01]  /*9e60*/  F2F.F32.F64 R0, R28 ;  /* 0x0000001c00007310 */ /* 0x002e220000301000 */
[----:B------:R-:W0:-:S14]  /*9e70*/  DSETP.GEU.AND P0, PT, |R28|, c[0x2][0x0], PT ;  /* 0x008000001c00762a */ /* 0x000e1c0003f0e200 */
[----:B0-----:R-:W-:-:S05]  /*9e80*/  @!P0 FMUL R0, R0, 1.175494350822287508e-38 ;  /* 0x0080000000008820 */ /* 0x001fca0000400000 */
[----:B------:R-:W-:-:S05]  /*9e90*/  F2FP.BF16.PACK_AB R0, RZ, R0 ;  /* 0x00000000ff00723e */ /* 0x000fca00000010ff */
[----:B------:R0:W-:Y:S01]  /*9ea0*/  STG.E.U16 [R4.64], R0 ;  /* 0x0000000004007986 */ /* 0x0001e2000c101524 */
[----:B------:R-:W-:Y:S05]  /*9eb0*/  BRA `(.L_x_6635) ;  /* 0x000006e000007947 */ /* 0x000fea0003800000 */
.L_x_6642:
        /* <DEDUP_REMOVED lines=11> */
.L_x_6654:
[----:B-1----:R-:W0:Y:S01]  /*9f70*/  F2F.F32.F64 R7, R28 ;  /* 0x0000001c00077310 */ /* 0x002e220000301000 */
        /* <DEDUP_REMOVED lines=18> */
.L_x_6657:
[----:B------:R-:W-:-:S04]  /*a0a0*/  LOP3.LUT R0, R7, 0x80000000, RZ, 0xc0, !PT ;  /* 0x8000000007007812 */ /* 0x000fc800078ec0ff */
[----:B------:R-:W-:-:S04]  /*a0b0*/  SHF.R.U32.HI R0, RZ, 0x18, R0 ;  /* 0x00000018ff007819 */ /* 0x000fc80000011600 */
[----:B------:R-:W-:Y:S02]  /*a0c0*/  LOP3.LUT R0, R3, R0, RZ, 0xfc, !PT ;  /* 0x0000000003007212 */ /* 0x000fe400078efcff */
.L_x_6656:
[----:B------:R-:W-:Y:S05]  /*a0d0*/  BSYNC B0 ;  /* 0x0000000000007941 */ /* 0x000fea0003800000 */
.L_x_6655:
[----:B------:R0:W-:Y:S01]  /*a0e0*/  STG.E.U8 [R4.64], R0 ;  /* 0x0000000004007986 */ /* 0x0001e2000c101124 */
[----:B------:R-:W-:Y:S05]  /*a0f0*/  BRA `(.L_x_6635) ;  /* 0x000004a000007947 */ /* 0x000fea0003800000 */
.L_x_6653:
        /* <DEDUP_REMOVED lines=19> */
.L_x_6660:
[----:B------:R-:W-:-:S04]  /*a230*/  LOP3.LUT R0, R7, 0x80000000, RZ, 0xc0, !PT ;  /* 0x8000000007007812 */ /* 0x000fc800078ec0ff */
[----:B------:R-:W-:-:S04]  /*a240*/  SHF.R.U32.HI R0, RZ, 0x18, R0 ;  /* 0x00000018ff007819 */ /* 0x000fc80000011600 */
[----:B------:R-:W-:Y:S02]  /*a250*/  LOP3.LUT R0, R3, R0, RZ, 0xfc, !PT ;  /* 0x0000000003007212 */ /* 0x000fe400078efcff */
.L_x_6659:
[----:B------:R-:W-:Y:S05]  /*a260*/  BSYNC B0 ;  /* 0x0000000000007941 */ /* 0x000fea0003800000 */
.L_x_6658:
[----:B------:R0:W-:Y:S01]  /*a270*/  STG.E.U8 [R4.64], R0 ;  /* 0x0000000004007986 */ /* 0x0001e2000c101124 */
[----:B------:R-:W-:Y:S05]  /*a280*/  BRA `(.L_x_6635) ;  /* 0x0000031000007947 */ /* 0x000fea0003800000 */
.L_x_6652:
[----:B------:R-:W-:-:S13]  /*a290*/  ISETP.NE.AND P0, PT, R0, 0x1c, PT ;  /* 0x0000001c0000780c */ /* 0x000fda0003f05270 */
[----:B------:R-:W-:Y:S05]  /*a2a0*/  @!P0 BRA `(.L_x_6661) ;  /* 0x000002d000008947 */ /* 0x000fea0003800000 */
[----:B------:R-:W-:-:S13]  /*a2b0*/  ISETP.NE.AND P0, PT, R0, 0x1d, PT ;  /* 0x0000001d0000780c */ /* 0x000fda0003f05270 */
[----:B------:R-:W-:Y:S05]  /*a2c0*/  @!P0 BRA `(.L_x_6662) ;  /* 0x0000028000008947 */ /* 0x000fea0003800000 */
[----:B------:R-:W-:-:S13]  /*a2d0*/  ISETP.NE.AND P0, PT, R0, 0x2c, PT ;  /* 0x0000002c0000780c */ /* 0x000fda0003f05270 */
[----:B------:R-:W-:Y:S05]  /*a2e0*/  @P0 BRA `(.L_x_6634) ;  /* 0x0000012000000947 */ /* 0x000fea0003800000 */
[----:B-1----:R-:W0:Y:S01]  /*a2f0*/  F2F.F32.F64 R8, R28 ;  /* 0x0000001c00087310 */ /* 0x002e220000301000 */
        /* <DEDUP_REMOVED lines=17> */
.L_x_6634:
        /* <DEDUP_REMOVED lines=20> */
.L_x_6662:
[----:B------:R-:W0:Y:S02]  /*a550*/  F2I.U64.F64.TRUNC R26, R26 ;  /* 0x0000001a001a7311 */ /* 0x000e24000030d800 */
[----:B0-----:R0:W-:Y:S01]  /*a560*/  STG.E.64 [R4.64], R26 ;  /* 0x0000001a04007986 */ /* 0x0011e2000c101b24 */
[----:B------:R-:W-:Y:S05]  /*a570*/  BRA `(.L_x_6635) ;  /* 0x0000002000007947 */ /* 0x000fea0003800000 */
.L_x_6661:
[----:B------:R-:W0:Y:S02]  /*a580*/  F2I.U32.F64.TRUNC R27, R26 ;  /* 0x0000001a001b7311 */ /* 0x000e24000030d000 */
[----:B0-----:R0:W-:Y:S02]  /*a590*/  STG.E [R4.64], R27 ;  /* 0x0000001b04007986 */ /* 0x0011e4000c101924 */
.L_x_6635:
        /* <DEDUP_REMOVED lines=19> */
[----:B---3--:R-:W0:Y:S02]  /*a6d0*/  F2I.F64.TRUNC R23, R22 ;  /* 0x0000001600177311 */ /* 0x008e24000030d100 */
[----:B0-----:R0:W-:Y:S01]  /*a6e0*/  STG.E.U8 [R4.64], R23 ;  /* 0x0000001704007986 */ /* 0x0011e2000c101124 */
[----:B------:R-:W-:Y:S05]  /*a6f0*/  BRA `(.L_x_6668) ;  /* 0x00000ef000007947 */ /* 0x000fea0003800000 */
.L_x_6666:
[----:B---3--:R-:W0:Y:S02]  /*a700*/  F2I.S64.F64.TRUNC R22, R22 ;  /* 0x0000001600167311 */ /* 0x008e24000030d900 */
[----:B0-----:R-:W-:-:S05]  /*a710*/  IMAD.MOV.U32 R3, RZ, RZ, R22 ;  /* 0x000000ffff037224 */ /* 0x001fca00078e0016 */
[----:B------:R0:W-:Y:S01]  /*a720*/  STG.E.U8 [R4.64], R3 ;  /* 0x0000000304007986 */ /* 0x0001e2000c101124 */
[----:B------:R-:W-:Y:S05]  /*a730*/  BRA `(.L_x_6668) ;  /* 0x00000eb000007947 */ /* 0x000fea0003800000 */
.L_x_6665:
[----:B------:R-:W-:-:S13]  /*a740*/  ISETP.NE.AND P0, PT, R0, 0x2, PT ;  /* 0x000000020000780c */ /* 0x000fda0003f05270 */
[----:B------:R-:W-:Y:S05]  /*a750*/  @!P0 BRA `(.L_x_6669) ;  /* 0x000000a000008947 */ /* 0x000fea0003800000 */
[----:B------:R-:W-:-:S13]  /*a760*/  ISETP.NE.AND P0, PT, R0, 0x3, PT ;  /* 0x000000030000780c */ /* 0x000fda0003f05270 */
[----:B------:R-:W-:Y:S05]  /*a770*/  @!P0 BRA `(.L_x_6670) ;  /* 0x0000005000008947 */ /* 0x000fea0003800000 */
[----:B------:R-:W-:-:S13]  /*a780*/  ISETP.NE.AND P0, PT, R0, 0x4, PT ;  /* 0x000000040000780c */ /* 0x000fda0003f05270 */
[----:B------:R-:W-:Y:S05]  /*a790*/  @P0 BRA `(.L_x_6667) ;  /* 0x00000cc000000947 */ /* 0x000fea0003800000 */
[----:B---3--:R-:W0:Y:S02]  /*a7a0*/  F2I.S64.F64.TRUNC R22, R22 ;  /* 0x0000001600167311 */ /* 0x008e24000030d900 */
[----:B0-----:R0:W-:Y:S01]  /*a7b0*/  STG.E.64 [R4.64], R22 ;  /* 0x0000001604007986 */ /* 0x0011e2000c101b24 */
[----:B------:R-:W-:Y:S05]  /*a7c0*/  BRA `(.L_x_6668) ;  /* 0x00000e2000007947 */ /* 0x000fea0003800000 */
.L_x_6670:
[----:B---3--:R-:W0:Y:S02]  /*a7d0*/  F2I.F64.TRUNC R23, R22 ;  /* 0x0000001600177311 */ /* 0x008e24000030d100 */
[----:B0-----:R0:W-:Y:S01]  /*a7e0*/  STG.E [R4.64], R23 ;  /* 0x0000001704007986 */ /* 0x0011e2000c101924 */
[----:B------:R-:W-:Y:S05]  /*a7f0*/  BRA `(.L_x_6668) ;  /* 0x00000df000007947 */ /* 0x000fea0003800000 */
.L_x_6669:
[----:B---3--:R-:W0:Y:S02]  /*a800*/  F2I.F64.TRUNC R23, R22 ;  /* 0x0000001600177311 */ /* 0x008e24000030d100 */
[----:B0-----:R0:W-:Y:S01]  /*a810*/  STG.E.U16 [R4.64], R23 ;  /* 0x0000001704007986 */ /* 0x0011e2000c101524 */
[----:B------:R-:W-:Y:S05]  /*a820*/  BRA `(.L_x_6668) ;  /* 0x00000dc000007947 */ /* 0x000fea0003800000 */
.L_x_6664:
[----:B------:R-:W-:-:S13]  /*a830*/  ISETP.GT.AND P0, PT, R0, 0x6, PT ;  /* 0x000000060000780c */ /* 0x000fda0003f04270 */
[----:B------:R-:W-:Y:S05]  /*a840*/  @P0 BRA `(.L_x_6671) ;  /* 0x000000f000000947 */ /* 0x000fea0003800000 */
[----:B------:R-:W-:-:S13]  /*a850*/  ISETP.NE.AND P0, PT, R0, 0x5, PT ;  /* 0x000000050000780c */ /* 0x000fda0003f05270 */
[----:B------:R-:W-:Y:S05]  /*a860*/  @!P0 BRA `(.L_x_6672) ;  /* 0x0000007000008947 */ /* 0x000fea0003800000 */
[----:B------:R-:W-:-:S13]  /*a870*/  ISETP.NE.AND P0, PT, R0, 0x6, PT ;  /* 0x000000060000780c */ /* 0x000fda0003f05270 */
[----:B------:R-:W-:Y:S05]  /*a880*/  @P0 BRA `(.L_x_6667) ;  /* 0x00000bd000000947 */ /* 0x000fea0003800000 */
[----:B---3--:R-:W0:Y:S01]  /*a890*/  F2F.F32.F64 R3, R24 ;  /* 0x0000001800037310 */ /* 0x008e220000301000 */
[----:B------:R-:W0:-:S14]  /*a8a0*/  DSETP.GEU.AND P0, PT, |R24|, c[0x2][0x0], PT ;  /* 0x008000001800762a */ /* 0x000e1c0003f0e200 */
[----:B0-----:R-:W-:-:S05]  /*a8b0*/  @!P0 FMUL R3, R3, 1.175494350822287508e-38 ;  /* 0x0080000003038820 */ /* 0x001fca0000400000 */
[----:B------:R0:W-:Y:S01]  /*a8c0*/  STG.E [R4.64], R3 ;  /* 0x0000000304007986 */ /* 0x0001e2000c101924 */
[----:B------:R-:W-:Y:S05]  /*a8d0*/  BRA `(.L_x_6668) ;  /* 0x00000d1000007947 */ /* 0x000fea0003800000 */
.L_x_6672:
[----:B---3--:R-:W0:Y:S01]  /*a8e0*/  F2F.F32.F64 R0, R24 ;  /* 0x0000001800007310 */ /* 0x008e220000301000 */
[----:B------:R-:W0:-:S14]  /*a8f0*/  DSETP.GEU.AND P0, PT, |R24|, c[0x2][0x0], PT ;  /* 0x008000001800762a */ /* 0x000e1c0003f0e200 */
[----:B0-----:R-:W-:-:S05]  /*a900*/  @!P0 FMUL R0, R0, 1.175494350822287508e-38 ;  /* 0x0080000000008820 */ /* 0x001fca0000400000 */
[----:B------:R-:W-:-:S05]  /*a910*/  F2FP.PACK_AB R0, RZ, R0 ;  /* 0x00000000ff00723e */ /* 0x000fca00000000ff */
[----:B------:R0:W-:Y:S01]  /*a920*/  STG.E.U16 [R4.64], R0 ;  /* 0x0000000004007986 */ /* 0x0001e2000c101524 */
[----:B------:R-:W-:Y:S05]  /*a930*/  BRA `(.L_x_6668) ;  /* 0x00000cb000007947 */ /* 0x000fea0003800000 */
.L_x_6671:
[----:B------:R-:W-:-:S13]  /*a940*/  ISETP.NE.AND P0, PT, R0, 0x7, PT ;  /* 0x000000070000780c */ /* 0x000fda0003f05270 */
[----:B------:R-:W-:Y:S05]  /*a950*/  @!P0 BRA `(.L_x_6673) ;  /* 0x0000011000008947 */ /* 0x000fea0003800000 */
[----:B------:R-:W-:-:S13]  /*a960*/  ISETP.NE.AND P0, PT, R0, 0x8, PT ;  /* 0x000000080000780c */ /* 0x000fda0003f05270 */
[----:B------:R-:W-:Y:S05]  /*a970*/  @!P0 BRA `(.L_x_6674) ;  /* 0x0000008000008947 */ /* 0x000fea0003800000 */
[----:B------:R-:W-:-:S13]  /*a980*/  ISETP.NE.AND P0, PT, R0, 0x9, PT ;  /* 0x000000090000780c */ /* 0x000fda0003f05270 */
[----:B------:R-:W-:Y:S05]  /*a990*/  @P0 BRA `(.L_x_6667) ;  /* 0x00000ac000000947 */ /* 0x000fea0003800000 */
[----:B---3--:R-:W0:Y:S01]  /*a9a0*/  F2F.F32.F64 R6, R24 ;  /* 0x0000001800067310 */ /* 0x008e220000301000 */
[----:B------:R-:W0:Y:S01]  /*a9b0*/  DSETP.GEU.AND P0, PT, |R24|, c[0x2][0x0], PT ;  /* 0x008000001800762a */ /* 0x000e220003f0e200 */
[----:B------:R-:W-:-:S13]  /*a9c0*/  IMAD.MOV.U32 R7, RZ, RZ, RZ ;  /* 0x000000ffff077224 */ /* 0x000fda00078e00ff */
[----:B0-----:R-:W-:-:S05]  /*a9d0*/  @!P0 FMUL R6, R6, 1.175494350822287508e-38 ;  /* 0x0080000006068820 */ /* 0x001fca0000400000 */
[----:B------:R0:W-:Y:S01]  /*a9e0*/  STG.E.64 [R4.64], R6 ;  /* 0x0000000604007986 */ /* 0x0001e2000c101b24 */
[----:B------:R-:W-:Y:S05]  /*a9f0*/  BRA `(.L_x_6668) ;  /* 0x00000bf000007947 */ /* 0x000fea0003800000 */
.L_x_6674:
[----:B---3--:R-:W0:Y:S01]  /*aa00*/  F2F.F32.F64 R0, R24 ;  /* 0x0000001800007310 */ /* 0x008e220000301000 */
[----:B------:R-:W0:-:S14]  /*aa10*/  DSETP.GEU.AND P0, PT, |R24|, c[0x2][0x0], PT ;  /* 0x008000001800762a */ /* 0x000e1c0003f0e200 */
[----:B0-----:R-:W-:-:S05]  /*aa20*/  @!P0 FMUL R0, R0, 1.175494350822287508e-38 ;  /* 0x0080000000008820 */ /* 0x001fca0000400000 */
[----:B------:R-:W-:-:S04]  /*aa30*/  F2FP.PACK_AB R3, RZ, R0 ;  /* 0x00000000ff03723e */ /* 0x000fc800000000ff */
[----:B------:R-:W-:-:S05]  /*aa40*/  PRMT R3, R3, 0x5410, RZ ;  /* 0x0000541003037816 */ /* 0x000fca00000000ff */
[----:B------:R0:W-:Y:S01]  /*aa50*/  STG.E [R4.64], R3 ;  /* 0x0000000304007986 */ /* 0x0001e2000c101924 */
[----:B------:R-:W-:Y:S05]  /*aa60*/  BRA `(.L_x_6668) ;  /* 0x00000b8000007947 */ /* 0x000fea0003800000 */
.L_x_6673:
[----:B---3--:R0:W-:Y:S01]  /*aa70*/  STG.E.64 [R4.64], R24 ;  /* 0x0000001804007986 */ /* 0x0081e2000c101b24 */
[----:B------:R-:W-:Y:S05]  /*aa80*/  BRA `(.L_x_6668) ;  /* 0x00000b6000007947 */ /* 0x000fea0003800000 */
.L_x_6663:
        /* <DEDUP_REMOVED lines=8> */
[----:B---3--:R-:W0:-:S06]  /*ab10*/  DSETP.NEU.AND P0, PT, R24, RZ, PT ;  /* 0x000000ff1800722a */ /* 0x008e0c0003f0d000 */
[----:B0-----:R-:W-:-:S05]  /*ab20*/  SEL R3, RZ, 0x1, !P0 ;  /* 0x00000001ff037807 */ /* 0x001fca0004000000 */
[----:B------:R0:W-:Y:S01]  /*ab30*/  STG.E.U8 [R4.64], R3 ;  /* 0x0000000304007986 */ /* 0x0001e2000c101124 */
[----:B------:R-:W-:Y:S05]  /*ab40*/  BRA `(.L_x_6668) ;  /* 0x00000aa000007947 */ /* 0x000fea0003800000 */
.L_x_6677:
[----:B------:R-:W-:-:S05]  /*ab50*/  CS2R R26, SRZ ;  /* 0x00000000001a7805 */ /* 0x000fca000001ff00 */
[----:B---3--:R0:W-:Y:S01]  /*ab60*/  STG.E.128 [R4.64], R24 ;  /* 0x0000001804007986 */ /* 0x0081e2000c101d24 */
[----:B------:R-:W-:Y:S05]  /*ab70*/  BRA `(.L_x_6668) ;  /* 0x00000a7000007947 */ /* 0x000fea0003800000 */
.L_x_6676:
        /* <DEDUP_REMOVED lines=23> */
.L_x_6681:
[----:B------:R-:W-:Y:S05]  /*acf0*/  BSYNC B0 ;  /* 0x0000000000007941 */ /* 0x000fea0003800000 */
.L_x_6680:
[----:B------:R-:W-:-:S05]  /*ad00*/  LOP3.LUT R7, R0, R7, RZ, 0xfc, !PT ;  /* 0x0000000700077212 */ /* 0x000fca00078efcff */
[----:B------:R0:W-:Y:S01]  /*ad10*/  STG.E.U8 [R4.64], R7 ;  /* 0x0000000704007986 */ /* 0x0001e2000c101124 */
[----:B------:R-:W-:Y:S05]  /*ad20*/  BRA `(.L_x_6668) ;  /* 0x000008c000007947 */ /* 0x000fea0003800000 */
.L_x_6679:
[----:B---3--:R-:W0:Y:S01]  /*ad30*/  F2F.F32.F64 R7, R24 ;  /* 0x0000001800077310 */ /* 0x008e220000301000 */
        /* <DEDUP_REMOVED lines=14> */
.L_x_6683:
[----:B------:R-:W-:Y:S01]  /*ae20*/  IMAD.MOV.U32 R0, RZ, RZ, 0x7f ;  /* 0x0000007fff007424 */ /* 0x000fe200078e00ff */
[----:B------:R-:W-:-:S04]  /*ae30*/  ISETP.GT.U32.AND P0, PT, R3, 0x7f800000, PT ;  /* 0x7f8000000300780c */ /* 0x000fc80003f04070 */
[----:B------:R-:W-:-:S04]  /*ae40*/  SEL R0, R0, 0x7c, P0 ;  /* 0x0000007c00007807 */ /* 0x000fc80000000000 */
.L_x_6684:
[----:B------:R-:W-:Y:S05]  /*ae50*/  BSYNC B0 ;  /* 0x0000000000007941 */ /* 0x000fea0003800000 */
.L_x_6682:
[----:B------:R-:W-:-:S04]  /*ae60*/  LOP3.LUT R3, R7, 0x80000000, RZ, 0xc0, !PT ;  /* 0x8000000007037812 */ /* 0x000fc800078ec0ff */
[----:B------:R-:W-:-:S04]  /*ae70*/  SHF.R.U32.HI R3, RZ, 0x18, R3 ;  /* 0x00000018ff037819 */ /* 0x000fc80000011603 */
[----:B------:R-:W-:-:S05]  /*ae80*/  LOP3.LUT R3, R0, R3, RZ, 0xfc, !PT ;  /* 0x0000000300037212 */ /* 0x000fca00078efcff */
[----:B------:R0:W-:Y:S01]  /*ae90*/  STG.E.U8 [R4.64], R3 ;  /* 0x0000000304007986 */ /* 0x0001e2000c101124 */
[----:B------:R-:W-:Y:S05]  /*aea0*/  BRA `(.L_x_6668) ;  /* 0x0000074000007947 */ /* 0x000fea0003800000 */
.L_x_6678:
[----:B---3--:R-:W0:Y:S01]  /*aeb0*/  F2F.F32.F64 R0, R24 ;  /* 0x0000001800007310 */ /* 0x008e220000301000 */
[----:B------:R-:W0:-:S14]  /*aec0*/  DSETP.GEU.AND P0, PT, |R24|, c[0x2][0x0], PT ;  /* 0x008000001800762a */ /* 0x000e1c0003f0e200 */
[----:B0-----:R-:W-:-:S05]  /*aed0*/  @!P0 FMUL R0, R0, 1.175494350822287508e-38 ;  /* 0x0080000000008820 */ /* 0x001fca0000400000 */
[----:B------:R-:W-:-:S05]  /*aee0*/  F2FP.BF16.PACK_AB R0, RZ, R0 ;  /* 0x00000000ff00723e */ /* 0x000fca00000010ff */
[----:B------:R0:W-:Y:S01]  /*aef0*/  STG.E.U16 [R4.64], R0 ;  /* 0x0000000004007986 */ /* 0x0001e2000c101524 */
[----:B------:R-:W-:Y:S05]  /*af00*/  BRA `(.L_x_6668) ;  /* 0x000006e000007947 */ /* 0x000fea0003800000 */
.L_x_6675:
        /* <DEDUP_REMOVED lines=8> */
[----:B---3--:R-:W0:Y:S02]  /*af90*/  F2I.U32.F64.TRUNC R23, R22 ;  /* 0x0000001600177311 */ /* 0x008e24000030d000 */
[----:B0-----:R0:W-:Y:S01]  /*afa0*/  STG.E.U16 [R4.64], R23 ;  /* 0x0000001704007986 */ /* 0x0011e2000c101524 */
[----:B------:R-:W-:Y:S05]  /*afb0*/  BRA `(.L_x_6668) ;  /* 0x0000063000007947 */ /* 0x000fea0003800000 */
.L_x_6687:
[----:B---3--:R-:W0:Y:S01]  /*afc0*/  F2F.F32.F64 R7, R24 ;  /* 0x0000001800077310 */ /* 0x008e220000301000 */
        /* <DEDUP_REMOVED lines=18> */
.L_x_6690:
[----:B------:R-:W-:-:S04]  /*b0f0*/  LOP3.LUT R0, R7, 0x80000000, RZ, 0xc0, !PT ;  /* 0x8000000007007812 */ /* 0x000fc800078ec0ff */
[----:B------:R-:W-:-:S04]  /*b100*/  SHF.R.U32.HI R0, RZ, 0x18, R0 ;  /* 0x00000018ff007819 */ /* 0x000fc80000011600 */
[----:B------:R-:W-:Y:S02]  /*b110*/  LOP3.LUT R0, R3, R0, RZ, 0xfc, !PT ;  /* 0x0000000003007212 */ /* 0x000fe400078efcff */
.L_x_6689:
[----:B------:R-:W-:Y:S05]  /*b120*/  BSYNC B0 ;  /* 0x0000000000007941 */ /* 0x000fea0003800000 */
.L_x_6688:
[----:B------:R0:W-:Y:S01]  /*b130*/  STG.E.U8 [R4.64], R0 ;  /* 0x0000000004007986 */ /* 0x0001e2000c101124 */
[----:B------:R-:W-:Y:S05]  /*b140*/  BRA `(.L_x_6668) ;  /* 0x000004a000007947 */ /* 0x000fea0003800000 */
.L_x_6686:
        /* <DEDUP_REMOVED lines=19> */
.L_x_6693:
[----:B------:R-:W-:-:S04]  /*b280*/  LOP3.LUT R0, R7, 0x80000000, RZ, 0xc0, !PT ;  /* 0x8000000007007812 */ /* 0x000fc800078ec0ff */
[----:B------:R-:W-:-:S04]  /*b290*/  SHF.R.U32.HI R0, RZ, 0x18, R0 ;  /* 0x00000018ff007819 */ /* 0x000fc80000011600 */
[----:B------:R-:W-:Y:S02]  /*b2a0*/  LOP3.LUT R0, R3, R0, RZ, 0xfc, !PT ;  /* 0x0000000003007212 */ /* 0x000fe400078efcff */
.L_x_6692:
[----:B------:R-:W-:Y:S05]  /*b2b0*/  BSYNC B0 ;  /* 0x0000000000007941 */ /* 0x000fea0003800000 */
.L_x_6691:
[----:B------:R0:W-:Y:S01]  /*b2c0*/  STG.E.U8 [R4.64], R0 ;  /* 0x0000000004007986 */ /* 0x0001e2000c101124 */
[----:B------:R-:W-:Y:S05]  /*b2d0*/  BRA `(.L_x_6668) ;  /* 0x0000031000007947 */ /* 0x000fea0003800000 */
.L_x_6685:
[----:B------:R-:W-:-:S13]  /*b2e0*/  ISETP.NE.AND P0, PT, R0, 0x1c, PT ;  /* 0x0000001c0000780c */ /* 0x000fda0003f05270 */
[----:B------:R-:W-:Y:S05]  /*b2f0*/  @!P0 BRA `(.L_x_6694) ;  /* 0x000002d000008947 */ /* 0x000fea0003800000 */
[----:B------:R-:W-:-:S13]  /*b300*/  ISETP.NE.AND P0, PT, R0, 0x1d, PT ;  /* 0x0000001d0000780c */ /* 0x000fda0003f05270 */
[----:B------:R-:W-:Y:S05]  /*b310*/  @!P0 BRA `(.L_x_6695) ;  /* 0x0000028000008947 */ /* 0x000fea0003800000 */
[----:B------:R-:W-:-:S13]  /*b320*/  ISETP.NE.AND P0, PT, R0, 0x2c, PT ;  /* 0x0000002c0000780c */ /* 0x000fda0003f05270 */
[----:B------:R-:W-:Y:S05]  /*b330*/  @P0 BRA `(.L_x_6667) ;  /* 0x0000012000000947 */ /* 0x000fea0003800000 */
[----:B---3--:R-:W0:Y:S01]  /*b340*/  F2F.F32.F64 R8, R24 ;  /* 0x0000001800087310 */ /* 0x008e220000301000 */
        /* <DEDUP_REMOVED lines=17> */
.L_x_6667:
        /* <DEDUP_REMOVED lines=15> */
[----:B---3--:R-:W-:Y:S02]  /*b550*/  MOV R22, 0x0 ;  /* 0x0000000000167802 */ /* 0x008fe40000000f00 */
[----:B------:R-:W-:-:S04]  /*b560*/  IADD3 R20, P0, P1, -R0, R3, R20 ;  /* 0x0000000300147210 */ /* 0x000fc8000791e114 */
[----:B------:R-:W-:-:S04]  /*b570*/  IADD3.X R21, ~R22, R9, R21, P0, P1 ;  /* 0x0000000916157210 */ /* 0x000fc800007e2515 */
[----:B01----:R-:W-:Y:S05]  /*b580*/  CALL.ABS.NOINC R14 ;  /* 0x000000000e007343 */ /* 0x003fea0003c00000 */
[----:B------:R-:W-:Y:S05]  /*b590*/  BRA `(.L_x_6668) ;  /* 0x0000005000007947 */ /* 0x000fea0003800000 */
.L_x_6695:
[----:B---3--:R-:W0:Y:S02]  /*b5a0*/  F2I.U64.F64.TRUNC R22, R22 ;  /* 0x0000001600167311 */ /* 0x008e24000030d800 */
[----:B0-----:R0:W-:Y:S01]  /*b5b0*/  STG.E.64 [R4.64], R22 ;  /* 0x0000001604007986 */ /* 0x0011e2000c101b24 */
[----:B------:R-:W-:Y:S05]  /*b5c0*/  BRA `(.L_x_6668) ;  /* 0x0000002000007947 */ /* 0x000fea0003800000 */
.L_x_6694:
[----:B---3--:R-:W0:Y:S02]  /*b5d0*/  F2I.U32.F64.TRUNC R23, R22 ;  /* 0x0000001600177311 */ /* 0x008e24000030d000 */
[----:B0-----:R0:W-:Y:S02]  /*b5e0*/  STG.E [R4.64], R23 ;  /* 0x0000001704007986 */ /* 0x0011e4000c101924 */
.L_x_6668:
[----:B------:R-:W-:Y:S02]  /*b5f0*/  IADD3 R33, R33, 0x80, RZ ;  /* 0x0000008021217810 */ /* 0x000fe40007ffe0ff */
.L_x_6629:
[----:B------:R-:W-:Y:S05]  /*b600*/  BSYNC B6 ;  /* 0x0000000000067941 */ /* 0x000fea0003800000 */
.L_x_6628:
[----:B------:R-:W-:-:S13]  /*b610*/  ISETP.GE.AND P0, PT, R33, R2, PT ;  /* 0x000000022100720c */ /* 0x000fda0003f06270 */
[----:B------:R-:W-:Y:S05]  /*b620*/  @P0 EXIT ;  /* 0x000000000000094d */ /* 0x000fea0003800000 */
[----:B0---4-:R-:W-:Y:S01]  /*b630*/  PRMT R0, R34, 0x9910, RZ ;  /* 0x0000991022007816 */ /* 0x011fe200000000ff */
        /* <DEDUP_REMOVED lines=17> */
.L_x_6699:
[----:B------:R-:W0:Y:S02]  /*b750*/  F2I.S64.F64.TRUNC R18, R18 ;  /* 0x0000001200127311 */ /* 0x000e24000030d900 */
[----:B0-2---:R-:W-:-:S05]  /*b760*/  IMAD.MOV.U32 R5, RZ, RZ, R18 ;  /* 0x000000ffff057224 */ /* 0x005fca00078e0012 */
[----:B------:R-:W-:Y:S01]  /*b770*/  STG.E.U8 [R2.64], R5 ;  /* 0x0000000502007986 */ /* 0x000fe2000c101124 */
[----:B------:R-:W-:Y:S05]  /*b780*/  EXIT ;  /* 0x000000000000794d */ /* 0x000fea0003800000 */
.L_x_6698:
        /* <DEDUP_REMOVED lines=9> */
.L_x_6702:
[----:B------:R-:W0:Y:S02]  /*b820*/  F2I.F64.TRUNC R19, R18 ;  /* 0x0000001200137311 */ /* 0x000e24000030d100 */
[----:B0-----:R-:W-:Y:S01]  /*b830*/  STG.E [R2.64], R19 ;  /* 0x0000001302007986 */ /* 0x001fe2000c101924 */
[----:B------:R-:W-:Y:S05]  /*b840*/  EXIT ;  /* 0x000000000000794d */ /* 0x000fea0003800000 */
.L_x_6701:
[----:B------:R-:W0:Y:S02]  /*b850*/  F2I.F64.TRUNC R19, R18 ;  /* 0x0000001200137311 */ /* 0x000e24000030d100 */
[----:B0-----:R-:W-:Y:S01]  /*b860*/  STG.E.U16 [R2.64], R19 ;  /* 0x0000001302007986 */ /* 0x001fe2000c101524 */
[----:B------:R-:W-:Y:S05]  /*b870*/  EXIT ;  /* 0x000000000000794d */ /* 0x000fea0003800000 */
.L_x_6697:
[----:B------:R-:W-:-:S13]  /*b880*/  ISETP.GT.AND P0, PT, R0, 0x6, PT ;  /* 0x000000060000780c */ /* 0x000fda0003f04270 */
[----:B------:R-:W-:Y:S05]  /*b890*/  @P0 BRA `(.L_x_6703) ;  /* 0x000000f000000947 */ /* 0x000fea0003800000 */
[----:B------:R-:W-:-:S13]  /*b8a0*/  ISETP.NE.AND P0, PT, R0, 0x5, PT ;  /* 0x000000050000780c */ /* 0x000fda0003f05270 */
[----:B------:R-:W-:Y:S05]  /*b8b0*/  @!P0 BRA `(.L_x_6704) ;  /* 0x0000007000008947 */ /* 0x000fea0003800000 */
[----:B------:R-:W-:-:S13]  /*b8c0*/  ISETP.NE.AND P0, PT, R0, 0x6, PT ;  /* 0x000000060000780c */ /* 0x000fda0003f05270 */
[----:B------:R-:W-:Y:S05]  /*b8d0*/  @P0 BRA `(.L_x_6700) ;  /* 0x00000bf000000947 */ /* 0x000fea0003800000 */
[----:B--2---:R-:W0:Y:S01]  /*b8e0*/  F2F.F32.F64 R5, R16 ;  /* 0x0000001000057310 */ /* 0x004e220000301000 */
[----:B------:R-:W0:-:S14]  /*b8f0*/  DSETP.GEU.AND P0, PT, |R16|, c[0x2][0x0], PT ;  /* 0x008000001000762a */ /* 0x000e1c0003f0e200 */
[----:B0-----:R-:W-:-:S05]  /*b900*/  @!P0 FMUL R5, R5, 1.175494350822287508e-38 ;  /* 0x0080000005058820 */ /* 0x001fca0000400000 */
[----:B------:R-:W-:Y:S01]  /*b910*/  STG.E [R2.64], R5 ;  /* 0x0000000502007986 */ /* 0x000fe2000c101924 */
[----:B------:R-:W-:Y:S05]  /*b920*/  EXIT ;  /* 0x000000000000794d */ /* 0x000fea0003800000 */
.L_x_6704:
[----:B------:R-:W0:Y:S01]  /*b930*/  F2F.F32.F64 R0, R16 ;  /* 0x0000001000007310 */ /* 0x000e220000301000 */
[----:B------:R-:W0:-:S14]  /*b940*/  DSETP.GEU.AND P0, PT, |R16|, c[0x2][0x0], PT ;  /* 0x008000001000762a */ /* 0x000e1c0003f0e200 */
[----:B0-----:R-:W-:-:S05]  /*b950*/  @!P0 FMUL R0, R0, 1.175494350822287508e-38 ;  /* 0x0080000000008820 */ /* 0x001fca0000400000 */
[----:B------:R-:W-:-:S05]  /*b960*/  F2FP.PACK_AB R0, RZ, R0 ;  /* 0x00000000ff00723e */ /* 0x000fca00000000ff */
[----:B------:R-:W-:Y:S01]  /*b970*/  STG.E.U16 [R2.64], R0 ;  /* 0x0000000002007986 */ /* 0x000fe2000c101524 */
[----:B------:R-:W-:Y:S05]  /*b980*/  EXIT ;  /* 0x000000000000794d */ /* 0x000fea0003800000 */
.L_x_6703:
        /* <DEDUP_REMOVED lines=8> */
[----:B------:R-:W-:-:S13]  /*ba10*/  IMAD.MOV.U32 R5, RZ, RZ, RZ ;  /* 0x000000ffff057224 */ /* 0x000fda00078e00ff */
[----:B0-----:R-:W-:-:S05]  /*ba20*/  @!P0 FMUL R4, R4, 1.175494350822287508e-38 ;  /* 0x0080000004048820 */ /* 0x001fca0000400000 */
[----:B------:R-:W-:Y:S01]  /*ba30*/  STG.E.64 [R2.64], R4 ;  /* 0x0000000402007986 */ /* 0x000fe2000c101b24 */
[----:B------:R-:W-:Y:S05]  /*ba40*/  EXIT ;  /* 0x000000000000794d */ /* 0x000fea0003800000 */
.L_x_6706:
[----:B------:R-:W0:Y:S01]  /*ba50*/  F2F.F32.F64 R0, R16 ;  /* 0x0000001000007310 */ /* 0x000e220000301000 */
[----:B------:R-:W0:-:S14]  /*ba60*/  DSETP.GEU.AND P0, PT, |R16|, c[0x2][0x0], PT ;  /* 0x008000001000762a */ /* 0x000e1c0003f0e200 */
[----:B0-----:R-:W-:-:S05]  /*ba70*/  @!P0 FMUL R0, R0, 1.175494350822287508e-38 ;  /* 0x0080000000008820 */ /* 0x001fca0000400000 */
[----:B--2---:R-:W-:-:S04]  /*ba80*/  F2FP.PACK_AB R5, RZ, R0 ;  /* 0x00000000ff05723e */ /* 0x004fc800000000ff */
[----:B------:R-:W-:-:S05]  /*ba90*/  PRMT R5, R5, 0x5410, RZ ;  /* 0x0000541005057816 */ /* 0x000fca00000000ff */
[----:B------:R-:W-:Y:S01]  /*baa0*/  STG.E [R2.64], R5 ;  /* 0x0000000502007986 */ /* 0x000fe2000c101924 */
[----:B------:R-:W-:Y:S05]  /*bab0*/  EXIT ;  /* 0x000000000000794d */ /* 0x000fea0003800000 */
.L_x_6705:
[----:B------:R-:W-:Y:S01]  /*bac0*/  STG.E.64 [R2.64], R16 ;  /* 0x0000001002007986 */ /* 0x000fe2000c101b24 */
[----:B------:R-:W-:Y:S05]  /*bad0*/  EXIT ;  /* 0x000000000000794d */ /* 0x000fea0003800000 */
.L_x_6696:
        /* <DEDUP_REMOVED lines=9> */
[----:B0-2---:R-:W-:-:S05]  /*bb70*/  SEL R5, RZ, 0x1, !P0 ;  /* 0x00000001ff057807 */ /* 0x005fca0004000000 */
[----:B------:R-:W-:Y:S01]  /*bb80*/  STG.E.U8 [R2.64], R5 ;  /* 0x0000000502007986 */ /* 0x000fe2000c101124 */
[----:B------:R-:W-:Y:S05]  /*bb90*/  EXIT ;  /* 0x000000000000794d */ /* 0x000fea0003800000 */
.L_x_6709:
[----:B------:R-:W-:-:S05]  /*bba0*/  CS2R R18, SRZ ;  /* 0x0000000000127805 */ /* 0x000fca000001ff00 */
[----:B------:R-:W-:Y:S01]  /*bbb0*/  STG.E.128 [R2.64], R16 ;  /* 0x0000001002007986 */ /* 0x000fe2000c101d24 */
[----:B------:R-:W-:Y:S05]  /*bbc0*/  EXIT ;  /* 0x000000000000794d */ /* 0x000fea0003800000 */
.L_x_6708:
        /* <DEDUP_REMOVED lines=10> */
[C---:B--2---:R-:W-:Y:S02]  /*bc70*/  LOP3.LUT R4, R7.reuse, 0x7fffffff, RZ, 0xc0, !PT ;  /* 0x7fffffff07047812 */ /* 0x044fe400078ec0ff */
        /* <DEDUP_REMOVED lines=12> */
.L_x_6713:
[----:B------:R-:W-:Y:S05]  /*bd40*/  BSYNC B0 ;  /* 0x0000000000007941 */ /* 0x000fea0003800000 */
.L_x_6712:
[----:B------:R-:W-:-:S05]  /*bd50*/  LOP3.LUT R5, R0, R5, RZ, 0xfc, !PT ;  /* 0x0000000500057212 */ /* 0x000fca00078efcff */
[----:B------:R-:W-:Y:S01]  /*bd60*/  STG.E.U8 [R2.64], R5 ;  /* 0x0000000502007986 */ /* 0x000fe2000c101124 */
[----:B------:R-:W-:Y:S05]  /*bd70*/  EXIT ;  /* 0x000000000000794d */ /* 0x000fea0003800000 */
.L_x_6711:
        /* <DEDUP_REMOVED lines=15> */
.L_x_6715:
[----:B------:R-:W-:Y:S01]  /*be70*/  IMAD.MOV.U32 R0, RZ, RZ, 0x7f ;  /* 0x0000007fff007424 */ /* 0x000fe200078e00ff */
[----:B------:R-:W-:-:S04]  /*be80*/  ISETP.GT.U32.AND P0, PT, R4, 0x7f800000, PT ;  /* 0x7f8000000400780c */ /* 0x000fc80003f04070 */
[----:B------:R-:W-:-:S04]  /*be90*/  SEL R0, R0, 0x7c, P0 ;  /* 0x0000007c00007807 */ /* 0x000fc80000000000 */
.L_x_6716:
[----:B------:R-:W-:Y:S05]  /*bea0*/  BSYNC B0 ;  /* 0x0000000000007941 */ /* 0x000fea0003800000 */
.L_x_6714:
[----:B------:R-:W-:-:S04]  /*beb0*/  LOP3.LUT R4, R5, 0x80000000, RZ, 0xc0, !PT ;  /* 0x8000000005047812 */ /* 0x000fc800078ec0ff */
[----:B------:R-:W-:-:S04]  /*bec0*/  SHF.R.U32.HI R5, RZ, 0x18, R4 ;  /* 0x00000018ff057819 */ /* 0x000fc80000011604 */
[----:B------:R-:W-:-:S05]  /*bed0*/  LOP3.LUT R5, R0, R5, RZ, 0xfc, !PT ;  /* 0x0000000500057212 */ /* 0x000fca00078efcff */
[----:B------:R-:W-:Y:S01]  /*bee0*/  STG.E.U8 [R2.64], R5 ;  /* 0x0000000502007986 */ /* 0x000fe2000c101124 */
[----:B------:R-:W-:Y:S05]  /*bef0*/  EXIT ;  /* 0x000000000000794d */ /* 0x000fea0003800000 */
.L_x_6710:
[----:B------:R-:W0:Y:S01]  /*bf00*/  F2F.F32.F64 R0, R16 ;  /* 0x0000001000007310 */ /* 0x000e220000301000 */
[----:B------:R-:W0:-:S14]  /*bf10*/  DSETP.GEU.AND P0, PT, |R16|, c[0x2][0x0], PT ;  /* 0x008000001000762a */ /* 0x000e1c0003f0e200 */
[----:B0-----:R-:W-:-:S05]  /*bf20*/  @!P0 FMUL R0, R0, 1.175494350822287508e-38 ;  /* 0x0080000000008820 */ /* 0x001fca0000400000 */
[----:B------:R-:W-:-:S05]  /*bf30*/  F2FP.BF16.PACK_AB R0, RZ, R0 ;  /* 0x00000000ff00723e */ /* 0x000fca00000010ff */
[----:B------:R-:W-:Y:S01]  /*bf40*/  STG.E.U16 [R2.64], R0 ;  /* 0x0000000002007986 */ /* 0x000fe2000c101524 */
[----:B------:R-:W-:Y:S05]  /*bf50*/  EXIT ;  /* 0x000000000000794d */ /* 0x000fea0003800000 */
.L_x_6707:
        /* <DEDUP_REMOVED lines=11> */
.L_x_6719:
[----:B------:R-:W0:Y:S01]  /*c010*/  F2F.F32.F64 R7, R16 ;  /* 0x0000001000077310 */ /* 0x000e220000301000 */
[----:B------:R-:W0:Y:S01]  /*c020*/  DSETP.GEU.AND P0, PT, |R16|, c[0x2][0x0], PT ;  /* 0x008000001000762a */ /* 0x000e220003f0e200 */
[----:B------:R-:W-:Y:S01]  /*c030*/  BSSY B0, `(.L_x_6720) ;  /* 0x0000015000007945 */ /* 0x000fe20003800000 */
[----:B------:R-:W-:-:S12]  /*c040*/  IMAD.MOV.U32 R0, RZ, RZ, 0x80 ;  /* 0x00000080ff007424 */ /* 0x000fd800078e00ff */
[----:B0-----:R-:W-:-:S05]  /*c050*/  @!P0 FMUL R7, R7, 1.175494350822287508e-38 ;  /* 0x0080000007078820 */ /* 0x001fca0000400000 */
[----:B--2---:R-:W-:-:S04]  /*c060*/  LOP3.LUT R5, R7, 0x7fffffff, RZ, 0xc0, !PT ;  /* 0x7fffffff07057812 */ /* 0x004fc800078ec0ff */
        /* <DEDUP_REMOVED lines=13> */
.L_x_6722:
[----:B------:R-:W-:-:S04]  /*c140*/  LOP3.LUT R0, R7, 0x80000000, RZ, 0xc0, !PT ;  /* 0x8000000007007812 */ /* 0x000fc800078ec0ff */
[----:B------:R-:W-:-:S04]  /*c150*/  SHF.R.U32.HI R5, RZ, 0x18, R0 ;  /* 0x00000018ff057819 */ /* 0x000fc80000011600 */
[----:B------:R-:W-:-:S04]  /*c160*/  LOP3.LUT R4, R4, R5, RZ, 0xfc, !PT ;  /* 0x0000000504047212 */ /* 0x000fc800078efcff */
[----:B------:R-:W-:Y:S02]  /*c170*/  PRMT R0, R4, 0x7610, R0 ;  /* 0x0000761004007816 */ /* 0x000fe40000000000 */
.L_x_6721:
[----:B------:R-:W-:Y:S05]  /*c180*/  BSYNC B0 ;  /* 0x0000000000007941 */ /* 0x000fea0003800000 */
.L_x_6720:
[----:B------:R-:W-:Y:S01]  /*c190*/  STG.E.U8 [R2.64], R0 ;  /* 0x0000000002007986 */ /* 0x000fe2000c101124 */
[----:B------:R-:W-:Y:S05]  /*c1a0*/  EXIT ;  /* 0x000000000000794d */ /* 0x000fea0003800000 */
.L_x_6718:
        /* <DEDUP_REMOVED lines=19> */
.L_x_6725:
[----:B------:R-:W-:-:S04]  /*c2e0*/  LOP3.LUT R0, R7, 0x80000000, RZ, 0xc0, !PT ;  /* 0x8000000007007812 */ /* 0x000fc800078ec0ff */
[----:B------:R-:W-:-:S04]  /*c2f0*/  SHF.R.U32.HI R5, RZ, 0x18, R0 ;  /* 0x00000018ff057819 */ /* 0x000fc80000011600 */
[----:B------:R-:W-:-:S04]  /*c300*/  LOP3.LUT R4, R4, R5, RZ, 0xfc, !PT ;  /* 0x0000000504047212 */ /* 0x000fc800078efcff */
[----:B------:R-:W-:Y:S02]  /*c310*/  PRMT R0, R4, 0x7610, R0 ;  /* 0x0000761004007816 */ /* 0x000fe40000000000 */
.L_x_6724:
[----:B------:R-:W-:Y:S05]  /*c320*/  BSYNC B0 ;  /* 0x0000000000007941 */ /* 0x000fea0003800000 */
.L_x_6723:
[----:B------:R-:W-:Y:S01]  /*c330*/  STG.E.U8 [R2.64], R0 ;  /* 0x0000000002007986 */ /* 0x000fe2000c101124 */
[----:B------:R-:W-:Y:S05]  /*c340*/  EXIT ;  /* 0x000000000000794d */ /* 0x000fea0003800000 */
.L_x_6717:
        /* <DEDUP_REMOVED lines=10> */
[----:B--2---:R-:W-:-:S04]  /*c3f0*/  SHF.R.U32.HI R4, RZ, 0x17, R6 ;  /* 0x00000017ff047819 */ /* 0x004fc80000011606 */
        /* <DEDUP_REMOVED lines=13> */
.L_x_6700:
[----:B------:R-:W-:Y:S01]  /*c4d0*/  MOV R0, 0x0 ;  /* 0x0000000000007802 */ /* 0x000fe20000000f00 */
[----:B--2---:R-:W-:Y:S02]  /*c4e0*/  IMAD.MOV.U32 R4, RZ, RZ, c[0x4][0x178] ;  /* 0x01005e00ff047624 */ /* 0x004fe400078e00ff */
[----:B------:R-:W-:Y:S01]  /*c4f0*/  IMAD.MOV.U32 R5, RZ, RZ, c[0x4][0x17c] ;  /* 0x01005f00ff057624 */ /* 0x000fe200078e00ff */
[----:B------:R0:W2:Y:S01]  /*c500*/  LDC.64 R2, c[0x4][R0] ;  /* 0x0100000000027b82 */ /* 0x0000a20000000a00 */
[----:B------:R-:W-:Y:S02]  /*c510*/  IMAD.MOV.U32 R6, RZ, RZ, c[0x4][0x180] ;  /* 0x01006000ff067624 */ /* 0x000fe400078e00ff */
[----:B------:R-:W-:Y:S02]  /*c520*/  IMAD.MOV.U32 R7, RZ, RZ, c[0x4][0x184] ;  /* 0x01006100ff077624 */ /* 0x000fe400078e00ff */
[----:B------:R-:W-:-:S02]  /*c530*/  IMAD.MOV.U32 R8, RZ, RZ, 0x65 ;  /* 0x00000065ff087424 */ /* 0x000fc400078e00ff */
[----:B------:R-:W-:Y:S02]  /*c540*/  IMAD.MOV.U32 R10, RZ, RZ, c[0x4][0x60] ;  /* 0x01001800ff0a7624 */ /* 0x000fe400078e00ff */
[----:B------:R-:W-:Y:S02]  /*c550*/  IMAD.MOV.U32 R11, RZ, RZ, c[0x4][0x64] ;  /* 0x01001900ff0b7624 */ /* 0x000fe400078e00ff */
[----:B------:R-:W-:Y:S02]  /*c560*/  IMAD.MOV.U32 R12, RZ, RZ, 0x1 ;  /* 0x00000001ff0c7424 */ /* 0x000fe400078e00ff */
[----:B------:R-:W-:Y:S02]  /*c570*/  IMAD.MOV.U32 R13, RZ, RZ, RZ ;  /* 0x000000ffff0d7224 */ /* 0x000fe400078e00ff */
[----:B0-----:R-:W-:Y:S01]  /*c580*/  LEPC R14 ;  /* 0x00000000000e734e */ /* 0x001fe20000000000 */
[----:B------:R-:W-:Y:S02]  /*c590*/  MOV R9, 0xc600 ;  /* 0x0000c60000097802 */ /* 0x000fe40000000f00 */
[----:B------:R-:W-:Y:S02]  /*c5a0*/  MOV R20, 0xc580 ;  /* 0x0000c58000147802 */ /* 0x000fe40000000f00 */
[----:B------:R-:W-:-:S02]  /*c5b0*/  MOV R21, 0x0 ;  /* 0x0000000000157802 */ /* 0x000fc40000000f00 */
[----:B------:R-:W-:Y:S02]  /*c5c0*/  MOV R0, 0x0 ;  /* 0x0000000000007802 */ /* 0x000fe40000000f00 */
[----:B------:R-:W-:-:S04]  /*c5d0*/  IADD3 R20, P0, P1, -R20, R9, R14 ;  /* 0x0000000914147210 */ /* 0x000fc8000791e10e */
[----:B------:R-:W-:-:S04]  /*c5e0*/  IADD3.X R21, ~R0, R21, R15, P0, P1 ;  /* 0x0000001500157210 */ /* 0x000fc800007e250f */
[----:B-123--:R-:W-:Y:S05]  /*c5f0*/  CALL.ABS.NOINC R2 ;  /* 0x0000000002007343 */ /* 0x00efea0003c00000 */
[----:B------:R-:W-:Y:S05]  /*c600*/  EXIT ;  /* 0x000000000000794d */ /* 0x000fea0003800000 */
.L_x_6727:
[----:B------:R-:W0:Y:S02]  /*c610*/  F2I.U64.F64.TRUNC R18, R18 ;  /* 0x0000001200127311 */ /* 0x000e24000030d800 */
[----:B0-----:R-:W-:Y:S01]  /*c620*/  STG.E.64 [R2.64], R18 ;  /* 0x0000001202007986 */ /* 0x001fe2000c101b24 */
[----:B------:R-:W-:Y:S05]  /*c630*/  EXIT ;  /* 0x000000000000794d */ /* 0x000fea0003800000 */
.L_x_6726:
[----:B------:R-:W0:Y:S02]  /*c640*/  F2I.U32.F64.TRUNC R19, R18 ;  /* 0x0000001200137311 */ /* 0x000e24000030d000 */
[----:B0-----:R-:W-:Y:S01]  /*c650*/  STG.E [R2.64], R19 ;  /* 0x0000001302007986 */ /* 0x001fe2000c101924 */
[----:B------:R-:W-:Y:S05]  /*c660*/  EXIT ;  /* 0x000000000000794d */ /* 0x000fea0003800000 */
        .weak           $__internal_1_$__cuda_sm20_div_rn_f64_full
        .type           $__internal_1_$__cuda_sm20_div_rn_f64_full,@function
        .size           $__internal_1_$__cuda_sm20_div_rn_f64_full,(.L_x_21382 - $__internal_1_$__cuda_sm20_div_rn_f64_full)
$__internal_1_$__cuda_sm20_div_rn_f64_full:
[C---:B------:R-:W-:Y:S01]  /*c670*/  FSETP.GEU.AND P0, PT, |R11|.reuse, 1.469367938527859385e-39, PT ;  /* 0x001000000b00780b */ /* 0x040fe20003f0e200 */
[----:B------:R-:W-:Y:S01]  /*c680*/  IMAD.MOV.U32 R40, RZ, RZ, 0x1 ;  /* 0x00000001ff287424 */ /* 0x000fe200078e00ff */
[----:B------:R-:W-:Y:S01]  /*c690*/  LOP3.LUT R12, R11, 0x800fffff, RZ, 0xc0, !PT ;  /* 0x800fffff0b0c7812 */ /* 0x000fe200078ec0ff */
[----:B------:R-:W-:Y:S01]  /*c6a0*/  BSSY B2, `(.L_x_6728) ;  /* 0x0000055000027945 */ /* 0x000fe20003800000 */
[----:B------:R-:W-:-:S02]  /*c6b0*/  FSETP.GEU.AND P3, PT, |R9|, 1.469367938527859385e-39, PT ;  /* 0x001000000900780b */ /* 0x000fc40003f6e200 */
[----:B------:R-:W-:Y:S01]  /*c6c0*/  LOP3.LUT R13, R12, 0x3ff00000, RZ, 0xfc, !PT ;  /* 0x3ff000000c0d7812 */ /* 0x000fe200078efcff */
[----:B------:R-:W-:Y:S01]  /*c6d0*/  IMAD.MOV.U32 R12, RZ, RZ, R10 ;  /* 0x000000ffff0c7224 */ /* 0x000fe200078e000a */
[----:B------:R-:W-:Y:S02]  /*c6e0*/  LOP3.LUT R0, R9, 0x7ff00000, RZ, 0xc0, !PT ;  /* 0x7ff0000009007812 */ /* 0x000fe400078ec0ff */
[----:B------:R-:W-:-:S03]  /*c6f0*/  LOP3.LUT R37, R11, 0x7ff00000, RZ, 0xc0, !PT ;  /* 0x7ff000000b257812 */ /* 0x000fc600078ec0ff */
[----:B------:R-:W0:Y:S01]  /*c700*/  @!P0 DMUL R12, R10, 8.98846567431157953865e+307 ;  /* 0x7fe000000a0c8828 */ /* 0x000e220000000000 */
[C---:B------:R-:W-:Y:S01]  /*c710*/  ISETP.GE.U32.AND P2, PT, R0.reuse, R37, PT ;  /* 0x000000250000720c */ /* 0x040fe20003f46070 */
[----:B------:R-:W-:Y:S02]  /*c720*/  IMAD.MOV.U32 R34, RZ, RZ, R0 ;  /* 0x000000ffff227224 */ /* 0x000fe400078e0000 */
[----:B------:R-:W-:Y:S02]  /*c730*/  @!P3 LOP3.LUT R3, R11, 0x7ff00000, RZ, 0xc0, !PT ;  /* 0x7ff000000b03b812 */ /* 0x000fe400078ec0ff */
[----:B0-----:R-:W0:Y:S02]  /*c740*/  MUFU.RCP64H R41, R13 ;  /* 0x0000000d00297308 */ /* 0x001e240000001800 */
[----:B------:R-:W-:Y:S01]  /*c750*/  @!P3 ISETP.GE.U32.AND P4, PT, R0, R3, PT ;  /* 0x000000030000b20c */ /* 0x000fe20003f86070 */
[----:B------:R-:W-:Y:S01]  /*c760*/  IMAD.MOV.U32 R3, RZ, RZ, 0x1ca00000 ;  /* 0x1ca00000ff037424 */ /* 0x000fe200078e00ff */
[----:B------:R-:W-:-:S04]  /*c770*/  @!P0 LOP3.LUT R37, R13, 0x7ff00000, RZ, 0xc0, !PT ;  /* 0x7ff000000d258812 */ /* 0x000fc800078ec0ff */
[C---:B------:R-:W-:Y:S02]  /*c780*/  @!P3 SEL R39, R3.reuse, 0x63400000, !P4 ;  /* 0x634000000327b807 */ /* 0x040fe40006000000 */
[----:B------:R-:W-:Y:S02]  /*c790*/  SEL R21, R3, 0x63400000, !P2 ;  /* 0x6340000003157807 */ /* 0x000fe40005000000 */
[----:B------:R-:W-:Y:S01]  /*c7a0*/  @!P3 LOP3.LUT R20, R39, 0x80000000, R9, 0xf8, !PT ;  /* 0x800000002714b812 */ /* 0x000fe200078ef809 */
[----:B0-----:R-:W0:-:S06]  /*c7b0*/  DFMA R14, R40, -R12, 1 ;  /* 0x3ff00000280e742b */ /* 0x001e0c000000080c */
[----:B0-----:R-:W0:-:S06]  /*c7c0*/  DFMA R14, R14, R14, R14 ;  /* 0x0000000e0e0e722b */ /* 0x001e0c000000000e */
[----:B0-----:R0:W1:Y:S02]  /*c7d0*/  DFMA R40, R40, R14, R40 ;  /* 0x0000000e2828722b */ /* 0x0010640000000028 */
[----:B0-----:R-:W-:Y:S01]  /*c7e0*/  LOP3.LUT R15, R21, 0x800fffff, R9, 0xf8, !PT ;  /* 0x800fffff150f7812 */ /* 0x001fe200078ef809 */
[----:B------:R-:W-:Y:S01]  /*c7f0*/  IMAD.MOV.U32 R14, RZ, RZ, R8 ;  /* 0x000000ffff0e7224 */ /* 0x000fe200078e0008 */
[----:B------:R-:W-:Y:S01]  /*c800*/  @!P3 LOP3.LUT R21, R20, 0x100000, RZ, 0xfc, !PT ;  /* 0x001000001415b812 */ /* 0x000fe200078efcff */
[----:B------:R-:W-:Y:S01]  /*c810*/  @!P3 IMAD.MOV.U32 R20, RZ, RZ, RZ ;  /* 0x000000ffff14b224 */ /* 0x000fe200078e00ff */
[----:B-1----:R-:W0:-:S05]  /*c820*/  DFMA R42, R40, -R12, 1 ;  /* 0x3ff00000282a742b */ /* 0x002e0a000000080c */
[----:B------:R-:W1:-:S04]  /*c830*/  @!P3 DFMA R14, R14, 2, -R20 ;  /* 0x400000000e0eb82b */ /* 0x000e480000000814 */
[----:B0-----:R-:W0:-:S06]  /*c840*/  DFMA R42, R40, R42, R40 ;  /* 0x0000002a282a722b */ /* 0x001e0c0000000028 */
[----:B-1----:R-:W-:Y:S01]  /*c850*/  @!P3 LOP3.LUT R34, R15, 0x7ff00000, RZ, 0xc0, !PT ;  /* 0x7ff000000f22b812 */ /* 0x002fe200078ec0ff */
[----:B0-----:R-:W0:-:S03]  /*c860*/  DMUL R40, R42, R14 ;  /* 0x0000000e2a287228 */ /* 0x001e060000000000 */
[----:B------:R-:W-:-:S03]  /*c870*/  IADD3 R36, R34, -0x1, RZ ;  /* 0xffffffff22247810 */ /* 0x000fc60007ffe0ff */
[----:B0-----:R-:W0:Y:S01]  /*c880*/  DFMA R20, R40, -R12, R14 ;  /* 0x8000000c2814722b */ /* 0x001e22000000000e */
[----:B------:R-:W-:Y:S02]  /*c890*/  ISETP.GT.U32.AND P0, PT, R36, 0x7feffffe, PT ;  /* 0x7feffffe2400780c */ /* 0x000fe40003f04070 */
[----:B------:R-:W-:-:S03]  /*c8a0*/  IADD3 R36, R37, -0x1, RZ ;  /* 0xffffffff25247810 */ /* 0x000fc60007ffe0ff */
[----:B0-----:R0:W1:Y:S01]  /*c8b0*/  DFMA R20, R42, R20, R40 ;  /* 0x000000142a14722b */ /* 0x0010620000000028 */
[----:B------:R-:W-:-:S13]  /*c8c0*/  ISETP.GT.U32.OR P0, PT, R36, 0x7feffffe, P0 ;  /* 0x7feffffe2400780c */ /* 0x000fda0000704470 */
[----:B------:R-:W-:Y:S05]  /*c8d0*/  @P0 BRA `(.L_x_6729) ;  /* 0x000001c000000947 */ /* 0x000fea0003800000 */
[----:B01----:R-:W-:-:S04]  /*c8e0*/  LOP3.LUT R9, R11, 0x7ff00000, RZ, 0xc0, !PT ;  /* 0x7ff000000b097812 */ /* 0x003fc800078ec0ff */
        /* <DEDUP_REMOVED lines=8> */
[----:B------:R-:W0:-:S10]  /*c970*/  DMUL R40, R20, R8 ;  /* 0x0000000814287228 */ /* 0x000e140000000000 */
[----:B0-----:R-:W-:-:S13]  /*c980*/  FSETP.GTU.AND P0, PT, |R41|, 1.469367938527859385e-39, PT ;  /* 0x001000002900780b */ /* 0x001fda0003f0c200 */
[----:B------:R-:W-:Y:S05]  /*c990*/  @P0 BRA `(.L_x_6730) ;  /* 0x0000025000000947 */ /* 0x000fea0003800000 */
[----:B------:R-:W0:Y:S01]  /*c9a0*/  DFMA R12, R20, -R12, R14 ;  /* 0x8000000c140c722b */ /* 0x000e22000000000e */
[----:B------:R-:W-:-:S09]  /*c9b0*/  IMAD.MOV.U32 R10, RZ, RZ, RZ ;  /* 0x000000ffff0a7224 */ /* 0x000fd200078e00ff */
[C---:B0-----:R-:W-:Y:S02]  /*c9c0*/  FSETP.NEU.AND P0, PT, R13.reuse, RZ, PT ;  /* 0x000000ff0d00720b */ /* 0x041fe40003f0d000 */
[----:B------:R-:W-:-:S04]  /*c9d0*/  LOP3.LUT R3, R13, 0x80000000, R11, 0x48, !PT ;  /* 0x800000000d037812 */ /* 0x000fc800078e480b */
[----:B------:R-:W-:-:S07]  /*c9e0*/  LOP3.LUT R11, R3, R9, RZ, 0xfc, !PT ;  /* 0x00000009030b7212 */ /* 0x000fce00078efcff */
[----:B------:R-:W-:Y:S05]  /*c9f0*/  @!P0 BRA `(.L_x_6730) ;  /* 0x000001f000008947 */ /* 0x000fea0003800000 */
[----:B------:R-:W-:Y:S01]  /*ca00*/  IMAD.MOV R9, RZ, RZ, -R0 ;  /* 0x000000ffff097224 */ /* 0x000fe200078e0a00 */
[----:B------:R-:W0:Y:S01]  /*ca10*/  DMUL.RP R10, R20, R10 ;  /* 0x0000000a140a7228 */ /* 0x000e220000008000 */
[----:B------:R-:W-:-:S06]  /*ca20*/  IMAD.MOV.U32 R8, RZ, RZ, RZ ;  /* 0x000000ffff087224 */ /* 0x000fcc00078e00ff */
[----:B------:R-:W1:-:S03]  /*ca30*/  DFMA R8, R40, -R8, R20 ;  /* 0x800000082808722b */ /* 0x000e460000000014 */
[----:B0-----:R-:W-:-:S03]  /*ca40*/  LOP3.LUT R3, R11, R3, RZ, 0x3c, !PT ;  /* 0x000000030b037212 */ /* 0x001fc600078e3cff */
[----:B-1----:R-:W-:-:S04]  /*ca50*/  IADD3 R8, -R0, -0x43300000, RZ ;  /* 0xbcd0000000087810 */ /* 0x002fc80007ffe1ff */
[----:B------:R-:W-:-:S04]  /*ca60*/  FSETP.NEU.AND P0, PT, |R9|, R8, PT ;  /* 0x000000080900720b */ /* 0x000fc80003f0d200 */
[----:B------:R-:W-:Y:S02]  /*ca70*/  FSEL R40, R10, R40, !P0 ;  /* 0x000000280a287208 */ /* 0x000fe40004000000 */
[----:B------:R-:W-:Y:S01]  /*ca80*/  FSEL R41, R3, R41, !P0 ;  /* 0x0000002903297208 */ /* 0x000fe20004000000 */
[----:B------:R-:W-:Y:S05]  /*ca90*/  BRA `(.L_x_6730) ;  /* 0x0000015000007947 */ /* 0x000fea0003800000 */
.L_x_6729:
[----:B01----:R-:W0:-:S14]  /*caa0*/  DSETP.NAN.AND P0, PT, R8, R8, PT ;  /* 0x000000080800722a */ /* 0x003e1c0003f08000 */
[----:B0-----:R-:W-:Y:S05]  /*cab0*/  @P0 BRA `(.L_x_6731) ;  /* 0x0000011000000947 */ /* 0x001fea0003800000 */
[----:B------:R-:W0:-:S14]  /*cac0*/  DSETP.NAN.AND P0, PT, R10, R10, PT ;  /* 0x0000000a0a00722a */ /* 0x000e1c0003f08000 */
[----:B0-----:R-:W-:Y:S05]  /*cad0*/  @P0 BRA `(.L_x_6732) ;  /* 0x000000c000000947 */ /* 0x001fea0003800000 */
[----:B------:R-:W-:Y:S01]  /*cae0*/  ISETP.NE.AND P0, PT, R34, R37, PT ;  /* 0x000000252200720c */ /* 0x000fe20003f05270 */
[----:B------:R-:W-:Y:S02]  /*caf0*/  IMAD.MOV.U32 R40, RZ, RZ, 0x0 ;  /* 0x00000000ff287424 */ /* 0x000fe400078e00ff */
        /* <DEDUP_REMOVED lines=10> */
.L_x_6732:
[----:B------:R-:W-:Y:S01]  /*cba0*/  LOP3.LUT R41, R11, 0x80000, RZ, 0xfc, !PT ;  /* 0x000800000b297812 */ /* 0x000fe200078efcff */
[----:B------:R-:W-:Y:S01]  /*cbb0*/  IMAD.MOV.U32 R40, RZ, RZ, R10 ;  /* 0x000000ffff287224 */ /* 0x000fe200078e000a */
[----:B------:R-:W-:Y:S05]  /*cbc0*/  BRA `(.L_x_6730) ;  /* 0x0000002000007947 */ /* 0x000fea0003800000 */
.L_x_6731:
[----:B------:R-:W-:Y:S01]  /*cbd0*/  LOP3.LUT R41, R9, 0x80000, RZ, 0xfc, !PT ;  /* 0x0008000009297812 */ /* 0x000fe200078efcff */
[----:B------:R-:W-:Y:S02]  /*cbe0*/  IMAD.MOV.U32 R40, RZ, RZ, R8 ;  /* 0x000000ffff287224 */ /* 0x000fe400078e0008 */
.L_x_6730:
[----:B------:R-:W-:Y:S05]  /*cbf0*/  BSYNC B2 ;  /* 0x0000000000027941 */ /* 0x000fea0003800000 */
.L_x_6728:
[----:B------:R-:W-:-:S04]  /*cc00*/  IMAD.MOV.U32 R39, RZ, RZ, 0x0 ;  /* 0x00000000ff277424 */ /* 0x000fc800078e00ff */
[----:B------:R-:W-:Y:S05]  /*cc10*/  RET.REL.NODEC R38 `(_ZN2at6native27unrolled_elementwise_kernelINS0_13BinaryFunctorIdddZZZNS0_15binary_internal21div_trunc_kernel_cudaERNS_18TensorIteratorBaseEENKUlvE1_clEvENKUlvE_clEvEUlddE_EESt5arrayIPcLm3EELi4E23TrivialOffsetCalculatorILi2EjESD_ILi1EjENS0_6memory12LoadWithCastILi2EEENSG_13StoreWithCastILi1EEEEEviT_T0_T2_T3_T4_T5_) ;  /* 0xffff33e026007950 */ /* 0x000fea0003c3ffff */
.L_x_6733:
        /* <DEDUP_REMOVED lines=14> */
.L_x_21382:


//--------------------- .text._ZN2at6native18elementwise_kernelILi128ELi2EZNS0_22gpu_kernel_impl_nocastINS0_13BinaryFunctorIdddZZZNS0_15binary_internal21div_trunc_kernel_cudaERNS_18TensorIteratorBaseEENKUlvE1_clEvENKUlvE_clEvEUlddE_EEEEvS6_RKT_EUliE_EEviT1_ --------------------------
	.section	.text._ZN2at6native18elementwise_kernelILi128ELi2EZNS0_22gpu_kernel_impl_nocastINS0_13BinaryFunctorIdddZZZNS0_15binary_internal21div_trunc_kernel_cudaERNS_18TensorIteratorBaseEENKUlvE1_clEvENKUlvE_clEvEUlddE_EEEEvS6_RKT_EUliE_EEviT1_,"ax",@progbits
	.sectioninfo	@"SHI_REGISTERS=27"
	.align	128
        .global         _ZN2at6native18elementwise_kernelILi128ELi2EZNS0_22gpu_kernel_impl_nocastINS0_13BinaryFunctorIdddZZZNS0_15binary_internal21div_trunc_kernel_cudaERNS_18TensorIteratorBaseEENKUlvE1_clEvENKUlvE_clEvEUlddE_EEEEvS6_RKT_EUliE_EEviT1_
        .type           _ZN2at6native18elementwise_kernelILi128ELi2EZNS0_22gpu_kernel_impl_nocastINS0_13BinaryFunctorIdddZZZNS0_15binary_internal21div_trunc_kernel_cudaERNS_18TensorIteratorBaseEENKUlvE1_clEvENKUlvE_clEvEUlddE_EEEEvS6_RKT_EUliE_EEviT1_,@function
        .size           _ZN2at6native18elementwise_kernelILi128ELi2EZNS0_22gpu_kernel_impl_nocastINS0_13BinaryFunctorIdddZZZNS0_15binary_internal21div_trunc_kernel_cudaERNS_18TensorIteratorBaseEENKUlvE1_clEvENKUlvE_clEvEUlddE_EEEEvS6_RKT_EUliE_EEviT1_,(.L_x_21383 - _ZN2at6native18elementwise_kernelILi128ELi2EZNS0_22gpu_kernel_impl_nocastINS0_13BinaryFunctorIdddZZZNS0_15binary_internal21div_trunc_kernel_cudaERNS_18TensorIteratorBaseEENKUlvE1_clEvENKUlvE_clEvEUlddE_EEEEvS6_RKT_EUliE_EEviT1_)
        .other          _ZN2at6native18elementwise_kernelILi128ELi2EZNS0_22gpu_kernel_impl_nocastINS0_13BinaryFunctorIdddZZZNS0_15binary_internal21div_trunc_kernel_cudaERNS_18TensorIteratorBaseEENKUlvE1_clEvENKUlvE_clEvEUlddE_EEEEvS6_RKT_EUliE_EEviT1_,@"STO_CUDA_ENTRY STV_DEFAULT"
_ZN2at6native18elementwise_kernelILi128ELi2EZNS0_22gpu_kernel_impl_nocastINS0_13BinaryFunctorIdddZZZNS0_15binary_internal21div_trunc_kernel_cudaERNS_18TensorIteratorBaseEENKUlvE1_clEvENKUlvE_clEvEUlddE_EEEEvS6_RKT_EUliE_EEviT1_:
.text._ZN2at6native18elementwise_kernelILi128ELi2EZNS0_22gpu_kernel_impl_nocastINS0_13BinaryFunctorIdddZZZNS0_15binary_internal21div_trunc_kernel_cudaERNS_18TensorIteratorBaseEENKUlvE1_clEvENKUlvE_clEvEUlddE_EEEEvS6_RKT_EUliE_EEviT1_:
        /* <DEDUP_REMOVED lines=10> */
[----:B------:R-:W-:Y:S01]  /*00a0*/  MOV R0, RZ ;  /* 0x000000ff00007202 */ /* 0x000fe20000000f00 */
[----:B------:R-:W-:-:S10]  /*00b0*/  IMAD.MOV.U32 R12, RZ, RZ, RZ ;  /* 0x000000ffff0c7224 */ /* 0x000fd400078e00ff */
        /* <DEDUP_REMOVED lines=233> */
[----:B------:R-:W-:Y:S02]  /*0f50*/  ISETP.NE.AND P0, PT, R3, 0x18, PT ;  /* 0x000000180300780c */ /* 0x000fe40003f05270 */
[----:B------:R-:W-:-:S05]  /*0f60*/  MOV R4, RZ ;  /* 0x000000ff00047202 */ /* 0x000fca0000000f00 */
[----:B------:R-:W-:-:S05]  /*0f70*/  IMAD.HI.U32 R6, R5, c[0x0][0x284], R4 ;  /* 0x0000a10005067a27 */ /* 0x000fca00078e0004 */
[----:B------:R-:W-:Y:S01]  /*0f80*/  SHF.R.U32.HI R7, RZ, c[0x0][0x288], R6 ;  /* 0x0000a200ff077a19 */ /* 0x000fe20000011606 */
[----:B------:R-:W-:-:S03]  /*0f90*/  @P0 IMAD.MOV.U32 R6, RZ, RZ, RZ ;  /* 0x000000ffff060224 */ /* 0x000fc600078e00ff */
[C---:B------:R-:W-:Y:S01]  /*0fa0*/  IADD3 R4, -R7.reuse, RZ, RZ ;  /* 0x000000ff07047210 */ /* 0x040fe20007ffe1ff */
        /* <DEDUP_REMOVED lines=11> */
.L_x_6736:
[----:B------:R-:W-:-:S04]  /*1060*/  IADD3 R2, P0, R2, c[0x0][0x3d8], RZ ;  /* 0x0000f60002027a10 */ /* 0x000fc80007f1e0ff */
[----:B------:R-:W-:-:S06]  /*1070*/  IADD3.X R3, RZ, c[0x0][0x3dc], RZ, P0, !PT ;  /* 0x0000f700ff037a10 */ /* 0x000fcc00007fe4ff */
[----:B------:R-:W2:Y:S01]  /*1080*/  LDG.E.64 R2, [R2.64] ;  /* 0x0000000402027981 */ /* 0x000ea2000c1e1b00 */
[----:B------:R-:W-:-:S04]  /*1090*/  IADD3 R4, P0, R0, c[0x0][0x3d0], RZ ;  /* 0x0000f40000047a10 */ /* 0x000fc80007f1e0ff */
[----:B------:R-:W-:-:S06]  /*10a0*/  IADD3.X R5, RZ, c[0x0][0x3d4], RZ, P0, !PT ;  /* 0x0000f500ff057a10 */ /* 0x000fcc00007fe4ff */
[----:B------:R-:W3:Y:S01]  /*10b0*/  LDG.E.64 R4, [R4.64] ;  /* 0x0000000404047981 */ /* 0x000ee2000c1e1b00 */
[----:B------:R-:W-:Y:S01]  /*10c0*/  IMAD.MOV.U32 R6, RZ, RZ, 0x1 ;  /* 0x00000001ff067424 */ /* 0x000fe200078e00ff */
[----:B------:R-:W-:Y:S01]  /*10d0*/  IADD3 R12, P1, R12, c[0x0][0x3c8], RZ ;  /* 0x0000f2000c0c7a10 */ /* 0x000fe20007f3e0ff */
[----:B------:R-:W-:Y:S03]  /*10e0*/  BSSY B1, `(.L_x_6737) ;  /* 0x0000015000017945 */ /* 0x000fe60003800000 */
[----:B------:R-:W-:Y:S01]  /*10f0*/  IADD3.X R13, RZ, c[0x0][0x3cc], RZ, P1, !PT ;  /* 0x0000f300ff0d7a10 */ /* 0x000fe20000ffe4ff */
[----:B--2---:R-:W0:Y:S01]  /*1100*/  MUFU.RCP64H R7, R3 ;  /* 0x0000000300077308 */ /* 0x004e220000001800 */
[----:B---3--:R-:W-:Y:S01]  /*1110*/  FSETP.GEU.AND P2, PT, |R5|, 6.5827683646048100446e-37, PT ;  /* 0x036000000500780b */ /* 0x008fe20003f4e200 */
[----:B0-----:R-:W0:-:S06]  /*1120*/  DFMA R8, -R2, R6, 1 ;  /* 0x3ff000000208742b */ /* 0x001e0c0000000106 */
[----:B0-----:R-:W0:-:S06]  /*1130*/  DFMA R8, R8, R8, R8 ;  /* 0x000000080808722b */ /* 0x001e0c0000000008 */
[----:B0-----:R-:W0:-:S06]  /*1140*/  DFMA R8, R6, R8, R6 ;  /* 0x000000080608722b */ /* 0x001e0c0000000006 */
[----:B0-----:R-:W0:-:S06]  /*1150*/  DFMA R6, -R2, R8, 1 ;  /* 0x3ff000000206742b */ /* 0x001e0c0000000108 */
[----:B0-----:R-:W0:-:S06]  /*1160*/  DFMA R6, R8, R6, R8 ;  /* 0x000000060806722b */ /* 0x001e0c0000000008 */
[----:B0-----:R-:W0:-:S06]  /*1170*/  DMUL R8, R4, R6 ;  /* 0x0000000604087228 */ /* 0x001e0c0000000000 */
[----:B0-----:R-:W0:-:S06]  /*1180*/  DFMA R10, -R2, R8, R4 ;  /* 0x00000008020a722b */ /* 0x001e0c0000000104 */
[----:B0-----:R-:W0:-:S10]  /*1190*/  DFMA R6, R6, R10, R8 ;  /* 0x0000000a0606722b */ /* 0x001e140000000008 */
[----:B0-----:R-:W-:-:S05]  /*11a0*/  FFMA R0, RZ, R3, R7 ;  /* 0x00000003ff007223 */ /* 0x001fca0000000007 */
[----:B------:R-:W-:-:S13]  /*11b0*/  FSETP.GT.AND P0, PT, |R0|, 1.469367938527859385e-39, PT ;  /* 0x001000000000780b */ /* 0x000fda0003f04200 */
[----:B------:R-:W-:Y:S05]  /*11c0*/  @P0 BRA P2, `(.L_x_6738) ;  /* 0x0000006000000947 */ /* 0x000fea0001000000 */
[----:B------:R-:W-:Y:S02]  /*11d0*/  MOV R6, R4 ;  /* 0x0000000400067202 */ /* 0x000fe40000000f00 */
[----:B------:R-:W-:Y:S01]  /*11e0*/  MOV R7, R5 ;  /* 0x0000000500077202 */ /* 0x000fe20000000f00 */
[----:B------:R-:W-:Y:S01]  /*11f0*/  IMAD.MOV.U32 R5, RZ, RZ, R3 ;  /* 0x000000ffff057224 */ /* 0x000fe200078e0003 */
[----:B------:R-:W-:Y:S02]  /*1200*/  MOV R4, R2 ;  /* 0x0000000200047202 */ /* 0x000fe40000000f00 */
[----:B------:R-:W-:Y:S02]  /*1210*/  MOV R0, 0x1230 ;  /* 0x0000123000007802 */ /* 0x000fe40000000f00 */
[----:B------:R-:W-:Y:S05]  /*1220*/  CALL.REL.NOINC `($__internal_2_$__cuda_sm20_div_rn_f64_full) ;  /* 0x0000127000007944 */ /* 0x000fea0003c00000 */
.L_x_6738:
[----:B------:R-:W-:Y:S05]  /*1230*/  BSYNC B1 ;  /* 0x0000000000017941 */ /* 0x000fea0003800000 */
.L_x_6737:
[----:B------:R-:W0:Y:S01]  /*1240*/  FRND.F64.TRUNC R6, R6 ;  /* 0x0000000600067313 */ /* 0x000e22000030d800 */
[----:B------:R-:W-:-:S04]  /*1250*/  LEA R9, R20, R23, 0x8 ;  /* 0x0000001714097211 */ /* 0x000fc800078e40ff */
[----:B------:R-:W-:Y:S01]  /*1260*/  IADD3 R9, R9, 0x80, RZ ;  /* 0x0000008009097810 */ /* 0x000fe20007ffe0ff */
[----:B0-----:R0:W-:Y:S04]  /*1270*/  STG.E.64 [R12.64], R6 ;  /* 0x000000060c007986 */ /* 0x0011e8000c101b04 */
.L_x_6735:
[----:B------:R-:W-:Y:S05]  /*1280*/  BSYNC B0 ;  /* 0x0000000000007941 */ /* 0x000fea0003800000 */
.L_x_6734:
[----:B------:R-:W-:-:S13]  /*1290*/  ISETP.GE.AND P0, PT, R9, c[0x0][0x160], PT ;  /* 0x0000580009007a0c */ /* 0x000fda0003f06270 */
[----:B------:R-:W-:Y:S05]  /*12a0*/  @P0 EXIT ;  /* 0x000000000000094d */ /* 0x000fea0003800000 */
[----:B------:R-:W-:Y:S01]  /*12b0*/  ISETP.NE.AND P0, PT, RZ, c[0x0][0x168], PT ;  /* 0x00005a00ff007a0c */ /* 0x000fe20003f05270 */
[----:B------:R-:W-:Y:S01]  /*12c0*/  HFMA2.MMA R0, -RZ, RZ, 0, 0 ;  /* 0x00000000ff007435 */ /* 0x000fe200000001ff */
[----:B------:R-:W-:Y:S02]  /*12d0*/  MOV R2, RZ ;  /* 0x000000ff00027202 */ /* 0x000fe40000000f00 */
[----:B0-----:R-:W-:-:S09]  /*12e0*/  MOV R12, RZ ;  /* 0x000000ff000c7202 */ /* 0x001fd20000000f00 */
[----:B------:R-:W-:Y:S05]  /*12f0*/  @!P0 BRA `(.L_x_6739) ;  /* 0x00000f9000008947 */ /* 0x000fea0003800000 */
[----:B------:R-:W-:Y:S01]  /*1300*/  MOV R3, R9 ;  /* 0x0000000900037202 */ /* 0x000fe20000000f00 */
[----:B------:R-:W-:-:S04]  /*1310*/  IMAD.MOV.U32 R2, RZ, RZ, RZ ;  /* 0x000000ffff027224 */ /* 0x000fc800078e00ff */
        /* <DEDUP_REMOVED lines=247> */
.L_x_6739:
[----:B------:R-:W-:-:S04]  /*2290*/  IADD3 R2, P0, R2, c[0x0][0x3d8], RZ ;  /* 0x0000f60002027a10 */ /* 0x000fc80007f1e0ff */
[----:B------:R-:W-:-:S06]  /*22a0*/  IADD3.X R3, RZ, c[0x0][0x3dc], RZ, P0, !PT ;  /* 0x0000f700ff037a10 */ /* 0x000fcc00007fe4ff */
[----:B------:R-:W2:Y:S01]  /*22b0*/  LDG.E.64 R2, [R2.64] ;  /* 0x0000000402027981 */ /* 0x000ea2000c1e1b00 */
[----:B------:R-:W-:-:S05]  /*22c0*/  IADD3 R4, P0, R0, c[0x0][0x3d0], RZ ;  /* 0x0000f40000047a10 */ /* 0x000fca0007f1e0ff */
[----:B------:R-:W-:-:S06]  /*22d0*/  IMAD.X R5, RZ, RZ, c[0x0][0x3d4], P0 ;  /* 0x0000f500ff057624 */ /* 0x000fcc00000e06ff */
[----:B------:R-:W3:Y:S01]  /*22e0*/  LDG.E.64 R4, [R4.64] ;  /* 0x0000000404047981 */ /* 0x000ee2000c1e1b00 */
[----:B------:R-:W-:Y:S01]  /*22f0*/  MOV R6, 0x1 ;  /* 0x0000000100067802 */ /* 0x000fe20000000f00 */
[----:B------:R-:W-:Y:S01]  /*2300*/  BSSY B0, `(.L_x_6740) ;  /* 0x0000016000007945 */ /* 0x000fe20003800000 */
[----:B------:R-:W-:-:S04]  /*2310*/  IADD3 R12, P1, R12, c[0x0][0x3c8], RZ ;  /* 0x0000f2000c0c7a10 */ /* 0x000fc80007f3e0ff */
        /* <DEDUP_REMOVED lines=19> */
[----:B-1----:R-:W-:Y:S05]  /*2450*/  CALL.REL.NOINC `($__internal_2_$__cuda_sm20_div_rn_f64_full) ;  /* 0x0000004000007944 */ /* 0x002fea0003c00000 */
.L_x_6741:
[----:B------:R-:W-:Y:S05]  /*2460*/  BSYNC B0 ;  /* 0x0000000000007941 */ /* 0x000fea0003800000 */
.L_x_6740:
[----:B------:R-:W0:Y:S02]  /*2470*/  FRND.F64.TRUNC R6, R6 ;  /* 0x0000000600067313 */ /* 0x000e24000030d800 */
[----:B0-----:R-:W-:Y:S01]  /*2480*/  STG.E.64 [R12.64], R6 ;  /* 0x000000060c007986 */ /* 0x001fe2000c101b04 */
[----:B------:R-:W-:Y:S05]  /*2490*/  EXIT ;  /* 0x000000000000794d */ /* 0x000fea0003800000 */
        .weak           $__internal_2_$__cuda_sm20_div_rn_f64_full
        .type           $__internal_2_$__cuda_sm20_div_rn_f64_full,@function
        .size           $__internal_2_$__cuda_sm20_div_rn_f64_full,(.L_x_21383 - $__internal_2_$__cuda_sm20_div_rn_f64_full)
$__internal_2_$__cuda_sm20_div_rn_f64_full:
[C---:B------:R-:W-:Y:S01]  /*24a0*/  FSETP.GEU.AND P0, PT, |R5|.reuse, 1.469367938527859385e-39, PT ;  /* 0x001000000500780b */ /* 0x040fe20003f0e200 */
[----:B------:R-:W-:Y:S01]  /*24b0*/  HFMA2.MMA R14, -RZ, RZ, 0, 5.9604644775390625e-08 ;  /* 0x00000001ff0e7435 */ /* 0x000fe200000001ff */
[----:B------:R-:W-:Y:S01]  /*24c0*/  LOP3.LUT R2, R5, 0x800fffff, RZ, 0xc0, !PT ;  /* 0x800fffff05027812 */ /* 0x000fe200078ec0ff */
[----:B------:R-:W-:Y:S01]  /*24d0*/  BSSY B2, `(.L_x_6742) ;  /* 0x0000055000027945 */ /* 0x000fe20003800000 */
[----:B------:R-:W-:-:S02]  /*24e0*/  FSETP.GEU.AND P2, PT, |R7|, 1.469367938527859385e-39, PT ;  /* 0x001000000700780b */ /* 0x000fc40003f4e200 */
[----:B------:R-:W-:Y:S02]  /*24f0*/  LOP3.LUT R3, R2, 0x3ff00000, RZ, 0xfc, !PT ;  /* 0x3ff0000002037812 */ /* 0x000fe400078efcff */
[----:B------:R-:W-:Y:S02]  /*2500*/  MOV R2, R4 ;  /* 0x0000000400027202 */ /* 0x000fe40000000f00 */
[----:B------:R-:W-:Y:S02]  /*2510*/  LOP3.LUT R18, R7, 0x7ff00000, RZ, 0xc0, !PT ;  /* 0x7ff0000007127812 */ /* 0x000fe400078ec0ff */
[----:B------:R-:W-:Y:S01]  /*2520*/  LOP3.LUT R21, R5, 0x7ff00000, RZ, 0xc0, !PT ;  /* 0x7ff0000005157812 */ /* 0x000fe200078ec0ff */
[----:B------:R-:W0:Y:S01]  /*2530*/  @!P0 DMUL R2, R4, 8.98846567431157953865e+307 ;  /* 0x7fe0000004028828 */ /* 0x000e220000000000 */
[----:B------:R-:W-:Y:S01]  /*2540*/  MOV R19, 0x1ca00000 ;  /* 0x1ca0000000137802 */ /* 0x000fe20000000f00 */
[----:B------:R-:W-:Y:S01]  /*2550*/  IMAD.MOV.U32 R22, RZ, RZ, R18 ;  /* 0x000000ffff167224 */ /* 0x000fe200078e0012 */
[----:B------:R-:W-:-:S02]  /*2560*/  ISETP.GE.U32.AND P1, PT, R18, R21, PT ;  /* 0x000000151200720c */ /* 0x000fc40003f26070 */
[----:B------:R-:W-:Y:S01]  /*2570*/  @!P2 LOP3.LUT R9, R5, 0x7ff00000, RZ, 0xc0, !PT ;  /* 0x7ff000000509a812 */ /* 0x000fe200078ec0ff */
[----:B0-----:R-:W0:Y:S01]  /*2580*/  MUFU.RCP64H R15, R3 ;  /* 0x00000003000f7308 */ /* 0x001e220000001800 */
[----:B------:R-:W-:Y:S02]  /*2590*/  MOV R8, R6 ;  /* 0x0000000600087202 */ /* 0x000fe40000000f00 */
[----:B------:R-:W-:Y:S02]  /*25a0*/  @!P2 ISETP.GE.U32.AND P3, PT, R18, R9, PT ;  /* 0x000000091200a20c */ /* 0x000fe40003f66070 */
[C---:B------:R-:W-:Y:S02]  /*25b0*/  SEL R9, R19.reuse, 0x63400000, !P1 ;  /* 0x6340000013097807 */ /* 0x040fe40004800000 */
[----:B------:R-:W-:Y:S02]  /*25c0*/  @!P2 SEL R11, R19, 0x63400000, !P3 ;  /* 0x63400000130ba807 */ /* 0x000fe40005800000 */
[----:B------:R-:W-:-:S02]  /*25d0*/  LOP3.LUT R9, R9, 0x800fffff, R7, 0xf8, !PT ;  /* 0x800fffff09097812 */ /* 0x000fc400078ef807 */
[----:B------:R-:W-:Y:S02]  /*25e0*/  @!P2 LOP3.LUT R11, R11, 0x80000000, R7, 0xf8, !PT ;  /* 0x800000000b0ba812 */ /* 0x000fe400078ef807 */
[----:B------:R-:W-:Y:S02]  /*25f0*/  @!P2 MOV R10, RZ ;  /* 0x000000ff000aa202 */ /* 0x000fe40000000f00 */
[----:B------:R-:W-:Y:S01]  /*2600*/  @!P2 LOP3.LUT R11, R11, 0x100000, RZ, 0xfc, !PT ;  /* 0x001000000b0ba812 */ /* 0x000fe200078efcff */
[----:B0-----:R-:W0:Y:S01]  /*2610*/  DFMA R16, R14, -R2, 1 ;  /* 0x3ff000000e10742b */ /* 0x001e220000000802 */
[----:B------:R-:W-:-:S04]  /*2620*/  @!P0 LOP3.LUT R21, R3, 0x7ff00000, RZ, 0xc0, !PT ;  /* 0x7ff0000003158812 */ /* 0x000fc800078ec0ff */
[----:B------:R-:W-:Y:S01]  /*2630*/  @!P2 DFMA R8, R8, 2, -R10 ;  /* 0x400000000808a82b */ /* 0x000fe2000000080a */
[----:B------:R-:W-:-:S03]  /*2640*/  IADD3 R24, R21, -0x1, RZ ;  /* 0xffffffff15187810 */ /* 0x000fc60007ffe0ff */
[----:B0-----:R-:W0:-:S06]  /*2650*/  DFMA R16, R16, R16, R16 ;  /* 0x000000101010722b */ /* 0x001e0c0000000010 */
[----:B0-----:R0:W1:Y:S01]  /*2660*/  DFMA R16, R14, R16, R14 ;  /* 0x000000100e10722b */ /* 0x001062000000000e */
[----:B------:R-:W-:-:S04]  /*2670*/  @!P2 LOP3.LUT R22, R9, 0x7ff00000, RZ, 0xc0, !PT ;  /* 0x7ff000000916a812 */ /* 0x000fc800078ec0ff */
[----:B0-----:R-:W-:Y:S01]  /*2680*/  IADD3 R14, R22, -0x1, RZ ;  /* 0xffffffff160e7810 */ /* 0x001fe20007ffe0ff */
[----:B-1----:R-:W0:-:S03]  /*2690*/  DFMA R10, R16, -R2, 1 ;  /* 0x3ff00000100a742b */ /* 0x002e060000000802 */
[----:B------:R-:W-:-:S03]  /*26a0*/  ISETP.GT.U32.AND P0, PT, R14, 0x7feffffe, PT ;  /* 0x7feffffe0e00780c */ /* 0x000fc60003f04070 */
[----:B0-----:R-:W0:Y:S01]  /*26b0*/  DFMA R16, R16, R10, R16 ;  /* 0x0000000a1010722b */ /* 0x001e220000000010 */
[----:B------:R-:W-:-:S05]  /*26c0*/  ISETP.GT.U32.OR P0, PT, R24, 0x7feffffe, P0 ;  /* 0x7feffffe1800780c */ /* 0x000fca0000704470 */
[----:B0-----:R-:W0:-:S06]  /*26d0*/  DMUL R10, R16, R8 ;  /* 0x00000008100a7228 */ /* 0x001e0c0000000000 */
[----:B0-----:R-:W0:-:S06]  /*26e0*/  DFMA R14, R10, -R2, R8 ;  /* 0x800000020a0e722b */ /* 0x001e0c0000000008 */
[----:B0-----:R0:W1:Y:S01]  /*26f0*/  DFMA R14, R16, R14, R10 ;  /* 0x0000000e100e722b */ /* 0x001062000000000a */
[----:B------:R-:W-:Y:S05]  /*2700*/  @P0 BRA `(.L_x_6743) ;  /* 0x000001c000000947 */ /* 0x000fea0003800000 */
[----:B------:R-:W-:Y:S02]  /*2710*/  LOP3.LUT R7, R5, 0x7ff00000, RZ, 0xc0, !PT ;  /* 0x7ff0000005077812 */ /* 0x000fe400078ec0ff */
[----:B0-----:R-:W-:Y:S02]  /*2720*/  MOV R16, RZ ;  /* 0x000000ff00107202 */ /* 0x001fe40000000f00 */
[CC--:B------:R-:W-:Y:S02]  /*2730*/  IADD3 R6, R18.reuse, -R7.reuse, RZ ;  /* 0x8000000712067210 */ /* 0x0c0fe40007ffe0ff */
[----:B------:R-:W-:Y:S02]  /*2740*/  ISETP.GE.U32.AND P0, PT, R18, R7, PT ;  /* 0x000000071200720c */ /* 0x000fe40003f06070 */
[----:B------:R-:W-:Y:S02]  /*2750*/  IMNMX R6, R6, -0x46a00000, !PT ;  /* 0xb960000006067817 */ /* 0x000fe40007800200 */
[----:B------:R-:W-:-:S02]  /*2760*/  SEL R19, R19, 0x63400000, !P0 ;  /* 0x6340000013137807 */ /* 0x000fc40004000000 */
[----:B------:R-:W-:-:S04]  /*2770*/  IMNMX R6, R6, 0x46a00000, PT ;  /* 0x46a0000006067817 */ /* 0x000fc80003800200 */
[----:B------:R-:W-:-:S04]  /*2780*/  IADD3 R6, -R19, R6, RZ ;  /* 0x0000000613067210 */ /* 0x000fc80007ffe1ff */
[----:B------:R-:W-:-:S06]  /*2790*/  IADD3 R17, R6, 0x7fe00000, RZ ;  /* 0x7fe0000006117810 */ /* 0x000fcc0007ffe0ff */
[----:B-1----:R-:W0:-:S10]  /*27a0*/  DMUL R10, R14, R16 ;  /* 0x000000100e0a7228 */ /* 0x002e140000000000 */
[----:B0-----:R-:W-:-:S13]  /*27b0*/  FSETP.GTU.AND P0, PT, |R11|, 1.469367938527859385e-39, PT ;  /* 0x001000000b00780b */ /* 0x001fda0003f0c200 */
[----:B------:R-:W-:Y:S05]  /*27c0*/  @P0 BRA `(.L_x_6744) ;  /* 0x0000025000000947 */ /* 0x000fea0003800000 */
[----:B------:R-:W0:Y:S01]  /*27d0*/  DFMA R2, R14, -R2, R8 ;  /* 0x800000020e02722b */ /* 0x000e220000000008 */
[----:B------:R-:W-:-:S09]  /*27e0*/  MOV R16, RZ ;  /* 0x000000ff00107202 */ /* 0x000fd20000000f00 */
[C---:B0-----:R-:W-:Y:S02]  /*27f0*/  FSETP.NEU.AND P0, PT, R3.reuse, RZ, PT ;  /* 0x000000ff0300720b */ /* 0x041fe40003f0d000 */
[----:B------:R-:W-:-:S04]  /*2800*/  LOP3.LUT R5, R3, 0x80000000, R5, 0x48, !PT ;  /* 0x8000000003057812 */ /* 0x000fc800078e4805 */
[----:B------:R-:W-:-:S07]  /*2810*/  LOP3.LUT R17, R5, R17, RZ, 0xfc, !PT ;  /* 0x0000001105117212 */ /* 0x000fce00078efcff */
[----:B------:R-:W-:Y:S05]  /*2820*/  @!P0 BRA `(.L_x_6744) ;  /* 0x000001f000008947 */ /* 0x000fea0003800000 */
[----:B------:R-:W-:Y:S01]  /*2830*/  IADD3 R3, -R6, RZ, RZ ;  /* 0x000000ff06037210 */ /* 0x000fe20007ffe1ff */
[----:B------:R-:W-:-:S06]  /*2840*/  IMAD.MOV.U32 R2, RZ, RZ, RZ ;  /* 0x000000ffff027224 */ /* 0x000fcc00078e00ff */
[----:B------:R-:W0:-:S04]  /*2850*/  DFMA R2, R10, -R2, R14 ;  /* 0x800000020a02722b */ /* 0x000e08000000000e */
[----:B------:R-:W1:Y:S02]  /*2860*/  DMUL.RP R14, R14, R16 ;  /* 0x000000100e0e7228 */ /* 0x000e640000008000 */
[----:B0-----:R-:W-:-:S04]  /*2870*/  IADD3 R2, -R6, -0x43300000, RZ ;  /* 0xbcd0000006027810 */ /* 0x001fc80007ffe1ff */
[----:B------:R-:W-:-:S04]  /*2880*/  FSETP.NEU.AND P0, PT, |R3|, R2, PT ;  /* 0x000000020300720b */ /* 0x000fc80003f0d200 */
[----:B-1----:R-:W-:Y:S02]  /*2890*/  LOP3.LUT R5, R15, R5, RZ, 0x3c, !PT ;  /* 0x000000050f057212 */ /* 0x002fe400078e3cff */
[----:B------:R-:W-:Y:S02]  /*28a0*/  FSEL R10, R14, R10, !P0 ;  /* 0x0000000a0e0a7208 */ /* 0x000fe40004000000 */
[----:B------:R-:W-:Y:S01]  /*28b0*/  FSEL R11, R5, R11, !P0 ;  /* 0x0000000b050b7208 */ /* 0x000fe20004000000 */
[----:B------:R-:W-:Y:S05]  /*28c0*/  BRA `(.L_x_6744) ;  /* 0x0000015000007947 */ /* 0x000fea0003800000 */
.L_x_6743:
[----:B------:R-:W2:-:S14]  /*28d0*/  DSETP.NAN.AND P0, PT, R6, R6, PT ;  /* 0x000000060600722a */ /* 0x000e9c0003f08000 */
[----:B--2---:R-:W-:Y:S05]  /*28e0*/  @P0 BRA `(.L_x_6745) ;  /* 0x0000011000000947 */ /* 0x004fea0003800000 */
[----:B------:R-:W2:-:S14]  /*28f0*/  DSETP.NAN.AND P0, PT, R4, R4, PT ;  /* 0x000000040400722a */ /* 0x000e9c0003f08000 */
[----:B--2---:R-:W-:Y:S05]  /*2900*/  @P0 BRA `(.L_x_6746) ;  /* 0x000000c000000947 */ /* 0x004fea0003800000 */
[----:B------:R-:W-:Y:S02]  /*2910*/  ISETP.NE.AND P0, PT, R22, R21, PT ;  /* 0x000000151600720c */ /* 0x000fe40003f05270 */
[----:B0-----:R-:W-:Y:S02]  /*2920*/  MOV R10, 0x0 ;  /* 0x00000000000a7802 */ /* 0x001fe40000000f00 */
[----:B------:R-:W-:-:S09]  /*2930*/  MOV R11, 0xfff80000 ;  /* 0xfff80000000b7802 */ /* 0x000fd20000000f00 */
[----:B------:R-:W-:Y:S05]  /*2940*/  @!P0 BRA `(.L_x_6744) ;  /* 0x000000d000008947 */ /* 0x000fea0003800000 */
[----:B------:R-:W-:Y:S02]  /*2950*/  ISETP.NE.AND P0, PT, R22, 0x7ff00000, PT ;  /* 0x7ff000001600780c */ /* 0x000fe40003f05270 */
[----:B------:R-:W-:Y:S02]  /*2960*/  LOP3.LUT R11, R7, 0x80000000, R5, 0x48, !PT ;  /* 0x80000000070b7812 */ /* 0x000fe400078e4805 */
[----:B------:R-:W-:-:S13]  /*2970*/  ISETP.EQ.OR P0, PT, R21, RZ, !P0 ;  /* 0x000000ff1500720c */ /* 0x000fda0004702670 */
[----:B------:R-:W-:Y:S02]  /*2980*/  @P0 LOP3.LUT R2, R11, 0x7ff00000, RZ, 0xfc, !PT ;  /* 0x7ff000000b020812 */ /* 0x000fe400078efcff */
[----:B------:R-:W-:Y:S02]  /*2990*/  @!P0 MOV R10, RZ ;  /* 0x000000ff000a8202 */ /* 0x000fe40000000f00 */
[----:B------:R-:W-:Y:S02]  /*29a0*/  @P0 MOV R10, RZ ;  /* 0x000000ff000a0202 */ /* 0x000fe40000000f00 */
[----:B------:R-:W-:Y:S01]  /*29b0*/  @P0 MOV R11, R2 ;  /* 0x00000002000b0202 */ /* 0x000fe20000000f00 */
[----:B------:R-:W-:Y:S05]  /*29c0*/  BRA `(.L_x_6744) ;  /* 0x0000005000007947 */ /* 0x000fea0003800000 */
.L_x_6746:
[----:B0-----:R-:W-:Y:S01]  /*29d0*/  LOP3.LUT R11, R5, 0x80000, RZ, 0xfc, !PT ;  /* 0x00080000050b7812 */ /* 0x001fe200078efcff */
[----:B------:R-:W-:Y:S01]  /*29e0*/  IMAD.MOV.U32 R10, RZ, RZ, R4 ;  /* 0x000000ffff0a7224 */ /* 0x000fe200078e0004 */
[----:B------:R-:W-:Y:S05]  /*29f0*/  BRA `(.L_x_6744) ;  /* 0x0000002000007947 */ /* 0x000fea0003800000 */
.L_x_6745:
[----:B0-----:R-:W-:Y:S02]  /*2a00*/  LOP3.LUT R11, R7, 0x80000, RZ, 0xfc, !PT ;  /* 0x00080000070b7812 */ /* 0x001fe400078efcff */
[----:B------:R-:W-:-:S02]  /*2a10*/  MOV R10, R6 ;  /* 0x00000006000a7202 */ /* 0x000fc40000000f00 */
.L_x_6744:
[----:B------:R-:W-:Y:S05]  /*2a20*/  BSYNC B2 ;  /* 0x0000000000027941 */ /* 0x000fea0003800000 */
.L_x_6742:
[----:B------:R-:W-:Y:S01]  /*2a30*/  HFMA2.MMA R3, -RZ, RZ, 0, 0 ;  /* 0x00000000ff037435 */ /* 0x000fe200000001ff */
[----:B------:R-:W-:-:S02]  /*2a40*/  MOV R2, R0 ;  /* 0x0000000000027202 */ /* 0x000fc40000000f00 */
[----:B------:R-:W-:Y:S02]  /*2a50*/  MOV R6, R10 ;  /* 0x0000000a00067202 */ /* 0x000fe40000000f00 */
[----:B------:R-:W-:Y:S01]  /*2a60*/  MOV R7, R11 ;  /* 0x0000000b00077202 */ /* 0x000fe20000000f00 */
[----:B------:R-:W-:Y:S06]  /*2a70*/  RET.REL.NODEC R2 `(_ZN2at6native18elementwise_kernelILi128ELi2EZNS0_22gpu_kernel_impl_nocastINS0_13BinaryFunctorIdddZZZNS0_15binary_internal21div_trunc_kernel_cudaERNS_18TensorIteratorBaseEENKUlvE1_clEvENKUlvE_clEvEUlddE_EEEEvS6_RKT_EUliE_EEviT1_) ;  /* 0xffffd58002007950 */ /* 0x000fec0003c3ffff */
.L_x_6747:
        /* <DEDUP_REMOVED lines=16> */
.L_x_21383:


//--------------------- .text._ZN2at6native27unrolled_elementwise_kernelINS0_13BinaryFunctorIdddZZZNS0_15binary_internal21div_trunc_kernel_cudaERNS_18TensorIteratorBaseEENKUlvE1_clEvENKUlvE_clEvEUlddE_EESt5arrayIPcLm3EELi4E23TrivialOffsetCalculatorILi2EjESD_ILi1EjENS0_6memory15LoadWithoutCastENSG_16StoreWithoutCastEEEviT_T0_T2_T3_T4_T5_ --------------------------
	.section	.text._ZN2at6native27unrolled_elementwise_kernelINS0_13BinaryFunctorIdddZZZNS0_15binary_internal21div_trunc_kernel_cudaERNS_18TensorIteratorBaseEENKUlvE1_clEvENKUlvE_clEvEUlddE_EESt5arrayIPcLm3EELi4E23TrivialOffsetCalculatorILi2EjESD_ILi1EjENS0_6memory15LoadWithoutCastENSG_16StoreWithoutCastEEEviT_T0_T2_T3_T4_T5_,"ax",@progbits
	.sectioninfo	@"SHI_REGISTERS=40"
	.align	128
        .global         _ZN2at6native27unrolled_elementwise_kernelINS0_13BinaryFunctorIdddZZZNS0_15binary_internal21div_trunc_kernel_cudaERNS_18TensorIteratorBaseEENKUlvE1_clEvENKUlvE_clEvEUlddE_EESt5arrayIPcLm3EELi4E23TrivialOffsetCalculatorILi2EjESD_ILi1EjENS0_6memory15LoadWithoutCastENSG_16StoreWithoutCastEEEviT_T0_T2_T3_T4_T5_
        .type           _ZN2at6native27unrolled_elementwise_kernelINS0_13BinaryFunctorIdddZZZNS0_15binary_internal21div_trunc_kernel_cudaERNS_18TensorIteratorBaseEENKUlvE1_clEvENKUlvE_clEvEUlddE_EESt5arrayIPcLm3EELi4E23TrivialOffsetCalculatorILi2EjESD_ILi1EjENS0_6memory15LoadWithoutCastENSG_16StoreWithoutCastEEEviT_T0_T2_T3_T4_T5_,@function
        .size           _ZN2at6native27unrolled_elementwise_kernelINS0_13BinaryFunctorIdddZZZNS0_15binary_internal21div_trunc_kernel_cudaERNS_18TensorIteratorBaseEENKUlvE1_clEvENKUlvE_clEvEUlddE_EESt5arrayIPcLm3EELi4E23TrivialOffsetCalculatorILi2EjESD_ILi1EjENS0_6memory15LoadWithoutCastENSG_16StoreWithoutCastEEEviT_T0_T2_T3_T4_T5_,(.L_x_21384 - _ZN2at6native27unrolled_elementwise_kernelINS0_13BinaryFunctorIdddZZZNS0_15binary_internal21div_trunc_kernel_cudaERNS_18TensorIteratorBaseEENKUlvE1_clEvENKUlvE_clEvEUlddE_EESt5arrayIPcLm3EELi4E23TrivialOffsetCalculatorILi2EjESD_ILi1EjENS0_6memory15LoadWithoutCastENSG_16StoreWithoutCastEEEviT_T0_T2_T3_T4_T5_)
        .other          _ZN2at6native27unrolled_elementwise_kernelINS0_13BinaryFunctorIdddZZZNS0_15binary_internal21div_trunc_kernel_cudaERNS_18TensorIteratorBaseEENKUlvE1_clEvENKUlvE_clEvEUlddE_EESt5arrayIPcLm3EELi4E23TrivialOffsetCalculatorILi2EjESD_ILi1EjENS0_6memory15LoadWithoutCastENSG_16StoreWithoutCastEEEviT_T0_T2_T3_T4_T5_,@"STO_CUDA_ENTRY STV_DEFAULT"
_ZN2at6native27unrolled_elementwise_kernelINS0_13BinaryFunctorIdddZZZNS0_15binary_internal21div_trunc_kernel_cudaERNS_18TensorIteratorBaseEENKUlvE1_clEvENKUlvE_clEvEUlddE_EESt5arrayIPcLm3EELi4E23TrivialOffsetCalculatorILi2EjESD_ILi1EjENS0_6memory15LoadWithoutCastENSG_16StoreWithoutCastEEEviT_T0_T2_T3_T4_T5_:
.text._ZN2at6native27unrolled_elementwise_kernelINS0_13BinaryFunctorIdddZZZNS0_15binary_internal21div_trunc_kernel_cudaERNS_18TensorIteratorBaseEENKUlvE1_clEvENKUlvE_clEvEUlddE_EESt5arrayIPcLm3EELi4E23TrivialOffsetCalculatorILi2EjESD_ILi1EjENS0_6memory15LoadWithoutCastENSG_16StoreWithoutCastEEEviT_T0_T2_T3_T4_T5_:
[----:B------:R-:W-:Y:S02]  /*0000*/  IMAD.MOV.U32 R1, RZ, RZ, c[0x0][0x28] ;  /* 0x00000a00ff017624 */ /* 0x000fe400078e00ff */
[----:B------:R-:W0:Y:S01]  /*0010*/  S2R R5, SR_CTAID.X ;  /* 0x0000000000057919 */ /* 0x000e220000002500 */
[----:B------:R-:W-:Y:S01]  /*0020*/  IMAD.MOV.U32 R0, RZ, RZ, -0x200 ;  /* 0xfffffe00ff007424 */ /* 0x000fe200078e00ff */
[----:B------:R-:W-:Y:S01]  /*0030*/  CS2R R8, SRZ ;  /* 0x0000000000087805 */ /* 0x000fe2000001ff00 */
[----:B------:R-:W-:Y:S01]  /*0040*/  CS2R R6, SRZ ;  /* 0x0000000000067805 */ /* 0x000fe2000001ff00 */
[----:B------:R-:W1:Y:S01]  /*0050*/  S2R R2, SR_TID.X ;  /* 0x0000000000027919 */ /* 0x000e620000002100 */
[----:B------:R-:W-:Y:S01]  /*0060*/  CS2R R26, SRZ ;  /* 0x00000000001a7805 */ /* 0x000fe2000001ff00 */
[----:B------:R-:W-:Y:S01]  /*0070*/  ULDC.64 UR4, c[0x0][0x118] ;  /* 0x0000460000047ab9 */ /* 0x000fe20000000a00 */
[----:B0-----:R-:W-:Y:S02]  /*0080*/  IMAD R3, R5, R0, c[0x0][0x160] ;  /* 0x0000580005037624 */ /* 0x001fe400078e0200 */
[----:B-1----:R-:W-:-:S03]  /*0090*/  IMAD.MOV.U32 R4, RZ, RZ, R2 ;  /* 0x000000ffff047224 */ /* 0x002fc600078e0002 */
[----:B------:R-:W-:-:S13]  /*00a0*/  ISETP.GE.AND P1, PT, R2, R3, PT ;  /* 0x000000030200720c */ /* 0x000fda0003f26270 */
[----:B------:R-:W-:Y:S01]  /*00b0*/  @!P1 IMAD R12, R5, 0x200, R4 ;  /* 0x00000200050c9824 */ /* 0x000fe200078e0204 */
[----:B------:R-:W-:Y:S01]  /*00c0*/  @!P1 IADD3 R4, R4, 0x80, RZ ;  /* 0x0000008004049810 */ /* 0x000fe20007ffe0ff */
[----:B------:R-:W-:-:S03]  /*00d0*/  @!P1 IMAD.MOV.U32 R13, RZ, RZ, 0x8 ;  /* 0x00000008ff0d9424 */ /* 0x000fc600078e00ff */
[----:B------:R-:W-:Y:S01]  /*00e0*/  ISETP.GE.AND P0, PT, R4, R3, PT ;  /* 0x000000030400720c */ /* 0x000fe20003f06270 */
[----:B------:R-:W-:-:S04]  /*00f0*/  @!P1 IMAD.WIDE.U32 R10, R12, R13, c[0x0][0x170] ;  /* 0x00005c000c0a9625 */ /* 0x000fc800078e000d */
[----:B------:R-:W-:Y:S01]  /*0100*/  @!P1 IMAD.WIDE.U32 R12, R12, R13, c[0x0][0x178] ;  /* 0x00005e000c0c9625 */ /* 0x000fe200078e000d */
[----:B------:R0:W5:Y:S01]  /*0110*/  @!P1 LDG.E.64 R8, [R10.64] ;  /* 0x000000040a089981 */ /* 0x000162000c1e1b00 */
[----:B------:R-:W-:Y:S01]  /*0120*/  CS2R R24, SRZ ;  /* 0x0000000000187805 */ /* 0x000fe2000001ff00 */
[----:B------:R-:W-:Y:S01]  /*0130*/  CS2R R22, SRZ ;  /* 0x0000000000167805 */ /* 0x000fe2000001ff00 */
[----:B------:R-:W-:Y:S01]  /*0140*/  CS2R R20, SRZ ;  /* 0x0000000000147805 */ /* 0x000fe2000001ff00 */
[----:B------:R1:W5:Y:S03]  /*0150*/  @!P1 LDG.E.64 R6, [R12.64] ;  /* 0x000000040c069981 */ /* 0x000366000c1e1b00 */
[----:B------:R-:W-:Y:S01]  /*0160*/  @!P0 IMAD R29, R5, 0x200, R4 ;  /* 0x00000200051d8824 */ /* 0x000fe200078e0204 */
[----:B------:R-:W-:Y:S02]  /*0170*/  @!P0 IADD3 R4, R4, 0x80, RZ ;  /* 0x0000008004048810 */ /* 0x000fe40007ffe0ff */
[----:B------:R-:W-:-:S02]  /*0180*/  @!P0 MOV R30, 0x8 ;  /* 0x00000008001e8802 */ /* 0x000fc40000000f00 */
[----:B------:R-:W-:-:S03]  /*0190*/  ISETP.GE.AND P3, PT, R4, R3, PT ;  /* 0x000000030400720c */ /* 0x000fc60003f66270 */
[CC--:B------:R-:W-:Y:S01]  /*01a0*/  @!P0 IMAD.WIDE.U32 R14, R29.reuse, R30.reuse, c[0x0][0x170] ;  /* 0x00005c001d0e8625 */ /* 0x0c0fe200078e001e */
[----:B------:R-:W-:Y:S01]  /*01b0*/  CS2R R18, SRZ ;  /* 0x0000000000127805 */ /* 0x000fe2000001ff00 */
[----:B------:R-:W-:Y:S02]  /*01c0*/  CS2R R16, SRZ ;  /* 0x0000000000107805 */ /* 0x000fe4000001ff00 */
[----:B0-----:R-:W-:Y:S01]  /*01d0*/  @!P0 IMAD.WIDE.U32 R10, R29, R30, c[0x0][0x178] ;  /* 0x00005e001d0a8625 */ /* 0x001fe200078e001e */
[----:B------:R0:W5:Y:S04]  /*01e0*/  @!P0 LDG.E.64 R26, [R14.64] ;  /* 0x000000040e1a8981 */ /* 0x000168000c1e1b00 */
[----:B------:R2:W5:Y:S01]  /*01f0*/  @!P0 LDG.E.64 R24, [R10.64] ;  /* 0x000000040a188981 */ /* 0x000562000c1e1b00 */
[----:B------:R-:W-:Y:S01]  /*0200*/  @!P3 IMAD R0, R5, 0x200, R4 ;  /* 0x000002000500b824 */ /* 0x000fe200078e0204 */
[----:B------:R-:W-:-:S04]  /*0210*/  @!P3 IADD3 R4, R4, 0x80, RZ ;  /* 0x000000800404b810 */ /* 0x000fc80007ffe0ff */
[----:B------:R-:W-:Y:S01]  /*0220*/  ISETP.GE.AND P2, PT, R4, R3, PT ;  /* 0x000000030400720c */ /* 0x000fe20003f46270 */
[----:B------:R-:W-:-:S04]  /*0230*/  @!P3 IMAD.MOV.U32 R31, RZ, RZ, 0x8 ;  /* 0x00000008ff1fb424 */ /* 0x000fc800078e00ff */
[----:B-1----:R-:W-:-:S08]  /*0240*/  @!P3 IMAD.WIDE.U32 R12, R0, R31, c[0x0][0x170] ;  /* 0x00005c00000cb625 */ /* 0x002fd000078e001f */
[----:B------:R-:W-:Y:S01]  /*0250*/  @!P2 IMAD R28, R5, 0x200, R4 ;  /* 0x00000200051ca824 */ /* 0x000fe200078e0204 */
[----:B------:R2:W5:Y:S01]  /*0260*/  @!P3 LDG.E.64 R22, [R12.64] ;  /* 0x000000040c16b981 */ /* 0x000562000c1e1b00 */
[----:B------:R-:W-:Y:S02]  /*0270*/  @!P2 IMAD.MOV.U32 R33, RZ, RZ, 0x8 ;  /* 0x00000008ff21a424 */ /* 0x000fe400078e00ff */
[----:B------:R-:W-:-:S04]  /*0280*/  @!P3 IMAD.WIDE.U32 R30, R0, R31, c[0x0][0x178] ;  /* 0x00005e00001eb625 */ /* 0x000fc800078e001f */
[CC--:B0-----:R-:W-:Y:S01]  /*0290*/  @!P2 IMAD.WIDE.U32 R14, R28.reuse, R33.reuse, c[0x0][0x170] ;  /* 0x00005c001c0ea625 */ /* 0x0c1fe200078e0021 */
[----:B------:R2:W5:Y:S03]  /*02a0*/  @!P3 LDG.E.64 R20, [R30.64] ;  /* 0x000000041e14b981 */ /* 0x000566000c1e1b00 */
[----:B------:R-:W-:Y:S01]  /*02b0*/  @!P2 IMAD.WIDE.U32 R28, R28, R33, c[0x0][0x178] ;  /* 0x00005e001c1ca625 */ /* 0x000fe200078e0021 */
[----:B------:R2:W5:Y:S04]  /*02c0*/  @!P2 LDG.E.64 R18, [R14.64] ;  /* 0x000000040e12a981 */ /* 0x000568000c1e1b00 */
[----:B------:R2:W5:Y:S01]  /*02d0*/  @!P2 LDG.E.64 R16, [R28.64] ;  /* 0x000000041c10a981 */ /* 0x000562000c1e1b00 */
[----:B------:R-:W-:Y:S01]  /*02e0*/  BSSY B0, `(.L_x_6748) ;  /* 0x0000019000007945 */ /* 0x000fe20003800000 */
[----:B------:R-:W-:Y:S05]  /*02f0*/  @P1 BRA `(.L_x_6749) ;  /* 0x0000017000001947 */ /* 0x000fea0003800000 */
[----:B--2--5:R-:W0:Y:S01]  /*0300*/  MUFU.RCP64H R11, R7 ;  /* 0x00000007000b7308 */ /* 0x024e220000001800 */
        /* <DEDUP_REMOVED lines=17> */
[----:B------:R-:W-:Y:S05]  /*0420*/  CALL.REL.NOINC `($__internal_3_$__cuda_sm20_div_rn_f64_full) ;  /* 0x000007a000007944 */ /* 0x000fea0003c00000 */
[----:B------:R-:W-:Y:S01]  /*0430*/  IMAD.MOV.U32 R14, RZ, RZ, R8 ;  /* 0x000000ffff0e7224 */ /* 0x000fe200078e0008 */
[----:B------:R-:W-:Y:S02]  /*0440*/  MOV R15, R9 ;  /* 0x00000009000f7202 */ /* 0x000fe40000000f00 */
.L_x_6751:
[----:B------:R-:W-:Y:S05]  /*0450*/  BSYNC B1 ;  /* 0x0000000000017941 */ /* 0x000fea0003800000 */
.L_x_6750:
[----:B------:R-:W0:Y:S02]  /*0460*/  FRND.F64.TRUNC R14, R14 ;  /* 0x0000000e000e7313 */ /* 0x000e24000030d800 */
.L_x_6749:
[----:B------:R-:W-:Y:S05]  /*0470*/  BSYNC B0 ;  /* 0x0000000000007941 */ /* 0x000fea0003800000 */
.L_x_6748:
[----:B------:R-:W-:Y:S01]  /*0480*/  IADD3 R0, R2, 0x80, RZ ;  /* 0x0000008002007810 */ /* 0x000fe20007ffe0ff */
[----:B------:R-:W-:Y:S03]  /*0490*/  BSSY B0, `(.L_x_6752) ;  /* 0x000001c000007945 */ /* 0x000fe60003800000 */
[----:B------:R-:W-:-:S13]  /*04a0*/  ISETP.GE.AND P0, PT, R0, R3, PT ;  /* 0x000000030000720c */ /* 0x000fda0003f06270 */
[----:B------:R-:W-:Y:S05]  /*04b0*/  @P0 BRA `(.L_x_6753) ;  /* 0x0000019000000947 */ /* 0x000fea0003800000 */
[----:B-----5:R-:W1:Y:S01]  /*04c0*/  MUFU.RCP64H R7, R25 ;  /* 0x0000001900077308 */ /* 0x020e620000001800 */
[----:B------:R-:W-:Y:S01]  /*04d0*/  IMAD.MOV.U32 R6, RZ, RZ, 0x1 ;  /* 0x00000001ff067424 */ /* 0x000fe200078e00ff */
[----:B------:R-:W-:Y:S01]  /*04e0*/  FSETP.GEU.AND P2, PT, |R27|, 6.5827683646048100446e-37, PT ;  /* 0x036000001b00780b */ /* 0x000fe20003f4e200 */
[----:B------:R-:W-:Y:S04]  /*04f0*/  BSSY B1, `(.L_x_6754) ;  /* 0x0000014000017945 */ /* 0x000fe80003800000 */
[----:B-1----:R-:W1:-:S06]  /*0500*/  DFMA R8, R6, -R24, 1 ;  /* 0x3ff000000608742b */ /* 0x002e4c0000000818 */
[----:B-1----:R-:W1:-:S06]  /*0510*/  DFMA R8, R8, R8, R8 ;  /* 0x000000080808722b */ /* 0x002e4c0000000008 */
[----:B-1----:R-:W1:-:S06]  /*0520*/  DFMA R8, R6, R8, R6 ;  /* 0x000000080608722b */ /* 0x002e4c0000000006 */
[----:B-1----:R-:W1:-:S06]  /*0530*/  DFMA R6, R8, -R24, 1 ;  /* 0x3ff000000806742b */ /* 0x002e4c0000000818 */
[----:B-1----:R-:W1:-:S06]  /*0540*/  DFMA R6, R8, R6, R8 ;  /* 0x000000060806722b */ /* 0x002e4c0000000008 */
[----:B-1----:R-:W1:-:S06]  /*0550*/  DMUL R8, R6, R26 ;  /* 0x0000001a06087228 */ /* 0x002e4c0000000000 */
[----:B-12---:R-:W1:-:S06]  /*0560*/  DFMA R10, R8, -R24, R26 ;  /* 0x80000018080a722b */ /* 0x006e4c000000001a */
[----:B-1----:R-:W1:-:S10]  /*0570*/  DFMA R6, R6, R10, R8 ;  /* 0x0000000a0606722b */ /* 0x002e540000000008 */
[----:B-1----:R-:W-:-:S05]  /*0580*/  FFMA R4, RZ, R25, R7 ;  /* 0x00000019ff047223 */ /* 0x002fca0000000007 */
[----:B------:R-:W-:-:S13]  /*0590*/  FSETP.GT.AND P0, PT, |R4|, 1.469367938527859385e-39, PT ;  /* 0x001000000400780b */ /* 0x000fda0003f04200 */
[----:B------:R-:W-:Y:S05]  /*05a0*/  @P0 BRA P2, `(.L_x_6755) ;  /* 0x0000008000000947 */ /* 0x000fea0001000000 */
[----:B------:R-:W-:Y:S01]  /*05b0*/  IMAD.MOV.U32 R8, RZ, RZ, R26 ;  /* 0x000000ffff087224 */ /* 0x000fe200078e001a */
[----:B------:R-:W-:Y:S01]  /*05c0*/  MOV R4, 0x610 ;  /* 0x0000061000047802 */ /* 0x000fe20000000f00 */
[----:B------:R-:W-:Y:S02]  /*05d0*/  IMAD.MOV.U32 R9, RZ, RZ, R27 ;  /* 0x000000ffff097224 */ /* 0x000fe400078e001b */
[----:B------:R-:W-:Y:S02]  /*05e0*/  IMAD.MOV.U32 R10, RZ, RZ, R24 ;  /* 0x000000ffff0a7224 */ /* 0x000fe400078e0018 */
[----:B------:R-:W-:Y:S02]  /*05f0*/  IMAD.MOV.U32 R29, RZ, RZ, R25 ;  /* 0x000000ffff1d7224 */ /* 0x000fe400078e0019 */
[----:B0-----:R-:W-:Y:S05]  /*0600*/  CALL.REL.NOINC `($__internal_3_$__cuda_sm20_div_rn_f64_full) ;  /* 0x000005c000007944 */ /* 0x001fea0003c00000 */
[----:B------:R-:W-:Y:S02]  /*0610*/  IMAD.MOV.U32 R6, RZ, RZ, R8 ;  /* 0x000000ffff067224 */ /* 0x000fe400078e0008 */
[----:B------:R-:W-:Y:S02]  /*0620*/  IMAD.MOV.U32 R7, RZ, RZ, R9 ;  /* 0x000000ffff077224 */ /* 0x000fe400078e0009 */
.L_x_6755:
[----:B------:R-:W-:Y:S05]  /*0630*/  BSYNC B1 ;  /* 0x0000000000017941 */ /* 0x000fea0003800000 */
.L_x_6754:
[----:B------:R1:W2:Y:S02]  /*0640*/  FRND.F64.TRUNC R24, R6 ;  /* 0x0000000600187313 */ /* 0x0002a4000030d800 */
.L_x_6753:
[----:B------:R-:W-:Y:S05]  /*0650*/  BSYNC B0 ;  /* 0x0000000000007941 */ /* 0x000fea0003800000 */
.L_x_6752:
[----:B------:R-:W-:Y:S01]  /*0660*/  IADD3 R4, R2, 0x100, RZ ;  /* 0x0000010002047810 */ /* 0x000fe20007ffe0ff */
[----:B------:R-:W-:Y:S03]  /*0670*/  BSSY B0, `(.L_x_6756) ;  /* 0x000001c000007945 */ /* 0x000fe60003800000 */
[----:B------:R-:W-:-:S13]  /*0680*/  ISETP.GE.AND P0, PT, R4, R3, PT ;  /* 0x000000030400720c */ /* 0x000fda0003f06270 */
[----:B------:R-:W-:Y:S05]  /*0690*/  @P0 BRA `(.L_x_6757) ;  /* 0x0000019000000947 */ /* 0x000fea0003800000 */
[----:B-1---5:R-:W1:Y:S01]  /*06a0*/  MUFU.RCP64H R7, R21 ;  /* 0x0000001500077308 */ /* 0x022e620000001800 */
[----:B------:R-:W-:Y:S01]  /*06b0*/  MOV R6, 0x1 ;  /* 0x0000000100067802 */ /* 0x000fe20000000f00 */
[----:B------:R-:W-:Y:S01]  /*06c0*/  BSSY B1, `(.L_x_6758) ;  /* 0x0000015000017945 */ /* 0x000fe20003800000 */
[----:B------:R-:W-:-:S04]  /*06d0*/  FSETP.GEU.AND P2, PT, |R23|, 6.5827683646048100446e-37, PT ;  /* 0x036000001700780b */ /* 0x000fc80003f4e200 */
        /* <DEDUP_REMOVED lines=19> */
.L_x_6759:
[----:B------:R-:W-:Y:S05]  /*0810*/  BSYNC B1 ;  /* 0x0000000000017941 */ /* 0x000fea0003800000 */
.L_x_6758:
[----:B------:R1:W2:Y:S02]  /*0820*/  FRND.F64.TRUNC R20, R6 ;  /* 0x0000000600147313 */ /* 0x0002a4000030d800 */
.L_x_6757:
[----:B------:R-:W-:Y:S05]  /*0830*/  BSYNC B0 ;  /* 0x0000000000007941 */ /* 0x000fea0003800000 */
.L_x_6756:
        /* <DEDUP_REMOVED lines=27> */
.L_x_6763:
[----:B------:R-:W-:Y:S05]  /*09f0*/  BSYNC B1 ;  /* 0x0000000000017941 */ /* 0x000fea0003800000 */
.L_x_6762:
[----:B------:R-:W1:Y:S02]  /*0a00*/  FRND.F64.TRUNC R6, R6 ;  /* 0x0000000600067313 */ /* 0x000e64000030d800 */
.L_x_6761:
[----:B------:R-:W-:Y:S05]  /*0a10*/  BSYNC B0 ;  /* 0x0000000000007941 */ /* 0x000fea0003800000 */
.L_x_6760:
[----:B-----5:R-:W3:Y:S01]  /*0a20*/  @!P1 S2R R8, SR_TID.X ;  /* 0x0000000000089919 */ /* 0x020ee20000002100 */
[----:B------:R-:W-:Y:S01]  /*0a30*/  @!P1 IMAD.MOV.U32 R9, RZ, RZ, 0x8 ;  /* 0x00000008ff099424 */ /* 0x000fe200078e00ff */
[----:B------:R-:W-:Y:S01]  /*0a40*/  @!P1 MOV R2, R0 ;  /* 0x0000000000029202 */ /* 0x000fe20000000f00 */
[----:B------:R-:W-:Y:S03]  /*0a50*/  BSSY B0, `(.L_x_6764) ;  /* 0x0000010000007945 */ /* 0x000fe60003800000 */
[----:B------:R-:W-:Y:S01]  /*0a60*/  ISETP.GE.AND P0, PT, R2, R3, PT ;  /* 0x000000030200720c */ /* 0x000fe20003f06270 */
[----:B---3--:R-:W-:-:S04]  /*0a70*/  @!P1 IMAD R8, R5, 0x200, R8 ;  /* 0x0000020005089824 */ /* 0x008fc800078e0208 */
[----:B------:R-:W-:-:S05]  /*0a80*/  @!P1 IMAD.WIDE.U32 R8, R8, R9, c[0x0][0x168] ;  /* 0x00005a0008089625 */ /* 0x000fca00078e0009 */
[----:B0-----:R0:W-:Y:S03]  /*0a90*/  @!P1 STG.E.64 [R8.64], R14 ;  /* 0x0000000e08009986 */ /* 0x0011e6000c101b04 */
[----:B------:R-:W-:Y:S05]  /*0aa0*/  @P0 BRA `(.L_x_6765) ;  /* 0x000000a000000947 */ /* 0x000fea0003800000 */
[----:B0-----:R-:W-:Y:S01]  /*0ab0*/  IMAD R8, R5, 0x200, R2 ;  /* 0x0000020005087824 */ /* 0x001fe200078e0202 */
[----:B------:R-:W-:Y:S01]  /*0ac0*/  IADD3 R2, R2, 0x80, RZ ;  /* 0x0000008002027810 */ /* 0x000fe20007ffe0ff */
[----:B--2---:R-:W-:-:S03]  /*0ad0*/  IMAD.MOV.U32 R11, RZ, RZ, 0x8 ;  /* 0x00000008ff0b7424 */ /* 0x004fc600078e00ff */
[----:B------:R-:W-:Y:S01]  /*0ae0*/  ISETP.GE.AND P0, PT, R2, R3, PT ;  /* 0x000000030200720c */ /* 0x000fe20003f06270 */
[----:B------:R-:W-:-:S05]  /*0af0*/  IMAD.WIDE.U32 R8, R8, R11, c[0x0][0x168] ;  /* 0x00005a0008087625 */ /* 0x000fca00078e000b */
[----:B------:R0:W-:Y:S07]  /*0b00*/  STG.E.64 [R8.64], R24 ;  /* 0x0000001808007986 */ /* 0x0001ee000c101b04 */
[----:B------:R-:W-:Y:S01]  /*0b10*/  @!P0 IMAD R10, R5, 0x200, R2 ;  /* 0x00000200050a8824 */ /* 0x000fe200078e0202 */
[----:B------:R-:W-:-:S03]  /*0b20*/  @!P0 IADD3 R2, R2, 0x80, RZ ;  /* 0x0000008002028810 */ /* 0x000fc60007ffe0ff */
[----:B------:R-:W-:-:S05]  /*0b30*/  @!P0 IMAD.WIDE.U32 R10, R10, R11, c[0x0][0x168] ;  /* 0x00005a000a0a8625 */ /* 0x000fca00078e000b */
[----:B------:R0:W-:Y:S02]  /*0b40*/  @!P0 STG.E.64 [R10.64], R20 ;  /* 0x000000140a008986 */ /* 0x0001e4000c101b04 */
.L_x_6765:
[----:B------:R-:W-:Y:S05]  /*0b50*/  BSYNC B0 ;  /* 0x0000000000007941 */ /* 0x000fea0003800000 */
.L_x_6764:
[----:B------:R-:W-:-:S13]  /*0b60*/  ISETP.GE.AND P0, PT, R2, R3, PT ;  /* 0x000000030200720c */ /* 0x000fda0003f06270 */
[----:B------:R-:W-:Y:S05]  /*0b70*/  @P0 EXIT ;  /* 0x000000000000094d */ /* 0x000fea0003800000 */
[----:B------:R-:W-:Y:S01]  /*0b80*/  HFMA2.MMA R3, -RZ, RZ, 0, 4.76837158203125e-07 ;  /* 0x00000008ff037435 */ /* 0x000fe200000001ff */
[----:B------:R-:W-:-:S09]  /*0b90*/  IMAD R2, R5, 0x200, R2 ;  /* 0x0000020005027824 */ /* 0x000fd200078e0202 */
[----:B------:R-:W-:-:S05]  /*0ba0*/  IMAD.WIDE.U32 R2, R2, R3, c[0x0][0x168] ;  /* 0x00005a0002027625 */ /* 0x000fca00078e0003 */
[----:B-1----:R-:W-:Y:S01]  /*0bb0*/  STG.E.64 [R2.64], R6 ;  /* 0x0000000602007986 */ /* 0x002fe2000c101b04 */
[----:B------:R-:W-:Y:S05]  /*0bc0*/  EXIT ;  /* 0x000000000000794d */ /* 0x000fea0003800000 */
        .weak           $__internal_3_$__cuda_sm20_div_rn_f64_full
        .type           $__internal_3_$__cuda_sm20_div_rn_f64_full,@function
        .size           $__internal_3_$__cuda_sm20_div_rn_f64_full,(.L_x_21384 - $__internal_3_$__cuda_sm20_div_rn_f64_full)
$__internal_3_$__cuda_sm20_div_rn_f64_full:
[----:B------:R-:W-:Y:S01]  /*0bd0*/  IMAD.MOV.U32 R13, RZ, RZ, R9 ;  /* 0x000000ffff0d7224 */ /* 0x000fe200078e0009 */
[C---:B------:R-:W-:Y:S01]  /*0be0*/  FSETP.GEU.AND P0, PT, |R29|.reuse, 1.469367938527859385e-39, PT ;  /* 0x001000001d00780b */ /* 0x040fe20003f0e200 */
[----:B------:R-:W-:Y:S01]  /*0bf0*/  IMAD.MOV.U32 R9, RZ, RZ, R29 ;  /* 0x000000ffff097224 */ /* 0x000fe200078e001d */
[----:B------:R-:W-:Y:S01]  /*0c00*/  LOP3.LUT R11, R29, 0x800fffff, RZ, 0xc0, !PT ;  /* 0x800fffff1d0b7812 */ /* 0x000fe200078ec0ff */
[----:B------:R-:W-:Y:S01]  /*0c10*/  IMAD.MOV.U32 R12, RZ, RZ, R8 ;  /* 0x000000ffff0c7224 */ /* 0x000fe200078e0008 */
[C---:B------:R-:W-:Y:S01]  /*0c20*/  FSETP.GEU.AND P3, PT, |R13|.reuse, 1.469367938527859385e-39, PT ;  /* 0x001000000d00780b */ /* 0x040fe20003f6e200 */
[----:B------:R-:W-:Y:S01]  /*0c30*/  IMAD.MOV.U32 R8, RZ, RZ, R10 ;  /* 0x000000ffff087224 */ /* 0x000fe200078e000a */
[----:B------:R-:W-:Y:S01]  /*0c40*/  LOP3.LUT R6, R13, 0x7ff00000, RZ, 0xc0, !PT ;  /* 0x7ff000000d067812 */ /* 0x000fe200078ec0ff */
[----:B------:R-:W-:Y:S01]  /*0c50*/  IMAD.MOV.U32 R28, RZ, RZ, R12 ;  /* 0x000000ffff1c7224 */ /* 0x000fe200078e000c */
[----:B------:R-:W-:Y:S01]  /*0c60*/  LOP3.LUT R11, R11, 0x3ff00000, RZ, 0xfc, !PT ;  /* 0x3ff000000b0b7812 */ /* 0x000fe200078efcff */
[----:B------:R-:W-:Y:S01]  /*0c70*/  IMAD.MOV.U32 R34, RZ, RZ, 0x1 ;  /* 0x00000001ff227424 */ /* 0x000fe200078e00ff */
[----:B------:R-:W-:Y:S01]  /*0c80*/  LOP3.LUT R33, R29, 0x7ff00000, RZ, 0xc0, !PT ;  /* 0x7ff000001d217812 */ /* 0x000fe200078ec0ff */
[----:B------:R-:W-:Y:S01]  /*0c90*/  IMAD.MOV.U32 R32, RZ, RZ, R6 ;  /* 0x000000ffff207224 */ /* 0x000fe200078e0006 */
[----:B------:R-:W-:Y:S01]  /*0ca0*/  BSSY B2, `(.L_x_6766) ;  /* 0x000004e000027945 */ /* 0x000fe20003800000 */
[----:B------:R-:W0:Y:S01]  /*0cb0*/  @!P0 DMUL R10, R8, 8.98846567431157953865e+307 ;  /* 0x7fe00000080a8828 */ /* 0x000e220000000000 */
[----:B------:R-:W-:-:S03]  /*0cc0*/  ISETP.GE.U32.AND P2, PT, R6, R33, PT ;  /* 0x000000210600720c */ /* 0x000fc60003f46070 */
[----:B------:R-:W-:Y:S02]  /*0cd0*/  @!P3 LOP3.LUT R7, R9, 0x7ff00000, RZ, 0xc0, !PT ;  /* 0x7ff000000907b812 */ /* 0x000fe400078ec0ff */
[----:B0-----:R-:W0:Y:S02]  /*0ce0*/  MUFU.RCP64H R35, R11 ;  /* 0x0000000b00237308 */ /* 0x001e240000001800 */
[----:B------:R-:W-:Y:S01]  /*0cf0*/  @!P3 ISETP.GE.U32.AND P4, PT, R6, R7, PT ;  /* 0x000000070600b20c */ /* 0x000fe20003f86070 */
[----:B------:R-:W-:Y:S01]  /*0d00*/  IMAD.MOV.U32 R7, RZ, RZ, 0x1ca00000 ;  /* 0x1ca00000ff077424 */ /* 0x000fe200078e00ff */
[----:B------:R-:W-:-:S04]  /*0d10*/  @!P0 LOP3.LUT R33, R11, 0x7ff00000, RZ, 0xc0, !PT ;  /* 0x7ff000000b218812 */ /* 0x000fc800078ec0ff */
[C---:B------:R-:W-:Y:S02]  /*0d20*/  @!P3 SEL R31, R7.reuse, 0x63400000, !P4 ;  /* 0x63400000071fb807 */ /* 0x040fe40006000000 */
[----:B------:R-:W-:Y:S02]  /*0d30*/  SEL R29, R7, 0x63400000, !P2 ;  /* 0x63400000071d7807 */ /* 0x000fe40005000000 */
[--C-:B------:R-:W-:Y:S02]  /*0d40*/  @!P3 LOP3.LUT R30, R31, 0x80000000, R13.reuse, 0xf8, !PT ;  /* 0x800000001f1eb812 */ /* 0x100fe400078ef80d */
[----:B------:R-:W-:Y:S02]  /*0d50*/  LOP3.LUT R29, R29, 0x800fffff, R13, 0xf8, !PT ;  /* 0x800fffff1d1d7812 */ /* 0x000fe400078ef80d */
[----:B------:R-:W-:Y:S02]  /*0d60*/  @!P3 LOP3.LUT R31, R30, 0x100000, RZ, 0xfc, !PT ;  /* 0x001000001e1fb812 */ /* 0x000fe400078efcff */
[----:B------:R-:W-:-:S06]  /*0d70*/  @!P3 MOV R30, RZ ;  /* 0x000000ff001eb202 */ /* 0x000fcc0000000f00 */
[----:B------:R-:W-:-:S04]  /*0d80*/  @!P3 DFMA R28, R28, 2, -R30 ;  /* 0x400000001c1cb82b */ /* 0x000fc8000000081e */
[----:B0-----:R-:W0:-:S06]  /*0d90*/  DFMA R30, R34, -R10, 1 ;  /* 0x3ff00000221e742b */ /* 0x001e0c000000080a */
[----:B0-----:R-:W0:Y:S01]  /*0da0*/  DFMA R30, R30, R30, R30 ;  /* 0x0000001e1e1e722b */ /* 0x001e22000000001e */
[----:B------:R-:W-:-:S05]  /*0db0*/  @!P3 LOP3.LUT R32, R29, 0x7ff00000, RZ, 0xc0, !PT ;  /* 0x7ff000001d20b812 */ /* 0x000fca00078ec0ff */
[----:B0-----:R-:W0:-:S06]  /*0dc0*/  DFMA R30, R34, R30, R34 ;  /* 0x0000001e221e722b */ /* 0x001e0c0000000022 */
[----:B0-----:R-:W0:-:S06]  /*0dd0*/  DFMA R36, R30, -R10, 1 ;  /* 0x3ff000001e24742b */ /* 0x001e0c000000080a */
[----:B0-----:R-:W0:-:S06]  /*0de0*/  DFMA R36, R30, R36, R30 ;  /* 0x000000241e24722b */ /* 0x001e0c000000001e */
[----:B0-----:R-:W0:-:S06]  /*0df0*/  DMUL R34, R36, R28 ;  /* 0x0000001c24227228 */ /* 0x001e0c0000000000 */
[----:B0-----:R-:W0:-:S06]  /*0e00*/  DFMA R30, R34, -R10, R28 ;  /* 0x8000000a221e722b */ /* 0x001e0c000000001c */
[----:B0-----:R0:W1:Y:S02]  /*0e10*/  DFMA R30, R36, R30, R34 ;  /* 0x0000001e241e722b */ /* 0x0010640000000022 */
[----:B0-----:R-:W-:-:S04]  /*0e20*/  IADD3 R34, R32, -0x1, RZ ;  /* 0xffffffff20227810 */ /* 0x001fc80007ffe0ff */
[----:B------:R-:W-:Y:S02]  /*0e30*/  ISETP.GT.U32.AND P0, PT, R34, 0x7feffffe, PT ;  /* 0x7feffffe2200780c */ /* 0x000fe40003f04070 */
[----:B------:R-:W-:-:S04]  /*0e40*/  IADD3 R34, R33, -0x1, RZ ;  /* 0xffffffff21227810 */ /* 0x000fc80007ffe0ff */
[----:B------:R-:W-:-:S13]  /*0e50*/  ISETP.GT.U32.OR P0, PT, R34, 0x7feffffe, P0 ;  /* 0x7feffffe2200780c */ /* 0x000fda0000704470 */
[----:B------:R-:W-:Y:S05]  /*0e60*/  @P0 BRA `(.L_x_6767) ;  /* 0x000001c000000947 */ /* 0x000fea0003800000 */
[----:B-1----:R-:W-:-:S04]  /*0e70*/  LOP3.LUT R13, R9, 0x7ff00000, RZ, 0xc0, !PT ;  /* 0x7ff00000090d7812 */ /* 0x002fc800078ec0ff */
[C---:B------:R-:W-:Y:S01]  /*0e80*/  ISETP.GE.U32.AND P0, PT, R6.reuse, R13, PT ;  /* 0x0000000d0600720c */ /* 0x040fe20003f06070 */
[----:B------:R-:W-:-:S03]  /*0e90*/  IMAD.IADD R12, R6, 0x1, -R13 ;  /* 0x00000001060c7824 */ /* 0x000fc600078e0a0d */
[----:B------:R-:W-:Y:S02]  /*0ea0*/  SEL R7, R7, 0x63400000, !P0 ;  /* 0x6340000007077807 */ /* 0x000fe40004000000 */
[----:B------:R-:W-:-:S04]  /*0eb0*/  IMNMX R12, R12, -0x46a00000, !PT ;  /* 0xb96000000c0c7817 */ /* 0x000fc80007800200 */
[----:B------:R-:W-:-:S05]  /*0ec0*/  IMNMX R12, R12, 0x46a00000, PT ;  /* 0x46a000000c0c7817 */ /* 0x000fca0003800200 */
[----:B------:R-:W-:Y:S02]  /*0ed0*/  IMAD.IADD R32, R12, 0x1, -R7 ;  /* 0x000000010c207824 */ /* 0x000fe400078e0a07 */
[----:B------:R-:W-:-:S03]  /*0ee0*/  IMAD.MOV.U32 R12, RZ, RZ, RZ ;  /* 0x000000ffff0c7224 */ /* 0x000fc600078e00ff */
        /* <DEDUP_REMOVED lines=10> */
[----:B------:R-:W-:Y:S01]  /*0f90*/  IADD3 R9, -R32, RZ, RZ ;  /* 0x000000ff20097210 */ /* 0x000fe20007ffe1ff */
[----:B------:R-:W-:Y:S01]  /*0fa0*/  IMAD.MOV.U32 R8, RZ, RZ, RZ ;  /* 0x000000ffff087224 */ /* 0x000fe200078e00ff */
[----:B------:R-:W0:-:S05]  /*0fb0*/  DMUL.RP R12, R30, R12 ;  /* 0x0000000c1e0c7228 */ /* 0x000e0a0000008000 */
[----:B------:R-:W1:-:S05]  /*0fc0*/  DFMA R8, R6, -R8, R30 ;  /* 0x800000080608722b */ /* 0x000e4a000000001e */
[----:B0-----:R-:W-:Y:S02]  /*0fd0*/  LOP3.LUT R29, R13, R29, RZ, 0x3c, !PT ;  /* 0x0000001d0d1d7212 */ /* 0x001fe400078e3cff */
[----:B-1----:R-:W-:-:S04]  /*0fe0*/  IADD3 R8, -R32, -0x43300000, RZ ;  /* 0xbcd0000020087810 */ /* 0x002fc80007ffe1ff */
[----:B------:R-:W-:-:S04]  /*0ff0*/  FSETP.NEU.AND P0, PT, |R9|, R8, PT ;  /* 0x000000080900720b */ /* 0x000fc80003f0d200 */
[----:B------:R-:W-:Y:S02]  /*1000*/  FSEL R6, R12, R6, !P0 ;  /* 0x000000060c067208 */ /* 0x000fe40004000000 */
[----:B------:R-:W-:Y:S01]  /*1010*/  FSEL R7, R29, R7, !P0 ;  /* 0x000000071d077208 */ /* 0x000fe20004000000 */
[----:B------:R-:W-:Y:S05]  /*1020*/  BRA `(.L_x_6768) ;  /* 0x0000015000007947 */ /* 0x000fea0003800000 */
.L_x_6767:
[----:B-1----:R-:W0:-:S14]  /*1030*/  DSETP.NAN.AND P0, PT, R12, R12, PT ;  /* 0x0000000c0c00722a */ /* 0x002e1c0003f08000 */
        /* <DEDUP_REMOVED lines=15> */
.L_x_6770:
[----:B------:R-:W-:Y:S02]  /*1130*/  LOP3.LUT R7, R9, 0x80000, RZ, 0xfc, !PT ;  /* 0x0008000009077812 */ /* 0x000fe400078efcff */
[----:B------:R-:W-:Y:S01]  /*1140*/  MOV R6, R8 ;  /* 0x0000000800067202 */ /* 0x000fe20000000f00 */
[----:B------:R-:W-:Y:S05]  /*1150*/  BRA `(.L_x_6768) ;  /* 0x0000002000007947 */ /* 0x000fea0003800000 */
.L_x_6769:
[----:B------:R-:W-:Y:S01]  /*1160*/  LOP3.LUT R7, R13, 0x80000, RZ, 0xfc, !PT ;  /* 0x000800000d077812 */ /* 0x000fe200078efcff */
[----:B------:R-:W-:-:S02]  /*1170*/  IMAD.MOV.U32 R6, RZ, RZ, R12 ;  /* 0x000000ffff067224 */ /* 0x000fc400078e000c */
.L_x_6768:
[----:B------:R-:W-:Y:S05]  /*1180*/  BSYNC B2 ;  /* 0x0000000000027941 */ /* 0x000fea0003800000 */
.L_x_6766:
[----:B------:R-:W-:Y:S02]  /*1190*/  IMAD.MOV.U32 R8, RZ, RZ, R6 ;  /* 0x000000ffff087224 */ /* 0x000fe400078e0006 */
[----:B------:R-:W-:-:S02]  /*11a0*/  IMAD.MOV.U32 R9, RZ, RZ, R7 ;  /* 0x000000ffff097224 */ /* 0x000fc400078e0007 */
[----:B------:R-:W-:Y:S02]  /*11b0*/  IMAD.MOV.U32 R6, RZ, RZ, R4 ;  /* 0x000000ffff067224 */ /* 0x000fe400078e0004 */
[----:B------:R-:W-:-:S04]  /*11c0*/  IMAD.MOV.U32 R7, RZ, RZ, 0x0 ;  /* 0x00000000ff077424 */ /* 0x000fc800078e00ff */
[----:B------:R-:W-:Y:S05]  /*11d0*/  RET.REL.NODEC R6 `(_ZN2at6native27unrolled_elementwise_kernelINS0_13BinaryFunctorIdddZZZNS0_15binary_internal21div_trunc_kernel_cudaERNS_18TensorIteratorBaseEENKUlvE1_clEvENKUlvE_clEvEUlddE_EESt5arrayIPcLm3EELi4E23TrivialOffsetCalculatorILi2EjESD_ILi1EjENS0_6memory15LoadWithoutCastENSG_16StoreWithoutCastEEEviT_T0_T2_T3_T4_T5_) ;  /* 0xffffee2006007950 */ /* 0x000fea0003c3ffff */
.L_x_6771:
        /* <DEDUP_REMOVED lines=10> */
.L_x_21384:


//--------------------- .text._ZN2at6native29vectorized_elementwise_kernelILi2ENS0_13BinaryFunctorIdddZZZNS0_15binary_internal21div_trunc_kernel_cudaERNS_18TensorIteratorBaseEENKUlvE1_clEvENKUlvE_clEvEUlddE_EESt5arrayIPcLm3EEEEviT0_T1_ --------------------------
	.section	.text._ZN2at6native29vectorized_elementwise_kernelILi2ENS0_13BinaryFunctorIdddZZZNS0_15binary_internal21div_trunc_kernel_cudaERNS_18TensorIteratorBaseEENKUlvE1_clEvENKUlvE_clEvEUlddE_EESt5arrayIPcLm3EEEEviT0_T1_,"ax",@progbits
	.sectioninfo	@"SHI_REGISTERS=58"
	.align	128
        .global         _ZN2at6native29vectorized_elementwise_kernelILi2ENS0_13BinaryFunctorIdddZZZNS0_15binary_internal21div_trunc_kernel_cudaERNS_18TensorIteratorBaseEENKUlvE1_clEvENKUlvE_clEvEUlddE_EESt5arrayIPcLm3EEEEviT0_T1_
        .type           _ZN2at6native29vectorized_elementwise_kernelILi2ENS0_13BinaryFunctorIdddZZZNS0_15binary_internal21div_trunc_kernel_cudaERNS_18TensorIteratorBaseEENKUlvE1_clEvENKUlvE_clEvEUlddE_EESt5arrayIPcLm3EEEEviT0_T1_,@function
        .size           _ZN2at6native29vectorized_elementwise_kernelILi2ENS0_13BinaryFunctorIdddZZZNS0_15binary_internal21div_trunc_kernel_cudaERNS_18TensorIteratorBaseEENKUlvE1_clEvENKUlvE_clEvEUlddE_EESt5arrayIPcLm3EEEEviT0_T1_,(.L_x_21385 - _ZN2at6native29vectorized_elementwise_kernelILi2ENS0_13BinaryFunctorIdddZZZNS0_15binary_internal21div_trunc_kernel_cudaERNS_18TensorIteratorBaseEENKUlvE1_clEvENKUlvE_clEvEUlddE_EESt5arrayIPcLm3EEEEviT0_T1_)
        .other          _ZN2at6native29vectorized_elementwise_kernelILi2ENS0_13BinaryFunctorIdddZZZNS0_15binary_internal21div_trunc_kernel_cudaERNS_18TensorIteratorBaseEENKUlvE1_clEvENKUlvE_clEvEUlddE_EESt5arrayIPcLm3EEEEviT0_T1_,@"STO_CUDA_ENTRY STV_DEFAULT"
_ZN2at6native29vectorized_elementwise_kernelILi2ENS0_13BinaryFunctorIdddZZZNS0_15binary_internal21div_trunc_kernel_cudaERNS_18TensorIteratorBaseEENKUlvE1_clEvENKUlvE_clEvEUlddE_EESt5arrayIPcLm3EEEEviT0_T1_:
.text._ZN2at6native29vectorized_elementwise_kernelILi2ENS0_13BinaryFunctorIdddZZZNS0_15binary_internal21div_trunc_kernel_cudaERNS_18TensorIteratorBaseEENKUlvE1_clEvENKUlvE_clEvEUlddE_EESt5arrayIPcLm3EEEEviT0_T1_:
        /* <DEDUP_REMOVED lines=11> */
[----:B------:R-:W2:Y:S01]  /*00b0*/  LDG.E.128 R8, [R4.64] ;  /* 0x0000000404087981 */ /* 0x000ea2000c1e1d00 */
[----:B------:R-:W-:-:S03]  /*00c0*/  IMAD.WIDE R2, R0, R7, c[0x0][0x170] ;  /* 0x00005c0000027625 */ /* 0x000fc600078e0207 */
[----:B------:R0:W5:Y:S03]  /*00d0*/  LDG.E.128 R28, [R4.64+0x800] ;  /* 0x00080004041c7981 */ /* 0x000166000c1e1d00 */
[----:B------:R-:W-:Y:S01]  /*00e0*/  IMAD.WIDE.U32 R2, R42, 0x10, R2 ;  /* 0x000000102a027825 */ /* 0x000fe200078e0002 */
[----:B------:R0:W5:Y:S04]  /*00f0*/  LDG.E.128 R32, [R4.64+0x1000] ;  /* 0x0010000404207981 */ /* 0x000168000c1e1d00 */
[----:B------:R-:W3:Y:S04]  /*0100*/  LDG.E.128 R12, [R2.64] ;  /* 0x00000004020c7981 */ /* 0x000ee8000c1e1d00 */
[----:B------:R0:W5:Y:S01]  /*0110*/  LDG.E.128 R36, [R4.64+0x1800] ;  /* 0x0018000404247981 */ /* 0x000162000c1e1d00 */
[----:B------:R-:W-:-:S03]  /*0120*/  IMAD.MOV.U32 R6, RZ, RZ, 0x1 ;  /* 0x00000001ff067424 */ /* 0x000fc600078e00ff */
[----:B------:R1:W5:Y:S04]  /*0130*/  LDG.E.128 R16, [R2.64+0x800] ;  /* 0x0008000402107981 */ /* 0x000368000c1e1d00 */
[----:B------:R1:W5:Y:S04]  /*0140*/  LDG.E.128 R20, [R2.64+0x1000] ;  /* 0x0010000402147981 */ /* 0x000368000c1e1d00 */
[----:B------:R1:W5:Y:S01]  /*0150*/  LDG.E.128 R24, [R2.64+0x1800] ;  /* 0x0018000402187981 */ /* 0x000362000c1e1d00 */
[----:B------:R-:W-:Y:S01]  /*0160*/  BSSY B1, `(.L_x_6773) ;  /* 0x0000014000017945 */ /* 0x000fe20003800000 */
[----:B--2---:R-:W2:Y:S02]  /*0170*/  MUFU.RCP64H R7, R9 ;  /* 0x0000000900077308 */ /* 0x004ea40000001800 */
[----:B--2---:R-:W2:-:S06]  /*0180*/  DFMA R40, -R8, R6, 1 ;  /* 0x3ff000000828742b */ /* 0x004e8c0000000106 */
[----:B--2---:R-:W2:-:S06]  /*0190*/  DFMA R40, R40, R40, R40 ;  /* 0x000000282828722b */ /* 0x004e8c0000000028 */
[----:B--2---:R-:W2:-:S06]  /*01a0*/  DFMA R40, R6, R40, R6 ;  /* 0x000000280628722b */ /* 0x004e8c0000000006 */
[----:B--2---:R-:W2:-:S06]  /*01b0*/  DFMA R6, -R8, R40, 1 ;  /* 0x3ff000000806742b */ /* 0x004e8c0000000128 */
[----:B--2---:R-:W3:-:S06]  /*01c0*/  DFMA R6, R40, R6, R40 ;  /* 0x000000062806722b */ /* 0x004ecc0000000028 */
[----:B---3--:R-:W1:-:S06]  /*01d0*/  DMUL R40, R12, R6 ;  /* 0x000000060c287228 */ /* 0x008e4c0000000000 */
[----:B-1----:R-:W1:-:S06]  /*01e0*/  DFMA R2, -R8, R40, R12 ;  /* 0x000000280802722b */ /* 0x002e4c000000010c */
[----:B-1----:R-:W1:Y:S01]  /*01f0*/  DFMA R40, R6, R2, R40 ;  /* 0x000000020628722b */ /* 0x002e620000000028 */
[----:B------:R-:W-:-:S09]  /*0200*/  FSETP.GEU.AND P1, PT, |R13|, 6.5827683646048100446e-37, PT ;  /* 0x036000000d00780b */ /* 0x000fd20003f2e200 */
[----:B-1----:R-:W-:-:S05]  /*0210*/  FFMA R2, RZ, R9, R41 ;  /* 0x00000009ff027223 */ /* 0x002fca0000000029 */
[----:B------:R-:W-:-:S13]  /*0220*/  FSETP.GT.AND P0, PT, |R2|, 1.469367938527859385e-39, PT ;  /* 0x001000000200780b */ /* 0x000fda0003f04200 */
[----:B------:R-:W-:Y:S05]  /*0230*/  @P0 BRA P1, `(.L_x_6774) ;  /* 0x0000006000000947 */ /* 0x000fea0000800000 */
[----:B0-----:R-:W-:Y:S01]  /*0240*/  MOV R3, R13 ;  /* 0x0000000d00037202 */ /* 0x001fe20000000f00 */
[----:B------:R-:W-:Y:S01]  /*0250*/  IMAD.MOV.U32 R13, RZ, RZ, R9 ;  /* 0x000000ffff0d7224 */ /* 0x000fe200078e0009 */
[----:B------:R-:W-:Y:S02]  /*0260*/  MOV R2, 0x280 ;  /* 0x0000028000027802 */ /* 0x000fe40000000f00 */
[----:B-----5:R-:W-:Y:S05]  /*0270*/  CALL.REL.NOINC `($__internal_4_$__cuda_sm20_div_rn_f64_full) ;  /* 0x000022b000007944 */ /* 0x020fea0003c00000 */
[----:B------:R-:W-:Y:S02]  /*0280*/  IMAD.MOV.U32 R40, RZ, RZ, R4 ;  /* 0x000000ffff287224 */ /* 0x000fe400078e0004 */
[----:B------:R-:W-:Y:S02]  /*0290*/  IMAD.MOV.U32 R41, RZ, RZ, R3 ;  /* 0x000000ffff297224 */ /* 0x000fe400078e0003 */
.L_x_6774:
[----:B0-----:R-:W-:Y:S05]  /*02a0*/  BSYNC B1 ;  /* 0x0000000000017941 */ /* 0x001fea0003800000 */
.L_x_6773:
[----:B------:R-:W0:Y:S01]  /*02b0*/  MUFU.RCP64H R3, R11 ;  /* 0x0000000b00037308 */ /* 0x000e220000001800 */
[----:B------:R-:W-:Y:S01]  /*02c0*/  MOV R2, 0x1 ;  /* 0x0000000100027802 */ /* 0x000fe20000000f00 */
[----:B------:R-:W-:Y:S01]  /*02d0*/  BSSY B1, `(.L_x_6775) ;  /* 0x0000015000017945 */ /* 0x000fe20003800000 */
[----:B------:R-:W-:-:S04]  /*02e0*/  FSETP.GEU.AND P1, PT, |R15|, 6.5827683646048100446e-37, PT ;  /* 0x036000000f00780b */ /* 0x000fc80003f2e200 */
        /* <DEDUP_REMOVED lines=11> */
[----:B------:R-:W-:Y:S01]  /*03a0*/  IMAD.MOV.U32 R12, RZ, RZ, R14 ;  /* 0x000000ffff0c7224 */ /* 0x000fe200078e000e */
[----:B------:R-:W-:Y:S01]  /*03b0*/  MOV R13, R11 ;  /* 0x0000000b000d7202 */ /* 0x000fe20000000f00 */
[----:B------:R-:W-:Y:S01]  /*03c0*/  IMAD.MOV.U32 R3, RZ, RZ, R15 ;  /* 0x000000ffff037224 */ /* 0x000fe200078e000f */
[----:B------:R-:W-:Y:S01]  /*03d0*/  MOV R2, 0x400 ;  /* 0x0000040000027802 */ /* 0x000fe20000000f00 */
[----:B------:R-:W-:Y:S02]  /*03e0*/  IMAD.MOV.U32 R8, RZ, RZ, R10 ;  /* 0x000000ffff087224 */ /* 0x000fe400078e000a */
[----:B-1---5:R-:W-:Y:S05]  /*03f0*/  CALL.REL.NOINC `($__internal_4_$__cuda_sm20_div_rn_f64_full) ;  /* 0x0000213000007944 */ /* 0x022fea0003c00000 */
[----:B------:R-:W-:Y:S02]  /*0400*/  IMAD.MOV.U32 R44, RZ, RZ, R4 ;  /* 0x000000ffff2c7224 */ /* 0x000fe400078e0004 */
[----:B------:R-:W-:Y:S02]  /*0410*/  IMAD.MOV.U32 R45, RZ, RZ, R3 ;  /* 0x000000ffff2d7224 */ /* 0x000fe400078e0003 */
.L_x_6776:
[----:B------:R-:W-:Y:S05]  /*0420*/  BSYNC B1 ;  /* 0x0000000000017941 */ /* 0x000fea0003800000 */
.L_x_6775:
[----:B-----5:R-:W0:Y:S01]  /*0430*/  MUFU.RCP64H R3, R29 ;  /* 0x0000001d00037308 */ /* 0x020e220000001800 */
[----:B------:R-:W-:Y:S01]  /*0440*/  IMAD.MOV.U32 R2, RZ, RZ, 0x1 ;  /* 0x00000001ff027424 */ /* 0x000fe200078e00ff */
[----:B------:R-:W-:Y:S01]  /*0450*/  FSETP.GEU.AND P1, PT, |R17|, 6.5827683646048100446e-37, PT ;  /* 0x036000001100780b */ /* 0x000fe20003f2e200 */
[----:B------:R-:W-:Y:S04]  /*0460*/  BSSY B1, `(.L_x_6777) ;  /* 0x0000014000017945 */ /* 0x000fe80003800000 */
        /* <DEDUP_REMOVED lines=11> */
[----:B------:R-:W-:Y:S01]  /*0520*/  MOV R12, R16 ;  /* 0x00000010000c7202 */ /* 0x000fe20000000f00 */
[----:B------:R-:W-:Y:S01]  /*0530*/  IMAD.MOV.U32 R3, RZ, RZ, R17 ;  /* 0x000000ffff037224 */ /* 0x000fe200078e0011 */
[----:B------:R-:W-:Y:S01]  /*0540*/  MOV R2, 0x580 ;  /* 0x0000058000027802 */ /* 0x000fe20000000f00 */
[----:B------:R-:W-:Y:S02]  /*0550*/  IMAD.MOV.U32 R8, RZ, RZ, R28 ;  /* 0x000000ffff087224 */ /* 0x000fe400078e001c */
[----:B------:R-:W-:Y:S02]  /*0560*/  IMAD.MOV.U32 R13, RZ, RZ, R29 ;  /* 0x000000ffff0d7224 */ /* 0x000fe400078e001d */
[----:B-1----:R-:W-:Y:S05]  /*0570*/  CALL.REL.NOINC `($__internal_4_$__cuda_sm20_div_rn_f64_full) ;  /* 0x00001fb000007944 */ /* 0x002fea0003c00000 */
[----:B------:R-:W-:Y:S01]  /*0580*/  MOV R10, R4 ;  /* 0x00000004000a7202 */ /* 0x000fe20000000f00 */
[----:B------:R-:W-:Y:S02]  /*0590*/  IMAD.MOV.U32 R11, RZ, RZ, R3 ;  /* 0x000000ffff0b7224 */ /* 0x000fe400078e0003 */
.L_x_6778:
[----:B------:R-:W-:Y:S05]  /*05a0*/  BSYNC B1 ;  /* 0x0000000000017941 */ /* 0x000fea0003800000 */
.L_x_6777:
[----:B------:R-:W0:Y:S01]  /*05b0*/  MUFU.RCP64H R3, R31 ;  /* 0x0000001f00037308 */ /* 0x000e220000001800 */
        /* <DEDUP_REMOVED lines=19> */
[----:B-1----:R-:W-:Y:S05]  /*06f0*/  CALL.REL.NOINC `($__internal_4_$__cuda_sm20_div_rn_f64_full) ;  /* 0x00001e3000007944 */ /* 0x002fea0003c00000 */
[----:B------:R-:W-:Y:S01]  /*0700*/  IMAD.MOV.U32 R14, RZ, RZ, R4 ;  /* 0x000000ffff0e7224 */ /* 0x000fe200078e0004 */
[----:B------:R-:W-:Y:S02]  /*0710*/  MOV R15, R3 ;  /* 0x00000003000f7202 */ /* 0x000fe40000000f00 */
.L_x_6780:
[----:B------:R-:W-:Y:S05]  /*0720*/  BSYNC B1 ;  /* 0x0000000000017941 */ /* 0x000fea0003800000 */
.L_x_6779:
        /* <DEDUP_REMOVED lines=21> */
[----:B------:R-:W-:Y:S02]  /*0880*/  IMAD.MOV.U32 R16, RZ, RZ, R4 ;  /* 0x000000ffff107224 */ /* 0x000fe400078e0004 */
[----:B------:R-:W-:Y:S02]  /*0890*/  IMAD.MOV.U32 R17, RZ, RZ, R3 ;  /* 0x000000ffff117224 */ /* 0x000fe400078e0003 */
.L_x_6782:
[----:B------:R-:W-:Y:S05]  /*08a0*/  BSYNC B1 ;  /* 0x0000000000017941 */ /* 0x000fea0003800000 */
.L_x_6781:
        /* <DEDUP_REMOVED lines=23> */
.L_x_6784:
[----:B------:R-:W-:Y:S05]  /*0a20*/  BSYNC B1 ;  /* 0x0000000000017941 */ /* 0x000fea0003800000 */
.L_x_6783:
        /* <DEDUP_REMOVED lines=23> */
.L_x_6786:
[----:B------:R-:W-:Y:S05]  /*0ba0*/  BSYNC B1 ;  /* 0x0000000000017941 */ /* 0x000fea0003800000 */
.L_x_6785:
        /* <DEDUP_REMOVED lines=22> */
.L_x_6788:
[----:B------:R-:W-:Y:S05]  /*0d10*/  BSYNC B1 ;  /* 0x0000000000017941 */ /* 0x000fea0003800000 */
.L_x_6787:
[----:B------:R-:W-:Y:S01]  /*0d20*/  FRND.F64.TRUNC R6, R44 ;  /* 0x0000002c00067313 */ /* 0x000fe2000030d800 */
[----:B------:R-:W-:-:S05]  /*0d30*/  MOV R9, 0x8 ;  /* 0x0000000800097802 */ /* 0x000fca0000000f00 */
[----:B------:R-:W-:Y:S02]  /*0d40*/  IMAD.WIDE.U32 R8, R0, R9, c[0x0][0x168] ;  /* 0x00005a0000087625 */ /* 0x000fe400078e0009 */
[----:B------:R-:W0:Y:S04]  /*0d50*/  FRND.F64.TRUNC R4, R40 ;  /* 0x0000002800047313 */ /* 0x000e28000030d800 */
[----:B------:R-:W-:-:S04]  /*0d60*/  IMAD.WIDE R8, R42, 0x10, R8 ;  /* 0x000000102a087825 */ /* 0x000fc800078e0208 */
[----:B------:R-:W-:Y:S08]  /*0d70*/  FRND.F64.TRUNC R14, R14 ;  /* 0x0000000e000e7313 */ /* 0x000ff0000030d800 */
[----:B------:R-:W2:Y:S01]  /*0d80*/  FRND.F64.TRUNC R12, R10 ;  /* 0x0000000a000c7313 */ /* 0x000ea2000030d800 */
[----:B0-----:R-:W-:Y:S07]  /*0d90*/  STG.E.128 [R8.64], R4 ;  /* 0x0000000408007986 */ /* 0x001fee000c101d04 */
[----:B------:R-:W-:Y:S08]  /*0da0*/  FRND.F64.TRUNC R18, R18 ;  /* 0x0000001200127313 */ /* 0x000ff0000030d800 */
[----:B------:R-:W0:Y:S01]  /*0db0*/  FRND.F64.TRUNC R16, R16 ;  /* 0x0000001000107313 */ /* 0x000e22000030d800 */
[----:B--2---:R-:W-:Y:S07]  /*0dc0*/  STG.E.128 [R8.64+0x800], R12 ;  /* 0x0008000c08007986 */ /* 0x004fee000c101d04 */
[----:B------:R-:W-:Y:S08]  /*0dd0*/  FRND.F64.TRUNC R22, R2 ;  /* 0x0000000200167313 */ /* 0x000ff0000030d800 */
[----:B------:R-:W2:Y:S01]  /*0de0*/  FRND.F64.TRUNC R20, R20 ;  /* 0x0000001400147313 */ /* 0x000ea2000030d800 */
[----:B0-----:R-:W-:Y:S04]  /*0df0*/  STG.E.128 [R8.64+0x1000], R16 ;  /* 0x0010001008007986 */ /* 0x001fe8000c101d04 */
[----:B--2---:R-:W-:Y:S01]  /*0e00*/  STG.E.128 [R8.64+0x1800], R20 ;  /* 0x0018001408007986 */ /* 0x004fe2000c101d04 */
[----:B------:R-:W-:Y:S05]  /*0e10*/  EXIT ;  /* 0x000000000000794d */ /* 0x000fea0003800000 */
.L_x_6772:
[----:B------:R-:W0:Y:S01]  /*0e20*/  S2R R35, SR_TID.X ;  /* 0x0000000000237919 */ /* 0x000e220000002100 */
[----:B------:R-:W-:Y:S01]  /*0e30*/  CS2R R2, SRZ ;  /* 0x0000000000027805 */ /* 0x000fe2000001ff00 */
[----:B------:R-:W-:Y:S01]  /*0e40*/  CS2R R8, SRZ ;  /* 0x0000000000087805 */ /* 0x000fe2000001ff00 */
[----:B0-----:R-:W-:Y:S01]  /*0e50*/  ISETP.GE.AND P1, PT, R35, R34, PT ;  /* 0x000000222300720c */ /* 0x001fe20003f26270 */
[----:B------:R-:W-:-:S12]  /*0e60*/  IMAD.MOV.U32 R5, RZ, RZ, R35 ;  /* 0x000000ffff057224 */ /* 0x000fd800078e0023 */
[----:B------:R-:W-:Y:S01]  /*0e70*/  @!P1 IMAD.IADD R12, R0, 0x1, R5 ;  /* 0x00000001000c9824 */ /* 0x000fe200078e0205 */
[----:B------:R-:W-:Y:S01]  /*0e80*/  @!P1 IADD3 R5, R5, 0x80, RZ ;  /* 0x0000008005059810 */ /* 0x000fe20007ffe0ff */
[----:B------:R-:W-:-:S03]  /*0e90*/  @!P1 IMAD.MOV.U32 R13, RZ, RZ, 0x8 ;  /* 0x00000008ff0d9424 */ /* 0x000fc600078e00ff */
[----:B------:R-:W-:Y:S01]  /*0ea0*/  ISETP.GE.AND P5, PT, R5, R34, PT ;  /* 0x000000220500720c */ /* 0x000fe20003fa6270 */
[CC--:B------:R-:W-:Y:S01]  /*0eb0*/  @!P1 IMAD.WIDE.U32 R6, R12.reuse, R13.reuse, c[0x0][0x170] ;  /* 0x00005c000c069625 */ /* 0x0c0fe200078e000d */
[----:B------:R-:W-:Y:S01]  /*0ec0*/  CS2R R44, SRZ ;  /* 0x00000000002c7805 */ /* 0x000fe2000001ff00 */
[----:B------:R-:W-:Y:S02]  /*0ed0*/  CS2R R42, SRZ ;  /* 0x00000000002a7805 */ /* 0x000fe4000001ff00 */
[----:B------:R-:W-:Y:S01]  /*0ee0*/  @!P1 IMAD.WIDE.U32 R12, R12, R13, c[0x0][0x178] ;  /* 0x00005e000c0c9625 */ /* 0x000fe200078e000d */
[----:B------:R0:W5:Y:S01]  /*0ef0*/  @!P1 LDG.E.64 R2, [R6.64] ;  /* 0x0000000406029981 */ /* 0x000162000c1e1b00 */
[----:B------:R-:W-:-:S03]  /*0f00*/  CS2R R38, SRZ ;  /* 0x0000000000267805 */ /* 0x000fc6000001ff00 */
[----:B------:R1:W5:Y:S03]  /*0f10*/  @!P1 LDG.E.64 R8, [R12.64] ;  /* 0x000000040c089981 */ /* 0x000366000c1e1b00 */
        /* <DEDUP_REMOVED lines=14> */
[----:B------:R-:W-:Y:S02]  /*1000*/  ISETP.GE.AND P4, PT, R5, R34, PT ;  /* 0x000000220500720c */ /* 0x000fe40003f86270 */
[----:B------:R-:W-:-:S05]  /*1010*/  @!P5 MOV R15, 0x8 ;  /* 0x00000008000fd802 */ /* 0x000fca0000000f00 */
[----:B------:R-:W-:-:S04]  /*1020*/  @!P5 IMAD.WIDE.U32 R22, R14, R15, c[0x0][0x170] ;  /* 0x00005c000e16d625 */ /* 0x000fc800078e000f */
[----:B0-----:R-:W-:Y:S01]  /*1030*/  @!P5 IMAD.WIDE.U32 R6, R14, R15, c[0x0][0x178] ;  /* 0x00005e000e06d625 */ /* 0x001fe200078e000f */
[----:B------:R0:W5:Y:S03]  /*1040*/  @!P5 LDG.E.64 R44, [R22.64] ;  /* 0x00000004162cd981 */ /* 0x000166000c1e1b00 */
[----:B------:R-:W-:Y:S01]  /*1050*/  @!P4 IMAD.IADD R48, R0, 0x1, R5 ;  /* 0x000000010030c824 */ /* 0x000fe200078e0205 */
[----:B------:R-:W-:Y:S01]  /*1060*/  @!P4 IADD3 R5, R5, 0x80, RZ ;  /* 0x000000800505c810 */ /* 0x000fe20007ffe0ff */
[----:B------:R2:W5:Y:S01]  /*1070*/  @!P5 LDG.E.64 R42, [R6.64] ;  /* 0x00000004062ad981 */ /* 0x000562000c1e1b00 */
[----:B------:R-:W-:Y:S02]  /*1080*/  @!P6 IMAD.MOV.U32 R25, RZ, RZ, 0x8 ;  /* 0x00000008ff19e424 */ /* 0x000fe400078e00ff */
[----:B------:R-:W-:Y:S02]  /*1090*/  ISETP.GE.AND P5, PT, R5, R34, PT ;  /* 0x000000220500720c */ /* 0x000fe40003fa6270 */
[----:B-1----:R-:W-:Y:S01]  /*10a0*/  @!P6 IMAD.WIDE.U32 R12, R24, R25, c[0x0][0x170] ;  /* 0x00005c00180ce625 */ /* 0x002fe200078e0019 */
[----:B------:R-:W-:-:S03]  /*10b0*/  @!P2 MOV R33, 0x8 ;  /* 0x000000080021a802 */ /* 0x000fc60000000f00 */
[----:B------:R-:W-:Y:S01]  /*10c0*/  @!P0 IMAD.MOV.U32 R27, RZ, RZ, 0x8 ;  /* 0x00000008ff1b8424 */ /* 0x000fe200078e00ff */
[----:B------:R-:W-:Y:S01]  /*10d0*/  CS2R R10, SRZ ;  /* 0x00000000000a7805 */ /* 0x000fe2000001ff00 */
[----:B------:R-:W-:Y:S01]  /*10e0*/  @!P3 IMAD.MOV.U32 R47, RZ, RZ, 0x8 ;  /* 0x00000008ff2fb424 */ /* 0x000fe200078e00ff */
[----:B------:R1:W5:Y:S01]  /*10f0*/  @!P6 LDG.E.64 R38, [R12.64] ;  /* 0x000000040c26e981 */ /* 0x000362000c1e1b00 */
[----:B------:R-:W-:Y:S01]  /*1100*/  CS2R R40, SRZ ;  /* 0x0000000000287805 */ /* 0x000fe2000001ff00 */
[----:B------:R-:W-:Y:S01]  /*1110*/  CS2R R16, SRZ ;  /* 0x0000000000107805 */ /* 0x000fe2000001ff00 */
[----:B------:R-:W-:Y:S01]  /*1120*/  @!P6 IMAD.WIDE.U32 R24, R24, R25, c[0x0][0x178] ;  /* 0x00005e001818e625 */ /* 0x000fe200078e0019 */
[----:B------:R-:W-:Y:S01]  /*1130*/  CS2R R14, SRZ ;  /* 0x00000000000e7805 */ /* 0x000fe2000001ff00 */
[----:B------:R-:W-:Y:S01]  /*1140*/  CS2R R18, SRZ ;  /* 0x0000000000127805 */ /* 0x000fe2000001ff00 */
[----:B------:R-:W-:Y:S01]  /*1150*/  CS2R R20, SRZ ;  /* 0x0000000000147805 */ /* 0x000fe2000001ff00 */
[----:B------:R-:W-:Y:S01]  /*1160*/  @!P0 IMAD.WIDE.U32 R30, R26, R27, c[0x0][0x170] ;  /* 0x00005c001a1e8625 */ /* 0x000fe200078e001b */
[----:B------:R-:W-:Y:S01]  /*1170*/  @!P5 IADD3 R46, R0, R5, RZ ;  /* 0x00000005002ed210 */ /* 0x000fe20007ffe0ff */
[----:B------:R3:W5:Y:S02]  /*1180*/  @!P6 LDG.E.64 R10, [R24.64] ;  /* 0x00000004180ae981 */ /* 0x000764000c1e1b00 */
[----:B-1----:R-:W-:Y:S01]  /*1190*/  @!P2 IMAD.WIDE.U32 R12, R32, R33, c[0x0][0x170] ;  /* 0x00005c00200ca625 */ /* 0x002fe200078e0021 */
[----:B0-----:R-:W-:Y:S01]  /*11a0*/  CS2R R22, SRZ ;  /* 0x0000000000167805 */ /* 0x001fe2000001ff00 */
[----:B------:R0:W5:Y:S02]  /*11b0*/  @!P0 LDG.E.64 R40, [R30.64] ;  /* 0x000000041e288981 */ /* 0x000164000c1e1b00 */
[----:B--2---:R-:W-:Y:S01]  /*11c0*/  @!P0 IMAD.WIDE.U32 R6, R26, R27, c[0x0][0x178] ;  /* 0x00005e001a068625 */ /* 0x004fe200078e001b */
[----:B------:R-:W-:Y:S01]  /*11d0*/  CS2R R28, SRZ ;  /* 0x00000000001c7805 */ /* 0x000fe2000001ff00 */
[----:B------:R1:W5:Y:S02]  /*11e0*/  @!P2 LDG.E.64 R16, [R12.64] ;  /* 0x000000040c10a981 */ /* 0x000364000c1e1b00 */
[----:B------:R-:W-:-:S04]  /*11f0*/  @!P2 IMAD.WIDE.U32 R32, R32, R33, c[0x0][0x178] ;  /* 0x00005e002020a625 */ /* 0x000fc800078e0021 */
[CC--:B------:R-:W-:Y:S01]  /*1200*/  @!P3 IMAD.WIDE.U32 R36, R4.reuse, R47.reuse, c[0x0][0x170] ;  /* 0x00005c000424b625 */ /* 0x0c0fe200078e002f */
[----:B------:R2:W5:Y:S03]  /*1210*/  @!P0 LDG.E.64 R14, [R6.64] ;  /* 0x00000004060e8981 */ /* 0x000566000c1e1b00 */
[----:B------:R-:W-:Y:S01]  /*1220*/  @!P4 IMAD.MOV.U32 R49, RZ, RZ, 0x8 ;  /* 0x00000008ff31c424 */ /* 0x000fe200078e00ff */
[----:B------:R4:W5:Y:S01]  /*1230*/  @!P2 LDG.E.64 R18, [R32.64] ;  /* 0x000000042012a981 */ /* 0x000962000c1e1b00 */
[----:B------:R-:W-:Y:S01]  /*1240*/  @!P5 IMAD.MOV.U32 R51, RZ, RZ, 0x8 ;  /* 0x00000008ff33d424 */ /* 0x000fe200078e00ff */
[----:B---3--:R-:W-:Y:S01]  /*1250*/  CS2R R24, SRZ ;  /* 0x0000000000187805 */ /* 0x008fe2000001ff00 */
[----:B------:R-:W-:Y:S01]  /*1260*/  CS2R R26, SRZ ;  /* 0x00000000001a7805 */ /* 0x000fe2000001ff00 */
[----:B------:R3:W5:Y:S01]  /*1270*/  @!P3 LDG.E.64 R20, [R36.64] ;  /* 0x000000042414b981 */ /* 0x000762000c1e1b00 */
[----:B0-----:R-:W-:Y:S01]  /*1280*/  CS2R R30, SRZ ;  /* 0x00000000001e7805 */ /* 0x001fe2000001ff00 */
[----:B-1----:R-:W-:-:S04]  /*1290*/  @!P3 IMAD.WIDE.U32 R12, R4, R47, c[0x0][0x178] ;  /* 0x00005e00040cb625 */ /* 0x002fc800078e002f */
[CC--:B----4-:R-:W-:Y:S01]  /*12a0*/  @!P4 IMAD.WIDE.U32 R32, R48.reuse, R49.reuse, c[0x0][0x170] ;  /* 0x00005c003020c625 */ /* 0x0d0fe200078e0031 */
[----:B------:R0:W5:Y:S03]  /*12b0*/  @!P3 LDG.E.64 R22, [R12.64] ;  /* 0x000000040c16b981 */ /* 0x000166000c1e1b00 */
[----:B---3--:R-:W-:Y:S01]  /*12c0*/  @!P4 IMAD.WIDE.U32 R36, R48, R49, c[0x0][0x178] ;  /* 0x00005e003024c625 */ /* 0x008fe200078e0031 */
[----:B------:R0:W5:Y:S03]  /*12d0*/  @!P4 LDG.E.64 R24, [R32.64] ;  /* 0x000000042018c981 */ /* 0x000166000c1e1b00 */
[CC--:B------:R-:W-:Y:S01]  /*12e0*/  @!P5 IMAD.WIDE.U32 R4, R46.reuse, R51.reuse, c[0x0][0x170] ;  /* 0x00005c002e04d625 */ /* 0x0c0fe200078e0033 */
[----:B------:R0:W5:Y:S03]  /*12f0*/  @!P4 LDG.E.64 R26, [R36.64] ;  /* 0x00000004241ac981 */ /* 0x000166000c1e1b00 */
[----:B--2---:R-:W-:Y:S01]  /*1300*/  @!P5 IMAD.WIDE.U32 R6, R46, R51, c[0x0][0x178] ;  /* 0x00005e002e06d625 */ /* 0x004fe200078e0033 */
[----:B------:R0:W5:Y:S04]  /*1310*/  @!P5 LDG.E.64 R28, [R4.64] ;  /* 0x00000004041cd981 */ /* 0x000168000c1e1b00 */
[----:B------:R0:W5:Y:S01]  /*1320*/  @!P5 LDG.E.64 R30, [R6.64] ;  /* 0x00000004061ed981 */ /* 0x000162000c1e1b00 */
[----:B------:R-:W-:Y:S01]  /*1330*/  BSSY B1, `(.L_x_6789) ;  /* 0x0000018000017945 */ /* 0x000fe20003800000 */
[----:B------:R-:W-:Y:S05]  /*1340*/  @P1 BRA `(.L_x_6790) ;  /* 0x0000016000001947 */ /* 0x000fea0003800000 */
[----:B0----5:R-:W0:Y:S01]  /*1350*/  MUFU.RCP64H R5, R9 ;  /* 0x0000000900057308 */ /* 0x021e220000001800 */
        /* <DEDUP_REMOVED lines=15> */
[----:B------:R-:W-:Y:S02]  /*1450*/  MOV R13, R9 ;  /* 0x00000009000d7202 */ /* 0x000fe40000000f00 */
[----:B------:R-:W-:Y:S02]  /*1460*/  MOV R2, 0x1480 ;  /* 0x0000148000027802 */ /* 0x000fe40000000f00 */
[----:B------:R-:W-:Y:S05]  /*1470*/  CALL.REL.NOINC `($__internal_4_$__cuda_sm20_div_rn_f64_full) ;  /* 0x000010b000007944 */ /* 0x000fea0003c00000 */
[----:B------:R-:W-:Y:S02]  /*1480*/  IMAD.MOV.U32 R5, RZ, RZ, R3 ;  /* 0x000000ffff057224 */ /* 0x000fe400078e0003 */
.L_x_6792:
[----:B------:R-:W-:Y:S05]  /*1490*/  BSYNC B2 ;  /* 0x0000000000027941 */ /* 0x000fea0003800000 */
.L_x_6791:
[----:B------:R0:W2:Y:S02]  /*14a0*/  FRND.F64.TRUNC R32, R4 ;  /* 0x0000000400207313 */ /* 0x0000a4000030d800 */
.L_x_6790:
[----:B------:R-:W-:Y:S05]  /*14b0*/  BSYNC B1 ;  /* 0x0000000000017941 */ /* 0x000fea0003800000 */
.L_x_6789:
[----:B0-----:R-:W-:Y:S01]  /*14c0*/  IADD3 R37, R35, 0x80, RZ ;  /* 0x0000008023257810 */ /* 0x001fe20007ffe0ff */
[----:B------:R-:W-:Y:S03]  /*14d0*/  BSSY B1, `(.L_x_6793) ;  /* 0x000001b000017945 */ /* 0x000fe60003800000 */
[----:B------:R-:W-:-:S13]  /*14e0*/  ISETP.GE.AND P0, PT, R37, R34, PT ;  /* 0x000000222500720c */ /* 0x000fda0003f06270 */
[----:B------:R-:W-:Y:S05]  /*14f0*/  @P0 BRA `(.L_x_6794) ;  /* 0x0000018000000947 */ /* 0x000fea0003800000 */
[----:B-----5:R-:W0:Y:S01]  /*1500*/  MUFU.RCP64H R3, R43 ;  /* 0x0000002b00037308 */ /* 0x020e220000001800 */
        /* <DEDUP_REMOVED lines=19> */
[----:B-12---:R-:W-:Y:S05]  /*1640*/  CALL.REL.NOINC `($__internal_4_$__cuda_sm20_div_rn_f64_full) ;  /* 0x00000ee000007944 */ /* 0x006fea0003c00000 */
[----:B------:R-:W-:Y:S02]  /*1650*/  IMAD.MOV.U32 R5, RZ, RZ, R3 ;  /* 0x000000ffff057224 */ /* 0x000fe400078e0003 */
.L_x_6796:
[----:B------:R-:W-:Y:S05]  /*1660*/  BSYNC B2 ;  /* 0x0000000000027941 */ /* 0x000fea0003800000 */
.L_x_6795:
[----:B------:R0:W3:Y:S02]  /*1670*/  FRND.F64.TRUNC R42, R4 ;  /* 0x00000004002a7313 */ /* 0x0000e4000030d800 */
.L_x_6794:
[----:B------:R-:W-:Y:S05]  /*1680*/  BSYNC B1 ;  /* 0x0000000000017941 */ /* 0x000fea0003800000 */
.L_x_6793:
[----:B-----5:R-:W-:Y:S01]  /*1690*/  IADD3 R3, R35, 0x100, RZ ;  /* 0x0000010023037810 */ /* 0x020fe20007ffe0ff */
[----:B------:R-:W-:Y:S03]  /*16a0*/  BSSY B1, `(.L_x_6797) ;  /* 0x000001b000017945 */ /* 0x000fe60003800000 */
[----:B------:R-:W-:-:S13]  /*16b0*/  ISETP.GE.AND P0, PT, R3, R34, PT ;  /* 0x000000220300720c */ /* 0x000fda0003f06270 */
[----:B------:R-:W-:Y:S05]  /*16c0*/  @P0 BRA `(.L_x_6798) ;  /* 0x0000018000000947 */ /* 0x000fea0003800000 */
[----:B------:R-:W4:Y:S01]  /*16d0*/  MUFU.RCP64H R3, R11 ;  /* 0x0000000b00037308 */ /* 0x000f220000001800 */
[----:B------:R-:W-:Y:S01]  /*16e0*/  MOV R2, 0x1 ;  /* 0x0000000100027802 */ /* 0x000fe20000000f00 */
[----:B------:R-:W-:Y:S01]  /*16f0*/  BSSY B2, `(.L_x_6799) ;  /* 0x0000014000027945 */ /* 0x000fe20003800000 */
[----:B------:R-:W-:-:S04]  /*1700*/  FSETP.GEU.AND P2, PT, |R39|, 6.5827683646048100446e-37, PT ;  /* 0x036000002700780b */ /* 0x000fc80003f4e200 */
[----:B0---4-:R-:W0:-:S06]  /*1710*/  DFMA R4, R2, -R10, 1 ;  /* 0x3ff000000204742b */ /* 0x011e0c000000080a */
        /* <DEDUP_REMOVED lines=15> */
[----:B-123--:R-:W-:Y:S05]  /*1810*/  CALL.REL.NOINC `($__internal_4_$__cuda_sm20_div_rn_f64_full) ;  /* 0x00000d1000007944 */ /* 0x00efea0003c00000 */
[----:B------:R-:W-:Y:S02]  /*1820*/  IMAD.MOV.U32 R5, RZ, RZ, R3 ;  /* 0x000000ffff057224 */ /* 0x000fe400078e0003 */
.L_x_6800:
[----:B------:R-:W-:Y:S05]  /*1830*/  BSYNC B2 ;  /* 0x0000000000027941 */ /* 0x000fea0003800000 */
.L_x_6799:
[----:B------:R0:W4:Y:S02]  /*1840*/  FRND.F64.TRUNC R10, R4 ;  /* 0x00000004000a7313 */ /* 0x000124000030d800 */
.L_x_6798:
[----:B------:R-:W-:Y:S05]  /*1850*/  BSYNC B1 ;  /* 0x0000000000017941 */ /* 0x000fea0003800000 */
.L_x_6797:
[----:B------:R-:W-:Y:S01]  /*1860*/  IADD3 R3, R35, 0x180, RZ ;  /* 0x0000018023037810 */ /* 0x000fe20007ffe0ff */
[----:B------:R-:W-:Y:S03]  /*1870*/  BSSY B1, `(.L_x_6801) ;  /* 0x000001b000017945 */ /* 0x000fe60003800000 */
[----:B------:R-:W-:-:S13]  /*1880*/  ISETP.GE.AND P0, PT, R3, R34, PT ;  /* 0x000000220300720c */ /* 0x000fda0003f06270 */
[----:B------:R-:W-:Y:S05]  /*1890*/  @P0 BRA `(.L_x_6802) ;  /* 0x0000018000000947 */ /* 0x000fea0003800000 */
[----:B------:R-:W5:Y:S01]  /*18a0*/  MUFU.RCP64H R3, R15 ;  /* 0x0000000f00037308 */ /* 0x000f620000001800 */
[----:B------:R-:W-:Y:S01]  /*18b0*/  IMAD.MOV.U32 R2, RZ, RZ, 0x1 ;  /* 0x00000001ff027424 */ /* 0x000fe200078e00ff */
[----:B------:R-:W-:Y:S01]  /*18c0*/  FSETP.GEU.AND P2, PT, |R41|, 6.5827683646048100446e-37, PT ;  /* 0x036000002900780b */ /* 0x000fe20003f4e200 */
[----:B------:R-:W-:Y:S04]  /*18d0*/  BSSY B2, `(.L_x_6803) ;  /* 0x0000013000027945 */ /* 0x000fe80003800000 */
[----:B0----5:R-:W0:-:S06]  /*18e0*/  DFMA R4, R2, -R14, 1 ;  /* 0x3ff000000204742b */ /* 0x021e0c000000080e */
        /* <DEDUP_REMOVED lines=15> */
[----:B-1234-:R-:W-:Y:S05]  /*19e0*/  CALL.REL.NOINC `($__internal_4_$__cuda_sm20_div_rn_f64_full) ;  /* 0x00000b4000007944 */ /* 0x01efea0003c00000 */
[----:B------:R-:W-:Y:S02]  /*19f0*/  IMAD.MOV.U32 R5, RZ, RZ, R3 ;  /* 0x000000ffff057224 */ /* 0x000fe400078e0003 */
.L_x_6804:
[----:B------:R-:W-:Y:S05]  /*1a00*/  BSYNC B2 ;  /* 0x0000000000027941 */ /* 0x000fea0003800000 */
.L_x_6803:
[----:B------:R0:W4:Y:S02]  /*1a10*/  FRND.F64.TRUNC R14, R4 ;  /* 0x00000004000e7313 */ /* 0x000124000030d800 */
.L_x_6802:
[----:B------:R-:W-:Y:S05]  /*1a20*/  BSYNC B1 ;  /* 0x0000000000017941 */ /* 0x000fea0003800000 */
.L_x_6801:
[----:B------:R-:W-:Y:S01]  /*1a30*/  IADD3 R3, R35, 0x200, RZ ;  /* 0x0000020023037810 */ /* 0x000fe20007ffe0ff */
[----:B------:R-:W-:Y:S03]  /*1a40*/  BSSY B1, `(.L_x_6805) ;  /* 0x000001b000017945 */ /* 0x000fe60003800000 */
[----:B------:R-:W-:-:S13]  /*1a50*/  ISETP.GE.AND P0, PT, R3, R34, PT ;  /* 0x000000220300720c */ /* 0x000fda0003f06270 */
[----:B------:R-:W-:Y:S05]  /*1a60*/  @P0 BRA `(.L_x_6806) ;  /* 0x0000018000000947 */ /* 0x000fea0003800000 */
[----:B------:R-:W5:Y:S01]  /*1a70*/  MUFU.RCP64H R3, R19 ;  /* 0x0000001300037308 */ /* 0x000f620000001800 */
[----:B------:R-:W-:Y:S01]  /*1a80*/  MOV R2, 0x1 ;  /* 0x0000000100027802 */ /* 0x000fe20000000f00 */
[----:B------:R-:W-:Y:S01]  /*1a90*/  BSSY B2, `(.L_x_6807) ;  /* 0x0000014000027945 */ /* 0x000fe20003800000 */
[----:B------:R-:W-:-:S04]  /*1aa0*/  FSETP.GEU.AND P2, PT, |R17|, 6.5827683646048100446e-37, PT ;  /* 0x036000001100780b */ /* 0x000fc80003f4e200 */
        /* <DEDUP_REMOVED lines=18> */
.L_x_6808:
[----:B------:R-:W-:Y:S05]  /*1bd0*/  BSYNC B2 ;  /* 0x0000000000027941 */ /* 0x000fea0003800000 */
.L_x_6807:
[----:B------:R0:W4:Y:S02]  /*1be0*/  FRND.F64.TRUNC R16, R4 ;  /* 0x0000000400107313 */ /* 0x000124000030d800 */
.L_x_6806:
[----:B------:R-:W-:Y:S05]  /*1bf0*/  BSYNC B1 ;  /* 0x0000000000017941 */ /* 0x000fea0003800000 */
.L_x_6805:
        /* <DEDUP_REMOVED lines=26> */
.L_x_6812:
[----:B------:R-:W-:Y:S05]  /*1da0*/  BSYNC B2 ;  /* 0x0000000000027941 */ /* 0x000fea0003800000 */
.L_x_6811:
[----:B------:R0:W4:Y:S02]  /*1db0*/  FRND.F64.TRUNC R18, R4 ;  /* 0x0000000400127313 */ /* 0x000124000030d800 */
.L_x_6810:
[----:B------:R-:W-:Y:S05]  /*1dc0*/  BSYNC B1 ;  /* 0x0000000000017941 */ /* 0x000fea0003800000 */
.L_x_6809:
        /* <DEDUP_REMOVED lines=26> */
.L_x_6816:
[----:B------:R-:W-:Y:S05]  /*1f70*/  BSYNC B2 ;  /* 0x0000000000027941 */ /* 0x000fea0003800000 */
.L_x_6815:
[----:B------:R0:W4:Y:S02]  /*1f80*/  FRND.F64.TRUNC R20, R4 ;  /* 0x0000000400147313 */ /* 0x000124000030d800 */
.L_x_6814:
[----:B------:R-:W-:Y:S05]  /*1f90*/  BSYNC B1 ;  /* 0x0000000000017941 */ /* 0x000fea0003800000 */
.L_x_6813:
        /* <DEDUP_REMOVED lines=26> */
.L_x_6820:
[----:B------:R-:W-:Y:S05]  /*2140*/  BSYNC B2 ;  /* 0x0000000000027941 */ /* 0x000fea0003800000 */
.L_x_6819:
[----:B------:R-:W0:Y:S02]  /*2150*/  FRND.F64.TRUNC R2, R2 ;  /* 0x0000000200027313 */ /* 0x000e24000030d800 */
.L_x_6818:
[----:B------:R-:W-:Y:S05]  /*2160*/  BSYNC B1 ;  /* 0x0000000000017941 */ /* 0x000fea0003800000 */
.L_x_6817:
[----:B0-----:R-:W0:Y:S01]  /*2170*/  @!P1 S2R R5, SR_TID.X ;  /* 0x0000000000059919 */ /* 0x001e220000002100 */
[----:B------:R-:W-:Y:S01]  /*2180*/  @!P1 MOV R7, 0x8 ;  /* 0x0000000800079802 */ /* 0x000fe20000000f00 */
[----:B------:R-:W-:Y:S01]  /*2190*/  @!P1 IMAD.MOV.U32 R35, RZ, RZ, R37 ;  /* 0x000000ffff239224 */ /* 0x000fe200078e0025 */
[----:B------:R-:W-:Y:S01]  /*21a0*/  BSSY B0, `(.L_x_6821) ;  /* 0x0000030000007945 */ /* 0x000fe20003800000 */
[----:B------:R-:W-:Y:S03]  /*21b0*/  BSSY B1, `(.L_x_6822) ;  /* 0x0000028000017945 */ /* 0x000fe60003800000 */
[----:B------:R-:W-:Y:S01]  /*21c0*/  ISETP.GE.AND P0, PT, R35, R34, PT ;  /* 0x000000222300720c */ /* 0x000fe20003f06270 */
[----:B0-----:R-:W-:-:S04]  /*21d0*/  @!P1 IMAD.IADD R4, R0, 0x1, R5 ;  /* 0x0000000100049824 */ /* 0x001fc800078e0205 */
[----:B------:R-:W-:-:S05]  /*21e0*/  @!P1 IMAD.WIDE.U32 R4, R4, R7, c[0x0][0x168] ;  /* 0x00005a0004049625 */ /* 0x000fca00078e0007 */
[----:B--2---:R0:W-:Y:S03]  /*21f0*/  @!P1 STG.E.64 [R4.64], R32 ;  /* 0x0000002004009986 */ /* 0x0041e6000c101b04 */
[----:B------:R-:W-:Y:S05]  /*2200*/  @P0 BRA `(.L_x_6823) ;  /* 0x000000c000000947 */ /* 0x000fea0003800000 */
[----:B0-----:R-:W-:Y:S01]  /*2210*/  HFMA2.MMA R5, -RZ, RZ, 0, 4.76837158203125e-07 ;  /* 0x00000008ff057435 */ /* 0x001fe200000001ff */
[----:B------:R-:W-:Y:S01]  /*2220*/  IMAD.IADD R4, R0, 0x1, R35 ;  /* 0x0000000100047824 */ /* 0x000fe200078e0223 */
[----:B------:R-:W-:-:S04]  /*2230*/  IADD3 R35, R35, 0x80, RZ ;  /* 0x0000008023237810 */ /* 0x000fc80007ffe0ff */
[----:B------:R-:W-:-:S04]  /*2240*/  ISETP.GE.AND P0, PT, R35, R34, PT ;  /* 0x000000222300720c */ /* 0x000fc80003f06270 */
[----:B------:R-:W-:-:S05]  /*2250*/  IMAD.WIDE.U32 R4, R4, R5, c[0x0][0x168] ;  /* 0x00005a0004047625 */ /* 0x000fca00078e0005 */
[----:B---3--:R0:W-:Y:S04]  /*2260*/  STG.E.64 [R4.64], R42 ;  /* 0x0000002a04007986 */ /* 0x0081e8000c101b04 */
[----:B------:R-:W-:Y:S05]  /*2270*/  @P0 BRA `(.L_x_6824) ;  /* 0x000000c000000947 */ /* 0x000fea0003800000 */
[----:B0-----:R-:W-:Y:S01]  /*2280*/  IMAD.IADD R4, R0, 0x1, R35 ;  /* 0x0000000100047824 */ /* 0x001fe200078e0223 */
[----:B------:R-:W-:Y:S01]  /*2290*/  IADD3 R35, R35, 0x80, RZ ;  /* 0x0000008023237810 */ /* 0x000fe20007ffe0ff */
[----:B------:R-:W-:-:S04]  /*22a0*/  IMAD.MOV.U32 R5, RZ, RZ, 0x8 ;  /* 0x00000008ff057424 */ /* 0x000fc800078e00ff */
[----:B------:R-:W-:-:S05]  /*22b0*/  IMAD.WIDE.U32 R4, R4, R5, c[0x0][0x168] ;  /* 0x00005a0004047625 */ /* 0x000fca00078e0005 */
[----:B----4-:R0:W-:Y:S02]  /*22c0*/  STG.E.64 [R4.64], R10 ;  /* 0x0000000a04007986 */ /* 0x0101e4000c101b04 */
.L_x_6823:
[----:B------:R-:W-:-:S13]  /*22d0*/  ISETP.GE.AND P0, PT, R35, R34, PT ;  /* 0x000000222300720c */ /* 0x000fda0003f06270 */
[----:B------:R-:W-:Y:S05]  /*22e0*/  @P0 BRA `(.L_x_6825) ;  /* 0x000000c000000947 */ /* 0x000fea0003800000 */
[----:B0-----:R-:W-:Y:S01]  /*22f0*/  MOV R5, 0x8 ;  /* 0x0000000800057802 */ /* 0x001fe20000000f00 */
[----:B------:R-:W-:Y:S01]  /*2300*/  IMAD.IADD R4, R0, 0x1, R35 ;  /* 0x0000000100047824 */ /* 0x000fe200078e0223 */
[----:B------:R-:W-:-:S03]  /*2310*/  IADD3 R35, R35, 0x80, RZ ;  /* 0x0000008023237810 */ /* 0x000fc60007ffe0ff */
[----:B------:R-:W-:-:S05]  /*2320*/  IMAD.WIDE.U32 R4, R4, R5, c[0x0][0x168] ;  /* 0x00005a0004047625 */ /* 0x000fca00078e0005 */
[----:B----4-:R0:W-:Y:S02]  /*2330*/  STG.E.64 [R4.64], R14 ;  /* 0x0000000e04007986 */ /* 0x0101e4000c101b04 */
.L_x_6824:
[----:B------:R-:W-:-:S13]  /*2340*/  ISETP.GE.AND P0, PT, R35, R34, PT ;  /* 0x000000222300720c */ /* 0x000fda0003f06270 */
[----:B------:R-:W-:Y:S05]  /*2350*/  @P0 BRA `(.L_x_6826) ;  /* 0x000000d000000947 */ /* 0x000fea0003800000 */
[----:B0-----:R-:W-:Y:S01]  /*2360*/  IMAD.IADD R4, R0, 0x1, R35 ;  /* 0x0000000100047824 */ /* 0x001fe200078e0223 */
[----:B------:R-:W-:Y:S01]  /*2370*/  IADD3 R35, R35, 0x80, RZ ;  /* 0x0000008023237810 */ /* 0x000fe20007ffe0ff */
[----:B------:R-:W-:-:S04]  /*2380*/  IMAD.MOV.U32 R5, RZ, RZ, 0x8 ;  /* 0x00000008ff057424 */ /* 0x000fc800078e00ff */
[----:B------:R-:W-:-:S05]  /*2390*/  IMAD.WIDE.U32 R4, R4, R5, c[0x0][0x168] ;  /* 0x00005a0004047625 */ /* 0x000fca00078e0005 */
[----:B----4-:R0:W-:Y:S02]  /*23a0*/  STG.E.64 [R4.64], R16 ;  /* 0x0000001004007986 */ /* 0x0101e4000c101b04 */
.L_x_6825:
[----:B------:R-:W-:-:S13]  /*23b0*/  ISETP.GE.AND P0, PT, R35, R34, PT ;  /* 0x000000222300720c */ /* 0x000fda0003f06270 */
[----:B------:R-:W-:Y:S01]  /*23c0*/  @P0 BREAK B1 ;  /* 0x0000000000010942 */ /* 0x000fe20003800000 */
[----:B------:R-:W-:Y:S05]  /*23d0*/  @P0 BRA `(.L_x_6827) ;  /* 0x000000c000000947 */ /* 0x000fea0003800000 */
[----:B0-----:R-:W-:Y:S01]  /*23e0*/  HFMA2.MMA R5, -RZ, RZ, 0, 4.76837158203125e-07 ;  /* 0x00000008ff057435 */ /* 0x001fe200000001ff */
[----:B------:R-:W-:Y:S01]  /*23f0*/  IMAD.IADD R4, R0, 0x1, R35 ;  /* 0x0000000100047824 */ /* 0x000fe200078e0223 */
[----:B------:R-:W-:-:S08]  /*2400*/  IADD3 R35, R35, 0x80, RZ ;  /* 0x0000008023237810 */ /* 0x000fd00007ffe0ff */
[----:B------:R-:W-:-:S05]  /*2410*/  IMAD.WIDE.U32 R4, R4, R5, c[0x0][0x168] ;  /* 0x00005a0004047625 */ /* 0x000fca00078e0005 */
[----:B----4-:R0:W-:Y:S02]  /*2420*/  STG.E.64 [R4.64], R18 ;  /* 0x0000001204007986 */ /* 0x0101e4000c101b04 */
.L_x_6826:
[----:B------:R-:W-:Y:S05]  /*2430*/  BSYNC B1 ;  /* 0x0000000000017941 */ /* 0x000fea0003800000 */
.L_x_6822:
[----:B------:R-:W-:-:S13]  /*2440*/  ISETP.GE.AND P0, PT, R35, R34, PT ;  /* 0x000000222300720c */ /* 0x000fda0003f06270 */
[----:B0-----:R-:W-:Y:S01]  /*2450*/  @!P0 IMAD.IADD R4, R0, 0x1, R35 ;  /* 0x0000000100048824 */ /* 0x001fe200078e0223 */
[----:B------:R-:W-:Y:S01]  /*2460*/  @!P0 IADD3 R35, R35, 0x80, RZ ;  /* 0x0000008023238810 */ /* 0x000fe20007ffe0ff */
[----:B------:R-:W-:-:S04]  /*2470*/  @!P0 IMAD.MOV.U32 R5, RZ, RZ, 0x8 ;  /* 0x00000008ff058424 */ /* 0x000fc800078e00ff */
[----:B------:R-:W-:-:S05]  /*2480*/  @!P0 IMAD.WIDE.U32 R4, R4, R5, c[0x0][0x168] ;  /* 0x00005a0004048625 */ /* 0x000fca00078e0005 */
[----:B----4-:R0:W-:Y:S02]  /*2490*/  @!P0 STG.E.64 [R4.64], R20 ;  /* 0x0000001404008986 */ /* 0x0101e4000c101b04 */
.L_x_6827:
[----:B------:R-:W-:Y:S05]  /*24a0*/  BSYNC B0 ;  /* 0x0000000000007941 */ /* 0x000fea0003800000 */
.L_x_6821:
[----:B------:R-:W-:Y:S01]  /*24b0*/  WARPSYNC 0xffffffff ;  /* 0xffffffff00007948 */ /* 0x000fe20003800000 */
[----:B------:R-:W-:-:S13]  /*24c0*/  ISETP.GE.AND P0, PT, R35, R34, PT ;  /* 0x000000222300720c */ /* 0x000fda0003f06270 */
[----:B------:R-:W-:Y:S05]  /*24d0*/  @P0 EXIT ;  /* 0x000000000000094d */ /* 0x000fea0003800000 */
[----:B0-----:R-:W-:Y:S01]  /*24e0*/  MOV R5, 0x8 ;  /* 0x0000000800057802 */ /* 0x001fe20000000f00 */
[----:B------:R-:W-:-:S04]  /*24f0*/  IMAD.IADD R4, R0, 0x1, R35 ;  /* 0x0000000100047824 */ /* 0x000fc800078e0223 */
[----:B------:R-:W-:-:S05]  /*2500*/  IMAD.WIDE.U32 R4, R4, R5, c[0x0][0x168] ;  /* 0x00005a0004047625 */ /* 0x000fca00078e0005 */
[----:B------:R-:W-:Y:S01]  /*2510*/  STG.E.64 [R4.64], R2 ;  /* 0x0000000204007986 */ /* 0x000fe2000c101b04 */
[----:B------:R-:W-:Y:S05]  /*2520*/  EXIT ;  /* 0x000000000000794d */ /* 0x000fea0003800000 */
        .weak           $__internal_4_$__cuda_sm20_div_rn_f64_full
        .type           $__internal_4_$__cuda_sm20_div_rn_f64_full,@function
        .size           $__internal_4_$__cuda_sm20_div_rn_f64_full,(.L_x_21385 - $__internal_4_$__cuda_sm20_div_rn_f64_full)
$__internal_4_$__cuda_sm20_div_rn_f64_full:
        /* <DEDUP_REMOVED lines=8> */
[----:B------:R-:W-:Y:S01]  /*25b0*/  IMAD.MOV.U32 R48, RZ, RZ, 0x1 ;  /* 0x00000001ff307424 */ /* 0x000fe200078e00ff */
[----:B------:R-:W-:Y:S01]  /*25c0*/  LOP3.LUT R9, R9, 0x3ff00000, RZ, 0xfc, !PT ;  /* 0x3ff0000009097812 */ /* 0x000fe200078efcff */
[----:B------:R-:W-:Y:S01]  /*25d0*/  BSSY B0, `(.L_x_6828) ;  /* 0x0000055000007945 */ /* 0x000fe20003800000 */
[----:B------:R-:W-:-:S03]  /*25e0*/  LOP3.LUT R6, R13, 0x7ff00000, RZ, 0xc0, !PT ;  /* 0x7ff000000d067812 */ /* 0x000fc600078ec0ff */
[----:B------:R-:W0:Y:S01]  /*25f0*/  @!P0 DMUL R8, R12, 8.98846567431157953865e+307 ;  /* 0x7fe000000c088828 */ /* 0x000e220000000000 */
[----:B------:R-:W-:-:S03]  /*2600*/  ISETP.GE.U32.AND P2, PT, R3, R6, PT ;  /* 0x000000060300720c */ /* 0x000fc60003f46070 */
[----:B------:R-:W-:Y:S01]  /*2610*/  @!P3 LOP3.LUT R4, R13, 0x7ff00000, RZ, 0xc0, !PT ;  /* 0x7ff000000d04b812 */ /* 0x000fe200078ec0ff */
[----:B------:R-:W-:Y:S01]  /*2620*/  @!P3 IMAD.MOV.U32 R52, RZ, RZ, RZ ;  /* 0x000000ffff34b224 */ /* 0x000fe200078e00ff */
[----:B0-----:R-:W0:Y:S02]  /*2630*/  MUFU.RCP64H R49, R9 ;  /* 0x0000000900317308 */ /* 0x001e240000001800 */
[----:B------:R-:W-:Y:S02]  /*2640*/  @!P3 ISETP.GE.U32.AND P4, PT, R3, R4, PT ;  /* 0x000000040300b20c */ /* 0x000fe40003f86070 */
[----:B------:R-:W-:Y:S02]  /*2650*/  MOV R4, 0x1ca00000 ;  /* 0x1ca0000000047802 */ /* 0x000fe40000000f00 */
[----:B------:R-:W-:Y:S02]  /*2660*/  @!P0 LOP3.LUT R6, R9, 0x7ff00000, RZ, 0xc0, !PT ;  /* 0x7ff0000009068812 */ /* 0x000fe400078ec0ff */
[----:B------:R-:W-:-:S02]  /*2670*/  @!P3 SEL R7, R4, 0x63400000, !P4 ;  /* 0x634000000407b807 */ /* 0x000fc40006000000 */
[----:B------:R-:W-:Y:S02]  /*2680*/  SEL R5, R4, 0x63400000, !P2 ;  /* 0x6340000004057807 */ /* 0x000fe40005000000 */
[--C-:B------:R-:W-:Y:S02]  /*2690*/  @!P3 LOP3.LUT R7, R7, 0x80000000, R47.reuse, 0xf8, !PT ;  /* 0x800000000707b812 */ /* 0x100fe400078ef82f */
[----:B------:R-:W-:Y:S02]  /*26a0*/  LOP3.LUT R51, R5, 0x800fffff, R47, 0xf8, !PT ;  /* 0x800fffff05337812 */ /* 0x000fe400078ef82f */
[----:B------:R-:W-:Y:S02]  /*26b0*/  @!P3 LOP3.LUT R53, R7, 0x100000, RZ, 0xfc, !PT ;  /* 0x001000000735b812 */ /* 0x000fe400078efcff */
[----:B------:R-:W-:-:S04]  /*26c0*/  MOV R5, R3 ;  /* 0x0000000300057202 */ /* 0x000fc80000000f00 */
[----:B------:R-:W-:-:S04]  /*26d0*/  @!P3 DFMA R50, R50, 2, -R52 ;  /* 0x400000003232b82b */ /* 0x000fc80000000834 */
[----:B0-----:R-:W0:-:S06]  /*26e0*/  DFMA R52, R48, -R8, 1 ;  /* 0x3ff000003034742b */ /* 0x001e0c0000000808 */
[----:B0-----:R-:W0:Y:S01]  /*26f0*/  DFMA R52, R52, R52, R52 ;  /* 0x000000343434722b */ /* 0x001e220000000034 */
[----:B------:R-:W-:-:S04]  /*2700*/  @!P3 LOP3.LUT R5, R51, 0x7ff00000, RZ, 0xc0, !PT ;  /* 0x7ff000003305b812 */ /* 0x000fc800078ec0ff */
[----:B------:R-:W-:Y:S01]  /*2710*/  IADD3 R7, R5, -0x1, RZ ;  /* 0xffffffff05077810 */ /* 0x000fe20007ffe0ff */
[----:B0-----:R-:W0:-:S03]  /*2720*/  DFMA R48, R48, R52, R48 ;  /* 0x000000343030722b */ /* 0x001e060000000030 */
[----:B------:R-:W-:Y:S02]  /*2730*/  ISETP.GT.U32.AND P0, PT, R7, 0x7feffffe, PT ;  /* 0x7feffffe0700780c */ /* 0x000fe40003f04070 */
[----:B------:R-:W-:Y:S01]  /*2740*/  IADD3 R7, R6, -0x1, RZ ;  /* 0xffffffff06077810 */ /* 0x000fe20007ffe0ff */
[----:B0-----:R-:W0:-:S03]  /*2750*/  DFMA R54, R48, -R8, 1 ;  /* 0x3ff000003036742b */ /* 0x001e060000000808 */
[----:B------:R-:W-:-:S03]  /*2760*/  ISETP.GT.U32.OR P0, PT, R7, 0x7feffffe, P0 ;  /* 0x7feffffe0700780c */ /* 0x000fc60000704470 */
[----:B0-----:R-:W0:-:S06]  /*2770*/  DFMA R54, R48, R54, R48 ;  /* 0x000000363036722b */ /* 0x001e0c0000000030 */
[----:B0-----:R-:W0:-:S06]  /*2780*/  DMUL R52, R54, R50 ;  /* 0x0000003236347228 */ /* 0x001e0c0000000000 */
[----:B0-----:R-:W0:-:S06]  /*2790*/  DFMA R48, R52, -R8, R50 ;  /* 0x800000083430722b */ /* 0x001e0c0000000032 */
[----:B0-----:R0:W1:Y:S01]  /*27a0*/  DFMA R48, R54, R48, R52 ;  /* 0x000000303630722b */ /* 0x0010620000000034 */
[----:B------:R-:W-:Y:S05]  /*27b0*/  @P0 BRA `(.L_x_6829) ;  /* 0x000001e000000947 */ /* 0x000fea0003800000 */
[----:B------:R-:W-:-:S04]  /*27c0*/  LOP3.LUT R6, R13, 0x7ff00000, RZ, 0xc0, !PT ;  /* 0x7ff000000d067812 */ /* 0x000fc800078ec0ff */
[C---:B------:R-:W-:Y:S01]  /*27d0*/  ISETP.GE.U32.AND P0, PT, R3.reuse, R6, PT ;  /* 0x000000060300720c */ /* 0x040fe20003f06070 */
[----:B------:R-:W-:Y:S02]  /*27e0*/  IMAD.IADD R5, R3, 0x1, -R6 ;  /* 0x0000000103057824 */ /* 0x000fe400078e0a06 */
[----:B------:R-:W-:Y:S01]  /*27f0*/  IMAD.MOV.U32 R6, RZ, RZ, RZ ;  /* 0x000000ffff067224 */ /* 0x000fe200078e00ff */
[----:B------:R-:W-:Y:S02]  /*2800*/  SEL R4, R4, 0x63400000, !P0 ;  /* 0x6340000004047807 */ /* 0x000fe40004000000 */
[----:B------:R-:W-:-:S04]  /*2810*/  IMNMX R5, R5, -0x46a00000, !PT ;  /* 0xb960000005057817 */ /* 0x000fc80007800200 */
[----:B------:R-:W-:-:S05]  /*2820*/  IMNMX R5, R5, 0x46a00000, PT ;  /* 0x46a0000005057817 */ /* 0x000fca0003800200 */
[----:B------:R-:W-:-:S05]  /*2830*/  IMAD.IADD R4, R5, 0x1, -R4 ;  /* 0x0000000105047824 */ /* 0x000fca00078e0a04 */
[----:B------:R-:W-:-:S06]  /*2840*/  IADD3 R7, R4, 0x7fe00000, RZ ;  /* 0x7fe0000004077810 */ /* 0x000fcc0007ffe0ff */
[----:B01----:R-:W0:-:S10]  /*2850*/  DMUL R52, R48, R6 ;  /* 0x0000000630347228 */ /* 0x003e140000000000 */
[----:B0-----:R-:W-:-:S13]  /*2860*/  FSETP.GTU.AND P0, PT, |R53|, 1.469367938527859385e-39, PT ;  /* 0x001000003500780b */ /* 0x001fda0003f0c200 */
[----:B------:R-:W-:Y:S05]  /*2870*/  @P0 BRA `(.L_x_6830) ;  /* 0x000002a000000947 */ /* 0x000fea0003800000 */
[----:B------:R-:W0:-:S06]  /*2880*/  DFMA R8, R48, -R8, R50 ;  /* 0x800000083008722b */ /* 0x000e0c0000000032 */
[----:B0-----:R-:W-:-:S04]  /*2890*/  MOV R8, RZ ;  /* 0x000000ff00087202 */ /* 0x001fc80000000f00 */
[C---:B------:R-:W-:Y:S02]  /*28a0*/  FSETP.NEU.AND P0, PT, R9.reuse, RZ, PT ;  /* 0x000000ff0900720b */ /* 0x040fe40003f0d000 */
[----:B------:R-:W-:-:S04]  /*28b0*/  LOP3.LUT R12, R9, 0x80000000, R13, 0x48, !PT ;  /* 0x80000000090c7812 */ /* 0x000fc800078e480d */
[----:B------:R-:W-:-:S07]  /*28c0*/  LOP3.LUT R9, R12, R7, RZ, 0xfc, !PT ;  /* 0x000000070c097212 */ /* 0x000fce00078efcff */
[----:B------:R-:W-:Y:S05]  /*28d0*/  @!P0 BRA `(.L_x_6830) ;  /* 0x0000024000008947 */ /* 0x000fea0003800000 */
[----:B------:R-:W-:Y:S01]  /*28e0*/  IMAD.MOV R7, RZ, RZ, -R4 ;  /* 0x000000ffff077224 */ /* 0x000fe200078e0a04 */
[----:B------:R-:W-:Y:S01]  /*28f0*/  IADD3 R4, -R4, -0x43300000, RZ ;  /* 0xbcd0000004047810 */ /* 0x000fe20007ffe1ff */
[----:B------:R-:W-:-:S06]  /*2900*/  IMAD.MOV.U32 R6, RZ, RZ, RZ ;  /* 0x000000ffff067224 */ /* 0x000fcc00078e00ff */
[----:B------:R-:W0:-:S04]  /*2910*/  DFMA R6, R52, -R6, R48 ;  /* 0x800000063406722b */ /* 0x000e080000000030 */
[----:B------:R-:W1:-:S06]  /*2920*/  DMUL.RP R48, R48, R8 ;  /* 0x0000000830307228 */ /* 0x000e4c0000008000 */
[----:B0-----:R-:W-:-:S04]  /*2930*/  FSETP.NEU.AND P0, PT, |R7|, R4, PT ;  /* 0x000000040700720b */ /* 0x001fc80003f0d200 */
[----:B-1----:R-:W-:Y:S02]  /*2940*/  LOP3.LUT R12, R49, R12, RZ, 0x3c, !PT ;  /* 0x0000000c310c7212 */ /* 0x002fe400078e3cff */
[----:B------:R-:W-:Y:S02]  /*2950*/  FSEL R4, R48, R52, !P0 ;  /* 0x0000003430047208 */ /* 0x000fe40004000000 */
[----:B------:R-:W-:-:S03]  /*2960*/  FSEL R5, R12, R53, !P0 ;  /* 0x000000350c057208 */ /* 0x000fc60004000000 */
[----:B------:R-:W-:Y:S01]  /*2970*/  IMAD.MOV.U32 R52, RZ, RZ, R4 ;  /* 0x000000ffff347224 */ /* 0x000fe200078e0004 */
[----:B------:R-:W-:Y:S01]  /*2980*/  MOV R53, R5 ;  /* 0x0000000500357202 */ /* 0x000fe20000000f00 */
[----:B------:R-:W-:Y:S05]  /*2990*/  BRA `(.L_x_6830) ;  /* 0x0000018000007947 */ /* 0x000fea0003800000 */
.L_x_6829:
        /* <DEDUP_REMOVED lines=12> */
[----:B------:R-:W-:Y:S01]  /*2a60*/  @!P0 IMAD.MOV.U32 R52, RZ, RZ, RZ ;  /* 0x000000ffff348224 */ /* 0x000fe200078e00ff */
[----:B------:R-:W-:Y:S01]  /*2a70*/  @!P0 MOV R53, R13 ;  /* 0x0000000d00358202 */ /* 0x000fe20000000f00 */
[----:B------:R-:W-:Y:S02]  /*2a80*/  @P0 IMAD.MOV.U32 R52, RZ, RZ, RZ ;  /* 0x000000ffff340224 */ /* 0x000fe400078e00ff */
[----:B------:R-:W-:Y:S01]  /*2a90*/  @P0 IMAD.MOV.U32 R53, RZ, RZ, R3 ;  /* 0x000000ffff350224 */ /* 0x000fe200078e0003 */
[----:B------:R-:W-:Y:S05]  /*2aa0*/  BRA `(.L_x_6830) ;  /* 0x0000007000007947 */ /* 0x000fea0003800000 */
.L_x_6832:
[----:B------:R-:W-:Y:S01]  /*2ab0*/  LOP3.LUT R3, R13, 0x80000, RZ, 0xfc, !PT ;  /* 0x000800000d037812 */ /* 0x000fe200078efcff */
[----:B0-----:R-:W-:-:S03]  /*2ac0*/  IMAD.MOV.U32 R52, RZ, RZ, R12 ;  /* 0x000000ffff347224 */ /* 0x001fc600078e000c */
[----:B------:R-:W-:Y:S01]  /*2ad0*/  MOV R53, R3 ;  /* 0x0000000300357202 */ /* 0x000fe20000000f00 */
[----:B------:R-:W-:Y:S05]  /*2ae0*/  BRA `(.L_x_6830) ;  /* 0x0000003000007947 */ /* 0x000fea0003800000 */
.L_x_6831:
[----:B------:R-:W-:Y:S01]  /*2af0*/  LOP3.LUT R3, R47, 0x80000, RZ, 0xfc, !PT ;  /* 0x000800002f037812 */ /* 0x000fe200078efcff */
[----:B0-----:R-:W-:-:S04]  /*2b00*/  IMAD.MOV.U32 R52, RZ, RZ, R46 ;  /* 0x000000ffff347224 */ /* 0x001fc800078e002e */
[----:B------:R-:W-:Y:S02]  /*2b10*/  IMAD.MOV.U32 R53, RZ, RZ, R3 ;  /* 0x000000ffff357224 */ /* 0x000fe400078e0003 */
.L_x_6830:
[----:B------:R-:W-:Y:S05]  /*2b20*/  BSYNC B0 ;  /* 0x0000000000007941 */ /* 0x000fea0003800000 */
.L_x_6828:
[----:B------:R-:W-:Y:S01]  /*2b30*/  IMAD.MOV.U32 R6, RZ, RZ, R2 ;  /* 0x000000ffff067224 */ /* 0x000fe200078e0002 */
[----:B------:R-:W-:Y:S01]  /*2b40*/  MOV R3, R53 ;  /* 0x0000003500037202 */ /* 0x000fe20000000f00 */
[----:B------:R-:W-:Y:S02]  /*2b50*/  IMAD.MOV.U32 R7, RZ, RZ, 0x0 ;  /* 0x00000000ff077424 */ /* 0x000fe400078e00ff */
[----:B------:R-:W-:Y:S02]  /*2b60*/  IMAD.MOV.U32 R4, RZ, RZ, R52 ;  /* 0x000000ffff047224 */ /* 0x000fe400078e0034 */
[----:B------:R-:W-:Y:S05]  /*2b70*/  RET.REL.NODEC R6 `(_ZN2at6native29vectorized_elementwise_kernelILi2ENS0_13BinaryFunctorIdddZZZNS0_15binary_internal21div_trunc_kernel_cudaERNS_18TensorIteratorBaseEENKUlvE1_clEvENKUlvE_clEvEUlddE_EESt5arrayIPcLm3EEEEviT0_T1_) ;  /* 0xffffd48006007950 */ /* 0x000fea0003c3ffff */
.L_x_6833:
        /* <DEDUP_REMOVED lines=16> */
.L_x_21385:


//--------------------- .text._ZN2at6native29vectorized_elementwise_kernelILi4ENS0_13BinaryFunctorIdddZZZNS0_15binary_internal21div_trunc_kernel_cudaERNS_18TensorIteratorBaseEENKUlvE1_clEvENKUlvE_clEvEUlddE_EESt5arrayIPcLm3EEEEviT0_T1_ --------------------------
	.section	.text._ZN2at6native29vectorized_elementwise_kernelILi4ENS0_13BinaryFunctorIdddZZZNS0_15binary_internal21div_trunc_kernel_cudaERNS_18TensorIteratorBaseEENKUlvE1_clEvENKUlvE_clEvEUlddE_EESt5arrayIPcLm3EEEEviT0_T1_,"ax",@progbits
	.sectioninfo	@"SHI_REGISTERS=58"
	.align	128
        .global         _ZN2at6native29vectorized_elementwise_kernelILi4ENS0_13BinaryFunctorIdddZZZNS0_15binary_internal21div_trunc_kernel_cudaERNS_18TensorIteratorBaseEENKUlvE1_clEvENKUlvE_clEvEUlddE_EESt5arrayIPcLm3EEEEviT0_T1_
        .type           _ZN2at6native29vectorized_elementwise_kernelILi4ENS0_13BinaryFunctorIdddZZZNS0_15binary_internal21div_trunc_kernel_cudaERNS_18TensorIteratorBaseEENKUlvE1_clEvENKUlvE_clEvEUlddE_EESt5arrayIPcLm3EEEEviT0_T1_,@function
        .size           _ZN2at6native29vectorized_elementwise_kernelILi4ENS0_13BinaryFunctorIdddZZZNS0_15binary_internal21div_trunc_kernel_cudaERNS_18TensorIteratorBaseEENKUlvE1_clEvENKUlvE_clEvEUlddE_EESt5arrayIPcLm3EEEEviT0_T1_,(.L_x_21386 - _ZN2at6native29vectorized_elementwise_kernelILi4ENS0_13BinaryFunctorIdddZZZNS0_15binary_internal21div_trunc_kernel_cudaERNS_18TensorIteratorBaseEENKUlvE1_clEvENKUlvE_clEvEUlddE_EESt5arrayIPcLm3EEEEviT0_T1_)
        .other          _ZN2at6native29vectorized_elementwise_kernelILi4ENS0_13BinaryFunctorIdddZZZNS0_15binary_internal21div_trunc_kernel_cudaERNS_18TensorIteratorBaseEENKUlvE1_clEvENKUlvE_clEvEUlddE_EESt5arrayIPcLm3EEEEviT0_T1_,@"STO_CUDA_ENTRY STV_DEFAULT"
_ZN2at6native29vectorized_elementwise_kernelILi4ENS0_13BinaryFunctorIdddZZZNS0_15binary_internal21div_trunc_kernel_cudaERNS_18TensorIteratorBaseEENKUlvE1_clEvENKUlvE_clEvEUlddE_EESt5arrayIPcLm3EEEEviT0_T1_:
.text._ZN2at6native29vectorized_elementwise_kernelILi4ENS0_13BinaryFunctorIdddZZZNS0_15binary_internal21div_trunc_kernel_cudaERNS_18TensorIteratorBaseEENKUlvE1_clEvENKUlvE_clEvEUlddE_EESt5arrayIPcLm3EEEEviT0_T1_:
        /* <DEDUP_REMOVED lines=39> */
[----:B-----5:R-:W-:Y:S05]  /*0270*/  CALL.REL.NOINC `($__internal_5_$__cuda_sm20_div_rn_f64_full) ;  /* 0x000022b000007944 */ /* 0x020fea0003c00000 */
[----:B------:R-:W-:Y:S02]  /*0280*/  IMAD.MOV.U32 R40, RZ, RZ, R4 ;  /* 0x000000ffff287224 */ /* 0x000fe400078e0004 */
[----:B------:R-:W-:Y:S02]  /*0290*/  IMAD.MOV.U32 R41, RZ, RZ, R3 ;  /* 0x000000ffff297224 */ /* 0x000fe400078e0003 */
.L_x_6836:
[----:B0-----:R-:W-:Y:S05]  /*02a0*/  BSYNC B1 ;  /* 0x0000000000017941 */ /* 0x001fea0003800000 */
.L_x_6835:
        /* <DEDUP_REMOVED lines=20> */
[----:B-1---5:R-:W-:Y:S05]  /*03f0*/  CALL.REL.NOINC `($__internal_5_$__cuda_sm20_div_rn_f64_full) ;  /* 0x0000213000007944 */ /* 0x022fea0003c00000 */
[----:B------:R-:W-:Y:S02]  /*0400*/  IMAD.MOV.U32 R44, RZ, RZ, R4 ;  /* 0x000000ffff2c7224 */ /* 0x000fe400078e0004 */
[----:B------:R-:W-:Y:S02]  /*0410*/  IMAD.MOV.U32 R45, RZ, RZ, R3 ;  /* 0x000000ffff2d7224 */ /* 0x000fe400078e0003 */
.L_x_6838:
[----:B------:R-:W-:Y:S05]  /*0420*/  BSYNC B1 ;  /* 0x0000000000017941 */ /* 0x000fea0003800000 */
.L_x_6837:
        /* <DEDUP_REMOVED lines=20> */
[----:B-1----:R-:W-:Y:S05]  /*0570*/  CALL.REL.NOINC `($__internal_5_$__cuda_sm20_div_rn_f64_full) ;  /* 0x00001fb000007944 */ /* 0x002fea0003c00000 */
[----:B------:R-:W-:Y:S01]  /*0580*/  MOV R10, R4 ;  /* 0x00000004000a7202 */ /* 0x000fe20000000f00 */
[----:B------:R-:W-:Y:S02]  /*0590*/  IMAD.MOV.U32 R11, RZ, RZ, R3 ;  /* 0x000000ffff0b7224 */ /* 0x000fe400078e0003 */
.L_x_6840:
[----:B------:R-:W-:Y:S05]  /*05a0*/  BSYNC B1 ;  /* 0x0000000000017941 */ /* 0x000fea0003800000 */
.L_x_6839:
        /* <DEDUP_REMOVED lines=20> */
[----:B-1----:R-:W-:Y:S05]  /*06f0*/  CALL.REL.NOINC `($__internal_5_$__cuda_sm20_div_rn_f64_full) ;  /* 0x00001e3000007944 */ /* 0x002fea0003c00000 */
[----:B------:R-:W-:Y:S01]  /*0700*/  IMAD.MOV.U32 R14, RZ, RZ, R4 ;  /* 0x000000ffff0e7224 */ /* 0x000fe200078e0004 */
[----:B------:R-:W-:Y:S02]  /*0710*/  MOV R15, R3 ;  /* 0x00000003000f7202 */ /* 0x000fe40000000f00 */
.L_x_6842:
[----:B------:R-:W-:Y:S05]  /*0720*/  BSYNC B1 ;  /* 0x0000000000017941 */ /* 0x000fea0003800000 */
.L_x_6841:
        /* <DEDUP_REMOVED lines=21> */
[----:B------:R-:W-:Y:S02]  /*0880*/  IMAD.MOV.U32 R16, RZ, RZ, R4 ;  /* 0x000000ffff107224 */ /* 0x000fe400078e0004 */
[----:B------:R-:W-:Y:S02]  /*0890*/  IMAD.MOV.U32 R17, RZ, RZ, R3 ;  /* 0x000000ffff117224 */ /* 0x000fe400078e0003 */
.L_x_6844:
[----:B------:R-:W-:Y:S05]  /*08a0*/  BSYNC B1 ;  /* 0x0000000000017941 */ /* 0x000fea0003800000 */
.L_x_6843:
        /* <DEDUP_REMOVED lines=23> */
.L_x_6846:
[----:B------:R-:W-:Y:S05]  /*0a20*/  BSYNC B1 ;  /* 0x0000000000017941 */ /* 0x000fea0003800000 */
.L_x_6845:
        /* <DEDUP_REMOVED lines=23> */
.L_x_6848:
[----:B------:R-:W-:Y:S05]  /*0ba0*/  BSYNC B1 ;  /* 0x0000000000017941 */ /* 0x000fea0003800000 */
.L_x_6847:
        /* <DEDUP_REMOVED lines=22> */
.L_x_6850:
[----:B------:R-:W-:Y:S05]  /*0d10*/  BSYNC B1 ;  /* 0x0000000000017941 */ /* 0x000fea0003800000 */
.L_x_6849:
        /* <DEDUP_REMOVED lines=16> */
.L_x_6834:
        /* <DEDUP_REMOVED lines=101> */
[----:B------:R-:W-:Y:S05]  /*1470*/  CALL.REL.NOINC `($__internal_5_$__cuda_sm20_div_rn_f64_full) ;  /* 0x000010b000007944 */ /* 0x000fea0003c00000 */
[----:B------:R-:W-:Y:S02]  /*1480*/  IMAD.MOV.U32 R5, RZ, RZ, R3 ;  /* 0x000000ffff057224 */ /* 0x000fe400078e0003 */
.L_x_6854:
[----:B------:R-:W-:Y:S05]  /*1490*/  BSYNC B2 ;  /* 0x0000000000027941 */ /* 0x000fea0003800000 */
.L_x_6853:
[----:B------:R0:W2:Y:S02]  /*14a0*/  FRND.F64.TRUNC R32, R4 ;  /* 0x0000000400207313 */ /* 0x0000a4000030d800 */
.L_x_6852:
[----:B------:R-:W-:Y:S05]  /*14b0*/  BSYNC B1 ;  /* 0x0000000000017941 */ /* 0x000fea0003800000 */
.L_x_6851:
        /* <DEDUP_REMOVED lines=24> */
[----:B-12---:R-:W-:Y:S05]  /*1640*/  CALL.REL.NOINC `($__internal_5_$__cuda_sm20_div_rn_f64_full) ;  /* 0x00000ee000007944 */ /* 0x006fea0003c00000 */
[----:B------:R-:W-:Y:S02]  /*1650*/  IMAD.MOV.U32 R5, RZ, RZ, R3 ;  /* 0x000000ffff057224 */ /* 0x000fe400078e0003 */
.L_x_6858:
[----:B------:R-:W-:Y:S05]  /*1660*/  BSYNC B2 ;  /* 0x0000000000027941 */ /* 0x000fea0003800000 */
.L_x_6857:
[----:B------:R0:W3:Y:S02]  /*1670*/  FRND.F64.TRUNC R42, R4 ;  /* 0x00000004002a7313 */ /* 0x0000e4000030d800 */
.L_x_6856:
[----:B------:R-:W-:Y:S05]  /*1680*/  BSYNC B1 ;  /* 0x0000000000017941 */ /* 0x000fea0003800000 */
.L_x_6855:
        /* <DEDUP_REMOVED lines=24> */
[----:B-123--:R-:W-:Y:S05]  /*1810*/  CALL.REL.NOINC `($__internal_5_$__cuda_sm20_div_rn_f64_full) ;  /* 0x00000d1000007944 */ /* 0x00efea0003c00000 */
[----:B------:R-:W-:Y:S02]  /*1820*/  IMAD.MOV.U32 R5, RZ, RZ, R3 ;  /* 0x000000ffff057224 */ /* 0x000fe400078e0003 */
.L_x_6862:
[----:B------:R-:W-:Y:S05]  /*1830*/  BSYNC B2 ;  /* 0x0000000000027941 */ /* 0x000fea0003800000 */
.L_x_6861:
[----:B------:R0:W4:Y:S02]  /*1840*/  FRND.F64.TRUNC R10, R4 ;  /* 0x00000004000a7313 */ /* 0x000124000030d800 */
.L_x_6860:
[----:B------:R-:W-:Y:S05]  /*1850*/  BSYNC B1 ;  /* 0x0000000000017941 */ /* 0x000fea0003800000 */
.L_x_6859:
        /* <DEDUP_REMOVED lines=24> */
[----:B-1234-:R-:W-:Y:S05]  /*19e0*/  CALL.REL.NOINC `($__internal_5_$__cuda_sm20_div_rn_f64_full) ;  /* 0x00000b4000007944 */ /* 0x01efea0003c00000 */
[----:B------:R-:W-:Y:S02]  /*19f0*/  IMAD.MOV.U32 R5, RZ, RZ, R3 ;  /* 0x000000ffff057224 */ /* 0x000fe400078e0003 */
.L_x_6866:
[----:B------:R-:W-:Y:S05]  /*1a00*/  BSYNC B2 ;  /* 0x0000000000027941 */ /* 0x000fea0003800000 */
.L_x_6865:
[----:B------:R0:W4:Y:S02]  /*1a10*/  FRND.F64.TRUNC R14, R4 ;  /* 0x00000004000e7313 */ /* 0x000124000030d800 */
.L_x_6864:
[----:B------:R-:W-:Y:S05]  /*1a20*/  BSYNC B1 ;  /* 0x0000000000017941 */ /* 0x000fea0003800000 */
.L_x_6863:
        /* <DEDUP_REMOVED lines=26> */
.L_x_6870:
[----:B------:R-:W-:Y:S05]  /*1bd0*/  BSYNC B2 ;  /* 0x0000000000027941 */ /* 0x000fea0003800000 */
.L_x_6869:
[----:B------:R0:W4:Y:S02]  /*1be0*/  FRND.F64.TRUNC R16, R4 ;  /* 0x0000000400107313 */ /* 0x000124000030d800 */
.L_x_6868:
[----:B------:R-:W-:Y:S05]  /*1bf0*/  BSYNC B1 ;  /* 0x0000000000017941 */ /* 0x000fea0003800000 */
.L_x_6867:
        /* <DEDUP_REMOVED lines=26> */
.L_x_6874:
[----:B------:R-:W-:Y:S05]  /*1da0*/  BSYNC B2 ;  /* 0x0000000000027941 */ /* 0x000fea0003800000 */
.L_x_6873:
[----:B------:R0:W4:Y:S02]  /*1db0*/  FRND.F64.TRUNC R18, R4 ;  /* 0x0000000400127313 */ /* 0x000124000030d800 */
.L_x_6872:
[----:B------:R-:W-:Y:S05]  /*1dc0*/  BSYNC B1 ;  /* 0x0000000000017941 */ /* 0x000fea0003800000 */
.L_x_6871:
        /* <DEDUP_REMOVED lines=26> */
.L_x_6878:
[----:B------:R-:W-:Y:S05]  /*1f70*/  BSYNC B2 ;  /* 0x0000000000027941 */ /* 0x000fea0003800000 */
.L_x_6877:
[----:B------:R0:W4:Y:S02]  /*1f80*/  FRND.F64.TRUNC R20, R4 ;  /* 0x0000000400147313 */ /* 0x000124000030d800 */
.L_x_6876:
[----:B------:R-:W-:Y:S05]  /*1f90*/  BSYNC B1 ;  /* 0x0000000000017941 */ /* 0x000fea0003800000 */
.L_x_6875:
        /* <DEDUP_REMOVED lines=26> */
.L_x_6882:
[----:B------:R-:W-:Y:S05]  /*2140*/  BSYNC B2 ;  /* 0x0000000000027941 */ /* 0x000fea0003800000 */
.L_x_6881:
[----:B------:R-:W0:Y:S02]  /*2150*/  FRND.F64.TRUNC R2, R2 ;  /* 0x0000000200027313 */ /* 0x000e24000030d800 */
.L_x_6880:
[----:B------:R-:W-:Y:S05]  /*2160*/  BSYNC B1 ;  /* 0x0000000000017941 */ /* 0x000fea0003800000 */
.L_x_6879:
        /* <DEDUP_REMOVED lines=22> */
.L_x_6885:
[----:B------:R-:W-:-:S13]  /*22d0*/  ISETP.GE.AND P0, PT, R35, R34, PT ;  /* 0x000000222300720c */ /* 0x000fda0003f06270 */
[----:B------:R-:W-:Y:S05]  /*22e0*/  @P0 BRA `(.L_x_6887) ;  /* 0x000000c000000947 */ /* 0x000fea0003800000 */
[----:B0-----:R-:W-:Y:S01]  /*22f0*/  MOV R5, 0x8 ;  /* 0x0000000800057802 */ /* 0x001fe20000000f00 */
[----:B------:R-:W-:Y:S01]  /*2300*/  IMAD.IADD R4, R0, 0x1, R35 ;  /* 0x0000000100047824 */ /* 0x000fe200078e0223 */
[----:B------:R-:W-:-:S03]  /*2310*/  IADD3 R35, R35, 0x80, RZ ;  /* 0x0000008023237810 */ /* 0x000fc60007ffe0ff */
[----:B------:R-:W-:-:S05]  /*2320*/  IMAD.WIDE.U32 R4, R4, R5, c[0x0][0x168] ;  /* 0x00005a0004047625 */ /* 0x000fca00078e0005 */
[----:B----4-:R0:W-:Y:S02]  /*2330*/  STG.E.64 [R4.64], R14 ;  /* 0x0000000e04007986 */ /* 0x0101e4000c101b04 */
.L_x_6886:
[----:B------:R-:W-:-:S13]  /*2340*/  ISETP.GE.AND P0, PT, R35, R34, PT ;  /* 0x000000222300720c */ /* 0x000fda0003f06270 */
[----:B------:R-:W-:Y:S05]  /*2350*/  @P0 BRA `(.L_x_6888) ;  /* 0x000000d000000947 */ /* 0x000fea0003800000 */
[----:B0-----:R-:W-:Y:S01]  /*2360*/  IMAD.IADD R4, R0, 0x1, R35 ;  /* 0x0000000100047824 */ /* 0x001fe200078e0223 */
[----:B------:R-:W-:Y:S01]  /*2370*/  IADD3 R35, R35, 0x80, RZ ;  /* 0x0000008023237810 */ /* 0x000fe20007ffe0ff */
[----:B------:R-:W-:-:S04]  /*2380*/  IMAD.MOV.U32 R5, RZ, RZ, 0x8 ;  /* 0x00000008ff057424 */ /* 0x000fc800078e00ff */
[----:B------:R-:W-:-:S05]  /*2390*/  IMAD.WIDE.U32 R4, R4, R5, c[0x0][0x168] ;  /* 0x00005a0004047625 */ /* 0x000fca00078e0005 */
[----:B----4-:R0:W-:Y:S02]  /*23a0*/  STG.E.64 [R4.64], R16 ;  /* 0x0000001004007986 */ /* 0x0101e4000c101b04 */
.L_x_6887:
        /* <DEDUP_REMOVED lines=8> */
.L_x_6888:
[----:B------:R-:W-:Y:S05]  /*2430*/  BSYNC B1 ;  /* 0x0000000000017941 */ /* 0x000fea0003800000 */
.L_x_6884:
[----:B------:R-:W-:-:S13]  /*2440*/  ISETP.GE.AND P0, PT, R35, R34, PT ;  /* 0x000000222300720c */ /* 0x000fda0003f06270 */
[----:B0-----:R-:W-:Y:S01]  /*2450*/  @!P0 IMAD.IADD R4, R0, 0x1, R35 ;  /* 0x0000000100048824 */ /* 0x001fe200078e0223 */
[----:B------:R-:W-:Y:S01]  /*2460*/  @!P0 IADD3 R35, R35, 0x80, RZ ;  /* 0x0000008023238810 */ /* 0x000fe20007ffe0ff */
[----:B------:R-:W-:-:S04]  /*2470*/  @!P0 IMAD.MOV.U32 R5, RZ, RZ, 0x8 ;  /* 0x00000008ff058424 */ /* 0x000fc800078e00ff */
[----:B------:R-:W-:-:S05]  /*2480*/  @!P0 IMAD.WIDE.U32 R4, R4, R5, c[0x0][0x168] ;  /* 0x00005a0004048625 */ /* 0x000fca00078e0005 */
[----:B----4-:R0:W-:Y:S02]  /*2490*/  @!P0 STG.E.64 [R4.64], R20 ;  /* 0x0000001404008986 */ /* 0x0101e4000c101b04 */
.L_x_6889:
[----:B------:R-:W-:Y:S05]  /*24a0*/  BSYNC B0 ;  /* 0x0000000000007941 */ /* 0x000fea0003800000 */
.L_x_6883:
        /* <DEDUP_REMOVED lines=8> */
        .weak           $__internal_5_$__cuda_sm20_div_rn_f64_full
        .type           $__internal_5_$__cuda_sm20_div_rn_f64_full,@function
        .size           $__internal_5_$__cuda_sm20_div_rn_f64_full,(.L_x_21386 - $__internal_5_$__cuda_sm20_div_rn_f64_full)
$__internal_5_$__cuda_sm20_div_rn_f64_full:
        /* <DEDUP_REMOVED lines=71> */
.L_x_6891:
        /* <DEDUP_REMOVED lines=17> */
.L_x_6894:
[----:B------:R-:W-:Y:S01]  /*2ab0*/  LOP3.LUT R3, R13, 0x80000, RZ, 0xfc, !PT ;  /* 0x000800000d037812 */ /* 0x000fe200078efcff */
[----:B0-----:R-:W-:-:S03]  /*2ac0*/  IMAD.MOV.U32 R52, RZ, RZ, R12 ;  /* 0x000000ffff347224 */ /* 0x001fc600078e000c */
[----:B------:R-:W-:Y:S01]  /*2ad0*/  MOV R53, R3 ;  /* 0x0000000300357202 */ /* 0x000fe20000000f00 */
[----:B------:R-:W-:Y:S05]  /*2ae0*/  BRA `(.L_x_6892) ;  /* 0x0000003000007947 */ /* 0x000fea0003800000 */
.L_x_6893:
[----:B------:R-:W-:Y:S01]  /*2af0*/  LOP3.LUT R3, R47, 0x80000, RZ, 0xfc, !PT ;  /* 0x000800002f037812 */ /* 0x000fe200078efcff */
[----:B0-----:R-:W-:-:S04]  /*2b00*/  IMAD.MOV.U32 R52, RZ, RZ, R46 ;  /* 0x000000ffff347224 */ /* 0x001fc800078e002e */
[----:B------:R-:W-:Y:S02]  /*2b10*/  IMAD.MOV.U32 R53, RZ, RZ, R3 ;  /* 0x000000ffff357224 */ /* 0x000fe400078e0003 */
.L_x_6892:
[----:B------:R-:W-:Y:S05]  /*2b20*/  BSYNC B0 ;  /* 0x0000000000007941 */ /* 0x000fea0003800000 */
.L_x_6890:
[----:B------:R-:W-:Y:S01]  /*2b30*/  IMAD.MOV.U32 R6, RZ, RZ, R2 ;  /* 0x000000ffff067224 */ /* 0x000fe200078e0002 */
[----:B------:R-:W-:Y:S01]  /*2b40*/  MOV R3, R53 ;  /* 0x0000003500037202 */ /* 0x000fe20000000f00 */
[----:B------:R-:W-:Y:S02]  /*2b50*/  IMAD.MOV.U32 R7, RZ, RZ, 0x0 ;  /* 0x00000000ff077424 */ /* 0x000fe400078e00ff */
[----:B------:R-:W-:Y:S02]  /*2b60*/  IMAD.MOV.U32 R4, RZ, RZ, R52 ;  /* 0x000000ffff047224 */ /* 0x000fe400078e0034 */
[----:B------:R-:W-:Y:S05]  /*2b70*/  RET.REL.NODEC R6 `(_ZN2at6native29vectorized_elementwise_kernelILi4ENS0_13BinaryFunctorIdddZZZNS0_15binary_internal21div_trunc_kernel_cudaERNS_18TensorIteratorBaseEENKUlvE1_clEvENKUlvE_clEvEUlddE_EESt5arrayIPcLm3EEEEviT0_T1_) ;  /* 0xffffd48006007950 */ /* 0x000fea0003c3ffff */
.L_x_6895:
        /* <DEDUP_REMOVED lines=16> */
.L_x_21386:


//--------------------- .text._ZN2at6native29vectorized_elementwise_kernelILi8ENS0_13BinaryFunctorIdddZZZNS0_15binary_internal21div_trunc_kernel_cudaERNS_18TensorIteratorBaseEENKUlvE1_clEvENKUlvE_clEvEUlddE_EESt5arrayIPcLm3EEEEviT0_T1_ --------------------------
	.section	.text._ZN2at6native29vectorized_elementwise_kernelILi8ENS0_13BinaryFunctorIdddZZZNS0_15binary_internal21div_trunc_kernel_cudaERNS_18TensorIteratorBaseEENKUlvE1_clEvENKUlvE_clEvEUlddE_EESt5arrayIPcLm3EEEEviT0_T1_,"ax",@progbits
	.sectioninfo	@"SHI_REGISTERS=4"
	.align	128
        .global         _ZN2at6native29vectorized_elementwise_kernelILi8ENS0_13BinaryFunctorIdddZZZNS0_15binary_internal21div_trunc_kernel_cudaERNS_18TensorIteratorBaseEENKUlvE1_clEvENKUlvE_clEvEUlddE_EESt5arrayIPcLm3EEEEviT0_T1_
        .type           _ZN2at6native29vectorized_elementwise_kernelILi8ENS0_13BinaryFunctorIdddZZZNS0_15binary_internal21div_trunc_kernel_cudaERNS_18TensorIteratorBaseEENKUlvE1_clEvENKUlvE_clEvEUlddE_EESt5arrayIPcLm3EEEEviT0_T1_,@function
        .size           _ZN2at6native29vectorized_elementwise_kernelILi8ENS0_13BinaryFunctorIdddZZZNS0_15binary_internal21div_trunc_kernel_cudaERNS_18TensorIteratorBaseEENKUlvE1_clEvENKUlvE_clEvEUlddE_EESt5arrayIPcLm3EEEEviT0_T1_,(.L_x_21504 - _ZN2at6native29vectorized_elementwise_kernelILi8ENS0_13BinaryFunctorIdddZZZNS0_15binary_internal21div_trunc_kernel_cudaERNS_18TensorIteratorBaseEENKUlvE1_clEvENKUlvE_clEvEUlddE_EESt5arrayIPcLm3EEEEviT0_T1_)
        .other          _ZN2at6native29vectorized_elementwise_kernelILi8ENS0_13BinaryFunctorIdddZZZNS0_15binary_internal21div_trunc_kernel_cudaERNS_18TensorIteratorBaseEENKUlvE1_clEvENKUlvE_clEvEUlddE_EESt5arrayIPcLm3EEEEviT0_T1_,@"STO_CUDA_ENTRY STV_DEFAULT"
_ZN2at6native29vectorized_elementwise_kernelILi8ENS0_13BinaryFunctorIdddZZZNS0_15binary_internal21div_trunc_kernel_cudaERNS_18TensorIteratorBaseEENKUlvE1_clEvENKUlvE_clEvEUlddE_EESt5arrayIPcLm3EEEEviT0_T1_:
.text._ZN2at6native29vectorized_elementwise_kernelILi8ENS0_13BinaryFunctorIdddZZZNS0_15binary_internal21div_trunc_kernel_cudaERNS_18TensorIteratorBaseEENKUlvE1_clEvENKUlvE_clEvEUlddE_EESt5arrayIPcLm3EEEEviT0_T1_:
[----:B------:R-:W-:Y:S02]  /*0000*/  MOV R1, c[0x0][0x28] ;  /* 0x00000a0000017a02 */ /* 0x000fe40000000f00 */
[----:B------:R-:W-:Y:S05]  /*0010*/  EXIT ;  /* 0x000000000000794d */ /* 0x000fea0003800000 */
.L_x_6896:
        /* <DEDUP_REMOVED lines=14> */
.L_x_21504:


//--------------------- .text._ZN2at6native18elementwise_kernelILi128ELi4EZNS0_15gpu_kernel_implINS0_13BUnaryFunctorIdddZZZNS0_15binary_internal21div_trunc_kernel_cudaERNS_18TensorIteratorBaseEENKUlvE1_clEvENKUlvE_clEvEUlddE_EEEEvS6_RKT_EUliE_EEviT1_ --------------------------
	.section	.text._ZN2at6native18elementwise_kernelILi128ELi4EZNS0_15gpu_kernel_implINS0_13BUnaryFunctorIdddZZZNS0_15binary_internal21div_trunc_kernel_cudaERNS_18TensorIteratorBaseEENKUlvE1_clEvENKUlvE_clEvEUlddE_EEEEvS6_RKT_EUliE_EEviT1_,"ax",@progbits
	.sectioninfo	@"SHI_REGISTERS=30"
	.align	128
        .global         _ZN2at6native18elementwise_kernelILi128ELi4EZNS0_15gpu_kernel_implINS0_13BUnaryFunctorIdddZZZNS0_15binary_internal21div_trunc_kernel_cudaERNS_18TensorIteratorBaseEENKUlvE1_clEvENKUlvE_clEvEUlddE_EEEEvS6_RKT_EUliE_EEviT1_
        .type           _ZN2at6native18elementwise_kernelILi128ELi4EZNS0_15gpu_kernel_implINS0_13BUnaryFunctorIdddZZZNS0_15binary_internal21div_trunc_kernel_cudaERNS_18TensorIteratorBaseEENKUlvE1_clEvENKUlvE_clEvEUlddE_EEEEvS6_RKT_EUliE_EEviT1_,@function
        .size           _ZN2at6native18elementwise_kernelILi128ELi4EZNS0_15gpu_kernel_implINS0_13BUnaryFunctorIdddZZZNS0_15binary_internal21div_trunc_kernel_cudaERNS_18TensorIteratorBaseEENKUlvE1_clEvENKUlvE_clEvEUlddE_EEEEvS6_RKT_EUliE_EEviT1_,(.L_x_21387 - _ZN2at6native18elementwise_kernelILi128ELi4EZNS0_15gpu_kernel_implINS0_13BUnaryFunctorIdddZZZNS0_15binary_internal21div_trunc_kernel_cudaERNS_18TensorIteratorBaseEENKUlvE1_clEvENKUlvE_clEvEUlddE_EEEEvS6_RKT_EUliE_EEviT1_)
        .other          _ZN2at6native18elementwise_kernelILi128ELi4EZNS0_15gpu_kernel_implINS0_13BUnaryFunctorIdddZZZNS0_15binary_internal21div_trunc_kernel_cudaERNS_18TensorIteratorBaseEENKUlvE1_clEvENKUlvE_clEvEUlddE_EEEEvS6_RKT_EUliE_EEviT1_,@"STO_CUDA_ENTRY STV_DEFAULT"
_ZN2at6native18elementwise_kernelILi128ELi4EZNS0_15gpu_kernel_implINS0_13BUnaryFunctorIdddZZZNS0_15binary_internal21div_trunc_kernel_cudaERNS_18TensorIteratorBaseEENKUlvE1_clEvENKUlvE_clEvEUlddE_EEEEvS6_RKT_EUliE_EEviT1_:
.text._ZN2at6native18elementwise_kernelILi128ELi4EZNS0_15gpu_kernel_implINS0_13BUnaryFunctorIdddZZZNS0_15binary_internal21div_trunc_kernel_cudaERNS_18TensorIteratorBaseEENKUlvE1_clEvENKUlvE_clEvEUlddE_EEEEvS6_RKT_EUliE_EEviT1_:
        /* <DEDUP_REMOVED lines=236> */
.L_x_6899:
        /* <DEDUP_REMOVED lines=19> */
.L_x_6903:
[----:B------:R-:W2:Y:S02]  /*0ff0*/  LDG.E.U8 R4, [R6.64] ;  /* 0x0000002406047981 */ /* 0x000ea4000c1e1100 */
[----:B--2---:R-:W0:Y:S01]  /*1000*/  I2F.F64.U16 R4, R4 ;  /* 0x0000000400047312 */ /* 0x004e220000101800 */
[----:B------:R-:W-:Y:S05]  /*1010*/  BRA `(.L_x_6905) ;  /* 0x00000df000007947 */ /* 0x000fea0003800000 */
.L_x_6902:
        /* <DEDUP_REMOVED lines=9> */
.L_x_6907:
[----:B------:R-:W2:Y:S02]  /*10b0*/  LDG.E R4, [R6.64] ;  /* 0x0000002406047981 */ /* 0x000ea4000c1e1900 */
[----:B--2---:R-:W0:Y:S01]  /*10c0*/  I2F.F64 R4, R4 ;  /* 0x0000000400047312 */ /* 0x004e220000201c00 */
[----:B------:R-:W-:Y:S05]  /*10d0*/  BRA `(.L_x_6905) ;  /* 0x00000d3000007947 */ /* 0x000fea0003800000 */
.L_x_6906:
[----:B------:R-:W2:Y:S02]  /*10e0*/  LDG.E.U16 R4, [R6.64] ;  /* 0x0000002406047981 */ /* 0x000ea4000c1e1500 */
[----:B--2---:R-:W0:Y:S01]  /*10f0*/  I2F.F64.S16 R4, R4 ;  /* 0x0000000400047312 */ /* 0x004e220000101c00 */
[----:B------:R-:W-:Y:S05]  /*1100*/  BRA `(.L_x_6905) ;  /* 0x00000d0000007947 */ /* 0x000fea0003800000 */
.L_x_6901:
        /* <DEDUP_REMOVED lines=10> */
.L_x_6909:
[----:B------:R-:W2:Y:S02]  /*11b0*/  LDG.E.U16 R0, [R6.64] ;  /* 0x0000002406007981 */ /* 0x000ea4000c1e1500 */
[----:B--2---:R-:W-:-:S05]  /*11c0*/  HADD2.F32 R0, -RZ, R0.H0_H0 ;  /* 0x20000000ff007230 */ /* 0x004fca0000004100 */
[----:B------:R-:W-:-:S04]  /*11d0*/  FMUL.FTZ R0, R0, 1 ;  /* 0x3f80000000007820 */ /* 0x000fc80000410000 */
[----:B------:R0:W1:Y:S01]  /*11e0*/  F2F.F64.F32 R4, R0 ;  /* 0x0000000000047310 */ /* 0x0000620000201800 */
[----:B------:R-:W-:Y:S05]  /*11f0*/  BRA `(.L_x_6905) ;  /* 0x00000c1000007947 */ /* 0x000fea0003800000 */
.L_x_6908:
        /* <DEDUP_REMOVED lines=10> */
.L_x_6911:
[----:B------:R-:W2:Y:S02]  /*12a0*/  LDG.E.U16 R6, [R6.64] ;  /* 0x0000002406067981 */ /* 0x000ea4000c1e1500 */
[----:B--2---:R-:W-:-:S05]  /*12b0*/  HADD2.F32 R0, -RZ, R6.H0_H0 ;  /* 0x20000006ff007230 */ /* 0x004fca0000004100 */
[----:B------:R-:W-:-:S04]  /*12c0*/  FMUL.FTZ R0, R0, 1 ;  /* 0x3f80000000007820 */ /* 0x000fc80000410000 */
[----:B------:R0:W1:Y:S01]  /*12d0*/  F2F.F64.F32 R4, R0 ;  /* 0x0000000000047310 */ /* 0x0000620000201800 */
[----:B------:R-:W-:Y:S05]  /*12e0*/  BRA `(.L_x_6905) ;  /* 0x00000b2000007947 */ /* 0x000fea0003800000 */
.L_x_6910:
[----:B------:R0:W5:Y:S01]  /*12f0*/  LDG.E.64 R4, [R6.64] ;  /* 0x0000002406047981 */ /* 0x000162000c1e1b00 */
[----:B------:R-:W-:Y:S05]  /*1300*/  BRA `(.L_x_6905) ;  /* 0x00000b0000007947 */ /* 0x000fea0003800000 */
.L_x_6900:
        /* <DEDUP_REMOVED lines=13> */
.L_x_6914:
[----:B------:R0:W5:Y:S01]  /*13e0*/  LDG.E.64 R4, [R6.64] ;  /* 0x0000002406047981 */ /* 0x000162000c1e1b00 */
[----:B------:R-:W-:Y:S05]  /*13f0*/  BRA `(.L_x_6905) ;  /* 0x00000a1000007947 */ /* 0x000fea0003800000 */
.L_x_6913:
        /* <DEDUP_REMOVED lines=28> */
.L_x_6916:
        /* <DEDUP_REMOVED lines=15> */
.L_x_6915:
[----:B------:R-:W2:Y:S02]  /*16b0*/  LDG.E.U16 R0, [R6.64] ;  /* 0x0000002406007981 */ /* 0x000ea4000c1e1500 */
[----:B--2---:R-:W-:-:S05]  /*16c0*/  PRMT R0, RZ, 0x5410, R0 ;  /* 0x00005410ff007816 */ /* 0x004fca0000000000 */
[----:B------:R-:W-:-:S04]  /*16d0*/  FMUL.FTZ R0, R0, 1 ;  /* 0x3f80000000007820 */ /* 0x000fc80000410000 */
[----:B------:R0:W1:Y:S01]  /*16e0*/  F2F.F64.F32 R4, R0 ;  /* 0x0000000000047310 */ /* 0x0000620000201800 */
[----:B------:R-:W-:Y:S05]  /*16f0*/  BRA `(.L_x_6905) ;  /* 0x0000071000007947 */ /* 0x000fea0003800000 */
.L_x_6912:
        /* <DEDUP_REMOVED lines=11> */
.L_x_6919:
        /* <DEDUP_REMOVED lines=21> */
.L_x_6923:
[----:B------:R-:W-:Y:S05]  /*1900*/  BSYNC B1 ;  /* 0x0000000000017941 */ /* 0x000fea0003800000 */
.L_x_6922:
[----:B------:R-:W-:Y:S01]  /*1910*/  LEA R5, R0, 0x3b800000, 0x17 ;  /* 0x3b80000000057811 */ /* 0x000fe200078eb8ff */
[----:B------:R-:W-:-:S05]  /*1920*/  IMAD.SHL.U32 R0, R3, 0x100000, RZ ;  /* 0x0010000003007824 */ /* 0x000fca00078e00ff */
[----:B------:R-:W-:Y:S02]  /*1930*/  LOP3.LUT R0, R5, R0, R6, 0xfe, !PT ;  /* 0x0000000005007212 */ /* 0x000fe400078efe06 */
.L_x_6921:
[----:B------:R-:W-:Y:S05]  /*1940*/  BSYNC B0 ;  /* 0x0000000000007941 */ /* 0x000fea0003800000 */
.L_x_6920:
[----:B------:R-:W-:-:S04]  /*1950*/  FMUL.FTZ R0, R0, 1 ;  /* 0x3f80000000007820 */ /* 0x000fc80000410000 */
[----:B------:R0:W1:Y:S01]  /*1960*/  F2F.F64.F32 R4, R0 ;  /* 0x0000000000047310 */ /* 0x0000620000201800 */
[----:B------:R-:W-:Y:S05]  /*1970*/  BRA `(.L_x_6905) ;  /* 0x0000049000007947 */ /* 0x000fea0003800000 */
.L_x_6918:
        /* <DEDUP_REMOVED lines=21> */
.L_x_6927:
[----:B------:R-:W-:Y:S05]  /*1ad0*/  BSYNC B1 ;  /* 0x0000000000017941 */ /* 0x000fea0003800000 */
.L_x_6926:
[----:B------:R-:W-:Y:S01]  /*1ae0*/  LEA R5, R0, 0x37800000, 0x17 ;  /* 0x3780000000057811 */ /* 0x000fe200078eb8ff */
[----:B------:R-:W-:-:S05]  /*1af0*/  IMAD.SHL.U32 R0, R3, 0x200000, RZ ;  /* 0x0020000003007824 */ /* 0x000fca00078e00ff */
[----:B------:R-:W-:Y:S02]  /*1b00*/  LOP3.LUT R0, R5, R0, R6, 0xfe, !PT ;  /* 0x0000000005007212 */ /* 0x000fe400078efe06 */
.L_x_6925:
[----:B------:R-:W-:Y:S05]  /*1b10*/  BSYNC B0 ;  /* 0x0000000000007941 */ /* 0x000fea0003800000 */
.L_x_6924:
[----:B------:R-:W-:-:S04]  /*1b20*/  FMUL.FTZ R0, R0, 1 ;  /* 0x3f80000000007820 */ /* 0x000fc80000410000 */
[----:B------:R0:W1:Y:S01]  /*1b30*/  F2F.F64.F32 R4, R0 ;  /* 0x0000000000047310 */ /* 0x0000620000201800 */
[----:B------:R-:W-:Y:S05]  /*1b40*/  BRA `(.L_x_6905) ;  /* 0x000002c000007947 */ /* 0x000fea0003800000 */
.L_x_6917:
        /* <DEDUP_REMOVED lines=14> */
.L_x_6931:
[----:B------:R-:W-:Y:S05]  /*1c30*/  BSYNC B0 ;  /* 0x0000000000007941 */ /* 0x000fea0003800000 */
.L_x_6930:
[----:B------:R-:W-:-:S04]  /*1c40*/  FMUL.FTZ R0, R0, 1 ;  /* 0x3f80000000007820 */ /* 0x000fc80000410000 */
[----:B------:R0:W1:Y:S01]  /*1c50*/  F2F.F64.F32 R4, R0 ;  /* 0x0000000000047310 */ /* 0x0000620000201800 */
[----:B------:R-:W-:Y:S05]  /*1c60*/  BRA `(.L_x_6905) ;  /* 0x000001a000007947 */ /* 0x000fea0003800000 */
.L_x_6904:
        /* <DEDUP_REMOVED lines=21> */
.L_x_6929:
[----:B------:R-:W2:Y:S02]  /*1dc0*/  LDG.E.64 R4, [R6.64] ;  /* 0x0000002406047981 */ /* 0x000ea4000c1e1b00 */
[----:B--2---:R-:W0:Y:S01]  /*1dd0*/  I2F.F64.U64 R4, R4 ;  /* 0x0000000400047312 */ /* 0x004e220000301800 */
[----:B------:R-:W-:Y:S05]  /*1de0*/  BRA `(.L_x_6905) ;  /* 0x0000002000007947 */ /* 0x000fea0003800000 */
.L_x_6928:
[----:B------:R-:W2:Y:S02]  /*1df0*/  LDG.E R4, [R6.64] ;  /* 0x0000002406047981 */ /* 0x000ea4000c1e1900 */
[----:B--2---:R-:W0:Y:S02]  /*1e00*/  I2F.F64.U32 R4, R4 ;  /* 0x0000000400047312 */ /* 0x004e240000201800 */
.L_x_6905:
[----:B0-----:R-:W0:Y:S01]  /*1e10*/  MUFU.RCP64H R7, c[0x0][0x37c] ;  /* 0x0000df0000077b08 */ /* 0x001e220000001800 */
[----:B------:R-:W-:Y:S01]  /*1e20*/  IMAD.MOV.U32 R10, RZ, RZ, c[0x0][0x378] ;  /* 0x0000de00ff0a7624 */ /* 0x000fe200078e00ff */
[----:B-1---5:R-:W-:Y:S01]  /*1e30*/  FSETP.GEU.AND P1, PT, |R5|, 6.5827683646048100446e-37, PT ;  /* 0x036000000500780b */ /* 0x022fe20003f2e200 */
[----:B------:R-:W-:Y:S01]  /*1e40*/  IMAD.MOV.U32 R11, RZ, RZ, c[0x0][0x37c] ;  /* 0x0000df00ff0b7624 */ /* 0x000fe200078e00ff */
[----:B------:R-:W-:Y:S01]  /*1e50*/  BSSY B0, `(.L_x_6932) ;  /* 0x0000012000007945 */ /* 0x000fe20003800000 */
[----:B------:R-:W-:-:S06]  /*1e60*/  IMAD.MOV.U32 R6, RZ, RZ, 0x1 ;  /* 0x00000001ff067424 */ /* 0x000fcc00078e00ff */
[----:B0-----:R-:W0:-:S06]  /*1e70*/  DFMA R8, R6, -R10, 1 ;  /* 0x3ff000000608742b */ /* 0x001e0c000000080a */
[----:B0-----:R-:W0:-:S06]  /*1e80*/  DFMA R8, R8, R8, R8 ;  /* 0x000000080808722b */ /* 0x001e0c0000000008 */
[----:B0-----:R-:W0:-:S06]  /*1e90*/  DFMA R8, R6, R8, R6 ;  /* 0x000000080608722b */ /* 0x001e0c0000000006 */
[----:B0-----:R-:W0:-:S06]  /*1ea0*/  DFMA R6, R8, -R10, 1 ;  /* 0x3ff000000806742b */ /* 0x001e0c000000080a */
[----:B0-----:R-:W0:-:S06]  /*1eb0*/  DFMA R6, R8, R6, R8 ;  /* 0x000000060806722b */ /* 0x001e0c0000000008 */
[----:B0-----:R-:W0:-:S06]  /*1ec0*/  DMUL R8, R6, R4 ;  /* 0x0000000406087228 */ /* 0x001e0c0000000000 */
[----:B0-----:R-:W0:-:S06]  /*1ed0*/  DFMA R10, R8, -c[0x0][0x378], R4 ;  /* 0x8000de00080a7a2b */ /* 0x001e0c0000000004 */
[----:B0-----:R-:W0:-:S10]  /*1ee0*/  DFMA R6, R6, R10, R8 ;  /* 0x0000000a0606722b */ /* 0x001e140000000008 */
[----:B0-----:R-:W-:-:S05]  /*1ef0*/  FFMA R0, RZ, c[0x0][0x37c], R7 ;  /* 0x0000df00ff007a23 */ /* 0x001fca0000000007 */
[----:B------:R-:W-:-:S13]  /*1f00*/  FSETP.GT.AND P0, PT, |R0|, 1.469367938527859385e-39, PT ;  /* 0x001000000000780b */ /* 0x000fda0003f04200 */
[----:B------:R-:W-:Y:S05]  /*1f10*/  @P0 BRA P1, `(.L_x_6933) ;  /* 0x0000005000000947 */ /* 0x000fea0000800000 */
[----:B------:R-:W-:Y:S01]  /*1f20*/  IMAD.MOV.U32 R3, RZ, RZ, R5 ;  /* 0x000000ffff037224 */ /* 0x000fe200078e0005 */
[----:B------:R-:W-:Y:S01]  /*1f30*/  MOV R0, 0x1f70 ;  /* 0x00001f7000007802 */ /* 0x000fe20000000f00 */
[----:B------:R-:W-:Y:S02]  /*1f40*/  IMAD.MOV.U32 R24, RZ, RZ, c[0x0][0x378] ;  /* 0x0000de00ff187624 */ /* 0x000fe400078e00ff */
[----:B------:R-:W-:Y:S02]  /*1f50*/  IMAD.MOV.U32 R25, RZ, RZ, c[0x0][0x37c] ;  /* 0x0000df00ff197624 */ /* 0x000fe400078e00ff */
[----:B------:R-:W-:Y:S05]  /*1f60*/  CALL.REL.NOINC `($__internal_6_$__cuda_sm20_div_rn_f64_full) ;  /* 0x00009e3000007944 */ /* 0x000fea0003c00000 */
.L_x_6933:
[----:B------:R-:W-:Y:S05]  /*1f70*/  BSYNC B0 ;  /* 0x0000000000007941 */ /* 0x000fea0003800000 */
.L_x_6932:
        /* <DEDUP_REMOVED lines=16> */
.L_x_6937:
[----:B------:R-:W0:Y:S02]  /*2080*/  F2I.S64.F64.TRUNC R6, R6 ;  /* 0x0000000600067311 */ /* 0x000e24000030d900 */
[----:B0-----:R-:W-:-:S05]  /*2090*/  IMAD.MOV.U32 R3, RZ, RZ, R6 ;  /* 0x000000ffff037224 */ /* 0x001fca00078e0006 */
[----:B------:R0:W-:Y:S01]  /*20a0*/  STG.E.U8 [R16.64], R3 ;  /* 0x0000000310007986 */ /* 0x0001e2000c101124 */
[----:B------:R-:W-:Y:S05]  /*20b0*/  BRA `(.L_x_6939) ;  /* 0x00000ed000007947 */ /* 0x000fea0003800000 */
.L_x_6936:
        /* <DEDUP_REMOVED lines=9> */
.L_x_6941:
[----:B------:R-:W0:Y:S02]  /*2150*/  F2I.F64.TRUNC R7, R6 ;  /* 0x0000000600077311 */ /* 0x000e24000030d100 */
[----:B0-----:R0:W-:Y:S01]  /*2160*/  STG.E [R16.64], R7 ;  /* 0x0000000710007986 */ /* 0x0011e2000c101924 */
[----:B------:R-:W-:Y:S05]  /*2170*/  BRA `(.L_x_6939) ;  /* 0x00000e1000007947 */ /* 0x000fea0003800000 */
.L_x_6940:
[----:B------:R-:W0:Y:S02]  /*2180*/  F2I.F64.TRUNC R7, R6 ;  /* 0x0000000600077311 */ /* 0x000e24000030d100 */
[----:B0-----:R0:W-:Y:S01]  /*2190*/  STG.E.U16 [R16.64], R7 ;  /* 0x0000000710007986 */ /* 0x0011e2000c101524 */
[----:B------:R-:W-:Y:S05]  /*21a0*/  BRA `(.L_x_6939) ;  /* 0x00000de000007947 */ /* 0x000fea0003800000 */
.L_x_6935:
        /* <DEDUP_REMOVED lines=11> */
.L_x_6943:
[----:B------:R-:W0:Y:S01]  /*2260*/  F2F.F32.F64 R0, R4 ;  /* 0x0000000400007310 */ /* 0x000e220000301000 */
[----:B------:R-:W0:-:S14]  /*2270*/  DSETP.GEU.AND P0, PT, |R4|, c[0x2][0x0], PT ;  /* 0x008000000400762a */ /* 0x000e1c0003f0e200 */
[----:B0-----:R-:W-:-:S05]  /*2280*/  @!P0 FMUL R0, R0, 1.175494350822287508e-38 ;  /* 0x0080000000008820 */ /* 0x001fca0000400000 */
[----:B------:R-:W-:-:S05]  /*2290*/  F2FP.PACK_AB R0, RZ, R0 ;  /* 0x00000000ff00723e */ /* 0x000fca00000000ff */
[----:B------:R0:W-:Y:S01]  /*22a0*/  STG.E.U16 [R16.64], R0 ;  /* 0x0000000010007986 */ /* 0x0001e2000c101524 */
[----:B------:R-:W-:Y:S05]  /*22b0*/  BRA `(.L_x_6939) ;  /* 0x00000cd000007947 */ /* 0x000fea0003800000 */
.L_x_6942:
        /* <DEDUP_REMOVED lines=12> */
.L_x_6945:
[----:B------:R-:W0:Y:S01]  /*2380*/  F2F.F32.F64 R0, R4 ;  /* 0x0000000400007310 */ /* 0x000e220000301000 */
[----:B------:R-:W0:-:S14]  /*2390*/  DSETP.GEU.AND P0, PT, |R4|, c[0x2][0x0], PT ;  /* 0x008000000400762a */ /* 0x000e1c0003f0e200 */
[----:B0-----:R-:W-:-:S05]  /*23a0*/  @!P0 FMUL R0, R0, 1.175494350822287508e-38 ;  /* 0x0080000000008820 */ /* 0x001fca0000400000 */
[----:B------:R-:W-:-:S04]  /*23b0*/  F2FP.PACK_AB R3, RZ, R0 ;  /* 0x00000000ff03723e */ /* 0x000fc800000000ff */
[----:B------:R-:W-:-:S05]  /*23c0*/  PRMT R3, R3, 0x5410, RZ ;  /* 0x0000541003037816 */ /* 0x000fca00000000ff */
[----:B------:R0:W-:Y:S01]  /*23d0*/  STG.E [R16.64], R3 ;  /* 0x0000000310007986 */ /* 0x0001e2000c101924 */
[----:B------:R-:W-:Y:S05]  /*23e0*/  BRA `(.L_x_6939) ;  /* 0x00000ba000007947 */ /* 0x000fea0003800000 */
.L_x_6944:
[----:B------:R0:W-:Y:S01]  /*23f0*/  STG.E.64 [R16.64], R4 ;  /* 0x0000000410007986 */ /* 0x0001e2000c101b24 */
[----:B------:R-:W-:Y:S05]  /*2400*/  BRA `(.L_x_6939) ;  /* 0x00000b8000007947 */ /* 0x000fea0003800000 */
.L_x_6934:
        /* <DEDUP_REMOVED lines=12> */
.L_x_6948:
[----:B------:R-:W-:-:S05]  /*24d0*/  CS2R R6, SRZ ;  /* 0x0000000000067805 */ /* 0x000fca000001ff00 */
[----:B------:R0:W-:Y:S01]  /*24e0*/  STG.E.128 [R16.64], R4 ;  /* 0x0000000410007986 */ /* 0x0001e2000c101d24 */
[----:B------:R-:W-:Y:S05]  /*24f0*/  BRA `(.L_x_6939) ;  /* 0x00000a9000007947 */ /* 0x000fea0003800000 */
.L_x_6947:
        /* <DEDUP_REMOVED lines=23> */
.L_x_6952:
[----:B------:R-:W-:Y:S05]  /*2670*/  BSYNC B0 ;  /* 0x0000000000007941 */ /* 0x000fea0003800000 */
.L_x_6951:
[----:B------:R-:W-:-:S05]  /*2680*/  LOP3.LUT R7, R0, R7, RZ, 0xfc, !PT ;  /* 0x0000000700077212 */ /* 0x000fca00078efcff */
[----:B------:R0:W-:Y:S01]  /*2690*/  STG.E.U8 [R16.64], R7 ;  /* 0x0000000710007986 */ /* 0x0001e2000c101124 */
[----:B------:R-:W-:Y:S05]  /*26a0*/  BRA `(.L_x_6939) ;  /* 0x000008e000007947 */ /* 0x000fea0003800000 */
.L_x_6950:
        /* <DEDUP_REMOVED lines=15> */
.L_x_6954:
[----:B------:R-:W-:Y:S01]  /*27a0*/  IMAD.MOV.U32 R0, RZ, RZ, 0x7f ;  /* 0x0000007fff007424 */ /* 0x000fe200078e00ff */
[----:B------:R-:W-:-:S04]  /*27b0*/  ISETP.GT.U32.AND P0, PT, R3, 0x7f800000, PT ;  /* 0x7f8000000300780c */ /* 0x000fc80003f04070 */
[----:B------:R-:W-:-:S04]  /*27c0*/  SEL R0, R0, 0x7c, P0 ;  /* 0x0000007c00007807 */ /* 0x000fc80000000000 */
.L_x_6955:
[----:B------:R-:W-:Y:S05]  /*27d0*/  BSYNC B0 ;  /* 0x0000000000007941 */ /* 0x000fea0003800000 */
.L_x_6953:
[----:B------:R-:W-:-:S04]  /*27e0*/  LOP3.LUT R3, R7, 0x80000000, RZ, 0xc0, !PT ;  /* 0x8000000007037812 */ /* 0x000fc800078ec0ff */
[----:B------:R-:W-:-:S04]  /*27f0*/  SHF.R.U32.HI R3, RZ, 0x18, R3 ;  /* 0x00000018ff037819 */ /* 0x000fc80000011603 */
[----:B------:R-:W-:-:S05]  /*2800*/  LOP3.LUT R3, R0, R3, RZ, 0xfc, !PT ;  /* 0x0000000300037212 */ /* 0x000fca00078efcff */
[----:B------:R0:W-:Y:S01]  /*2810*/  STG.E.U8 [R16.64], R3 ;  /* 0x0000000310007986 */ /* 0x0001e2000c101124 */
[----:B------:R-:W-:Y:S05]  /*2820*/  BRA `(.L_x_6939) ;  /* 0x0000076000007947 */ /* 0x000fea0003800000 */
.L_x_6949:
[----:B------:R-:W0:Y:S01]  /*2830*/  F2F.F32.F64 R0, R4 ;  /* 0x0000000400007310 */ /* 0x000e220000301000 */
[----:B------:R-:W0:-:S14]  /*2840*/  DSETP.GEU.AND P0, PT, |R4|, c[0x2][0x0], PT ;  /* 0x008000000400762a */ /* 0x000e1c0003f0e200 */
[----:B0-----:R-:W-:-:S05]  /*2850*/  @!P0 FMUL R0, R0, 1.175494350822287508e-38 ;  /* 0x0080000000008820 */ /* 0x001fca0000400000 */
[----:B------:R-:W-:-:S05]  /*2860*/  F2FP.BF16.PACK_AB R0, RZ, R0 ;  /* 0x00000000ff00723e */ /* 0x000fca00000010ff */
[----:B------:R0:W-:Y:S01]  /*2870*/  STG.E.U16 [R16.64], R0 ;  /* 0x0000000010007986 */ /* 0x0001e2000c101524 */
[----:B------:R-:W-:Y:S05]  /*2880*/  BRA `(.L_x_6939) ;  /* 0x0000070000007947 */ /* 0x000fea0003800000 */
.L_x_6946:
        /* <DEDUP_REMOVED lines=11> */
.L_x_6958:
        /* <DEDUP_REMOVED lines=19> */
.L_x_6961:
[----:B------:R-:W-:-:S04]  /*2a70*/  LOP3.LUT R3, R7, 0x80000000, RZ, 0xc0, !PT ;  /* 0x8000000007037812 */ /* 0x000fc800078ec0ff */
[----:B------:R-:W-:-:S04]  /*2a80*/  SHF.R.U32.HI R3, RZ, 0x18, R3 ;  /* 0x00000018ff037819 */ /* 0x000fc80000011603 */
[----:B------:R-:W-:-:S04]  /*2a90*/  LOP3.LUT R0, R0, R3, RZ, 0xfc, !PT ;  /* 0x0000000300007212 */ /* 0x000fc800078efcff */
[----:B------:R-:W-:Y:S02]  /*2aa0*/  PRMT R8, R0, 0x7610, R8 ;  /* 0x0000761000087816 */ /* 0x000fe40000000008 */
.L_x_6960:
[----:B------:R-:W-:Y:S05]  /*2ab0*/  BSYNC B0 ;  /* 0x0000000000007941 */ /* 0x000fea0003800000 */
.L_x_6959:
[----:B------:R0:W-:Y:S01]  /*2ac0*/  STG.E.U8 [R16.64], R8 ;  /* 0x0000000810007986 */ /* 0x0001e2000c101124 */
[----:B------:R-:W-:Y:S05]  /*2ad0*/  BRA `(.L_x_6939) ;  /* 0x000004b000007947 */ /* 0x000fea0003800000 */
.L_x_6957:
        /* <DEDUP_REMOVED lines=19> */
.L_x_6964:
[----:B------:R-:W-:-:S04]  /*2c10*/  LOP3.LUT R3, R7, 0x80000000, RZ, 0xc0, !PT ;  /* 0x8000000007037812 */ /* 0x000fc800078ec0ff */
[----:B------:R-:W-:-:S04]  /*2c20*/  SHF.R.U32.HI R3, RZ, 0x18, R3 ;  /* 0x00000018ff037819 */ /* 0x000fc80000011603 */
[----:B------:R-:W-:-:S04]  /*2c30*/  LOP3.LUT R0, R0, R3, RZ, 0xfc, !PT ;  /* 0x0000000300007212 */ /* 0x000fc800078efcff */
[----:B------:R-:W-:Y:S02]  /*2c40*/  PRMT R8, R0, 0x7610, R8 ;  /* 0x0000761000087816 */ /* 0x000fe40000000008 */
.L_x_6963:
[----:B------:R-:W-:Y:S05]  /*2c50*/  BSYNC B0 ;  /* 0x0000000000007941 */ /* 0x000fea0003800000 */
.L_x_6962:
[----:B------:R0:W-:Y:S01]  /*2c60*/  STG.E.U8 [R16.64], R8 ;  /* 0x0000000810007986 */ /* 0x0001e2000c101124 */
[----:B------:R-:W-:Y:S05]  /*2c70*/  BRA `(.L_x_6939) ;  /* 0x0000031000007947 */ /* 0x000fea0003800000 */
.L_x_6956:
        /* <DEDUP_REMOVED lines=24> */
.L_x_6938:
        /* <DEDUP_REMOVED lines=20> */
.L_x_6966:
[----:B------:R-:W0:Y:S02]  /*2f40*/  F2I.U64.F64.TRUNC R6, R6 ;  /* 0x0000000600067311 */ /* 0x000e24000030d800 */
[----:B0-----:R0:W-:Y:S01]  /*2f50*/  STG.E.64 [R16.64], R6 ;  /* 0x0000000610007986 */ /* 0x0011e2000c101b24 */
[----:B------:R-:W-:Y:S05]  /*2f60*/  BRA `(.L_x_6939) ;  /* 0x0000002000007947 */ /* 0x000fea0003800000 */
.L_x_6965:
[----:B------:R-:W0:Y:S02]  /*2f70*/  F2I.U32.F64.TRUNC R7, R6 ;  /* 0x0000000600077311 */ /* 0x000e24000030d000 */
[----:B0-----:R0:W-:Y:S02]  /*2f80*/  STG.E [R16.64], R7 ;  /* 0x0000000710007986 */ /* 0x0011e4000c101924 */
.L_x_6939:
[----:B------:R-:W-:-:S05]  /*2f90*/  IMAD R2, R2, 0x200, R23 ;  /* 0x0000020002027824 */ /* 0x000fca00078e0217 */
[----:B------:R-:W-:Y:S02]  /*2fa0*/  IADD3 R19, R2, 0x80, RZ ;  /* 0x0000008002137810 */ /* 0x000fe40007ffe0ff */
.L_x_6898:
[----:B------:R-:W-:Y:S05]  /*2fb0*/  BSYNC B6 ;  /* 0x0000000000067941 */ /* 0x000fea0003800000 */
.L_x_6897:
        /* <DEDUP_REMOVED lines=231> */
.L_x_6969:
        /* <DEDUP_REMOVED lines=19> */
.L_x_6973:
[----:B------:R-:W2:Y:S02]  /*3f60*/  LDG.E.U8 R2, [R4.64] ;  /* 0x0000002404027981 */ /* 0x000ea4000c1e1100 */
[----:B--2---:R-:W0:Y:S01]  /*3f70*/  I2F.F64.U16 R2, R2 ;  /* 0x0000000200027312 */ /* 0x004e220000101800 */
[----:B------:R-:W-:Y:S05]  /*3f80*/  BRA `(.L_x_6975) ;  /* 0x00000df000007947 */ /* 0x000fea0003800000 */
.L_x_6972:
        /* <DEDUP_REMOVED lines=9> */
.L_x_6977:
[----:B------:R-:W2:Y:S02]  /*4020*/  LDG.E R2, [R4.64] ;  /* 0x0000002404027981 */ /* 0x000ea4000c1e1900 */
[----:B--2---:R-:W0:Y:S01]  /*4030*/  I2F.F64 R2, R2 ;  /* 0x0000000200027312 */ /* 0x004e220000201c00 */
[----:B------:R-:W-:Y:S05]  /*4040*/  BRA `(.L_x_6975) ;  /* 0x00000d3000007947 */ /* 0x000fea0003800000 */
.L_x_6976:
[----:B------:R-:W2:Y:S02]  /*4050*/  LDG.E.U16 R2, [R4.64] ;  /* 0x0000002404027981 */ /* 0x000ea4000c1e1500 */
[----:B--2---:R-:W0:Y:S01]  /*4060*/  I2F.F64.S16 R2, R2 ;  /* 0x0000000200027312 */ /* 0x004e220000101c00 */
[----:B------:R-:W-:Y:S05]  /*4070*/  BRA `(.L_x_6975) ;  /* 0x00000d0000007947 */ /* 0x000fea0003800000 */
.L_x_6971:
        /* <DEDUP_REMOVED lines=10> */
.L_x_6979:
[----:B------:R-:W2:Y:S02]  /*4120*/  LDG.E.U16 R0, [R4.64] ;  /* 0x0000002404007981 */ /* 0x000ea4000c1e1500 */
[----:B--2---:R-:W-:-:S05]  /*4130*/  HADD2.F32 R0, -RZ, R0.H0_H0 ;  /* 0x20000000ff007230 */ /* 0x004fca0000004100 */
[----:B------:R-:W-:-:S04]  /*4140*/  FMUL.FTZ R0, R0, 1 ;  /* 0x3f80000000007820 */ /* 0x000fc80000410000 */
[----:B------:R0:W2:Y:S01]  /*4150*/  F2F.F64.F32 R2, R0 ;  /* 0x0000000000027310 */ /* 0x0000a20000201800 */
[----:B------:R-:W-:Y:S05]  /*4160*/  BRA `(.L_x_6975) ;  /* 0x00000c1000007947 */ /* 0x000fea0003800000 */
.L_x_6978:
        /* <DEDUP_REMOVED lines=10> */
.L_x_6981:
[----:B------:R-:W2:Y:S02]  /*4210*/  LDG.E.U16 R4, [R4.64] ;  /* 0x0000002404047981 */ /* 0x000ea4000c1e1500 */
[----:B--2---:R-:W-:-:S05]  /*4220*/  HADD2.F32 R0, -RZ, R4.H0_H0 ;  /* 0x20000004ff007230 */ /* 0x004fca0000004100 */
[----:B------:R-:W-:-:S04]  /*4230*/  FMUL.FTZ R0, R0, 1 ;  /* 0x3f80000000007820 */ /* 0x000fc80000410000 */
[----:B------:R0:W2:Y:S01]  /*4240*/  F2F.F64.F32 R2, R0 ;  /* 0x0000000000027310 */ /* 0x0000a20000201800 */
[----:B------:R-:W-:Y:S05]  /*4250*/  BRA `(.L_x_6975) ;  /* 0x00000b2000007947 */ /* 0x000fea0003800000 */
.L_x_6980:
[----:B------:R0:W5:Y:S01]  /*4260*/  LDG.E.64 R2, [R4.64] ;  /* 0x0000002404027981 */ /* 0x000162000c1e1b00 */
[----:B------:R-:W-:Y:S05]  /*4270*/  BRA `(.L_x_6975) ;  /* 0x00000b0000007947 */ /* 0x000fea0003800000 */
.L_x_6970:
        /* <DEDUP_REMOVED lines=13> */
.L_x_6984:
[----:B------:R0:W5:Y:S01]  /*4350*/  LDG.E.64 R2, [R4.64] ;  /* 0x0000002404027981 */ /* 0x000162000c1e1b00 */
[----:B------:R-:W-:Y:S05]  /*4360*/  BRA `(.L_x_6975) ;  /* 0x00000a1000007947 */ /* 0x000fea0003800000 */
.L_x_6983:
        /* <DEDUP_REMOVED lines=28> */
.L_x_6986:
        /* <DEDUP_REMOVED lines=15> */
.L_x_6985:
[----:B------:R-:W2:Y:S02]  /*4620*/  LDG.E.U16 R0, [R4.64] ;  /* 0x0000002404007981 */ /* 0x000ea4000c1e1500 */
[----:B--2---:R-:W-:-:S05]  /*4630*/  PRMT R0, RZ, 0x5410, R0 ;  /* 0x00005410ff007816 */ /* 0x004fca0000000000 */
[----:B------:R-:W-:-:S04]  /*4640*/  FMUL.FTZ R0, R0, 1 ;  /* 0x3f80000000007820 */ /* 0x000fc80000410000 */
[----:B------:R0:W2:Y:S01]  /*4650*/  F2F.F64.F32 R2, R0 ;  /* 0x0000000000027310 */ /* 0x0000a20000201800 */
[----:B------:R-:W-:Y:S05]  /*4660*/  BRA `(.L_x_6975) ;  /* 0x0000071000007947 */ /* 0x000fea0003800000 */
.L_x_6982:
        /* <DEDUP_REMOVED lines=11> */
.L_x_6989:
        /* <DEDUP_REMOVED lines=21> */
.L_x_6993:
[----:B------:R-:W-:Y:S05]  /*4870*/  BSYNC B1 ;  /* 0x0000000000017941 */ /* 0x000fea0003800000 */
.L_x_6992:
[----:B------:R-:W-:Y:S01]  /*4880*/  LEA R3, R0, 0x3b800000, 0x17 ;  /* 0x3b80000000037811 */ /* 0x000fe200078eb8ff */
[----:B------:R-:W-:-:S05]  /*4890*/  IMAD.SHL.U32 R0, R2, 0x100000, RZ ;  /* 0x0010000002007824 */ /* 0x000fca00078e00ff */
[----:B------:R-:W-:Y:S02]  /*48a0*/  LOP3.LUT R0, R3, R0, R4, 0xfe, !PT ;  /* 0x0000000003007212 */ /* 0x000fe400078efe04 */
.L_x_6991:
[----:B------:R-:W-:Y:S05]  /*48b0*/  BSYNC B0 ;  /* 0x0000000000007941 */ /* 0x000fea0003800000 */
.L_x_6990:
[----:B------:R-:W-:-:S04]  /*48c0*/  FMUL.FTZ R0, R0, 1 ;  /* 0x3f80000000007820 */ /* 0x000fc80000410000 */
[----:B------:R0:W2:Y:S01]  /*48d0*/  F2F.F64.F32 R2, R0 ;  /* 0x0000000000027310 */ /* 0x0000a20000201800 */
[----:B------:R-:W-:Y:S05]  /*48e0*/  BRA `(.L_x_6975) ;  /* 0x0000049000007947 */ /* 0x000fea0003800000 */
.L_x_6988:
        /* <DEDUP_REMOVED lines=21> */
.L_x_6997:
[----:B------:R-:W-:Y:S05]  /*4a40*/  BSYNC B1 ;  /* 0x0000000000017941 */ /* 0x000fea0003800000 */
.L_x_6996:
[----:B------:R-:W-:Y:S01]  /*4a50*/  LEA R3, R0, 0x37800000, 0x17 ;  /* 0x3780000000037811 */ /* 0x000fe200078eb8ff */
[----:B------:R-:W-:-:S05]  /*4a60*/  IMAD.SHL.U32 R0, R2, 0x200000, RZ ;  /* 0x0020000002007824 */ /* 0x000fca00078e00ff */
[----:B------:R-:W-:Y:S02]  /*4a70*/  LOP3.LUT R0, R3, R0, R4, 0xfe, !PT ;  /* 0x0000000003007212 */ /* 0x000fe400078efe04 */
.L_x_6995:
[----:B------:R-:W-:Y:S05]  /*4a80*/  BSYNC B0 ;  /* 0x0000000000007941 */ /* 0x000fea0003800000 */
.L_x_6994:
[----:B------:R-:W-:-:S04]  /*4a90*/  FMUL.FTZ R0, R0, 1 ;  /* 0x3f80000000007820 */ /* 0x000fc80000410000 */
[----:B------:R0:W2:Y:S01]  /*4aa0*/  F2F.F64.F32 R2, R0 ;  /* 0x0000000000027310 */ /* 0x0000a20000201800 */
[----:B------:R-:W-:Y:S05]  /*4ab0*/  BRA `(.L_x_6975) ;  /* 0x000002c000007947 */ /* 0x000fea0003800000 */
.L_x_6987:
        /* <DEDUP_REMOVED lines=14> */
.L_x_7001:
[----:B------:R-:W-:Y:S05]  /*4ba0*/  BSYNC B0 ;  /* 0x0000000000007941 */ /* 0x000fea0003800000 */
.L_x_7000:
[----:B------:R-:W-:-:S04]  /*4bb0*/  FMUL.FTZ R0, R0, 1 ;  /* 0x3f80000000007820 */ /* 0x000fc80000410000 */
[----:B------:R0:W2:Y:S01]  /*4bc0*/  F2F.F64.F32 R2, R0 ;  /* 0x0000000000027310 */ /* 0x0000a20000201800 */
[----:B------:R-:W-:Y:S05]  /*4bd0*/  BRA `(.L_x_6975) ;  /* 0x000001a000007947 */ /* 0x000fea0003800000 */
.L_x_6974:
        /* <DEDUP_REMOVED lines=21> */
.L_x_6999:
[----:B------:R-:W2:Y:S02]  /*4d30*/  LDG.E.64 R2, [R4.64] ;  /* 0x0000002404027981 */ /* 0x000ea4000c1e1b00 */
[----:B--2---:R-:W0:Y:S01]  /*4d40*/  I2F.F64.U64 R2, R2 ;  /* 0x0000000200027312 */ /* 0x004e220000301800 */
[----:B------:R-:W-:Y:S05]  /*4d50*/  BRA `(.L_x_6975) ;  /* 0x0000002000007947 */ /* 0x000fea0003800000 */
.L_x_6998:
[----:B------:R-:W2:Y:S02]  /*4d60*/  LDG.E R2, [R4.64] ;  /* 0x0000002404027981 */ /* 0x000ea4000c1e1900 */
[----:B--2---:R-:W0:Y:S02]  /*4d70*/  I2F.F64.U32 R2, R2 ;  /* 0x0000000200027312 */ /* 0x004e240000201800 */
.L_x_6975:
[----:B0-----:R-:W0:Y:S01]  /*4d80*/  MUFU.RCP64H R5, c[0x0][0x37c] ;  /* 0x0000df0000057b08 */ /* 0x001e220000001800 */
[----:B------:R-:W-:Y:S01]  /*4d90*/  IMAD.MOV.U32 R6, RZ, RZ, c[0x0][0x378] ;  /* 0x0000de00ff067624 */ /* 0x000fe200078e00ff */
[----:B--2--5:R-:W-:Y:S01]  /*4da0*/  FSETP.GEU.AND P1, PT, |R3|, 6.5827683646048100446e-37, PT ;  /* 0x036000000300780b */ /* 0x024fe20003f2e200 */
        /* <DEDUP_REMOVED lines=18> */
[----:B-1----:R-:W-:Y:S05]  /*4ed0*/  CALL.REL.NOINC `($__internal_6_$__cuda_sm20_div_rn_f64_full) ;  /* 0x00006ec000007944 */ /* 0x002fea0003c00000 */
.L_x_7003:
[----:B------:R-:W-:Y:S05]  /*4ee0*/  BSYNC B0 ;  /* 0x0000000000007941 */ /* 0x000fea0003800000 */
.L_x_7002:
        /* <DEDUP_REMOVED lines=16> */
.L_x_7007:
[----:B------:R-:W0:Y:S02]  /*4ff0*/  F2I.S64.F64.TRUNC R6, R6 ;  /* 0x0000000600067311 */ /* 0x000e24000030d900 */
[----:B0-----:R-:W-:-:S05]  /*5000*/  IMAD.MOV.U32 R3, RZ, RZ, R6 ;  /* 0x000000ffff037224 */ /* 0x001fca00078e0006 */
[----:B------:R0:W-:Y:S01]  /*5010*/  STG.E.U8 [R16.64], R3 ;  /* 0x0000000310007986 */ /* 0x0001e2000c101124 */
[----:B------:R-:W-:Y:S05]  /*5020*/  BRA `(.L_x_7009) ;  /* 0x00000ed000007947 */ /* 0x000fea0003800000 */
.L_x_7006:
        /* <DEDUP_REMOVED lines=9> */
.L_x_7011:
[----:B------:R-:W0:Y:S02]  /*50c0*/  F2I.F64.TRUNC R7, R6 ;  /* 0x0000000600077311 */ /* 0x000e24000030d100 */
[----:B0-----:R0:W-:Y:S01]  /*50d0*/  STG.E [R16.64], R7 ;  /* 0x0000000710007986 */ /* 0x0011e2000c101924 */
[----:B------:R-:W-:Y:S05]  /*50e0*/  BRA `(.L_x_7009) ;  /* 0x00000e1000007947 */ /* 0x000fea0003800000 */
.L_x_7010:
[----:B------:R-:W0:Y:S02]  /*50f0*/  F2I.F64.TRUNC R7, R6 ;  /* 0x0000000600077311 */ /* 0x000e24000030d100 */
[----:B0-----:R0:W-:Y:S01]  /*5100*/  STG.E.U16 [R16.64], R7 ;  /* 0x0000000710007986 */ /* 0x0011e2000c101524 */
[----:B------:R-:W-:Y:S05]  /*5110*/  BRA `(.L_x_7009) ;  /* 0x00000de000007947 */ /* 0x000fea0003800000 */
.L_x_7005:
        /* <DEDUP_REMOVED lines=11> */
.L_x_7013:
[----:B------:R-:W0:Y:S01]  /*51d0*/  F2F.F32.F64 R0, R4 ;  /* 0x0000000400007310 */ /* 0x000e220000301000 */
[----:B------:R-:W0:-:S14]  /*51e0*/  DSETP.GEU.AND P0, PT, |R4|, c[0x2][0x0], PT ;  /* 0x008000000400762a */ /* 0x000e1c0003f0e200 */
[----:B0-----:R-:W-:-:S05]  /*51f0*/  @!P0 FMUL R0, R0, 1.175494350822287508e-38 ;  /* 0x0080000000008820 */ /* 0x001fca0000400000 */
[----:B------:R-:W-:-:S05]  /*5200*/  F2FP.PACK_AB R0, RZ, R0 ;  /* 0x00000000ff00723e */ /* 0x000fca00000000ff */
[----:B------:R0:W-:Y:S01]  /*5210*/  STG.E.U16 [R16.64], R0 ;  /* 0x0000000010007986 */ /* 0x0001e2000c101524 */
[----:B------:R-:W-:Y:S05]  /*5220*/  BRA `(.L_x_7009) ;  /* 0x00000cd000007947 */ /* 0x000fea0003800000 */
.L_x_7012:
        /* <DEDUP_REMOVED lines=12> */
.L_x_7015:
[----:B------:R-:W0:Y:S01]  /*52f0*/  F2F.F32.F64 R0, R4 ;  /* 0x0000000400007310 */ /* 0x000e220000301000 */
[----:B------:R-:W0:-:S14]  /*5300*/  DSETP.GEU.AND P0, PT, |R4|, c[0x2][0x0], PT ;  /* 0x008000000400762a */ /* 0x000e1c0003f0e200 */
[----:B0-----:R-:W-:-:S05]  /*5310*/  @!P0 FMUL R0, R0, 1.175494350822287508e-38 ;  /* 0x0080000000008820 */ /* 0x001fca0000400000 */
[----:B------:R-:W-:-:S04]  /*5320*/  F2FP.PACK_AB R3, RZ, R0 ;  /* 0x00000000ff03723e */ /* 0x000fc800000000ff */
[----:B------:R-:W-:-:S05]  /*5330*/  PRMT R3, R3, 0x5410, RZ ;  /* 0x0000541003037816 */ /* 0x000fca00000000ff */
[----:B------:R0:W-:Y:S01]  /*5340*/  STG.E [R16.64], R3 ;  /* 0x0000000310007986 */ /* 0x0001e2000c101924 */
[----:B------:R-:W-:Y:S05]  /*5350*/  BRA `(.L_x_7009) ;  /* 0x00000ba000007947 */ /* 0x000fea0003800000 */
.L_x_7014:
[----:B------:R0:W-:Y:S01]  /*5360*/  STG.E.64 [R16.64], R4 ;  /* 0x0000000410007986 */ /* 0x0001e2000c101b24 */
[----:B------:R-:W-:Y:S05]  /*5370*/  BRA `(.L_x_7009) ;  /* 0x00000b8000007947 */ /* 0x000fea0003800000 */
.L_x_7004:
        /* <DEDUP_REMOVED lines=12> */
.L_x_7018:
[----:B------:R-:W-:-:S05]  /*5440*/  CS2R R6, SRZ ;  /* 0x0000000000067805 */ /* 0x000fca000001ff00 */
[----:B------:R0:W-:Y:S01]  /*5450*/  STG.E.128 [R16.64], R4 ;  /* 0x0000000410007986 */ /* 0x0001e2000c101d24 */
[----:B------:R-:W-:Y:S05]  /*5460*/  BRA `(.L_x_7009) ;  /* 0x00000a9000007947 */ /* 0x000fea0003800000 */
.L_x_7017:
        /* <DEDUP_REMOVED lines=23> */
.L_x_7022:
[----:B------:R-:W-:Y:S05]  /*55e0*/  BSYNC B0 ;  /* 0x0000000000007941 */ /* 0x000fea0003800000 */
.L_x_7021:
[----:B------:R-:W-:-:S05]  /*55f0*/  LOP3.LUT R3, R0, R3, RZ, 0xfc, !PT ;  /* 0x0000000300037212 */ /* 0x000fca00078efcff */
[----:B------:R0:W-:Y:S01]  /*5600*/  STG.E.U8 [R16.64], R3 ;  /* 0x0000000310007986 */ /* 0x0001e2000c101124 */
[----:B------:R-:W-:Y:S05]  /*5610*/  BRA `(.L_x_7009) ;  /* 0x000008e000007947 */ /* 0x000fea0003800000 */
.L_x_7020:
        /* <DEDUP_REMOVED lines=15> */
.L_x_7024:
[----:B------:R-:W-:Y:S01]  /*5710*/  IMAD.MOV.U32 R0, RZ, RZ, 0x7f ;  /* 0x0000007fff007424 */ /* 0x000fe200078e00ff */
[----:B------:R-:W-:-:S04]  /*5720*/  ISETP.GT.U32.AND P0, PT, R2, 0x7f800000, PT ;  /* 0x7f8000000200780c */ /* 0x000fc80003f04070 */
[----:B------:R-:W-:-:S04]  /*5730*/  SEL R0, R0, 0x7c, P0 ;  /* 0x0000007c00007807 */ /* 0x000fc80000000000 */
.L_x_7025:
[----:B------:R-:W-:Y:S05]  /*5740*/  BSYNC B0 ;  /* 0x0000000000007941 */ /* 0x000fea0003800000 */
.L_x_7023:
[----:B------:R-:W-:-:S04]  /*5750*/  LOP3.LUT R2, R3, 0x80000000, RZ, 0xc0, !PT ;  /* 0x8000000003027812 */ /* 0x000fc800078ec0ff */
[----:B------:R-:W-:-:S04]  /*5760*/  SHF.R.U32.HI R3, RZ, 0x18, R2 ;  /* 0x00000018ff037819 */ /* 0x000fc80000011602 */
[----:B------:R-:W-:-:S05]  /*5770*/  LOP3.LUT R3, R0, R3, RZ, 0xfc, !PT ;  /* 0x0000000300037212 */ /* 0x000fca00078efcff */
[----:B------:R0:W-:Y:S01]  /*5780*/  STG.E.U8 [R16.64], R3 ;  /* 0x0000000310007986 */ /* 0x0001e2000c101124 */
[----:B------:R-:W-:Y:S05]  /*5790*/  BRA `(.L_x_7009) ;  /* 0x0000076000007947 */ /* 0x000fea0003800000 */
.L_x_7019:
[----:B------:R-:W0:Y:S01]  /*57a0*/  F2F.F32.F64 R0, R4 ;  /* 0x0000000400007310 */ /* 0x000e220000301000 */
[----:B------:R-:W0:-:S14]  /*57b0*/  DSETP.GEU.AND P0, PT, |R4|, c[0x2][0x0], PT ;  /* 0x008000000400762a */ /* 0x000e1c0003f0e200 */
[----:B0-----:R-:W-:-:S05]  /*57c0*/  @!P0 FMUL R0, R0, 1.175494350822287508e-38 ;  /* 0x0080000000008820 */ /* 0x001fca0000400000 */
[----:B------:R-:W-:-:S05]  /*57d0*/  F2FP.BF16.PACK_AB R0, RZ, R0 ;  /* 0x00000000ff00723e */ /* 0x000fca00000010ff */
[----:B------:R0:W-:Y:S01]  /*57e0*/  STG.E.U16 [R16.64], R0 ;  /* 0x0000000010007986 */ /* 0x0001e2000c101524 */
[----:B------:R-:W-:Y:S05]  /*57f0*/  BRA `(.L_x_7009) ;  /* 0x0000070000007947 */ /* 0x000fea0003800000 */
.L_x_7016:
        /* <DEDUP_REMOVED lines=11> */
.L_x_7028:
        /* <DEDUP_REMOVED lines=19> */
.L_x_7031:
[----:B------:R-:W-:-:S04]  /*59e0*/  LOP3.LUT R2, R3, 0x80000000, RZ, 0xc0, !PT ;  /* 0x8000000003027812 */ /* 0x000fc800078ec0ff */
[----:B------:R-:W-:-:S04]  /*59f0*/  SHF.R.U32.HI R3, RZ, 0x18, R2 ;  /* 0x00000018ff037819 */ /* 0x000fc80000011602 */
[----:B------:R-:W-:-:S04]  /*5a00*/  LOP3.LUT R0, R0, R3, RZ, 0xfc, !PT ;  /* 0x0000000300007212 */ /* 0x000fc800078efcff */
[----:B------:R-:W-:Y:S02]  /*5a10*/  PRMT R8, R0, 0x7610, R8 ;  /* 0x0000761000087816 */ /* 0x000fe40000000008 */
.L_x_7030:
[----:B------:R-:W-:Y:S05]  /*5a20*/  BSYNC B0 ;  /* 0x0000000000007941 */ /* 0x000fea0003800000 */
.L_x_7029:
[----:B------:R0:W-:Y:S01]  /*5a30*/  STG.E.U8 [R16.64], R8 ;  /* 0x0000000810007986 */ /* 0x0001e2000c101124 */
[----:B------:R-:W-:Y:S05]  /*5a40*/  BRA `(.L_x_7009) ;  /* 0x000004b000007947 */ /* 0x000fea0003800000 */
.L_x_7027:
        /* <DEDUP_REMOVED lines=19> */
.L_x_7034:
[----:B------:R-:W-:-:S04]  /*5b80*/  LOP3.LUT R2, R3, 0x80000000, RZ, 0xc0, !PT ;  /* 0x8000000003027812 */ /* 0x000fc800078ec0ff */
[----:B------:R-:W-:-:S04]  /*5b90*/  SHF.R.U32.HI R3, RZ, 0x18, R2 ;  /* 0x00000018ff037819 */ /* 0x000fc80000011602 */
[----:B------:R-:W-:-:S04]  /*5ba0*/  LOP3.LUT R0, R0, R3, RZ, 0xfc, !PT ;  /* 0x0000000300007212 */ /* 0x000fc800078efcff */
[----:B------:R-:W-:Y:S02]  /*5bb0*/  PRMT R8, R0, 0x7610, R8 ;  /* 0x0000761000087816 */ /* 0x000fe40000000008 */
.L_x_7033:
[----:B------:R-:W-:Y:S05]  /*5bc0*/  BSYNC B0 ;  /* 0x0000000000007941 */ /* 0x000fea0003800000 */
.L_x_7032:
[----:B------:R0:W-:Y:S01]  /*5bd0*/  STG.E.U8 [R16.64], R8 ;  /* 0x0000000810007986 */ /* 0x0001e2000c101124 */
[----:B------:R-:W-:Y:S05]  /*5be0*/  BRA `(.L_x_7009) ;  /* 0x0000031000007947 */ /* 0x000fea0003800000 */
.L_x_7026:
        /* <DEDUP_REMOVED lines=24> */
.L_x_7008:
        /* <DEDUP_REMOVED lines=20> */
.L_x_7036:
[----:B------:R-:W0:Y:S02]  /*5eb0*/  F2I.U64.F64.TRUNC R6, R6 ;  /* 0x0000000600067311 */ /* 0x000e24000030d800 */
[----:B0-----:R0:W-:Y:S01]  /*5ec0*/  STG.E.64 [R16.64], R6 ;  /* 0x0000000610007986 */ /* 0x0011e2000c101b24 */
[----:B------:R-:W-:Y:S05]  /*5ed0*/  BRA `(.L_x_7009) ;  /* 0x0000002000007947 */ /* 0x000fea0003800000 */
.L_x_7035:
[----:B------:R-:W0:Y:S02]  /*5ee0*/  F2I.U32.F64.TRUNC R7, R6 ;  /* 0x0000000600077311 */ /* 0x000e24000030d000 */
[----:B0-----:R0:W-:Y:S02]  /*5ef0*/  STG.E [R16.64], R7 ;  /* 0x0000000710007986 */ /* 0x0011e4000c101924 */
.L_x_7009:
        /* <DEDUP_REMOVED lines=231> */
.L_x_7037:
        /* <DEDUP_REMOVED lines=19> */
.L_x_7041:
[----:B------:R-:W2:Y:S02]  /*6ea0*/  LDG.E.U8 R2, [R4.64] ;  /* 0x0000002404027981 */ /* 0x000ea4000c1e1100 */
[----:B--2---:R-:W0:Y:S01]  /*6eb0*/  I2F.F64.U16 R2, R2 ;  /* 0x0000000200027312 */ /* 0x004e220000101800 */
[----:B------:R-:W-:Y:S05]  /*6ec0*/  BRA `(.L_x_7043) ;  /* 0x00000df000007947 */ /* 0x000fea0003800000 */
.L_x_7040:
        /* <DEDUP_REMOVED lines=9> */
.L_x_7045:
[----:B------:R-:W2:Y:S02]  /*6f60*/  LDG.E R2, [R4.64] ;  /* 0x0000002404027981 */ /* 0x000ea4000c1e1900 */
[----:B--2---:R-:W0:Y:S01]  /*6f70*/  I2F.F64 R2, R2 ;  /* 0x0000000200027312 */ /* 0x004e220000201c00 */
[----:B------:R-:W-:Y:S05]  /*6f80*/  BRA `(.L_x_7043) ;  /* 0x00000d3000007947 */ /* 0x000fea0003800000 */
.L_x_7044:
[----:B------:R-:W2:Y:S02]  /*6f90*/  LDG.E.U16 R2, [R4.64] ;  /* 0x0000002404027981 */ /* 0x000ea4000c1e1500 */
[----:B--2---:R-:W0:Y:S01]  /*6fa0*/  I2F.F64.S16 R2, R2 ;  /* 0x0000000200027312 */ /* 0x004e220000101c00 */
[----:B------:R-:W-:Y:S05]  /*6fb0*/  BRA `(.L_x_7043) ;  /* 0x00000d0000007947 */ /* 0x000fea0003800000 */
.L_x_7039:
        /* <DEDUP_REMOVED lines=10> */
.L_x_7047:
[----:B------:R-:W2:Y:S02]  /*7060*/  LDG.E.U16 R0, [R4.64] ;  /* 0x0000002404007981 */ /* 0x000ea4000c1e1500 */
[----:B--2---:R-:W-:-:S05]  /*7070*/  HADD2.F32 R0, -RZ, R0.H0_H0 ;  /* 0x20000000ff007230 */ /* 0x004fca0000004100 */
[----:B------:R-:W-:-:S04]  /*7080*/  FMUL.FTZ R0, R0, 1 ;  /* 0x3f80000000007820 */ /* 0x000fc80000410000 */
[----:B------:R0:W2:Y:S01]  /*7090*/  F2F.F64.F32 R2, R0 ;  /* 0x0000000000027310 */ /* 0x0000a20000201800 */
[----:B------:R-:W-:Y:S05]  /*70a0*/  BRA `(.L_x_7043) ;  /* 0x00000c1000007947 */ /* 0x000fea0003800000 */
.L_x_7046:
        /* <DEDUP_REMOVED lines=10> */
.L_x_7049:
[----:B------:R-:W2:Y:S02]  /*7150*/  LDG.E.U16 R4, [R4.64] ;  /* 0x0000002404047981 */ /* 0x000ea4000c1e1500 */
[----:B--2---:R-:W-:-:S05]  /*7160*/  HADD2.F32 R0, -RZ, R4.H0_H0 ;  /* 0x20000004ff007230 */ /* 0x004fca0000004100 */
[----:B------:R-:W-:-:S04]  /*7170*/  FMUL.FTZ R0, R0, 1 ;  /* 0x3f80000000007820 */ /* 0x000fc80000410000 */
[----:B------:R0:W2:Y:S01]  /*7180*/  F2F.F64.F32 R2, R0 ;  /* 0x0000000000027310 */ /* 0x0000a20000201800 */
[----:B------:R-:W-:Y:S05]  /*7190*/  BRA `(.L_x_7043) ;  /* 0x00000b2000007947 */ /* 0x000fea0003800000 */
.L_x_7048:
[----:B------:R0:W5:Y:S01]  /*71a0*/  LDG.E.64 R2, [R4.64] ;  /* 0x0000002404027981 */ /* 0x000162000c1e1b00 */
[----:B------:R-:W-:Y:S05]  /*71b0*/  BRA `(.L_x_7043) ;  /* 0x00000b0000007947 */ /* 0x000fea0003800000 */
.L_x_7038:
        /* <DEDUP_REMOVED lines=13> */
.L_x_7052:
[----:B------:R0:W5:Y:S01]  /*7290*/  LDG.E.64 R2, [R4.64] ;  /* 0x0000002404027981 */ /* 0x000162000c1e1b00 */
[----:B------:R-:W-:Y:S05]  /*72a0*/  BRA `(.L_x_7043) ;  /* 0x00000a1000007947 */ /* 0x000fea0003800000 */
.L_x_7051:
        /* <DEDUP_REMOVED lines=28> */
.L_x_7054:
        /* <DEDUP_REMOVED lines=15> */
.L_x_7053:
[----:B------:R-:W2:Y:S02]  /*7560*/  LDG.E.U16 R0, [R4.64] ;  /* 0x0000002404007981 */ /* 0x000ea4000c1e1500 */
[----:B--2---:R-:W-:-:S05]  /*7570*/  PRMT R0, RZ, 0x5410, R0 ;  /* 0x00005410ff007816 */ /* 0x004fca0000000000 */
[----:B------:R-:W-:-:S04]  /*7580*/  FMUL.FTZ R0, R0, 1 ;  /* 0x3f80000000007820 */ /* 0x000fc80000410000 */
[----:B------:R0:W2:Y:S01]  /*7590*/  F2F.F64.F32 R2, R0 ;  /* 0x0000000000027310 */ /* 0x0000a20000201800 */
[----:B------:R-:W-:Y:S05]  /*75a0*/  BRA `(.L_x_7043) ;  /* 0x0000071000007947 */ /* 0x000fea0003800000 */
.L_x_7050:
        /* <DEDUP_REMOVED lines=11> */
.L_x_7057:
        /* <DEDUP_REMOVED lines=21> */
.L_x_7061:
[----:B------:R-:W-:Y:S05]  /*77b0*/  BSYNC B1 ;  /* 0x0000000000017941 */ /* 0x000fea0003800000 */
.L_x_7060:
[----:B------:R-:W-:Y:S01]  /*77c0*/  LEA R3, R0, 0x3b800000, 0x17 ;  /* 0x3b80000000037811 */ /* 0x000fe200078eb8ff */
[----:B------:R-:W-:-:S05]  /*77d0*/  IMAD.SHL.U32 R0, R2, 0x100000, RZ ;  /* 0x0010000002007824 */ /* 0x000fca00078e00ff */
[----:B------:R-:W-:Y:S02]  /*77e0*/  LOP3.LUT R0, R3, R0, R4, 0xfe, !PT ;  /* 0x0000000003007212 */ /* 0x000fe400078efe04 */
.L_x_7059:
[----:B------:R-:W-:Y:S05]  /*77f0*/  BSYNC B0 ;  /* 0x0000000000007941 */ /* 0x000fea0003800000 */
.L_x_7058:
[----:B------:R-:W-:-:S04]  /*7800*/  FMUL.FTZ R0, R0, 1 ;  /* 0x3f80000000007820 */ /* 0x000fc80000410000 */
[----:B------:R0:W2:Y:S01]  /*7810*/  F2F.F64.F32 R2, R0 ;  /* 0x0000000000027310 */ /* 0x0000a20000201800 */
[----:B------:R-:W-:Y:S05]  /*7820*/  BRA `(.L_x_7043) ;  /* 0x0000049000007947 */ /* 0x000fea0003800000 */
.L_x_7056:
        /* <DEDUP_REMOVED lines=21> */
.L_x_7065:
[----:B------:R-:W-:Y:S05]  /*7980*/  BSYNC B1 ;  /* 0x0000000000017941 */ /* 0x000fea0003800000 */
.L_x_7064:
[----:B------:R-:W-:Y:S01]  /*7990*/  LEA R3, R0, 0x37800000, 0x17 ;  /* 0x3780000000037811 */ /* 0x000fe200078eb8ff */
[----:B------:R-:W-:-:S05]  /*79a0*/  IMAD.SHL.U32 R0, R2, 0x200000, RZ ;  /* 0x0020000002007824 */ /* 0x000fca00078e00ff */
[----:B------:R-:W-:Y:S02]  /*79b0*/  LOP3.LUT R0, R3, R0, R4, 0xfe, !PT ;  /* 0x0000000003007212 */ /* 0x000fe400078efe04 */
.L_x_7063:
[----:B------:R-:W-:Y:S05]  /*79c0*/  BSYNC B0 ;  /* 0x0000000000007941 */ /* 0x000fea0003800000 */
.L_x_7062:
[----:B------:R-:W-:-:S04]  /*79d0*/  FMUL.FTZ R0, R0, 1 ;  /* 0x3f80000000007820 */ /* 0x000fc80000410000 */
[----:B------:R0:W2:Y:S01]  /*79e0*/  F2F.F64.F32 R2, R0 ;  /* 0x0000000000027310 */ /* 0x0000a20000201800 */
[----:B------:R-:W-:Y:S05]  /*79f0*/  BRA `(.L_x_7043) ;  /* 0x000002c000007947 */ /* 0x000fea0003800000 */
.L_x_7055:
        /* <DEDUP_REMOVED lines=14> */
.L_x_7069:
[----:B------:R-:W-:Y:S05]  /*7ae0*/  BSYNC B0 ;  /* 0x0000000000007941 */ /* 0x000fea0003800000 */
.L_x_7068:
[----:B------:R-:W-:-:S04]  /*7af0*/  FMUL.FTZ R0, R0, 1 ;  /* 0x3f80000000007820 */ /* 0x000fc80000410000 */
[----:B------:R0:W2:Y:S01]  /*7b00*/  F2F.F64.F32 R2, R0 ;  /* 0x0000000000027310 */ /* 0x0000a20000201800 */
[----:B------:R-:W-:Y:S05]  /*7b10*/  BRA `(.L_x_7043) ;  /* 0x000001a000007947 */ /* 0x000fea0003800000 */
.L_x_7042:
        /* <DEDUP_REMOVED lines=21> */
.L_x_7067:
[----:B------:R-:W2:Y:S02]  /*7c70*/  LDG.E.64 R2, [R4.64] ;  /* 0x0000002404027981 */ /* 0x000ea4000c1e1b00 */
[----:B--2---:R-:W0:Y:S01]  /*7c80*/  I2F.F64.U64 R2, R2 ;  /* 0x0000000200027312 */ /* 0x004e220000301800 */
[----:B------:R-:W-:Y:S05]  /*7c90*/  BRA `(.L_x_7043) ;  /* 0x0000002000007947 */ /* 0x000fea0003800000 */
.L_x_7066:
[----:B------:R-:W2:Y:S02]  /*7ca0*/  LDG.E R2, [R4.64] ;  /* 0x0000002404027981 */ /* 0x000ea4000c1e1900 */
[----:B--2---:R-:W0:Y:S02]  /*7cb0*/  I2F.F64.U32 R2, R2 ;  /* 0x0000000200027312 */ /* 0x004e240000201800 */
.L_x_7043:
        /* <DEDUP_REMOVED lines=22> */
.L_x_7071:
[----:B------:R-:W-:Y:S05]  /*7e20*/  BSYNC B0 ;  /* 0x0000000000007941 */ /* 0x000fea0003800000 */
.L_x_7070:
        /* <DEDUP_REMOVED lines=16> */
.L_x_7075:
[----:B------:R-:W0:Y:S02]  /*7f30*/  F2I.S64.F64.TRUNC R6, R6 ;  /* 0x0000000600067311 */ /* 0x000e24000030d900 */
[----:B0-----:R-:W-:-:S05]  /*7f40*/  IMAD.MOV.U32 R3, RZ, RZ, R6 ;  /* 0x000000ffff037224 */ /* 0x001fca00078e0006 */
[----:B------:R0:W-:Y:S01]  /*7f50*/  STG.E.U8 [R16.64], R3 ;  /* 0x0000000310007986 */ /* 0x0001e2000c101124 */
[----:B------:R-:W-:Y:S05]  /*7f60*/  BRA `(.L_x_7077) ;  /* 0x00000ed000007947 */ /* 0x000fea0003800000 */
.L_x_7074:
        /* <DEDUP_REMOVED lines=9> */
.L_x_7079:
[----:B------:R-:W0:Y:S02]  /*8000*/  F2I.F64.TRUNC R7, R6 ;  /* 0x0000000600077311 */ /* 0x000e24000030d100 */
[----:B0-----:R0:W-:Y:S01]  /*8010*/  STG.E [R16.64], R7 ;  /* 0x0000000710007986 */ /* 0x0011e2000c101924 */
[----:B------:R-:W-:Y:S05]  /*8020*/  BRA `(.L_x_7077) ;  /* 0x00000e1000007947 */ /* 0x000fea0003800000 */
.L_x_7078:
[----:B------:R-:W0:Y:S02]  /*8030*/  F2I.F64.TRUNC R7, R6 ;  /* 0x0000000600077311 */ /* 0x000e24000030d100 */
[----:B0-----:R0:W-:Y:S01]  /*8040*/  STG.E.U16 [R16.64], R7 ;  /* 0x0000000710007986 */ /* 0x0011e2000c101524 */
[----:B------:R-:W-:Y:S05]  /*8050*/  BRA `(.L_x_7077) ;  /* 0x00000de000007947 */ /* 0x000fea0003800000 */
.L_x_7073:
        /* <DEDUP_REMOVED lines=11> */
.L_x_7081:
[----:B------:R-:W0:Y:S01]  /*8110*/  F2F.F32.F64 R0, R4 ;  /* 0x0000000400007310 */ /* 0x000e220000301000 */
[----:B------:R-:W0:-:S14]  /*8120*/  DSETP.GEU.AND P0, PT, |R4|, c[0x2][0x0], PT ;  /* 0x008000000400762a */ /* 0x000e1c0003f0e200 */
[----:B0-----:R-:W-:-:S05]  /*8130*/  @!P0 FMUL R0, R0, 1.175494350822287508e-38 ;  /* 0x0080000000008820 */ /* 0x001fca0000400000 */
[----:B------:R-:W-:-:S05]  /*8140*/  F2FP.PACK_AB R0, RZ, R0 ;  /* 0x00000000ff00723e */ /* 0x000fca00000000ff */
[----:B------:R0:W-:Y:S01]  /*8150*/  STG.E.U16 [R16.64], R0 ;  /* 0x0000000010007986 */ /* 0x0001e2000c101524 */
[----:B------:R-:W-:Y:S05]  /*8160*/  BRA `(.L_x_7077) ;  /* 0x00000cd000007947 */ /* 0x000fea0003800000 */
.L_x_7080:
        /* <DEDUP_REMOVED lines=12> */
.L_x_7083:
[----:B------:R-:W0:Y:S01]  /*8230*/  F2F.F32.F64 R0, R4 ;  /* 0x0000000400007310 */ /* 0x000e220000301000 */
[----:B------:R-:W0:-:S14]  /*8240*/  DSETP.GEU.AND P0, PT, |R4|, c[0x2][0x0], PT ;  /* 0x008000000400762a */ /* 0x000e1c0003f0e200 */
[----:B0-----:R-:W-:-:S05]  /*8250*/  @!P0 FMUL R0, R0, 1.175494350822287508e-38 ;  /* 0x0080000000008820 */ /* 0x001fca0000400000 */
[----:B------:R-:W-:-:S04]  /*8260*/  F2FP.PACK_AB R3, RZ, R0 ;  /* 0x00000000ff03723e */ /* 0x000fc800000000ff */
[----:B------:R-:W-:-:S05]  /*8270*/  PRMT R3, R3, 0x5410, RZ ;  /* 0x0000541003037816 */ /* 0x000fca00000000ff */
[----:B------:R0:W-:Y:S01]  /*8280*/  STG.E [R16.64], R3 ;  /* 0x0000000310007986 */ /* 0x0001e2000c101924 */
[----:B------:R-:W-:Y:S05]  /*8290*/  BRA `(.L_x_7077) ;  /* 0x00000ba000007947 */ /* 0x000fea0003800000 */
.L_x_7082:
[----:B------:R0:W-:Y:S01]  /*82a0*/  STG.E.64 [R16.64], R4 ;  /* 0x0000000410007986 */ /* 0x0001e2000c101b24 */
[----:B------:R-:W-:Y:S05]  /*82b0*/  BRA `(.L_x_7077) ;  /* 0x00000b8000007947 */ /* 0x000fea0003800000 */
.L_x_7072:
        /* <DEDUP_REMOVED lines=12> */
.L_x_7086:
[----:B------:R-:W-:-:S05]  /*8380*/  CS2R R6, SRZ ;  /* 0x0000000000067805 */ /* 0x000fca000001ff00 */
[----:B------:R0:W-:Y:S01]  /*8390*/  STG.E.128 [R16.64], R4 ;  /* 0x0000000410007986 */ /* 0x0001e2000c101d24 */
[----:B------:R-:W-:Y:S05]  /*83a0*/  BRA `(.L_x_7077) ;  /* 0x00000a9000007947 */ /* 0x000fea0003800000 */
.L_x_7085:
        /* <DEDUP_REMOVED lines=23> */
.L_x_7090:
[----:B------:R-:W-:Y:S05]  /*8520*/  BSYNC B0 ;  /* 0x0000000000007941 */ /* 0x000fea0003800000 */
.L_x_7089:
[----:B------:R-:W-:-:S05]  /*8530*/  LOP3.LUT R3, R0, R3, RZ, 0xfc, !PT ;  /* 0x0000000300037212 */ /* 0x000fca00078efcff */
[----:B------:R0:W-:Y:S01]  /*8540*/  STG.E.U8 [R16.64], R3 ;  /* 0x0000000310007986 */ /* 0x0001e2000c101124 */
[----:B------:R-:W-:Y:S05]  /*8550*/  BRA `(.L_x_7077) ;  /* 0x000008e000007947 */ /* 0x000fea0003800000 */
.L_x_7088:
        /* <DEDUP_REMOVED lines=15> */
.L_x_7092:
[----:B------:R-:W-:Y:S01]  /*8650*/  IMAD.MOV.U32 R0, RZ, RZ, 0x7f ;  /* 0x0000007fff007424 */ /* 0x000fe200078e00ff */
[----:B------:R-:W-:-:S04]  /*8660*/  ISETP.GT.U32.AND P0, PT, R2, 0x7f800000, PT ;  /* 0x7f8000000200780c */ /* 0x000fc80003f04070 */
[----:B------:R-:W-:-:S04]  /*8670*/  SEL R0, R0, 0x7c, P0 ;  /* 0x0000007c00007807 */ /* 0x000fc80000000000 */
.L_x_7093:
[----:B------:R-:W-:Y:S05]  /*8680*/  BSYNC B0 ;  /* 0x0000000000007941 */ /* 0x000fea0003800000 */
.L_x_7091:
[----:B------:R-:W-:-:S04]  /*8690*/  LOP3.LUT R2, R3, 0x80000000, RZ, 0xc0, !PT ;  /* 0x8000000003027812 */ /* 0x000fc800078ec0ff */
[----:B------:R-:W-:-:S04]  /*86a0*/  SHF.R.U32.HI R3, RZ, 0x18, R2 ;  /* 0x00000018ff037819 */ /* 0x000fc80000011602 */
[----:B------:R-:W-:-:S05]  /*86b0*/  LOP3.LUT R3, R0, R3, RZ, 0xfc, !PT ;  /* 0x0000000300037212 */ /* 0x000fca00078efcff */
[----:B------:R0:W-:Y:S01]  /*86c0*/  STG.E.U8 [R16.64], R3 ;  /* 0x0000000310007986 */ /* 0x0001e2000c101124 */
[----:B------:R-:W-:Y:S05]  /*86d0*/  BRA `(.L_x_7077) ;  /* 0x0000076000007947 */ /* 0x000fea0003800000 */
.L_x_7087:
[----:B------:R-:W0:Y:S01]  /*86e0*/  F2F.F32.F64 R0, R4 ;  /* 0x0000000400007310 */ /* 0x000e220000301000 */
[----:B------:R-:W0:-:S14]  /*86f0*/  DSETP.GEU.AND P0, PT, |R4|, c[0x2][0x0], PT ;  /* 0x008000000400762a */ /* 0x000e1c0003f0e200 */
[----:B0-----:R-:W-:-:S05]  /*8700*/  @!P0 FMUL R0, R0, 1.175494350822287508e-38 ;  /* 0x0080000000008820 */ /* 0x001fca0000400000 */
[----:B------:R-:W-:-:S05]  /*8710*/  F2FP.BF16.PACK_AB R0, RZ, R0 ;  /* 0x00000000ff00723e */ /* 0x000fca00000010ff */
[----:B------:R0:W-:Y:S01]  /*8720*/  STG.E.U16 [R16.64], R0 ;  /* 0x0000000010007986 */ /* 0x0001e2000c101524 */
[----:B------:R-:W-:Y:S05]  /*8730*/  BRA `(.L_x_7077) ;  /* 0x0000070000007947 */ /* 0x000fea0003800000 */
.L_x_7084:
        /* <DEDUP_REMOVED lines=11> */
.L_x_7096:
        /* <DEDUP_REMOVED lines=19> */
.L_x_7099:
[----:B------:R-:W-:-:S04]  /*8920*/  LOP3.LUT R2, R3, 0x80000000, RZ, 0xc0, !PT ;  /* 0x8000000003027812 */ /* 0x000fc800078ec0ff */
[----:B------:R-:W-:-:S04]  /*8930*/  SHF.R.U32.HI R3, RZ, 0x18, R2 ;  /* 0x00000018ff037819 */ /* 0x000fc80000011602 */
[----:B------:R-:W-:-:S04]  /*8940*/  LOP3.LUT R0, R0, R3, RZ, 0xfc, !PT ;  /* 0x0000000300007212 */ /* 0x000fc800078efcff */
[----:B------:R-:W-:Y:S02]  /*8950*/  PRMT R8, R0, 0x7610, R8 ;  /* 0x0000761000087816 */ /* 0x000fe40000000008 */
.L_x_7098:
[----:B------:R-:W-:Y:S05]  /*8960*/  BSYNC B0 ;  /* 0x0000000000007941 */ /* 0x000fea0003800000 */
.L_x_7097:
[----:B------:R0:W-:Y:S01]  /*8970*/  STG.E.U8 [R16.64], R8 ;  /* 0x0000000810007986 */ /* 0x0001e2000c101124 */
[----:B------:R-:W-:Y:S05]  /*8980*/  BRA `(.L_x_7077) ;  /* 0x000004b000007947 */ /* 0x000fea0003800000 */
.L_x_7095:
        /* <DEDUP_REMOVED lines=19> */
.L_x_7102:
[----:B------:R-:W-:-:S04]  /*8ac0*/  LOP3.LUT R2, R3, 0x80000000, RZ, 0xc0, !PT ;  /* 0x8000000003027812 */ /* 0x000fc800078ec0ff */
[----:B------:R-:W-:-:S04]  /*8ad0*/  SHF.R.U32.HI R3, RZ, 0x18, R2 ;  /* 0x00000018ff037819 */ /* 0x000fc80000011602 */
[----:B------:R-:W-:-:S04]  /*8ae0*/  LOP3.LUT R0, R0, R3, RZ, 0xfc, !PT ;  /* 0x0000000300007212 */ /* 0x000fc800078efcff */
[----:B------:R-:W-:Y:S02]  /*8af0*/  PRMT R8, R0, 0x7610, R8 ;  /* 0x0000761000087816 */ /* 0x000fe40000000008 */
.L_x_7101:
[----:B------:R-:W-:Y:S05]  /*8b00*/  BSYNC B0 ;  /* 0x0000000000007941 */ /* 0x000fea0003800000 */
.L_x_7100:
[----:B------:R0:W-:Y:S01]  /*8b10*/  STG.E.U8 [R16.64], R8 ;  /* 0x0000000810007986 */ /* 0x0001e2000c101124 */
[----:B------:R-:W-:Y:S05]  /*8b20*/  BRA `(.L_x_7077) ;  /* 0x0000031000007947 */ /* 0x000fea0003800000 */
.L_x_7094:
        /* <DEDUP_REMOVED lines=24> */
.L_x_7076:
        /* <DEDUP_REMOVED lines=20> */
.L_x_7104:
[----:B------:R-:W0:Y:S02]  /*8df0*/  F2I.U64.F64.TRUNC R6, R6 ;  /* 0x0000000600067311 */ /* 0x000e24000030d800 */
[----:B0-----:R0:W-:Y:S01]  /*8e00*/  STG.E.64 [R16.64], R6 ;  /* 0x0000000610007986 */ /* 0x0011e2000c101b24 */
[----:B------:R-:W-:Y:S05]  /*8e10*/  BRA `(.L_x_7077) ;  /* 0x0000002000007947 */ /* 0x000fea0003800000 */
.L_x_7103:
[----:B------:R-:W0:Y:S02]  /*8e20*/  F2I.U32.F64.TRUNC R7, R6 ;  /* 0x0000000600077311 */ /* 0x000e24000030d000 */
[----:B0-----:R0:W-:Y:S02]  /*8e30*/  STG.E [R16.64], R7 ;  /* 0x0000000710007986 */ /* 0x0011e4000c101924 */
.L_x_7077:
[----:B------:R-:W-:Y:S02]  /*8e40*/  IADD3 R19, R19, 0x80, RZ ;  /* 0x0000008013137810 */ /* 0x000fe40007ffe0ff */
.L_x_6968:
[----:B------:R-:W-:Y:S05]  /*8e50*/  BSYNC B6 ;  /* 0x0000000000067941 */ /* 0x000fea0003800000 */
.L_x_6967:
        /* <DEDUP_REMOVED lines=230> */
.L_x_7105:
        /* <DEDUP_REMOVED lines=19> */
.L_x_7109:
[----:B------:R-:W2:Y:S02]  /*9df0*/  LDG.E.U8 R2, [R4.64] ;  /* 0x0000002404027981 */ /* 0x000ea4000c1e1100 */
[----:B--2---:R-:W0:Y:S01]  /*9e00*/  I2F.F64.U16 R2, R2 ;  /* 0x0000000200027312 */ /* 0x004e220000101800 */
[----:B------:R-:W-:Y:S05]  /*9e10*/  BRA `(.L_x_7111) ;  /* 0x00000df000007947 */ /* 0x000fea0003800000 */
.L_x_7108:
        /* <DEDUP_REMOVED lines=9> */
.L_x_7113:
[----:B------:R-:W2:Y:S02]  /*9eb0*/  LDG.E R2, [R4.64] ;  /* 0x0000002404027981 */ /* 0x000ea4000c1e1900 */
[----:B--2---:R-:W0:Y:S01]  /*9ec0*/  I2F.F64 R2, R2 ;  /* 0x0000000200027312 */ /* 0x004e220000201c00 */
[----:B------:R-:W-:Y:S05]  /*9ed0*/  BRA `(.L_x_7111) ;  /* 0x00000d3000007947 */ /* 0x000fea0003800000 */
.L_x_7112:
[----:B------:R-:W2:Y:S02]  /*9ee0*/  LDG.E.U16 R2, [R4.64] ;  /* 0x0000002404027981 */ /* 0x000ea4000c1e1500 */
[----:B--2---:R-:W0:Y:S01]  /*9ef0*/  I2F.F64.S16 R2, R2 ;  /* 0x0000000200027312 */ /* 0x004e220000101c00 */
[----:B------:R-:W-:Y:S05]  /*9f00*/  BRA `(.L_x_7111) ;  /* 0x00000d0000007947 */ /* 0x000fea0003800000 */
.L_x_7107:
        /* <DEDUP_REMOVED lines=10> */
.L_x_7115:
[----:B------:R-:W2:Y:S02]  /*9fb0*/  LDG.E.U16 R0, [R4.64] ;  /* 0x0000002404007981 */ /* 0x000ea4000c1e1500 */
[----:B--2---:R-:W-:-:S05]  /*9fc0*/  HADD2.F32 R0, -RZ, R0.H0_H0 ;  /* 0x20000000ff007230 */ /* 0x004fca0000004100 */
[----:B------:R-:W-:-:S04]  /*9fd0*/  FMUL.FTZ R0, R0, 1 ;  /* 0x3f80000000007820 */ /* 0x000fc80000410000 */
[----:B------:R0:W2:Y:S01]  /*9fe0*/  F2F.F64.F32 R2, R0 ;  /* 0x0000000000027310 */ /* 0x0000a20000201800 */
[----:B------:R-:W-:Y:S05]  /*9ff0*/  BRA `(.L_x_7111) ;  /* 0x00000c1000007947 */ /* 0x000fea0003800000 */
.L_x_7114:
        /* <DEDUP_REMOVED lines=10> */
.L_x_7117:
[----:B------:R-:W2:Y:S02]  /*a0a0*/  LDG.E.U16 R4, [R4.64] ;  /* 0x0000002404047981 */ /* 0x000ea4000c1e1500 */
[----:B--2---:R-:W-:-:S05]  /*a0b0*/  HADD2.F32 R0, -RZ, R4.H0_H0 ;  /* 0x20000004ff007230 */ /* 0x004fca0000004100 */
[----:B------:R-:W-:-:S04]  /*a0c0*/  FMUL.FTZ R0, R0, 1 ;  /* 0x3f80000000007820 */ /* 0x000fc80000410000 */
[----:B------:R0:W2:Y:S01]  /*a0d0*/  F2F.F64.F32 R2, R0 ;  /* 0x0000000000027310 */ /* 0x0000a20000201800 */
[----:B------:R-:W-:Y:S05]  /*a0e0*/  BRA `(.L_x_7111) ;  /* 0x00000b2000007947 */ /* 0x000fea0003800000 */
.L_x_7116:
[----:B------:R0:W5:Y:S01]  /*a0f0*/  LDG.E.64 R2, [R4.64] ;  /* 0x0000002404027981 */ /* 0x000162000c1e1b00 */
[----:B------:R-:W-:Y:S05]  /*a100*/  BRA `(.L_x_7111) ;  /* 0x00000b0000007947 */ /* 0x000fea0003800000 */
.L_x_7106:
        /* <DEDUP_REMOVED lines=13> */
.L_x_7120:
[----:B------:R0:W5:Y:S01]  /*a1e0*/  LDG.E.64 R2, [R4.64] ;  /* 0x0000002404027981 */ /* 0x000162000c1e1b00 */
[----:B------:R-:W-:Y:S05]  /*a1f0*/  BRA `(.L_x_7111) ;  /* 0x00000a1000007947 */ /* 0x000fea0003800000 */
.L_x_7119:
        /* <DEDUP_REMOVED lines=28> */
.L_x_7122:
        /* <DEDUP_REMOVED lines=15> */
.L_x_7121:
[----:B------:R-:W2:Y:S02]  /*a4b0*/  LDG.E.U16 R0, [R4.64] ;  /* 0x0000002404007981 */ /* 0x000ea4000c1e1500 */
[----:B--2---:R-:W-:-:S05]  /*a4c0*/  PRMT R0, RZ, 0x5410, R0 ;  /* 0x00005410ff007816 */ /* 0x004fca0000000000 */
[----:B------:R-:W-:-:S04]  /*a4d0*/  FMUL.FTZ R0, R0, 1 ;  /* 0x3f80000000007820 */ /* 0x000fc80000410000 */
[----:B------:R0:W2:Y:S01]  /*a4e0*/  F2F.F64.F32 R2, R0 ;  /* 0x0000000000027310 */ /* 0x0000a20000201800 */
[----:B------:R-:W-:Y:S05]  /*a4f0*/  BRA `(.L_x_7111) ;  /* 0x0000071000007947 */ /* 0x000fea0003800000 */
.L_x_7118:
        /* <DEDUP_REMOVED lines=11> */
.L_x_7125:
        /* <DEDUP_REMOVED lines=21> */
.L_x_7129:
[----:B------:R-:W-:Y:S05]  /*a700*/  BSYNC B1 ;  /* 0x0000000000017941 */ /* 0x000fea0003800000 */
.L_x_7128:
[----:B------:R-:W-:Y:S01]  /*a710*/  LEA R3, R0, 0x3b800000, 0x17 ;  /* 0x3b80000000037811 */ /* 0x000fe200078eb8ff */
[----:B------:R-:W-:-:S05]  /*a720*/  IMAD.SHL.U32 R0, R2, 0x100000, RZ ;  /* 0x0010000002007824 */ /* 0x000fca00078e00ff */
[----:B------:R-:W-:Y:S02]  /*a730*/  LOP3.LUT R0, R3, R0, R4, 0xfe, !PT ;  /* 0x0000000003007212 */ /* 0x000fe400078efe04 */
.L_x_7127:
[----:B------:R-:W-:Y:S05]  /*a740*/  BSYNC B0 ;  /* 0x0000000000007941 */ /* 0x000fea0003800000 */
.L_x_7126:
[----:B------:R-:W-:-:S04]  /*a750*/  FMUL.FTZ R0, R0, 1 ;  /* 0x3f80000000007820 */ /* 0x000fc80000410000 */
[----:B------:R0:W2:Y:S01]  /*a760*/  F2F.F64.F32 R2, R0 ;  /* 0x0000000000027310 */ /* 0x0000a20000201800 */
[----:B------:R-:W-:Y:S05]  /*a770*/  BRA `(.L_x_7111) ;  /* 0x0000049000007947 */ /* 0x000fea0003800000 */
.L_x_7124:
        /* <DEDUP_REMOVED lines=21> */
.L_x_7133:
[----:B------:R-:W-:Y:S05]  /*a8d0*/  BSYNC B1 ;  /* 0x0000000000017941 */ /* 0x000fea0003800000 */
.L_x_7132:
[----:B------:R-:W-:Y:S01]  /*a8e0*/  LEA R3, R0, 0x37800000, 0x17 ;  /* 0x3780000000037811 */ /* 0x000fe200078eb8ff */
[----:B------:R-:W-:-:S05]  /*a8f0*/  IMAD.SHL.U32 R0, R2, 0x200000, RZ ;  /* 0x0020000002007824 */ /* 0x000fca00078e00ff */
[----:B------:R-:W-:Y:S02]  /*a900*/  LOP3.LUT R0, R3, R0, R4, 0xfe, !PT ;  /* 0x0000000003007212 */ /* 0x000fe400078efe04 */
.L_x_7131:
[----:B------:R-:W-:Y:S05]  /*a910*/  BSYNC B0 ;  /* 0x0000000000007941 */ /* 0x000fea0003800000 */
.L_x_7130:
[----:B------:R-:W-:-:S04]  /*a920*/  FMUL.FTZ R0, R0, 1 ;  /* 0x3f80000000007820 */ /* 0x000fc80000410000 */
[----:B------:R0:W2:Y:S01]  /*a930*/  F2F.F64.F32 R2, R0 ;  /* 0x0000000000027310 */ /* 0x0000a20000201800 */
[----:B------:R-:W-:Y:S05]  /*a940*/  BRA `(.L_x_7111) ;  /* 0x000002c000007947 */ /* 0x000fea0003800000 */
.L_x_7123:
        /* <DEDUP_REMOVED lines=14> */
.L_x_7137:
[----:B------:R-:W-:Y:S05]  /*aa30*/  BSYNC B0 ;  /* 0x0000000000007941 */ /* 0x000fea0003800000 */
.L_x_7136:
[----:B------:R-:W-:-:S04]  /*aa40*/  FMUL.FTZ R0, R0, 1 ;  /* 0x3f80000000007820 */ /* 0x000fc80000410000 */
[----:B------:R0:W2:Y:S01]  /*aa50*/  F2F.F64.F32 R2, R0 ;  /* 0x0000000000027310 */ /* 0x0000a20000201800 */
[----:B------:R-:W-:Y:S05]  /*aa60*/  BRA `(.L_x_7111) ;  /* 0x000001a000007947 */ /* 0x000fea0003800000 */
.L_x_7110:
        /* <DEDUP_REMOVED lines=21> */
.L_x_7135:
[----:B------:R-:W2:Y:S02]  /*abc0*/  LDG.E.64 R2, [R4.64] ;  /* 0x0000002404027981 */ /* 0x000ea4000c1e1b00 */
[----:B--2---:R-:W0:Y:S01]  /*abd0*/  I2F.F64.U64 R2, R2 ;  /* 0x0000000200027312 */ /* 0x004e220000301800 */
[----:B------:R-:W-:Y:S05]  /*abe0*/  BRA `(.L_x_7111) ;  /* 0x0000002000007947 */ /* 0x000fea0003800000 */
.L_x_7134:
[----:B------:R-:W2:Y:S02]  /*abf0*/  LDG.E R2, [R4.64] ;  /* 0x0000002404027981 */ /* 0x000ea4000c1e1900 */
[----:B--2---:R-:W0:Y:S02]  /*ac00*/  I2F.F64.U32 R2, R2 ;  /* 0x0000000200027312 */ /* 0x004e240000201800 */
.L_x_7111:
        /* <DEDUP_REMOVED lines=22> */
.L_x_7139:
[----:B------:R-:W-:Y:S05]  /*ad70*/  BSYNC B0 ;  /* 0x0000000000007941 */ /* 0x000fea0003800000 */
.L_x_7138:
        /* <DEDUP_REMOVED lines=16> */
.L_x_7143:
[----:B------:R-:W0:Y:S02]  /*ae80*/  F2I.S64.F64.TRUNC R6, R6 ;  /* 0x0000000600067311 */ /* 0x000e24000030d900 */
[----:B0-----:R-:W-:-:S05]  /*ae90*/  IMAD.MOV.U32 R3, RZ, RZ, R6 ;  /* 0x000000ffff037224 */ /* 0x001fca00078e0006 */
[----:B------:R-:W-:Y:S01]  /*aea0*/  STG.E.U8 [R16.64], R3 ;  /* 0x0000000310007986 */ /* 0x000fe2000c101124 */
[----:B------:R-:W-:Y:S05]  /*aeb0*/  EXIT ;  /* 0x000000000000794d */ /* 0x000fea0003800000 */
.L_x_7142:
        /* <DEDUP_REMOVED lines=9> */
.L_x_7146:
[----:B------:R-:W0:Y:S02]  /*af50*/  F2I.F64.TRUNC R7, R6 ;  /* 0x0000000600077311 */ /* 0x000e24000030d100 */
[----:B0-----:R-:W-:Y:S01]  /*af60*/  STG.E [R16.64], R7 ;  /* 0x0000000710007986 */ /* 0x001fe2000c101924 */
[----:B------:R-:W-:Y:S05]  /*af70*/  EXIT ;  /* 0x000000000000794d */ /* 0x000fea0003800000 */
.L_x_7145:
[----:B------:R-:W0:Y:S02]  /*af80*/  F2I.F64.TRUNC R7, R6 ;  /* 0x0000000600077311 */ /* 0x000e24000030d100 */
[----:B0-----:R-:W-:Y:S01]  /*af90*/  STG.E.U16 [R16.64], R7 ;  /* 0x0000000710007986 */ /* 0x001fe2000c101524 */
[----:B------:R-:W-:Y:S05]  /*afa0*/  EXIT ;  /* 0x000000000000794d */ /* 0x000fea0003800000 */
.L_x_7141:
        /* <DEDUP_REMOVED lines=11> */
.L_x_7148:
[----:B------:R-:W0:Y:S01]  /*b060*/  F2F.F32.F64 R0, R4 ;  /* 0x0000000400007310 */ /* 0x000e220000301000 */
[----:B------:R-:W0:-:S14]  /*b070*/  DSETP.GEU.AND P0, PT, |R4|, c[0x2][0x0], PT ;  /* 0x008000000400762a */ /* 0x000e1c0003f0e200 */
[----:B0-----:R-:W-:-:S05]  /*b080*/  @!P0 FMUL R0, R0, 1.175494350822287508e-38 ;  /* 0x0080000000008820 */ /* 0x001fca0000400000 */
[----:B------:R-:W-:-:S05]  /*b090*/  F2FP.PACK_AB R0, RZ, R0 ;  /* 0x00000000ff00723e */ /* 0x000fca00000000ff */
[----:B------:R-:W-:Y:S01]  /*b0a0*/  STG.E.U16 [R16.64], R0 ;  /* 0x0000000010007986 */ /* 0x000fe2000c101524 */
[----:B------:R-:W-:Y:S05]  /*b0b0*/  EXIT ;  /* 0x000000000000794d */ /* 0x000fea0003800000 */
.L_x_7147:
        /* <DEDUP_REMOVED lines=12> */
.L_x_7150:
[----:B------:R-:W0:Y:S01]  /*b180*/  F2F.F32.F64 R0, R4 ;  /* 0x0000000400007310 */ /* 0x000e220000301000 */
[----:B------:R-:W0:-:S14]  /*b190*/  DSETP.GEU.AND P0, PT, |R4|, c[0x2][0x0], PT ;  /* 0x008000000400762a */ /* 0x000e1c0003f0e200 */
[----:B0-----:R-:W-:-:S05]  /*b1a0*/  @!P0 FMUL R0, R0, 1.175494350822287508e-38 ;  /* 0x0080000000008820 */ /* 0x001fca0000400000 */
[----:B------:R-:W-:-:S04]  /*b1b0*/  F2FP.PACK_AB R3, RZ, R0 ;  /* 0x00000000ff03723e */ /* 0x000fc800000000ff */
[----:B------:R-:W-:-:S05]  /*b1c0*/  PRMT R3, R3, 0x5410, RZ ;  /* 0x0000541003037816 */ /* 0x000fca00000000ff */
[----:B------:R-:W-:Y:S01]  /*b1d0*/  STG.E [R16.64], R3 ;  /* 0x0000000310007986 */ /* 0x000fe2000c101924 */
[----:B------:R-:W-:Y:S05]  /*b1e0*/  EXIT ;  /* 0x000000000000794d */ /* 0x000fea0003800000 */
.L_x_7149:
[----:B------:R-:W-:Y:S01]  /*b1f0*/  STG.E.64 [R16.64], R4 ;  /* 0x0000000410007986 */ /* 0x000fe2000c101b24 */
[----:B------:R-:W-:Y:S05]  /*b200*/  EXIT ;  /* 0x000000000000794d */ /* 0x000fea0003800000 */
.L_x_7140:
        /* <DEDUP_REMOVED lines=12> */
.L_x_7153:
[----:B------:R-:W-:-:S05]  /*b2d0*/  CS2R R6, SRZ ;  /* 0x0000000000067805 */ /* 0x000fca000001ff00 */
[----:B------:R-:W-:Y:S01]  /*b2e0*/  STG.E.128 [R16.64], R4 ;  /* 0x0000000410007986 */ /* 0x000fe2000c101d24 */
[----:B------:R-:W-:Y:S05]  /*b2f0*/  EXIT ;  /* 0x000000000000794d */ /* 0x000fea0003800000 */
.L_x_7152:
        /* <DEDUP_REMOVED lines=23> */
.L_x_7157:
[----:B------:R-:W-:Y:S05]  /*b470*/  BSYNC B0 ;  /* 0x0000000000007941 */ /* 0x000fea0003800000 */
.L_x_7156:
[----:B------:R-:W-:-:S05]  /*b480*/  LOP3.LUT R3, R0, R3, RZ, 0xfc, !PT ;  /* 0x0000000300037212 */ /* 0x000fca00078efcff */
[----:B------:R-:W-:Y:S01]  /*b490*/  STG.E.U8 [R16.64], R3 ;  /* 0x0000000310007986 */ /* 0x000fe2000c101124 */
[----:B------:R-:W-:Y:S05]  /*b4a0*/  EXIT ;  /* 0x000000000000794d */ /* 0x000fea0003800000 */
.L_x_7155:
        /* <DEDUP_REMOVED lines=15> */
.L_x_7159:
[----:B------:R-:W-:Y:S01]  /*b5a0*/  IMAD.MOV.U32 R0, RZ, RZ, 0x7f ;  /* 0x0000007fff007424 */ /* 0x000fe200078e00ff */
[----:B------:R-:W-:-:S04]  /*b5b0*/  ISETP.GT.U32.AND P0, PT, R2, 0x7f800000, PT ;  /* 0x7f8000000200780c */ /* 0x000fc80003f04070 */
[----:B------:R-:W-:-:S04]  /*b5c0*/  SEL R0, R0, 0x7c, P0 ;  /* 0x0000007c00007807 */ /* 0x000fc80000000000 */
.L_x_7160:
[----:B------:R-:W-:Y:S05]  /*b5d0*/  BSYNC B0 ;  /* 0x0000000000007941 */ /* 0x000fea0003800000 */
.L_x_7158:
[----:B------:R-:W-:-:S04]  /*b5e0*/  LOP3.LUT R2, R3, 0x80000000, RZ, 0xc0, !PT ;  /* 0x8000000003027812 */ /* 0x000fc800078ec0ff */
[----:B------:R-:W-:-:S04]  /*b5f0*/  SHF.R.U32.HI R3, RZ, 0x18, R2 ;  /* 0x00000018ff037819 */ /* 0x000fc80000011602 */
[----:B------:R-:W-:-:S05]  /*b600*/  LOP3.LUT R3, R0, R3, RZ, 0xfc, !PT ;  /* 0x0000000300037212 */ /* 0x000fca00078efcff */
[----:B------:R-:W-:Y:S01]  /*b610*/  STG.E.U8 [R16.64], R3 ;  /* 0x0000000310007986 */ /* 0x000fe2000c101124 */
[----:B------:R-:W-:Y:S05]  /*b620*/  EXIT ;  /* 0x000000000000794d */ /* 0x000fea0003800000 */
.L_x_7154:
[----:B------:R-:W0:Y:S01]  /*b630*/  F2F.F32.F64 R0, R4 ;  /* 0x0000000400007310 */ /* 0x000e220000301000 */
[----:B------:R-:W0:-:S14]  /*b640*/  DSETP.GEU.AND P0, PT, |R4|, c[0x2][0x0], PT ;  /* 0x008000000400762a */ /* 0x000e1c0003f0e200 */
[----:B0-----:R-:W-:-:S05]  /*b650*/  @!P0 FMUL R0, R0, 1.175494350822287508e-38 ;  /* 0x0080000000008820 */ /* 0x001fca0000400000 */
[----:B------:R-:W-:-:S05]  /*b660*/  F2FP.BF16.PACK_AB R0, RZ, R0 ;  /* 0x00000000ff00723e */ /* 0x000fca00000010ff */
[----:B------:R-:W-:Y:S01]  /*b670*/  STG.E.U16 [R16.64], R0 ;  /* 0x0000000010007986 */ /* 0x000fe2000c101524 */
[----:B------:R-:W-:Y:S05]  /*b680*/  EXIT ;  /* 0x000000000000794d */ /* 0x000fea0003800000 */
.L_x_7151:
        /* <DEDUP_REMOVED lines=11> */
.L_x_7163:
        /* <DEDUP_REMOVED lines=19> */
.L_x_7166:
[----:B------:R-:W-:-:S04]  /*b870*/  LOP3.LUT R2, R3, 0x80000000, RZ, 0xc0, !PT ;  /* 0x8000000003027812 */ /* 0x000fc800078ec0ff */
[----:B------:R-:W-:-:S04]  /*b880*/  SHF.R.U32.HI R3, RZ, 0x18, R2 ;  /* 0x00000018ff037819 */ /* 0x000fc80000011602 */
[----:B------:R-:W-:-:S04]  /*b890*/  LOP3.LUT R0, R0, R3, RZ, 0xfc, !PT ;  /* 0x0000000300007212 */ /* 0x000fc800078efcff */
[----:B------:R-:W-:Y:S02]  /*b8a0*/  PRMT R8, R0, 0x7610, R8 ;  /* 0x0000761000087816 */ /* 0x000fe40000000008 */
.L_x_7165:
[----:B------:R-:W-:Y:S05]  /*b8b0*/  BSYNC B0 ;  /* 0x0000000000007941 */ /* 0x000fea0003800000 */
.L_x_7164:
[----:B------:R-:W-:Y:S01]  /*b8c0*/  STG.E.U8 [R16.64], R8 ;  /* 0x0000000810007986 */ /* 0x000fe2000c101124 */
[----:B------:R-:W-:Y:S05]  /*b8d0*/  EXIT ;  /* 0x000000000000794d */ /* 0x000fea0003800000 */
.L_x_7162:
        /* <DEDUP_REMOVED lines=19> */
.L_x_7169:
[----:B------:R-:W-:-:S04]  /*ba10*/  LOP3.LUT R2, R3, 0x80000000, RZ, 0xc0, !PT ;  /* 0x8000000003027812 */ /* 0x000fc800078ec0ff */
[----:B------:R-:W-:-:S04]  /*ba20*/  SHF.R.U32.HI R3, RZ, 0x18, R2 ;  /* 0x00000018ff037819 */ /* 0x000fc80000011602 */
[----:B------:R-:W-:-:S04]  /*ba30*/  LOP3.LUT R0, R0, R3, RZ, 0xfc, !PT ;  /* 0x0000000300007212 */ /* 0x000fc800078efcff */
[----:B------:R-:W-:Y:S02]  /*ba40*/  PRMT R8, R0, 0x7610, R8 ;  /* 0x0000761000087816 */ /* 0x000fe40000000008 */
.L_x_7168:
[----:B------:R-:W-:Y:S05]  /*ba50*/  BSYNC B0 ;  /* 0x0000000000007941 */ /* 0x000fea0003800000 */
.L_x_7167:
[----:B------:R-:W-:Y:S01]  /*ba60*/  STG.E.U8 [R16.64], R8 ;  /* 0x0000000810007986 */ /* 0x000fe2000c101124 */
[----:B------:R-:W-:Y:S05]  /*ba70*/  EXIT ;  /* 0x000000000000794d */ /* 0x000fea0003800000 */
.L_x_7161:
        /* <DEDUP_REMOVED lines=24> */
.L_x_7144:
        /* <DEDUP_REMOVED lines=20> */
.L_x_7171:
[----:B------:R-:W0:Y:S02]  /*bd40*/  F2I.U64.F64.TRUNC R6, R6 ;  /* 0x0000000600067311 */ /* 0x000e24000030d800 */
[----:B0-----:R-:W-:Y:S01]  /*bd50*/  STG.E.64 [R16.64], R6 ;  /* 0x0000000610007986 */ /* 0x001fe2000c101b24 */
[----:B------:R-:W-:Y:S05]  /*bd60*/  EXIT ;  /* 0x000000000000794d */ /* 0x000fea0003800000 */
.L_x_7170:
[----:B------:R-:W0:Y:S02]  /*bd70*/  F2I.U32.F64.TRUNC R7, R6 ;  /* 0x0000000600077311 */ /* 0x000e24000030d000 */
[----:B0-----:R-:W-:Y:S01]  /*bd80*/  STG.E [R16.64], R7 ;  /* 0x0000000710007986 */ /* 0x001fe2000c101924 */
[----:B------:R-:W-:Y:S05]  /*bd90*/  EXIT ;  /* 0x000000000000794d */ /* 0x000fea0003800000 */
        .weak           $__internal_6_$__cuda_sm20_div_rn_f64_full
        .type           $__internal_6_$__cuda_sm20_div_rn_f64_full,@function
        .size           $__internal_6_$__cuda_sm20_div_rn_f64_full,(.L_x_21387 - $__internal_6_$__cuda_sm20_div_rn_f64_full)
$__internal_6_$__cuda_sm20_div_rn_f64_full:
[C---:B------:R-:W-:Y:S01]  /*bda0*/  FSETP.GEU.AND P0, PT, |R25|.reuse, 1.469367938527859385e-39, PT ;  /* 0x001000001900780b */ /* 0x040fe20003f0e200 */
[----:B------:R-:W-:Y:S01]  /*bdb0*/  IMAD.MOV.U32 R5, RZ, RZ, R3 ;  /* 0x000000ffff057224 */ /* 0x000fe200078e0003 */
[C---:B------:R-:W-:Y:S01]  /*bdc0*/  LOP3.LUT R6, R25.reuse, 0x800fffff, RZ, 0xc0, !PT ;  /* 0x800fffff19067812 */ /* 0x040fe200078ec0ff */
[----:B------:R-:W-:Y:S01]  /*bdd0*/  IMAD.MOV.U32 R14, RZ, RZ, 0x1ca00000 ;  /* 0x1ca00000ff0e7424 */ /* 0x000fe200078e00ff */
[----:B------:R-:W-:Y:S01]  /*bde0*/  LOP3.LUT R18, R25, 0x7ff00000, RZ, 0xc0, !PT ;  /* 0x7ff0000019127812 */ /* 0x000fe200078ec0ff */
[----:B------:R-:W-:Y:S01]  /*bdf0*/  IMAD.MOV.U32 R20, RZ, RZ, 0x1 ;  /* 0x00000001ff147424 */ /* 0x000fe200078e00ff */
[C---:B------:R-:W-:Y:S01]  /*be00*/  FSETP.GEU.AND P2, PT, |R5|.reuse, 1.469367938527859385e-39, PT ;  /* 0x001000000500780b */ /* 0x040fe20003f4e200 */
[----:B------:R-:W-:Y:S01]  /*be10*/  BSSY B1, `(.L_x_7172) ;  /* 0x0000052000017945 */ /* 0x000fe20003800000 */
[----:B------:R-:W-:Y:S01]  /*be20*/  LOP3.LUT R7, R6, 0x3ff00000, RZ, 0xfc, !PT ;  /* 0x3ff0000006077812 */ /* 0x000fe200078efcff */
[----:B------:R-:W-:Y:S01]  /*be30*/  IMAD.MOV.U32 R6, RZ, RZ, R24 ;  /* 0x000000ffff067224 */ /* 0x000fe200078e0018 */
[----:B------:R-:W-:-:S03]  /*be40*/  LOP3.LUT R3, R5, 0x7ff00000, RZ, 0xc0, !PT ;  /* 0x7ff0000005037812 */ /* 0x000fc600078ec0ff */
[----:B------:R-:W0:Y:S01]  /*be50*/  @!P0 DMUL R6, R24, 8.98846567431157953865e+307 ;  /* 0x7fe0000018068828 */ /* 0x000e220000000000 */
[----:B------:R-:W-:Y:S01]  /*be60*/  ISETP.GE.U32.AND P1, PT, R3, R18, PT ;  /* 0x000000120300720c */ /* 0x000fe20003f26070 */
[----:B------:R-:W-:-:S03]  /*be70*/  IMAD.MOV.U32 R15, RZ, RZ, R3 ;  /* 0x000000ffff0f7224 */ /* 0x000fc600078e0003 */
[C---:B------:R-:W-:Y:S01]  /*be80*/  SEL R9, R14.reuse, 0x63400000, !P1 ;  /* 0x634000000e097807 */ /* 0x040fe20004800000 */
[----:B0-----:R-:W0:Y:S01]  /*be90*/  MUFU.RCP64H R21, R7 ;  /* 0x0000000700157308 */ /* 0x001e220000001800 */
[----:B------:R-:W-:Y:S01]  /*bea0*/  @!P2 LOP3.LUT R8, R25, 0x7ff00000, RZ, 0xc0, !PT ;  /* 0x7ff000001908a812 */ /* 0x000fe200078ec0ff */
[----:B------:R-:W-:Y:S01]  /*beb0*/  @!P2 IMAD.MOV.U32 R10, RZ, RZ, RZ ;  /* 0x000000ffff0aa224 */ /* 0x000fe200078e00ff */
[----:B------:R-:W-:Y:S02]  /*bec0*/  LOP3.LUT R9, R9, 0x800fffff, R5, 0xf8, !PT ;  /* 0x800fffff09097812 */ /* 0x000fe400078ef805 */
[----:B------:R-:W-:Y:S01]  /*bed0*/  @!P2 ISETP.GE.U32.AND P3, PT, R3, R8, PT ;  /* 0x000000080300a20c */ /* 0x000fe20003f66070 */
[----:B------:R-:W-:Y:S01]  /*bee0*/  IMAD.MOV.U32 R8, RZ, RZ, R4 ;  /* 0x000000ffff087224 */ /* 0x000fe200078e0004 */
[----:B------:R-:W-:Y:S02]  /*bef0*/  @!P0 LOP3.LUT R18, R7, 0x7ff00000, RZ, 0xc0, !PT ;  /* 0x7ff0000007128812 */ /* 0x000fe400078ec0ff */
[----:B------:R-:W-:-:S04]  /*bf00*/  @!P2 SEL R11, R14, 0x63400000, !P3 ;  /* 0x634000000e0ba807 */ /* 0x000fc80005800000 */
        /* <DEDUP_REMOVED lines=45> */
.L_x_7173:
        /* <DEDUP_REMOVED lines=16> */
.L_x_7176:
[----:B0-----:R-:W-:Y:S01]  /*c2e0*/  LOP3.LUT R11, R25, 0x80000, RZ, 0xfc, !PT ;  /* 0x00080000190b7812 */ /* 0x001fe200078efcff */
[----:B------:R-:W-:Y:S01]  /*c2f0*/  IMAD.MOV.U32 R10, RZ, RZ, R24 ;  /* 0x000000ffff0a7224 */ /* 0x000fe200078e0018 */
[----:B------:R-:W-:Y:S05]  /*c300*/  BRA `(.L_x_7174) ;  /* 0x0000002000007947 */ /* 0x000fea0003800000 */
.L_x_7175:
[----:B0-----:R-:W-:Y:S01]  /*c310*/  LOP3.LUT R11, R5, 0x80000, RZ, 0xfc, !PT ;  /* 0x00080000050b7812 */ /* 0x001fe200078efcff */
[----:B------:R-:W-:Y:S02]  /*c320*/  IMAD.MOV.U32 R10, RZ, RZ, R4 ;  /* 0x000000ffff0a7224 */ /* 0x000fe400078e0004 */
.L_x_7174:
[----:B------:R-:W-:Y:S05]  /*c330*/  BSYNC B1 ;  /* 0x0000000000017941 */ /* 0x000fea0003800000 */
.L_x_7172:
[----:B------:R-:W-:Y:S02]  /*c340*/  IMAD.MOV.U32 R4, RZ, RZ, R0 ;  /* 0x000000ffff047224 */ /* 0x000fe400078e0000 */
[----:B------:R-:W-:-:S02]  /*c350*/  IMAD.MOV.U32 R5, RZ, RZ, 0x0 ;  /* 0x00000000ff057424 */ /* 0x000fc400078e00ff */
[----:B------:R-:W-:Y:S02]  /*c360*/  IMAD.MOV.U32 R6, RZ, RZ, R10 ;  /* 0x000000ffff067224 */ /* 0x000fe400078e000a */
[----:B------:R-:W-:Y:S01]  /*c370*/  IMAD.MOV.U32 R7, RZ, RZ, R11 ;  /* 0x000000ffff077224 */ /* 0x000fe200078e000b */
[----:B------:R-:W-:Y:S06]  /*c380*/  RET.REL.NODEC R4 `(_ZN2at6native18elementwise_kernelILi128ELi4EZNS0_15gpu_kernel_implINS0_13BUnaryFunctorIdddZZZNS0_15binary_internal21div_trunc_kernel_cudaERNS_18TensorIteratorBaseEENKUlvE1_clEvENKUlvE_clEvEUlddE_EEEEvS6_RKT_EUliE_EEviT1_) ;  /* 0xffff3c7004007950 */ /* 0x000fec0003c3ffff */
.L_x_7177:
        /* <DEDUP_REMOVED lines=15> */
.L_x_21387:


//--------------------- .text._ZN2at6native27unrolled_elementwise_kernelINS0_13BUnaryFunctorIdddZZZNS0_15binary_internal21div_trunc_kernel_cudaERNS_18TensorIteratorBaseEENKUlvE1_clEvENKUlvE_clEvEUlddE_EESt5arrayIPcLm2EELi4E23TrivialOffsetCalculatorILi1EjESE_NS0_6memory12LoadWithCastILi1EEENSF_13StoreWithCastILi1EEEEEviT_T0_T2_T3_T4_T5_ --------------------------
	.section	.text._ZN2at6native27unrolled_elementwise_kernelINS0_13BUnaryFunctorIdddZZZNS0_15binary_internal21div_trunc_kernel_cudaERNS_18TensorIteratorBaseEENKUlvE1_clEvENKUlvE_clEvEUlddE_EESt5arrayIPcLm2EELi4E23TrivialOffsetCalculatorILi1EjESE_NS0_6memory12LoadWithCastILi1EEENSF_13StoreWithCastILi1EEEEEviT_T0_T2_T3_T4_T5_,"ax",@progbits
	.sectioninfo	@"SHI_REGISTERS=44"
	.align	128
        .global         _ZN2at6native27unrolled_elementwise_kernelINS0_13BUnaryFunctorIdddZZZNS0_15binary_internal21div_trunc_kernel_cudaERNS_18TensorIteratorBaseEENKUlvE1_clEvENKUlvE_clEvEUlddE_EESt5arrayIPcLm2EELi4E23TrivialOffsetCalculatorILi1EjESE_NS0_6memory12LoadWithCastILi1EEENSF_13StoreWithCastILi1EEEEEviT_T0_T2_T3_T4_T5_
        .type           _ZN2at6native27unrolled_elementwise_kernelINS0_13BUnaryFunctorIdddZZZNS0_15binary_internal21div_trunc_kernel_cudaERNS_18TensorIteratorBaseEENKUlvE1_clEvENKUlvE_clEvEUlddE_EESt5arrayIPcLm2EELi4E23TrivialOffsetCalculatorILi1EjESE_NS0_6memory12LoadWithCastILi1EEENSF_13StoreWithCastILi1EEEEEviT_T0_T2_T3_T4_T5_,@function
        .size           _ZN2at6native27unrolled_elementwise_kernelINS0_13BUnaryFunctorIdddZZZNS0_15binary_internal21div_trunc_kernel_cudaERNS_18TensorIteratorBaseEENKUlvE1_clEvENKUlvE_clEvEUlddE_EESt5arrayIPcLm2EELi4E23TrivialOffsetCalculatorILi1EjESE_NS0_6memory12LoadWithCastILi1EEENSF_13StoreWithCastILi1EEEEEviT_T0_T2_T3_T4_T5_,(.L_x_21388 - _ZN2at6native27unrolled_elementwise_kernelINS0_13BUnaryFunctorIdddZZZNS0_15binary_internal21div_trunc_kernel_cudaERNS_18TensorIteratorBaseEENKUlvE1_clEvENKUlvE_clEvEUlddE_EESt5arrayIPcLm2EELi4E23TrivialOffsetCalculatorILi1EjESE_NS0_6memory12LoadWithCastILi1EEENSF_13StoreWithCastILi1EEEEEviT_T0_T2_T3_T4_T5_)
        .other          _ZN2at6native27unrolled_elementwise_kernelINS0_13BUnaryFunctorIdddZZZNS0_15binary_internal21div_trunc_kernel_cudaERNS_18TensorIteratorBaseEENKUlvE1_clEvENKUlvE_clEvEUlddE_EESt5arrayIPcLm2EELi4E23TrivialOffsetCalculatorILi1EjESE_NS0_6memory12LoadWithCastILi1EEENSF_13StoreWithCastILi1EEEEEviT_T0_T2_T3_T4_T5_,@"STO_CUDA_ENTRY STV_DEFAULT"
_ZN2at6native27unrolled_elementwise_kernelINS0_13BUnaryFunctorIdddZZZNS0_15binary_internal21div_trunc_kernel_cudaERNS_18TensorIteratorBaseEENKUlvE1_clEvENKUlvE_clEvEUlddE_EESt5arrayIPcLm2EELi4E23TrivialOffsetCalculatorILi1EjESE_NS0_6memory12LoadWithCastILi1EEENSF_13StoreWithCastILi1EEEEEviT_T0_T2_T3_T4_T5_:
.text._ZN2at6native27unrolled_elementwise_kernelINS0_13BUnaryFunctorIdddZZZNS0_15binary_internal21div_trunc_kernel_cudaERNS_18TensorIteratorBaseEENKUlvE1_clEvENKUlvE_clEvEUlddE_EESt5arrayIPcLm2EELi4E23TrivialOffsetCalculatorILi1EjESE_NS0_6memory12LoadWithCastILi1EEENSF_13StoreWithCastILi1EEEEEviT_T0_T2_T3_T4_T5_:
        /* <DEDUP_REMOVED lines=30> */
.L_x_7183:
[----:B------:R-:W2:Y:S02]  /*01e0*/  LDG.E.U8 R4, [R4.64] ;  /* 0x0000002404047981 */ /* 0x000ea4000c1e1100 */
[----:B--2---:R0:W1:Y:S01]  /*01f0*/  I2F.F64.U16 R24, R4 ;  /* 0x0000000400187312 */ /* 0x0040620000101800 */
[----:B------:R-:W-:Y:S05]  /*0200*/  BRA `(.L_x_7185) ;  /* 0x00000e0000007947 */ /* 0x000fea0003800000 */
.L_x_7182:
        /* <DEDUP_REMOVED lines=9> */
.L_x_7187:
[----:B------:R-:W2:Y:S02]  /*02a0*/  LDG.E R4, [R4.64] ;  /* 0x0000002404047981 */ /* 0x000ea4000c1e1900 */
[----:B--2---:R0:W1:Y:S01]  /*02b0*/  I2F.F64 R24, R4 ;  /* 0x0000000400187312 */ /* 0x0040620000201c00 */
[----:B------:R-:W-:Y:S05]  /*02c0*/  BRA `(.L_x_7185) ;  /* 0x00000d4000007947 */ /* 0x000fea0003800000 */
.L_x_7186:
[----:B------:R-:W2:Y:S02]  /*02d0*/  LDG.E.U16 R4, [R4.64] ;  /* 0x0000002404047981 */ /* 0x000ea4000c1e1500 */
[----:B--2---:R0:W1:Y:S01]  /*02e0*/  I2F.F64.S16 R24, R4 ;  /* 0x0000000400187312 */ /* 0x0040620000101c00 */
[----:B------:R-:W-:Y:S05]  /*02f0*/  BRA `(.L_x_7185) ;  /* 0x00000d1000007947 */ /* 0x000fea0003800000 */
.L_x_7181:
        /* <DEDUP_REMOVED lines=10> */
.L_x_7189:
[----:B------:R-:W2:Y:S02]  /*03a0*/  LDG.E.U16 R0, [R4.64] ;  /* 0x0000002404007981 */ /* 0x000ea4000c1e1500 */
[----:B--2---:R-:W-:-:S05]  /*03b0*/  HADD2.F32 R0, -RZ, R0.H0_H0 ;  /* 0x20000000ff007230 */ /* 0x004fca0000004100 */
[----:B------:R-:W-:-:S04]  /*03c0*/  FMUL.FTZ R0, R0, 1 ;  /* 0x3f80000000007820 */ /* 0x000fc80000410000 */
[----:B------:R0:W1:Y:S01]  /*03d0*/  F2F.F64.F32 R24, R0 ;  /* 0x0000000000187310 */ /* 0x0000620000201800 */
[----:B------:R-:W-:Y:S05]  /*03e0*/  BRA `(.L_x_7185) ;  /* 0x00000c2000007947 */ /* 0x000fea0003800000 */
.L_x_7188:
        /* <DEDUP_REMOVED lines=10> */
.L_x_7191:
[----:B------:R-:W2:Y:S02]  /*0490*/  LDG.E.U16 R4, [R4.64] ;  /* 0x0000002404047981 */ /* 0x000ea4000c1e1500 */
[----:B--2---:R-:W-:-:S05]  /*04a0*/  HADD2.F32 R0, -RZ, R4.H0_H0 ;  /* 0x20000004ff007230 */ /* 0x004fca0000004100 */
[----:B------:R-:W-:-:S04]  /*04b0*/  FMUL.FTZ R0, R0, 1 ;  /* 0x3f80000000007820 */ /* 0x000fc80000410000 */
[----:B------:R0:W1:Y:S01]  /*04c0*/  F2F.F64.F32 R24, R0 ;  /* 0x0000000000187310 */ /* 0x0000620000201800 */
[----:B------:R-:W-:Y:S05]  /*04d0*/  BRA `(.L_x_7185) ;  /* 0x00000b3000007947 */ /* 0x000fea0003800000 */
.L_x_7190:
[----:B------:R0:W5:Y:S01]  /*04e0*/  LDG.E.64 R24, [R4.64] ;  /* 0x0000002404187981 */ /* 0x000162000c1e1b00 */
[----:B------:R-:W-:Y:S05]  /*04f0*/  BRA `(.L_x_7185) ;  /* 0x00000b1000007947 */ /* 0x000fea0003800000 */
.L_x_7180:
        /* <DEDUP_REMOVED lines=13> */
.L_x_7194:
[----:B------:R0:W5:Y:S01]  /*05d0*/  LDG.E.64 R24, [R4.64] ;  /* 0x0000002404187981 */ /* 0x000162000c1e1b00 */
[----:B------:R-:W-:Y:S05]  /*05e0*/  BRA `(.L_x_7185) ;  /* 0x00000a2000007947 */ /* 0x000fea0003800000 */
.L_x_7193:
        /* <DEDUP_REMOVED lines=28> */
.L_x_7196:
        /* <DEDUP_REMOVED lines=16> */
.L_x_7195:
[----:B------:R-:W2:Y:S02]  /*08b0*/  LDG.E.U16 R0, [R4.64] ;  /* 0x0000002404007981 */ /* 0x000ea4000c1e1500 */
[----:B--2---:R-:W-:-:S05]  /*08c0*/  PRMT R0, RZ, 0x5410, R0 ;  /* 0x00005410ff007816 */ /* 0x004fca0000000000 */
[----:B------:R-:W-:-:S04]  /*08d0*/  FMUL.FTZ R0, R0, 1 ;  /* 0x3f80000000007820 */ /* 0x000fc80000410000 */
[----:B------:R0:W1:Y:S01]  /*08e0*/  F2F.F64.F32 R24, R0 ;  /* 0x0000000000187310 */ /* 0x0000620000201800 */
[----:B------:R-:W-:Y:S05]  /*08f0*/  BRA `(.L_x_7185) ;  /* 0x0000071000007947 */ /* 0x000fea0003800000 */
.L_x_7192:
        /* <DEDUP_REMOVED lines=11> */
.L_x_7199:
        /* <DEDUP_REMOVED lines=21> */
.L_x_7203:
[----:B------:R-:W-:Y:S05]  /*0b00*/  BSYNC B1 ;  /* 0x0000000000017941 */ /* 0x000fea0003800000 */
.L_x_7202:
[----:B------:R-:W-:Y:S01]  /*0b10*/  LEA R5, R0, 0x3b800000, 0x17 ;  /* 0x3b80000000057811 */ /* 0x000fe200078eb8ff */
[----:B------:R-:W-:-:S05]  /*0b20*/  IMAD.SHL.U32 R0, R3, 0x100000, RZ ;  /* 0x0010000003007824 */ /* 0x000fca00078e00ff */
[----:B------:R-:W-:Y:S02]  /*0b30*/  LOP3.LUT R0, R5, R0, R6, 0xfe, !PT ;  /* 0x0000000005007212 */ /* 0x000fe400078efe06 */
.L_x_7201:
[----:B------:R-:W-:Y:S05]  /*0b40*/  BSYNC B0 ;  /* 0x0000000000007941 */ /* 0x000fea0003800000 */
.L_x_7200:
[----:B------:R-:W-:-:S04]  /*0b50*/  FMUL.FTZ R0, R0, 1 ;  /* 0x3f80000000007820 */ /* 0x000fc80000410000 */
[----:B------:R0:W1:Y:S01]  /*0b60*/  F2F.F64.F32 R24, R0 ;  /* 0x0000000000187310 */ /* 0x0000620000201800 */
[----:B------:R-:W-:Y:S05]  /*0b70*/  BRA `(.L_x_7185) ;  /* 0x0000049000007947 */ /* 0x000fea0003800000 */
.L_x_7198:
        /* <DEDUP_REMOVED lines=21> */
.L_x_7207:
[----:B------:R-:W-:Y:S05]  /*0cd0*/  BSYNC B1 ;  /* 0x0000000000017941 */ /* 0x000fea0003800000 */
.L_x_7206:
[----:B------:R-:W-:Y:S01]  /*0ce0*/  LEA R5, R0, 0x37800000, 0x17 ;  /* 0x3780000000057811 */ /* 0x000fe200078eb8ff */
[----:B------:R-:W-:-:S05]  /*0cf0*/  IMAD.SHL.U32 R0, R3, 0x200000, RZ ;  /* 0x0020000003007824 */ /* 0x000fca00078e00ff */
[----:B------:R-:W-:Y:S02]  /*0d00*/  LOP3.LUT R0, R5, R0, R6, 0xfe, !PT ;  /* 0x0000000005007212 */ /* 0x000fe400078efe06 */
.L_x_7205:
[----:B------:R-:W-:Y:S05]  /*0d10*/  BSYNC B0 ;  /* 0x0000000000007941 */ /* 0x000fea0003800000 */
.L_x_7204:
[----:B------:R-:W-:-:S04]  /*0d20*/  FMUL.FTZ R0, R0, 1 ;  /* 0x3f80000000007820 */ /* 0x000fc80000410000 */
[----:B------:R0:W1:Y:S01]  /*0d30*/  F2F.F64.F32 R24, R0 ;  /* 0x0000000000187310 */ /* 0x0000620000201800 */
[----:B------:R-:W-:Y:S05]  /*0d40*/  BRA `(.L_x_7185) ;  /* 0x000002c000007947 */ /* 0x000fea0003800000 */
.L_x_7197:
        /* <DEDUP_REMOVED lines=14> */
.L_x_7211:
[----:B------:R-:W-:Y:S05]  /*0e30*/  BSYNC B0 ;  /* 0x0000000000007941 */ /* 0x000fea0003800000 */
.L_x_7210:
[----:B------:R-:W-:-:S04]  /*0e40*/  FMUL.FTZ R0, R0, 1 ;  /* 0x3f80000000007820 */ /* 0x000fc80000410000 */
[----:B------:R0:W1:Y:S01]  /*0e50*/  F2F.F64.F32 R24, R0 ;  /* 0x0000000000187310 */ /* 0x0000620000201800 */
[----:B------:R-:W-:Y:S05]  /*0e60*/  BRA `(.L_x_7185) ;  /* 0x000001a000007947 */ /* 0x000fea0003800000 */
.L_x_7184:
        /* <DEDUP_REMOVED lines=21> */
.L_x_7209:
[----:B------:R-:W2:Y:S02]  /*0fc0*/  LDG.E.64 R24, [R4.64] ;  /* 0x0000002404187981 */ /* 0x000ea4000c1e1b00 */
[----:B--2---:R-:W0:Y:S01]  /*0fd0*/  I2F.F64.U64 R24, R24 ;  /* 0x0000001800187312 */ /* 0x004e220000301800 */
[----:B------:R-:W-:Y:S05]  /*0fe0*/  BRA `(.L_x_7185) ;  /* 0x0000002000007947 */ /* 0x000fea0003800000 */
.L_x_7208:
[----:B------:R-:W2:Y:S02]  /*0ff0*/  LDG.E R4, [R4.64] ;  /* 0x0000002404047981 */ /* 0x000ea4000c1e1900 */
[----:B--2---:R0:W1:Y:S02]  /*1000*/  I2F.F64.U32 R24, R4 ;  /* 0x0000000400187312 */ /* 0x0040640000201800 */
.L_x_7185:
[----:B------:R-:W2:Y:S02]  /*1010*/  S2R R27, SR_TID.X ;  /* 0x00000000001b7919 */ /* 0x000ea40000002100 */
[----:B--2---:R-:W-:Y:S02]  /*1020*/  IADD3 R27, R27, 0x80, RZ ;  /* 0x000000801b1b7810 */ /* 0x004fe40007ffe0ff */
.L_x_7179:
[----:B-1----:R-:W-:Y:S05]  /*1030*/  BSYNC B6 ;  /* 0x0000000000067941 */ /* 0x002fea0003800000 */
.L_x_7178:
        /* <DEDUP_REMOVED lines=22> */
.L_x_7217:
[----:B------:R-:W2:Y:S02]  /*11a0*/  LDG.E.U8 R4, [R4.64] ;  /* 0x0000002404047981 */ /* 0x000ea4000c1e1100 */
[----:B--2---:R0:W1:Y:S01]  /*11b0*/  I2F.F64.U16 R22, R4 ;  /* 0x0000000400167312 */ /* 0x0040620000101800 */
[----:B------:R-:W-:Y:S05]  /*11c0*/  BRA `(.L_x_7219) ;  /* 0x00000df000007947 */ /* 0x000fea0003800000 */
.L_x_7216:
        /* <DEDUP_REMOVED lines=9> */
.L_x_7221:
[----:B------:R-:W2:Y:S02]  /*1260*/  LDG.E R4, [R4.64] ;  /* 0x0000002404047981 */ /* 0x000ea4000c1e1900 */
[----:B--2---:R0:W1:Y:S01]  /*1270*/  I2F.F64 R22, R4 ;  /* 0x0000000400167312 */ /* 0x0040620000201c00 */
[----:B------:R-:W-:Y:S05]  /*1280*/  BRA `(.L_x_7219) ;  /* 0x00000d3000007947 */ /* 0x000fea0003800000 */
.L_x_7220:
[----:B------:R-:W2:Y:S02]  /*1290*/  LDG.E.U16 R4, [R4.64] ;  /* 0x0000002404047981 */ /* 0x000ea4000c1e1500 */
[----:B--2---:R0:W1:Y:S01]  /*12a0*/  I2F.F64.S16 R22, R4 ;  /* 0x0000000400167312 */ /* 0x0040620000101c00 */
[----:B------:R-:W-:Y:S05]  /*12b0*/  BRA `(.L_x_7219) ;  /* 0x00000d0000007947 */ /* 0x000fea0003800000 */
.L_x_7215:
        /* <DEDUP_REMOVED lines=10> */
.L_x_7223:
[----:B------:R-:W2:Y:S02]  /*1360*/  LDG.E.U16 R0, [R4.64] ;  /* 0x0000002404007981 */ /* 0x000ea4000c1e1500 */
[----:B--2---:R-:W-:-:S05]  /*1370*/  HADD2.F32 R0, -RZ, R0.H0_H0 ;  /* 0x20000000ff007230 */ /* 0x004fca0000004100 */
[----:B------:R-:W-:-:S04]  /*1380*/  FMUL.FTZ R0, R0, 1 ;  /* 0x3f80000000007820 */ /* 0x000fc80000410000 */
[----:B------:R0:W1:Y:S01]  /*1390*/  F2F.F64.F32 R22, R0 ;  /* 0x0000000000167310 */ /* 0x0000620000201800 */
[----:B------:R-:W-:Y:S05]  /*13a0*/  BRA `(.L_x_7219) ;  /* 0x00000c1000007947 */ /* 0x000fea0003800000 */
.L_x_7222:
        /* <DEDUP_REMOVED lines=10> */
.L_x_7225:
[----:B------:R-:W2:Y:S02]  /*1450*/  LDG.E.U16 R4, [R4.64] ;  /* 0x0000002404047981 */ /* 0x000ea4000c1e1500 */
[----:B--2---:R-:W-:-:S05]  /*1460*/  HADD2.F32 R0, -RZ, R4.H0_H0 ;  /* 0x20000004ff007230 */ /* 0x004fca0000004100 */
[----:B------:R-:W-:-:S04]  /*1470*/  FMUL.FTZ R0, R0, 1 ;  /* 0x3f80000000007820 */ /* 0x000fc80000410000 */
[----:B------:R0:W1:Y:S01]  /*1480*/  F2F.F64.F32 R22, R0 ;  /* 0x0000000000167310 */ /* 0x0000620000201800 */
[----:B------:R-:W-:Y:S05]  /*1490*/  BRA `(.L_x_7219) ;  /* 0x00000b2000007947 */ /* 0x000fea0003800000 */
.L_x_7224:
[----:B------:R0:W5:Y:S01]  /*14a0*/  LDG.E.64 R22, [R4.64] ;  /* 0x0000002404167981 */ /* 0x000162000c1e1b00 */
[----:B------:R-:W-:Y:S05]  /*14b0*/  BRA `(.L_x_7219) ;  /* 0x00000b0000007947 */ /* 0x000fea0003800000 */
.L_x_7214:
        /* <DEDUP_REMOVED lines=13> */
.L_x_7228:
[----:B------:R0:W5:Y:S01]  /*1590*/  LDG.E.64 R22, [R4.64] ;  /* 0x0000002404167981 */ /* 0x000162000c1e1b00 */
[----:B------:R-:W-:Y:S05]  /*15a0*/  BRA `(.L_x_7219) ;  /* 0x00000a1000007947 */ /* 0x000fea0003800000 */
.L_x_7227:
        /* <DEDUP_REMOVED lines=28> */
.L_x_7230:
        /* <DEDUP_REMOVED lines=15> */
.L_x_7229:
[----:B------:R-:W2:Y:S02]  /*1860*/  LDG.E.U16 R0, [R4.64] ;  /* 0x0000002404007981 */ /* 0x000ea4000c1e1500 */
[----:B--2---:R-:W-:-:S05]  /*1870*/  PRMT R0, RZ, 0x5410, R0 ;  /* 0x00005410ff007816 */ /* 0x004fca0000000000 */
[----:B------:R-:W-:-:S04]  /*1880*/  FMUL.FTZ R0, R0, 1 ;  /* 0x3f80000000007820 */ /* 0x000fc80000410000 */
[----:B------:R0:W1:Y:S01]  /*1890*/  F2F.F64.F32 R22, R0 ;  /* 0x0000000000167310 */ /* 0x0000620000201800 */
[----:B------:R-:W-:Y:S05]  /*18a0*/  BRA `(.L_x_7219) ;  /* 0x0000071000007947 */ /* 0x000fea0003800000 */
.L_x_7226:
        /* <DEDUP_REMOVED lines=11> */
.L_x_7233:
        /* <DEDUP_REMOVED lines=21> */
.L_x_7237:
[----:B------:R-:W-:Y:S05]  /*1ab0*/  BSYNC B1 ;  /* 0x0000000000017941 */ /* 0x000fea0003800000 */
.L_x_7236:
[----:B------:R-:W-:Y:S01]  /*1ac0*/  LEA R5, R0, 0x3b800000, 0x17 ;  /* 0x3b80000000057811 */ /* 0x000fe200078eb8ff */
[----:B------:R-:W-:-:S05]  /*1ad0*/  IMAD.SHL.U32 R0, R3, 0x100000, RZ ;  /* 0x0010000003007824 */ /* 0x000fca00078e00ff */
[----:B------:R-:W-:Y:S02]  /*1ae0*/  LOP3.LUT R0, R5, R0, R6, 0xfe, !PT ;  /* 0x0000000005007212 */ /* 0x000fe400078efe06 */
.L_x_7235:
[----:B------:R-:W-:Y:S05]  /*1af0*/  BSYNC B0 ;  /* 0x0000000000007941 */ /* 0x000fea0003800000 */
.L_x_7234:
[----:B------:R-:W-:-:S04]  /*1b00*/  FMUL.FTZ R0, R0, 1 ;  /* 0x3f80000000007820 */ /* 0x000fc80000410000 */
[----:B------:R0:W1:Y:S01]  /*1b10*/  F2F.F64.F32 R22, R0 ;  /* 0x0000000000167310 */ /* 0x0000620000201800 */
[----:B------:R-:W-:Y:S05]  /*1b20*/  BRA `(.L_x_7219) ;  /* 0x0000049000007947 */ /* 0x000fea0003800000 */
.L_x_7232:
        /* <DEDUP_REMOVED lines=21> */
.L_x_7241:
[----:B------:R-:W-:Y:S05]  /*1c80*/  BSYNC B1 ;  /* 0x0000000000017941 */ /* 0x000fea0003800000 */
.L_x_7240:
[----:B------:R-:W-:Y:S01]  /*1c90*/  LEA R5, R0, 0x37800000, 0x17 ;  /* 0x3780000000057811 */ /* 0x000fe200078eb8ff */
[----:B------:R-:W-:-:S05]  /*1ca0*/  IMAD.SHL.U32 R0, R3, 0x200000, RZ ;  /* 0x0020000003007824 */ /* 0x000fca00078e00ff */
[----:B------:R-:W-:Y:S02]  /*1cb0*/  LOP3.LUT R0, R5, R0, R6, 0xfe, !PT ;  /* 0x0000000005007212 */ /* 0x000fe400078efe06 */
.L_x_7239:
[----:B------:R-:W-:Y:S05]  /*1cc0*/  BSYNC B0 ;  /* 0x0000000000007941 */ /* 0x000fea0003800000 */
.L_x_7238:
[----:B------:R-:W-:-:S04]  /*1cd0*/  FMUL.FTZ R0, R0, 1 ;  /* 0x3f80000000007820 */ /* 0x000fc80000410000 */
[----:B------:R0:W1:Y:S01]  /*1ce0*/  F2F.F64.F32 R22, R0 ;  /* 0x0000000000167310 */ /* 0x0000620000201800 */
[----:B------:R-:W-:Y:S05]  /*1cf0*/  BRA `(.L_x_7219) ;  /* 0x000002c000007947 */ /* 0x000fea0003800000 */
.L_x_7231:
        /* <DEDUP_REMOVED lines=14> */
.L_x_7245:
[----:B------:R-:W-:Y:S05]  /*1de0*/  BSYNC B0 ;  /* 0x0000000000007941 */ /* 0x000fea0003800000 */
.L_x_7244:
[----:B------:R-:W-:-:S04]  /*1df0*/  FMUL.FTZ R0, R0, 1 ;  /* 0x3f80000000007820 */ /* 0x000fc80000410000 */
[----:B------:R0:W1:Y:S01]  /*1e00*/  F2F.F64.F32 R22, R0 ;  /* 0x0000000000167310 */ /* 0x0000620000201800 */
[----:B------:R-:W-:Y:S05]  /*1e10*/  BRA `(.L_x_7219) ;  /* 0x000001a000007947 */ /* 0x000fea0003800000 */
.L_x_7218:
        /* <DEDUP_REMOVED lines=19> */
[----:B------:R-:W-:Y:S01]  /*1f50*/  CS2R R22, SRZ ;  /* 0x0000000000167805 */ /* 0x000fe2000001ff00 */
[----:B------:R-:W-:Y:S05]  /*1f60*/  BRA `(.L_x_7219) ;  /* 0x0000005000007947 */ /* 0x000fea0003800000 */
.L_x_7243:
[----:B------:R-:W2:Y:S02]  /*1f70*/  LDG.E.64 R22, [R4.64] ;  /* 0x0000002404167981 */ /* 0x000ea4000c1e1b00 */
[----:B--2---:R-:W0:Y:S01]  /*1f80*/  I2F.F64.U64 R22, R22 ;  /* 0x0000001600167312 */ /* 0x004e220000301800 */
[----:B------:R-:W-:Y:S05]  /*1f90*/  BRA `(.L_x_7219) ;  /* 0x0000002000007947 */ /* 0x000fea0003800000 */
.L_x_7242:
[----:B------:R-:W2:Y:S02]  /*1fa0*/  LDG.E R4, [R4.64] ;  /* 0x0000002404047981 */ /* 0x000ea4000c1e1900 */
[----:B--2---:R0:W1:Y:S02]  /*1fb0*/  I2F.F64.U32 R22, R4 ;  /* 0x0000000400167312 */ /* 0x0040640000201800 */
.L_x_7219:
[----:B------:R-:W-:-:S03]  /*1fc0*/  IADD3 R27, R27, 0x80, RZ ;  /* 0x000000801b1b7810 */ /* 0x000fc60007ffe0ff */
.L_x_7213:
[----:B------:R-:W-:Y:S05]  /*1fd0*/  BSYNC B6 ;  /* 0x0000000000067941 */ /* 0x000fea0003800000 */
.L_x_7212:
[----:B------:R-:W-:Y:S01]  /*1fe0*/  ISETP.GE.AND P0, PT, R27, R2, PT ;  /* 0x000000021b00720c */ /* 0x000fe20003f06270 */
[----:B------:R-:W-:Y:S01]  /*1ff0*/  BSSY B6, `(.L_x_7246) ;  /* 0x00000fa000067945 */ /* 0x000fe20003800000 */
[----:B------:R-:W-:Y:S01]  /*2000*/  CS2R R16, SRZ ;  /* 0x0000000000107805 */ /* 0x000fe2000001ff00 */
[----:B------:R-:W-:-:S10]  /*2010*/  CS2R R18, SRZ ;  /* 0x0000000000127805 */ /* 0x000fd4000001ff00 */
        /* <DEDUP_REMOVED lines=20> */
.L_x_7251:
[----:B------:R-:W2:Y:S02]  /*2160*/  LDG.E.U8 R4, [R4.64] ;  /* 0x0000002404047981 */ /* 0x000ea4000c1e1100 */
[----:B--2---:R0:W2:Y:S01]  /*2170*/  I2F.F64.U16 R18, R4 ;  /* 0x0000000400127312 */ /* 0x0040a20000101800 */
[----:B------:R-:W-:Y:S05]  /*2180*/  BRA `(.L_x_7253) ;  /* 0x00000df000007947 */ /* 0x000fea0003800000 */
.L_x_7250:
        /* <DEDUP_REMOVED lines=9> */
.L_x_7255:
[----:B------:R-:W2:Y:S02]  /*2220*/  LDG.E R4, [R4.64] ;  /* 0x0000002404047981 */ /* 0x000ea4000c1e1900 */
[----:B--2---:R0:W2:Y:S01]  /*2230*/  I2F.F64 R18, R4 ;  /* 0x0000000400127312 */ /* 0x0040a20000201c00 */
[----:B------:R-:W-:Y:S05]  /*2240*/  BRA `(.L_x_7253) ;  /* 0x00000d3000007947 */ /* 0x000fea0003800000 */
.L_x_7254:
[----:B------:R-:W2:Y:S02]  /*2250*/  LDG.E.U16 R4, [R4.64] ;  /* 0x0000002404047981 */ /* 0x000ea4000c1e1500 */
[----:B--2---:R0:W2:Y:S01]  /*2260*/  I2F.F64.S16 R18, R4 ;  /* 0x0000000400127312 */ /* 0x0040a20000101c00 */
[----:B------:R-:W-:Y:S05]  /*2270*/  BRA `(.L_x_7253) ;  /* 0x00000d0000007947 */ /* 0x000fea0003800000 */
.L_x_7249:
        /* <DEDUP_REMOVED lines=10> */
.L_x_7257:
[----:B------:R-:W2:Y:S02]  /*2320*/  LDG.E.U16 R0, [R4.64] ;  /* 0x0000002404007981 */ /* 0x000ea4000c1e1500 */
[----:B--2---:R-:W-:-:S05]  /*2330*/  HADD2.F32 R0, -RZ, R0.H0_H0 ;  /* 0x20000000ff007230 */ /* 0x004fca0000004100 */
[----:B------:R-:W-:-:S04]  /*2340*/  FMUL.FTZ R0, R0, 1 ;  /* 0x3f80000000007820 */ /* 0x000fc80000410000 */
[----:B------:R0:W2:Y:S01]  /*2350*/  F2F.F64.F32 R18, R0 ;  /* 0x0000000000127310 */ /* 0x0000a20000201800 */
[----:B------:R-:W-:Y:S05]  /*2360*/  BRA `(.L_x_7253) ;  /* 0x00000c1000007947 */ /* 0x000fea0003800000 */
.L_x_7256:
        /* <DEDUP_REMOVED lines=10> */
.L_x_7259:
[----:B------:R-:W2:Y:S02]  /*2410*/  LDG.E.U16 R4, [R4.64] ;  /* 0x0000002404047981 */ /* 0x000ea4000c1e1500 */
[----:B--2---:R-:W-:-:S05]  /*2420*/  HADD2.F32 R0, -RZ, R4.H0_H0 ;  /* 0x20000004ff007230 */ /* 0x004fca0000004100 */
[----:B------:R-:W-:-:S04]  /*2430*/  FMUL.FTZ R0, R0, 1 ;  /* 0x3f80000000007820 */ /* 0x000fc80000410000 */
[----:B------:R0:W2:Y:S01]  /*2440*/  F2F.F64.F32 R18, R0 ;  /* 0x0000000000127310 */ /* 0x0000a20000201800 */
[----:B------:R-:W-:Y:S05]  /*2450*/  BRA `(.L_x_7253) ;  /* 0x00000b2000007947 */ /* 0x000fea0003800000 */
.L_x_7258:
[----:B------:R0:W5:Y:S01]  /*2460*/  LDG.E.64 R18, [R4.64] ;  /* 0x0000002404127981 */ /* 0x000162000c1e1b00 */
[----:B------:R-:W-:Y:S05]  /*2470*/  BRA `(.L_x_7253) ;  /* 0x00000b0000007947 */ /* 0x000fea0003800000 */
.L_x_7248:
        /* <DEDUP_REMOVED lines=13> */
.L_x_7262:
[----:B------:R0:W5:Y:S01]  /*2550*/  LDG.E.64 R18, [R4.64] ;  /* 0x0000002404127981 */ /* 0x000162000c1e1b00 */
[----:B------:R-:W-:Y:S05]  /*2560*/  BRA `(.L_x_7253) ;  /* 0x00000a1000007947 */ /* 0x000fea0003800000 */
.L_x_7261:
        /* <DEDUP_REMOVED lines=28> */
.L_x_7264:
        /* <DEDUP_REMOVED lines=15> */
.L_x_7263:
[----:B------:R-:W2:Y:S02]  /*2820*/  LDG.E.U16 R0, [R4.64] ;  /* 0x0000002404007981 */ /* 0x000ea4000c1e1500 */
[----:B--2---:R-:W-:-:S05]  /*2830*/  PRMT R0, RZ, 0x5410, R0 ;  /* 0x00005410ff007816 */ /* 0x004fca0000000000 */
[----:B------:R-:W-:-:S04]  /*2840*/  FMUL.FTZ R0, R0, 1 ;  /* 0x3f80000000007820 */ /* 0x000fc80000410000 */
[----:B------:R0:W2:Y:S01]  /*2850*/  F2F.F64.F32 R18, R0 ;  /* 0x0000000000127310 */ /* 0x0000a20000201800 */
[----:B------:R-:W-:Y:S05]  /*2860*/  BRA `(.L_x_7253) ;  /* 0x0000071000007947 */ /* 0x000fea0003800000 */
.L_x_7260:
        /* <DEDUP_REMOVED lines=11> */
.L_x_7267:
        /* <DEDUP_REMOVED lines=21> */
.L_x_7271:
[----:B------:R-:W-:Y:S05]  /*2a70*/  BSYNC B1 ;  /* 0x0000000000017941 */ /* 0x000fea0003800000 */
.L_x_7270:
[----:B------:R-:W-:Y:S01]  /*2a80*/  LEA R5, R0, 0x3b800000, 0x17 ;  /* 0x3b80000000057811 */ /* 0x000fe200078eb8ff */
[----:B------:R-:W-:-:S05]  /*2a90*/  IMAD.SHL.U32 R0, R3, 0x100000, RZ ;  /* 0x0010000003007824 */ /* 0x000fca00078e00ff */
[----:B------:R-:W-:Y:S02]  /*2aa0*/  LOP3.LUT R0, R5, R0, R6, 0xfe, !PT ;  /* 0x0000000005007212 */ /* 0x000fe400078efe06 */
.L_x_7269:
[----:B------:R-:W-:Y:S05]  /*2ab0*/  BSYNC B0 ;  /* 0x0000000000007941 */ /* 0x000fea0003800000 */
.L_x_7268:
[----:B------:R-:W-:-:S04]  /*2ac0*/  FMUL.FTZ R0, R0, 1 ;  /* 0x3f80000000007820 */ /* 0x000fc80000410000 */
[----:B------:R0:W2:Y:S01]  /*2ad0*/  F2F.F64.F32 R18, R0 ;  /* 0x0000000000127310 */ /* 0x0000a20000201800 */
[----:B------:R-:W-:Y:S05]  /*2ae0*/  BRA `(.L_x_7253) ;  /* 0x0000049000007947 */ /* 0x000fea0003800000 */
.L_x_7266:
        /* <DEDUP_REMOVED lines=21> */
.L_x_7275:
[----:B------:R-:W-:Y:S05]  /*2c40*/  BSYNC B1 ;  /* 0x0000000000017941 */ /* 0x000fea0003800000 */
.L_x_7274:
[----:B------:R-:W-:Y:S01]  /*2c50*/  LEA R5, R0, 0x37800000, 0x17 ;  /* 0x3780000000057811 */ /* 0x000fe200078eb8ff */
[----:B------:R-:W-:-:S05]  /*2c60*/  IMAD.SHL.U32 R0, R3, 0x200000, RZ ;  /* 0x0020000003007824 */ /* 0x000fca00078e00ff */
[----:B------:R-:W-:Y:S02]  /*2c70*/  LOP3.LUT R0, R5, R0, R6, 0xfe, !PT ;  /* 0x0000000005007212 */ /* 0x000fe400078efe06 */
.L_x_7273:
[----:B------:R-:W-:Y:S05]  /*2c80*/  BSYNC B0 ;  /* 0x0000000000007941 */ /* 0x000fea0003800000 */
.L_x_7272:
[----:B------:R-:W-:-:S04]  /*2c90*/  FMUL.FTZ R0, R0, 1 ;  /* 0x3f80000000007820 */ /* 0x000fc80000410000 */
[----:B------:R0:W2:Y:S01]  /*2ca0*/  F2F.F64.F32 R18, R0 ;  /* 0x0000000000127310 */ /* 0x0000a20000201800 */
[----:B------:R-:W-:Y:S05]  /*2cb0*/  BRA `(.L_x_7253) ;  /* 0x000002c000007947 */ /* 0x000fea0003800000 */
.L_x_7265:
        /* <DEDUP_REMOVED lines=14> */
.L_x_7279:
[----:B------:R-:W-:Y:S05]  /*2da0*/  BSYNC B0 ;  /* 0x0000000000007941 */ /* 0x000fea0003800000 */
.L_x_7278:
[----:B------:R-:W-:-:S04]  /*2db0*/  FMUL.FTZ R0, R0, 1 ;  /* 0x3f80000000007820 */ /* 0x000fc80000410000 */
[----:B------:R0:W2:Y:S01]  /*2dc0*/  F2F.F64.F32 R18, R0 ;  /* 0x0000000000127310 */ /* 0x0000a20000201800 */
[----:B------:R-:W-:Y:S05]  /*2dd0*/  BRA `(.L_x_7253) ;  /* 0x000001a000007947 */ /* 0x000fea0003800000 */
.L_x_7252:
        /* <DEDUP_REMOVED lines=21> */
.L_x_7277:
[----:B------:R-:W2:Y:S02]  /*2f30*/  LDG.E.64 R18, [R4.64] ;  /* 0x0000002404127981 */ /* 0x000ea4000c1e1b00 */
[----:B--2---:R-:W0:Y:S01]  /*2f40*/  I2F.F64.U64 R18, R18 ;  /* 0x0000001200127312 */ /* 0x004e220000301800 */
[----:B------:R-:W-:Y:S05]  /*2f50*/  BRA `(.L_x_7253) ;  /* 0x0000002000007947 */ /* 0x000fea0003800000 */
.L_x_7276:
[----:B------:R-:W2:Y:S02]  /*2f60*/  LDG.E R4, [R4.64] ;  /* 0x0000002404047981 */ /* 0x000ea4000c1e1900 */
[----:B--2---:R0:W2:Y:S02]  /*2f70*/  I2F.F64.U32 R18, R4 ;  /* 0x0000000400127312 */ /* 0x0040a40000201800 */
.L_x_7253:
[----:B------:R-:W-:-:S03]  /*2f80*/  IADD3 R27, R27, 0x80, RZ ;  /* 0x000000801b1b7810 */ /* 0x000fc60007ffe0ff */
.L_x_7247:
[----:B------:R-:W-:Y:S05]  /*2f90*/  BSYNC B6 ;  /* 0x0000000000067941 */ /* 0x000fea0003800000 */
.L_x_7246:
[----:B------:R-:W-:Y:S01]  /*2fa0*/  ISETP.GE.AND P0, PT, R27, R2, PT ;  /* 0x000000021b00720c */ /* 0x000fe20003f06270 */
[----:B------:R-:W-:-:S12]  /*2fb0*/  BSSY B6, `(.L_x_7280) ;  /* 0x00000f5000067945 */ /* 0x000fd80003800000 */
        /* <DEDUP_REMOVED lines=19> */
.L_x_7285:
[----:B------:R-:W3:Y:S02]  /*30f0*/  LDG.E.U8 R4, [R4.64] ;  /* 0x0000002404047981 */ /* 0x000ee4000c1e1100 */
[----:B---3--:R0:W3:Y:S01]  /*3100*/  I2F.F64.U16 R16, R4 ;  /* 0x0000000400107312 */ /* 0x0080e20000101800 */
[----:B------:R-:W-:Y:S05]  /*3110*/  BRA `(.L_x_7281) ;  /* 0x00000de000007947 */ /* 0x000fea0003800000 */
.L_x_7284:
        /* <DEDUP_REMOVED lines=9> */
.L_x_7288:
[----:B------:R-:W3:Y:S02]  /*31b0*/  LDG.E R4, [R4.64] ;  /* 0x0000002404047981 */ /* 0x000ee4000c1e1900 */
[----:B---3--:R0:W3:Y:S01]  /*31c0*/  I2F.F64 R16, R4 ;  /* 0x0000000400107312 */ /* 0x0080e20000201c00 */
[----:B------:R-:W-:Y:S05]  /*31d0*/  BRA `(.L_x_7281) ;  /* 0x00000d2000007947 */ /* 0x000fea0003800000 */
.L_x_7287:
[----:B------:R-:W3:Y:S02]  /*31e0*/  LDG.E.U16 R4, [R4.64] ;  /* 0x0000002404047981 */ /* 0x000ee4000c1e1500 */
[----:B---3--:R0:W3:Y:S01]  /*31f0*/  I2F.F64.S16 R16, R4 ;  /* 0x0000000400107312 */ /* 0x0080e20000101c00 */
[----:B------:R-:W-:Y:S05]  /*3200*/  BRA `(.L_x_7281) ;  /* 0x00000cf000007947 */ /* 0x000fea0003800000 */
.L_x_7283:
        /* <DEDUP_REMOVED lines=10> */
.L_x_7290:
[----:B------:R-:W3:Y:S02]  /*32b0*/  LDG.E.U16 R0, [R4.64] ;  /* 0x0000002404007981 */ /* 0x000ee4000c1e1500 */
[----:B---3--:R-:W-:-:S05]  /*32c0*/  HADD2.F32 R0, -RZ, R0.H0_H0 ;  /* 0x20000000ff007230 */ /* 0x008fca0000004100 */
[----:B------:R-:W-:-:S04]  /*32d0*/  FMUL.FTZ R0, R0, 1 ;  /* 0x3f80000000007820 */ /* 0x000fc80000410000 */
[----:B------:R0:W3:Y:S01]  /*32e0*/  F2F.F64.F32 R16, R0 ;  /* 0x0000000000107310 */ /* 0x0000e20000201800 */
[----:B------:R-:W-:Y:S05]  /*32f0*/  BRA `(.L_x_7281) ;  /* 0x00000c0000007947 */ /* 0x000fea0003800000 */
.L_x_7289:
        /* <DEDUP_REMOVED lines=10> */
.L_x_7292:
[----:B------:R-:W3:Y:S02]  /*33a0*/  LDG.E.U16 R4, [R4.64] ;  /* 0x0000002404047981 */ /* 0x000ee4000c1e1500 */
[----:B---3--:R-:W-:-:S05]  /*33b0*/  HADD2.F32 R0, -RZ, R4.H0_H0 ;  /* 0x20000004ff007230 */ /* 0x008fca0000004100 */
[----:B------:R-:W-:-:S04]  /*33c0*/  FMUL.FTZ R0, R0, 1 ;  /* 0x3f80000000007820 */ /* 0x000fc80000410000 */
[----:B------:R0:W3:Y:S01]  /*33d0*/  F2F.F64.F32 R16, R0 ;  /* 0x0000000000107310 */ /* 0x0000e20000201800 */
[----:B------:R-:W-:Y:S05]  /*33e0*/  BRA `(.L_x_7281) ;  /* 0x00000b1000007947 */ /* 0x000fea0003800000 */
.L_x_7291:
[----:B------:R0:W5:Y:S01]  /*33f0*/  LDG.E.64 R16, [R4.64] ;  /* 0x0000002404107981 */ /* 0x000162000c1e1b00 */
[----:B------:R-:W-:Y:S05]  /*3400*/  BRA `(.L_x_7281) ;  /* 0x00000af000007947 */ /* 0x000fea0003800000 */
.L_x_7282:
        /* <DEDUP_REMOVED lines=13> */
.L_x_7295:
[----:B------:R0:W5:Y:S01]  /*34e0*/  LDG.E.64 R16, [R4.64] ;  /* 0x0000002404107981 */ /* 0x000162000c1e1b00 */
[----:B------:R-:W-:Y:S05]  /*34f0*/  BRA `(.L_x_7281) ;  /* 0x00000a0000007947 */ /* 0x000fea0003800000 */
.L_x_7294:
        /* <DEDUP_REMOVED lines=28> */
.L_x_7297:
        /* <DEDUP_REMOVED lines=15> */
.L_x_7296:
[----:B------:R-:W3:Y:S02]  /*37b0*/  LDG.E.U16 R0, [R4.64] ;  /* 0x0000002404007981 */ /* 0x000ee4000c1e1500 */
[----:B---3--:R-:W-:-:S05]  /*37c0*/  PRMT R0, RZ, 0x5410, R0 ;  /* 0x00005410ff007816 */ /* 0x008fca0000000000 */
[----:B------:R-:W-:-:S04]  /*37d0*/  FMUL.FTZ R0, R0, 1 ;  /* 0x3f80000000007820 */ /* 0x000fc80000410000 */
[----:B------:R0:W3:Y:S01]  /*37e0*/  F2F.F64.F32 R16, R0 ;  /* 0x0000000000107310 */ /* 0x0000e20000201800 */
[----:B------:R-:W-:Y:S05]  /*37f0*/  BRA `(.L_x_7281) ;  /* 0x0000070000007947 */ /* 0x000fea0003800000 */
.L_x_7293:
        /* <DEDUP_REMOVED lines=11> */
.L_x_7300:
        /* <DEDUP_REMOVED lines=21> */
.L_x_7304:
[----:B------:R-:W-:Y:S05]  /*3a00*/  BSYNC B1 ;  /* 0x0000000000017941 */ /* 0x000fea0003800000 */
.L_x_7303:
[----:B------:R-:W-:Y:S01]  /*3a10*/  LEA R5, R0, 0x3b800000, 0x17 ;  /* 0x3b80000000057811 */ /* 0x000fe200078eb8ff */
[----:B------:R-:W-:-:S05]  /*3a20*/  IMAD.SHL.U32 R0, R3, 0x100000, RZ ;  /* 0x0010000003007824 */ /* 0x000fca00078e00ff */
[----:B------:R-:W-:Y:S02]  /*3a30*/  LOP3.LUT R0, R5, R0, R6, 0xfe, !PT ;  /* 0x0000000005007212 */ /* 0x000fe400078efe06 */
.L_x_7302:
[----:B------:R-:W-:Y:S05]  /*3a40*/  BSYNC B0 ;  /* 0x0000000000007941 */ /* 0x000fea0003800000 */
.L_x_7301:
[----:B------:R-:W-:-:S04]  /*3a50*/  FMUL.FTZ R0, R0, 1 ;  /* 0x3f80000000007820 */ /* 0x000fc80000410000 */
[----:B------:R0:W3:Y:S01]  /*3a60*/  F2F.F64.F32 R16, R0 ;  /* 0x0000000000107310 */ /* 0x0000e20000201800 */
[----:B------:R-:W-:Y:S05]  /*3a70*/  BRA `(.L_x_7281) ;  /* 0x0000048000007947 */ /* 0x000fea0003800000 */
.L_x_7299:
        /* <DEDUP_REMOVED lines=21> */
.L_x_7308:
[----:B------:R-:W-:Y:S05]  /*3bd0*/  BSYNC B1 ;  /* 0x0000000000017941 */ /* 0x000fea0003800000 */
.L_x_7307:
[----:B------:R-:W-:Y:S01]  /*3be0*/  LEA R5, R0, 0x37800000, 0x17 ;  /* 0x3780000000057811 */ /* 0x000fe200078eb8ff */
[----:B------:R-:W-:-:S05]  /*3bf0*/  IMAD.SHL.U32 R0, R3, 0x200000, RZ ;  /* 0x0020000003007824 */ /* 0x000fca00078e00ff */
[----:B------:R-:W-:Y:S02]  /*3c00*/  LOP3.LUT R0, R5, R0, R6, 0xfe, !PT ;  /* 0x0000000005007212 */ /* 0x000fe400078efe06 */
.L_x_7306:
[----:B------:R-:W-:Y:S05]  /*3c10*/  BSYNC B0 ;  /* 0x0000000000007941 */ /* 0x000fea0003800000 */
.L_x_7305:
[----:B------:R-:W-:-:S04]  /*3c20*/  FMUL.FTZ R0, R0, 1 ;  /* 0x3f80000000007820 */ /* 0x000fc80000410000 */
[----:B------:R0:W3:Y:S01]  /*3c30*/  F2F.F64.F32 R16, R0 ;  /* 0x0000000000107310 */ /* 0x0000e20000201800 */
[----:B------:R-:W-:Y:S05]  /*3c40*/  BRA `(.L_x_7281) ;  /* 0x000002b000007947 */ /* 0x000fea0003800000 */
.L_x_7298:
        /* <DEDUP_REMOVED lines=14> */
.L_x_7312:
[----:B------:R-:W-:Y:S05]  /*3d30*/  BSYNC B0 ;  /* 0x0000000000007941 */ /* 0x000fea0003800000 */
.L_x_7311:
[----:B------:R-:W-:-:S04]  /*3d40*/  FMUL.FTZ R0, R0, 1 ;  /* 0x3f80000000007820 */ /* 0x000fc80000410000 */
[----:B------:R0:W3:Y:S01]  /*3d50*/  F2F.F64.F32 R16, R0 ;  /* 0x0000000000107310 */ /* 0x0000e20000201800 */
[----:B------:R-:W-:Y:S05]  /*3d60*/  BRA `(.L_x_7281) ;  /* 0x0000019000007947 */ /* 0x000fea0003800000 */
.L_x_7286:
        /* <DEDUP_REMOVED lines=19> */
[----:B------:R-:W-:Y:S05]  /*3ea0*/  BRA `(.L_x_7281) ;  /* 0x0000005000007947 */ /* 0x000fea0003800000 */
.L_x_7310:
[----:B------:R-:W3:Y:S02]  /*3eb0*/  LDG.E.64 R16, [R4.64] ;  /* 0x0000002404107981 */ /* 0x000ee4000c1e1b00 */
[----:B---3--:R-:W0:Y:S01]  /*3ec0*/  I2F.F64.U64 R16, R16 ;  /* 0x0000001000107312 */ /* 0x008e220000301800 */
[----:B------:R-:W-:Y:S05]  /*3ed0*/  BRA `(.L_x_7281) ;  /* 0x0000002000007947 */ /* 0x000fea0003800000 */
.L_x_7309:
[----:B------:R-:W3:Y:S02]  /*3ee0*/  LDG.E R4, [R4.64] ;  /* 0x0000002404047981 */ /* 0x000ee4000c1e1900 */
[----:B---3--:R0:W3:Y:S02]  /*3ef0*/  I2F.F64.U32 R16, R4 ;  /* 0x0000000400107312 */ /* 0x0080e40000201800 */
.L_x_7281:
[----:B------:R-:W-:Y:S05]  /*3f00*/  BSYNC B6 ;  /* 0x0000000000067941 */ /* 0x000fea0003800000 */
.L_x_7280:
[----:B------:R-:W4:Y:S01]  /*3f10*/  S2R R35, SR_TID.X ;  /* 0x0000000000237919 */ /* 0x000f220000002100 */
[----:B------:R-:W-:Y:S01]  /*3f20*/  BSSY B0, `(.L_x_7313) ;  /* 0x000001e000007945 */ /* 0x000fe20003800000 */
[----:B----4-:R-:W-:-:S13]  /*3f30*/  ISETP.GE.AND P1, PT, R35, R2, PT ;  /* 0x000000022300720c */ /* 0x010fda0003f26270 */
[----:B------:R-:W-:Y:S05]  /*3f40*/  @P1 BRA `(.L_x_7314) ;  /* 0x000001b000001947 */ /* 0x000fea0003800000 */
[----:B0-----:R-:W0:Y:S01]  /*3f50*/  MUFU.RCP64H R5, c[0x0][0x174] ;  /* 0x00005d0000057b08 */ /* 0x001e220000001800 */
[----:B------:R-:W-:Y:S01]  /*3f60*/  IMAD.MOV.U32 R8, RZ, RZ, c[0x0][0x170] ;  /* 0x00005c00ff087624 */ /* 0x000fe200078e00ff */
[----:B-----5:R-:W-:Y:S01]  /*3f70*/  FSETP.GEU.AND P2, PT, |R25|, 6.5827683646048100446e-37, PT ;  /* 0x036000001900780b */ /* 0x020fe20003f4e200 */
        /* <DEDUP_REMOVED lines=16> */
[----:B------:R-:W-:Y:S02]  /*4080*/  IMAD.MOV.U32 R11, RZ, RZ, R25 ;  /* 0x000000ffff0b7224 */ /* 0x000fe400078e0019 */
[----:B------:R-:W-:Y:S02]  /*4090*/  IMAD.MOV.U32 R36, RZ, RZ, c[0x0][0x170] ;  /* 0x00005c00ff247624 */ /* 0x000fe400078e00ff */
[----:B------:R-:W-:Y:S02]  /*40a0*/  IMAD.MOV.U32 R37, RZ, RZ, c[0x0][0x174] ;  /* 0x00005d00ff257624 */ /* 0x000fe400078e00ff */
[----:B-123--:R-:W-:Y:S05]  /*40b0*/  CALL.REL.NOINC `($__internal_7_$__cuda_sm20_div_rn_f64_full) ;  /* 0x0000494000007944 */ /* 0x00efea0003c00000 */
[----:B------:R-:W-:Y:S02]  /*40c0*/  IMAD.MOV.U32 R6, RZ, RZ, R38 ;  /* 0x000000ffff067224 */ /* 0x000fe400078e0026 */
[----:B------:R-:W-:Y:S02]  /*40d0*/  IMAD.MOV.U32 R7, RZ, RZ, R39 ;  /* 0x000000ffff077224 */ /* 0x000fe400078e0027 */
.L_x_7316:
[----:B------:R-:W-:Y:S05]  /*40e0*/  BSYNC B1 ;  /* 0x0000000000017941 */ /* 0x000fea0003800000 */
.L_x_7315:
[----:B------:R0:W4:Y:S02]  /*40f0*/  FRND.F64.TRUNC R4, R6 ;  /* 0x0000000600047313 */ /* 0x000124000030d800 */
.L_x_7314:
[----:B------:R-:W-:Y:S05]  /*4100*/  BSYNC B0 ;  /* 0x0000000000007941 */ /* 0x000fea0003800000 */
.L_x_7313:
[----:B------:R-:W-:Y:S01]  /*4110*/  IADD3 R31, R35, 0x80, RZ ;  /* 0x00000080231f7810 */ /* 0x000fe20007ffe0ff */
[----:B------:R-:W-:Y:S03]  /*4120*/  BSSY B0, `(.L_x_7317) ;  /* 0x000001e000007945 */ /* 0x000fe60003800000 */
[----:B------:R-:W-:-:S13]  /*4130*/  ISETP.GE.AND P0, PT, R31, R2, PT ;  /* 0x000000021f00720c */ /* 0x000fda0003f06270 */
[----:B------:R-:W-:Y:S05]  /*4140*/  @P0 BRA `(.L_x_7318) ;  /* 0x000001b000000947 */ /* 0x000fea0003800000 */
[----:B------:R-:W4:Y:S01]  /*4150*/  MUFU.RCP64H R9, c[0x0][0x174] ;  /* 0x00005d0000097b08 */ /* 0x000f220000001800 */
[----:B------:R-:W-:Y:S01]  /*4160*/  IMAD.MOV.U32 R10, RZ, RZ, c[0x0][0x170] ;  /* 0x00005c00ff0a7624 */ /* 0x000fe200078e00ff */
[----:B01---5:R-:W-:Y:S01]  /*4170*/  FSETP.GEU.AND P2, PT, |R23|, 6.5827683646048100446e-37, PT ;  /* 0x036000001700780b */ /* 0x023fe20003f4e200 */
[----:B------:R-:W-:Y:S01]  /*4180*/  IMAD.MOV.U32 R11, RZ, RZ, c[0x0][0x174] ;  /* 0x00005d00ff0b7624 */ /* 0x000fe200078e00ff */
[----:B------:R-:W-:Y:S01]  /*4190*/  BSSY B1, `(.L_x_7319) ;  /* 0x0000015000017945 */ /* 0x000fe20003800000 */
[----:B------:R-:W-:-:S06]  /*41a0*/  IMAD.MOV.U32 R8, RZ, RZ, 0x1 ;  /* 0x00000001ff087424 */ /* 0x000fcc00078e00ff */
[----:B----4-:R-:W0:-:S06]  /*41b0*/  DFMA R12, R8, -R10, 1 ;  /* 0x3ff00000080c742b */ /* 0x010e0c000000080a */
        /* <DEDUP_REMOVED lines=15> */
[----:B--23--:R-:W-:Y:S05]  /*42b0*/  CALL.REL.NOINC `($__internal_7_$__cuda_sm20_div_rn_f64_full) ;  /* 0x0000474000007944 */ /* 0x00cfea0003c00000 */
[----:B------:R-:W-:Y:S02]  /*42c0*/  IMAD.MOV.U32 R26, RZ, RZ, R38 ;  /* 0x000000ffff1a7224 */ /* 0x000fe400078e0026 */
[----:B------:R-:W-:Y:S02]  /*42d0*/  IMAD.MOV.U32 R27, RZ, RZ, R39 ;  /* 0x000000ffff1b7224 */ /* 0x000fe400078e0027 */
.L_x_7320:
[----:B------:R-:W-:Y:S05]  /*42e0*/  BSYNC B1 ;  /* 0x0000000000017941 */ /* 0x000fea0003800000 */
.L_x_7319:
[----:B------:R0:W4:Y:S02]  /*42f0*/  FRND.F64.TRUNC R28, R26 ;  /* 0x0000001a001c7313 */ /* 0x000124000030d800 */
.L_x_7318:
[----:B------:R-:W-:Y:S05]  /*4300*/  BSYNC B0 ;  /* 0x0000000000007941 */ /* 0x000fea0003800000 */
.L_x_7317:
[----:B------:R-:W-:Y:S01]  /*4310*/  IADD3 R3, R35, 0x100, RZ ;  /* 0x0000010023037810 */ /* 0x000fe20007ffe0ff */
[----:B------:R-:W-:Y:S03]  /*4320*/  BSSY B0, `(.L_x_7321) ;  /* 0x000001e000007945 */ /* 0x000fe60003800000 */
[----:B------:R-:W-:-:S13]  /*4330*/  ISETP.GE.AND P0, PT, R3, R2, PT ;  /* 0x000000020300720c */ /* 0x000fda0003f06270 */
[----:B------:R-:W-:Y:S05]  /*4340*/  @P0 BRA `(.L_x_7322) ;  /* 0x000001b000000947 */ /* 0x000fea0003800000 */
[----:B------:R-:W4:Y:S01]  /*4350*/  MUFU.RCP64H R9, c[0x0][0x174] ;  /* 0x00005d0000097b08 */ /* 0x000f220000001800 */
[----:B------:R-:W-:Y:S01]  /*4360*/  IMAD.MOV.U32 R10, RZ, RZ, c[0x0][0x170] ;  /* 0x00005c00ff0a7624 */ /* 0x000fe200078e00ff */
[----:B0-2--5:R-:W-:Y:S01]  /*4370*/  FSETP.GEU.AND P2, PT, |R19|, 6.5827683646048100446e-37, PT ;  /* 0x036000001300780b */ /* 0x025fe20003f4e200 */
        /* <DEDUP_REMOVED lines=8> */
[----:B01----:R-:W0:-:S06]  /*4400*/  DMUL R22, R10, R18 ;  /* 0x000000120a167228 */ /* 0x003e0c0000000000 */
        /* <DEDUP_REMOVED lines=10> */
[----:B---3--:R-:W-:Y:S05]  /*44b0*/  CALL.REL.NOINC `($__internal_7_$__cuda_sm20_div_rn_f64_full) ;  /* 0x0000454000007944 */ /* 0x008fea0003c00000 */
[----:B------:R-:W-:Y:S02]  /*44c0*/  IMAD.MOV.U32 R22, RZ, RZ, R38 ;  /* 0x000000ffff167224 */ /* 0x000fe400078e0026 */
[----:B------:R-:W-:Y:S02]  /*44d0*/  IMAD.MOV.U32 R23, RZ, RZ, R39 ;  /* 0x000000ffff177224 */ /* 0x000fe400078e0027 */
.L_x_7324:
[----:B------:R-:W-:Y:S05]  /*44e0*/  BSYNC B1 ;  /* 0x0000000000017941 */ /* 0x000fea0003800000 */
.L_x_7323:
[----:B------:R0:W2:Y:S02]  /*44f0*/  FRND.F64.TRUNC R24, R22 ;  /* 0x0000001600187313 */ /* 0x0000a4000030d800 */
.L_x_7322:
[----:B------:R-:W-:Y:S05]  /*4500*/  BSYNC B0 ;  /* 0x0000000000007941 */ /* 0x000fea0003800000 */
.L_x_7321:
[----:B------:R-:W-:Y:S01]  /*4510*/  IADD3 R3, R35, 0x180, RZ ;  /* 0x0000018023037810 */ /* 0x000fe20007ffe0ff */
[----:B------:R-:W-:Y:S03]  /*4520*/  BSSY B0, `(.L_x_7325) ;  /* 0x000001e000007945 */ /* 0x000fe60003800000 */
[----:B------:R-:W-:-:S13]  /*4530*/  ISETP.GE.AND P0, PT, R3, R2, PT ;  /* 0x000000020300720c */ /* 0x000fda0003f06270 */
[----:B------:R-:W-:Y:S05]  /*4540*/  @P0 BRA `(.L_x_7326) ;  /* 0x000001b000000947 */ /* 0x000fea0003800000 */
[----:B------:R-:W4:Y:S01]  /*4550*/  MUFU.RCP64H R9, c[0x0][0x174] ;  /* 0x00005d0000097b08 */ /* 0x000f220000001800 */
[----:B------:R-:W-:Y:S01]  /*4560*/  IMAD.MOV.U32 R10, RZ, RZ, c[0x0][0x170] ;  /* 0x00005c00ff0a7624 */ /* 0x000fe200078e00ff */
[----:B0--3-5:R-:W-:Y:S01]  /*4570*/  FSETP.GEU.AND P2, PT, |R17|, 6.5827683646048100446e-37, PT ;  /* 0x036000001100780b */ /* 0x029fe20003f4e200 */
        /* <DEDUP_REMOVED lines=8> */
[----:B0-2---:R-:W0:-:S06]  /*4600*/  DMUL R18, R10, R16 ;  /* 0x000000100a127228 */ /* 0x005e0c0000000000 */
        /* <DEDUP_REMOVED lines=10> */
[----:B-1----:R-:W-:Y:S05]  /*46b0*/  CALL.REL.NOINC `($__internal_7_$__cuda_sm20_div_rn_f64_full) ;  /* 0x0000434000007944 */ /* 0x002fea0003c00000 */
[----:B------:R-:W-:Y:S02]  /*46c0*/  IMAD.MOV.U32 R18, RZ, RZ, R38 ;  /* 0x000000ffff127224 */ /* 0x000fe400078e0026 */
[----:B------:R-:W-:Y:S02]  /*46d0*/  IMAD.MOV.U32 R19, RZ, RZ, R39 ;  /* 0x000000ffff137224 */ /* 0x000fe400078e0027 */
.L_x_7328:
[----:B------:R-:W-:Y:S05]  /*46e0*/  BSYNC B1 ;  /* 0x0000000000017941 */ /* 0x000fea0003800000 */
.L_x_7327:
[----:B------:R0:W2:Y:S02]  /*46f0*/  FRND.F64.TRUNC R16, R18 ;  /* 0x0000001200107313 */ /* 0x0000a4000030d800 */
.L_x_7326:
[----:B------:R-:W-:Y:S05]  /*4700*/  BSYNC B0 ;  /* 0x0000000000007941 */ /* 0x000fea0003800000 */
.L_x_7325:
[----:B------:R-:W4:Y:S01]  /*4710*/  LDC.U8 R33, c[0x0][0x194] ;  /* 0x00006500ff217b82 */ /* 0x000f220000000000 */
[----:B------:R-:W-:Y:S01]  /*4720*/  BSSY B6, `(.L_x_7329) ;  /* 0x000011b000067945 */ /* 0x000fe20003800000 */
[----:B------:R-:W-:Y:S05]  /*4730*/  @P1 BRA `(.L_x_7330) ;  /* 0x0000119000001947 */ /* 0x000fea0003800000 */
[----:B------:R-:W4:Y:S02]  /*4740*/  S2R R3, SR_TID.X ;  /* 0x0000000000037919 */ /* 0x000f240000002100 */
[----:B0---4-:R-:W-:Y:S01]  /*4750*/  IMAD R0, R32, 0x200, R3 ;  /* 0x0000020020007824 */ /* 0x011fe200078e0203 */
        /* <DEDUP_REMOVED lines=19> */
.L_x_7334:
[----:B------:R-:W0:Y:S01]  /*4890*/  F2I.S64.F64.TRUNC R6, R6 ;  /* 0x0000000600067311 */ /* 0x000e22000030d900 */
[----:B------:R-:W-:Y:S02]  /*48a0*/  IMAD.MOV.U32 R35, RZ, RZ, R31 ;  /* 0x000000ffff237224 */ /* 0x000fe400078e001f */
[----:B0-----:R-:W-:-:S05]  /*48b0*/  IMAD.MOV.U32 R3, RZ, RZ, R6 ;  /* 0x000000ffff037224 */ /* 0x001fca00078e0006 */
[----:B------:R0:W-:Y:S01]  /*48c0*/  STG.E.U8 [R8.64], R3 ;  /* 0x0000000308007986 */ /* 0x0001e2000c101124 */
[----:B------:R-:W-:Y:S05]  /*48d0*/  BRA `(.L_x_7330) ;  /* 0x00000ff000007947 */ /* 0x000fea0003800000 */
.L_x_7333:
        /* <DEDUP_REMOVED lines=10> */
.L_x_7337:
[----:B------:R-:W0:Y:S01]  /*4980*/  F2I.F64.TRUNC R7, R6 ;  /* 0x0000000600077311 */ /* 0x000e22000030d100 */
[----:B------:R-:W-:Y:S01]  /*4990*/  IMAD.MOV.U32 R35, RZ, RZ, R31 ;  /* 0x000000ffff237224 */ /* 0x000fe200078e001f */
[----:B0-----:R0:W-:Y:S01]  /*49a0*/  STG.E [R8.64], R7 ;  /* 0x0000000708007986 */ /* 0x0011e2000c101924 */
[----:B------:R-:W-:Y:S05]  /*49b0*/  BRA `(.L_x_7330) ;  /* 0x00000f1000007947 */ /* 0x000fea0003800000 */
.L_x_7336:
[----:B------:R-:W0:Y:S01]  /*49c0*/  F2I.F64.TRUNC R7, R6 ;  /* 0x0000000600077311 */ /* 0x000e22000030d100 */
[----:B------:R-:W-:Y:S01]  /*49d0*/  IMAD.MOV.U32 R35, RZ, RZ, R31 ;  /* 0x000000ffff237224 */ /* 0x000fe200078e001f */
[----:B0-----:R0:W-:Y:S01]  /*49e0*/  STG.E.U16 [R8.64], R7 ;  /* 0x0000000708007986 */ /* 0x0011e2000c101524 */
[----:B------:R-:W-:Y:S05]  /*49f0*/  BRA `(.L_x_7330) ;  /* 0x00000ed000007947 */ /* 0x000fea0003800000 */
.L_x_7332:
[----:B------:R-:W-:-:S13]  /*4a00*/  ISETP.GT.AND P0, PT, R0, 0x6, PT ;  /* 0x000000060000780c */ /* 0x000fda0003f04270 */
[----:B------:R-:W-:Y:S05]  /*4a10*/  @P0 BRA `(.L_x_7338) ;  /* 0x0000011000000947 */ /* 0x000fea0003800000 */
[----:B------:R-:W-:-:S13]  /*4a20*/  ISETP.NE.AND P0, PT, R0, 0x5, PT ;  /* 0x000000050000780c */ /* 0x000fda0003f05270 */
[----:B------:R-:W-:Y:S05]  /*4a30*/  @!P0 BRA `(.L_x_7339) ;  /* 0x0000008000008947 */ /* 0x000fea0003800000 */
[----:B------:R-:W-:-:S13]  /*4a40*/  ISETP.NE.AND P0, PT, R0, 0x6, PT ;  /* 0x000000060000780c */ /* 0x000fda0003f05270 */
[----:B------:R-:W-:Y:S05]  /*4a50*/  @P0 BRA `(.L_x_7335) ;  /* 0x00000cb000000947 */ /* 0x000fea0003800000 */
[----:B------:R-:W0:Y:S01]  /*4a60*/  F2F.F32.F64 R3, R4 ;  /* 0x0000000400037310 */ /* 0x000e220000301000 */
[----:B------:R-:W0:Y:S01]  /*4a70*/  DSETP.GEU.AND P0, PT, |R4|, c[0x2][0x0], PT ;  /* 0x008000000400762a */ /* 0x000e220003f0e200 */
[----:B------:R-:W-:-:S13]  /*4a80*/  IMAD.MOV.U32 R35, RZ, RZ, R31 ;  /* 0x000000ffff237224 */ /* 0x000fda00078e001f */
[----:B0-----:R-:W-:-:S05]  /*4a90*/  @!P0 FMUL R3, R3, 1.175494350822287508e-38 ;  /* 0x0080000003038820 */ /* 0x001fca0000400000 */
[----:B------:R0:W-:Y:S01]  /*4aa0*/  STG.E [R8.64], R3 ;  /* 0x0000000308007986 */ /* 0x0001e2000c101924 */
[----:B------:R-:W-:Y:S05]  /*4ab0*/  BRA `(.L_x_7330) ;  /* 0x00000e1000007947 */ /* 0x000fea0003800000 */
.L_x_7339:
[----:B------:R-:W0:Y:S01]  /*4ac0*/  F2F.F32.F64 R0, R4 ;  /* 0x0000000400007310 */ /* 0x000e220000301000 */
[----:B------:R-:W0:Y:S01]  /*4ad0*/  DSETP.GEU.AND P0, PT, |R4|, c[0x2][0x0], PT ;  /* 0x008000000400762a */ /* 0x000e220003f0e200 */
[----:B------:R-:W-:-:S13]  /*4ae0*/  IMAD.MOV.U32 R35, RZ, RZ, R31 ;  /* 0x000000ffff237224 */ /* 0x000fda00078e001f */
[----:B0-----:R-:W-:-:S05]  /*4af0*/  @!P0 FMUL R0, R0, 1.175494350822287508e-38 ;  /* 0x0080000000008820 */ /* 0x001fca0000400000 */
[----:B------:R-:W-:-:S05]  /*4b00*/  F2FP.PACK_AB R0, RZ, R0 ;  /* 0x00000000ff00723e */ /* 0x000fca00000000ff */
[----:B------:R0:W-:Y:S01]  /*4b10*/  STG.E.U16 [R8.64], R0 ;  /* 0x0000000008007986 */ /* 0x0001e2000c101524 */
[----:B------:R-:W-:Y:S05]  /*4b20*/  BRA `(.L_x_7330) ;  /* 0x00000da000007947 */ /* 0x000fea0003800000 */
.L_x_7338:
        /* <DEDUP_REMOVED lines=8> */
[----:B------:R-:W-:Y:S02]  /*4bb0*/  IMAD.MOV.U32 R7, RZ, RZ, RZ ;  /* 0x000000ffff077224 */ /* 0x000fe400078e00ff */
[----:B------:R-:W-:-:S11]  /*4bc0*/  IMAD.MOV.U32 R35, RZ, RZ, R31 ;  /* 0x000000ffff237224 */ /* 0x000fd600078e001f */
[----:B0-----:R-:W-:-:S05]  /*4bd0*/  @!P0 FMUL R6, R6, 1.175494350822287508e-38 ;  /* 0x0080000006068820 */ /* 0x001fca0000400000 */
[----:B------:R0:W-:Y:S01]  /*4be0*/  STG.E.64 [R8.64], R6 ;  /* 0x0000000608007986 */ /* 0x0001e2000c101b24 */
[----:B------:R-:W-:Y:S05]  /*4bf0*/  BRA `(.L_x_7330) ;  /* 0x00000cd000007947 */ /* 0x000fea0003800000 */
.L_x_7341:
[----:B------:R-:W0:Y:S01]  /*4c00*/  F2F.F32.F64 R0, R4 ;  /* 0x0000000400007310 */ /* 0x000e220000301000 */
[----:B------:R-:W0:Y:S01]  /*4c10*/  DSETP.GEU.AND P0, PT, |R4|, c[0x2][0x0], PT ;  /* 0x008000000400762a */ /* 0x000e220003f0e200 */
[----:B------:R-:W-:-:S13]  /*4c20*/  IMAD.MOV.U32 R35, RZ, RZ, R31 ;  /* 0x000000ffff237224 */ /* 0x000fda00078e001f */
[----:B0-----:R-:W-:-:S05]  /*4c30*/  @!P0 FMUL R0, R0, 1.175494350822287508e-38 ;  /* 0x0080000000008820 */ /* 0x001fca0000400000 */
[----:B------:R-:W-:-:S04]  /*4c40*/  F2FP.PACK_AB R3, RZ, R0 ;  /* 0x00000000ff03723e */ /* 0x000fc800000000ff */
[----:B------:R-:W-:-:S05]  /*4c50*/  PRMT R3, R3, 0x5410, RZ ;  /* 0x0000541003037816 */ /* 0x000fca00000000ff */
[----:B------:R0:W-:Y:S01]  /*4c60*/  STG.E [R8.64], R3 ;  /* 0x0000000308007986 */ /* 0x0001e2000c101924 */
[----:B------:R-:W-:Y:S05]  /*4c70*/  BRA `(.L_x_7330) ;  /* 0x00000c5000007947 */ /* 0x000fea0003800000 */
.L_x_7340:
[----:B------:R0:W-:Y:S01]  /*4c80*/  STG.E.64 [R8.64], R4 ;  /* 0x0000000408007986 */ /* 0x0001e2000c101b24 */
[----:B------:R-:W-:Y:S01]  /*4c90*/  IMAD.MOV.U32 R35, RZ, RZ, R31 ;  /* 0x000000ffff237224 */ /* 0x000fe200078e001f */
[----:B------:R-:W-:Y:S05]  /*4ca0*/  BRA `(.L_x_7330) ;  /* 0x00000c2000007947 */ /* 0x000fea0003800000 */
.L_x_7331:
        /* <DEDUP_REMOVED lines=8> */
[----:B------:R-:W0:Y:S01]  /*4d30*/  DSETP.NEU.AND P0, PT, R4, RZ, PT ;  /* 0x000000ff0400722a */ /* 0x000e220003f0d000 */
[----:B------:R-:W-:-:S05]  /*4d40*/  IMAD.MOV.U32 R35, RZ, RZ, R31 ;  /* 0x000000ffff237224 */ /* 0x000fca00078e001f */
[----:B0-----:R-:W-:-:S05]  /*4d50*/  SEL R3, RZ, 0x1, !P0 ;  /* 0x00000001ff037807 */ /* 0x001fca0004000000 */
[----:B------:R0:W-:Y:S01]  /*4d60*/  STG.E.U8 [R8.64], R3 ;  /* 0x0000000308007986 */ /* 0x0001e2000c101124 */
[----:B------:R-:W-:Y:S05]  /*4d70*/  BRA `(.L_x_7330) ;  /* 0x00000b5000007947 */ /* 0x000fea0003800000 */
.L_x_7344:
[----:B------:R-:W-:Y:S01]  /*4d80*/  CS2R R6, SRZ ;  /* 0x0000000000067805 */ /* 0x000fe2000001ff00 */
[----:B------:R-:W-:-:S04]  /*4d90*/  IMAD.MOV.U32 R35, RZ, RZ, R31 ;  /* 0x000000ffff237224 */ /* 0x000fc800078e001f */
[----:B------:R0:W-:Y:S01]  /*4da0*/  STG.E.128 [R8.64], R4 ;  /* 0x0000000408007986 */ /* 0x0001e2000c101d24 */
[----:B------:R-:W-:Y:S05]  /*4db0*/  BRA `(.L_x_7330) ;  /* 0x00000b1000007947 */ /* 0x000fea0003800000 */
.L_x_7343:
        /* <DEDUP_REMOVED lines=23> */
.L_x_7348:
[----:B------:R-:W-:Y:S05]  /*4f30*/  BSYNC B0 ;  /* 0x0000000000007941 */ /* 0x000fea0003800000 */
.L_x_7347:
[----:B------:R-:W-:Y:S01]  /*4f40*/  LOP3.LUT R7, R0, R7, RZ, 0xfc, !PT ;  /* 0x0000000700077212 */ /* 0x000fe200078efcff */
[----:B------:R-:W-:-:S04]  /*4f50*/  IMAD.MOV.U32 R35, RZ, RZ, R31 ;  /* 0x000000ffff237224 */ /* 0x000fc800078e001f */
[----:B------:R0:W-:Y:S01]  /*4f60*/  STG.E.U8 [R8.64], R7 ;  /* 0x0000000708007986 */ /* 0x0001e2000c101124 */
[----:B------:R-:W-:Y:S05]  /*4f70*/  BRA `(.L_x_7330) ;  /* 0x0000095000007947 */ /* 0x000fea0003800000 */
.L_x_7346:
        /* <DEDUP_REMOVED lines=15> */
.L_x_7350:
[----:B------:R-:W-:Y:S01]  /*5070*/  IMAD.MOV.U32 R0, RZ, RZ, 0x7f ;  /* 0x0000007fff007424 */ /* 0x000fe200078e00ff */
[----:B------:R-:W-:-:S04]  /*5080*/  ISETP.GT.U32.AND P0, PT, R3, 0x7f800000, PT ;  /* 0x7f8000000300780c */ /* 0x000fc80003f04070 */
[----:B------:R-:W-:-:S04]  /*5090*/  SEL R0, R0, 0x7c, P0 ;  /* 0x0000007c00007807 */ /* 0x000fc80000000000 */
.L_x_7351:
[----:B------:R-:W-:Y:S05]  /*50a0*/  BSYNC B0 ;  /* 0x0000000000007941 */ /* 0x000fea0003800000 */
.L_x_7349:
[----:B------:R-:W-:Y:S01]  /*50b0*/  LOP3.LUT R3, R7, 0x80000000, RZ, 0xc0, !PT ;  /* 0x8000000007037812 */ /* 0x000fe200078ec0ff */
[----:B------:R-:W-:-:S03]  /*50c0*/  IMAD.MOV.U32 R35, RZ, RZ, R31 ;  /* 0x000000ffff237224 */ /* 0x000fc600078e001f */
[----:B------:R-:W-:-:S04]  /*50d0*/  SHF.R.U32.HI R3, RZ, 0x18, R3 ;  /* 0x00000018ff037819 */ /* 0x000fc80000011603 */
[----:B------:R-:W-:-:S05]  /*50e0*/  LOP3.LUT R3, R0, R3, RZ, 0xfc, !PT ;  /* 0x0000000300037212 */ /* 0x000fca00078efcff */
[----:B------:R0:W-:Y:S01]  /*50f0*/  STG.E.U8 [R8.64], R3 ;  /* 0x0000000308007986 */ /* 0x0001e2000c101124 */
[----:B------:R-:W-:Y:S05]  /*5100*/  BRA `(.L_x_7330) ;  /* 0x000007c000007947 */ /* 0x000fea0003800000 */
.L_x_7345:
[----:B------:R-:W0:Y:S01]  /*5110*/  F2F.F32.F64 R0, R4 ;  /* 0x0000000400007310 */ /* 0x000e220000301000 */
[----:B------:R-:W0:Y:S01]  /*5120*/  DSETP.GEU.AND P0, PT, |R4|, c[0x2][0x0], PT ;  /* 0x008000000400762a */ /* 0x000e220003f0e200 */
[----:B------:R-:W-:-:S13]  /*5130*/  IMAD.MOV.U32 R35, RZ, RZ, R31 ;  /* 0x000000ffff237224 */ /* 0x000fda00078e001f */
[----:B0-----:R-:W-:-:S05]  /*5140*/  @!P0 FMUL R0, R0, 1.175494350822287508e-38 ;  /* 0x0080000000008820 */ /* 0x001fca0000400000 */
[----:B------:R-:W-:-:S05]  /*5150*/  F2FP.BF16.PACK_AB R0, RZ, R0 ;  /* 0x00000000ff00723e */ /* 0x000fca00000010ff */
[----:B------:R0:W-:Y:S01]  /*5160*/  STG.E.U16 [R8.64], R0 ;  /* 0x0000000008007986 */ /* 0x0001e2000c101524 */
[----:B------:R-:W-:Y:S05]  /*5170*/  BRA `(.L_x_7330) ;  /* 0x0000075000007947 */ /* 0x000fea0003800000 */
.L_x_7342:
        /* <DEDUP_REMOVED lines=12> */
.L_x_7354:
        /* <DEDUP_REMOVED lines=19> */
.L_x_7357:
[----:B------:R-:W-:-:S04]  /*5370*/  LOP3.LUT R0, R7, 0x80000000, RZ, 0xc0, !PT ;  /* 0x8000000007007812 */ /* 0x000fc800078ec0ff */
[----:B------:R-:W-:-:S04]  /*5380*/  SHF.R.U32.HI R0, RZ, 0x18, R0 ;  /* 0x00000018ff007819 */ /* 0x000fc80000011600 */
[----:B------:R-:W-:Y:S02]  /*5390*/  LOP3.LUT R0, R3, R0, RZ, 0xfc, !PT ;  /* 0x0000000003007212 */ /* 0x000fe400078efcff */
.L_x_7356:
[----:B------:R-:W-:Y:S05]  /*53a0*/  BSYNC B0 ;  /* 0x0000000000007941 */ /* 0x000fea0003800000 */
.L_x_7355:
[----:B------:R0:W-:Y:S01]  /*53b0*/  STG.E.U8 [R8.64], R0 ;  /* 0x0000000008007986 */ /* 0x0001e2000c101124 */
[----:B------:R-:W-:Y:S01]  /*53c0*/  IMAD.MOV.U32 R35, RZ, RZ, R31 ;  /* 0x000000ffff237224 */ /* 0x000fe200078e001f */
[----:B------:R-:W-:Y:S05]  /*53d0*/  BRA `(.L_x_7330) ;  /* 0x000004f000007947 */ /* 0x000fea0003800000 */
.L_x_7353:
        /* <DEDUP_REMOVED lines=19> */
.L_x_7360:
[----:B------:R-:W-:-:S04]  /*5510*/  LOP3.LUT R0, R7, 0x80000000, RZ, 0xc0, !PT ;  /* 0x8000000007007812 */ /* 0x000fc800078ec0ff */
[----:B------:R-:W-:-:S04]  /*5520*/  SHF.R.U32.HI R0, RZ, 0x18, R0 ;  /* 0x00000018ff007819 */ /* 0x000fc80000011600 */
[----:B------:R-:W-:Y:S02]  /*5530*/  LOP3.LUT R0, R3, R0, RZ, 0xfc, !PT ;  /* 0x0000000003007212 */ /* 0x000fe400078efcff */
.L_x_7359:
[----:B------:R-:W-:Y:S05]  /*5540*/  BSYNC B0 ;  /* 0x0000000000007941 */ /* 0x000fea0003800000 */
.L_x_7358:
[----:B------:R0:W-:Y:S01]  /*5550*/  STG.E.U8 [R8.64], R0 ;  /* 0x0000000008007986 */ /* 0x0001e2000c101124 */
[----:B------:R-:W-:Y:S01]  /*5560*/  IMAD.MOV.U32 R35, RZ, RZ, R31 ;  /* 0x000000ffff237224 */ /* 0x000fe200078e001f */
[----:B------:R-:W-:Y:S05]  /*5570*/  BRA `(.L_x_7330) ;  /* 0x0000035000007947 */ /* 0x000fea0003800000 */
.L_x_7352:
        /* <DEDUP_REMOVED lines=25> */
.L_x_7335:
[----:B-1----:R-:W-:Y:S01]  /*5710*/  MOV R14, 0x0 ;  /* 0x00000000000e7802 */ /* 0x002fe20000000f00 */
        /* <DEDUP_REMOVED lines=17> */
[----:B0-23-5:R-:W-:Y:S05]  /*5830*/  CALL.ABS.NOINC R14 ;  /* 0x000000000e007343 */ /* 0x02dfea0003c00000 */
[----:B------:R-:W-:Y:S01]  /*5840*/  IMAD.MOV.U32 R35, RZ, RZ, R31 ;  /* 0x000000ffff237224 */ /* 0x000fe200078e001f */
[----:B------:R-:W-:Y:S05]  /*5850*/  BRA `(.L_x_7330) ;  /* 0x0000007000007947 */ /* 0x000fea0003800000 */
.L_x_7362:
[----:B------:R-:W0:Y:S01]  /*5860*/  F2I.U64.F64.TRUNC R6, R6 ;  /* 0x0000000600067311 */ /* 0x000e22000030d800 */
[----:B------:R-:W-:Y:S01]  /*5870*/  IMAD.MOV.U32 R35, RZ, RZ, R31 ;  /* 0x000000ffff237224 */ /* 0x000fe200078e001f */
[----:B0-----:R0:W-:Y:S01]  /*5880*/  STG.E.64 [R8.64], R6 ;  /* 0x0000000608007986 */ /* 0x0011e2000c101b24 */
[----:B------:R-:W-:Y:S05]  /*5890*/  BRA `(.L_x_7330) ;  /* 0x0000003000007947 */ /* 0x000fea0003800000 */
.L_x_7361:
[----:B------:R-:W0:Y:S01]  /*58a0*/  F2I.U32.F64.TRUNC R7, R6 ;  /* 0x0000000600077311 */ /* 0x000e22000030d000 */
[----:B------:R-:W-:Y:S01]  /*58b0*/  IMAD.MOV.U32 R35, RZ, RZ, R31 ;  /* 0x000000ffff237224 */ /* 0x000fe200078e001f */
[----:B0-----:R0:W-:Y:S06]  /*58c0*/  STG.E [R8.64], R7 ;  /* 0x0000000708007986 */ /* 0x0011ec000c101924 */
.L_x_7330:
[----:B------:R-:W-:Y:S05]  /*58d0*/  BSYNC B6 ;  /* 0x0000000000067941 */ /* 0x000fea0003800000 */
.L_x_7329:
[----:B------:R-:W-:Y:S01]  /*58e0*/  ISETP.GE.AND P0, PT, R35, R2, PT ;  /* 0x000000022300720c */ /* 0x000fe20003f06270 */
[----:B------:R-:W-:-:S12]  /*58f0*/  BSSY B6, `(.L_x_7363) ;  /* 0x000020a000067945 */ /* 0x000fd80003800000 */
[----:B------:R-:W-:Y:S05]  /*5900*/  @P0 BRA `(.L_x_7364) ;  /* 0x0000208000000947 */ /* 0x000fea0003800000 */
[----:B0-----:R-:W-:Y:S01]  /*5910*/  IMAD R0, R32, 0x200, R35 ;  /* 0x0000020020007824 */ /* 0x001fe200078e0223 */
        /* <DEDUP_REMOVED lines=18> */
.L_x_7368:
[----:B------:R-:W0:Y:S02]  /*5a40*/  F2I.S64.F64.TRUNC R26, R26 ;  /* 0x0000001a001a7311 */ /* 0x000e24000030d900 */
[----:B0-----:R-:W-:-:S05]  /*5a50*/  IMAD.MOV.U32 R3, RZ, RZ, R26 ;  /* 0x000000ffff037224 */ /* 0x001fca00078e001a */
[----:B------:R0:W-:Y:S01]  /*5a60*/  STG.E.U8 [R4.64], R3 ;  /* 0x0000000304007986 */ /* 0x0001e2000c101124 */
[----:B------:R-:W-:Y:S05]  /*5a70*/  BRA `(.L_x_7370) ;  /* 0x00000eb000007947 */ /* 0x000fea0003800000 */
.L_x_7367:
        /* <DEDUP_REMOVED lines=9> */
.L_x_7372:
[----:B------:R-:W0:Y:S02]  /*5b10*/  F2I.F64.TRUNC R27, R26 ;  /* 0x0000001a001b7311 */ /* 0x000e24000030d100 */
[----:B0-----:R0:W-:Y:S01]  /*5b20*/  STG.E [R4.64], R27 ;  /* 0x0000001b04007986 */ /* 0x0011e2000c101924 */
[----:B------:R-:W-:Y:S05]  /*5b30*/  BRA `(.L_x_7370) ;  /* 0x00000df000007947 */ /* 0x000fea0003800000 */
.L_x_7371:
[----:B------:R-:W0:Y:S02]  /*5b40*/  F2I.F64.TRUNC R27, R26 ;  /* 0x0000001a001b7311 */ /* 0x000e24000030d100 */
[----:B0-----:R0:W-:Y:S01]  /*5b50*/  STG.E.U16 [R4.64], R27 ;  /* 0x0000001b04007986 */ /* 0x0011e2000c101524 */
[----:B------:R-:W-:Y:S05]  /*5b60*/  BRA `(.L_x_7370) ;  /* 0x00000dc000007947 */ /* 0x000fea0003800000 */
.L_x_7366:
        /* <DEDUP_REMOVED lines=11> */
.L_x_7374:
[----:B------:R-:W0:Y:S01]  /*5c20*/  F2F.F32.F64 R0, R28 ;  /* 0x0000001c00007310 */ /* 0x000e220000301000 */
[----:B------:R-:W0:-:S14]  /*5c30*/  DSETP.GEU.AND P0, PT, |R28|, c[0x2][0x0], PT ;  /* 0x008000001c00762a */ /* 0x000e1c0003f0e200 */
[----:B0-----:R-:W-:-:S05]  /*5c40*/  @!P0 FMUL R0, R0, 1.175494350822287508e-38 ;  /* 0x0080000000008820 */ /* 0x001fca0000400000 */
[----:B------:R-:W-:-:S05]  /*5c50*/  F2FP.PACK_AB R0, RZ, R0 ;  /* 0x00000000ff00723e */ /* 0x000fca00000000ff */
[----:B------:R0:W-:Y:S01]  /*5c60*/  STG.E.U16 [R4.64], R0 ;  /* 0x0000000004007986 */ /* 0x0001e2000c101524 */
[----:B------:R-:W-:Y:S05]  /*5c70*/  BRA `(.L_x_7370) ;  /* 0x00000cb000007947 */ /* 0x000fea0003800000 */
.L_x_7373:
        /* <DEDUP_REMOVED lines=12> */
.L_x_7376:
[----:B------:R-:W0:Y:S01]  /*5d40*/  F2F.F32.F64 R0, R28 ;  /* 0x0000001c00007310 */ /* 0x000e220000301000 */
[----:B------:R-:W0:-:S14]  /*5d50*/  DSETP.GEU.AND P0, PT, |R28|, c[0x2][0x0], PT ;  /* 0x008000001c00762a */ /* 0x000e1c0003f0e200 */
[----:B0-----:R-:W-:-:S05]  /*5d60*/  @!P0 FMUL R0, R0, 1.175494350822287508e-38 ;  /* 0x0080000000008820 */ /* 0x001fca0000400000 */
[----:B------:R-:W-:-:S04]  /*5d70*/  F2FP.PACK_AB R3, RZ, R0 ;  /* 0x00000000ff03723e */ /* 0x000fc800000000ff */
[----:B------:R-:W-:-:S05]  /*5d80*/  PRMT R3, R3, 0x5410, RZ ;  /* 0x0000541003037816 */ /* 0x000fca00000000ff */
[----:B------:R0:W-:Y:S01]  /*5d90*/  STG.E [R4.64], R3 ;  /* 0x0000000304007986 */ /* 0x0001e2000c101924 */
[----:B------:R-:W-:Y:S05]  /*5da0*/  BRA `(.L_x_7370) ;  /* 0x00000b8000007947 */ /* 0x000fea0003800000 */
.L_x_7375:
[----:B------:R0:W-:Y:S01]  /*5db0*/  STG.E.64 [R4.64], R28 ;  /* 0x0000001c04007986 */ /* 0x0001e2000c101b24 */
[----:B------:R-:W-:Y:S05]  /*5dc0*/  BRA `(.L_x_7370) ;  /* 0x00000b6000007947 */ /* 0x000fea0003800000 */
.L_x_7365:
        /* <DEDUP_REMOVED lines=12> */
.L_x_7379:
[----:B------:R-:W-:-:S05]  /*5e90*/  CS2R R30, SRZ ;  /* 0x00000000001e7805 */ /* 0x000fca000001ff00 */
[----:B------:R0:W-:Y:S01]  /*5ea0*/  STG.E.128 [R4.64], R28 ;  /* 0x0000001c04007986 */ /* 0x0001e2000c101d24 */
[----:B------:R-:W-:Y:S05]  /*5eb0*/  BRA `(.L_x_7370) ;  /* 0x00000a7000007947 */ /* 0x000fea0003800000 */
.L_x_7378:
        /* <DEDUP_REMOVED lines=23> */
.L_x_7383:
[----:B------:R-:W-:Y:S05]  /*6030*/  BSYNC B0 ;  /* 0x0000000000007941 */ /* 0x000fea0003800000 */
.L_x_7382:
[----:B------:R-:W-:-:S05]  /*6040*/  LOP3.LUT R7, R0, R7, RZ, 0xfc, !PT ;  /* 0x0000000700077212 */ /* 0x000fca00078efcff */
[----:B------:R0:W-:Y:S01]  /*6050*/  STG.E.U8 [R4.64], R7 ;  /* 0x0000000704007986 */ /* 0x0001e2000c101124 */
[----:B------:R-:W-:Y:S05]  /*6060*/  BRA `(.L_x_7370) ;  /* 0x000008c000007947 */ /* 0x000fea0003800000 */
.L_x_7381:
        /* <DEDUP_REMOVED lines=15> */
.L_x_7385:
[----:B------:R-:W-:Y:S01]  /*6160*/  IMAD.MOV.U32 R0, RZ, RZ, 0x7f ;  /* 0x0000007fff007424 */ /* 0x000fe200078e00ff */
[----:B------:R-:W-:-:S04]  /*6170*/  ISETP.GT.U32.AND P0, PT, R3, 0x7f800000, PT ;  /* 0x7f8000000300780c */ /* 0x000fc80003f04070 */
[----:B------:R-:W-:-:S04]  /*6180*/  SEL R0, R0, 0x7c, P0 ;  /* 0x0000007c00007807 */ /* 0x000fc80000000000 */
.L_x_7386:
[----:B------:R-:W-:Y:S05]  /*6190*/  BSYNC B0 ;  /* 0x0000000000007941 */ /* 0x000fea0003800000 */
.L_x_7384:
[----:B------:R-:W-:-:S04]  /*61a0*/  LOP3.LUT R3, R7, 0x80000000, RZ, 0xc0, !PT ;  /* 0x8000000007037812 */ /* 0x000fc800078ec0ff */
[----:B------:R-:W-:-:S04]  /*61b0*/  SHF.R.U32.HI R3, RZ, 0x18, R3 ;  /* 0x00000018ff037819 */ /* 0x000fc80000011603 */
[----:B------:R-:W-:-:S05]  /*61c0*/  LOP3.LUT R3, R0, R3, RZ, 0xfc, !PT ;  /* 0x0000000300037212 */ /* 0x000fca00078efcff */
[----:B------:R0:W-:Y:S01]  /*61d0*/  STG.E.U8 [R4.64], R3 ;  /* 0x0000000304007986 */ /* 0x0001e2000c101124 */
[----:B------:R-:W-:Y:S05]  /*61e0*/  BRA `(.L_x_7370) ;  /* 0x0000074000007947 */ /* 0x000fea0003800000 */
.L_x_7380:
[----:B------:R-:W0:Y:S01]  /*61f0*/  F2F.F32.F64 R0, R28 ;  /* 0x0000001c00007310 */ /* 0x000e220000301000 */
[----:B------:R-:W0:-:S14]  /*6200*/  DSETP.GEU.AND P0, PT, |R28|, c[0x2][0x0], PT ;  /* 0x008000001c00762a */ /* 0x000e1c0003f0e200 */
[----:B0-----:R-:W-:-:S05]  /*6210*/  @!P0 FMUL R0, R0, 1.175494350822287508e-38 ;  /* 0x0080000000008820 */ /* 0x001fca0000400000 */
[----:B------:R-:W-:-:S05]  /*6220*/  F2FP.BF16.PACK_AB R0, RZ, R0 ;  /* 0x00000000ff00723e */ /* 0x000fca00000010ff */
[----:B------:R0:W-:Y:S01]  /*6230*/  STG.E.U16 [R4.64], R0 ;  /* 0x0000000004007986 */ /* 0x0001e2000c101524 */
[----:B------:R-:W-:Y:S05]  /*6240*/  BRA `(.L_x_7370) ;  /* 0x000006e000007947 */ /* 0x000fea0003800000 */
.L_x_7377:
        /* <DEDUP_REMOVED lines=11> */
.L_x_7389:
        /* <DEDUP_REMOVED lines=19> */
.L_x_7392:
[----:B------:R-:W-:-:S04]  /*6430*/  LOP3.LUT R0, R7, 0x80000000, RZ, 0xc0, !PT ;  /* 0x8000000007007812 */ /* 0x000fc800078ec0ff */
[----:B------:R-:W-:-:S04]  /*6440*/  SHF.R.U32.HI R0, RZ, 0x18, R0 ;  /* 0x00000018ff007819 */ /* 0x000fc80000011600 */
[----:B------:R-:W-:Y:S02]  /*6450*/  LOP3.LUT R0, R3, R0, RZ, 0xfc, !PT ;  /* 0x0000000003007212 */ /* 0x000fe400078efcff */
.L_x_7391:
[----:B------:R-:W-:Y:S05]  /*6460*/  BSYNC B0 ;  /* 0x0000000000007941 */ /* 0x000fea0003800000 */
.L_x_7390:
[----:B------:R0:W-:Y:S01]  /*6470*/  STG.E.U8 [R4.64], R0 ;  /* 0x0000000004007986 */ /* 0x0001e2000c101124 */
[----:B------:R-:W-:Y:S05]  /*6480*/  BRA `(.L_x_7370) ;  /* 0x000004a000007947 */ /* 0x000fea0003800000 */
.L_x_7388:
        /* <DEDUP_REMOVED lines=19> */
.L_x_7395:
[----:B------:R-:W-:-:S04]  /*65c0*/  LOP3.LUT R0, R7, 0x80000000, RZ, 0xc0, !PT ;  /* 0x8000000007007812 */ /* 0x000fc800078ec0ff */
[----:B------:R-:W-:-:S04]  /*65d0*/  SHF.R.U32.HI R0, RZ, 0x18, R0 ;  /* 0x00000018ff007819 */ /* 0x000fc80000011600 */
[----:B------:R-:W-:Y:S02]  /*65e0*/  LOP3.LUT R0, R3, R0, RZ, 0xfc, !PT ;  /* 0x0000000003007212 */ /* 0x000fe400078efcff */
.L_x_7394:
[----:B------:R-:W-:Y:S05]  /*65f0*/  BSYNC B0 ;  /* 0x0000000000007941 */ /* 0x000fea0003800000 */
.L_x_7393:
[----:B------:R0:W-:Y:S01]  /*6600*/  STG.E.U8 [R4.64], R0 ;  /* 0x0000000004007986 */ /* 0x0001e2000c101124 */
[----:B------:R-:W-:Y:S05]  /*6610*/  BRA `(.L_x_7370) ;  /* 0x0000031000007947 */ /* 0x000fea0003800000 */
.L_x_7387:
        /* <DEDUP_REMOVED lines=24> */
.L_x_7369:
        /* <DEDUP_REMOVED lines=19> */
[----:B------:R-:W-:Y:S05]  /*68d0*/  BRA `(.L_x_7370) ;  /* 0x0000005000007947 */ /* 0x000fea0003800000 */
.L_x_7397:
[----:B------:R-:W0:Y:S02]  /*68e0*/  F2I.U64.F64.TRUNC R26, R26 ;  /* 0x0000001a001a7311 */ /* 0x000e24000030d800 */
[----:B0-----:R0:W-:Y:S01]  /*68f0*/  STG.E.64 [R4.64], R26 ;  /* 0x0000001a04007986 */ /* 0x0011e2000c101b24 */
[----:B------:R-:W-:Y:S05]  /*6900*/  BRA `(.L_x_7370) ;  /* 0x0000002000007947 */ /* 0x000fea0003800000 */
.L_x_7396:
[----:B------:R-:W0:Y:S02]  /*6910*/  F2I.U32.F64.TRUNC R27, R26 ;  /* 0x0000001a001b7311 */ /* 0x000e24000030d000 */
[----:B0-----:R0:W-:Y:S02]  /*6920*/  STG.E [R4.64], R27 ;  /* 0x0000001b04007986 */ /* 0x0011e4000c101924 */
.L_x_7370:
        /* <DEDUP_REMOVED lines=19> */
[----:B-1---5:R-:W0:Y:S02]  /*6a60*/  F2I.F64.TRUNC R23, R22 ;  /* 0x0000001600177311 */ /* 0x022e24000030d100 */
[----:B0-----:R0:W-:Y:S01]  /*6a70*/  STG.E.U8 [R4.64], R23 ;  /* 0x0000001704007986 */ /* 0x0011e2000c101124 */
[----:B------:R-:W-:Y:S05]  /*6a80*/  BRA `(.L_x_7403) ;  /* 0x00000ef000007947 */ /* 0x000fea0003800000 */
.L_x_7401:
[----:B-1---5:R-:W0:Y:S02]  /*6a90*/  F2I.S64.F64.TRUNC R22, R22 ;  /* 0x0000001600167311 */ /* 0x022e24000030d900 */
[----:B0-----:R-:W-:-:S05]  /*6aa0*/  IMAD.MOV.U32 R3, RZ, RZ, R22 ;  /* 0x000000ffff037224 */ /* 0x001fca00078e0016 */
[----:B------:R0:W-:Y:S01]  /*6ab0*/  STG.E.U8 [R4.64], R3 ;  /* 0x0000000304007986 */ /* 0x0001e2000c101124 */
[----:B------:R-:W-:Y:S05]  /*6ac0*/  BRA `(.L_x_7403) ;  /* 0x00000eb000007947 */ /* 0x000fea0003800000 */
.L_x_7400:
[----:B------:R-:W-:-:S13]  /*6ad0*/  ISETP.NE.AND P0, PT, R0, 0x2, PT ;  /* 0x000000020000780c */ /* 0x000fda0003f05270 */
[----:B------:R-:W-:Y:S05]  /*6ae0*/  @!P0 BRA `(.L_x_7404) ;  /* 0x000000a000008947 */ /* 0x000fea0003800000 */
[----:B------:R-:W-:-:S13]  /*6af0*/  ISETP.NE.AND P0, PT, R0, 0x3, PT ;  /* 0x000000030000780c */ /* 0x000fda0003f05270 */
[----:B------:R-:W-:Y:S05]  /*6b00*/  @!P0 BRA `(.L_x_7405) ;  /* 0x0000005000008947 */ /* 0x000fea0003800000 */
[----:B------:R-:W-:-:S13]  /*6b10*/  ISETP.NE.AND P0, PT, R0, 0x4, PT ;  /* 0x000000040000780c */ /* 0x000fda0003f05270 */
[----:B------:R-:W-:Y:S05]  /*6b20*/  @P0 BRA `(.L_x_7402) ;  /* 0x00000cc000000947 */ /* 0x000fea0003800000 */
[----:B-1---5:R-:W0:Y:S02]  /*6b30*/  F2I.S64.F64.TRUNC R22, R22 ;  /* 0x0000001600167311 */ /* 0x022e24000030d900 */
[----:B0-----:R0:W-:Y:S01]  /*6b40*/  STG.E.64 [R4.64], R22 ;  /* 0x0000001604007986 */ /* 0x0011e2000c101b24 */
[----:B------:R-:W-:Y:S05]  /*6b50*/  BRA `(.L_x_7403) ;  /* 0x00000e2000007947 */ /* 0x000fea0003800000 */
.L_x_7405:
[----:B-1---5:R-:W0:Y:S02]  /*6b60*/  F2I.F64.TRUNC R23, R22 ;  /* 0x0000001600177311 */ /* 0x022e24000030d100 */
[----:B0-----:R0:W-:Y:S01]  /*6b70*/  STG.E [R4.64], R23 ;  /* 0x0000001704007986 */ /* 0x0011e2000c101924 */
[----:B------:R-:W-:Y:S05]  /*6b80*/  BRA `(.L_x_7403) ;  /* 0x00000df000007947 */ /* 0x000fea0003800000 */
.L_x_7404:
[----:B-1---5:R-:W0:Y:S02]  /*6b90*/  F2I.F64.TRUNC R23, R22 ;  /* 0x0000001600177311 */ /* 0x022e24000030d100 */
[----:B0-----:R0:W-:Y:S01]  /*6ba0*/  STG.E.U16 [R4.64], R23 ;  /* 0x0000001704007986 */ /* 0x0011e2000c101524 */
[----:B------:R-:W-:Y:S05]  /*6bb0*/  BRA `(.L_x_7403) ;  /* 0x00000dc000007947 */ /* 0x000fea0003800000 */
.L_x_7399:
[----:B------:R-:W-:-:S13]  /*6bc0*/  ISETP.GT.AND P0, PT, R0, 0x6, PT ;  /* 0x000000060000780c */ /* 0x000fda0003f04270 */
[----:B------:R-:W-:Y:S05]  /*6bd0*/  @P0 BRA `(.L_x_7406) ;  /* 0x000000f000000947 */ /* 0x000fea0003800000 */
[----:B------:R-:W-:-:S13]  /*6be0*/  ISETP.NE.AND P0, PT, R0, 0x5, PT ;  /* 0x000000050000780c */ /* 0x000fda0003f05270 */
[----:B------:R-:W-:Y:S05]  /*6bf0*/  @!P0 BRA `(.L_x_7407) ;  /* 0x0000007000008947 */ /* 0x000fea0003800000 */
[----:B------:R-:W-:-:S13]  /*6c00*/  ISETP.NE.AND P0, PT, R0, 0x6, PT ;  /* 0x000000060000780c */ /* 0x000fda0003f05270 */
[----:B------:R-:W-:Y:S05]  /*6c10*/  @P0 BRA `(.L_x_7402) ;  /* 0x00000bd000000947 */ /* 0x000fea0003800000 */
[----:B--2--5:R-:W0:Y:S01]  /*6c20*/  F2F.F32.F64 R3, R24 ;  /* 0x0000001800037310 */ /* 0x024e220000301000 */
[----:B------:R-:W0:-:S14]  /*6c30*/  DSETP.GEU.AND P0, PT, |R24|, c[0x2][0x0], PT ;  /* 0x008000001800762a */ /* 0x000e1c0003f0e200 */
[----:B0-----:R-:W-:-:S05]  /*6c40*/  @!P0 FMUL R3, R3, 1.175494350822287508e-38 ;  /* 0x0080000003038820 */ /* 0x001fca0000400000 */
[----:B------:R0:W-:Y:S01]  /*6c50*/  STG.E [R4.64], R3 ;  /* 0x0000000304007986 */ /* 0x0001e2000c101924 */
[----:B------:R-:W-:Y:S05]  /*6c60*/  BRA `(.L_x_7403) ;  /* 0x00000d1000007947 */ /* 0x000fea0003800000 */
.L_x_7407:
[----:B--2--5:R-:W0:Y:S01]  /*6c70*/  F2F.F32.F64 R0, R24 ;  /* 0x0000001800007310 */ /* 0x024e220000301000 */
[----:B------:R-:W0:-:S14]  /*6c80*/  DSETP.GEU.AND P0, PT, |R24|, c[0x2][0x0], PT ;  /* 0x008000001800762a */ /* 0x000e1c0003f0e200 */
[----:B0-----:R-:W-:-:S05]  /*6c90*/  @!P0 FMUL R0, R0, 1.175494350822287508e-38 ;  /* 0x0080000000008820 */ /* 0x001fca0000400000 */
[----:B------:R-:W-:-:S05]  /*6ca0*/  F2FP.PACK_AB R0, RZ, R0 ;  /* 0x00000000ff00723e */ /* 0x000fca00000000ff */
[----:B------:R0:W-:Y:S01]  /*6cb0*/  STG.E.U16 [R4.64], R0 ;  /* 0x0000000004007986 */ /* 0x0001e2000c101524 */
[----:B------:R-:W-:Y:S05]  /*6cc0*/  BRA `(.L_x_7403) ;  /* 0x00000cb000007947 */ /* 0x000fea0003800000 */
.L_x_7406:
[----:B------:R-:W-:-:S13]  /*6cd0*/  ISETP.NE.AND P0, PT, R0, 0x7, PT ;  /* 0x000000070000780c */ /* 0x000fda0003f05270 */
[----:B------:R-:W-:Y:S05]  /*6ce0*/  @!P0 BRA `(.L_x_7408) ;  /* 0x0000011000008947 */ /* 0x000fea0003800000 */
[----:B------:R-:W-:-:S13]  /*6cf0*/  ISETP.NE.AND P0, PT, R0, 0x8, PT ;  /* 0x000000080000780c */ /* 0x000fda0003f05270 */
[----:B------:R-:W-:Y:S05]  /*6d00*/  @!P0 BRA `(.L_x_7409) ;  /* 0x0000008000008947 */ /* 0x000fea0003800000 */
[----:B------:R-:W-:-:S13]  /*6d10*/  ISETP.NE.AND P0, PT, R0, 0x9, PT ;  /* 0x000000090000780c */ /* 0x000fda0003f05270 */
[----:B------:R-:W-:Y:S05]  /*6d20*/  @P0 BRA `(.L_x_7402) ;  /* 0x00000ac000000947 */ /* 0x000fea0003800000 */
[----:B--2--5:R-:W0:Y:S01]  /*6d30*/  F2F.F32.F64 R6, R24 ;  /* 0x0000001800067310 */ /* 0x024e220000301000 */
[----:B------:R-:W0:Y:S01]  /*6d40*/  DSETP.GEU.AND P0, PT, |R24|, c[0x2][0x0], PT ;  /* 0x008000001800762a */ /* 0x000e220003f0e200 */
[----:B------:R-:W-:-:S13]  /*6d50*/  IMAD.MOV.U32 R7, RZ, RZ, RZ ;  /* 0x000000ffff077224 */ /* 0x000fda00078e00ff */
[----:B0-----:R-:W-:-:S05]  /*6d60*/  @!P0 FMUL R6, R6, 1.175494350822287508e-38 ;  /* 0x0080000006068820 */ /* 0x001fca0000400000 */
[----:B------:R0:W-:Y:S01]  /*6d70*/  STG.E.64 [R4.64], R6 ;  /* 0x0000000604007986 */ /* 0x0001e2000c101b24 */
[----:B------:R-:W-:Y:S05]  /*6d80*/  BRA `(.L_x_7403) ;  /* 0x00000bf000007947 */ /* 0x000fea0003800000 */
.L_x_7409:
[----:B--2--5:R-:W0:Y:S01]  /*6d90*/  F2F.F32.F64 R0, R24 ;  /* 0x0000001800007310 */ /* 0x024e220000301000 */
[----:B------:R-:W0:-:S14]  /*6da0*/  DSETP.GEU.AND P0, PT, |R24|, c[0x2][0x0], PT ;  /* 0x008000001800762a */ /* 0x000e1c0003f0e200 */
[----:B0-----:R-:W-:-:S05]  /*6db0*/  @!P0 FMUL R0, R0, 1.175494350822287508e-38 ;  /* 0x0080000000008820 */ /* 0x001fca0000400000 */
[----:B------:R-:W-:-:S04]  /*6dc0*/  F2FP.PACK_AB R3, RZ, R0 ;  /* 0x00000000ff03723e */ /* 0x000fc800000000ff */
[----:B------:R-:W-:-:S05]  /*6dd0*/  PRMT R3, R3, 0x5410, RZ ;  /* 0x0000541003037816 */ /* 0x000fca00000000ff */
[----:B------:R0:W-:Y:S01]  /*6de0*/  STG.E [R4.64], R3 ;  /* 0x0000000304007986 */ /* 0x0001e2000c101924 */
[----:B------:R-:W-:Y:S05]  /*6df0*/  BRA `(.L_x_7403) ;  /* 0x00000b8000007947 */ /* 0x000fea0003800000 */
.L_x_7408:
[----:B--2--5:R0:W-:Y:S01]  /*6e00*/  STG.E.64 [R4.64], R24 ;  /* 0x0000001804007986 */ /* 0x0241e2000c101b24 */
[----:B------:R-:W-:Y:S05]  /*6e10*/  BRA `(.L_x_7403) ;  /* 0x00000b6000007947 */ /* 0x000fea0003800000 */
.L_x_7398:
        /* <DEDUP_REMOVED lines=8> */
[----:B--2--5:R-:W0:-:S06]  /*6ea0*/  DSETP.NEU.AND P0, PT, R24, RZ, PT ;  /* 0x000000ff1800722a */ /* 0x024e0c0003f0d000 */
[----:B0-----:R-:W-:-:S05]  /*6eb0*/  SEL R3, RZ, 0x1, !P0 ;  /* 0x00000001ff037807 */ /* 0x001fca0004000000 */
[----:B------:R0:W-:Y:S01]  /*6ec0*/  STG.E.U8 [R4.64], R3 ;  /* 0x0000000304007986 */ /* 0x0001e2000c101124 */
[----:B------:R-:W-:Y:S05]  /*6ed0*/  BRA `(.L_x_7403) ;  /* 0x00000aa000007947 */ /* 0x000fea0003800000 */
.L_x_7412:
[----:B------:R-:W-:-:S05]  /*6ee0*/  CS2R R26, SRZ ;  /* 0x00000000001a7805 */ /* 0x000fca000001ff00 */
[----:B--2--5:R0:W-:Y:S01]  /*6ef0*/  STG.E.128 [R4.64], R24 ;  /* 0x0000001804007986 */ /* 0x0241e2000c101d24 */
[----:B------:R-:W-:Y:S05]  /*6f00*/  BRA `(.L_x_7403) ;  /* 0x00000a7000007947 */ /* 0x000fea0003800000 */
.L_x_7411:
        /* <DEDUP_REMOVED lines=23> */
.L_x_7416:
[----:B------:R-:W-:Y:S05]  /*7080*/  BSYNC B0 ;  /* 0x0000000000007941 */ /* 0x000fea0003800000 */
.L_x_7415:
[----:B------:R-:W-:-:S05]  /*7090*/  LOP3.LUT R7, R0, R7, RZ, 0xfc, !PT ;  /* 0x0000000700077212 */ /* 0x000fca00078efcff */
[----:B------:R0:W-:Y:S01]  /*70a0*/  STG.E.U8 [R4.64], R7 ;  /* 0x0000000704007986 */ /* 0x0001e2000c101124 */
[----:B------:R-:W-:Y:S05]  /*70b0*/  BRA `(.L_x_7403) ;  /* 0x000008c000007947 */ /* 0x000fea0003800000 */
.L_x_7414:
[----:B--2--5:R-:W0:Y:S01]  /*70c0*/  F2F.F32.F64 R7, R24 ;  /* 0x0000001800077310 */ /* 0x024e220000301000 */
        /* <DEDUP_REMOVED lines=14> */
.L_x_7418:
[----:B------:R-:W-:Y:S01]  /*71b0*/  IMAD.MOV.U32 R0, RZ, RZ, 0x7f ;  /* 0x0000007fff007424 */ /* 0x000fe200078e00ff */
[----:B------:R-:W-:-:S04]  /*71c0*/  ISETP.GT.U32.AND P0, PT, R3, 0x7f800000, PT ;  /* 0x7f8000000300780c */ /* 0x000fc80003f04070 */
[----:B------:R-:W-:-:S04]  /*71d0*/  SEL R0, R0, 0x7c, P0 ;  /* 0x0000007c00007807 */ /* 0x000fc80000000000 */
.L_x_7419:
[----:B------:R-:W-:Y:S05]  /*71e0*/  BSYNC B0 ;  /* 0x0000000000007941 */ /* 0x000fea0003800000 */
.L_x_7417:
[----:B------:R-:W-:-:S04]  /*71f0*/  LOP3.LUT R3, R7, 0x80000000, RZ, 0xc0, !PT ;  /* 0x8000000007037812 */ /* 0x000fc800078ec0ff */
[----:B------:R-:W-:-:S04]  /*7200*/  SHF.R.U32.HI R3, RZ, 0x18, R3 ;  /* 0x00000018ff037819 */ /* 0x000fc80000011603 */
[----:B------:R-:W-:-:S05]  /*7210*/  LOP3.LUT R3, R0, R3, RZ, 0xfc, !PT ;  /* 0x0000000300037212 */ /* 0x000fca00078efcff */
[----:B------:R0:W-:Y:S01]  /*7220*/  STG.E.U8 [R4.64], R3 ;  /* 0x0000000304007986 */ /* 0x0001e2000c101124 */
[----:B------:R-:W-:Y:S05]  /*7230*/  BRA `(.L_x_7403) ;  /* 0x0000074000007947 */ /* 0x000fea0003800000 */
.L_x_7413:
[----:B--2--5:R-:W0:Y:S01]  /*7240*/  F2F.F32.F64 R0, R24 ;  /* 0x0000001800007310 */ /* 0x024e220000301000 */
[----:B------:R-:W0:-:S14]  /*7250*/  DSETP.GEU.AND P0, PT, |R24|, c[0x2][0x0], PT ;  /* 0x008000001800762a */ /* 0x000e1c0003f0e200 */
[----:B0-----:R-:W-:-:S05]  /*7260*/  @!P0 FMUL R0, R0, 1.175494350822287508e-38 ;  /* 0x0080000000008820 */ /* 0x001fca0000400000 */
[----:B------:R-:W-:-:S05]  /*7270*/  F2FP.BF16.PACK_AB R0, RZ, R0 ;  /* 0x00000000ff00723e */ /* 0x000fca00000010ff */
[----:B------:R0:W-:Y:S01]  /*7280*/  STG.E.U16 [R4.64], R0 ;  /* 0x0000000004007986 */ /* 0x0001e2000c101524 */
[----:B------:R-:W-:Y:S05]  /*7290*/  BRA `(.L_x_7403) ;  /* 0x000006e000007947 */ /* 0x000fea0003800000 */
.L_x_7410:
        /* <DEDUP_REMOVED lines=8> */
[----:B-1---5:R-:W0:Y:S02]  /*7320*/  F2I.U32.F64.TRUNC R23, R22 ;  /* 0x0000001600177311 */ /* 0x022e24000030d000 */
[----:B0-----:R0:W-:Y:S01]  /*7330*/  STG.E.U16 [R4.64], R23 ;  /* 0x0000001704007986 */ /* 0x0011e2000c101524 */
[----:B------:R-:W-:Y:S05]  /*7340*/  BRA `(.L_x_7403) ;  /* 0x0000063000007947 */ /* 0x000fea0003800000 */
.L_x_7422:
[----:B--2--5:R-:W0:Y:S01]  /*7350*/  F2F.F32.F64 R7, R24 ;  /* 0x0000001800077310 */ /* 0x024e220000301000 */
        /* <DEDUP_REMOVED lines=18> */
.L_x_7425:
[----:B------:R-:W-:-:S04]  /*7480*/  LOP3.LUT R0, R7, 0x80000000, RZ, 0xc0, !PT ;  /* 0x8000000007007812 */ /* 0x000fc800078ec0ff */
[----:B------:R-:W-:-:S04]  /*7490*/  SHF.R.U32.HI R0, RZ, 0x18, R0 ;  /* 0x00000018ff007819 */ /* 0x000fc80000011600 */
[----:B------:R-:W-:Y:S02]  /*74a0*/  LOP3.LUT R0, R3, R0, RZ, 0xfc, !PT ;  /* 0x0000000003007212 */ /* 0x000fe400078efcff */
.L_x_7424:
[----:B------:R-:W-:Y:S05]  /*74b0*/  BSYNC B0 ;  /* 0x0000000000007941 */ /* 0x000fea0003800000 */
.L_x_7423:
[----:B------:R0:W-:Y:S01]  /*74c0*/  STG.E.U8 [R4.64], R0 ;  /* 0x0000000004007986 */ /* 0x0001e2000c101124 */
[----:B------:R-:W-:Y:S05]  /*74d0*/  BRA `(.L_x_7403) ;  /* 0x000004a000007947 */ /* 0x000fea0003800000 */
.L_x_7421:
        /* <DEDUP_REMOVED lines=19> */
.L_x_7428:
[----:B------:R-:W-:-:S04]  /*7610*/  LOP3.LUT R0, R7, 0x80000000, RZ, 0xc0, !PT ;  /* 0x8000000007007812 */ /* 0x000fc800078ec0ff */
[----:B------:R-:W-:-:S04]  /*7620*/  SHF.R.U32.HI R0, RZ, 0x18, R0 ;  /* 0x00000018ff007819 */ /* 0x000fc80000011600 */
[----:B------:R-:W-:Y:S02]  /*7630*/  LOP3.LUT R0, R3, R0, RZ, 0xfc, !PT ;  /* 0x0000000003007212 */ /* 0x000fe400078efcff */
.L_x_7427:
[----:B------:R-:W-:Y:S05]  /*7640*/  BSYNC B0 ;  /* 0x0000000000007941 */ /* 0x000fea0003800000 */
.L_x_7426:
[----:B------:R0:W-:Y:S01]  /*7650*/  STG.E.U8 [R4.64], R0 ;  /* 0x0000000004007986 */ /* 0x0001e2000c101124 */
[----:B------:R-:W-:Y:S05]  /*7660*/  BRA `(.L_x_7403) ;  /* 0x0000031000007947 */ /* 0x000fea0003800000 */
.L_x_7420:
[----:B------:R-:W-:-:S13]  /*7670*/  ISETP.NE.AND P0, PT, R0, 0x1c, PT ;  /* 0x0000001c0000780c */ /* 0x000fda0003f05270 */
[----:B------:R-:W-:Y:S05]  /*7680*/  @!P0 BRA `(.L_x_7429) ;  /* 0x000002d000008947 */ /* 0x000fea0003800000 */
[----:B------:R-:W-:-:S13]  /*7690*/  ISETP.NE.AND P0, PT, R0, 0x1d, PT ;  /* 0x0000001d0000780c */ /* 0x000fda0003f05270 */
[----:B------:R-:W-:Y:S05]  /*76a0*/  @!P0 BRA `(.L_x_7430) ;  /* 0x0000028000008947 */ /* 0x000fea0003800000 */
[----:B------:R-:W-:-:S13]  /*76b0*/  ISETP.NE.AND P0, PT, R0, 0x2c, PT ;  /* 0x0000002c0000780c */ /* 0x000fda0003f05270 */
[----:B------:R-:W-:Y:S05]  /*76c0*/  @P0 BRA `(.L_x_7402) ;  /* 0x0000012000000947 */ /* 0x000fea0003800000 */
[----:B--2--5:R-:W0:Y:S01]  /*76d0*/  F2F.F32.F64 R8, R24 ;  /* 0x0000001800087310 */ /* 0x024e220000301000 */
        /* <DEDUP_REMOVED lines=17> */
.L_x_7402:
        /* <DEDUP_REMOVED lines=15> */
[----:B-----5:R-:W-:Y:S02]  /*78e0*/  MOV R22, 0x0 ;  /* 0x0000000000167802 */ /* 0x020fe40000000f00 */
[----:B------:R-:W-:-:S04]  /*78f0*/  IADD3 R20, P0, P1, -R0, R3, R20 ;  /* 0x0000000300147210 */ /* 0x000fc8000791e114 */
[----:B------:R-:W-:-:S04]  /*7900*/  IADD3.X R21, ~R22, R9, R21, P0, P1 ;  /* 0x0000000916157210 */ /* 0x000fc800007e2515 */
[----:B0-23--:R-:W-:Y:S05]  /*7910*/  CALL.ABS.NOINC R14 ;  /* 0x000000000e007343 */ /* 0x00dfea0003c00000 */
[----:B------:R-:W-:Y:S05]  /*7920*/  BRA `(.L_x_7403) ;  /* 0x0000005000007947 */ /* 0x000fea0003800000 */
.L_x_7430:
[----:B-1---5:R-:W0:Y:S02]  /*7930*/  F2I.U64.F64.TRUNC R22, R22 ;  /* 0x0000001600167311 */ /* 0x022e24000030d800 */
[----:B0-----:R0:W-:Y:S01]  /*7940*/  STG.E.64 [R4.64], R22 ;  /* 0x0000001604007986 */ /* 0x0011e2000c101b24 */
[----:B------:R-:W-:Y:S05]  /*7950*/  BRA `(.L_x_7403) ;  /* 0x0000002000007947 */ /* 0x000fea0003800000 */
.L_x_7429:
[----:B-1---5:R-:W0:Y:S02]  /*7960*/  F2I.U32.F64.TRUNC R23, R22 ;  /* 0x0000001600177311 */ /* 0x022e24000030d000 */
[----:B0-----:R0:W-:Y:S02]  /*7970*/  STG.E [R4.64], R23 ;  /* 0x0000001704007986 */ /* 0x0011e4000c101924 */
.L_x_7403:
[----:B------:R-:W-:Y:S02]  /*7980*/  IADD3 R35, R35, 0x80, RZ ;  /* 0x0000008023237810 */ /* 0x000fe40007ffe0ff */
.L_x_7364:
[----:B------:R-:W-:Y:S05]  /*7990*/  BSYNC B6 ;  /* 0x0000000000067941 */ /* 0x000fea0003800000 */
.L_x_7363:
        /* <DEDUP_REMOVED lines=17> */
[----:B--2--5:R-:W0:Y:S02]  /*7ab0*/  F2I.F64.TRUNC R19, R18 ;  /* 0x0000001200137311 */ /* 0x024e24000030d100 */
[----:B0-----:R-:W-:Y:S01]  /*7ac0*/  STG.E.U8 [R2.64], R19 ;  /* 0x0000001302007986 */ /* 0x001fe2000c101124 */
[----:B------:R-:W-:Y:S05]  /*7ad0*/  EXIT ;  /* 0x000000000000794d */ /* 0x000fea0003800000 */
.L_x_7434:
[----:B--2--5:R-:W0:Y:S02]  /*7ae0*/  F2I.S64.F64.TRUNC R18, R18 ;  /* 0x0000001200127311 */ /* 0x024e24000030d900 */
[----:B0-----:R-:W-:-:S05]  /*7af0*/  IMAD.MOV.U32 R5, RZ, RZ, R18 ;  /* 0x000000ffff057224 */ /* 0x001fca00078e0012 */
[----:B------:R-:W-:Y:S01]  /*7b00*/  STG.E.U8 [R2.64], R5 ;  /* 0x0000000502007986 */ /* 0x000fe2000c101124 */
[----:B------:R-:W-:Y:S05]  /*7b10*/  EXIT ;  /* 0x000000000000794d */ /* 0x000fea0003800000 */
.L_x_7433:
[----:B------:R-:W-:-:S13]  /*7b20*/  ISETP.NE.AND P0, PT, R0, 0x2, PT ;  /* 0x000000020000780c */ /* 0x000fda0003f05270 */
[----:B------:R-:W-:Y:S05]  /*7b30*/  @!P0 BRA `(.L_x_7436) ;  /* 0x000000a000008947 */ /* 0x000fea0003800000 */
[----:B------:R-:W-:-:S13]  /*7b40*/  ISETP.NE.AND P0, PT, R0, 0x3, PT ;  /* 0x000000030000780c */ /* 0x000fda0003f05270 */
[----:B------:R-:W-:Y:S05]  /*7b50*/  @!P0 BRA `(.L_x_7437) ;  /* 0x0000005000008947 */ /* 0x000fea0003800000 */
[----:B------:R-:W-:-:S13]  /*7b60*/  ISETP.NE.AND P0, PT, R0, 0x4, PT ;  /* 0x000000040000780c */ /* 0x000fda0003f05270 */
[----:B------:R-:W-:Y:S05]  /*7b70*/  @P0 BRA `(.L_x_7435) ;  /* 0x00000ce000000947 */ /* 0x000fea0003800000 */
[----:B--2--5:R-:W0:Y:S02]  /*7b80*/  F2I.S64.F64.TRUNC R18, R18 ;  /* 0x0000001200127311 */ /* 0x024e24000030d900 */
[----:B0-----:R-:W-:Y:S01]  /*7b90*/  STG.E.64 [R2.64], R18 ;  /* 0x0000001202007986 */ /* 0x001fe2000c101b24 */
[----:B------:R-:W-:Y:S05]  /*7ba0*/  EXIT ;  /* 0x000000000000794d */ /* 0x000fea0003800000 */
.L_x_7437:
[----:B--2--5:R-:W0:Y:S02]  /*7bb0*/  F2I.F64.TRUNC R19, R18 ;  /* 0x0000001200137311 */ /* 0x024e24000030d100 */
[----:B0-----:R-:W-:Y:S01]  /*7bc0*/  STG.E [R2.64], R19 ;  /* 0x0000001302007986 */ /* 0x001fe2000c101924 */
[----:B------:R-:W-:Y:S05]  /*7bd0*/  EXIT ;  /* 0x000000000000794d */ /* 0x000fea0003800000 */
.L_x_7436:
[----:B--2--5:R-:W0:Y:S02]  /*7be0*/  F2I.F64.TRUNC R19, R18 ;  /* 0x0000001200137311 */ /* 0x024e24000030d100 */
[----:B0-----:R-:W-:Y:S01]  /*7bf0*/  STG.E.U16 [R2.64], R19 ;  /* 0x0000001302007986 */ /* 0x001fe2000c101524 */
[----:B------:R-:W-:Y:S05]  /*7c00*/  EXIT ;  /* 0x000000000000794d */ /* 0x000fea0003800000 */
.L_x_7432:
[----:B------:R-:W-:-:S13]  /*7c10*/  ISETP.GT.AND P0, PT, R0, 0x6, PT ;  /* 0x000000060000780c */ /* 0x000fda0003f04270 */
[----:B------:R-:W-:Y:S05]  /*7c20*/  @P0 BRA `(.L_x_7438) ;  /* 0x000000f000000947 */ /* 0x000fea0003800000 */
[----:B------:R-:W-:-:S13]  /*7c30*/  ISETP.NE.AND P0, PT, R0, 0x5, PT ;  /* 0x000000050000780c */ /* 0x000fda0003f05270 */
[----:B------:R-:W-:Y:S05]  /*7c40*/  @!P0 BRA `(.L_x_7439) ;  /* 0x0000007000008947 */ /* 0x000fea0003800000 */
[----:B------:R-:W-:-:S13]  /*7c50*/  ISETP.NE.AND P0, PT, R0, 0x6, PT ;  /* 0x000000060000780c */ /* 0x000fda0003f05270 */
[----:B------:R-:W-:Y:S05]  /*7c60*/  @P0 BRA `(.L_x_7435) ;  /* 0x00000bf000000947 */ /* 0x000fea0003800000 */
[----:B--23-5:R-:W0:Y:S01]  /*7c70*/  F2F.F32.F64 R5, R16 ;  /* 0x0000001000057310 */ /* 0x02ce220000301000 */
[----:B------:R-:W0:-:S14]  /*7c80*/  DSETP.GEU.AND P0, PT, |R16|, c[0x2][0x0], PT ;  /* 0x008000001000762a */ /* 0x000e1c0003f0e200 */
[----:B0-----:R-:W-:-:S05]  /*7c90*/  @!P0 FMUL R5, R5, 1.175494350822287508e-38 ;  /* 0x0080000005058820 */ /* 0x001fca0000400000 */
[----:B------:R-:W-:Y:S01]  /*7ca0*/  STG.E [R2.64], R5 ;  /* 0x0000000502007986 */ /* 0x000fe2000c101924 */
[----:B------:R-:W-:Y:S05]  /*7cb0*/  EXIT ;  /* 0x000000000000794d */ /* 0x000fea0003800000 */
.L_x_7439:
[----:B--23-5:R-:W0:Y:S01]  /*7cc0*/  F2F.F32.F64 R0, R16 ;  /* 0x0000001000007310 */ /* 0x02ce220000301000 */
[----:B------:R-:W0:-:S14]  /*7cd0*/  DSETP.GEU.AND P0, PT, |R16|, c[0x2][0x0], PT ;  /* 0x008000001000762a */ /* 0x000e1c0003f0e200 */
[----:B0-----:R-:W-:-:S05]  /*7ce0*/  @!P0 FMUL R0, R0, 1.175494350822287508e-38 ;  /* 0x0080000000008820 */ /* 0x001fca0000400000 */
[----:B------:R-:W-:-:S05]  /*7cf0*/  F2FP.PACK_AB R0, RZ, R0 ;  /* 0x00000000ff00723e */ /* 0x000fca00000000ff */
[----:B------:R-:W-:Y:S01]  /*7d00*/  STG.E.U16 [R2.64], R0 ;  /* 0x0000000002007986 */ /* 0x000fe2000c101524 */
[----:B------:R-:W-:Y:S05]  /*7d10*/  EXIT ;  /* 0x000000000000794d */ /* 0x000fea0003800000 */
.L_x_7438:
[----:B------:R-:W-:-:S13]  /*7d20*/  ISETP.NE.AND P0, PT, R0, 0x7, PT ;  /* 0x000000070000780c */ /* 0x000fda0003f05270 */
[----:B------:R-:W-:Y:S05]  /*7d30*/  @!P0 BRA `(.L_x_7440) ;  /* 0x0000011000008947 */ /* 0x000fea0003800000 */
[----:B------:R-:W-:-:S13]  /*7d40*/  ISETP.NE.AND P0, PT, R0, 0x8, PT ;  /* 0x000000080000780c */ /* 0x000fda0003f05270 */
[----:B------:R-:W-:Y:S05]  /*7d50*/  @!P0 BRA `(.L_x_7441) ;  /* 0x0000008000008947 */ /* 0x000fea0003800000 */
[----:B------:R-:W-:-:S13]  /*7d60*/  ISETP.NE.AND P0, PT, R0, 0x9, PT ;  /* 0x000000090000780c */ /* 0x000fda0003f05270 */
[----:B------:R-:W-:Y:S05]  /*7d70*/  @P0 BRA `(.L_x_7435) ;  /* 0x00000ae000000947 */ /* 0x000fea0003800000 */
[----:B--23-5:R-:W0:Y:S01]  /*7d80*/  F2F.F32.F64 R4, R16 ;  /* 0x0000001000047310 */ /* 0x02ce220000301000 */
[----:B------:R-:W0:Y:S01]  /*7d90*/  DSETP.GEU.AND P0, PT, |R16|, c[0x2][0x0], PT ;  /* 0x008000001000762a */ /* 0x000e220003f0e200 */
[----:B------:R-:W-:-:S13]  /*7da0*/  IMAD.MOV.U32 R5, RZ, RZ, RZ ;  /* 0x000000ffff057224 */ /* 0x000fda00078e00ff */
[----:B0-----:R-:W-:-:S05]  /*7db0*/  @!P0 FMUL R4, R4, 1.175494350822287508e-38 ;  /* 0x0080000004048820 */ /* 0x001fca0000400000 */
[----:B------:R-:W-:Y:S01]  /*7dc0*/  STG.E.64 [R2.64], R4 ;  /* 0x0000000402007986 */ /* 0x000fe2000c101b24 */
[----:B------:R-:W-:Y:S05]  /*7dd0*/  EXIT ;  /* 0x000000000000794d */ /* 0x000fea0003800000 */
.L_x_7441:
[----:B--23-5:R-:W0:Y:S01]  /*7de0*/  F2F.F32.F64 R0, R16 ;  /* 0x0000001000007310 */ /* 0x02ce220000301000 */
[----:B------:R-:W0:-:S14]  /*7df0*/  DSETP.GEU.AND P0, PT, |R16|, c[0x2][0x0], PT ;  /* 0x008000001000762a */ /* 0x000e1c0003f0e200 */
[----:B0-----:R-:W-:-:S05]  /*7e00*/  @!P0 FMUL R0, R0, 1.175494350822287508e-38 ;  /* 0x0080000000008820 */ /* 0x001fca0000400000 */
[----:B------:R-:W-:-:S04]  /*7e10*/  F2FP.PACK_AB R5, RZ, R0 ;  /* 0x00000000ff05723e */ /* 0x000fc800000000ff */
[----:B------:R-:W-:-:S05]  /*7e20*/  PRMT R5, R5, 0x5410, RZ ;  /* 0x0000541005057816 */ /* 0x000fca00000000ff */
[----:B------:R-:W-:Y:S01]  /*7e30*/  STG.E [R2.64], R5 ;  /* 0x0000000502007986 */ /* 0x000fe2000c101924 */
[----:B------:R-:W-:Y:S05]  /*7e40*/  EXIT ;  /* 0x000000000000794d */ /* 0x000fea0003800000 */
.L_x_7440:
[----:B--23-5:R-:W-:Y:S01]  /*7e50*/  STG.E.64 [R2.64], R16 ;  /* 0x0000001002007986 */ /* 0x02cfe2000c101b24 */
[----:B------:R-:W-:Y:S05]  /*7e60*/  EXIT ;  /* 0x000000000000794d */ /* 0x000fea0003800000 */
.L_x_7431:
        /* <DEDUP_REMOVED lines=8> */
[----:B--23-5:R-:W0:-:S06]  /*7ef0*/  DSETP.NEU.AND P0, PT, R16, RZ, PT ;  /* 0x000000ff1000722a */ /* 0x02ce0c0003f0d000 */
[----:B0-----:R-:W-:-:S05]  /*7f00*/  SEL R5, RZ, 0x1, !P0 ;  /* 0x00000001ff057807 */ /* 0x001fca0004000000 */
[----:B------:R-:W-:Y:S01]  /*7f10*/  STG.E.U8 [R2.64], R5 ;  /* 0x0000000502007986 */ /* 0x000fe2000c101124 */
[----:B------:R-:W-:Y:S05]  /*7f20*/  EXIT ;  /* 0x000000000000794d */ /* 0x000fea0003800000 */
.L_x_7444:
[----:B--2--5:R-:W-:-:S05]  /*7f30*/  CS2R R18, SRZ ;  /* 0x0000000000127805 */ /* 0x024fca000001ff00 */
[----:B---3--:R-:W-:Y:S01]  /*7f40*/  STG.E.128 [R2.64], R16 ;  /* 0x0000001002007986 */ /* 0x008fe2000c101d24 */
[----:B------:R-:W-:Y:S05]  /*7f50*/  EXIT ;  /* 0x000000000000794d */ /* 0x000fea0003800000 */
.L_x_7443:
        /* <DEDUP_REMOVED lines=23> */
.L_x_7448:
[----:B------:R-:W-:Y:S05]  /*80d0*/  BSYNC B0 ;  /* 0x0000000000007941 */ /* 0x000fea0003800000 */
.L_x_7447:
[----:B------:R-:W-:-:S05]  /*80e0*/  LOP3.LUT R5, R0, R5, RZ, 0xfc, !PT ;  /* 0x0000000500057212 */ /* 0x000fca00078efcff */
[----:B------:R-:W-:Y:S01]  /*80f0*/  STG.E.U8 [R2.64], R5 ;  /* 0x0000000502007986 */ /* 0x000fe2000c101124 */
[----:B------:R-:W-:Y:S05]  /*8100*/  EXIT ;  /* 0x000000000000794d */ /* 0x000fea0003800000 */
.L_x_7446:
[----:B--23-5:R-:W0:Y:S01]  /*8110*/  F2F.F32.F64 R5, R16 ;  /* 0x0000001000057310 */ /* 0x02ce220000301000 */
        /* <DEDUP_REMOVED lines=14> */
.L_x_7450:
[----:B------:R-:W-:Y:S01]  /*8200*/  IMAD.MOV.U32 R0, RZ, RZ, 0x7f ;  /* 0x0000007fff007424 */ /* 0x000fe200078e00ff */
[----:B------:R-:W-:-:S04]  /*8210*/  ISETP.GT.U32.AND P0, PT, R4, 0x7f800000, PT ;  /* 0x7f8000000400780c */ /* 0x000fc80003f04070 */
[----:B------:R-:W-:-:S04]  /*8220*/  SEL R0, R0, 0x7c, P0 ;  /* 0x0000007c00007807 */ /* 0x000fc80000000000 */
.L_x_7451:
[----:B------:R-:W-:Y:S05]  /*8230*/  BSYNC B0 ;  /* 0x0000000000007941 */ /* 0x000fea0003800000 */
.L_x_7449:
[----:B------:R-:W-:-:S04]  /*8240*/  LOP3.LUT R4, R5, 0x80000000, RZ, 0xc0, !PT ;  /* 0x8000000005047812 */ /* 0x000fc800078ec0ff */
[----:B------:R-:W-:-:S04]  /*8250*/  SHF.R.U32.HI R5, RZ, 0x18, R4 ;  /* 0x00000018ff057819 */ /* 0x000fc80000011604 */
[----:B------:R-:W-:-:S05]  /*8260*/  LOP3.LUT R5, R0, R5, RZ, 0xfc, !PT ;  /* 0x0000000500057212 */ /* 0x000fca00078efcff */
[----:B------:R-:W-:Y:S01]  /*8270*/  STG.E.U8 [R2.64], R5 ;  /* 0x0000000502007986 */ /* 0x000fe2000c101124 */
[----:B------:R-:W-:Y:S05]  /*8280*/  EXIT ;  /* 0x000000000000794d */ /* 0x000fea0003800000 */
.L_x_7445:
[----:B--23-5:R-:W0:Y:S01]  /*8290*/  F2F.F32.F64 R0, R16 ;  /* 0x0000001000007310 */ /* 0x02ce220000301000 */
[----:B------:R-:W0:-:S14]  /*82a0*/  DSETP.GEU.AND P0, PT, |R16|, c[0x2][0x0], PT ;  /* 0x008000001000762a */ /* 0x000e1c0003f0e200 */
[----:B0-----:R-:W-:-:S05]  /*82b0*/  @!P0 FMUL R0, R0, 1.175494350822287508e-38 ;  /* 0x0080000000008820 */ /* 0x001fca0000400000 */
[----:B------:R-:W-:-:S05]  /*82c0*/  F2FP.BF16.PACK_AB R0, RZ, R0 ;  /* 0x00000000ff00723e */ /* 0x000fca00000010ff */
[----:B------:R-:W-:Y:S01]  /*82d0*/  STG.E.U16 [R2.64], R0 ;  /* 0x0000000002007986 */ /* 0x000fe2000c101524 */
[----:B------:R-:W-:Y:S05]  /*82e0*/  EXIT ;  /* 0x000000000000794d */ /* 0x000fea0003800000 */
.L_x_7442:
        /* <DEDUP_REMOVED lines=8> */
[----:B--2--5:R-:W0:Y:S02]  /*8370*/  F2I.U32.F64.TRUNC R19, R18 ;  /* 0x0000001200137311 */ /* 0x024e24000030d000 */
[----:B0-----:R-:W-:Y:S01]  /*8380*/  STG.E.U16 [R2.64], R19 ;  /* 0x0000001302007986 */ /* 0x001fe2000c101524 */
[----:B------:R-:W-:Y:S05]  /*8390*/  EXIT ;  /* 0x000000000000794d */ /* 0x000fea0003800000 */
.L_x_7454:
[----:B--23-5:R-:W0:Y:S01]  /*83a0*/  F2F.F32.F64 R7, R16 ;  /* 0x0000001000077310 */ /* 0x02ce220000301000 */
        /* <DEDUP_REMOVED lines=18> */
.L_x_7457:
[----:B------:R-:W-:-:S04]  /*84d0*/  LOP3.LUT R0, R7, 0x80000000, RZ, 0xc0, !PT ;  /* 0x8000000007007812 */ /* 0x000fc800078ec0ff */
[----:B------:R-:W-:-:S04]  /*84e0*/  SHF.R.U32.HI R5, RZ, 0x18, R0 ;  /* 0x00000018ff057819 */ /* 0x000fc80000011600 */
[----:B------:R-:W-:-:S04]  /*84f0*/  LOP3.LUT R4, R4, R5, RZ, 0xfc, !PT ;  /* 0x0000000504047212 */ /* 0x000fc800078efcff */
[----:B------:R-:W-:Y:S02]  /*8500*/  PRMT R0, R4, 0x7610, R0 ;  /* 0x0000761004007816 */ /* 0x000fe40000000000 */
.L_x_7456:
[----:B------:R-:W-:Y:S05]  /*8510*/  BSYNC B0 ;  /* 0x0000000000007941 */ /* 0x000fea0003800000 */
.L_x_7455:
[----:B------:R-:W-:Y:S01]  /*8520*/  STG.E.U8 [R2.64], R0 ;  /* 0x0000000002007986 */ /* 0x000fe2000c101124 */
[----:B------:R-:W-:Y:S05]  /*8530*/  EXIT ;  /* 0x000000000000794d */ /* 0x000fea0003800000 */
.L_x_7453:
        /* <DEDUP_REMOVED lines=19> */
.L_x_7460:
[----:B------:R-:W-:-:S04]  /*8670*/  LOP3.LUT R0, R7, 0x80000000, RZ, 0xc0, !PT ;  /* 0x8000000007007812 */ /* 0x000fc800078ec0ff */
[----:B------:R-:W-:-:S04]  /*8680*/  SHF.R.U32.HI R5, RZ, 0x18, R0 ;  /* 0x00000018ff057819 */ /* 0x000fc80000011600 */
[----:B------:R-:W-:-:S04]  /*8690*/  LOP3.LUT R4, R4, R5, RZ, 0xfc, !PT ;  /* 0x0000000504047212 */ /* 0x000fc800078efcff */
[----:B------:R-:W-:Y:S02]  /*86a0*/  PRMT R0, R4, 0x7610, R0 ;  /* 0x0000761004007816 */ /* 0x000fe40000000000 */
.L_x_7459:
[----:B------:R-:W-:Y:S05]  /*86b0*/  BSYNC B0 ;  /* 0x0000000000007941 */ /* 0x000fea0003800000 */
.L_x_7458:
[----:B------:R-:W-:Y:S01]  /*86c0*/  STG.E.U8 [R2.64], R0 ;  /* 0x0000000002007986 */ /* 0x000fe2000c101124 */
[----:B------:R-:W-:Y:S05]  /*86d0*/  EXIT ;  /* 0x000000000000794d */ /* 0x000fea0003800000 */
.L_x_7452:
[----:B------:R-:W-:-:S13]  /*86e0*/  ISETP.NE.AND P0, PT, R0, 0x1c, PT ;  /* 0x0000001c0000780c */ /* 0x000fda0003f05270 */
[----:B------:R-:W-:Y:S05]  /*86f0*/  @!P0 BRA `(.L_x_7461) ;  /* 0x000002d000008947 */ /* 0x000fea0003800000 */
[----:B------:R-:W-:-:S13]  /*8700*/  ISETP.NE.AND P0, PT, R0, 0x1d, PT ;  /* 0x0000001d0000780c */ /* 0x000fda0003f05270 */
[----:B------:R-:W-:Y:S05]  /*8710*/  @!P0 BRA `(.L_x_7462) ;  /* 0x0000028000008947 */ /* 0x000fea0003800000 */
[----:B------:R-:W-:-:S13]  /*8720*/  ISETP.NE.AND P0, PT, R0, 0x2c, PT ;  /* 0x0000002c0000780c */ /* 0x000fda0003f05270 */
[----:B------:R-:W-:Y:S05]  /*8730*/  @P0 BRA `(.L_x_7435) ;  /* 0x0000012000000947 */ /* 0x000fea0003800000 */
[----:B--23-5:R-:W0:Y:S01]  /*8740*/  F2F.F32.F64 R6, R16 ;  /* 0x0000001000067310 */ /* 0x02ce220000301000 */
        /* <DEDUP_REMOVED lines=17> */
.L_x_7435:
[----:B------:R-:W-:Y:S01]  /*8860*/  MOV R0, 0x0 ;  /* 0x0000000000007802 */ /* 0x000fe20000000f00 */
[----:B------:R-:W-:Y:S02]  /*8870*/  IMAD.MOV.U32 R4, RZ, RZ, c[0x4][0x178] ;  /* 0x01005e00ff047624 */ /* 0x000fe400078e00ff */
[----:B------:R-:W-:Y:S01]  /*8880*/  IMAD.MOV.U32 R5, RZ, RZ, c[0x4][0x17c] ;  /* 0x01005f00ff057624 */ /* 0x000fe200078e00ff */
[----:B------:R0:W4:Y:S01]  /*8890*/  LDC.64 R2, c[0x4][R0] ;  /* 0x0100000000027b82 */ /* 0x0001220000000a00 */
[----:B------:R-:W-:Y:S02]  /*88a0*/  IMAD.MOV.U32 R6, RZ, RZ, c[0x4][0x180] ;  /* 0x01006000ff067624 */ /* 0x000fe400078e00ff */
[----:B------:R-:W-:Y:S02]  /*88b0*/  IMAD.MOV.U32 R7, RZ, RZ, c[0x4][0x184] ;  /* 0x01006100ff077624 */ /* 0x000fe400078e00ff */
[----:B------:R-:W-:-:S02]  /*88c0*/  IMAD.MOV.U32 R8, RZ, RZ, 0x65 ;  /* 0x00000065ff087424 */ /* 0x000fc400078e00ff */
[----:B------:R-:W-:Y:S02]  /*88d0*/  IMAD.MOV.U32 R10, RZ, RZ, c[0x4][0x60] ;  /* 0x01001800ff0a7624 */ /* 0x000fe400078e00ff */
[----:B------:R-:W-:Y:S02]  /*88e0*/  IMAD.MOV.U32 R11, RZ, RZ, c[0x4][0x64] ;  /* 0x01001900ff0b7624 */ /* 0x000fe400078e00ff */
[----:B------:R-:W-:Y:S02]  /*88f0*/  IMAD.MOV.U32 R12, RZ, RZ, 0x1 ;  /* 0x00000001ff0c7424 */ /* 0x000fe400078e00ff */
[----:B------:R-:W-:Y:S02]  /*8900*/  IMAD.MOV.U32 R13, RZ, RZ, RZ ;  /* 0x000000ffff0d7224 */ /* 0x000fe400078e00ff */
[----:B01----:R-:W-:Y:S01]  /*8910*/  LEPC R14 ;  /* 0x00000000000e734e */ /* 0x003fe20000000000 */
[----:B------:R-:W-:Y:S02]  /*8920*/  MOV R9, 0x8990 ;  /* 0x0000899000097802 */ /* 0x000fe40000000f00 */
[----:B------:R-:W-:Y:S02]  /*8930*/  MOV R20, 0x8910 ;  /* 0x0000891000147802 */ /* 0x000fe40000000f00 */
[----:B------:R-:W-:-:S02]  /*8940*/  MOV R21, 0x0 ;  /* 0x0000000000157802 */ /* 0x000fc40000000f00 */
[----:B------:R-:W-:Y:S02]  /*8950*/  MOV R0, 0x0 ;  /* 0x0000000000007802 */ /* 0x000fe40000000f00 */
[----:B------:R-:W-:-:S04]  /*8960*/  IADD3 R20, P0, P1, -R20, R9, R14 ;  /* 0x0000000914147210 */ /* 0x000fc8000791e10e */
[----:B------:R-:W-:-:S04]  /*8970*/  IADD3.X R21, ~R0, R21, R15, P0, P1 ;  /* 0x0000001500157210 */ /* 0x000fc800007e250f */
[----:B--2345:R-:W-:Y:S05]  /*8980*/  CALL.ABS.NOINC R2 ;  /* 0x0000000002007343 */ /* 0x03cfea0003c00000 */
[----:B------:R-:W-:Y:S05]  /*8990*/  EXIT ;  /* 0x000000000000794d */ /* 0x000fea0003800000 */
.L_x_7462:
[----:B--2--5:R-:W0:Y:S02]  /*89a0*/  F2I.U64.F64.TRUNC R18, R18 ;  /* 0x0000001200127311 */ /* 0x024e24000030d800 */
[----:B0-----:R-:W-:Y:S01]  /*89b0*/  STG.E.64 [R2.64], R18 ;  /* 0x0000001202007986 */ /* 0x001fe2000c101b24 */
[----:B------:R-:W-:Y:S05]  /*89c0*/  EXIT ;  /* 0x000000000000794d */ /* 0x000fea0003800000 */
.L_x_7461:
[----:B--2--5:R-:W0:Y:S02]  /*89d0*/  F2I.U32.F64.TRUNC R19, R18 ;  /* 0x0000001200137311 */ /* 0x024e24000030d000 */
[----:B0-----:R-:W-:Y:S01]  /*89e0*/  STG.E [R2.64], R19 ;  /* 0x0000001302007986 */ /* 0x001fe2000c101924 */
[----:B------:R-:W-:Y:S05]  /*89f0*/  EXIT ;  /* 0x000000000000794d */ /* 0x000fea0003800000 */
        .weak           $__internal_7_$__cuda_sm20_div_rn_f64_full
        .type           $__internal_7_$__cuda_sm20_div_rn_f64_full,@function
        .size           $__internal_7_$__cuda_sm20_div_rn_f64_full,(.L_x_21388 - $__internal_7_$__cuda_sm20_div_rn_f64_full)
$__internal_7_$__cuda_sm20_div_rn_f64_full:
[----:B------:R-:W-:Y:S01]  /*8a00*/  FSETP.GEU.AND P3, PT, |R11|, 1.469367938527859385e-39, PT ;  /* 0x001000000b00780b */ /* 0x000fe20003f6e200 */
[----:B------:R-:W-:Y:S01]  /*8a10*/  IMAD.MOV.U32 R38, RZ, RZ, 0x1 ;  /* 0x00000001ff267424 */ /* 0x000fe200078e00ff */
[C---:B------:R-:W-:Y:S01]  /*8a20*/  FSETP.GEU.AND P0, PT, |R37|.reuse, 1.469367938527859385e-39, PT ;  /* 0x001000002500780b */ /* 0x040fe20003f0e200 */
[----:B------:R-:W-:Y:S01]  /*8a30*/  BSSY B2, `(.L_x_7463) ;  /* 0x0000055000027945 */ /* 0x000fe20003800000 */
[----:B------:R-:W-:-:S02]  /*8a40*/  LOP3.LUT R8, R37, 0x800fffff, RZ, 0xc0, !PT ;  /* 0x800fffff25087812 */ /* 0x000fc400078ec0ff */
[----:B------:R-:W-:Y:S02]  /*8a50*/  LOP3.LUT R0, R11, 0x7ff00000, RZ, 0xc0, !PT ;  /* 0x7ff000000b007812 */ /* 0x000fe400078ec0ff */
[----:B------:R-:W-:Y:S01]  /*8a60*/  LOP3.LUT R9, R8, 0x3ff00000, RZ, 0xfc, !PT ;  /* 0x3ff0000008097812 */ /* 0x000fe200078efcff */
[----:B------:R-:W-:Y:S01]  /*8a70*/  IMAD.MOV.U32 R8, RZ, RZ, R36 ;  /* 0x000000ffff087224 */ /* 0x000fe200078e0024 */
[C---:B------:R-:W-:Y:S01]  /*8a80*/  LOP3.LUT R21, R37.reuse, 0x7ff00000, RZ, 0xc0, !PT ;  /* 0x7ff0000025157812 */ /* 0x040fe200078ec0ff */
[----:B------:R-:W-:Y:S02]  /*8a90*/  IMAD.MOV.U32 R20, RZ, RZ, R0 ;  /* 0x000000ffff147224 */ /* 0x000fe400078e0000 */
[----:B------:R-:W-:Y:S01]  /*8aa0*/  @!P3 LOP3.LUT R3, R37, 0x7ff00000, RZ, 0xc0, !PT ;  /* 0x7ff000002503b812 */ /* 0x000fe200078ec0ff */
[----:B------:R-:W-:Y:S01]  /*8ab0*/  @!P3 IMAD.MOV.U32 R14, RZ, RZ, RZ ;  /* 0x000000ffff0eb224 */ /* 0x000fe200078e00ff */
[----:B------:R-:W0:Y:S01]  /*8ac0*/  @!P0 DMUL R8, R36, 8.98846567431157953865e+307 ;  /* 0x7fe0000024088828 */ /* 0x000e220000000000 */
[----:B------:R-:W-:-:S02]  /*8ad0*/  ISETP.GE.U32.AND P2, PT, R0, R21, PT ;  /* 0x000000150000720c */ /* 0x000fc40003f46070 */
[----:B------:R-:W-:Y:S01]  /*8ae0*/  @!P3 ISETP.GE.U32.AND P4, PT, R0, R3, PT ;  /* 0x000000030000b20c */ /* 0x000fe20003f86070 */
[----:B------:R-:W-:Y:S02]  /*8af0*/  IMAD.MOV.U32 R3, RZ, RZ, 0x1ca00000 ;  /* 0x1ca00000ff037424 */ /* 0x000fe400078e00ff */
[----:B0-----:R-:W0:Y:S03]  /*8b00*/  MUFU.RCP64H R39, R9 ;  /* 0x0000000900277308 */ /* 0x001e260000001800 */
[C---:B------:R-:W-:Y:S02]  /*8b10*/  @!P3 SEL R15, R3.reuse, 0x63400000, !P4 ;  /* 0x63400000030fb807 */ /* 0x040fe40006000000 */
[----:B------:R-:W-:Y:S02]  /*8b20*/  SEL R13, R3, 0x63400000, !P2 ;  /* 0x63400000030d7807 */ /* 0x000fe40005000000 */
[----:B------:R-:W-:-:S02]  /*8b30*/  @!P3 LOP3.LUT R12, R15, 0x80000000, R11, 0xf8, !PT ;  /* 0x800000000f0cb812 */ /* 0x000fc400078ef80b */
[----:B------:R-:W-:Y:S02]  /*8b40*/  LOP3.LUT R13, R13, 0x800fffff, R11, 0xf8, !PT ;  /* 0x800fffff0d0d7812 */ /* 0x000fe400078ef80b */
[----:B------:R-:W-:Y:S01]  /*8b50*/  @!P3 LOP3.LUT R15, R12, 0x100000, RZ, 0xfc, !PT ;  /* 0x001000000c0fb812 */ /* 0x000fe200078efcff */
[----:B------:R-:W-:Y:S01]  /*8b60*/  IMAD.MOV.U32 R12, RZ, RZ, R10 ;  /* 0x000000ffff0c7224 */ /* 0x000fe200078e000a */
[----:B------:R-:W-:-:S05]  /*8b70*/  @!P0 LOP3.LUT R21, R9, 0x7ff00000, RZ, 0xc0, !PT ;  /* 0x7ff0000009158812 */ /* 0x000fca00078ec0ff */
        /* <DEDUP_REMOVED lines=24> */
[----:B01----:R-:W0:-:S10]  /*8d00*/  DMUL R38, R14, R10 ;  /* 0x0000000a0e267228 */ /* 0x003e140000000000 */
        /* <DEDUP_REMOVED lines=18> */
.L_x_7464:
        /* <DEDUP_REMOVED lines=16> */
.L_x_7467:
[----:B0-----:R-:W-:Y:S01]  /*8f30*/  LOP3.LUT R39, R37, 0x80000, RZ, 0xfc, !PT ;  /* 0x0008000025277812 */ /* 0x001fe200078efcff */
[----:B------:R-:W-:Y:S01]  /*8f40*/  IMAD.MOV.U32 R38, RZ, RZ, R36 ;  /* 0x000000ffff267224 */ /* 0x000fe200078e0024 */
[----:B------:R-:W-:Y:S05]  /*8f50*/  BRA `(.L_x_7465) ;  /* 0x0000002000007947 */ /* 0x000fea0003800000 */
.L_x_7466:
[----:B0-----:R-:W-:Y:S01]  /*8f60*/  LOP3.LUT R39, R11, 0x80000, RZ, 0xfc, !PT ;  /* 0x000800000b277812 */ /* 0x001fe200078efcff */
[----:B------:R-:W-:Y:S02]  /*8f70*/  IMAD.MOV.U32 R38, RZ, RZ, R10 ;  /* 0x000000ffff267224 */ /* 0x000fe400078e000a */
.L_x_7465:
[----:B------:R-:W-:Y:S05]  /*8f80*/  BSYNC B2 ;  /* 0x0000000000027941 */ /* 0x000fea0003800000 */
.L_x_7463:
[----:B------:R-:W-:Y:S02]  /*8f90*/  IMAD.MOV.U32 R8, RZ, RZ, R34 ;  /* 0x000000ffff087224 */ /* 0x000fe400078e0022 */
[----:B------:R-:W-:-:S04]  /*8fa0*/  IMAD.MOV.U32 R9, RZ, RZ, 0x0 ;  /* 0x00000000ff097424 */ /* 0x000fc800078e00ff */
[----:B------:R-:W-:Y:S05]  /*8fb0*/  RET.REL.NODEC R8 `(_ZN2at6native27unrolled_elementwise_kernelINS0_13BUnaryFunctorIdddZZZNS0_15binary_internal21div_trunc_kernel_cudaERNS_18TensorIteratorBaseEENKUlvE1_clEvENKUlvE_clEvEUlddE_EESt5arrayIPcLm2EELi4E23TrivialOffsetCalculatorILi1EjESE_NS0_6memory12LoadWithCastILi1EEENSF_13StoreWithCastILi1EEEEEviT_T0_T2_T3_T4_T5_) ;  /* 0xffff704008007950 */ /* 0x000fea0003c3ffff */
.L_x_7468:
        /* <DEDUP_REMOVED lines=12> */
.L_x_21388:


//--------------------- .text._ZN2at6native18elementwise_kernelILi128ELi2EZNS0_22gpu_kernel_impl_nocastINS0_13BUnaryFunctorIdddZZZNS0_15binary_internal21div_trunc_kernel_cudaERNS_18TensorIteratorBaseEENKUlvE1_clEvENKUlvE_clEvEUlddE_EEEEvS6_RKT_EUliE_EEviT1_ --------------------------
	.section	.text._ZN2at6native18elementwise_kernelILi128ELi2EZNS0_22gpu_kernel_impl_nocastINS0_13BUnaryFunctorIdddZZZNS0_15binary_internal21div_trunc_kernel_cudaERNS_18TensorIteratorBaseEENKUlvE1_clEvENKUlvE_clEvEUlddE_EEEEvS6_RKT_EUliE_EEviT1_,"ax",@progbits
	.sectioninfo	@"SHI_REGISTERS=27"
	.align	128
        .global         _ZN2at6native18elementwise_kernelILi128ELi2EZNS0_22gpu_kernel_impl_nocastINS0_13BUnaryFunctorIdddZZZNS0_15binary_internal21div_trunc_kernel_cudaERNS_18TensorIteratorBaseEENKUlvE1_clEvENKUlvE_clEvEUlddE_EEEEvS6_RKT_EUliE_EEviT1_
        .type           _ZN2at6native18elementwise_kernelILi128ELi2EZNS0_22gpu_kernel_impl_nocastINS0_13BUnaryFunctorIdddZZZNS0_15binary_internal21div_trunc_kernel_cudaERNS_18TensorIteratorBaseEENKUlvE1_clEvENKUlvE_clEvEUlddE_EEEEvS6_RKT_EUliE_EEviT1_,@function
        .size           _ZN2at6native18elementwise_kernelILi128ELi2EZNS0_22gpu_kernel_impl_nocastINS0_13BUnaryFunctorIdddZZZNS0_15binary_internal21div_trunc_kernel_cudaERNS_18TensorIteratorBaseEENKUlvE1_clEvENKUlvE_clEvEUlddE_EEEEvS6_RKT_EUliE_EEviT1_,(.L_x_21389 - _ZN2at6native18elementwise_kernelILi128ELi2EZNS0_22gpu_kernel_impl_nocastINS0_13BUnaryFunctorIdddZZZNS0_15binary_internal21div_trunc_kernel_cudaERNS_18TensorIteratorBaseEENKUlvE1_clEvENKUlvE_clEvEUlddE_EEEEvS6_RKT_EUliE_EEviT1_)
        .other          _ZN2at6native18elementwise_kernelILi128ELi2EZNS0_22gpu_kernel_impl_nocastINS0_13BUnaryFunctorIdddZZZNS0_15binary_internal21div_trunc_kernel_cudaERNS_18TensorIteratorBaseEENKUlvE1_clEvENKUlvE_clEvEUlddE_EEEEvS6_RKT_EUliE_EEviT1_,@"STO_CUDA_ENTRY STV_DEFAULT"
_ZN2at6native18elementwise_kernelILi128ELi2EZNS0_22gpu_kernel_impl_nocastINS0_13BUnaryFunctorIdddZZZNS0_15binary_internal21div_trunc_kernel_cudaERNS_18TensorIteratorBaseEENKUlvE1_clEvENKUlvE_clEvEUlddE_EEEEvS6_RKT_EUliE_EEviT1_:
.text._ZN2at6native18elementwise_kernelILi128ELi2EZNS0_22gpu_kernel_impl_nocastINS0_13BUnaryFunctorIdddZZZNS0_15binary_internal21div_trunc_kernel_cudaERNS_18TensorIteratorBaseEENKUlvE1_clEvENKUlvE_clEvEUlddE_EEEEvS6_RKT_EUliE_EEviT1_:
[----:B------:R-:W-:Y:S02]  /*0000*/  MOV R1, c[0x0][0x28] ;  /* 0x00000a0000017a02 */ /* 0x000fe40000000f00 */
        /* <DEDUP_REMOVED lines=8> */
[----:B------:R-:W-:Y:S01]  /*0090*/  HFMA2.MMA R0, -RZ, RZ, 0, 0 ;  /* 0x00000000ff007435 */ /* 0x000fe200000001ff */
[----:B------:R-:W-:-:S11]  /*00a0*/  IMAD.MOV.U32 R12, RZ, RZ, RZ ;  /* 0x000000ffff0c7224 */ /* 0x000fd600078e00ff */
[----:B------:R-:W-:Y:S05]  /*00b0*/  @!P0 BRA `(.L_x_7471) ;  /* 0x00000e0000008947 */ /* 0x000fea0003800000 */
[----:B------:R-:W-:Y:S01]  /*00c0*/  MOV R2, RZ ;  /* 0x000000ff00027202 */ /* 0x000fe20000000f00 */
[----:B------:R-:W-:Y:S01]  /*00d0*/  IMAD.MOV.U32 R3, RZ, RZ, R7 ;  /* 0x000000ffff037224 */ /* 0x000fe200078e0007 */
[----:B------:R-:W-:-:S03]  /*00e0*/  MOV R6, c[0x0][0x168] ;  /* 0x00005a0000067a02 */ /* 0x000fc60000000f00 */
[----:B------:R-:W-:Y:S01]  /*00f0*/  IMAD.HI.U32 R2, R7, c[0x0][0x170], R2 ;  /* 0x00005c0007027a27 */ /* 0x000fe200078e0002 */
[----:B------:R-:W-:-:S04]  /*0100*/  ISETP.NE.AND P0, PT, R6, 0x1, PT ;  /* 0x000000010600780c */ /* 0x000fc80003f05270 */
[----:B------:R-:W-:-:S05]  /*0110*/  SHF.R.U32.HI R3, RZ, c[0x0][0x174], R2 ;  /* 0x00005d00ff037a19 */ /* 0x000fca0000011602 */
[----:B------:R-:W-:-:S04]  /*0120*/  IMAD.MOV R0, RZ, RZ, -R3 ;  /* 0x000000ffff007224 */ /* 0x000fc800078e0a03 */
[----:B------:R-:W-:-:S04]  /*0130*/  IMAD R0, R0, c[0x0][0x16c], R7 ;  /* 0x00005b0000007a24 */ /* 0x000fc800078e0207 */
[C---:B------:R-:W-:Y:S02]  /*0140*/  IMAD R12, R0.reuse, c[0x0][0x298], RZ ;  /* 0x0000a600000c7a24 */ /* 0x040fe400078e02ff */
[----:B------:R-:W-:Y:S01]  /*0150*/  IMAD R0, R0, c[0x0][0x29c], RZ ;  /* 0x0000a70000007a24 */ /* 0x000fe200078e02ff */
        /* <DEDUP_REMOVED lines=208> */
[C---:B------:R-:W-:Y:S01]  /*0e60*/  IMAD R12, R3.reuse, c[0x0][0x350], R12 ;  /* 0x0000d400030c7a24 */ /* 0x040fe200078e020c */
[----:B------:R-:W-:Y:S01]  /*0e70*/  @P0 IADD3 R4, -R2, RZ, RZ ;  /* 0x000000ff02040210 */ /* 0x000fe20007ffe1ff */
[----:B------:R-:W-:-:S04]  /*0e80*/  IMAD R0, R3, c[0x0][0x354], R0 ;  /* 0x0000d50003007a24 */ /* 0x000fc800078e0200 */
[----:B------:R-:W-:-:S04]  /*0e90*/  @P0 IMAD R5, R4, c[0x0][0x28c], R5 ;  /* 0x0000a30004050a24 */ /* 0x000fc800078e0205 */
[C---:B------:R-:W-:Y:S02]  /*0ea0*/  @P0 IMAD R12, R5.reuse, c[0x0][0x358], R12 ;  /* 0x0000d600050c0a24 */ /* 0x040fe400078e020c */
[----:B------:R-:W-:-:S05]  /*0eb0*/  @P0 IMAD R0, R5, c[0x0][0x35c], R0 ;  /* 0x0000d70005000a24 */ /* 0x000fca00078e0200 */
.L_x_7471:
[----:B------:R-:W-:-:S05]  /*0ec0*/  IADD3 R2, P0, R0, c[0x0][0x368], RZ ;  /* 0x0000da0000027a10 */ /* 0x000fca0007f1e0ff */
[----:B------:R-:W-:-:S06]  /*0ed0*/  IMAD.X R3, RZ, RZ, c[0x0][0x36c], P0 ;  /* 0x0000db00ff037624 */ /* 0x000fcc00000e06ff */
[----:B------:R-:W2:Y:S01]  /*0ee0*/  LDG.E.64 R2, [R2.64] ;  /* 0x0000000402027981 */ /* 0x000ea2000c1e1b00 */
[----:B------:R-:W0:Y:S01]  /*0ef0*/  MUFU.RCP64H R5, c[0x0][0x37c] ;  /* 0x0000df0000057b08 */ /* 0x000e220000001800 */
[----:B------:R-:W-:Y:S01]  /*0f00*/  MOV R8, c[0x0][0x378] ;  /* 0x0000de0000087a02 */ /* 0x000fe20000000f00 */
[----:B------:R-:W-:Y:S01]  /*0f10*/  IMAD.MOV.U32 R4, RZ, RZ, 0x1 ;  /* 0x00000001ff047424 */ /* 0x000fe200078e00ff */
[----:B------:R-:W-:Y:S01]  /*0f20*/  MOV R9, c[0x0][0x37c] ;  /* 0x0000df0000097a02 */ /* 0x000fe20000000f00 */
[----:B------:R-:W-:Y:S01]  /*0f30*/  BSSY B1, `(.L_x_7472) ;  /* 0x0000015000017945 */ /* 0x000fe20003800000 */
[----:B------:R-:W-:-:S04]  /*0f40*/  IADD3 R12, P1, R12, c[0x0][0x360], RZ ;  /* 0x0000d8000c0c7a10 */ /* 0x000fc80007f3e0ff */
[----:B------:R-:W-:Y:S01]  /*0f50*/  IADD3.X R13, RZ, c[0x0][0x364], RZ, P1, !PT ;  /* 0x0000d900ff0d7a10 */ /* 0x000fe20000ffe4ff */
[----:B0-----:R-:W0:-:S06]  /*0f60*/  DFMA R6, R4, -R8, 1 ;  /* 0x3ff000000406742b */ /* 0x001e0c0000000808 */
[----:B0-----:R-:W0:-:S06]  /*0f70*/  DFMA R6, R6, R6, R6 ;  /* 0x000000060606722b */ /* 0x001e0c0000000006 */
[----:B0-----:R-:W0:-:S06]  /*0f80*/  DFMA R6, R4, R6, R4 ;  /* 0x000000060406722b */ /* 0x001e0c0000000004 */
[----:B0-----:R-:W0:-:S06]  /*0f90*/  DFMA R4, R6, -R8, 1 ;  /* 0x3ff000000604742b */ /* 0x001e0c0000000808 */
[----:B0-----:R-:W2:-:S06]  /*0fa0*/  DFMA R4, R6, R4, R6 ;  /* 0x000000040604722b */ /* 0x001e8c0000000006 */
[----:B--2---:R-:W0:Y:S01]  /*0fb0*/  DMUL R6, R2, R4 ;  /* 0x0000000402067228 */ /* 0x004e220000000000 */
[----:B------:R-:W-:-:S05]  /*0fc0*/  FSETP.GEU.AND P2, PT, |R3|, 6.5827683646048100446e-37, PT ;  /* 0x036000000300780b */ /* 0x000fca0003f4e200 */
[----:B0-----:R-:W0:-:S06]  /*0fd0*/  DFMA R8, R6, -c[0x0][0x378], R2 ;  /* 0x8000de0006087a2b */ /* 0x001e0c0000000002 */
[----:B0-----:R-:W0:-:S10]  /*0fe0*/  DFMA R4, R4, R8, R6 ;  /* 0x000000080404722b */ /* 0x001e140000000006 */
[----:B0-----:R-:W-:-:S05]  /*0ff0*/  FFMA R0, RZ, c[0x0][0x37c], R5 ;  /* 0x0000df00ff007a23 */ /* 0x001fca0000000005 */
[----:B------:R-:W-:-:S13]  /*1000*/  FSETP.GT.AND P0, PT, |R0|, 1.469367938527859385e-39, PT ;  /* 0x001000000000780b */ /* 0x000fda0003f04200 */
[----:B------:R-:W-:Y:S05]  /*1010*/  @P0 BRA P2, `(.L_x_7473) ;  /* 0x0000006000000947 */ /* 0x000fea0001000000 */
[----:B------:R-:W-:Y:S01]  /*1020*/  MOV R6, R2 ;  /* 0x0000000200067202 */ /* 0x000fe20000000f00 */
[----:B------:R-:W-:Y:S01]  /*1030*/  IMAD.MOV.U32 R7, RZ, RZ, R3 ;  /* 0x000000ffff077224 */ /* 0x000fe200078e0003 */
[----:B------:R-:W-:Y:S02]  /*1040*/  MOV R4, c[0x0][0x378] ;  /* 0x0000de0000047a02 */ /* 0x000fe40000000f00 */
[----:B------:R-:W-:Y:S02]  /*1050*/  MOV R5, c[0x0][0x37c] ;  /* 0x0000df0000057a02 */ /* 0x000fe40000000f00 */
[----:B------:R-:W-:Y:S02]  /*1060*/  MOV R0, 0x1080 ;  /* 0x0000108000007802 */ /* 0x000fe40000000f00 */
[----:B------:R-:W-:Y:S05]  /*1070*/  CALL.REL.NOINC `($__internal_8_$__cuda_sm20_div_rn_f64_full) ;  /* 0x000010c000007944 */ /* 0x000fea0003c00000 */
.L_x_7473:
[----:B------:R-:W-:Y:S05]  /*1080*/  BSYNC B1 ;  /* 0x0000000000017941 */ /* 0x000fea0003800000 */
.L_x_7472:
[----:B------:R-:W0:Y:S01]  /*1090*/  FRND.F64.TRUNC R4, R4 ;  /* 0x0000000400047313 */ /* 0x000e22000030d800 */
[----:B------:R-:W-:-:S05]  /*10a0*/  IMAD R7, R20, 0x100, R23 ;  /* 0x0000010014077824 */ /* 0x000fca00078e0217 */
[----:B------:R-:W-:Y:S01]  /*10b0*/  IADD3 R7, R7, 0x80, RZ ;  /* 0x0000008007077810 */ /* 0x000fe20007ffe0ff */
[----:B0-----:R0:W-:Y:S04]  /*10c0*/  STG.E.64 [R12.64], R4 ;  /* 0x000000040c007986 */ /* 0x0011e8000c101b04 */
.L_x_7470:
[----:B------:R-:W-:Y:S05]  /*10d0*/  BSYNC B0 ;  /* 0x0000000000007941 */ /* 0x000fea0003800000 */
.L_x_7469:
[----:B------:R-:W-:-:S13]  /*10e0*/  ISETP.GE.AND P0, PT, R7, c[0x0][0x160], PT ;  /* 0x0000580007007a0c */ /* 0x000fda0003f06270 */
[----:B------:R-:W-:Y:S05]  /*10f0*/  @P0 EXIT ;  /* 0x000000000000094d */ /* 0x000fea0003800000 */
[----:B------:R-:W-:Y:S01]  /*1100*/  ISETP.NE.AND P0, PT, RZ, c[0x0][0x168], PT ;  /* 0x00005a00ff007a0c */ /* 0x000fe20003f05270 */
[----:B0-----:R-:W-:Y:S01]  /*1110*/  HFMA2.MMA R12, -RZ, RZ, 0, 0 ;  /* 0x00000000ff0c7435 */ /* 0x001fe200000001ff */
[----:B------:R-:W-:-:S11]  /*1120*/  MOV R0, RZ ;  /* 0x000000ff00007202 */ /* 0x000fd60000000f00 */
[----:B------:R-:W-:Y:S05]  /*1130*/  @!P0 BRA `(.L_x_7474) ;  /* 0x00000e0000008947 */ /* 0x000fea0003800000 */
[----:B------:R-:W-:Y:S01]  /*1140*/  MOV R3, R7 ;  /* 0x0000000700037202 */ /* 0x000fe20000000f00 */
[----:B------:R-:W-:Y:S01]  /*1150*/  IMAD.MOV.U32 R2, RZ, RZ, RZ ;  /* 0x000000ffff027224 */ /* 0x000fe200078e00ff */
        /* <DEDUP_REMOVED lines=221> */
[----:B------:R-:W-:-:S05]  /*1f30*/  @P0 IMAD R0, R5, c[0x0][0x35c], R0 ;  /* 0x0000d70005000a24 */ /* 0x000fca00078e0200 */
.L_x_7474:
[----:B------:R-:W-:-:S04]  /*1f40*/  IADD3 R2, P0, R0, c[0x0][0x368], RZ ;  /* 0x0000da0000027a10 */ /* 0x000fc80007f1e0ff */
[----:B------:R-:W-:-:S06]  /*1f50*/  IADD3.X R3, RZ, c[0x0][0x36c], RZ, P0, !PT ;  /* 0x0000db00ff037a10 */ /* 0x000fcc00007fe4ff */
[----:B------:R-:W2:Y:S01]  /*1f60*/  LDG.E.64 R2, [R2.64] ;  /* 0x0000000402027981 */ /* 0x000ea2000c1e1b00 */
[----:B------:R-:W0:Y:S01]  /*1f70*/  MUFU.RCP64H R5, c[0x0][0x37c] ;  /* 0x0000df0000057b08 */ /* 0x000e220000001800 */
[----:B------:R-:W-:Y:S01]  /*1f80*/  MOV R6, c[0x0][0x378] ;  /* 0x0000de0000067a02 */ /* 0x000fe20000000f00 */
[----:B------:R-:W-:Y:S01]  /*1f90*/  IMAD.MOV.U32 R7, RZ, RZ, c[0x0][0x37c] ;  /* 0x0000df00ff077624 */ /* 0x000fe200078e00ff */
[----:B------:R-:W-:Y:S01]  /*1fa0*/  MOV R4, 0x1 ;  /* 0x0000000100047802 */ /* 0x000fe20000000f00 */
        /* <DEDUP_REMOVED lines=15> */
[----:B------:R-:W-:Y:S01]  /*20a0*/  IMAD.MOV.U32 R6, RZ, RZ, R2 ;  /* 0x000000ffff067224 */ /* 0x000fe200078e0002 */
[----:B------:R-:W-:Y:S01]  /*20b0*/  MOV R7, R3 ;  /* 0x0000000300077202 */ /* 0x000fe20000000f00 */
[----:B------:R-:W-:Y:S01]  /*20c0*/  IMAD.MOV.U32 R5, RZ, RZ, c[0x0][0x37c] ;  /* 0x0000df00ff057624 */ /* 0x000fe200078e00ff */
[----:B------:R-:W-:Y:S02]  /*20d0*/  MOV R4, c[0x0][0x378] ;  /* 0x0000de0000047a02 */ /* 0x000fe40000000f00 */
[----:B------:R-:W-:Y:S02]  /*20e0*/  MOV R0, 0x2100 ;  /* 0x0000210000007802 */ /* 0x000fe40000000f00 */
[----:B-1----:R-:W-:Y:S05]  /*20f0*/  CALL.REL.NOINC `($__internal_8_$__cuda_sm20_div_rn_f64_full) ;  /* 0x0000004000007944 */ /* 0x002fea0003c00000 */
.L_x_7476:
[----:B------:R-:W-:Y:S05]  /*2100*/  BSYNC B0 ;  /* 0x0000000000007941 */ /* 0x000fea0003800000 */
.L_x_7475:
[----:B------:R-:W0:Y:S02]  /*2110*/  FRND.F64.TRUNC R4, R4 ;  /* 0x0000000400047313 */ /* 0x000e24000030d800 */
[----:B0-----:R-:W-:Y:S01]  /*2120*/  STG.E.64 [R12.64], R4 ;  /* 0x000000040c007986 */ /* 0x001fe2000c101b04 */
[----:B------:R-:W-:Y:S05]  /*2130*/  EXIT ;  /* 0x000000000000794d */ /* 0x000fea0003800000 */
        .weak           $__internal_8_$__cuda_sm20_div_rn_f64_full
        .type           $__internal_8_$__cuda_sm20_div_rn_f64_full,@function
        .size           $__internal_8_$__cuda_sm20_div_rn_f64_full,(.L_x_21389 - $__internal_8_$__cuda_sm20_div_rn_f64_full)
$__internal_8_$__cuda_sm20_div_rn_f64_full:
[C---:B------:R-:W-:Y:S01]  /*2140*/  FSETP.GEU.AND P0, PT, |R5|.reuse, 1.469367938527859385e-39, PT ;  /* 0x001000000500780b */ /* 0x040fe20003f0e200 */
[----:B------:R-:W-:Y:S01]  /*2150*/  IMAD.MOV.U32 R14, RZ, RZ, 0x1 ;  /* 0x00000001ff0e7424 */ /* 0x000fe200078e00ff */
        /* <DEDUP_REMOVED lines=37> */
[----:B------:R-:W-:Y:S01]  /*23b0*/  LOP3.LUT R7, R5, 0x7ff00000, RZ, 0xc0, !PT ;  /* 0x7ff0000005077812 */ /* 0x000fe200078ec0ff */
[----:B0-----:R-:W-:-:S03]  /*23c0*/  IMAD.MOV.U32 R16, RZ, RZ, RZ ;  /* 0x000000ffff107224 */ /* 0x001fc600078e00ff */
[CC--:B------:R-:W-:Y:S02]  /*23d0*/  IADD3 R6, R18.reuse, -R7.reuse, RZ ;  /* 0x8000000712067210 */ /* 0x0c0fe40007ffe0ff */
[----:B------:R-:W-:Y:S02]  /*23e0*/  ISETP.GE.U32.AND P0, PT, R18, R7, PT ;  /* 0x000000071200720c */ /* 0x000fe40003f06070 */
[----:B------:R-:W-:Y:S02]  /*23f0*/  IMNMX R6, R6, -0x46a00000, !PT ;  /* 0xb960000006067817 */ /* 0x000fe40007800200 */
[----:B------:R-:W-:Y:S02]  /*2400*/  SEL R19, R19, 0x63400000, !P0 ;  /* 0x6340000013137807 */ /* 0x000fe40004000000 */
        /* <DEDUP_REMOVED lines=22> */
.L_x_7478:
        /* <DEDUP_REMOVED lines=11> */
[----:B------:R-:W-:Y:S01]  /*2620*/  @P0 LOP3.LUT R2, R11, 0x7ff00000, RZ, 0xfc, !PT ;  /* 0x7ff000000b020812 */ /* 0x000fe200078efcff */
[----:B------:R-:W-:Y:S01]  /*2630*/  @!P0 IMAD.MOV.U32 R10, RZ, RZ, RZ ;  /* 0x000000ffff0a8224 */ /* 0x000fe200078e00ff */
[----:B------:R-:W-:Y:S02]  /*2640*/  @P0 MOV R10, RZ ;  /* 0x000000ff000a0202 */ /* 0x000fe40000000f00 */
[----:B------:R-:W-:Y:S01]  /*2650*/  @P0 MOV R11, R2 ;  /* 0x00000002000b0202 */ /* 0x000fe20000000f00 */
[----:B------:R-:W-:Y:S05]  /*2660*/  BRA `(.L_x_7479) ;  /* 0x0000005000007947 */ /* 0x000fea0003800000 */
.L_x_7481:
[----:B0-----:R-:W-:Y:S01]  /*2670*/  LOP3.LUT R11, R5, 0x80000, RZ, 0xfc, !PT ;  /* 0x00080000050b7812 */ /* 0x001fe200078efcff */
[----:B------:R-:W-:Y:S01]  /*2680*/  IMAD.MOV.U32 R10, RZ, RZ, R4 ;  /* 0x000000ffff0a7224 */ /* 0x000fe200078e0004 */
[----:B------:R-:W-:Y:S05]  /*2690*/  BRA `(.L_x_7479) ;  /* 0x0000002000007947 */ /* 0x000fea0003800000 */
.L_x_7480:
[----:B0-----:R-:W-:Y:S02]  /*26a0*/  LOP3.LUT R11, R7, 0x80000, RZ, 0xfc, !PT ;  /* 0x00080000070b7812 */ /* 0x001fe400078efcff */
[----:B------:R-:W-:Y:S02]  /*26b0*/  MOV R10, R6 ;  /* 0x00000006000a7202 */ /* 0x000fe40000000f00 */
.L_x_7479:
[----:B------:R-:W-:Y:S05]  /*26c0*/  BSYNC B2 ;  /* 0x0000000000027941 */ /* 0x000fea0003800000 */
.L_x_7477:
[----:B------:R-:W-:Y:S01]  /*26d0*/  HFMA2.MMA R3, -RZ, RZ, 0, 0 ;  /* 0x00000000ff037435 */ /* 0x000fe200000001ff */
[----:B------:R-:W-:Y:S01]  /*26e0*/  MOV R2, R0 ;  /* 0x0000000000027202 */ /* 0x000fe20000000f00 */
[----:B------:R-:W-:Y:S01]  /*26f0*/  IMAD.MOV.U32 R5, RZ, RZ, R11 ;  /* 0x000000ffff057224 */ /* 0x000fe200078e000b */
[----:B------:R-:W-:-:S03]  /*2700*/  MOV R4, R10 ;  /* 0x0000000a00047202 */ /* 0x000fc60000000f00 */
[----:B------:R-:W-:Y:S05]  /*2710*/  RET.REL.NODEC R2 `(_ZN2at6native18elementwise_kernelILi128ELi2EZNS0_22gpu_kernel_impl_nocastINS0_13BUnaryFunctorIdddZZZNS0_15binary_internal21div_trunc_kernel_cudaERNS_18TensorIteratorBaseEENKUlvE1_clEvENKUlvE_clEvEUlddE_EEEEvS6_RKT_EUliE_EEviT1_) ;  /* 0xffffd8e002007950 */ /* 0x000fea0003c3ffff */
.L_x_7482:
        /* <DEDUP_REMOVED lines=14> */
.L_x_21389:


//--------------------- .text._ZN2at6native27unrolled_elementwise_kernelINS0_13BUnaryFunctorIdddZZZNS0_15binary_internal21div_trunc_kernel_cudaERNS_18TensorIteratorBaseEENKUlvE1_clEvENKUlvE_clEvEUlddE_EESt5arrayIPcLm2EELi4E23TrivialOffsetCalculatorILi1EjESE_NS0_6memory15LoadWithoutCastENSF_16StoreWithoutCastEEEviT_T0_T2_T3_T4_T5_ --------------------------
	.section	.text._ZN2at6native27unrolled_elementwise_kernelINS0_13BUnaryFunctorIdddZZZNS0_15binary_internal21div_trunc_kernel_cudaERNS_18TensorIteratorBaseEENKUlvE1_clEvENKUlvE_clEvEUlddE_EESt5arrayIPcLm2EELi4E23TrivialOffsetCalculatorILi1EjESE_NS0_6memory15LoadWithoutCastENSF_16StoreWithoutCastEEEviT_T0_T2_T3_T4_T5_,"ax",@progbits
	.sectioninfo	@"SHI_REGISTERS=34"
	.align	128
        .global         _ZN2at6native27unrolled_elementwise_kernelINS0_13BUnaryFunctorIdddZZZNS0_15binary_internal21div_trunc_kernel_cudaERNS_18TensorIteratorBaseEENKUlvE1_clEvENKUlvE_clEvEUlddE_EESt5arrayIPcLm2EELi4E23TrivialOffsetCalculatorILi1EjESE_NS0_6memory15LoadWithoutCastENSF_16StoreWithoutCastEEEviT_T0_T2_T3_T4_T5_
        .type           _ZN2at6native27unrolled_elementwise_kernelINS0_13BUnaryFunctorIdddZZZNS0_15binary_internal21div_trunc_kernel_cudaERNS_18TensorIteratorBaseEENKUlvE1_clEvENKUlvE_clEvEUlddE_EESt5arrayIPcLm2EELi4E23TrivialOffsetCalculatorILi1EjESE_NS0_6memory15LoadWithoutCastENSF_16StoreWithoutCastEEEviT_T0_T2_T3_T4_T5_,@function
        .size           _ZN2at6native27unrolled_elementwise_kernelINS0_13BUnaryFunctorIdddZZZNS0_15binary_internal21div_trunc_kernel_cudaERNS_18TensorIteratorBaseEENKUlvE1_clEvENKUlvE_clEvEUlddE_EESt5arrayIPcLm2EELi4E23TrivialOffsetCalculatorILi1EjESE_NS0_6memory15LoadWithoutCastENSF_16StoreWithoutCastEEEviT_T0_T2_T3_T4_T5_,(.L_x_21390 - _ZN2at6native27unrolled_elementwise_kernelINS0_13BUnaryFunctorIdddZZZNS0_15binary_internal21div_trunc_kernel_cudaERNS_18TensorIteratorBaseEENKUlvE1_clEvENKUlvE_clEvEUlddE_EESt5arrayIPcLm2EELi4E23TrivialOffsetCalculatorILi1EjESE_NS0_6memory15LoadWithoutCastENSF_16StoreWithoutCastEEEviT_T0_T2_T3_T4_T5_)
        .other          _ZN2at6native27unrolled_elementwise_kernelINS0_13BUnaryFunctorIdddZZZNS0_15binary_internal21div_trunc_kernel_cudaERNS_18TensorIteratorBaseEENKUlvE1_clEvENKUlvE_clEvEUlddE_EESt5arrayIPcLm2EELi4E23TrivialOffsetCalculatorILi1EjESE_NS0_6memory15LoadWithoutCastENSF_16StoreWithoutCastEEEviT_T0_T2_T3_T4_T5_,@"STO_CUDA_ENTRY STV_DEFAULT"
_ZN2at6native27unrolled_elementwise_kernelINS0_13BUnaryFunctorIdddZZZNS0_15binary_internal21div_trunc_kernel_cudaERNS_18TensorIteratorBaseEENKUlvE1_clEvENKUlvE_clEvEUlddE_EESt5arrayIPcLm2EELi4E23TrivialOffsetCalculatorILi1EjESE_NS0_6memory15LoadWithoutCastENSF_16StoreWithoutCastEEEviT_T0_T2_T3_T4_T5_:
.text._ZN2at6native27unrolled_elementwise_kernelINS0_13BUnaryFunctorIdddZZZNS0_15binary_internal21div_trunc_kernel_cudaERNS_18TensorIteratorBaseEENKUlvE1_clEvENKUlvE_clEvEUlddE_EESt5arrayIPcLm2EELi4E23TrivialOffsetCalculatorILi1EjESE_NS0_6memory15LoadWithoutCastENSF_16StoreWithoutCastEEEviT_T0_T2_T3_T4_T5_:
[----:B------:R-:W-:Y:S02]  /*0000*/  IMAD.MOV.U32 R1, RZ, RZ, c[0x0][0x28] ;  /* 0x00000a00ff017624 */ /* 0x000fe400078e00ff */
[----:B------:R-:W0:Y:S01]  /*0010*/  S2R R2, SR_CTAID.X ;  /* 0x0000000000027919 */ /* 0x000e220000002500 */
[----:B------:R-:W-:Y:S01]  /*0020*/  IMAD.MOV.U32 R5, RZ, RZ, -0x200 ;  /* 0xfffffe00ff057424 */ /* 0x000fe200078e00ff */
[----:B------:R-:W-:Y:S01]  /*0030*/  CS2R R6, SRZ ;  /* 0x0000000000067805 */ /* 0x000fe2000001ff00 */
[----:B------:R-:W-:Y:S01]  /*0040*/  CS2R R28, SRZ ;  /* 0x00000000001c7805 */ /* 0x000fe2000001ff00 */
[----:B------:R-:W1:Y:S01]  /*0050*/  S2R R3, SR_TID.X ;  /* 0x0000000000037919 */ /* 0x000e620000002100 */
[----:B------:R-:W-:Y:S01]  /*0060*/  CS2R R26, SRZ ;  /* 0x00000000001a7805 */ /* 0x000fe2000001ff00 */
        /* <DEDUP_REMOVED lines=9> */
[----:B------:R-:W-:-:S05]  /*0100*/  @!P1 IMAD.WIDE.U32 R8, R8, R9, c[0x0][0x180] ;  /* 0x0000600008089625 */ /* 0x000fca00078e0009 */
[----:B------:R0:W5:Y:S07]  /*0110*/  @!P1 LDG.E.64 R6, [R8.64] ;  /* 0x0000000408069981 */ /* 0x00016e000c1e1b00 */
[----:B------:R-:W-:Y:S01]  /*0120*/  @!P0 IMAD R14, R2, 0x200, R5 ;  /* 0x00000200020e8824 */ /* 0x000fe200078e0205 */
[----:B------:R-:W-:Y:S01]  /*0130*/  @!P0 IADD3 R5, R5, 0x80, RZ ;  /* 0x0000008005058810 */ /* 0x000fe20007ffe0ff */
[----:B------:R-:W-:-:S03]  /*0140*/  @!P0 IMAD.MOV.U32 R15, RZ, RZ, 0x8 ;  /* 0x00000008ff0f8424 */ /* 0x000fc600078e00ff */
[----:B------:R-:W-:Y:S01]  /*0150*/  ISETP.GE.AND P3, PT, R5, R4, PT ;  /* 0x000000040500720c */ /* 0x000fe20003f66270 */
[----:B------:R-:W-:-:S05]  /*0160*/  @!P0 IMAD.WIDE.U32 R14, R14, R15, c[0x0][0x180] ;  /* 0x000060000e0e8625 */ /* 0x000fca00078e000f */
[----:B------:R0:W5:Y:S07]  /*0170*/  @!P0 LDG.E.64 R28, [R14.64] ;  /* 0x000000040e1c8981 */ /* 0x00016e000c1e1b00 */
[----:B------:R-:W-:Y:S01]  /*0180*/  @!P3 IMAD R16, R2, 0x200, R5 ;  /* 0x000002000210b824 */ /* 0x000fe200078e0205 */
[----:B------:R-:W-:Y:S02]  /*0190*/  @!P3 IADD3 R5, R5, 0x80, RZ ;  /* 0x000000800505b810 */ /* 0x000fe40007ffe0ff */
[----:B------:R-:W-:-:S02]  /*01a0*/  @!P3 MOV R17, 0x8 ;  /* 0x000000080011b802 */ /* 0x000fc40000000f00 */
[----:B------:R-:W-:-:S03]  /*01b0*/  ISETP.GE.AND P2, PT, R5, R4, PT ;  /* 0x000000040500720c */ /* 0x000fc60003f46270 */
[----:B------:R-:W-:-:S05]  /*01c0*/  @!P3 IMAD.WIDE.U32 R16, R16, R17, c[0x0][0x180] ;  /* 0x000060001010b625 */ /* 0x000fca00078e0011 */
[----:B------:R0:W5:Y:S05]  /*01d0*/  @!P3 LDG.E.64 R26, [R16.64] ;  /* 0x00000004101ab981 */ /* 0x00016a000c1e1b00 */
[----:B------:R-:W-:Y:S02]  /*01e0*/  @!P2 IMAD R12, R2, 0x200, R5 ;  /* 0x00000200020ca824 */ /* 0x000fe400078e0205 */
[----:B------:R-:W-:-:S04]  /*01f0*/  @!P2 IMAD.MOV.U32 R13, RZ, RZ, 0x8 ;  /* 0x00000008ff0da424 */ /* 0x000fc800078e00ff */
[----:B------:R-:W-:-:S05]  /*0200*/  @!P2 IMAD.WIDE.U32 R12, R12, R13, c[0x0][0x180] ;  /* 0x000060000c0ca625 */ /* 0x000fca00078e000d */
[----:B------:R0:W5:Y:S01]  /*0210*/  @!P2 LDG.E.64 R10, [R12.64] ;  /* 0x000000040c0aa981 */ /* 0x000162000c1e1b00 */
[----:B------:R-:W-:Y:S01]  /*0220*/  BSSY B0, `(.L_x_7483) ;  /* 0x000001b000007945 */ /* 0x000fe20003800000 */
        /* <DEDUP_REMOVED lines=18> */
[----:B------:R-:W-:Y:S01]  /*0350*/  IMAD.MOV.U32 R14, RZ, RZ, c[0x0][0x170] ;  /* 0x00005c00ff0e7624 */ /* 0x000fe200078e00ff */
[----:B------:R-:W-:Y:S01]  /*0360*/  MOV R0, 0x390 ;  /* 0x0000039000007802 */ /* 0x000fe20000000f00 */
[----:B------:R-:W-:Y:S02]  /*0370*/  IMAD.MOV.U32 R15, RZ, RZ, c[0x0][0x174] ;  /* 0x00005d00ff0f7624 */ /* 0x000fe400078e00ff */
[----:B------:R-:W-:Y:S05]  /*0380*/  CALL.REL.NOINC `($__internal_9_$__cuda_sm20_div_rn_f64_full) ;  /* 0x0000080000007944 */ /* 0x000fea0003c00000 */
[----:B------:R-:W-:Y:S01]  /*0390*/  MOV R8, R20 ;  /* 0x0000001400087202 */ /* 0x000fe20000000f00 */
[----:B------:R-:W-:Y:S02]  /*03a0*/  IMAD.MOV.U32 R9, RZ, RZ, R21 ;  /* 0x000000ffff097224 */ /* 0x000fe400078e0015 */
.L_x_7486:
[----:B------:R-:W-:Y:S05]  /*03b0*/  BSYNC B1 ;  /* 0x0000000000017941 */ /* 0x000fea0003800000 */
.L_x_7485:
[----:B------:R-:W0:Y:S02]  /*03c0*/  FRND.F64.TRUNC R8, R8 ;  /* 0x0000000800087313 */ /* 0x000e24000030d800 */
.L_x_7484:
[----:B------:R-:W-:Y:S05]  /*03d0*/  BSYNC B0 ;  /* 0x0000000000007941 */ /* 0x000fea0003800000 */
.L_x_7483:
[----:B------:R-:W-:Y:S01]  /*03e0*/  IADD3 R5, R3, 0x80, RZ ;  /* 0x0000008003057810 */ /* 0x000fe20007ffe0ff */
[----:B------:R-:W-:Y:S03]  /*03f0*/  BSSY B0, `(.L_x_7487) ;  /* 0x000001e000007945 */ /* 0x000fe60003800000 */
[----:B------:R-:W-:-:S13]  /*0400*/  ISETP.GE.AND P0, PT, R5, R4, PT ;  /* 0x000000040500720c */ /* 0x000fda0003f06270 */
[----:B------:R-:W-:Y:S05]  /*0410*/  @P0 BRA `(.L_x_7488) ;  /* 0x000001b000000947 */ /* 0x000fea0003800000 */
[----:B-----5:R-:W2:Y:S01]  /*0420*/  MUFU.RCP64H R7, c[0x0][0x174] ;  /* 0x00005d0000077b08 */ /* 0x020ea20000001800 */
[----:B0-----:R-:W-:Y:S01]  /*0430*/  IMAD.MOV.U32 R12, RZ, RZ, c[0x0][0x170] ;  /* 0x00005c00ff0c7624 */ /* 0x001fe200078e00ff */
[----:B------:R-:W-:Y:S01]  /*0440*/  FSETP.GEU.AND P2, PT, |R29|, 6.5827683646048100446e-37, PT ;  /* 0x036000001d00780b */ /* 0x000fe20003f4e200 */
[----:B------:R-:W-:Y:S01]  /*0450*/  IMAD.MOV.U32 R13, RZ, RZ, c[0x0][0x174] ;  /* 0x00005d00ff0d7624 */ /* 0x000fe200078e00ff */
[----:B------:R-:W-:Y:S01]  /*0460*/  BSSY B1, `(.L_x_7489) ;  /* 0x0000015000017945 */ /* 0x000fe20003800000 */
[----:B------:R-:W-:-:S06]  /*0470*/  IMAD.MOV.U32 R6, RZ, RZ, 0x1 ;  /* 0x00000001ff067424 */ /* 0x000fcc00078e00ff */
[----:B--2---:R-:W0:-:S06]  /*0480*/  DFMA R14, R6, -R12, 1 ;  /* 0x3ff00000060e742b */ /* 0x004e0c000000080c */
        /* <DEDUP_REMOVED lines=11> */
[----:B------:R-:W-:Y:S01]  /*0540*/  MOV R15, c[0x0][0x174] ;  /* 0x00005d00000f7a02 */ /* 0x000fe20000000f00 */
[----:B------:R-:W-:Y:S01]  /*0550*/  IMAD.MOV.U32 R7, RZ, RZ, R29 ;  /* 0x000000ffff077224 */ /* 0x000fe200078e001d */
[----:B------:R-:W-:Y:S01]  /*0560*/  MOV R0, 0x590 ;  /* 0x0000059000007802 */ /* 0x000fe20000000f00 */
[----:B------:R-:W-:Y:S02]  /*0570*/  IMAD.MOV.U32 R14, RZ, RZ, c[0x0][0x170] ;  /* 0x00005c00ff0e7624 */ /* 0x000fe400078e00ff */
[----:B-1----:R-:W-:Y:S05]  /*0580*/  CALL.REL.NOINC `($__internal_9_$__cuda_sm20_div_rn_f64_full) ;  /* 0x0000060000007944 */ /* 0x002fea0003c00000 */
[----:B------:R-:W-:Y:S02]  /*0590*/  IMAD.MOV.U32 R6, RZ, RZ, R20 ;  /* 0x000000ffff067224 */ /* 0x000fe400078e0014 */
[----:B------:R-:W-:Y:S02]  /*05a0*/  IMAD.MOV.U32 R7, RZ, RZ, R21 ;  /* 0x000000ffff077224 */ /* 0x000fe400078e0015 */
.L_x_7490:
[----:B------:R-:W-:Y:S05]  /*05b0*/  BSYNC B1 ;  /* 0x0000000000017941 */ /* 0x000fea0003800000 */
.L_x_7489:
[----:B------:R0:W2:Y:S02]  /*05c0*/  FRND.F64.TRUNC R28, R6 ;  /* 0x00000006001c7313 */ /* 0x0000a4000030d800 */
.L_x_7488:
[----:B------:R-:W-:Y:S05]  /*05d0*/  BSYNC B0 ;  /* 0x0000000000007941 */ /* 0x000fea0003800000 */
.L_x_7487:
[----:B------:R-:W-:Y:S01]  /*05e0*/  IADD3 R5, R3, 0x100, RZ ;  /* 0x0000010003057810 */ /* 0x000fe20007ffe0ff */
[----:B------:R-:W-:Y:S03]  /*05f0*/  BSSY B0, `(.L_x_7491) ;  /* 0x000001e000007945 */ /* 0x000fe60003800000 */
[----:B------:R-:W-:-:S13]  /*0600*/  ISETP.GE.AND P0, PT, R5, R4, PT ;  /* 0x000000040500720c */ /* 0x000fda0003f06270 */
[----:B------:R-:W-:Y:S05]  /*0610*/  @P0 BRA `(.L_x_7492) ;  /* 0x000001b000000947 */ /* 0x000fea0003800000 */
[----:B0----5:R-:W0:Y:S01]  /*0620*/  MUFU.RCP64H R7, c[0x0][0x174] ;  /* 0x00005d0000077b08 */ /* 0x021e220000001800 */
[----:B------:R-:W-:Y:S01]  /*0630*/  IMAD.MOV.U32 R12, RZ, RZ, c[0x0][0x170] ;  /* 0x00005c00ff0c7624 */ /* 0x000fe200078e00ff */
[----:B------:R-:W-:Y:S01]  /*0640*/  FSETP.GEU.AND P2, PT, |R27|, 6.5827683646048100446e-37, PT ;  /* 0x036000001b00780b */ /* 0x000fe20003f4e200 */
        /* <DEDUP_REMOVED lines=19> */
[----:B-12---:R-:W-:Y:S05]  /*0780*/  CALL.REL.NOINC `($__internal_9_$__cuda_sm20_div_rn_f64_full) ;  /* 0x0000040000007944 */ /* 0x006fea0003c00000 */
[----:B------:R-:W-:Y:S02]  /*0790*/  IMAD.MOV.U32 R6, RZ, RZ, R20 ;  /* 0x000000ffff067224 */ /* 0x000fe400078e0014 */
[----:B------:R-:W-:Y:S02]  /*07a0*/  IMAD.MOV.U32 R7, RZ, RZ, R21 ;  /* 0x000000ffff077224 */ /* 0x000fe400078e0015 */
.L_x_7494:
[----:B------:R-:W-:Y:S05]  /*07b0*/  BSYNC B1 ;  /* 0x0000000000017941 */ /* 0x000fea0003800000 */
.L_x_7493:
[----:B------:R0:W3:Y:S02]  /*07c0*/  FRND.F64.TRUNC R26, R6 ;  /* 0x00000006001a7313 */ /* 0x0000e4000030d800 */
.L_x_7492:
[----:B------:R-:W-:Y:S05]  /*07d0*/  BSYNC B0 ;  /* 0x0000000000007941 */ /* 0x000fea0003800000 */
.L_x_7491:
        /* <DEDUP_REMOVED lines=24> */
[----:B------:R-:W-:Y:S01]  /*0960*/  MOV R0, 0x990 ;  /* 0x0000099000007802 */ /* 0x000fe20000000f00 */
[----:B------:R-:W-:Y:S02]  /*0970*/  IMAD.MOV.U32 R15, RZ, RZ, c[0x0][0x174] ;  /* 0x00005d00ff0f7624 */ /* 0x000fe400078e00ff */
[----:B-123--:R-:W-:Y:S05]  /*0980*/  CALL.REL.NOINC `($__internal_9_$__cuda_sm20_div_rn_f64_full) ;  /* 0x0000020000007944 */ /* 0x00efea0003c00000 */
[----:B------:R-:W-:Y:S02]  /*0990*/  IMAD.MOV.U32 R6, RZ, RZ, R20 ;  /* 0x000000ffff067224 */ /* 0x000fe400078e0014 */
[----:B------:R-:W-:Y:S02]  /*09a0*/  IMAD.MOV.U32 R7, RZ, RZ, R21 ;  /* 0x000000ffff077224 */ /* 0x000fe400078e0015 */
.L_x_7498:
[----:B------:R-:W-:Y:S05]  /*09b0*/  BSYNC B1 ;  /* 0x0000000000017941 */ /* 0x000fea0003800000 */
.L_x_7497:
[----:B------:R-:W0:Y:S02]  /*09c0*/  FRND.F64.TRUNC R6, R6 ;  /* 0x0000000600067313 */ /* 0x000e24000030d800 */
.L_x_7496:
[----:B------:R-:W-:Y:S05]  /*09d0*/  BSYNC B0 ;  /* 0x0000000000007941 */ /* 0x000fea0003800000 */
.L_x_7495:
[----:B------:R-:W4:Y:S01]  /*09e0*/  @!P1 S2R R5, SR_TID.X ;  /* 0x0000000000059919 */ /* 0x000f220000002100 */
[----:B-----5:R-:W-:Y:S01]  /*09f0*/  @!P1 IMAD.MOV.U32 R11, RZ, RZ, 0x8 ;  /* 0x00000008ff0b9424 */ /* 0x020fe200078e00ff */
[----:B------:R-:W-:Y:S01]  /*0a00*/  BSSY B0, `(.L_x_7499) ;  /* 0x0000011000007945 */ /* 0x000fe20003800000 */
[----:B----4-:R-:W-:Y:S01]  /*0a10*/  @!P1 IMAD R10, R2, 0x200, R5 ;  /* 0x00000200020a9824 */ /* 0x010fe200078e0205 */
[----:B------:R-:W-:-:S03]  /*0a20*/  @!P1 IADD3 R3, R5, 0x80, RZ ;  /* 0x0000008005039810 */ /* 0x000fc60007ffe0ff */
[----:B------:R-:W-:Y:S01]  /*0a30*/  @!P1 IMAD.WIDE.U32 R10, R10, R11, c[0x0][0x178] ;  /* 0x00005e000a0a9625 */ /* 0x000fe200078e000b */
[----:B------:R-:W-:-:S04]  /*0a40*/  ISETP.GE.AND P0, PT, R3, R4, PT ;  /* 0x000000040300720c */ /* 0x000fc80003f06270 */
[----:B0-----:R0:W-:Y:S09]  /*0a50*/  @!P1 STG.E.64 [R10.64], R8 ;  /* 0x000000080a009986 */ /* 0x0011f2000c101b04 */
[----:B------:R-:W-:Y:S05]  /*0a60*/  @P0 BRA `(.L_x_7500) ;  /* 0x000000a000000947 */ /* 0x000fea0003800000 */
[----:B0-----:R-:W-:Y:S01]  /*0a70*/  IMAD R8, R2, 0x200, R3 ;  /* 0x0000020002087824 */ /* 0x001fe200078e0203 */
[----:B------:R-:W-:-:S02]  /*0a80*/  IADD3 R3, R3, 0x80, RZ ;  /* 0x0000008003037810 */ /* 0x000fc40007ffe0ff */
[----:B------:R-:W-:Y:S02]  /*0a90*/  MOV R11, 0x8 ;  /* 0x00000008000b7802 */ /* 0x000fe40000000f00 */
[----:B------:R-:W-:-:S03]  /*0aa0*/  ISETP.GE.AND P0, PT, R3, R4, PT ;  /* 0x000000040300720c */ /* 0x000fc60003f06270 */
[----:B------:R-:W-:-:S05]  /*0ab0*/  IMAD.WIDE.U32 R8, R8, R11, c[0x0][0x178] ;  /* 0x00005e0008087625 */ /* 0x000fca00078e000b */
[----:B--2---:R0:W-:Y:S05]  /*0ac0*/  STG.E.64 [R8.64], R28 ;  /* 0x0000001c08007986 */ /* 0x0041ea000c101b04 */
[----:B------:R-:W-:Y:S01]  /*0ad0*/  @!P0 IMAD R10, R2, 0x200, R3 ;  /* 0x00000200020a8824 */ /* 0x000fe200078e0203 */
[----:B------:R-:W-:-:S03]  /*0ae0*/  @!P0 IADD3 R3, R3, 0x80, RZ ;  /* 0x0000008003038810 */ /* 0x000fc60007ffe0ff */
[----:B------:R-:W-:-:S05]  /*0af0*/  @!P0 IMAD.WIDE.U32 R10, R10, R11, c[0x0][0x178] ;  /* 0x00005e000a0a8625 */ /* 0x000fca00078e000b */
[----:B---3--:R0:W-:Y:S02]  /*0b00*/  @!P0 STG.E.64 [R10.64], R26 ;  /* 0x0000001a0a008986 */ /* 0x0081e4000c101b04 */
.L_x_7500:
[----:B------:R-:W-:Y:S05]  /*0b10*/  BSYNC B0 ;  /* 0x0000000000007941 */ /* 0x000fea0003800000 */
.L_x_7499:
[----:B------:R-:W-:-:S13]  /*0b20*/  ISETP.GE.AND P0, PT, R3, R4, PT ;  /* 0x000000040300720c */ /* 0x000fda0003f06270 */
[----:B------:R-:W-:Y:S05]  /*0b30*/  @P0 EXIT ;  /* 0x000000000000094d */ /* 0x000fea0003800000 */
[----:B------:R-:W-:Y:S02]  /*0b40*/  IMAD R2, R2, 0x200, R3 ;  /* 0x0000020002027824 */ /* 0x000fe400078e0203 */
[----:B------:R-:W-:-:S04]  /*0b50*/  IMAD.MOV.U32 R3, RZ, RZ, 0x8 ;  /* 0x00000008ff037424 */ /* 0x000fc800078e00ff */
[----:B------:R-:W-:-:S05]  /*0b60*/  IMAD.WIDE.U32 R2, R2, R3, c[0x0][0x178] ;  /* 0x00005e0002027625 */ /* 0x000fca00078e0003 */
[----:B------:R-:W-:Y:S01]  /*0b70*/  STG.E.64 [R2.64], R6 ;  /* 0x0000000602007986 */ /* 0x000fe2000c101b04 */
[----:B------:R-:W-:Y:S05]  /*0b80*/  EXIT ;  /* 0x000000000000794d */ /* 0x000fea0003800000 */
        .weak           $__internal_9_$__cuda_sm20_div_rn_f64_full
        .type           $__internal_9_$__cuda_sm20_div_rn_f64_full,@function
        .size           $__internal_9_$__cuda_sm20_div_rn_f64_full,(.L_x_21390 - $__internal_9_$__cuda_sm20_div_rn_f64_full)
$__internal_9_$__cuda_sm20_div_rn_f64_full:
[C---:B------:R-:W-:Y:S01]  /*0b90*/  FSETP.GEU.AND P0, PT, |R15|.reuse, 1.469367938527859385e-39, PT ;  /* 0x001000000f00780b */ /* 0x040fe20003f0e200 */
[----:B------:R-:W-:Y:S01]  /*0ba0*/  IMAD.MOV.U32 R17, RZ, RZ, R7 ;  /* 0x000000ffff117224 */ /* 0x000fe200078e0007 */
[C---:B------:R-:W-:Y:S01]  /*0bb0*/  LOP3.LUT R12, R15.reuse, 0x800fffff, RZ, 0xc0, !PT ;  /* 0x800fffff0f0c7812 */ /* 0x040fe200078ec0ff */
[----:B------:R-:W-:Y:S01]  /*0bc0*/  IMAD.MOV.U32 R16, RZ, RZ, R6 ;  /* 0x000000ffff107224 */ /* 0x000fe200078e0006 */
[----:B------:R-:W-:Y:S01]  /*0bd0*/  LOP3.LUT R24, R15, 0x7ff00000, RZ, 0xc0, !PT ;  /* 0x7ff000000f187812 */ /* 0x000fe200078ec0ff */
[----:B------:R-:W-:Y:S01]  /*0be0*/  BSSY B2, `(.L_x_7501) ;  /* 0x0000056000027945 */ /* 0x000fe20003800000 */
[C---:B------:R-:W-:Y:S01]  /*0bf0*/  FSETP.GEU.AND P3, PT, |R17|.reuse, 1.469367938527859385e-39, PT ;  /* 0x001000001100780b */ /* 0x040fe20003f6e200 */
[----:B------:R-:W-:Y:S01]  /*0c00*/  IMAD.MOV.U32 R18, RZ, RZ, R16 ;  /* 0x000000ffff127224 */ /* 0x000fe200078e0010 */
[----:B------:R-:W-:Y:S01]  /*0c10*/  LOP3.LUT R13, R12, 0x3ff00000, RZ, 0xfc, !PT ;  /* 0x3ff000000c0d7812 */ /* 0x000fe200078efcff */
[----:B------:R-:W-:Y:S01]  /*0c20*/  IMAD.MOV.U32 R12, RZ, RZ, R14 ;  /* 0x000000ffff0c7224 */ /* 0x000fe200078e000e */
[----:B------:R-:W-:-:S02]  /*0c30*/  LOP3.LUT R5, R17, 0x7ff00000, RZ, 0xc0, !PT ;  /* 0x7ff0000011057812 */ /* 0x000fc400078ec0ff */
[----:B------:R-:W-:Y:S01]  /*0c40*/  MOV R30, 0x1 ;  /* 0x00000001001e7802 */ /* 0x000fe20000000f00 */
[----:B------:R-:W0:Y:S01]  /*0c50*/  @!P0 DMUL R12, R14, 8.98846567431157953865e+307 ;  /* 0x7fe000000e0c8828 */ /* 0x000e220000000000 */
[----:B------:R-:W-:-:S05]  /*0c60*/  ISETP.GE.U32.AND P2, PT, R5, R24, PT ;  /* 0x000000180500720c */ /* 0x000fca0003f46070 */
[----:B------:R-:W-:Y:S01]  /*0c70*/  @!P3 LOP3.LUT R6, R15, 0x7ff00000, RZ, 0xc0, !PT ;  /* 0x7ff000000f06b812 */ /* 0x000fe200078ec0ff */
[----:B0-----:R-:W0:Y:S01]  /*0c80*/  MUFU.RCP64H R31, R13 ;  /* 0x0000000d001f7308 */ /* 0x001e220000001800 */
[----:B------:R-:W-:Y:S02]  /*0c90*/  @!P3 IMAD.MOV.U32 R22, RZ, RZ, RZ ;  /* 0x000000ffff16b224 */ /* 0x000fe400078e00ff */
[----:B------:R-:W-:Y:S01]  /*0ca0*/  @!P3 ISETP.GE.U32.AND P4, PT, R5, R6, PT ;  /* 0x000000060500b20c */ /* 0x000fe20003f86070 */
[----:B------:R-:W-:-:S05]  /*0cb0*/  IMAD.MOV.U32 R6, RZ, RZ, 0x1ca00000 ;  /* 0x1ca00000ff067424 */ /* 0x000fca00078e00ff */
[C---:B------:R-:W-:Y:S02]  /*0cc0*/  @!P3 SEL R7, R6.reuse, 0x63400000, !P4 ;  /* 0x634000000607b807 */ /* 0x040fe40006000000 */
[----:B------:R-:W-:Y:S02]  /*0cd0*/  SEL R19, R6, 0x63400000, !P2 ;  /* 0x6340000006137807 */ /* 0x000fe40005000000 */
[--C-:B------:R-:W-:Y:S02]  /*0ce0*/  @!P3 LOP3.LUT R7, R7, 0x80000000, R17.reuse, 0xf8, !PT ;  /* 0x800000000707b812 */ /* 0x100fe400078ef811 */
[----:B------:R-:W-:Y:S01]  /*0cf0*/  LOP3.LUT R19, R19, 0x800fffff, R17, 0xf8, !PT ;  /* 0x800fffff13137812 */ /* 0x000fe200078ef811 */
[----:B0-----:R-:W0:Y:S01]  /*0d00*/  DFMA R20, R30, -R12, 1 ;  /* 0x3ff000001e14742b */ /* 0x001e22000000080c */
[----:B------:R-:W-:Y:S01]  /*0d10*/  @!P3 LOP3.LUT R23, R7, 0x100000, RZ, 0xfc, !PT ;  /* 0x001000000717b812 */ /* 0x000fe200078efcff */
[----:B------:R-:W-:-:S04]  /*0d20*/  IMAD.MOV.U32 R7, RZ, RZ, R5 ;  /* 0x000000ffff077224 */ /* 0x000fc800078e0005 */
[----:B0-----:R-:W0:-:S04]  /*0d30*/  DFMA R20, R20, R20, R20 ;  /* 0x000000141414722b */ /* 0x001e080000000014 */
[----:B------:R-:W1:-:S04]  /*0d40*/  @!P3 DFMA R18, R18, 2, -R22 ;  /* 0x400000001212b82b */ /* 0x000e480000000816 */
[----:B0-----:R0:W2:Y:S02]  /*0d50*/  DFMA R20, R30, R20, R30 ;  /* 0x000000141e14722b */ /* 0x0010a4000000001e */
[----:B0-----:R-:W-:Y:S01]  /*0d60*/  IMAD.MOV.U32 R30, RZ, RZ, R24 ;  /* 0x000000ffff1e7224 */ /* 0x001fe200078e0018 */
[----:B------:R-:W-:-:S03]  /*0d70*/  @!P0 LOP3.LUT R30, R13, 0x7ff00000, RZ, 0xc0, !PT ;  /* 0x7ff000000d1e8812 */ /* 0x000fc600078ec0ff */
[----:B-1----:R-:W-:Y:S01]  /*0d80*/  @!P3 LOP3.LUT R7, R19, 0x7ff00000, RZ, 0xc0, !PT ;  /* 0x7ff000001307b812 */ /* 0x002fe200078ec0ff */
[----:B--2---:R-:W0:Y:S01]  /*0d90*/  DFMA R22, R20, -R12, 1 ;  /* 0x3ff000001416742b */ /* 0x004e22000000080c */
[----:B------:R-:W-:Y:S02]  /*0da0*/  IADD3 R31, R30, -0x1, RZ ;  /* 0xffffffff1e1f7810 */ /* 0x000fe40007ffe0ff */
        /* <DEDUP_REMOVED lines=13> */
[----:B------:R-:W-:-:S05]  /*0e80*/  IMNMX R5, R7, 0x46a00000, PT ;  /* 0x46a0000007057817 */ /* 0x000fca0003800200 */
[----:B------:R-:W-:Y:S01]  /*0e90*/  IMAD.IADD R5, R5, 0x1, -R6 ;  /* 0x0000000105057824 */ /* 0x000fe200078e0a06 */
[----:B------:R-:W-:-:S04]  /*0ea0*/  MOV R6, RZ ;  /* 0x000000ff00067202 */ /* 0x000fc80000000f00 */
        /* <DEDUP_REMOVED lines=20> */
.L_x_7502:
        /* <DEDUP_REMOVED lines=13> */
[----:B------:R-:W-:-:S03]  /*10c0*/  @P0 MOV R20, RZ ;  /* 0x000000ff00140202 */ /* 0x000fc60000000f00 */
[----:B------:R-:W-:Y:S01]  /*10d0*/  @P0 IMAD.MOV.U32 R21, RZ, RZ, R5 ;  /* 0x000000ffff150224 */ /* 0x000fe200078e0005 */
[----:B------:R-:W-:Y:S05]  /*10e0*/  BRA `(.L_x_7503) ;  /* 0x0000005000007947 */ /* 0x000fea0003800000 */
.L_x_7505:
[----:B0-----:R-:W-:Y:S01]  /*10f0*/  LOP3.LUT R21, R15, 0x80000, RZ, 0xfc, !PT ;  /* 0x000800000f157812 */ /* 0x001fe200078efcff */
[----:B------:R-:W-:Y:S01]  /*1100*/  IMAD.MOV.U32 R20, RZ, RZ, R14 ;  /* 0x000000ffff147224 */ /* 0x000fe200078e000e */
[----:B------:R-:W-:Y:S05]  /*1110*/  BRA `(.L_x_7503) ;  /* 0x0000002000007947 */ /* 0x000fea0003800000 */
.L_x_7504:
[----:B0-----:R-:W-:Y:S01]  /*1120*/  LOP3.LUT R21, R17, 0x80000, RZ, 0xfc, !PT ;  /* 0x0008000011157812 */ /* 0x001fe200078efcff */
[----:B------:R-:W-:Y:S02]  /*1130*/  IMAD.MOV.U32 R20, RZ, RZ, R16 ;  /* 0x000000ffff147224 */ /* 0x000fe400078e0010 */
.L_x_7503:
[----:B------:R-:W-:Y:S05]  /*1140*/  BSYNC B2 ;  /* 0x0000000000027941 */ /* 0x000fea0003800000 */
.L_x_7501:
[----:B------:R-:W-:Y:S02]  /*1150*/  IMAD.MOV.U32 R6, RZ, RZ, R0 ;  /* 0x000000ffff067224 */ /* 0x000fe400078e0000 */
[----:B------:R-:W-:-:S04]  /*1160*/  IMAD.MOV.U32 R7, RZ, RZ, 0x0 ;  /* 0x00000000ff077424 */ /* 0x000fc800078e00ff */
[----:B------:R-:W-:Y:S05]  /*1170*/  RET.REL.NODEC R6 `(_ZN2at6native27unrolled_elementwise_kernelINS0_13BUnaryFunctorIdddZZZNS0_15binary_internal21div_trunc_kernel_cudaERNS_18TensorIteratorBaseEENKUlvE1_clEvENKUlvE_clEvEUlddE_EESt5arrayIPcLm2EELi4E23TrivialOffsetCalculatorILi1EjESE_NS0_6memory15LoadWithoutCastENSF_16StoreWithoutCastEEEviT_T0_T2_T3_T4_T5_) ;  /* 0xffffee8006007950 */ /* 0x000fea0003c3ffff */
.L_x_7506:
        /* <DEDUP_REMOVED lines=16> */
.L_x_21390:


//--------------------- .text._ZN2at6native29vectorized_elementwise_kernelILi2ENS0_13BUnaryFunctorIdddZZZNS0_15binary_internal21div_trunc_kernel_cudaERNS_18TensorIteratorBaseEENKUlvE1_clEvENKUlvE_clEvEUlddE_EESt5arrayIPcLm2EEEEviT0_T1_ --------------------------
	.section	.text._ZN2at6native29vectorized_elementwise_kernelILi2ENS0_13BUnaryFunctorIdddZZZNS0_15binary_internal21div_trunc_kernel_cudaERNS_18TensorIteratorBaseEENKUlvE1_clEvENKUlvE_clEvEUlddE_EESt5arrayIPcLm2EEEEviT0_T1_,"ax",@progbits
	.sectioninfo	@"SHI_REGISTERS=48"
	.align	128
        .global         _ZN2at6native29vectorized_elementwise_kernelILi2ENS0_13BUnaryFunctorIdddZZZNS0_15binary_internal21div_trunc_kernel_cudaERNS_18TensorIteratorBaseEENKUlvE1_clEvENKUlvE_clEvEUlddE_EESt5arrayIPcLm2EEEEviT0_T1_
        .type           _ZN2at6native29vectorized_elementwise_kernelILi2ENS0_13BUnaryFunctorIdddZZZNS0_15binary_internal21div_trunc_kernel_cudaERNS_18TensorIteratorBaseEENKUlvE1_clEvENKUlvE_clEvEUlddE_EESt5arrayIPcLm2EEEEviT0_T1_,@function
        .size           _ZN2at6native29vectorized_elementwise_kernelILi2ENS0_13BUnaryFunctorIdddZZZNS0_15binary_internal21div_trunc_kernel_cudaERNS_18TensorIteratorBaseEENKUlvE1_clEvENKUlvE_clEvEUlddE_EESt5arrayIPcLm2EEEEviT0_T1_,(.L_x_21391 - _ZN2at6native29vectorized_elementwise_kernelILi2ENS0_13BUnaryFunctorIdddZZZNS0_15binary_internal21div_trunc_kernel_cudaERNS_18TensorIteratorBaseEENKUlvE1_clEvENKUlvE_clEvEUlddE_EESt5arrayIPcLm2EEEEviT0_T1_)
        .other          _ZN2at6native29vectorized_elementwise_kernelILi2ENS0_13BUnaryFunctorIdddZZZNS0_15binary_internal21div_trunc_kernel_cudaERNS_18TensorIteratorBaseEENKUlvE1_clEvENKUlvE_clEvEUlddE_EESt5arrayIPcLm2EEEEviT0_T1_,@"STO_CUDA_ENTRY STV_DEFAULT"
_ZN2at6native29vectorized_elementwise_kernelILi2ENS0_13BUnaryFunctorIdddZZZNS0_15binary_internal21div_trunc_kernel_cudaERNS_18TensorIteratorBaseEENKUlvE1_clEvENKUlvE_clEvEUlddE_EESt5arrayIPcLm2EEEEviT0_T1_:
.text._ZN2at6native29vectorized_elementwise_kernelILi2ENS0_13BUnaryFunctorIdddZZZNS0_15binary_internal21div_trunc_kernel_cudaERNS_18TensorIteratorBaseEENKUlvE1_clEvENKUlvE_clEvEUlddE_EESt5arrayIPcLm2EEEEviT0_T1_:
        /* <DEDUP_REMOVED lines=11> */
[----:B------:R-:W2:Y:S04]  /*00b0*/  LDG.E.128 R4, [R2.64] ;  /* 0x0000000402047981 */ /* 0x000ea8000c1e1d00 */
[----:B------:R0:W5:Y:S04]  /*00c0*/  LDG.E.128 R20, [R2.64+0x800] ;  /* 0x0008000402147981 */ /* 0x000168000c1e1d00 */
[----:B------:R0:W5:Y:S04]  /*00d0*/  LDG.E.128 R16, [R2.64+0x1000] ;  /* 0x0010000402107981 */ /* 0x000168000c1e1d00 */
[----:B------:R0:W5:Y:S01]  /*00e0*/  LDG.E.128 R8, [R2.64+0x1800] ;  /* 0x0018000402087981 */ /* 0x000162000c1e1d00 */
[----:B------:R-:W1:Y:S01]  /*00f0*/  MUFU.RCP64H R13, c[0x0][0x174] ;  /* 0x00005d00000d7b08 */ /* 0x000e620000001800 */
[----:B------:R-:W-:Y:S01]  /*0100*/  IMAD.MOV.U32 R24, RZ, RZ, c[0x0][0x170] ;  /* 0x00005c00ff187624 */ /* 0x000fe200078e00ff */
[----:B------:R-:W-:Y:S01]  /*0110*/  MOV R25, c[0x0][0x174] ;  /* 0x00005d0000197a02 */ /* 0x000fe20000000f00 */
[----:B------:R-:W-:Y:S01]  /*0120*/  IMAD.MOV.U32 R12, RZ, RZ, 0x1 ;  /* 0x00000001ff0c7424 */ /* 0x000fe200078e00ff */
[----:B------:R-:W-:Y:S05]  /*0130*/  BSSY B1, `(.L_x_7508) ;  /* 0x0000015000017945 */ /* 0x000fea0003800000 */
[----:B-1----:R-:W1:-:S06]  /*0140*/  DFMA R14, R12, -R24, 1 ;  /* 0x3ff000000c0e742b */ /* 0x002e4c0000000818 */
[----:B-1----:R-:W1:-:S06]  /*0150*/  DFMA R14, R14, R14, R14 ;  /* 0x0000000e0e0e722b */ /* 0x002e4c000000000e */
[----:B-1----:R-:W1:-:S06]  /*0160*/  DFMA R14, R12, R14, R12 ;  /* 0x0000000e0c0e722b */ /* 0x002e4c000000000c */
[----:B-1----:R-:W1:-:S06]  /*0170*/  DFMA R12, R14, -R24, 1 ;  /* 0x3ff000000e0c742b */ /* 0x002e4c0000000818 */
[----:B-1----:R-:W2:-:S06]  /*0180*/  DFMA R12, R14, R12, R14 ;  /* 0x0000000c0e0c722b */ /* 0x002e8c000000000e */
[----:B--2---:R-:W1:Y:S01]  /*0190*/  DMUL R30, R4, R12 ;  /* 0x0000000c041e7228 */ /* 0x004e620000000000 */
[----:B------:R-:W-:-:S05]  /*01a0*/  FSETP.GEU.AND P1, PT, |R5|, 6.5827683646048100446e-37, PT ;  /* 0x036000000500780b */ /* 0x000fca0003f2e200 */
[----:B-1----:R-:W1:-:S06]  /*01b0*/  DFMA R14, R30, -c[0x0][0x170], R4 ;  /* 0x80005c001e0e7a2b */ /* 0x002e4c0000000004 */
[----:B-1----:R-:W1:-:S10]  /*01c0*/  DFMA R30, R12, R14, R30 ;  /* 0x0000000e0c1e722b */ /* 0x002e54000000001e */
[----:B-1----:R-:W-:-:S05]  /*01d0*/  FFMA R0, RZ, c[0x0][0x174], R31 ;  /* 0x00005d00ff007a23 */ /* 0x002fca000000001f */
[----:B------:R-:W-:-:S13]  /*01e0*/  FSETP.GT.AND P0, PT, |R0|, 1.469367938527859385e-39, PT ;  /* 0x001000000000780b */ /* 0x000fda0003f04200 */
[----:B------:R-:W-:Y:S05]  /*01f0*/  @P0 BRA P1, `(.L_x_7509) ;  /* 0x0000008000000947 */ /* 0x000fea0000800000 */
[----:B0-----:R-:W-:Y:S01]  /*0200*/  IMAD.MOV.U32 R2, RZ, RZ, R4 ;  /* 0x000000ffff027224 */ /* 0x001fe200078e0004 */
[----:B------:R-:W-:Y:S01]  /*0210*/  MOV R12, c[0x0][0x170] ;  /* 0x00005c00000c7a02 */ /* 0x000fe20000000f00 */
[----:B------:R-:W-:Y:S01]  /*0220*/  IMAD.MOV.U32 R3, RZ, RZ, R5 ;  /* 0x000000ffff037224 */ /* 0x000fe200078e0005 */
[----:B------:R-:W-:Y:S01]  /*0230*/  MOV R0, 0x260 ;  /* 0x0000026000007802 */ /* 0x000fe20000000f00 */
[----:B------:R-:W-:Y:S02]  /*0240*/  IMAD.MOV.U32 R24, RZ, RZ, c[0x0][0x174] ;  /* 0x00005d00ff187624 */ /* 0x000fe400078e00ff */
[----:B-----5:R-:W-:Y:S05]  /*0250*/  CALL.REL.NOINC `($__internal_10_$__cuda_sm20_div_rn_f64_full) ;  /* 0x000022a000007944 */ /* 0x020fea0003c00000 */
[----:B------:R-:W-:Y:S02]  /*0260*/  IMAD.MOV.U32 R30, RZ, RZ, R2 ;  /* 0x000000ffff1e7224 */ /* 0x000fe400078e0002 */
[----:B------:R-:W-:Y:S02]  /*0270*/  IMAD.MOV.U32 R31, RZ, RZ, R3 ;  /* 0x000000ffff1f7224 */ /* 0x000fe400078e0003 */
.L_x_7509:
[----:B0-----:R-:W-:Y:S05]  /*0280*/  BSYNC B1 ;  /* 0x0000000000017941 */ /* 0x001fea0003800000 */
.L_x_7508:
[----:B------:R-:W0:Y:S01]  /*0290*/  MUFU.RCP64H R3, c[0x0][0x174] ;  /* 0x00005d0000037b08 */ /* 0x000e220000001800 */
[----:B------:R-:W-:Y:S01]  /*02a0*/  MOV R4, c[0x0][0x170] ;  /* 0x00005c0000047a02 */ /* 0x000fe20000000f00 */
[----:B------:R-:W-:Y:S01]  /*02b0*/  IMAD.MOV.U32 R5, RZ, RZ, c[0x0][0x174] ;  /* 0x00005d00ff057624 */ /* 0x000fe200078e00ff */
[----:B------:R-:W-:Y:S01]  /*02c0*/  FSETP.GEU.AND P1, PT, |R7|, 6.5827683646048100446e-37, PT ;  /* 0x036000000700780b */ /* 0x000fe20003f2e200 */
[----:B------:R-:W-:Y:S01]  /*02d0*/  IMAD.MOV.U32 R2, RZ, RZ, 0x1 ;  /* 0x00000001ff027424 */ /* 0x000fe200078e00ff */
[----:B------:R-:W-:Y:S05]  /*02e0*/  BSSY B1, `(.L_x_7510) ;  /* 0x0000014000017945 */ /* 0x000fea0003800000 */
        /* <DEDUP_REMOVED lines=16> */
[----:B-----5:R-:W-:Y:S05]  /*03f0*/  CALL.REL.NOINC `($__internal_10_$__cuda_sm20_div_rn_f64_full) ;  /* 0x0000210000007944 */ /* 0x020fea0003c00000 */
[----:B------:R-:W-:Y:S01]  /*0400*/  IMAD.MOV.U32 R4, RZ, RZ, R2 ;  /* 0x000000ffff047224 */ /* 0x000fe200078e0002 */
[----:B------:R-:W-:Y:S02]  /*0410*/  MOV R5, R3 ;  /* 0x0000000300057202 */ /* 0x000fe40000000f00 */
.L_x_7511:
[----:B------:R-:W-:Y:S05]  /*0420*/  BSYNC B1 ;  /* 0x0000000000017941 */ /* 0x000fea0003800000 */
.L_x_7510:
[----:B------:R-:W0:Y:S01]  /*0430*/  MUFU.RCP64H R3, c[0x0][0x174] ;  /* 0x00005d0000037b08 */ /* 0x000e220000001800 */
        /* <DEDUP_REMOVED lines=16> */
[----:B------:R-:W-:Y:S01]  /*0540*/  MOV R2, R20 ;  /* 0x0000001400027202 */ /* 0x000fe20000000f00 */
[----:B------:R-:W-:Y:S01]  /*0550*/  IMAD.MOV.U32 R3, RZ, RZ, R21 ;  /* 0x000000ffff037224 */ /* 0x000fe200078e0015 */
[----:B------:R-:W-:Y:S01]  /*0560*/  MOV R0, 0x5a0 ;  /* 0x000005a000007802 */ /* 0x000fe20000000f00 */
[----:B------:R-:W-:Y:S02]  /*0570*/  IMAD.MOV.U32 R12, RZ, RZ, c[0x0][0x170] ;  /* 0x00005c00ff0c7624 */ /* 0x000fe400078e00ff */
[----:B------:R-:W-:Y:S02]  /*0580*/  IMAD.MOV.U32 R24, RZ, RZ, c[0x0][0x174] ;  /* 0x00005d00ff187624 */ /* 0x000fe400078e00ff */
[----:B------:R-:W-:Y:S05]  /*0590*/  CALL.REL.NOINC `($__internal_10_$__cuda_sm20_div_rn_f64_full) ;  /* 0x00001f6000007944 */ /* 0x000fea0003c00000 */
[----:B------:R-:W-:Y:S01]  /*05a0*/  MOV R6, R2 ;  /* 0x0000000200067202 */ /* 0x000fe20000000f00 */
[----:B------:R-:W-:Y:S02]  /*05b0*/  IMAD.MOV.U32 R7, RZ, RZ, R3 ;  /* 0x000000ffff077224 */ /* 0x000fe400078e0003 */
.L_x_7513:
[----:B------:R-:W-:Y:S05]  /*05c0*/  BSYNC B1 ;  /* 0x0000000000017941 */ /* 0x000fea0003800000 */
.L_x_7512:
[----:B------:R-:W0:Y:S01]  /*05d0*/  MUFU.RCP64H R3, c[0x0][0x174] ;  /* 0x00005d0000037b08 */ /* 0x000e220000001800 */
[----:B------:R-:W-:Y:S01]  /*05e0*/  IMAD.MOV.U32 R12, RZ, RZ, c[0x0][0x170] ;  /* 0x00005c00ff0c7624 */ /* 0x000fe200078e00ff */
[----:B------:R-:W-:Y:S01]  /*05f0*/  HFMA2.MMA R2, -RZ, RZ, 0, 5.9604644775390625e-08 ;  /* 0x00000001ff027435 */ /* 0x000fe200000001ff */
[----:B------:R-:W-:Y:S01]  /*0600*/  IMAD.MOV.U32 R13, RZ, RZ, c[0x0][0x174] ;  /* 0x00005d00ff0d7624 */ /* 0x000fe200078e00ff */
        /* <DEDUP_REMOVED lines=18> */
[----:B------:R-:W-:Y:S05]  /*0730*/  CALL.REL.NOINC `($__internal_10_$__cuda_sm20_div_rn_f64_full) ;  /* 0x00001dc000007944 */ /* 0x000fea0003c00000 */
[----:B------:R-:W-:Y:S02]  /*0740*/  IMAD.MOV.U32 R14, RZ, RZ, R2 ;  /* 0x000000ffff0e7224 */ /* 0x000fe400078e0002 */
[----:B------:R-:W-:Y:S02]  /*0750*/  IMAD.MOV.U32 R15, RZ, RZ, R3 ;  /* 0x000000ffff0f7224 */ /* 0x000fe400078e0003 */
.L_x_7515:
[----:B------:R-:W-:Y:S05]  /*0760*/  BSYNC B1 ;  /* 0x0000000000017941 */ /* 0x000fea0003800000 */
.L_x_7514:
[----:B------:R-:W0:Y:S01]  /*0770*/  MUFU.RCP64H R3, c[0x0][0x174] ;  /* 0x00005d0000037b08 */ /* 0x000e220000001800 */
[----:B------:R-:W-:Y:S01]  /*0780*/  IMAD.MOV.U32 R12, RZ, RZ, c[0x0][0x170] ;  /* 0x00005c00ff0c7624 */ /* 0x000fe200078e00ff */
[----:B------:R-:W-:Y:S01]  /*0790*/  MOV R13, c[0x0][0x174] ;  /* 0x00005d00000d7a02 */ /* 0x000fe20000000f00 */
        /* <DEDUP_REMOVED lines=22> */
.L_x_7517:
[----:B------:R-:W-:Y:S05]  /*0900*/  BSYNC B1 ;  /* 0x0000000000017941 */ /* 0x000fea0003800000 */
.L_x_7516:
        /* <DEDUP_REMOVED lines=22> */
[----:B------:R-:W-:Y:S05]  /*0a70*/  CALL.REL.NOINC `($__internal_10_$__cuda_sm20_div_rn_f64_full) ;  /* 0x00001a8000007944 */ /* 0x000fea0003c00000 */
[----:B------:R-:W-:Y:S01]  /*0a80*/  IMAD.MOV.U32 R16, RZ, RZ, R2 ;  /* 0x000000ffff107224 */ /* 0x000fe200078e0002 */
[----:B------:R-:W-:Y:S02]  /*0a90*/  MOV R17, R3 ;  /* 0x0000000300117202 */ /* 0x000fe40000000f00 */
.L_x_7519:
[----:B------:R-:W-:Y:S05]  /*0aa0*/  BSYNC B1 ;  /* 0x0000000000017941 */ /* 0x000fea0003800000 */
.L_x_7518:
[----:B------:R-:W0:Y:S01]  /*0ab0*/  MUFU.RCP64H R3, c[0x0][0x174] ;  /* 0x00005d0000037b08 */ /* 0x000e220000001800 */
        /* <DEDUP_REMOVED lines=24> */
.L_x_7521:
[----:B------:R-:W-:Y:S05]  /*0c40*/  BSYNC B1 ;  /* 0x0000000000017941 */ /* 0x000fea0003800000 */
.L_x_7520:
        /* <DEDUP_REMOVED lines=23> */
.L_x_7523:
[----:B------:R-:W-:Y:S05]  /*0dc0*/  BSYNC B1 ;  /* 0x0000000000017941 */ /* 0x000fea0003800000 */
.L_x_7522:
[----:B------:R-:W-:Y:S01]  /*0dd0*/  FRND.F64.TRUNC R10, R4 ;  /* 0x00000004000a7313 */ /* 0x000fe2000030d800 */
[----:B------:R-:W-:-:S04]  /*0de0*/  IMAD.MOV.U32 R45, RZ, RZ, 0x8 ;  /* 0x00000008ff2d7424 */ /* 0x000fc800078e00ff */
[----:B------:R-:W-:-:S03]  /*0df0*/  IMAD.WIDE.U32 R44, R44, R45, c[0x0][0x178] ;  /* 0x00005e002c2c7625 */ /* 0x000fc600078e002d */
[----:B------:R-:W0:Y:S03]  /*0e00*/  FRND.F64.TRUNC R8, R30 ;  /* 0x0000001e00087313 */ /* 0x000e26000030d800 */
[----:B------:R-:W-:-:S05]  /*0e10*/  IMAD.WIDE R44, R38, 0x10, R44 ;  /* 0x00000010262c7825 */ /* 0x000fca00078e022c */
[----:B------:R-:W-:Y:S08]  /*0e20*/  FRND.F64.TRUNC R14, R14 ;  /* 0x0000000e000e7313 */ /* 0x000ff0000030d800 */
[----:B------:R-:W1:Y:S01]  /*0e30*/  FRND.F64.TRUNC R12, R6 ;  /* 0x00000006000c7313 */ /* 0x000e62000030d800 */
[----:B0-----:R-:W-:Y:S07]  /*0e40*/  STG.E.128 [R44.64], R8 ;  /* 0x000000082c007986 */ /* 0x001fee000c101d04 */
[----:B------:R-:W-:Y:S08]  /*0e50*/  FRND.F64.TRUNC R22, R16 ;  /* 0x0000001000167313 */ /* 0x000ff0000030d800 */
[----:B------:R-:W0:Y:S01]  /*0e60*/  FRND.F64.TRUNC R20, R20 ;  /* 0x0000001400147313 */ /* 0x000e22000030d800 */
[----:B-1----:R-:W-:Y:S07]  /*0e70*/  STG.E.128 [R44.64+0x800], R12 ;  /* 0x0008000c2c007986 */ /* 0x002fee000c101d04 */
[----:B------:R-:W-:Y:S08]  /*0e80*/  FRND.F64.TRUNC R26, R2 ;  /* 0x00000002001a7313 */ /* 0x000ff0000030d800 */
[----:B------:R-:W1:Y:S01]  /*0e90*/  FRND.F64.TRUNC R24, R18 ;  /* 0x0000001200187313 */ /* 0x000e62000030d800 */
[----:B0-----:R-:W-:Y:S04]  /*0ea0*/  STG.E.128 [R44.64+0x1000], R20 ;  /* 0x001000142c007986 */ /* 0x001fe8000c101d04 */
[----:B-1----:R-:W-:Y:S01]  /*0eb0*/  STG.E.128 [R44.64+0x1800], R24 ;  /* 0x001800182c007986 */ /* 0x002fe2000c101d04 */
[----:B------:R-:W-:Y:S05]  /*0ec0*/  EXIT ;  /* 0x000000000000794d */ /* 0x000fea0003800000 */
.L_x_7507:
[----:B------:R-:W0:Y:S01]  /*0ed0*/  S2R R20, SR_TID.X ;  /* 0x0000000000147919 */ /* 0x000e220000002100 */
[----:B------:R-:W-:Y:S01]  /*0ee0*/  CS2R R4, SRZ ;  /* 0x0000000000047805 */ /* 0x000fe2000001ff00 */
[----:B------:R-:W-:Y:S01]  /*0ef0*/  CS2R R6, SRZ ;  /* 0x0000000000067805 */ /* 0x000fe2000001ff00 */
[----:B------:R-:W-:Y:S01]  /*0f00*/  CS2R R2, SRZ ;  /* 0x0000000000027805 */ /* 0x000fe2000001ff00 */
[----:B0-----:R-:W-:Y:S01]  /*0f10*/  ISETP.GE.AND P1, PT, R20, R21, PT ;  /* 0x000000151400720c */ /* 0x001fe20003f26270 */
[----:B------:R-:W-:-:S12]  /*0f20*/  IMAD.MOV.U32 R23, RZ, RZ, R20 ;  /* 0x000000ffff177224 */ /* 0x000fd800078e0014 */
[----:B------:R-:W-:Y:S01]  /*0f30*/  @!P1 IMAD.IADD R12, R44, 0x1, R23 ;  /* 0x000000012c0c9824 */ /* 0x000fe200078e0217 */
[----:B------:R-:W-:Y:S01]  /*0f40*/  @!P1 IADD3 R23, R23, 0x80, RZ ;  /* 0x0000008017179810 */ /* 0x000fe20007ffe0ff */
[----:B------:R-:W-:-:S03]  /*0f50*/  @!P1 IMAD.MOV.U32 R13, RZ, RZ, 0x8 ;  /* 0x00000008ff0d9424 */ /* 0x000fc600078e00ff */
[C---:B------:R-:W-:Y:S01]  /*0f60*/  ISETP.GE.AND P6, PT, R23.reuse, R21, PT ;  /* 0x000000151700720c */ /* 0x040fe20003fc6270 */
[----:B------:R-:W-:Y:S01]  /*0f70*/  @!P1 IMAD.WIDE.U32 R12, R12, R13, c[0x0][0x180] ;  /* 0x000060000c0c9625 */ /* 0x000fe200078e000d */
[----:B------:R-:W-:Y:S01]  /*0f80*/  CS2R R8, SRZ ;  /* 0x0000000000087805 */ /* 0x000fe2000001ff00 */
[----:B------:R-:W-:Y:S01]  /*0f90*/  CS2R R10, SRZ ;  /* 0x00000000000a7805 */ /* 0x000fe2000001ff00 */
[----:B------:R-:W-:Y:S01]  /*0fa0*/  CS2R R14, SRZ ;  /* 0x00000000000e7805 */ /* 0x000fe2000001ff00 */
[----:B------:R-:W-:Y:S01]  /*0fb0*/  CS2R R16, SRZ ;  /* 0x0000000000107805 */ /* 0x000fe2000001ff00 */
[----:B------:R0:W5:Y:S07]  /*0fc0*/  @!P1 LDG.E.64 R2, [R12.64] ;  /* 0x000000040c029981 */ /* 0x00016e000c1e1b00 */
[----:B------:R-:W-:Y:S01]  /*0fd0*/  @!P6 IADD3 R24, R44, R23, RZ ;  /* 0x000000172c18e210 */ /* 0x000fe20007ffe0ff */
[----:B------:R-:W-:Y:S01]  /*0fe0*/  @!P6 IMAD.MOV.U32 R25, RZ, RZ, 0x8 ;  /* 0x00000008ff19e424 */ /* 0x000fe200078e00ff */
[----:B------:R-:W-:-:S03]  /*0ff0*/  @!P6 IADD3 R23, R23, 0x80, RZ ;  /* 0x000000801717e810 */ /* 0x000fc60007ffe0ff */
[----:B------:R-:W-:Y:S01]  /*1000*/  @!P6 IMAD.WIDE.U32 R24, R24, R25, c[0x0][0x180] ;  /* 0x000060001818e625 */ /* 0x000fe200078e0019 */
[----:B------:R-:W-:-:S04]  /*1010*/  ISETP.GE.AND P5, PT, R23, R21, PT ;  /* 0x000000151700720c */ /* 0x000fc80003fa6270 */
[----:B------:R1:W5:Y:S09]  /*1020*/  @!P6 LDG.E.64 R4, [R24.64] ;  /* 0x000000041804e981 */ /* 0x000372000c1e1b00 */
[----:B------:R-:W-:Y:S01]  /*1030*/  @!P5 IMAD.IADD R26, R44, 0x1, R23 ;  /* 0x000000012c1ad824 */ /* 0x000fe200078e0217 */
[----:B------:R-:W-:Y:S01]  /*1040*/  @!P5 IADD3 R23, R23, 0x80, RZ ;  /* 0x000000801717d810 */ /* 0x000fe20007ffe0ff */
[----:B------:R-:W-:-:S03]  /*1050*/  @!P5 IMAD.MOV.U32 R27, RZ, RZ, 0x8 ;  /* 0x00000008ff1bd424 */ /* 0x000fc600078e00ff */
[----:B------:R-:W-:Y:S01]  /*1060*/  ISETP.GE.AND P4, PT, R23, R21, PT ;  /* 0x000000151700720c */ /* 0x000fe20003f86270 */
[----:B------:R-:W-:Y:S01]  /*1070*/  @!P5 IMAD.WIDE.U32 R26, R26, R27, c[0x0][0x180] ;  /* 0x000060001a1ad625 */ /* 0x000fe200078e001b */
[----:B------:R-:W-:-:S04]  /*1080*/  CS2R R18, SRZ ;  /* 0x0000000000127805 */ /* 0x000fc8000001ff00 */
[----:B------:R2:W5:Y:S07]  /*1090*/  @!P5 LDG.E.64 R6, [R26.64] ;  /* 0x000000041a06d981 */ /* 0x00056e000c1e1b00 */
[----:B------:R-:W-:Y:S01]  /*10a0*/  @!P4 IMAD.IADD R28, R44, 0x1, R23 ;  /* 0x000000012c1cc824 */ /* 0x000fe200078e0217 */
        /* <DEDUP_REMOVED lines=11> */
[----:B------:R-:W-:Y:S01]  /*1160*/  @!P4 IMAD.MOV.U32 R29, RZ, RZ, 0x8 ;  /* 0x00000008ff1dc424 */ /* 0x000fe200078e00ff */
[----:B------:R-:W-:Y:S01]  /*1170*/  @!P0 MOV R35, 0x8 ;  /* 0x0000000800238802 */ /* 0x000fe20000000f00 */
[----:B------:R-:W-:Y:S02]  /*1180*/  @!P2 IMAD.MOV.U32 R33, RZ, RZ, 0x8 ;  /* 0x00000008ff21a424 */ /* 0x000fe400078e00ff */
[----:B------:R-:W-:Y:S02]  /*1190*/  @!P3 IMAD.MOV.U32 R31, RZ, RZ, 0x8 ;  /* 0x00000008ff1fb424 */ /* 0x000fe400078e00ff */
[----:B0-----:R-:W-:-:S06]  /*11a0*/  @!P4 IMAD.WIDE.U32 R12, R28, R29, c[0x0][0x180] ;  /* 0x000060001c0cc625 */ /* 0x001fcc00078e001d */
[----:B------:R-:W-:Y:S01]  /*11b0*/  @!P6 IMAD.IADD R23, R44, 0x1, R23 ;  /* 0x000000012c17e824 */ /* 0x000fe200078e0217 */
[----:B------:R0:W5:Y:S01]  /*11c0*/  @!P4 LDG.E.64 R8, [R12.64] ;  /* 0x000000040c08c981 */ /* 0x000162000c1e1b00 */
[----:B------:R-:W-:Y:S02]  /*11d0*/  @!P6 IMAD.MOV.U32 R32, RZ, RZ, 0x8 ;  /* 0x00000008ff20e424 */ /* 0x000fe400078e00ff */
[----:B--2---:R-:W-:-:S04]  /*11e0*/  @!P2 IMAD.WIDE.U32 R26, R22, R33, c[0x0][0x180] ;  /* 0x00006000161aa625 */ /* 0x004fc800078e0021 */
[----:B-1----:R-:W-:Y:S01]  /*11f0*/  @!P3 IMAD.WIDE.U32 R24, R30, R31, c[0x0][0x180] ;  /* 0x000060001e18b625 */ /* 0x002fe200078e001f */
[----:B------:R0:W5:Y:S03]  /*1200*/  @!P2 LDG.E.64 R14, [R26.64] ;  /* 0x000000041a0ea981 */ /* 0x000166000c1e1b00 */
[----:B------:R-:W-:Y:S01]  /*1210*/  @!P0 IMAD.WIDE.U32 R28, R0, R35, c[0x0][0x180] ;  /* 0x00006000001c8625 */ /* 0x000fe200078e0023 */
[----:B------:R0:W5:Y:S03]  /*1220*/  @!P3 LDG.E.64 R10, [R24.64] ;  /* 0x00000004180ab981 */ /* 0x000166000c1e1b00 */
[----:B------:R-:W-:Y:S01]  /*1230*/  @!P6 IMAD.WIDE.U32 R22, R23, R32, c[0x0][0x180] ;  /* 0x000060001716e625 */ /* 0x000fe200078e0020 */
[----:B------:R0:W5:Y:S04]  /*1240*/  @!P0 LDG.E.64 R16, [R28.64] ;  /* 0x000000041c108981 */ /* 0x000168000c1e1b00 */
[----:B------:R0:W5:Y:S01]  /*1250*/  @!P6 LDG.E.64 R18, [R22.64] ;  /* 0x000000041612e981 */ /* 0x000162000c1e1b00 */
[----:B------:R-:W-:Y:S01]  /*1260*/  BSSY B1, `(.L_x_7524) ;  /* 0x000001b000017945 */ /* 0x000fe20003800000 */
[----:B------:R-:W-:Y:S05]  /*1270*/  @P1 BRA `(.L_x_7525) ;  /* 0x0000019000001947 */ /* 0x000fea0003800000 */
[----:B0-----:R-:W0:Y:S01]  /*1280*/  MUFU.RCP64H R13, c[0x0][0x174] ;  /* 0x00005d00000d7b08 */ /* 0x001e220000001800 */
[----:B------:R-:W-:Y:S01]  /*1290*/  IMAD.MOV.U32 R22, RZ, RZ, c[0x0][0x170] ;  /* 0x00005c00ff167624 */ /* 0x000fe200078e00ff */
[----:B------:R-:W-:Y:S01]  /*12a0*/  MOV R23, c[0x0][0x174] ;  /* 0x00005d0000177a02 */ /* 0x000fe20000000f00 */
[----:B------:R-:W-:Y:S01]  /*12b0*/  IMAD.MOV.U32 R12, RZ, RZ, 0x1 ;  /* 0x00000001ff0c7424 */ /* 0x000fe200078e00ff */
[----:B-----5:R-:W-:Y:S01]  /*12c0*/  FSETP.GEU.AND P2, PT, |R3|, 6.5827683646048100446e-37, PT ;  /* 0x036000000300780b */ /* 0x020fe20003f4e200 */
        /* <DEDUP_REMOVED lines=15> */
[----:B------:R-:W-:Y:S05]  /*13c0*/  CALL.REL.NOINC `($__internal_10_$__cuda_sm20_div_rn_f64_full) ;  /* 0x0000113000007944 */ /* 0x000fea0003c00000 */
[----:B------:R-:W-:Y:S01]  /*13d0*/  MOV R12, R2 ;  /* 0x00000002000c7202 */ /* 0x000fe20000000f00 */
[----:B------:R-:W-:Y:S02]  /*13e0*/  IMAD.MOV.U32 R13, RZ, RZ, R3 ;  /* 0x000000ffff0d7224 */ /* 0x000fe400078e0003 */
.L_x_7527:
[----:B------:R-:W-:Y:S05]  /*13f0*/  BSYNC B2 ;  /* 0x0000000000027941 */ /* 0x000fea0003800000 */
.L_x_7526:
[----:B------:R0:W1:Y:S02]  /*1400*/  FRND.F64.TRUNC R40, R12 ;  /* 0x0000000c00287313 */ /* 0x000064000030d800 */
.L_x_7525:
[----:B------:R-:W-:Y:S05]  /*1410*/  BSYNC B1 ;  /* 0x0000000000017941 */ /* 0x000fea0003800000 */
.L_x_7524:
[----:B------:R-:W-:Y:S01]  /*1420*/  IADD3 R0, R20, 0x80, RZ ;  /* 0x0000008014007810 */ /* 0x000fe20007ffe0ff */
[----:B------:R-:W-:Y:S03]  /*1430*/  BSSY B1, `(.L_x_7528) ;  /* 0x000001c000017945 */ /* 0x000fe60003800000 */
[----:B------:R-:W-:-:S13]  /*1440*/  ISETP.GE.AND P0, PT, R0, R21, PT ;  /* 0x000000150000720c */ /* 0x000fda0003f06270 */
[----:B------:R-:W-:Y:S05]  /*1450*/  @P0 BRA `(.L_x_7529) ;  /* 0x0000019000000947 */ /* 0x000fea0003800000 */
[----:B-----5:R-:W2:Y:S01]  /*1460*/  MUFU.RCP64H R3, c[0x0][0x174] ;  /* 0x00005d0000037b08 */ /* 0x020ea20000001800 */
[----:B0-----:R-:W-:Y:S01]  /*1470*/  IMAD.MOV.U32 R12, RZ, RZ, c[0x0][0x170] ;  /* 0x00005c00ff0c7624 */ /* 0x001fe200078e00ff */
[----:B------:R-:W-:Y:S01]  /*1480*/  HFMA2.MMA R2, -RZ, RZ, 0, 5.9604644775390625e-08 ;  /* 0x00000001ff027435 */ /* 0x000fe200000001ff */
[----:B------:R-:W-:Y:S01]  /*1490*/  IMAD.MOV.U32 R13, RZ, RZ, c[0x0][0x174] ;  /* 0x00005d00ff0d7624 */ /* 0x000fe200078e00ff */
[----:B------:R-:W-:Y:S01]  /*14a0*/  FSETP.GEU.AND P2, PT, |R5|, 6.5827683646048100446e-37, PT ;  /* 0x036000000500780b */ /* 0x000fe20003f4e200 */
[----:B------:R-:W-:Y:S04]  /*14b0*/  BSSY B2, `(.L_x_7530) ;  /* 0x0000012000027945 */ /* 0x000fe80003800000 */
        /* <DEDUP_REMOVED lines=16> */
[----:B-1----:R-:W-:Y:S05]  /*15c0*/  CALL.REL.NOINC `($__internal_10_$__cuda_sm20_div_rn_f64_full) ;  /* 0x00000f3000007944 */ /* 0x002fea0003c00000 */
.L_x_7531:
[----:B------:R-:W-:Y:S05]  /*15d0*/  BSYNC B2 ;  /* 0x0000000000027941 */ /* 0x000fea0003800000 */
.L_x_7530:
[----:B------:R0:W2:Y:S02]  /*15e0*/  FRND.F64.TRUNC R38, R2 ;  /* 0x0000000200267313 */ /* 0x0000a4000030d800 */
.L_x_7529:
[----:B------:R-:W-:Y:S05]  /*15f0*/  BSYNC B1 ;  /* 0x0000000000017941 */ /* 0x000fea0003800000 */
.L_x_7528:
        /* <DEDUP_REMOVED lines=26> */
[----:B-12---:R-:W-:Y:S05]  /*17a0*/  CALL.REL.NOINC `($__internal_10_$__cuda_sm20_div_rn_f64_full) ;  /* 0x00000d5000007944 */ /* 0x006fea0003c00000 */
.L_x_7535:
[----:B------:R-:W-:Y:S05]  /*17b0*/  BSYNC B2 ;  /* 0x0000000000027941 */ /* 0x000fea0003800000 */
.L_x_7534:
[----:B------:R0:W3:Y:S02]  /*17c0*/  FRND.F64.TRUNC R30, R2 ;  /* 0x00000002001e7313 */ /* 0x0000e4000030d800 */
.L_x_7533:
[----:B------:R-:W-:Y:S05]  /*17d0*/  BSYNC B1 ;  /* 0x0000000000017941 */ /* 0x000fea0003800000 */
.L_x_7532:
[----:B------:R-:W-:Y:S01]  /*17e0*/  IADD3 R0, R20, 0x180, RZ ;  /* 0x0000018014007810 */ /* 0x000fe20007ffe0ff */
[----:B------:R-:W-:Y:S03]  /*17f0*/  BSSY B1, `(.L_x_7536) ;  /* 0x000001c000017945 */ /* 0x000fe60003800000 */
[----:B------:R-:W-:-:S13]  /*1800*/  ISETP.GE.AND P0, PT, R0, R21, PT ;  /* 0x000000150000720c */ /* 0x000fda0003f06270 */
[----:B------:R-:W-:Y:S05]  /*1810*/  @P0 BRA `(.L_x_7537) ;  /* 0x0000019000000947 */ /* 0x000fea0003800000 */
[----:B0----5:R-:W0:Y:S01]  /*1820*/  MUFU.RCP64H R3, c[0x0][0x174] ;  /* 0x00005d0000037b08 */ /* 0x021e220000001800 */
        /* <DEDUP_REMOVED lines=21> */
[----:B-123--:R-:W-:Y:S05]  /*1980*/  CALL.REL.NOINC `($__internal_10_$__cuda_sm20_div_rn_f64_full) ;  /* 0x00000b7000007944 */ /* 0x00efea0003c00000 */
.L_x_7539:
[----:B------:R-:W-:Y:S05]  /*1990*/  BSYNC B2 ;  /* 0x0000000000027941 */ /* 0x000fea0003800000 */
.L_x_7538:
[----:B------:R0:W4:Y:S02]  /*19a0*/  FRND.F64.TRUNC R22, R2 ;  /* 0x0000000200167313 */ /* 0x000124000030d800 */
.L_x_7537:
[----:B------:R-:W-:Y:S05]  /*19b0*/  BSYNC B1 ;  /* 0x0000000000017941 */ /* 0x000fea0003800000 */
.L_x_7536:
[----:B------:R-:W-:Y:S01]  /*19c0*/  IADD3 R0, R20, 0x200, RZ ;  /* 0x0000020014007810 */ /* 0x000fe20007ffe0ff */
[----:B------:R-:W-:Y:S03]  /*19d0*/  BSSY B1, `(.L_x_7540) ;  /* 0x000001c000017945 */ /* 0x000fe60003800000 */
[----:B------:R-:W-:-:S13]  /*19e0*/  ISETP.GE.AND P0, PT, R0, R21, PT ;  /* 0x000000150000720c */ /* 0x000fda0003f06270 */
[----:B------:R-:W-:Y:S05]  /*19f0*/  @P0 BRA `(.L_x_7541) ;  /* 0x0000019000000947 */ /* 0x000fea0003800000 */
[----:B0----5:R-:W0:Y:S01]  /*1a00*/  MUFU.RCP64H R3, c[0x0][0x174] ;  /* 0x00005d0000037b08 */ /* 0x021e220000001800 */
        /* <DEDUP_REMOVED lines=21> */
[----:B-1234-:R-:W-:Y:S05]  /*1b60*/  CALL.REL.NOINC `($__internal_10_$__cuda_sm20_div_rn_f64_full) ;  /* 0x0000099000007944 */ /* 0x01efea0003c00000 */
.L_x_7543:
[----:B------:R-:W-:Y:S05]  /*1b70*/  BSYNC B2 ;  /* 0x0000000000027941 */ /* 0x000fea0003800000 */
.L_x_7542:
[----:B------:R0:W4:Y:S02]  /*1b80*/  FRND.F64.TRUNC R8, R2 ;  /* 0x0000000200087313 */ /* 0x000124000030d800 */
.L_x_7541:
[----:B------:R-:W-:Y:S05]  /*1b90*/  BSYNC B1 ;  /* 0x0000000000017941 */ /* 0x000fea0003800000 */
.L_x_7540:
[----:B------:R-:W-:Y:S01]  /*1ba0*/  IADD3 R0, R20, 0x280, RZ ;  /* 0x0000028014007810 */ /* 0x000fe20007ffe0ff */
[----:B------:R-:W-:Y:S03]  /*1bb0*/  BSSY B1, `(.L_x_7544) ;  /* 0x000001c000017945 */ /* 0x000fe60003800000 */
[----:B------:R-:W-:-:S13]  /*1bc0*/  ISETP.GE.AND P0, PT, R0, R21, PT ;  /* 0x000000150000720c */ /* 0x000fda0003f06270 */
[----:B------:R-:W-:Y:S05]  /*1bd0*/  @P0 BRA `(.L_x_7545) ;  /* 0x0000019000000947 */ /* 0x000fea0003800000 */
[----:B0----5:R-:W0:Y:S01]  /*1be0*/  MUFU.RCP64H R3, c[0x0][0x174] ;  /* 0x00005d0000037b08 */ /* 0x021e220000001800 */
[----:B------:R-:W-:Y:S01]  /*1bf0*/  IMAD.MOV.U32 R4, RZ, RZ, c[0x0][0x170] ;  /* 0x00005c00ff047624 */ /* 0x000fe200078e00ff */
[----:B------:R-:W-:Y:S01]  /*1c00*/  MOV R2, 0x1 ;  /* 0x0000000100027802 */ /* 0x000fe20000000f00 */
        /* <DEDUP_REMOVED lines=20> */
.L_x_7547:
[----:B------:R-:W-:Y:S05]  /*1d50*/  BSYNC B2 ;  /* 0x0000000000027941 */ /* 0x000fea0003800000 */
.L_x_7546:
[----:B------:R0:W4:Y:S02]  /*1d60*/  FRND.F64.TRUNC R6, R2 ;  /* 0x0000000200067313 */ /* 0x000124000030d800 */
.L_x_7545:
[----:B------:R-:W-:Y:S05]  /*1d70*/  BSYNC B1 ;  /* 0x0000000000017941 */ /* 0x000fea0003800000 */
.L_x_7544:
        /* <DEDUP_REMOVED lines=26> */
[----:B-1234-:R-:W-:Y:S05]  /*1f20*/  CALL.REL.NOINC `($__internal_10_$__cuda_sm20_div_rn_f64_full) ;  /* 0x000005d000007944 */ /* 0x01efea0003c00000 */
.L_x_7551:
[----:B------:R-:W-:Y:S05]  /*1f30*/  BSYNC B2 ;  /* 0x0000000000027941 */ /* 0x000fea0003800000 */
.L_x_7550:
[----:B------:R0:W4:Y:S02]  /*1f40*/  FRND.F64.TRUNC R4, R2 ;  /* 0x0000000200047313 */ /* 0x000124000030d800 */
.L_x_7549:
[----:B------:R-:W-:Y:S05]  /*1f50*/  BSYNC B1 ;  /* 0x0000000000017941 */ /* 0x000fea0003800000 */
.L_x_7548:
        /* <DEDUP_REMOVED lines=26> */
[----:B-1234-:R-:W-:Y:S05]  /*2100*/  CALL.REL.NOINC `($__internal_10_$__cuda_sm20_div_rn_f64_full) ;  /* 0x000003f000007944 */ /* 0x01efea0003c00000 */
.L_x_7555:
[----:B------:R-:W-:Y:S05]  /*2110*/  BSYNC B2 ;  /* 0x0000000000027941 */ /* 0x000fea0003800000 */
.L_x_7554:
[----:B------:R-:W0:Y:S02]  /*2120*/  FRND.F64.TRUNC R2, R2 ;  /* 0x0000000200027313 */ /* 0x000e24000030d800 */
.L_x_7553:
[----:B------:R-:W-:Y:S05]  /*2130*/  BSYNC B1 ;  /* 0x0000000000017941 */ /* 0x000fea0003800000 */
.L_x_7552:
[----:B0-----:R-:W0:Y:S01]  /*2140*/  @!P1 S2R R13, SR_TID.X ;  /* 0x00000000000d9919 */ /* 0x001e220000002100 */
[----:B-----5:R-:W-:Y:S01]  /*2150*/  @!P1 IMAD.MOV.U32 R11, RZ, RZ, 0x8 ;  /* 0x00000008ff0b9424 */ /* 0x020fe200078e00ff */
[----:B------:R-:W-:Y:S01]  /*2160*/  BSSY B0, `(.L_x_7556) ;  /* 0x0000031000007945 */ /* 0x000fe20003800000 */
[----:B------:R-:W-:Y:S01]  /*2170*/  BSSY B1, `(.L_x_7557) ;  /* 0x0000029000017945 */ /* 0x000fe20003800000 */
[----:B0-----:R-:W-:Y:S02]  /*2180*/  @!P1 IADD3 R10, R44, R13, RZ ;  /* 0x0000000d2c0a9210 */ /* 0x001fe40007ffe0ff */
[----:B------:R-:W-:-:S03]  /*2190*/  @!P1 IADD3 R20, R13, 0x80, RZ ;  /* 0x000000800d149810 */ /* 0x000fc60007ffe0ff */
[----:B------:R-:W-:Y:S01]  /*21a0*/  @!P1 IMAD.WIDE.U32 R10, R10, R11, c[0x0][0x178] ;  /* 0x00005e000a0a9625 */ /* 0x000fe200078e000b */
[----:B------:R-:W-:-:S04]  /*21b0*/  ISETP.GE.AND P0, PT, R20, R21, PT ;  /* 0x000000151400720c */ /* 0x000fc80003f06270 */
[----:B-1----:R0:W-:Y:S09]  /*21c0*/  @!P1 STG.E.64 [R10.64], R40 ;  /* 0x000000280a009986 */ /* 0x0021f2000c101b04 */
[----:B------:R-:W-:Y:S05]  /*21d0*/  @P0 BRA `(.L_x_7558) ;  /* 0x000000c000000947 */ /* 0x000fea0003800000 */
[----:B0-----:R-:W-:Y:S01]  /*21e0*/  IMAD.IADD R10, R44, 0x1, R20 ;  /* 0x000000012c0a7824 */ /* 0x001fe200078e0214 */
[----:B------:R-:W-:Y:S01]  /*21f0*/  IADD3 R20, R20, 0x80, RZ ;  /* 0x0000008014147810 */ /* 0x000fe20007ffe0ff */
[----:B------:R-:W-:-:S03]  /*2200*/  IMAD.MOV.U32 R11, RZ, RZ, 0x8 ;  /* 0x00000008ff0b7424 */ /* 0x000fc600078e00ff */
[----:B------:R-:W-:Y:S01]  /*2210*/  ISETP.GE.AND P0, PT, R20, R21, PT ;  /* 0x000000151400720c */ /* 0x000fe20003f06270 */
[----:B------:R-:W-:-:S05]  /*2220*/  IMAD.WIDE.U32 R10, R10, R11, c[0x0][0x178] ;  /* 0x00005e000a0a7625 */ /* 0x000fca00078e000b */
[----:B--2---:R0:W-:Y:S07]  /*2230*/  STG.E.64 [R10.64], R38 ;  /* 0x000000260a007986 */ /* 0x0041ee000c101b04 */
[----:B------:R-:W-:Y:S05]  /*2240*/  @P0 BRA `(.L_x_7559) ;  /* 0x000000c000000947 */ /* 0x000fea0003800000 */
[----:B0-----:R-:W-:Y:S01]  /*2250*/  MOV R11, 0x8 ;  /* 0x00000008000b7802 */ /* 0x001fe20000000f00 */
[----:B------:R-:W-:Y:S01]  /*2260*/  IMAD.IADD R10, R44, 0x1, R20 ;  /* 0x000000012c0a7824 */ /* 0x000fe200078e0214 */
[----:B------:R-:W-:-:S03]  /*2270*/  IADD3 R20, R20, 0x80, RZ ;  /* 0x0000008014147810 */ /* 0x000fc60007ffe0ff */
[----:B------:R-:W-:-:S05]  /*2280*/  IMAD.WIDE.U32 R10, R10, R11, c[0x0][0x178] ;  /* 0x00005e000a0a7625 */ /* 0x000fca00078e000b */
[----:B---3--:R0:W-:Y:S02]  /*2290*/  STG.E.64 [R10.64], R30 ;  /* 0x0000001e0a007986 */ /* 0x0081e4000c101b04 */
.L_x_7558:
[----:B------:R-:W-:-:S13]  /*22a0*/  ISETP.GE.AND P0, PT, R20, R21, PT ;  /* 0x000000151400720c */ /* 0x000fda0003f06270 */
[----:B------:R-:W-:Y:S05]  /*22b0*/  @P0 BRA `(.L_x_7560) ;  /* 0x000000c000000947 */ /* 0x000fea0003800000 */
[----:B0-----:R-:W-:Y:S01]  /*22c0*/  IMAD.IADD R10, R44, 0x1, R20 ;  /* 0x000000012c0a7824 */ /* 0x001fe200078e0214 */
[----:B------:R-:W-:Y:S01]  /*22d0*/  IADD3 R20, R20, 0x80, RZ ;  /* 0x0000008014147810 */ /* 0x000fe20007ffe0ff */
[----:B------:R-:W-:-:S04]  /*22e0*/  IMAD.MOV.U32 R11, RZ, RZ, 0x8 ;  /* 0x00000008ff0b7424 */ /* 0x000fc800078e00ff */
[----:B------:R-:W-:-:S05]  /*22f0*/  IMAD.WIDE.U32 R10, R10, R11, c[0x0][0x178] ;  /* 0x00005e000a0a7625 */ /* 0x000fca00078e000b */
[----:B----4-:R0:W-:Y:S02]  /*2300*/  STG.E.64 [R10.64], R22 ;  /* 0x000000160a007986 */ /* 0x0101e4000c101b04 */
.L_x_7559:
[----:B------:R-:W-:-:S13]  /*2310*/  ISETP.GE.AND P0, PT, R20, R21, PT ;  /* 0x000000151400720c */ /* 0x000fda0003f06270 */
[----:B------:R-:W-:Y:S05]  /*2320*/  @P0 BRA `(.L_x_7561) ;  /* 0x000000d000000947 */ /* 0x000fea0003800000 */
[----:B0-----:R-:W-:Y:S01]  /*2330*/  HFMA2.MMA R11, -RZ, RZ, 0, 4.76837158203125e-07 ;  /* 0x00000008ff0b7435 */ /* 0x001fe200000001ff */
[----:B------:R-:W-:Y:S01]  /*2340*/  IMAD.IADD R10, R44, 0x1, R20 ;  /* 0x000000012c0a7824 */ /* 0x000fe200078e0214 */
[----:B------:R-:W-:-:S08]  /*2350*/  IADD3 R20, R20, 0x80, RZ ;  /* 0x0000008014147810 */ /* 0x000fd00007ffe0ff */
[----:B------:R-:W-:-:S05]  /*2360*/  IMAD.WIDE.U32 R10, R10, R11, c[0x0][0x178] ;  /* 0x00005e000a0a7625 */ /* 0x000fca00078e000b */
[----:B----4-:R0:W-:Y:S02]  /*2370*/  STG.E.64 [R10.64], R8 ;  /* 0x000000080a007986 */ /* 0x0101e4000c101b04 */
.L_x_7560:
[----:B------:R-:W-:-:S13]  /*2380*/  ISETP.GE.AND P0, PT, R20, R21, PT ;  /* 0x000000151400720c */ /* 0x000fda0003f06270 */
[----:B------:R-:W-:Y:S01]  /*2390*/  @P0 BREAK B1 ;  /* 0x0000000000010942 */ /* 0x000fe20003800000 */
[----:B------:R-:W-:Y:S05]  /*23a0*/  @P0 BRA `(.L_x_7562) ;  /* 0x000000c000000947 */ /* 0x000fea0003800000 */
[----:B0---4-:R-:W-:Y:S01]  /*23b0*/  IMAD.IADD R8, R44, 0x1, R20 ;  /* 0x000000012c087824 */ /* 0x011fe200078e0214 */
[----:B------:R-:W-:Y:S01]  /*23c0*/  IADD3 R20, R20, 0x80, RZ ;  /* 0x0000008014147810 */ /* 0x000fe20007ffe0ff */
[----:B------:R-:W-:-:S04]  /*23d0*/  IMAD.MOV.U32 R9, RZ, RZ, 0x8 ;  /* 0x00000008ff097424 */ /* 0x000fc800078e00ff */
[----:B------:R-:W-:-:S05]  /*23e0*/  IMAD.WIDE.U32 R8, R8, R9, c[0x0][0x178] ;  /* 0x00005e0008087625 */ /* 0x000fca00078e0009 */
[----:B------:R0:W-:Y:S02]  /*23f0*/  STG.E.64 [R8.64], R6 ;  /* 0x0000000608007986 */ /* 0x0001e4000c101b04 */
.L_x_7561:
[----:B------:R-:W-:Y:S05]  /*2400*/  BSYNC B1 ;  /* 0x0000000000017941 */ /* 0x000fea0003800000 */
.L_x_7557:
[----:B------:R-:W-:-:S13]  /*2410*/  ISETP.GE.AND P0, PT, R20, R21, PT ;  /* 0x000000151400720c */ /* 0x000fda0003f06270 */
[----:B0---4-:R-:W-:Y:S01]  /*2420*/  @!P0 MOV R7, 0x8 ;  /* 0x0000000800078802 */ /* 0x011fe20000000f00 */
[----:B------:R-:W-:Y:S01]  /*2430*/  @!P0 IMAD.IADD R6, R44, 0x1, R20 ;  /* 0x000000012c068824 */ /* 0x000fe200078e0214 */
[----:B------:R-:W-:-:S03]  /*2440*/  @!P0 IADD3 R20, R20, 0x80, RZ ;  /* 0x0000008014148810 */ /* 0x000fc60007ffe0ff */
[----:B------:R-:W-:-:S05]  /*2450*/  @!P0 IMAD.WIDE.U32 R6, R6, R7, c[0x0][0x178] ;  /* 0x00005e0006068625 */ /* 0x000fca00078e0007 */
[----:B------:R0:W-:Y:S02]  /*2460*/  @!P0 STG.E.64 [R6.64], R4 ;  /* 0x0000000406008986 */ /* 0x0001e4000c101b04 */
.L_x_7562:
[----:B------:R-:W-:Y:S05]  /*2470*/  BSYNC B0 ;  /* 0x0000000000007941 */ /* 0x000fea0003800000 */
.L_x_7556:
[----:B------:R-:W-:Y:S01]  /*2480*/  WARPSYNC 0xffffffff ;  /* 0xffffffff00007948 */ /* 0x000fe20003800000 */
[----:B------:R-:W-:-:S13]  /*2490*/  ISETP.GE.AND P0, PT, R20, R21, PT ;  /* 0x000000151400720c */ /* 0x000fda0003f06270 */
[----:B------:R-:W-:Y:S05]  /*24a0*/  @P0 EXIT ;  /* 0x000000000000094d */ /* 0x000fea0003800000 */
[----:B0---4-:R-:W-:Y:S02]  /*24b0*/  IMAD.IADD R4, R44, 0x1, R20 ;  /* 0x000000012c047824 */ /* 0x011fe400078e0214 */
[----:B------:R-:W-:-:S04]  /*24c0*/  IMAD.MOV.U32 R5, RZ, RZ, 0x8 ;  /* 0x00000008ff057424 */ /* 0x000fc800078e00ff */
[----:B------:R-:W-:-:S05]  /*24d0*/  IMAD.WIDE.U32 R4, R4, R5, c[0x0][0x178] ;  /* 0x00005e0004047625 */ /* 0x000fca00078e0005 */
[----:B------:R-:W-:Y:S01]  /*24e0*/  STG.E.64 [R4.64], R2 ;  /* 0x0000000204007986 */ /* 0x000fe2000c101b04 */
[----:B------:R-:W-:Y:S05]  /*24f0*/  EXIT ;  /* 0x000000000000794d */ /* 0x000fea0003800000 */
        .weak           $__internal_10_$__cuda_sm20_div_rn_f64_full
        .type           $__internal_10_$__cuda_sm20_div_rn_f64_full,@function
        .size           $__internal_10_$__cuda_sm20_div_rn_f64_full,(.L_x_21391 - $__internal_10_$__cuda_sm20_div_rn_f64_full)
$__internal_10_$__cuda_sm20_div_rn_f64_full:
[C---:B------:R-:W-:Y:S01]  /*2500*/  FSETP.GEU.AND P0, PT, |R24|.reuse, 1.469367938527859385e-39, PT ;  /* 0x001000001800780b */ /* 0x040fe20003f0e200 */
[----:B------:R-:W-:Y:S01]  /*2510*/  IMAD.MOV.U32 R29, RZ, RZ, R3 ;  /* 0x000000ffff1d7224 */ /* 0x000fe200078e0003 */
[----:B------:R-:W-:Y:S01]  /*2520*/  MOV R37, R24 ;  /* 0x0000001800257202 */ /* 0x000fe20000000f00 */
[----:B------:R-:W-:Y:S01]  /*2530*/  IMAD.MOV.U32 R36, RZ, RZ, R12 ;  /* 0x000000ffff247224 */ /* 0x000fe200078e000c */
[----:B------:R-:W-:Y:S01]  /*2540*/  LOP3.LUT R13, R24, 0x800fffff, RZ, 0xc0, !PT ;  /* 0x800fffff180d7812 */ /* 0x000fe200078ec0ff */
[----:B------:R-:W-:Y:S01]  /*2550*/  IMAD.MOV.U32 R28, RZ, RZ, R2 ;  /* 0x000000ffff1c7224 */ /* 0x000fe200078e0002 */
[----:B------:R-:W-:Y:S01]  /*2560*/  FSETP.GEU.AND P3, PT, |R29|, 1.469367938527859385e-39, PT ;  /* 0x001000001d00780b */ /* 0x000fe20003f6e200 */
[----:B------:R-:W-:Y:S01]  /*2570*/  IMAD.MOV.U32 R45, RZ, RZ, 0x1ca00000 ;  /* 0x1ca00000ff2d7424 */ /* 0x000fe200078e00ff */
[----:B------:R-:W-:Y:S01]  /*2580*/  LOP3.LUT R13, R13, 0x3ff00000, RZ, 0xfc, !PT ;  /* 0x3ff000000d0d7812 */ /* 0x000fe200078efcff */
[----:B------:R-:W-:Y:S01]  /*2590*/  BSSY B0, `(.L_x_7563) ;  /* 0x0000058000007945 */ /* 0x000fe20003800000 */
[----:B------:R-:W-:-:S02]  /*25a0*/  LOP3.LUT R43, R29, 0x7ff00000, RZ, 0xc0, !PT ;  /* 0x7ff000001d2b7812 */ /* 0x000fc400078ec0ff */
[----:B------:R-:W-:Y:S01]  /*25b0*/  LOP3.LUT R34, R24, 0x7ff00000, RZ, 0xc0, !PT ;  /* 0x7ff0000018227812 */ /* 0x000fe200078ec0ff */
[----:B------:R-:W0:-:S03]  /*25c0*/  @!P0 DMUL R12, R36, 8.98846567431157953865e+307 ;  /* 0x7fe00000240c8828 */ /* 0x000e060000000000 */
[----:B------:R-:W-:-:S03]  /*25d0*/  ISETP.GE.U32.AND P2, PT, R43, R34, PT ;  /* 0x000000222b00720c */ /* 0x000fc60003f46070 */
[----:B0-----:R-:W0:Y:S01]  /*25e0*/  MUFU.RCP64H R3, R13 ;  /* 0x0000000d00037308 */ /* 0x001e220000001800 */
[----:B------:R-:W-:Y:S02]  /*25f0*/  @!P3 LOP3.LUT R2, R37, 0x7ff00000, RZ, 0xc0, !PT ;  /* 0x7ff000002502b812 */ /* 0x000fe400078ec0ff */
[----:B------:R-:W-:Y:S02]  /*2600*/  SEL R27, R45, 0x63400000, !P2 ;  /* 0x634000002d1b7807 */ /* 0x000fe40005000000 */
[----:B------:R-:W-:Y:S02]  /*2610*/  @!P3 ISETP.GE.U32.AND P4, PT, R43, R2, PT ;  /* 0x000000022b00b20c */ /* 0x000fe40003f86070 */
[----:B------:R-:W-:Y:S02]  /*2620*/  MOV R2, 0x1 ;  /* 0x0000000100027802 */ /* 0x000fe40000000f00 */
[----:B------:R-:W-:-:S04]  /*2630*/  @!P3 SEL R26, R45, 0x63400000, !P4 ;  /* 0x634000002d1ab807 */ /* 0x000fc80006000000 */
[----:B------:R-:W-:Y:S01]  /*2640*/  @!P3 LOP3.LUT R26, R26, 0x80000000, R29, 0xf8, !PT ;  /* 0x800000001a1ab812 */ /* 0x000fe200078ef81d */
[----:B0-----:R-:W0:-:S06]  /*2650*/  DFMA R24, R2, -R12, 1 ;  /* 0x3ff000000218742b */ /* 0x001e0c000000080c */
[----:B0-----:R0:W1:Y:S02]  /*2660*/  DFMA R32, R24, R24, R24 ;  /* 0x000000181820722b */ /* 0x0010640000000018 */
[----:B0-----:R-:W-:Y:S01]  /*2670*/  LOP3.LUT R25, R27, 0x800fffff, R29, 0xf8, !PT ;  /* 0x800fffff1b197812 */ /* 0x001fe200078ef81d */
[----:B------:R-:W-:Y:S01]  /*2680*/  IMAD.MOV.U32 R24, RZ, RZ, R28 ;  /* 0x000000ffff187224 */ /* 0x000fe200078e001c */
[----:B------:R-:W-:Y:S01]  /*2690*/  @!P3 LOP3.LUT R27, R26, 0x100000, RZ, 0xfc, !PT ;  /* 0x001000001a1bb812 */ /* 0x000fe200078efcff */
[----:B------:R-:W-:Y:S01]  /*26a0*/  @!P3 IMAD.MOV.U32 R26, RZ, RZ, RZ ;  /* 0x000000ffff1ab224 */ /* 0x000fe200078e00ff */
[----:B-1----:R0:W1:Y:S02]  /*26b0*/  DFMA R2, R2, R32, R2 ;  /* 0x000000200202722b */ /* 0x0020640000000002 */
[----:B0-----:R-:W-:Y:S01]  /*26c0*/  IMAD.MOV.U32 R33, RZ, RZ, R43 ;  /* 0x000000ffff217224 */ /* 0x001fe200078e002b */
[----:B------:R-:W-:Y:S02]  /*26d0*/  MOV R32, R34 ;  /* 0x0000002200207202 */ /* 0x000fe40000000f00 */
[----:B------:R-:W0:Y:S01]  /*26e0*/  @!P3 DFMA R24, R24, 2, -R26 ;  /* 0x400000001818b82b */ /* 0x000e22000000081a */
[----:B------:R-:W-:-:S03]  /*26f0*/  @!P0 LOP3.LUT R32, R13, 0x7ff00000, RZ, 0xc0, !PT ;  /* 0x7ff000000d208812 */ /* 0x000fc600078ec0ff */
[----:B-1----:R-:W1:Y:S01]  /*2700*/  DFMA R26, R2, -R12, 1 ;  /* 0x3ff00000021a742b */ /* 0x002e62000000080c */
[----:B------:R-:W-:-:S05]  /*2710*/  IADD3 R42, R32, -0x1, RZ ;  /* 0xffffffff202a7810 */ /* 0x000fca0007ffe0ff */
[----:B0-----:R-:W-:Y:S01]  /*2720*/  @!P3 LOP3.LUT R33, R25, 0x7ff00000, RZ, 0xc0, !PT ;  /* 0x7ff000001921b812 */ /* 0x001fe200078ec0ff */
[----:B-1----:R-:W0:-:S03]  /*2730*/  DFMA R2, R2, R26, R2 ;  /* 0x0000001a0202722b */ /* 0x002e060000000002 */
[----:B------:R-:W-:-:S03]  /*2740*/  IADD3 R34, R33, -0x1, RZ ;  /* 0xffffffff21227810 */ /* 0x000fc60007ffe0ff */
[----:B0-----:R-:W0:Y:S01]  /*2750*/  DMUL R26, R2, R24 ;  /* 0x00000018021a7228 */ /* 0x001e220000000000 */
[----:B------:R-:W-:-:S04]  /*2760*/  ISETP.GT.U32.AND P0, PT, R34, 0x7feffffe, PT ;  /* 0x7feffffe2200780c */ /* 0x000fc80003f04070 */
[----:B------:R-:W-:Y:S01]  /*2770*/  ISETP.GT.U32.OR P0, PT, R42, 0x7feffffe, P0 ;  /* 0x7feffffe2a00780c */ /* 0x000fe20000704470 */
[----:B0-----:R-:W0:-:S06]  /*2780*/  DFMA R34, R26, -R12, R24 ;  /* 0x8000000c1a22722b */ /* 0x001e0c0000000018 */
[----:B0-----:R0:W1:-:S06]  /*2790*/  DFMA R26, R2, R34, R26 ;  /* 0x00000022021a722b */ /* 0x00104c000000001a */
[----:B------:R-:W-:Y:S05]  /*27a0*/  @P0 BRA `(.L_x_7564) ;  /* 0x000001e000000947 */ /* 0x000fea0003800000 */
[----:B01----:R-:W-:Y:S01]  /*27b0*/  LOP3.LUT R3, R37, 0x7ff00000, RZ, 0xc0, !PT ;  /* 0x7ff0000025037812 */ /* 0x003fe200078ec0ff */
[----:B------:R-:W-:-:S03]  /*27c0*/  IMAD.MOV.U32 R28, RZ, RZ, RZ ;  /* 0x000000ffff1c7224 */ /* 0x000fc600078e00ff */
[C---:B------:R-:W-:Y:S01]  /*27d0*/  ISETP.GE.U32.AND P0, PT, R43.reuse, R3, PT ;  /* 0x000000032b00720c */ /* 0x040fe20003f06070 */
[----:B------:R-:W-:-:S03]  /*27e0*/  IMAD.IADD R2, R43, 0x1, -R3 ;  /* 0x000000012b027824 */ /* 0x000fc600078e0a03 */
[----:B------:R-:W-:Y:S02]  /*27f0*/  SEL R32, R45, 0x63400000, !P0 ;  /* 0x634000002d207807 */ /* 0x000fe40004000000 */
[----:B------:R-:W-:-:S04]  /*2800*/  IMNMX R2, R2, -0x46a00000, !PT ;  /* 0xb960000002027817 */ /* 0x000fc80007800200 */
[----:B------:R-:W-:-:S05]  /*2810*/  IMNMX R2, R2, 0x46a00000, PT ;  /* 0x46a0000002027817 */ /* 0x000fca0003800200 */
[----:B------:R-:W-:-:S05]  /*2820*/  IMAD.IADD R32, R2, 0x1, -R32 ;  /* 0x0000000102207824 */ /* 0x000fca00078e0a20 */
[----:B------:R-:W-:-:S06]  /*2830*/  IADD3 R29, R32, 0x7fe00000, RZ ;  /* 0x7fe00000201d7810 */ /* 0x000fcc0007ffe0ff */
[----:B------:R-:W0:-:S10]  /*2840*/  DMUL R2, R26, R28 ;  /* 0x0000001c1a027228 */ /* 0x000e140000000000 */
        /* <DEDUP_REMOVED lines=16> */
[----:B------:R-:W-:-:S05]  /*2950*/  FSEL R2, R36, R3, !P0 ;  /* 0x0000000324027208 */ /* 0x000fca0004000000 */
[----:B------:R-:W-:Y:S01]  /*2960*/  IMAD.MOV.U32 R3, RZ, RZ, R2 ;  /* 0x000000ffff037224 */ /* 0x000fe200078e0002 */
[----:B------:R-:W-:Y:S01]  /*2970*/  MOV R2, R26 ;  /* 0x0000001a00027202 */ /* 0x000fe20000000f00 */
[----:B------:R-:W-:Y:S05]  /*2980*/  BRA `(.L_x_7565) ;  /* 0x0000018000007947 */ /* 0x000fea0003800000 */
.L_x_7564:
        /* <DEDUP_REMOVED lines=12> */
[----:B------:R-:W-:Y:S01]  /*2a50*/  @!P0 IMAD.MOV.U32 R3, RZ, RZ, R2 ;  /* 0x000000ffff038224 */ /* 0x000fe200078e0002 */
[----:B------:R-:W-:Y:S01]  /*2a60*/  @!P0 MOV R2, RZ ;  /* 0x000000ff00028202 */ /* 0x000fe20000000f00 */
[----:B------:R-:W-:Y:S02]  /*2a70*/  @P0 IMAD.MOV.U32 R2, RZ, RZ, RZ ;  /* 0x000000ffff020224 */ /* 0x000fe400078e00ff */
[----:B------:R-:W-:Y:S01]  /*2a80*/  @P0 IMAD.MOV.U32 R3, RZ, RZ, R12 ;  /* 0x000000ffff030224 */ /* 0x000fe200078e000c */
[----:B------:R-:W-:Y:S05]  /*2a90*/  BRA `(.L_x_7565) ;  /* 0x0000007000007947 */ /* 0x000fea0003800000 */
.L_x_7567:
[----:B------:R-:W-:-:S05]  /*2aa0*/  LOP3.LUT R2, R37, 0x80000, RZ, 0xfc, !PT ;  /* 0x0008000025027812 */ /* 0x000fca00078efcff */
[----:B------:R-:W-:Y:S01]  /*2ab0*/  IMAD.MOV.U32 R3, RZ, RZ, R2 ;  /* 0x000000ffff037224 */ /* 0x000fe200078e0002 */
[----:B------:R-:W-:Y:S01]  /*2ac0*/  MOV R2, R36 ;  /* 0x0000002400027202 */ /* 0x000fe20000000f00 */
[----:B------:R-:W-:Y:S05]  /*2ad0*/  BRA `(.L_x_7565) ;  /* 0x0000003000007947 */ /* 0x000fea0003800000 */
.L_x_7566:
[----:B------:R-:W-:-:S05]  /*2ae0*/  LOP3.LUT R2, R29, 0x80000, RZ, 0xfc, !PT ;  /* 0x000800001d027812 */ /* 0x000fca00078efcff */
[----:B------:R-:W-:Y:S02]  /*2af0*/  IMAD.MOV.U32 R3, RZ, RZ, R2 ;  /* 0x000000ffff037224 */ /* 0x000fe400078e0002 */
[----:B------:R-:W-:Y:S02]  /*2b00*/  IMAD.MOV.U32 R2, RZ, RZ, R28 ;  /* 0x000000ffff027224 */ /* 0x000fe400078e001c */
.L_x_7565:
[----:B------:R-:W-:Y:S05]  /*2b10*/  BSYNC B0 ;  /* 0x0000000000007941 */ /* 0x000fea0003800000 */
.L_x_7563:
[----:B------:R-:W-:Y:S01]  /*2b20*/  MOV R12, R0 ;  /* 0x00000000000c7202 */ /* 0x000fe20000000f00 */
[----:B------:R-:W-:-:S04]  /*2b30*/  IMAD.MOV.U32 R13, RZ, RZ, 0x0 ;  /* 0x00000000ff0d7424 */ /* 0x000fc800078e00ff */
[----:B------:R-:W-:Y:S05]  /*2b40*/  RET.REL.NODEC R12 `(_ZN2at6native29vectorized_elementwise_kernelILi2ENS0_13BUnaryFunctorIdddZZZNS0_15binary_internal21div_trunc_kernel_cudaERNS_18TensorIteratorBaseEENKUlvE1_clEvENKUlvE_clEvEUlddE_EESt5arrayIPcLm2EEEEviT0_T1_) ;  /* 0xffffd4b00c007950 */ /* 0x000fea0003c3ffff */
.L_x_7568:
        /* <DEDUP_REMOVED lines=11> */
.L_x_21391:


//--------------------- .text._ZN2at6native29vectorized_elementwise_kernelILi4ENS0_13BUnaryFunctorIdddZZZNS0_15binary_internal21div_trunc_kernel_cudaERNS_18TensorIteratorBaseEENKUlvE1_clEvENKUlvE_clEvEUlddE_EESt5arrayIPcLm2EEEEviT0_T1_ --------------------------
	.section	.text._ZN2at6native29vectorized_elementwise_kernelILi4ENS0_13BUnaryFunctorIdddZZZNS0_15binary_internal21div_trunc_kernel_cudaERNS_18TensorIteratorBaseEENKUlvE1_clEvENKUlvE_clEvEUlddE_EESt5arrayIPcLm2EEEEviT0_T1_,"ax",@progbits
	.sectioninfo	@"SHI_REGISTERS=48"
	.align	128
        .global         _ZN2at6native29vectorized_elementwise_kernelILi4ENS0_13BUnaryFunctorIdddZZZNS0_15binary_internal21div_trunc_kernel_cudaERNS_18TensorIteratorBaseEENKUlvE1_clEvENKUlvE_clEvEUlddE_EESt5arrayIPcLm2EEEEviT0_T1_
        .type           _ZN2at6native29vectorized_elementwise_kernelILi4ENS0_13BUnaryFunctorIdddZZZNS0_15binary_internal21div_trunc_kernel_cudaERNS_18TensorIteratorBaseEENKUlvE1_clEvENKUlvE_clEvEUlddE_EESt5arrayIPcLm2EEEEviT0_T1_,@function
        .size           _ZN2at6native29vectorized_elementwise_kernelILi4ENS0_13BUnaryFunctorIdddZZZNS0_15binary_internal21div_trunc_kernel_cudaERNS_18TensorIteratorBaseEENKUlvE1_clEvENKUlvE_clEvEUlddE_EESt5arrayIPcLm2EEEEviT0_T1_,(.L_x_21392 - _ZN2at6native29vectorized_elementwise_kernelILi4ENS0_13BUnaryFunctorIdddZZZNS0_15binary_internal21div_trunc_kernel_cudaERNS_18TensorIteratorBaseEENKUlvE1_clEvENKUlvE_clEvEUlddE_EESt5arrayIPcLm2EEEEviT0_T1_)
        .other          _ZN2at6native29vectorized_elementwise_kernelILi4ENS0_13BUnaryFunctorIdddZZZNS0_15binary_internal21div_trunc_kernel_cudaERNS_18TensorIteratorBaseEENKUlvE1_clEvENKUlvE_clEvEUlddE_EESt5arrayIPcLm2EEEEviT0_T1_,@"STO_CUDA_ENTRY STV_DEFAULT"
_ZN2at6native29vectorized_elementwise_kernelILi4ENS0_13BUnaryFunctorIdddZZZNS0_15binary_internal21div_trunc_kernel_cudaERNS_18TensorIteratorBaseEENKUlvE1_clEvENKUlvE_clEvEUlddE_EESt5arrayIPcLm2EEEEviT0_T1_:
.text._ZN2at6native29vectorized_elementwise_kernelILi4ENS0_13BUnaryFunctorIdddZZZNS0_15binary_internal21div_trunc_kernel_cudaERNS_18TensorIteratorBaseEENKUlvE1_clEvENKUlvE_clEvEUlddE_EESt5arrayIPcLm2EEEEviT0_T1_:
        /* <DEDUP_REMOVED lines=37> */
[----:B-----5:R-:W-:Y:S05]  /*0250*/  CALL.REL.NOINC `($__internal_11_$__cuda_sm20_div_rn_f64_full) ;  /* 0x000022a000007944 */ /* 0x020fea0003c00000 */
[----:B------:R-:W-:Y:S02]  /*0260*/  IMAD.MOV.U32 R30, RZ, RZ, R2 ;  /* 0x000000ffff1e7224 */ /* 0x000fe400078e0002 */
[----:B------:R-:W-:Y:S02]  /*0270*/  IMAD.MOV.U32 R31, RZ, RZ, R3 ;  /* 0x000000ffff1f7224 */ /* 0x000fe400078e0003 */
.L_x_7571:
[----:B0-----:R-:W-:Y:S05]  /*0280*/  BSYNC B1 ;  /* 0x0000000000017941 */ /* 0x001fea0003800000 */
.L_x_7570:
        /* <DEDUP_REMOVED lines=22> */
[----:B-----5:R-:W-:Y:S05]  /*03f0*/  CALL.REL.NOINC `($__internal_11_$__cuda_sm20_div_rn_f64_full) ;  /* 0x0000210000007944 */ /* 0x020fea0003c00000 */
[----:B------:R-:W-:Y:S01]  /*0400*/  IMAD.MOV.U32 R4, RZ, RZ, R2 ;  /* 0x000000ffff047224 */ /* 0x000fe200078e0002 */
[----:B------:R-:W-:Y:S02]  /*0410*/  MOV R5, R3 ;  /* 0x0000000300057202 */ /* 0x000fe40000000f00 */
.L_x_7573:
[----:B------:R-:W-:Y:S05]  /*0420*/  BSYNC B1 ;  /* 0x0000000000017941 */ /* 0x000fea0003800000 */
.L_x_7572:
        /* <DEDUP_REMOVED lines=22> */
[----:B------:R-:W-:Y:S05]  /*0590*/  CALL.REL.NOINC `($__internal_11_$__cuda_sm20_div_rn_f64_full) ;  /* 0x00001f6000007944 */ /* 0x000fea0003c00000 */
[----:B------:R-:W-:Y:S01]  /*05a0*/  MOV R6, R2 ;  /* 0x0000000200067202 */ /* 0x000fe20000000f00 */
[----:B------:R-:W-:Y:S02]  /*05b0*/  IMAD.MOV.U32 R7, RZ, RZ, R3 ;  /* 0x000000ffff077224 */ /* 0x000fe400078e0003 */
.L_x_7575:
[----:B------:R-:W-:Y:S05]  /*05c0*/  BSYNC B1 ;  /* 0x0000000000017941 */ /* 0x000fea0003800000 */
.L_x_7574:
        /* <DEDUP_REMOVED lines=22> */
[----:B------:R-:W-:Y:S05]  /*0730*/  CALL.REL.NOINC `($__internal_11_$__cuda_sm20_div_rn_f64_full) ;  /* 0x00001dc000007944 */ /* 0x000fea0003c00000 */
[----:B------:R-:W-:Y:S02]  /*0740*/  IMAD.MOV.U32 R14, RZ, RZ, R2 ;  /* 0x000000ffff0e7224 */ /* 0x000fe400078e0002 */
[----:B------:R-:W-:Y:S02]  /*0750*/  IMAD.MOV.U32 R15, RZ, RZ, R3 ;  /* 0x000000ffff0f7224 */ /* 0x000fe400078e0003 */
.L_x_7577:
[----:B------:R-:W-:Y:S05]  /*0760*/  BSYNC B1 ;  /* 0x0000000000017941 */ /* 0x000fea0003800000 */
.L_x_7576:
        /* <DEDUP_REMOVED lines=25> */
.L_x_7579:
[----:B------:R-:W-:Y:S05]  /*0900*/  BSYNC B1 ;  /* 0x0000000000017941 */ /* 0x000fea0003800000 */
.L_x_7578:
        /* <DEDUP_REMOVED lines=22> */
[----:B------:R-:W-:Y:S05]  /*0a70*/  CALL.REL.NOINC `($__internal_11_$__cuda_sm20_div_rn_f64_full) ;  /* 0x00001a8000007944 */ /* 0x000fea0003c00000 */
[----:B------:R-:W-:Y:S01]  /*0a80*/  IMAD.MOV.U32 R16, RZ, RZ, R2 ;  /* 0x000000ffff107224 */ /* 0x000fe200078e0002 */
[----:B------:R-:W-:Y:S02]  /*0a90*/  MOV R17, R3 ;  /* 0x0000000300117202 */ /* 0x000fe40000000f00 */
.L_x_7581:
[----:B------:R-:W-:Y:S05]  /*0aa0*/  BSYNC B1 ;  /* 0x0000000000017941 */ /* 0x000fea0003800000 */
.L_x_7580:
        /* <DEDUP_REMOVED lines=25> */
.L_x_7583:
[----:B------:R-:W-:Y:S05]  /*0c40*/  BSYNC B1 ;  /* 0x0000000000017941 */ /* 0x000fea0003800000 */
.L_x_7582:
        /* <DEDUP_REMOVED lines=23> */
.L_x_7585:
[----:B------:R-:W-:Y:S05]  /*0dc0*/  BSYNC B1 ;  /* 0x0000000000017941 */ /* 0x000fea0003800000 */
.L_x_7584:
        /* <DEDUP_REMOVED lines=16> */
.L_x_7569:
        /* <DEDUP_REMOVED lines=79> */
[----:B------:R-:W-:Y:S05]  /*13c0*/  CALL.REL.NOINC `($__internal_11_$__cuda_sm20_div_rn_f64_full) ;  /* 0x0000113000007944 */ /* 0x000fea0003c00000 */
[----:B------:R-:W-:Y:S01]  /*13d0*/  MOV R12, R2 ;  /* 0x00000002000c7202 */ /* 0x000fe20000000f00 */
[----:B------:R-:W-:Y:S02]  /*13e0*/  IMAD.MOV.U32 R13, RZ, RZ, R3 ;  /* 0x000000ffff0d7224 */ /* 0x000fe400078e0003 */
.L_x_7589:
[----:B------:R-:W-:Y:S05]  /*13f0*/  BSYNC B2 ;  /* 0x0000000000027941 */ /* 0x000fea0003800000 */
.L_x_7588:
[----:B------:R0:W1:Y:S02]  /*1400*/  FRND.F64.TRUNC R40, R12 ;  /* 0x0000000c00287313 */ /* 0x000064000030d800 */
.L_x_7587:
[----:B------:R-:W-:Y:S05]  /*1410*/  BSYNC B1 ;  /* 0x0000000000017941 */ /* 0x000fea0003800000 */
.L_x_7586:
        /* <DEDUP_REMOVED lines=26> */
[----:B-1----:R-:W-:Y:S05]  /*15c0*/  CALL.REL.NOINC `($__internal_11_$__cuda_sm20_div_rn_f64_full) ;  /* 0x00000f3000007944 */ /* 0x002fea0003c00000 */
.L_x_7593:
[----:B------:R-:W-:Y:S05]  /*15d0*/  BSYNC B2 ;  /* 0x0000000000027941 */ /* 0x000fea0003800000 */
.L_x_7592:
[----:B------:R0:W2:Y:S02]  /*15e0*/  FRND.F64.TRUNC R38, R2 ;  /* 0x0000000200267313 */ /* 0x0000a4000030d800 */
.L_x_7591:
[----:B------:R-:W-:Y:S05]  /*15f0*/  BSYNC B1 ;  /* 0x0000000000017941 */ /* 0x000fea0003800000 */
.L_x_7590:
        /* <DEDUP_REMOVED lines=26> */
[----:B-12---:R-:W-:Y:S05]  /*17a0*/  CALL.REL.NOINC `($__internal_11_$__cuda_sm20_div_rn_f64_full) ;  /* 0x00000d5000007944 */ /* 0x006fea0003c00000 */
.L_x_7597:
[----:B------:R-:W-:Y:S05]  /*17b0*/  BSYNC B2 ;  /* 0x0000000000027941 */ /* 0x000fea0003800000 */
.L_x_7596:
[----:B------:R0:W3:Y:S02]  /*17c0*/  FRND.F64.TRUNC R30, R2 ;  /* 0x00000002001e7313 */ /* 0x0000e4000030d800 */
.L_x_7595:
[----:B------:R-:W-:Y:S05]  /*17d0*/  BSYNC B1 ;  /* 0x0000000000017941 */ /* 0x000fea0003800000 */
.L_x_7594:
        /* <DEDUP_REMOVED lines=26> */
[----:B-123--:R-:W-:Y:S05]  /*1980*/  CALL.REL.NOINC `($__internal_11_$__cuda_sm20_div_rn_f64_full) ;  /* 0x00000b7000007944 */ /* 0x00efea0003c00000 */
.L_x_7601:
[----:B------:R-:W-:Y:S05]  /*1990*/  BSYNC B2 ;  /* 0x0000000000027941 */ /* 0x000fea0003800000 */
.L_x_7600:
[----:B------:R0:W4:Y:S02]  /*19a0*/  FRND.F64.TRUNC R22, R2 ;  /* 0x0000000200167313 */ /* 0x000124000030d800 */
.L_x_7599:
[----:B------:R-:W-:Y:S05]  /*19b0*/  BSYNC B1 ;  /* 0x0000000000017941 */ /* 0x000fea0003800000 */
.L_x_7598:
        /* <DEDUP_REMOVED lines=26> */
[----:B-1234-:R-:W-:Y:S05]  /*1b60*/  CALL.REL.NOINC `($__internal_11_$__cuda_sm20_div_rn_f64_full) ;  /* 0x0000099000007944 */ /* 0x01efea0003c00000 */
.L_x_7605:
[----:B------:R-:W-:Y:S05]  /*1b70*/  BSYNC B2 ;  /* 0x0000000000027941 */ /* 0x000fea0003800000 */
.L_x_7604:
[----:B------:R0:W4:Y:S02]  /*1b80*/  FRND.F64.TRUNC R8, R2 ;  /* 0x0000000200087313 */ /* 0x000124000030d800 */
.L_x_7603:
[----:B------:R-:W-:Y:S05]  /*1b90*/  BSYNC B1 ;  /* 0x0000000000017941 */ /* 0x000fea0003800000 */
.L_x_7602:
        /* <DEDUP_REMOVED lines=27> */
.L_x_7609:
[----:B------:R-:W-:Y:S05]  /*1d50*/  BSYNC B2 ;  /* 0x0000000000027941 */ /* 0x000fea0003800000 */
.L_x_7608:
[----:B------:R0:W4:Y:S02]  /*1d60*/  FRND.F64.TRUNC R6, R2 ;  /* 0x0000000200067313 */ /* 0x000124000030d800 */
.L_x_7607:
[----:B------:R-:W-:Y:S05]  /*1d70*/  BSYNC B1 ;  /* 0x0000000000017941 */ /* 0x000fea0003800000 */
.L_x_7606:
        /* <DEDUP_REMOVED lines=26> */
[----:B-1234-:R-:W-:Y:S05]  /*1f20*/  CALL.REL.NOINC `($__internal_11_$__cuda_sm20_div_rn_f64_full) ;  /* 0x000005d000007944 */ /* 0x01efea0003c00000 */
.L_x_7613:
[----:B------:R-:W-:Y:S05]  /*1f30*/  BSYNC B2 ;  /* 0x0000000000027941 */ /* 0x000fea0003800000 */
.L_x_7612:
[----:B------:R0:W4:Y:S02]  /*1f40*/  FRND.F64.TRUNC R4, R2 ;  /* 0x0000000200047313 */ /* 0x000124000030d800 */
.L_x_7611:
[----:B------:R-:W-:Y:S05]  /*1f50*/  BSYNC B1 ;  /* 0x0000000000017941 */ /* 0x000fea0003800000 */
.L_x_7610:
        /* <DEDUP_REMOVED lines=26> */
[----:B-1234-:R-:W-:Y:S05]  /*2100*/  CALL.REL.NOINC `($__internal_11_$__cuda_sm20_div_rn_f64_full) ;  /* 0x000003f000007944 */ /* 0x01efea0003c00000 */
.L_x_7617:
[----:B------:R-:W-:Y:S05]  /*2110*/  BSYNC B2 ;  /* 0x0000000000027941 */ /* 0x000fea0003800000 */
.L_x_7616:
[----:B------:R-:W0:Y:S02]  /*2120*/  FRND.F64.TRUNC R2, R2 ;  /* 0x0000000200027313 */ /* 0x000e24000030d800 */
.L_x_7615:
[----:B------:R-:W-:Y:S05]  /*2130*/  BSYNC B1 ;  /* 0x0000000000017941 */ /* 0x000fea0003800000 */
.L_x_7614:
        /* <DEDUP_REMOVED lines=22> */
.L_x_7620:
[----:B------:R-:W-:-:S13]  /*22a0*/  ISETP.GE.AND P0, PT, R20, R21, PT ;  /* 0x000000151400720c */ /* 0x000fda0003f06270 */
[----:B------:R-:W-:Y:S05]  /*22b0*/  @P0 BRA `(.L_x_7622) ;  /* 0x000000c000000947 */ /* 0x000fea0003800000 */
[----:B0-----:R-:W-:Y:S01]  /*22c0*/  IMAD.IADD R10, R44, 0x1, R20 ;  /* 0x000000012c0a7824 */ /* 0x001fe200078e0214 */
[----:B------:R-:W-:Y:S01]  /*22d0*/  IADD3 R20, R20, 0x80, RZ ;  /* 0x0000008014147810 */ /* 0x000fe20007ffe0ff */
[----:B------:R-:W-:-:S04]  /*22e0*/  IMAD.MOV.U32 R11, RZ, RZ, 0x8 ;  /* 0x00000008ff0b7424 */ /* 0x000fc800078e00ff */
[----:B------:R-:W-:-:S05]  /*22f0*/  IMAD.WIDE.U32 R10, R10, R11, c[0x0][0x178] ;  /* 0x00005e000a0a7625 */ /* 0x000fca00078e000b */
[----:B----4-:R0:W-:Y:S02]  /*2300*/  STG.E.64 [R10.64], R22 ;  /* 0x000000160a007986 */ /* 0x0101e4000c101b04 */
.L_x_7621:
[----:B------:R-:W-:-:S13]  /*2310*/  ISETP.GE.AND P0, PT, R20, R21, PT ;  /* 0x000000151400720c */ /* 0x000fda0003f06270 */
[----:B------:R-:W-:Y:S05]  /*2320*/  @P0 BRA `(.L_x_7623) ;  /* 0x000000d000000947 */ /* 0x000fea0003800000 */
[----:B0-----:R-:W-:Y:S01]  /*2330*/  HFMA2.MMA R11, -RZ, RZ, 0, 4.76837158203125e-07 ;  /* 0x00000008ff0b7435 */ /* 0x001fe200000001ff */
[----:B------:R-:W-:Y:S01]  /*2340*/  IMAD.IADD R10, R44, 0x1, R20 ;  /* 0x000000012c0a7824 */ /* 0x000fe200078e0214 */
[----:B------:R-:W-:-:S08]  /*2350*/  IADD3 R20, R20, 0x80, RZ ;  /* 0x0000008014147810 */ /* 0x000fd00007ffe0ff */
[----:B------:R-:W-:-:S05]  /*2360*/  IMAD.WIDE.U32 R10, R10, R11, c[0x0][0x178] ;  /* 0x00005e000a0a7625 */ /* 0x000fca00078e000b */
[----:B----4-:R0:W-:Y:S02]  /*2370*/  STG.E.64 [R10.64], R8 ;  /* 0x000000080a007986 */ /* 0x0101e4000c101b04 */
.L_x_7622:
        /* <DEDUP_REMOVED lines=8> */
.L_x_7623:
[----:B------:R-:W-:Y:S05]  /*2400*/  BSYNC B1 ;  /* 0x0000000000017941 */ /* 0x000fea0003800000 */
.L_x_7619:
[----:B------:R-:W-:-:S13]  /*2410*/  ISETP.GE.AND P0, PT, R20, R21, PT ;  /* 0x000000151400720c */ /* 0x000fda0003f06270 */
[----:B0---4-:R-:W-:Y:S01]  /*2420*/  @!P0 MOV R7, 0x8 ;  /* 0x0000000800078802 */ /* 0x011fe20000000f00 */
[----:B------:R-:W-:Y:S01]  /*2430*/  @!P0 IMAD.IADD R6, R44, 0x1, R20 ;  /* 0x000000012c068824 */ /* 0x000fe200078e0214 */
[----:B------:R-:W-:-:S03]  /*2440*/  @!P0 IADD3 R20, R20, 0x80, RZ ;  /* 0x0000008014148810 */ /* 0x000fc60007ffe0ff */
[----:B------:R-:W-:-:S05]  /*2450*/  @!P0 IMAD.WIDE.U32 R6, R6, R7, c[0x0][0x178] ;  /* 0x00005e0006068625 */ /* 0x000fca00078e0007 */
[----:B------:R0:W-:Y:S02]  /*2460*/  @!P0 STG.E.64 [R6.64], R4 ;  /* 0x0000000406008986 */ /* 0x0001e4000c101b04 */
.L_x_7624:
[----:B------:R-:W-:Y:S05]  /*2470*/  BSYNC B0 ;  /* 0x0000000000007941 */ /* 0x000fea0003800000 */
.L_x_7618:
        /* <DEDUP_REMOVED lines=8> */
        .weak           $__internal_11_$__cuda_sm20_div_rn_f64_full
        .type           $__internal_11_$__cuda_sm20_div_rn_f64_full,@function
        .size           $__internal_11_$__cuda_sm20_div_rn_f64_full,(.L_x_21392 - $__internal_11_$__cuda_sm20_div_rn_f64_full)
$__internal_11_$__cuda_sm20_div_rn_f64_full:
        /* <DEDUP_REMOVED lines=73> */
.L_x_7626:
        /* <DEDUP_REMOVED lines=17> */
.L_x_7629:
[----:B------:R-:W-:-:S05]  /*2aa0*/  LOP3.LUT R2, R37, 0x80000, RZ, 0xfc, !PT ;  /* 0x0008000025027812 */ /* 0x000fca00078efcff */
[----:B------:R-:W-:Y:S01]  /*2ab0*/  IMAD.MOV.U32 R3, RZ, RZ, R2 ;  /* 0x000000ffff037224 */ /* 0x000fe200078e0002 */
[----:B------:R-:W-:Y:S01]  /*2ac0*/  MOV R2, R36 ;  /* 0x0000002400027202 */ /* 0x000fe20000000f00 */
[----:B------:R-:W-:Y:S05]  /*2ad0*/  BRA `(.L_x_7627) ;  /* 0x0000003000007947 */ /* 0x000fea0003800000 */
.L_x_7628:
[----:B------:R-:W-:-:S05]  /*2ae0*/  LOP3.LUT R2, R29, 0x80000, RZ, 0xfc, !PT ;  /* 0x000800001d027812 */ /* 0x000fca00078efcff */
[----:B------:R-:W-:Y:S02]  /*2af0*/  IMAD.MOV.U32 R3, RZ, RZ, R2 ;  /* 0x000000ffff037224 */ /* 0x000fe400078e0002 */
[----:B------:R-:W-:Y:S02]  /*2b00*/  IMAD.MOV.U32 R2, RZ, RZ, R28 ;  /* 0x000000ffff027224 */ /* 0x000fe400078e001c */
.L_x_7627:
[----:B------:R-:W-:Y:S05]  /*2b10*/  BSYNC B0 ;  /* 0x0000000000007941 */ /* 0x000fea0003800000 */
.L_x_7625:
[----:B------:R-:W-:Y:S01]  /*2b20*/  MOV R12, R0 ;  /* 0x00000000000c7202 */ /* 0x000fe20000000f00 */
[----:B------:R-:W-:-:S04]  /*2b30*/  IMAD.MOV.U32 R13, RZ, RZ, 0x0 ;  /* 0x00000000ff0d7424 */ /* 0x000fc800078e00ff */
[----:B------:R-:W-:Y:S05]  /*2b40*/  RET.REL.NODEC R12 `(_ZN2at6native29vectorized_elementwise_kernelILi4ENS0_13BUnaryFunctorIdddZZZNS0_15binary_internal21div_trunc_kernel_cudaERNS_18TensorIteratorBaseEENKUlvE1_clEvENKUlvE_clEvEUlddE_EESt5arrayIPcLm2EEEEviT0_T1_) ;  /* 0xffffd4b00c007950 */ /* 0x000fea0003c3ffff */
.L_x_7630:
        /* <DEDUP_REMOVED lines=11> */
.L_x_21392:


//--------------------- .text._ZN2at6native29vectorized_elementwise_kernelILi8ENS0_13BUnaryFunctorIdddZZZNS0_15binary_internal21div_trunc_kernel_cudaERNS_18TensorIteratorBaseEENKUlvE1_clEvENKUlvE_clEvEUlddE_EESt5arrayIPcLm2EEEEviT0_T1_ --------------------------
	.section	.text._ZN2at6native29vectorized_elementwise_kernelILi8ENS0_13BUnaryFunctorIdddZZZNS0_15binary_internal21div_trunc_kernel_cudaERNS_18TensorIteratorBaseEENKUlvE1_clEvENKUlvE_clEvEUlddE_EESt5arrayIPcLm2EEEEviT0_T1_,"ax",@progbits
	.sectioninfo	@"SHI_REGISTERS=4"
	.align	128
        .global         _ZN2at6native29vectorized_elementwise_kernelILi8ENS0_13BUnaryFunctorIdddZZZNS0_15binary_internal21div_trunc_kernel_cudaERNS_18TensorIteratorBaseEENKUlvE1_clEvENKUlvE_clEvEUlddE_EESt5arrayIPcLm2EEEEviT0_T1_
        .type           _ZN2at6native29vectorized_elementwise_kernelILi8ENS0_13BUnaryFunctorIdddZZZNS0_15binary_internal21div_trunc_kernel_cudaERNS_18TensorIteratorBaseEENKUlvE1_clEvENKUlvE_clEvEUlddE_EESt5arrayIPcLm2EEEEviT0_T1_,@function
        .size           _ZN2at6native29vectorized_elementwise_kernelILi8ENS0_13BUnaryFunctorIdddZZZNS0_15binary_internal21div_trunc_kernel_cudaERNS_18TensorIteratorBaseEENKUlvE1_clEvENKUlvE_clEvEUlddE_EESt5arrayIPcLm2EEEEviT0_T1_,(.L_x_21511 - _ZN2at6native29vectorized_elementwise_kernelILi8ENS0_13BUnaryFunctorIdddZZZNS0_15binary_internal21div_trunc_kernel_cudaERNS_18TensorIteratorBaseEENKUlvE1_clEvENKUlvE_clEvEUlddE_EESt5arrayIPcLm2EEEEviT0_T1_)
        .other          _ZN2at6native29vectorized_elementwise_kernelILi8ENS0_13BUnaryFunctorIdddZZZNS0_15binary_internal21div_trunc_kernel_cudaERNS_18TensorIteratorBaseEENKUlvE1_clEvENKUlvE_clEvEUlddE_EESt5arrayIPcLm2EEEEviT0_T1_,@"STO_CUDA_ENTRY STV_DEFAULT"
_ZN2at6native29vectorized_elementwise_kernelILi8ENS0_13BUnaryFunctorIdddZZZNS0_15binary_internal21div_trunc_kernel_cudaERNS_18TensorIteratorBaseEENKUlvE1_clEvENKUlvE_clEvEUlddE_EESt5arrayIPcLm2EEEEviT0_T1_:
.text._ZN2at6native29vectorized_elementwise_kernelILi8ENS0_13BUnaryFunctorIdddZZZNS0_15binary_internal21div_trunc_kernel_cudaERNS_18TensorIteratorBaseEENKUlvE1_clEvENKUlvE_clEvEUlddE_EESt5arrayIPcLm2EEEEviT0_T1_:
[----:B------:R-:W-:Y:S02]  /*0000*/  MOV R1, c[0x0][0x28] ;  /* 0x00000a0000017a02 */ /* 0x000fe40000000f00 */
[----:B------:R-:W-:Y:S05]  /*0010*/  EXIT ;  /* 0x000000000000794d */ /* 0x000fea0003800000 */
.L_x_7631:
        /* <DEDUP_REMOVED lines=14> */
.L_x_21511:


//--------------------- .text._ZN2at6native18elementwise_kernelILi128ELi4EZNS0_15gpu_kernel_implINS0_13AUnaryFunctorIdddZZZNS0_15binary_internal21div_trunc_kernel_cudaERNS_18TensorIteratorBaseEENKUlvE1_clEvENKUlvE_clEvEUlddE_EEEEvS6_RKT_EUliE_EEviT1_ --------------------------
	.section	.text._ZN2at6native18elementwise_kernelILi128ELi4EZNS0_15gpu_kernel_implINS0_13AUnaryFunctorIdddZZZNS0_15binary_internal21div_trunc_kernel_cudaERNS_18TensorIteratorBaseEENKUlvE1_clEvENKUlvE_clEvEUlddE_EEEEvS6_RKT_EUliE_EEviT1_,"ax",@progbits
	.sectioninfo	@"SHI_REGISTERS=30"
	.align	128
        .global         _ZN2at6native18elementwise_kernelILi128ELi4EZNS0_15gpu_kernel_implINS0_13AUnaryFunctorIdddZZZNS0_15binary_internal21div_trunc_kernel_cudaERNS_18TensorIteratorBaseEENKUlvE1_clEvENKUlvE_clEvEUlddE_EEEEvS6_RKT_EUliE_EEviT1_
        .type           _ZN2at6native18elementwise_kernelILi128ELi4EZNS0_15gpu_kernel_implINS0_13AUnaryFunctorIdddZZZNS0_15binary_internal21div_trunc_kernel_cudaERNS_18TensorIteratorBaseEENKUlvE1_clEvENKUlvE_clEvEUlddE_EEEEvS6_RKT_EUliE_EEviT1_,@function
        .size           _ZN2at6native18elementwise_kernelILi128ELi4EZNS0_15gpu_kernel_implINS0_13AUnaryFunctorIdddZZZNS0_15binary_internal21div_trunc_kernel_cudaERNS_18TensorIteratorBaseEENKUlvE1_clEvENKUlvE_clEvEUlddE_EEEEvS6_RKT_EUliE_EEviT1_,(.L_x_21393 - _ZN2at6native18elementwise_kernelILi128ELi4EZNS0_15gpu_kernel_implINS0_13AUnaryFunctorIdddZZZNS0_15binary_internal21div_trunc_kernel_cudaERNS_18TensorIteratorBaseEENKUlvE1_clEvENKUlvE_clEvEUlddE_EEEEvS6_RKT_EUliE_EEviT1_)
        .other          _ZN2at6native18elementwise_kernelILi128ELi4EZNS0_15gpu_kernel_implINS0_13AUnaryFunctorIdddZZZNS0_15binary_internal21div_trunc_kernel_cudaERNS_18TensorIteratorBaseEENKUlvE1_clEvENKUlvE_clEvEUlddE_EEEEvS6_RKT_EUliE_EEviT1_,@"STO_CUDA_ENTRY STV_DEFAULT"
_ZN2at6native18elementwise_kernelILi128ELi4EZNS0_15gpu_kernel_implINS0_13AUnaryFunctorIdddZZZNS0_15binary_internal21div_trunc_kernel_cudaERNS_18TensorIteratorBaseEENKUlvE1_clEvENKUlvE_clEvEUlddE_EEEEvS6_RKT_EUliE_EEviT1_:
.text._ZN2at6native18elementwise_kernelILi128ELi4EZNS0_15gpu_kernel_implINS0_13AUnaryFunctorIdddZZZNS0_15binary_internal21div_trunc_kernel_cudaERNS_18TensorIteratorBaseEENKUlvE1_clEvENKUlvE_clEvEUlddE_EEEEvS6_RKT_EUliE_EEviT1_:
        /* <DEDUP_REMOVED lines=236> */
.L_x_7634:
        /* <DEDUP_REMOVED lines=19> */
.L_x_7638:
[----:B------:R-:W2:Y:S02]  /*0ff0*/  LDG.E.U8 R4, [R6.64] ;  /* 0x0000002406047981 */ /* 0x000ea4000c1e1100 */
[----:B--2---:R-:W0:Y:S01]  /*1000*/  I2F.F64.U16 R4, R4 ;  /* 0x0000000400047312 */ /* 0x004e220000101800 */
[----:B------:R-:W-:Y:S05]  /*1010*/  BRA `(.L_x_7640) ;  /* 0x00000df000007947 */ /* 0x000fea0003800000 */
.L_x_7637:
        /* <DEDUP_REMOVED lines=9> */
.L_x_7642:
[----:B------:R-:W2:Y:S02]  /*10b0*/  LDG.E R4, [R6.64] ;  /* 0x0000002406047981 */ /* 0x000ea4000c1e1900 */
[----:B--2---:R-:W0:Y:S01]  /*10c0*/  I2F.F64 R4, R4 ;  /* 0x0000000400047312 */ /* 0x004e220000201c00 */
[----:B------:R-:W-:Y:S05]  /*10d0*/  BRA `(.L_x_7640) ;  /* 0x00000d3000007947 */ /* 0x000fea0003800000 */
.L_x_7641:
[----:B------:R-:W2:Y:S02]  /*10e0*/  LDG.E.U16 R4, [R6.64] ;  /* 0x0000002406047981 */ /* 0x000ea4000c1e1500 */
[----:B--2---:R-:W0:Y:S01]  /*10f0*/  I2F.F64.S16 R4, R4 ;  /* 0x0000000400047312 */ /* 0x004e220000101c00 */
[----:B------:R-:W-:Y:S05]  /*1100*/  BRA `(.L_x_7640) ;  /* 0x00000d0000007947 */ /* 0x000fea0003800000 */
.L_x_7636:
        /* <DEDUP_REMOVED lines=10> */
.L_x_7644:
[----:B------:R-:W2:Y:S02]  /*11b0*/  LDG.E.U16 R0, [R6.64] ;  /* 0x0000002406007981 */ /* 0x000ea4000c1e1500 */
[----:B--2---:R-:W-:-:S05]  /*11c0*/  HADD2.F32 R0, -RZ, R0.H0_H0 ;  /* 0x20000000ff007230 */ /* 0x004fca0000004100 */
[----:B------:R-:W-:-:S04]  /*11d0*/  FMUL.FTZ R0, R0, 1 ;  /* 0x3f80000000007820 */ /* 0x000fc80000410000 */
[----:B------:R0:W1:Y:S01]  /*11e0*/  F2F.F64.F32 R4, R0 ;  /* 0x0000000000047310 */ /* 0x0000620000201800 */
[----:B------:R-:W-:Y:S05]  /*11f0*/  BRA `(.L_x_7640) ;  /* 0x00000c1000007947 */ /* 0x000fea0003800000 */
.L_x_7643:
        /* <DEDUP_REMOVED lines=10> */
.L_x_7646:
[----:B------:R-:W2:Y:S02]  /*12a0*/  LDG.E.U16 R6, [R6.64] ;  /* 0x0000002406067981 */ /* 0x000ea4000c1e1500 */
[----:B--2---:R-:W-:-:S05]  /*12b0*/  HADD2.F32 R0, -RZ, R6.H0_H0 ;  /* 0x20000006ff007230 */ /* 0x004fca0000004100 */
[----:B------:R-:W-:-:S04]  /*12c0*/  FMUL.FTZ R0, R0, 1 ;  /* 0x3f80000000007820 */ /* 0x000fc80000410000 */
[----:B------:R0:W1:Y:S01]  /*12d0*/  F2F.F64.F32 R4, R0 ;  /* 0x0000000000047310 */ /* 0x0000620000201800 */
[----:B------:R-:W-:Y:S05]  /*12e0*/  BRA `(.L_x_7640) ;  /* 0x00000b2000007947 */ /* 0x000fea0003800000 */
.L_x_7645:
[----:B------:R0:W5:Y:S01]  /*12f0*/  LDG.E.64 R4, [R6.64] ;  /* 0x0000002406047981 */ /* 0x000162000c1e1b00 */
[----:B------:R-:W-:Y:S05]  /*1300*/  BRA `(.L_x_7640) ;  /* 0x00000b0000007947 */ /* 0x000fea0003800000 */
.L_x_7635:
        /* <DEDUP_REMOVED lines=13> */
.L_x_7649:
[----:B------:R0:W5:Y:S01]  /*13e0*/  LDG.E.64 R4, [R6.64] ;  /* 0x0000002406047981 */ /* 0x000162000c1e1b00 */
[----:B------:R-:W-:Y:S05]  /*13f0*/  BRA `(.L_x_7640) ;  /* 0x00000a1000007947 */ /* 0x000fea0003800000 */
.L_x_7648:
        /* <DEDUP_REMOVED lines=28> */
.L_x_7651:
        /* <DEDUP_REMOVED lines=15> */
.L_x_7650:
[----:B------:R-:W2:Y:S02]  /*16b0*/  LDG.E.U16 R0, [R6.64] ;  /* 0x0000002406007981 */ /* 0x000ea4000c1e1500 */
[----:B--2---:R-:W-:-:S05]  /*16c0*/  PRMT R0, RZ, 0x5410, R0 ;  /* 0x00005410ff007816 */ /* 0x004fca0000000000 */
[----:B------:R-:W-:-:S04]  /*16d0*/  FMUL.FTZ R0, R0, 1 ;  /* 0x3f80000000007820 */ /* 0x000fc80000410000 */
[----:B------:R0:W1:Y:S01]  /*16e0*/  F2F.F64.F32 R4, R0 ;  /* 0x0000000000047310 */ /* 0x0000620000201800 */
[----:B------:R-:W-:Y:S05]  /*16f0*/  BRA `(.L_x_7640) ;  /* 0x0000071000007947 */ /* 0x000fea0003800000 */
.L_x_7647:
        /* <DEDUP_REMOVED lines=11> */
.L_x_7654:
        /* <DEDUP_REMOVED lines=21> */
.L_x_7658:
[----:B------:R-:W-:Y:S05]  /*1900*/  BSYNC B1 ;  /* 0x0000000000017941 */ /* 0x000fea0003800000 */
.L_x_7657:
[----:B------:R-:W-:Y:S01]  /*1910*/  LEA R5, R0, 0x3b800000, 0x17 ;  /* 0x3b80000000057811 */ /* 0x000fe200078eb8ff */
[----:B------:R-:W-:-:S05]  /*1920*/  IMAD.SHL.U32 R0, R3, 0x100000, RZ ;  /* 0x0010000003007824 */ /* 0x000fca00078e00ff */
[----:B------:R-:W-:Y:S02]  /*1930*/  LOP3.LUT R0, R5, R0, R6, 0xfe, !PT ;  /* 0x0000000005007212 */ /* 0x000fe400078efe06 */
.L_x_7656:
[----:B------:R-:W-:Y:S05]  /*1940*/  BSYNC B0 ;  /* 0x0000000000007941 */ /* 0x000fea0003800000 */
.L_x_7655:
[----:B------:R-:W-:-:S04]  /*1950*/  FMUL.FTZ R0, R0, 1 ;  /* 0x3f80000000007820 */ /* 0x000fc80000410000 */
[----:B------:R0:W1:Y:S01]  /*1960*/  F2F.F64.F32 R4, R0 ;  /* 0x0000000000047310 */ /* 0x0000620000201800 */
[----:B------:R-:W-:Y:S05]  /*1970*/  BRA `(.L_x_7640) ;  /* 0x0000049000007947 */ /* 0x000fea0003800000 */
.L_x_7653:
        /* <DEDUP_REMOVED lines=21> */
.L_x_7662:
[----:B------:R-:W-:Y:S05]  /*1ad0*/  BSYNC B1 ;  /* 0x0000000000017941 */ /* 0x000fea0003800000 */
.L_x_7661:
[----:B------:R-:W-:Y:S01]  /*1ae0*/  LEA R5, R0, 0x37800000, 0x17 ;  /* 0x3780000000057811 */ /* 0x000fe200078eb8ff */
[----:B------:R-:W-:-:S05]  /*1af0*/  IMAD.SHL.U32 R0, R3, 0x200000, RZ ;  /* 0x0020000003007824 */ /* 0x000fca00078e00ff */
[----:B------:R-:W-:Y:S02]  /*1b00*/  LOP3.LUT R0, R5, R0, R6, 0xfe, !PT ;  /* 0x0000000005007212 */ /* 0x000fe400078efe06 */
.L_x_7660:
[----:B------:R-:W-:Y:S05]  /*1b10*/  BSYNC B0 ;  /* 0x0000000000007941 */ /* 0x000fea0003800000 */
.L_x_7659:
[----:B------:R-:W-:-:S04]  /*1b20*/  FMUL.FTZ R0, R0, 1 ;  /* 0x3f80000000007820 */ /* 0x000fc80000410000 */
[----:B------:R0:W1:Y:S01]  /*1b30*/  F2F.F64.F32 R4, R0 ;  /* 0x0000000000047310 */ /* 0x0000620000201800 */
[----:B------:R-:W-:Y:S05]  /*1b40*/  BRA `(.L_x_7640) ;  /* 0x000002c000007947 */ /* 0x000fea0003800000 */
.L_x_7652:
        /* <DEDUP_REMOVED lines=14> */
.L_x_7666:
[----:B------:R-:W-:Y:S05]  /*1c30*/  BSYNC B0 ;  /* 0x0000000000007941 */ /* 0x000fea0003800000 */
.L_x_7665:
[----:B------:R-:W-:-:S04]  /*1c40*/  FMUL.FTZ R0, R0, 1 ;  /* 0x3f80000000007820 */ /* 0x000fc80000410000 */
[----:B------:R0:W1:Y:S01]  /*1c50*/  F2F.F64.F32 R4, R0 ;  /* 0x0000000000047310 */ /* 0x0000620000201800 */
[----:B------:R-:W-:Y:S05]  /*1c60*/  BRA `(.L_x_7640) ;  /* 0x000001a000007947 */ /* 0x000fea0003800000 */
.L_x_7639:
        /* <DEDUP_REMOVED lines=21> */
.L_x_7664:
[----:B------:R-:W2:Y:S02]  /*1dc0*/  LDG.E.64 R4, [R6.64] ;  /* 0x0000002406047981 */ /* 0x000ea4000c1e1b00 */
[----:B--2---:R-:W0:Y:S01]  /*1dd0*/  I2F.F64.U64 R4, R4 ;  /* 0x0000000400047312 */ /* 0x004e220000301800 */
[----:B------:R-:W-:Y:S05]  /*1de0*/  BRA `(.L_x_7640) ;  /* 0x0000002000007947 */ /* 0x000fea0003800000 */
.L_x_7663:
[----:B------:R-:W2:Y:S02]  /*1df0*/  LDG.E R4, [R6.64] ;  /* 0x0000002406047981 */ /* 0x000ea4000c1e1900 */
[----:B--2---:R-:W0:Y:S02]  /*1e00*/  I2F.F64.U32 R4, R4 ;  /* 0x0000000400047312 */ /* 0x004e240000201800 */
.L_x_7640:
[----:B01---5:R-:W0:Y:S01]  /*1e10*/  MUFU.RCP64H R7, R5 ;  /* 0x0000000500077308 */ /* 0x023e220000001800 */
[----:B------:R-:W-:Y:S01]  /*1e20*/  IMAD.MOV.U32 R6, RZ, RZ, 0x1 ;  /* 0x00000001ff067424 */ /* 0x000fe200078e00ff */
[----:B------:R-:W-:Y:S01]  /*1e30*/  BSSY B0, `(.L_x_7667) ;  /* 0x0000012000007945 */ /* 0x000fe20003800000 */
[----:B------:R-:W-:-:S05]  /*1e40*/  IMAD.MOV.U32 R25, RZ, RZ, c[0x0][0x37c] ;  /* 0x0000df00ff197624 */ /* 0x000fca00078e00ff */
[----:B------:R-:W-:Y:S01]  /*1e50*/  FSETP.GEU.AND P0, PT, |R25|, 6.5827683646048100446e-37, PT ;  /* 0x036000001900780b */ /* 0x000fe20003f0e200 */
[----:B0-----:R-:W0:-:S06]  /*1e60*/  DFMA R8, R6, -R4, 1 ;  /* 0x3ff000000608742b */ /* 0x001e0c0000000804 */
[----:B0-----:R-:W0:-:S06]  /*1e70*/  DFMA R8, R8, R8, R8 ;  /* 0x000000080808722b */ /* 0x001e0c0000000008 */
[----:B0-----:R-:W0:-:S06]  /*1e80*/  DFMA R8, R6, R8, R6 ;  /* 0x000000080608722b */ /* 0x001e0c0000000006 */
[----:B0-----:R-:W0:-:S06]  /*1e90*/  DFMA R6, R8, -R4, 1 ;  /* 0x3ff000000806742b */ /* 0x001e0c0000000804 */
[----:B0-----:R-:W0:-:S06]  /*1ea0*/  DFMA R6, R8, R6, R8 ;  /* 0x000000060806722b */ /* 0x001e0c0000000008 */
[----:B0-----:R-:W0:-:S06]  /*1eb0*/  DMUL R8, R6, c[0x0][0x378] ;  /* 0x0000de0006087a28 */ /* 0x001e0c0000000000 */
[----:B0-----:R-:W0:-:S06]  /*1ec0*/  DFMA R10, R8, -R4, c[0x0][0x378] ;  /* 0x0000de00080a762b */ /* 0x001e0c0000000804 */
[----:B0-----:R-:W0:-:S10]  /*1ed0*/  DFMA R6, R6, R10, R8 ;  /* 0x0000000a0606722b */ /* 0x001e140000000008 */
[----:B0-----:R-:W-:-:S05]  /*1ee0*/  FFMA R0, RZ, R5, R7 ;  /* 0x00000005ff007223 */ /* 0x001fca0000000007 */
[----:B------:R-:W-:-:S13]  /*1ef0*/  FSETP.GT.AND P1, PT, |R0|, 1.469367938527859385e-39, PT ;  /* 0x001000000000780b */ /* 0x000fda0003f24200 */
[----:B------:R-:W-:Y:S05]  /*1f00*/  @P0 BRA P1, `(.L_x_7668) ;  /* 0x0000004000000947 */ /* 0x000fea0000800000 */
[----:B------:R-:W-:Y:S01]  /*1f10*/  IMAD.MOV.U32 R3, RZ, RZ, R5 ;  /* 0x000000ffff037224 */ /* 0x000fe200078e0005 */
[----:B------:R-:W-:Y:S01]  /*1f20*/  MOV R0, 0x1f50 ;  /* 0x00001f5000007802 */ /* 0x000fe20000000f00 */
[----:B------:R-:W-:Y:S02]  /*1f30*/  IMAD.MOV.U32 R24, RZ, RZ, c[0x0][0x378] ;  /* 0x0000de00ff187624 */ /* 0x000fe400078e00ff */
[----:B------:R-:W-:Y:S05]  /*1f40*/  CALL.REL.NOINC `($__internal_12_$__cuda_sm20_div_rn_f64_full) ;  /* 0x00009dd000007944 */ /* 0x000fea0003c00000 */
.L_x_7668:
[----:B------:R-:W-:Y:S05]  /*1f50*/  BSYNC B0 ;  /* 0x0000000000007941 */ /* 0x000fea0003800000 */
.L_x_7667:
[----:B------:R-:W0:Y:S01]  /*1f60*/  LDC.U8 R3, c[0x0][0x380] ;  /* 0x0000e000ff037b82 */ /* 0x000e220000000000 */
[----:B------:R1:W2:Y:S01]  /*1f70*/  FRND.F64.TRUNC R4, R6 ;  /* 0x0000000600047313 */ /* 0x0002a2000030d800 */
[----:B0-----:R-:W-:-:S04]  /*1f80*/  PRMT R0, R3, 0x9910, RZ ;  /* 0x0000991003007816 */ /* 0x001fc800000000ff */
[----:B------:R-:W-:-:S13]  /*1f90*/  ISETP.GT.AND P0, PT, R0, 0x9, PT ;  /* 0x000000090000780c */ /* 0x000fda0003f04270 */
[----:B------:R-:W-:Y:S05]  /*1fa0*/  @P0 BRA `(.L_x_7669) ;  /* 0x0000044000000947 */ /* 0x000fea0003800000 */
[----:B-12---:R-:W-:-:S13]  /*1fb0*/  ISETP.GT.AND P0, PT, R0, 0x4, PT ;  /* 0x000000040000780c */ /* 0x006fda0003f04270 */
        /* <DEDUP_REMOVED lines=10> */
.L_x_7672:
[----:B------:R-:W0:Y:S02]  /*2060*/  F2I.S64.F64.TRUNC R6, R6 ;  /* 0x0000000600067311 */ /* 0x000e24000030d900 */
[----:B0-----:R-:W-:-:S05]  /*2070*/  IMAD.MOV.U32 R3, RZ, RZ, R6 ;  /* 0x000000ffff037224 */ /* 0x001fca00078e0006 */
[----:B------:R0:W-:Y:S01]  /*2080*/  STG.E.U8 [R16.64], R3 ;  /* 0x0000000310007986 */ /* 0x0001e2000c101124 */
[----:B------:R-:W-:Y:S05]  /*2090*/  BRA `(.L_x_7674) ;  /* 0x00000ed000007947 */ /* 0x000fea0003800000 */
.L_x_7671:
        /* <DEDUP_REMOVED lines=9> */
.L_x_7676:
[----:B------:R-:W0:Y:S02]  /*2130*/  F2I.F64.TRUNC R7, R6 ;  /* 0x0000000600077311 */ /* 0x000e24000030d100 */
[----:B0-----:R0:W-:Y:S01]  /*2140*/  STG.E [R16.64], R7 ;  /* 0x0000000710007986 */ /* 0x0011e2000c101924 */
[----:B------:R-:W-:Y:S05]  /*2150*/  BRA `(.L_x_7674) ;  /* 0x00000e1000007947 */ /* 0x000fea0003800000 */
.L_x_7675:
[----:B------:R-:W0:Y:S02]  /*2160*/  F2I.F64.TRUNC R7, R6 ;  /* 0x0000000600077311 */ /* 0x000e24000030d100 */
[----:B0-----:R0:W-:Y:S01]  /*2170*/  STG.E.U16 [R16.64], R7 ;  /* 0x0000000710007986 */ /* 0x0011e2000c101524 */
[----:B------:R-:W-:Y:S05]  /*2180*/  BRA `(.L_x_7674) ;  /* 0x00000de000007947 */ /* 0x000fea0003800000 */
.L_x_7670:
        /* <DEDUP_REMOVED lines=11> */
.L_x_7678:
[----:B------:R-:W0:Y:S01]  /*2240*/  F2F.F32.F64 R0, R4 ;  /* 0x0000000400007310 */ /* 0x000e220000301000 */
[----:B------:R-:W0:-:S14]  /*2250*/  DSETP.GEU.AND P0, PT, |R4|, c[0x2][0x0], PT ;  /* 0x008000000400762a */ /* 0x000e1c0003f0e200 */
[----:B0-----:R-:W-:-:S05]  /*2260*/  @!P0 FMUL R0, R0, 1.175494350822287508e-38 ;  /* 0x0080000000008820 */ /* 0x001fca0000400000 */
[----:B------:R-:W-:-:S05]  /*2270*/  F2FP.PACK_AB R0, RZ, R0 ;  /* 0x00000000ff00723e */ /* 0x000fca00000000ff */
[----:B------:R0:W-:Y:S01]  /*2280*/  STG.E.U16 [R16.64], R0 ;  /* 0x0000000010007986 */ /* 0x0001e2000c101524 */
[----:B------:R-:W-:Y:S05]  /*2290*/  BRA `(.L_x_7674) ;  /* 0x00000cd000007947 */ /* 0x000fea0003800000 */
.L_x_7677:
        /* <DEDUP_REMOVED lines=12> */
.L_x_7680:
[----:B------:R-:W0:Y:S01]  /*2360*/  F2F.F32.F64 R0, R4 ;  /* 0x0000000400007310 */ /* 0x000e220000301000 */
[----:B------:R-:W0:-:S14]  /*2370*/  DSETP.GEU.AND P0, PT, |R4|, c[0x2][0x0], PT ;  /* 0x008000000400762a */ /* 0x000e1c0003f0e200 */
[----:B0-----:R-:W-:-:S05]  /*2380*/  @!P0 FMUL R0, R0, 1.175494350822287508e-38 ;  /* 0x0080000000008820 */ /* 0x001fca0000400000 */
[----:B------:R-:W-:-:S04]  /*2390*/  F2FP.PACK_AB R3, RZ, R0 ;  /* 0x00000000ff03723e */ /* 0x000fc800000000ff */
[----:B------:R-:W-:-:S05]  /*23a0*/  PRMT R3, R3, 0x5410, RZ ;  /* 0x0000541003037816 */ /* 0x000fca00000000ff */
[----:B------:R0:W-:Y:S01]  /*23b0*/  STG.E [R16.64], R3 ;  /* 0x0000000310007986 */ /* 0x0001e2000c101924 */
[----:B------:R-:W-:Y:S05]  /*23c0*/  BRA `(.L_x_7674) ;  /* 0x00000ba000007947 */ /* 0x000fea0003800000 */
.L_x_7679:
[----:B------:R0:W-:Y:S01]  /*23d0*/  STG.E.64 [R16.64], R4 ;  /* 0x0000000410007986 */ /* 0x0001e2000c101b24 */
[----:B------:R-:W-:Y:S05]  /*23e0*/  BRA `(.L_x_7674) ;  /* 0x00000b8000007947 */ /* 0x000fea0003800000 */
.L_x_7669:
[----:B-12---:R-:W-:-:S13]  /*23f0*/  ISETP.GT.AND P0, PT, R0, 0x18, PT ;  /* 0x000000180000780c */ /* 0x006fda0003f04270 */
        /* <DEDUP_REMOVED lines=11> */
.L_x_7683:
[----:B------:R-:W-:-:S05]  /*24b0*/  CS2R R6, SRZ ;  /* 0x0000000000067805 */ /* 0x000fca000001ff00 */
[----:B------:R0:W-:Y:S01]  /*24c0*/  STG.E.128 [R16.64], R4 ;  /* 0x0000000410007986 */ /* 0x0001e2000c101d24 */
[----:B------:R-:W-:Y:S05]  /*24d0*/  BRA `(.L_x_7674) ;  /* 0x00000a9000007947 */ /* 0x000fea0003800000 */
.L_x_7682:
        /* <DEDUP_REMOVED lines=23> */
.L_x_7687:
[----:B------:R-:W-:Y:S05]  /*2650*/  BSYNC B0 ;  /* 0x0000000000007941 */ /* 0x000fea0003800000 */
.L_x_7686:
[----:B------:R-:W-:-:S05]  /*2660*/  LOP3.LUT R7, R0, R7, RZ, 0xfc, !PT ;  /* 0x0000000700077212 */ /* 0x000fca00078efcff */
[----:B------:R0:W-:Y:S01]  /*2670*/  STG.E.U8 [R16.64], R7 ;  /* 0x0000000710007986 */ /* 0x0001e2000c101124 */
[----:B------:R-:W-:Y:S05]  /*2680*/  BRA `(.L_x_7674) ;  /* 0x000008e000007947 */ /* 0x000fea0003800000 */
.L_x_7685:
        /* <DEDUP_REMOVED lines=15> */
.L_x_7689:
[----:B------:R-:W-:Y:S01]  /*2780*/  IMAD.MOV.U32 R0, RZ, RZ, 0x7f ;  /* 0x0000007fff007424 */ /* 0x000fe200078e00ff */
[----:B------:R-:W-:-:S04]  /*2790*/  ISETP.GT.U32.AND P0, PT, R3, 0x7f800000, PT ;  /* 0x7f8000000300780c */ /* 0x000fc80003f04070 */
[----:B------:R-:W-:-:S04]  /*27a0*/  SEL R0, R0, 0x7c, P0 ;  /* 0x0000007c00007807 */ /* 0x000fc80000000000 */
.L_x_7690:
[----:B------:R-:W-:Y:S05]  /*27b0*/  BSYNC B0 ;  /* 0x0000000000007941 */ /* 0x000fea0003800000 */
.L_x_7688:
[----:B------:R-:W-:-:S04]  /*27c0*/  LOP3.LUT R3, R7, 0x80000000, RZ, 0xc0, !PT ;  /* 0x8000000007037812 */ /* 0x000fc800078ec0ff */
[----:B------:R-:W-:-:S04]  /*27d0*/  SHF.R.U32.HI R3, RZ, 0x18, R3 ;  /* 0x00000018ff037819 */ /* 0x000fc80000011603 */
[----:B------:R-:W-:-:S05]  /*27e0*/  LOP3.LUT R3, R0, R3, RZ, 0xfc, !PT ;  /* 0x0000000300037212 */ /* 0x000fca00078efcff */
[----:B------:R0:W-:Y:S01]  /*27f0*/  STG.E.U8 [R16.64], R3 ;  /* 0x0000000310007986 */ /* 0x0001e2000c101124 */
[----:B------:R-:W-:Y:S05]  /*2800*/  BRA `(.L_x_7674) ;  /* 0x0000076000007947 */ /* 0x000fea0003800000 */
.L_x_7684:
[----:B------:R-:W0:Y:S01]  /*2810*/  F2F.F32.F64 R0, R4 ;  /* 0x0000000400007310 */ /* 0x000e220000301000 */
[----:B------:R-:W0:-:S14]  /*2820*/  DSETP.GEU.AND P0, PT, |R4|, c[0x2][0x0], PT ;  /* 0x008000000400762a */ /* 0x000e1c0003f0e200 */
[----:B0-----:R-:W-:-:S05]  /*2830*/  @!P0 FMUL R0, R0, 1.175494350822287508e-38 ;  /* 0x0080000000008820 */ /* 0x001fca0000400000 */
[----:B------:R-:W-:-:S05]  /*2840*/  F2FP.BF16.PACK_AB R0, RZ, R0 ;  /* 0x00000000ff00723e */ /* 0x000fca00000010ff */
[----:B------:R0:W-:Y:S01]  /*2850*/  STG.E.U16 [R16.64], R0 ;  /* 0x0000000010007986 */ /* 0x0001e2000c101524 */
[----:B------:R-:W-:Y:S05]  /*2860*/  BRA `(.L_x_7674) ;  /* 0x0000070000007947 */ /* 0x000fea0003800000 */
.L_x_7681:
        /* <DEDUP_REMOVED lines=11> */
.L_x_7693:
        /* <DEDUP_REMOVED lines=19> */
.L_x_7696:
[----:B------:R-:W-:-:S04]  /*2a50*/  LOP3.LUT R3, R7, 0x80000000, RZ, 0xc0, !PT ;  /* 0x8000000007037812 */ /* 0x000fc800078ec0ff */
[----:B------:R-:W-:-:S04]  /*2a60*/  SHF.R.U32.HI R3, RZ, 0x18, R3 ;  /* 0x00000018ff037819 */ /* 0x000fc80000011603 */
[----:B------:R-:W-:-:S04]  /*2a70*/  LOP3.LUT R0, R0, R3, RZ, 0xfc, !PT ;  /* 0x0000000300007212 */ /* 0x000fc800078efcff */
[----:B------:R-:W-:Y:S02]  /*2a80*/  PRMT R8, R0, 0x7610, R8 ;  /* 0x0000761000087816 */ /* 0x000fe40000000008 */
.L_x_7695:
[----:B------:R-:W-:Y:S05]  /*2a90*/  BSYNC B0 ;  /* 0x0000000000007941 */ /* 0x000fea0003800000 */
.L_x_7694:
[----:B------:R0:W-:Y:S01]  /*2aa0*/  STG.E.U8 [R16.64], R8 ;  /* 0x0000000810007986 */ /* 0x0001e2000c101124 */
[----:B------:R-:W-:Y:S05]  /*2ab0*/  BRA `(.L_x_7674) ;  /* 0x000004b000007947 */ /* 0x000fea0003800000 */
.L_x_7692:
        /* <DEDUP_REMOVED lines=19> */
.L_x_7699:
[----:B------:R-:W-:-:S04]  /*2bf0*/  LOP3.LUT R3, R7, 0x80000000, RZ, 0xc0, !PT ;  /* 0x8000000007037812 */ /* 0x000fc800078ec0ff */
[----:B------:R-:W-:-:S04]  /*2c00*/  SHF.R.U32.HI R3, RZ, 0x18, R3 ;  /* 0x00000018ff037819 */ /* 0x000fc80000011603 */
[----:B------:R-:W-:-:S04]  /*2c10*/  LOP3.LUT R0, R0, R3, RZ, 0xfc, !PT ;  /* 0x0000000300007212 */ /* 0x000fc800078efcff */
[----:B------:R-:W-:Y:S02]  /*2c20*/  PRMT R8, R0, 0x7610, R8 ;  /* 0x0000761000087816 */ /* 0x000fe40000000008 */
.L_x_7698:
[----:B------:R-:W-:Y:S05]  /*2c30*/  BSYNC B0 ;  /* 0x0000000000007941 */ /* 0x000fea0003800000 */
.L_x_7697:
[----:B------:R0:W-:Y:S01]  /*2c40*/  STG.E.U8 [R16.64], R8 ;  /* 0x0000000810007986 */ /* 0x0001e2000c101124 */
[----:B------:R-:W-:Y:S05]  /*2c50*/  BRA `(.L_x_7674) ;  /* 0x0000031000007947 */ /* 0x000fea0003800000 */
.L_x_7691:
        /* <DEDUP_REMOVED lines=24> */
.L_x_7673:
        /* <DEDUP_REMOVED lines=20> */
.L_x_7701:
[----:B------:R-:W0:Y:S02]  /*2f20*/  F2I.U64.F64.TRUNC R6, R6 ;  /* 0x0000000600067311 */ /* 0x000e24000030d800 */
[----:B0-----:R0:W-:Y:S01]  /*2f30*/  STG.E.64 [R16.64], R6 ;  /* 0x0000000610007986 */ /* 0x0011e2000c101b24 */
[----:B------:R-:W-:Y:S05]  /*2f40*/  BRA `(.L_x_7674) ;  /* 0x0000002000007947 */ /* 0x000fea0003800000 */
.L_x_7700:
[----:B------:R-:W0:Y:S02]  /*2f50*/  F2I.U32.F64.TRUNC R7, R6 ;  /* 0x0000000600077311 */ /* 0x000e24000030d000 */
[----:B0-----:R0:W-:Y:S02]  /*2f60*/  STG.E [R16.64], R7 ;  /* 0x0000000710007986 */ /* 0x0011e4000c101924 */
.L_x_7674:
[----:B------:R-:W-:-:S05]  /*2f70*/  IMAD R2, R23, 0x200, R2 ;  /* 0x0000020017027824 */ /* 0x000fca00078e0202 */
[----:B------:R-:W-:Y:S02]  /*2f80*/  IADD3 R19, R2, 0x80, RZ ;  /* 0x0000008002137810 */ /* 0x000fe40007ffe0ff */
.L_x_7633:
[----:B------:R-:W-:Y:S05]  /*2f90*/  BSYNC B6 ;  /* 0x0000000000067941 */ /* 0x000fea0003800000 */
.L_x_7632:
        /* <DEDUP_REMOVED lines=231> */
.L_x_7704:
        /* <DEDUP_REMOVED lines=19> */
.L_x_7708:
[----:B------:R-:W2:Y:S02]  /*3f40*/  LDG.E.U8 R2, [R4.64] ;  /* 0x0000002404027981 */ /* 0x000ea4000c1e1100 */
[----:B--2---:R-:W0:Y:S01]  /*3f50*/  I2F.F64.U16 R2, R2 ;  /* 0x0000000200027312 */ /* 0x004e220000101800 */
[----:B------:R-:W-:Y:S05]  /*3f60*/  BRA `(.L_x_7710) ;  /* 0x00000df000007947 */ /* 0x000fea0003800000 */
.L_x_7707:
        /* <DEDUP_REMOVED lines=9> */
.L_x_7712:
[----:B------:R-:W2:Y:S02]  /*4000*/  LDG.E R2, [R4.64] ;  /* 0x0000002404027981 */ /* 0x000ea4000c1e1900 */
[----:B--2---:R-:W0:Y:S01]  /*4010*/  I2F.F64 R2, R2 ;  /* 0x0000000200027312 */ /* 0x004e220000201c00 */
[----:B------:R-:W-:Y:S05]  /*4020*/  BRA `(.L_x_7710) ;  /* 0x00000d3000007947 */ /* 0x000fea0003800000 */
.L_x_7711:
[----:B------:R-:W2:Y:S02]  /*4030*/  LDG.E.U16 R2, [R4.64] ;  /* 0x0000002404027981 */ /* 0x000ea4000c1e1500 */
[----:B--2---:R-:W0:Y:S01]  /*4040*/  I2F.F64.S16 R2, R2 ;  /* 0x0000000200027312 */ /* 0x004e220000101c00 */
[----:B------:R-:W-:Y:S05]  /*4050*/  BRA `(.L_x_7710) ;  /* 0x00000d0000007947 */ /* 0x000fea0003800000 */
.L_x_7706:
        /* <DEDUP_REMOVED lines=10> */
.L_x_7714:
[----:B------:R-:W2:Y:S02]  /*4100*/  LDG.E.U16 R0, [R4.64] ;  /* 0x0000002404007981 */ /* 0x000ea4000c1e1500 */
[----:B--2---:R-:W-:-:S05]  /*4110*/  HADD2.F32 R0, -RZ, R0.H0_H0 ;  /* 0x20000000ff007230 */ /* 0x004fca0000004100 */
[----:B------:R-:W-:-:S04]  /*4120*/  FMUL.FTZ R0, R0, 1 ;  /* 0x3f80000000007820 */ /* 0x000fc80000410000 */
[----:B------:R0:W1:Y:S01]  /*4130*/  F2F.F64.F32 R2, R0 ;  /* 0x0000000000027310 */ /* 0x0000620000201800 */
[----:B------:R-:W-:Y:S05]  /*4140*/  BRA `(.L_x_7710) ;  /* 0x00000c1000007947 */ /* 0x000fea0003800000 */
.L_x_7713:
        /* <DEDUP_REMOVED lines=10> */
.L_x_7716:
[----:B------:R-:W2:Y:S02]  /*41f0*/  LDG.E.U16 R4, [R4.64] ;  /* 0x0000002404047981 */ /* 0x000ea4000c1e1500 */
[----:B--2---:R-:W-:-:S05]  /*4200*/  HADD2.F32 R0, -RZ, R4.H0_H0 ;  /* 0x20000004ff007230 */ /* 0x004fca0000004100 */
[----:B------:R-:W-:-:S04]  /*4210*/  FMUL.FTZ R0, R0, 1 ;  /* 0x3f80000000007820 */ /* 0x000fc80000410000 */
[----:B------:R0:W1:Y:S01]  /*4220*/  F2F.F64.F32 R2, R0 ;  /* 0x0000000000027310 */ /* 0x0000620000201800 */
[----:B------:R-:W-:Y:S05]  /*4230*/  BRA `(.L_x_7710) ;  /* 0x00000b2000007947 */ /* 0x000fea0003800000 */
.L_x_7715:
[----:B------:R0:W5:Y:S01]  /*4240*/  LDG.E.64 R2, [R4.64] ;  /* 0x0000002404027981 */ /* 0x000162000c1e1b00 */
[----:B------:R-:W-:Y:S05]  /*4250*/  BRA `(.L_x_7710) ;  /* 0x00000b0000007947 */ /* 0x000fea0003800000 */
.L_x_7705:
        /* <DEDUP_REMOVED lines=13> */
.L_x_7719:
[----:B------:R0:W5:Y:S01]  /*4330*/  LDG.E.64 R2, [R4.64] ;  /* 0x0000002404027981 */ /* 0x000162000c1e1b00 */
[----:B------:R-:W-:Y:S05]  /*4340*/  BRA `(.L_x_7710) ;  /* 0x00000a1000007947 */ /* 0x000fea0003800000 */
.L_x_7718:
        /* <DEDUP_REMOVED lines=28> */
.L_x_7721:
        /* <DEDUP_REMOVED lines=15> */
.L_x_7720:
[----:B------:R-:W2:Y:S02]  /*4600*/  LDG.E.U16 R0, [R4.64] ;  /* 0x0000002404007981 */ /* 0x000ea4000c1e1500 */
[----:B--2---:R-:W-:-:S05]  /*4610*/  PRMT R0, RZ, 0x5410, R0 ;  /* 0x00005410ff007816 */ /* 0x004fca0000000000 */
[----:B------:R-:W-:-:S04]  /*4620*/  FMUL.FTZ R0, R0, 1 ;  /* 0x3f80000000007820 */ /* 0x000fc80000410000 */
[----:B------:R0:W1:Y:S01]  /*4630*/  F2F.F64.F32 R2, R0 ;  /* 0x0000000000027310 */ /* 0x0000620000201800 */
[----:B------:R-:W-:Y:S05]  /*4640*/  BRA `(.L_x_7710) ;  /* 0x0000071000007947 */ /* 0x000fea0003800000 */
.L_x_7717:
        /* <DEDUP_REMOVED lines=11> */
.L_x_7724:
        /* <DEDUP_REMOVED lines=21> */
.L_x_7728:
[----:B------:R-:W-:Y:S05]  /*4850*/  BSYNC B1 ;  /* 0x0000000000017941 */ /* 0x000fea0003800000 */
.L_x_7727:
[----:B------:R-:W-:Y:S01]  /*4860*/  LEA R3, R0, 0x3b800000, 0x17 ;  /* 0x3b80000000037811 */ /* 0x000fe200078eb8ff */
[----:B------:R-:W-:-:S05]  /*4870*/  IMAD.SHL.U32 R0, R2, 0x100000, RZ ;  /* 0x0010000002007824 */ /* 0x000fca00078e00ff */
[----:B------:R-:W-:Y:S02]  /*4880*/  LOP3.LUT R0, R3, R0, R4, 0xfe, !PT ;  /* 0x0000000003007212 */ /* 0x000fe400078efe04 */
.L_x_7726:
[----:B------:R-:W-:Y:S05]  /*4890*/  BSYNC B0 ;  /* 0x0000000000007941 */ /* 0x000fea0003800000 */
.L_x_7725:
[----:B------:R-:W-:-:S04]  /*48a0*/  FMUL.FTZ R0, R0, 1 ;  /* 0x3f80000000007820 */ /* 0x000fc80000410000 */
[----:B------:R0:W1:Y:S01]  /*48b0*/  F2F.F64.F32 R2, R0 ;  /* 0x0000000000027310 */ /* 0x0000620000201800 */
[----:B------:R-:W-:Y:S05]  /*48c0*/  BRA `(.L_x_7710) ;  /* 0x0000049000007947 */ /* 0x000fea0003800000 */
.L_x_7723:
        /* <DEDUP_REMOVED lines=21> */
.L_x_7732:
[----:B------:R-:W-:Y:S05]  /*4a20*/  BSYNC B1 ;  /* 0x0000000000017941 */ /* 0x000fea0003800000 */
.L_x_7731:
[----:B------:R-:W-:Y:S01]  /*4a30*/  LEA R3, R0, 0x37800000, 0x17 ;  /* 0x3780000000037811 */ /* 0x000fe200078eb8ff */
[----:B------:R-:W-:-:S05]  /*4a40*/  IMAD.SHL.U32 R0, R2, 0x200000, RZ ;  /* 0x0020000002007824 */ /* 0x000fca00078e00ff */
[----:B------:R-:W-:Y:S02]  /*4a50*/  LOP3.LUT R0, R3, R0, R4, 0xfe, !PT ;  /* 0x0000000003007212 */ /* 0x000fe400078efe04 */
.L_x_7730:
[----:B------:R-:W-:Y:S05]  /*4a60*/  BSYNC B0 ;  /* 0x0000000000007941 */ /* 0x000fea0003800000 */
.L_x_7729:
[----:B------:R-:W-:-:S04]  /*4a70*/  FMUL.FTZ R0, R0, 1 ;  /* 0x3f80000000007820 */ /* 0x000fc80000410000 */
[----:B------:R0:W1:Y:S01]  /*4a80*/  F2F.F64.F32 R2, R0 ;  /* 0x0000000000027310 */ /* 0x0000620000201800 */
[----:B------:R-:W-:Y:S05]  /*4a90*/  BRA `(.L_x_7710) ;  /* 0x000002c000007947 */ /* 0x000fea0003800000 */
.L_x_7722:
        /* <DEDUP_REMOVED lines=14> */
.L_x_7736:
[----:B------:R-:W-:Y:S05]  /*4b80*/  BSYNC B0 ;  /* 0x0000000000007941 */ /* 0x000fea0003800000 */
.L_x_7735:
[----:B------:R-:W-:-:S04]  /*4b90*/  FMUL.FTZ R0, R0, 1 ;  /* 0x3f80000000007820 */ /* 0x000fc80000410000 */
[----:B------:R0:W1:Y:S01]  /*4ba0*/  F2F.F64.F32 R2, R0 ;  /* 0x0000000000027310 */ /* 0x0000620000201800 */
[----:B------:R-:W-:Y:S05]  /*4bb0*/  BRA `(.L_x_7710) ;  /* 0x000001a000007947 */ /* 0x000fea0003800000 */
.L_x_7709:
        /* <DEDUP_REMOVED lines=21> */
.L_x_7734:
[----:B------:R-:W2:Y:S02]  /*4d10*/  LDG.E.64 R2, [R4.64] ;  /* 0x0000002404027981 */ /* 0x000ea4000c1e1b00 */
[----:B--2---:R-:W0:Y:S01]  /*4d20*/  I2F.F64.U64 R2, R2 ;  /* 0x0000000200027312 */ /* 0x004e220000301800 */
[----:B------:R-:W-:Y:S05]  /*4d30*/  BRA `(.L_x_7710) ;  /* 0x0000002000007947 */ /* 0x000fea0003800000 */
.L_x_7733:
[----:B------:R-:W2:Y:S02]  /*4d40*/  LDG.E R2, [R4.64] ;  /* 0x0000002404027981 */ /* 0x000ea4000c1e1900 */
[----:B--2---:R-:W0:Y:S02]  /*4d50*/  I2F.F64.U32 R2, R2 ;  /* 0x0000000200027312 */ /* 0x004e240000201800 */
.L_x_7710:
        /* <DEDUP_REMOVED lines=20> */
.L_x_7738:
[----:B------:R-:W-:Y:S05]  /*4ea0*/  BSYNC B0 ;  /* 0x0000000000007941 */ /* 0x000fea0003800000 */
.L_x_7737:
        /* <DEDUP_REMOVED lines=16> */
.L_x_7742:
[----:B------:R-:W0:Y:S02]  /*4fb0*/  F2I.S64.F64.TRUNC R6, R6 ;  /* 0x0000000600067311 */ /* 0x000e24000030d900 */
[----:B0-----:R-:W-:-:S05]  /*4fc0*/  IMAD.MOV.U32 R3, RZ, RZ, R6 ;  /* 0x000000ffff037224 */ /* 0x001fca00078e0006 */
[----:B------:R0:W-:Y:S01]  /*4fd0*/  STG.E.U8 [R16.64], R3 ;  /* 0x0000000310007986 */ /* 0x0001e2000c101124 */
[----:B------:R-:W-:Y:S05]  /*4fe0*/  BRA `(.L_x_7744) ;  /* 0x00000ed000007947 */ /* 0x000fea0003800000 */
.L_x_7741:
        /* <DEDUP_REMOVED lines=9> */
.L_x_7746:
[----:B------:R-:W0:Y:S02]  /*5080*/  F2I.F64.TRUNC R7, R6 ;  /* 0x0000000600077311 */ /* 0x000e24000030d100 */
[----:B0-----:R0:W-:Y:S01]  /*5090*/  STG.E [R16.64], R7 ;  /* 0x0000000710007986 */ /* 0x0011e2000c101924 */
[----:B------:R-:W-:Y:S05]  /*50a0*/  BRA `(.L_x_7744) ;  /* 0x00000e1000007947 */ /* 0x000fea0003800000 */
.L_x_7745:
[----:B------:R-:W0:Y:S02]  /*50b0*/  F2I.F64.TRUNC R7, R6 ;  /* 0x0000000600077311 */ /* 0x000e24000030d100 */
[----:B0-----:R0:W-:Y:S01]  /*50c0*/  STG.E.U16 [R16.64], R7 ;  /* 0x0000000710007986 */ /* 0x0011e2000c101524 */
[----:B------:R-:W-:Y:S05]  /*50d0*/  BRA `(.L_x_7744) ;  /* 0x00000de000007947 */ /* 0x000fea0003800000 */
.L_x_7740:
        /* <DEDUP_REMOVED lines=11> */
.L_x_7748:
[----:B------:R-:W0:Y:S01]  /*5190*/  F2F.F32.F64 R0, R4 ;  /* 0x0000000400007310 */ /* 0x000e220000301000 */
[----:B------:R-:W0:-:S14]  /*51a0*/  DSETP.GEU.AND P0, PT, |R4|, c[0x2][0x0], PT ;  /* 0x008000000400762a */ /* 0x000e1c0003f0e200 */
[----:B0-----:R-:W-:-:S05]  /*51b0*/  @!P0 FMUL R0, R0, 1.175494350822287508e-38 ;  /* 0x0080000000008820 */ /* 0x001fca0000400000 */
[----:B------:R-:W-:-:S05]  /*51c0*/  F2FP.PACK_AB R0, RZ, R0 ;  /* 0x00000000ff00723e */ /* 0x000fca00000000ff */
[----:B------:R0:W-:Y:S01]  /*51d0*/  STG.E.U16 [R16.64], R0 ;  /* 0x0000000010007986 */ /* 0x0001e2000c101524 */
[----:B------:R-:W-:Y:S05]  /*51e0*/  BRA `(.L_x_7744) ;  /* 0x00000cd000007947 */ /* 0x000fea0003800000 */
.L_x_7747:
        /* <DEDUP_REMOVED lines=12> */
.L_x_7750:
[----:B------:R-:W0:Y:S01]  /*52b0*/  F2F.F32.F64 R0, R4 ;  /* 0x0000000400007310 */ /* 0x000e220000301000 */
[----:B------:R-:W0:-:S14]  /*52c0*/  DSETP.GEU.AND P0, PT, |R4|, c[0x2][0x0], PT ;  /* 0x008000000400762a */ /* 0x000e1c0003f0e200 */
[----:B0-----:R-:W-:-:S05]  /*52d0*/  @!P0 FMUL R0, R0, 1.175494350822287508e-38 ;  /* 0x0080000000008820 */ /* 0x001fca0000400000 */
[----:B------:R-:W-:-:S04]  /*52e0*/  F2FP.PACK_AB R3, RZ, R0 ;  /* 0x00000000ff03723e */ /* 0x000fc800000000ff */
[----:B------:R-:W-:-:S05]  /*52f0*/  PRMT R3, R3, 0x5410, RZ ;  /* 0x0000541003037816 */ /* 0x000fca00000000ff */
[----:B------:R0:W-:Y:S01]  /*5300*/  STG.E [R16.64], R3 ;  /* 0x0000000310007986 */ /* 0x0001e2000c101924 */
[----:B------:R-:W-:Y:S05]  /*5310*/  BRA `(.L_x_7744) ;  /* 0x00000ba000007947 */ /* 0x000fea0003800000 */
.L_x_7749:
[----:B------:R0:W-:Y:S01]  /*5320*/  STG.E.64 [R16.64], R4 ;  /* 0x0000000410007986 */ /* 0x0001e2000c101b24 */
[----:B------:R-:W-:Y:S05]  /*5330*/  BRA `(.L_x_7744) ;  /* 0x00000b8000007947 */ /* 0x000fea0003800000 */
.L_x_7739:
        /* <DEDUP_REMOVED lines=12> */
.L_x_7753:
[----:B------:R-:W-:-:S05]  /*5400*/  CS2R R6, SRZ ;  /* 0x0000000000067805 */ /* 0x000fca000001ff00 */
[----:B------:R0:W-:Y:S01]  /*5410*/  STG.E.128 [R16.64], R4 ;  /* 0x0000000410007986 */ /* 0x0001e2000c101d24 */
[----:B------:R-:W-:Y:S05]  /*5420*/  BRA `(.L_x_7744) ;  /* 0x00000a9000007947 */ /* 0x000fea0003800000 */
.L_x_7752:
        /* <DEDUP_REMOVED lines=23> */
.L_x_7757:
[----:B------:R-:W-:Y:S05]  /*55a0*/  BSYNC B0 ;  /* 0x0000000000007941 */ /* 0x000fea0003800000 */
.L_x_7756:
[----:B------:R-:W-:-:S05]  /*55b0*/  LOP3.LUT R3, R0, R3, RZ, 0xfc, !PT ;  /* 0x0000000300037212 */ /* 0x000fca00078efcff */
[----:B------:R0:W-:Y:S01]  /*55c0*/  STG.E.U8 [R16.64], R3 ;  /* 0x0000000310007986 */ /* 0x0001e2000c101124 */
[----:B------:R-:W-:Y:S05]  /*55d0*/  BRA `(.L_x_7744) ;  /* 0x000008e000007947 */ /* 0x000fea0003800000 */
.L_x_7755:
        /* <DEDUP_REMOVED lines=15> */
.L_x_7759:
[----:B------:R-:W-:Y:S01]  /*56d0*/  IMAD.MOV.U32 R0, RZ, RZ, 0x7f ;  /* 0x0000007fff007424 */ /* 0x000fe200078e00ff */
[----:B------:R-:W-:-:S04]  /*56e0*/  ISETP.GT.U32.AND P0, PT, R2, 0x7f800000, PT ;  /* 0x7f8000000200780c */ /* 0x000fc80003f04070 */
[----:B------:R-:W-:-:S04]  /*56f0*/  SEL R0, R0, 0x7c, P0 ;  /* 0x0000007c00007807 */ /* 0x000fc80000000000 */
.L_x_7760:
[----:B------:R-:W-:Y:S05]  /*5700*/  BSYNC B0 ;  /* 0x0000000000007941 */ /* 0x000fea0003800000 */
.L_x_7758:
[----:B------:R-:W-:-:S04]  /*5710*/  LOP3.LUT R2, R3, 0x80000000, RZ, 0xc0, !PT ;  /* 0x8000000003027812 */ /* 0x000fc800078ec0ff */
[----:B------:R-:W-:-:S04]  /*5720*/  SHF.R.U32.HI R3, RZ, 0x18, R2 ;  /* 0x00000018ff037819 */ /* 0x000fc80000011602 */
[----:B------:R-:W-:-:S05]  /*5730*/  LOP3.LUT R3, R0, R3, RZ, 0xfc, !PT ;  /* 0x0000000300037212 */ /* 0x000fca00078efcff */
[----:B------:R0:W-:Y:S01]  /*5740*/  STG.E.U8 [R16.64], R3 ;  /* 0x0000000310007986 */ /* 0x0001e2000c101124 */
[----:B------:R-:W-:Y:S05]  /*5750*/  BRA `(.L_x_7744) ;  /* 0x0000076000007947 */ /* 0x000fea0003800000 */
.L_x_7754:
[----:B------:R-:W0:Y:S01]  /*5760*/  F2F.F32.F64 R0, R4 ;  /* 0x0000000400007310 */ /* 0x000e220000301000 */
[----:B------:R-:W0:-:S14]  /*5770*/  DSETP.GEU.AND P0, PT, |R4|, c[0x2][0x0], PT ;  /* 0x008000000400762a */ /* 0x000e1c0003f0e200 */
[----:B0-----:R-:W-:-:S05]  /*5780*/  @!P0 FMUL R0, R0, 1.175494350822287508e-38 ;  /* 0x0080000000008820 */ /* 0x001fca0000400000 */
[----:B------:R-:W-:-:S05]  /*5790*/  F2FP.BF16.PACK_AB R0, RZ, R0 ;  /* 0x00000000ff00723e */ /* 0x000fca00000010ff */
[----:B------:R0:W-:Y:S01]  /*57a0*/  STG.E.U16 [R16.64], R0 ;  /* 0x0000000010007986 */ /* 0x0001e2000c101524 */
[----:B------:R-:W-:Y:S05]  /*57b0*/  BRA `(.L_x_7744) ;  /* 0x0000070000007947 */ /* 0x000fea0003800000 */
.L_x_7751:
        /* <DEDUP_REMOVED lines=11> */
.L_x_7763:
        /* <DEDUP_REMOVED lines=19> */
.L_x_7766:
[----:B------:R-:W-:-:S04]  /*59a0*/  LOP3.LUT R2, R3, 0x80000000, RZ, 0xc0, !PT ;  /* 0x8000000003027812 */ /* 0x000fc800078ec0ff */
[----:B------:R-:W-:-:S04]  /*59b0*/  SHF.R.U32.HI R3, RZ, 0x18, R2 ;  /* 0x00000018ff037819 */ /* 0x000fc80000011602 */
[----:B------:R-:W-:-:S04]  /*59c0*/  LOP3.LUT R0, R0, R3, RZ, 0xfc, !PT ;  /* 0x0000000300007212 */ /* 0x000fc800078efcff */
[----:B------:R-:W-:Y:S02]  /*59d0*/  PRMT R8, R0, 0x7610, R8 ;  /* 0x0000761000087816 */ /* 0x000fe40000000008 */
.L_x_7765:
[----:B------:R-:W-:Y:S05]  /*59e0*/  BSYNC B0 ;  /* 0x0000000000007941 */ /* 0x000fea0003800000 */
.L_x_7764:
[----:B------:R0:W-:Y:S01]  /*59f0*/  STG.E.U8 [R16.64], R8 ;  /* 0x0000000810007986 */ /* 0x0001e2000c101124 */
[----:B------:R-:W-:Y:S05]  /*5a00*/  BRA `(.L_x_7744) ;  /* 0x000004b000007947 */ /* 0x000fea0003800000 */
.L_x_7762:
        /* <DEDUP_REMOVED lines=19> */
.L_x_7769:
[----:B------:R-:W-:-:S04]  /*5b40*/  LOP3.LUT R2, R3, 0x80000000, RZ, 0xc0, !PT ;  /* 0x8000000003027812 */ /* 0x000fc800078ec0ff */
[----:B------:R-:W-:-:S04]  /*5b50*/  SHF.R.U32.HI R3, RZ, 0x18, R2 ;  /* 0x00000018ff037819 */ /* 0x000fc80000011602 */
[----:B------:R-:W-:-:S04]  /*5b60*/  LOP3.LUT R0, R0, R3, RZ, 0xfc, !PT ;  /* 0x0000000300007212 */ /* 0x000fc800078efcff */
[----:B------:R-:W-:Y:S02]  /*5b70*/  PRMT R8, R0, 0x7610, R8 ;  /* 0x0000761000087816 */ /* 0x000fe40000000008 */
.L_x_7768:
[----:B------:R-:W-:Y:S05]  /*5b80*/  BSYNC B0 ;  /* 0x0000000000007941 */ /* 0x000fea0003800000 */
.L_x_7767:
[----:B------:R0:W-:Y:S01]  /*5b90*/  STG.E.U8 [R16.64], R8 ;  /* 0x0000000810007986 */ /* 0x0001e2000c101124 */
[----:B------:R-:W-:Y:S05]  /*5ba0*/  BRA `(.L_x_7744) ;  /* 0x0000031000007947 */ /* 0x000fea0003800000 */
.L_x_7761:
        /* <DEDUP_REMOVED lines=24> */
.L_x_7743:
        /* <DEDUP_REMOVED lines=20> */
.L_x_7771:
[----:B------:R-:W0:Y:S02]  /*5e70*/  F2I.U64.F64.TRUNC R6, R6 ;  /* 0x0000000600067311 */ /* 0x000e24000030d800 */
[----:B0-----:R0:W-:Y:S01]  /*5e80*/  STG.E.64 [R16.64], R6 ;  /* 0x0000000610007986 */ /* 0x0011e2000c101b24 */
[----:B------:R-:W-:Y:S05]  /*5e90*/  BRA `(.L_x_7744) ;  /* 0x0000002000007947 */ /* 0x000fea0003800000 */
.L_x_7770:
[----:B------:R-:W0:Y:S02]  /*5ea0*/  F2I.U32.F64.TRUNC R7, R6 ;  /* 0x0000000600077311 */ /* 0x000e24000030d000 */
[----:B0-----:R0:W-:Y:S02]  /*5eb0*/  STG.E [R16.64], R7 ;  /* 0x0000000710007986 */ /* 0x0011e4000c101924 */
.L_x_7744:
        /* <DEDUP_REMOVED lines=231> */
.L_x_7772:
        /* <DEDUP_REMOVED lines=19> */
.L_x_7776:
[----:B------:R-:W2:Y:S02]  /*6e60*/  LDG.E.U8 R2, [R4.64] ;  /* 0x0000002404027981 */ /* 0x000ea4000c1e1100 */
[----:B--2---:R-:W0:Y:S01]  /*6e70*/  I2F.F64.U16 R2, R2 ;  /* 0x0000000200027312 */ /* 0x004e220000101800 */
[----:B------:R-:W-:Y:S05]  /*6e80*/  BRA `(.L_x_7778) ;  /* 0x00000df000007947 */ /* 0x000fea0003800000 */
.L_x_7775:
        /* <DEDUP_REMOVED lines=9> */
.L_x_7780:
[----:B------:R-:W2:Y:S02]  /*6f20*/  LDG.E R2, [R4.64] ;  /* 0x0000002404027981 */ /* 0x000ea4000c1e1900 */
[----:B--2---:R-:W0:Y:S01]  /*6f30*/  I2F.F64 R2, R2 ;  /* 0x0000000200027312 */ /* 0x004e220000201c00 */
[----:B------:R-:W-:Y:S05]  /*6f40*/  BRA `(.L_x_7778) ;  /* 0x00000d3000007947 */ /* 0x000fea0003800000 */
.L_x_7779:
[----:B------:R-:W2:Y:S02]  /*6f50*/  LDG.E.U16 R2, [R4.64] ;  /* 0x0000002404027981 */ /* 0x000ea4000c1e1500 */
[----:B--2---:R-:W0:Y:S01]  /*6f60*/  I2F.F64.S16 R2, R2 ;  /* 0x0000000200027312 */ /* 0x004e220000101c00 */
[----:B------:R-:W-:Y:S05]  /*6f70*/  BRA `(.L_x_7778) ;  /* 0x00000d0000007947 */ /* 0x000fea0003800000 */
.L_x_7774:
        /* <DEDUP_REMOVED lines=10> */
.L_x_7782:
[----:B------:R-:W2:Y:S02]  /*7020*/  LDG.E.U16 R0, [R4.64] ;  /* 0x0000002404007981 */ /* 0x000ea4000c1e1500 */
[----:B--2---:R-:W-:-:S05]  /*7030*/  HADD2.F32 R0, -RZ, R0.H0_H0 ;  /* 0x20000000ff007230 */ /* 0x004fca0000004100 */
[----:B------:R-:W-:-:S04]  /*7040*/  FMUL.FTZ R0, R0, 1 ;  /* 0x3f80000000007820 */ /* 0x000fc80000410000 */
[----:B------:R0:W1:Y:S01]  /*7050*/  F2F.F64.F32 R2, R0 ;  /* 0x0000000000027310 */ /* 0x0000620000201800 */
[----:B------:R-:W-:Y:S05]  /*7060*/  BRA `(.L_x_7778) ;  /* 0x00000c1000007947 */ /* 0x000fea0003800000 */
.L_x_7781:
        /* <DEDUP_REMOVED lines=10> */
.L_x_7784:
[----:B------:R-:W2:Y:S02]  /*7110*/  LDG.E.U16 R4, [R4.64] ;  /* 0x0000002404047981 */ /* 0x000ea4000c1e1500 */
[----:B--2---:R-:W-:-:S05]  /*7120*/  HADD2.F32 R0, -RZ, R4.H0_H0 ;  /* 0x20000004ff007230 */ /* 0x004fca0000004100 */
[----:B------:R-:W-:-:S04]  /*7130*/  FMUL.FTZ R0, R0, 1 ;  /* 0x3f80000000007820 */ /* 0x000fc80000410000 */
[----:B------:R0:W1:Y:S01]  /*7140*/  F2F.F64.F32 R2, R0 ;  /* 0x0000000000027310 */ /* 0x0000620000201800 */
[----:B------:R-:W-:Y:S05]  /*7150*/  BRA `(.L_x_7778) ;  /* 0x00000b2000007947 */ /* 0x000fea0003800000 */
.L_x_7783:
[----:B------:R0:W5:Y:S01]  /*7160*/  LDG.E.64 R2, [R4.64] ;  /* 0x0000002404027981 */ /* 0x000162000c1e1b00 */
[----:B------:R-:W-:Y:S05]  /*7170*/  BRA `(.L_x_7778) ;  /* 0x00000b0000007947 */ /* 0x000fea0003800000 */
.L_x_7773:
        /* <DEDUP_REMOVED lines=13> */
.L_x_7787:
[----:B------:R0:W5:Y:S01]  /*7250*/  LDG.E.64 R2, [R4.64] ;  /* 0x0000002404027981 */ /* 0x000162000c1e1b00 */
[----:B------:R-:W-:Y:S05]  /*7260*/  BRA `(.L_x_7778) ;  /* 0x00000a1000007947 */ /* 0x000fea0003800000 */
.L_x_7786:
        /* <DEDUP_REMOVED lines=28> */
.L_x_7789:
        /* <DEDUP_REMOVED lines=15> */
.L_x_7788:
[----:B------:R-:W2:Y:S02]  /*7520*/  LDG.E.U16 R0, [R4.64] ;  /* 0x0000002404007981 */ /* 0x000ea4000c1e1500 */
[----:B--2---:R-:W-:-:S05]  /*7530*/  PRMT R0, RZ, 0x5410, R0 ;  /* 0x00005410ff007816 */ /* 0x004fca0000000000 */
[----:B------:R-:W-:-:S04]  /*7540*/  FMUL.FTZ R0, R0, 1 ;  /* 0x3f80000000007820 */ /* 0x000fc80000410000 */
[----:B------:R0:W1:Y:S01]  /*7550*/  F2F.F64.F32 R2, R0 ;  /* 0x0000000000027310 */ /* 0x0000620000201800 */
[----:B------:R-:W-:Y:S05]  /*7560*/  BRA `(.L_x_7778) ;  /* 0x0000071000007947 */ /* 0x000fea0003800000 */
.L_x_7785:
        /* <DEDUP_REMOVED lines=11> */
.L_x_7792:
        /* <DEDUP_REMOVED lines=21> */
.L_x_7796:
[----:B------:R-:W-:Y:S05]  /*7770*/  BSYNC B1 ;  /* 0x0000000000017941 */ /* 0x000fea0003800000 */
.L_x_7795:
[----:B------:R-:W-:Y:S01]  /*7780*/  LEA R3, R0, 0x3b800000, 0x17 ;  /* 0x3b80000000037811 */ /* 0x000fe200078eb8ff */
[----:B------:R-:W-:-:S05]  /*7790*/  IMAD.SHL.U32 R0, R2, 0x100000, RZ ;  /* 0x0010000002007824 */ /* 0x000fca00078e00ff */
[----:B------:R-:W-:Y:S02]  /*77a0*/  LOP3.LUT R0, R3, R0, R4, 0xfe, !PT ;  /* 0x0000000003007212 */ /* 0x000fe400078efe04 */
.L_x_7794:
[----:B------:R-:W-:Y:S05]  /*77b0*/  BSYNC B0 ;  /* 0x0000000000007941 */ /* 0x000fea0003800000 */
.L_x_7793:
[----:B------:R-:W-:-:S04]  /*77c0*/  FMUL.FTZ R0, R0, 1 ;  /* 0x3f80000000007820 */ /* 0x000fc80000410000 */
[----:B------:R0:W1:Y:S01]  /*77d0*/  F2F.F64.F32 R2, R0 ;  /* 0x0000000000027310 */ /* 0x0000620000201800 */
[----:B------:R-:W-:Y:S05]  /*77e0*/  BRA `(.L_x_7778) ;  /* 0x0000049000007947 */ /* 0x000fea0003800000 */
.L_x_7791:
        /* <DEDUP_REMOVED lines=21> */
.L_x_7800:
[----:B------:R-:W-:Y:S05]  /*7940*/  BSYNC B1 ;  /* 0x0000000000017941 */ /* 0x000fea0003800000 */
.L_x_7799:
[----:B------:R-:W-:Y:S01]  /*7950*/  LEA R3, R0, 0x37800000, 0x17 ;  /* 0x3780000000037811 */ /* 0x000fe200078eb8ff */
[----:B------:R-:W-:-:S05]  /*7960*/  IMAD.SHL.U32 R0, R2, 0x200000, RZ ;  /* 0x0020000002007824 */ /* 0x000fca00078e00ff */
[----:B------:R-:W-:Y:S02]  /*7970*/  LOP3.LUT R0, R3, R0, R4, 0xfe, !PT ;  /* 0x0000000003007212 */ /* 0x000fe400078efe04 */
.L_x_7798:
[----:B------:R-:W-:Y:S05]  /*7980*/  BSYNC B0 ;  /* 0x0000000000007941 */ /* 0x000fea0003800000 */
.L_x_7797:
[----:B------:R-:W-:-:S04]  /*7990*/  FMUL.FTZ R0, R0, 1 ;  /* 0x3f80000000007820 */ /* 0x000fc80000410000 */
[----:B------:R0:W1:Y:S01]  /*79a0*/  F2F.F64.F32 R2, R0 ;  /* 0x0000000000027310 */ /* 0x0000620000201800 */
[----:B------:R-:W-:Y:S05]  /*79b0*/  BRA `(.L_x_7778) ;  /* 0x000002c000007947 */ /* 0x000fea0003800000 */
.L_x_7790:
        /* <DEDUP_REMOVED lines=14> */
.L_x_7804:
[----:B------:R-:W-:Y:S05]  /*7aa0*/  BSYNC B0 ;  /* 0x0000000000007941 */ /* 0x000fea0003800000 */
.L_x_7803:
[----:B------:R-:W-:-:S04]  /*7ab0*/  FMUL.FTZ R0, R0, 1 ;  /* 0x3f80000000007820 */ /* 0x000fc80000410000 */
[----:B------:R0:W1:Y:S01]  /*7ac0*/  F2F.F64.F32 R2, R0 ;  /* 0x0000000000027310 */ /* 0x0000620000201800 */
[----:B------:R-:W-:Y:S05]  /*7ad0*/  BRA `(.L_x_7778) ;  /* 0x000001a000007947 */ /* 0x000fea0003800000 */
.L_x_7777:
        /* <DEDUP_REMOVED lines=21> */
.L_x_7802:
[----:B------:R-:W2:Y:S02]  /*7c30*/  LDG.E.64 R2, [R4.64] ;  /* 0x0000002404027981 */ /* 0x000ea4000c1e1b00 */
[----:B--2---:R-:W0:Y:S01]  /*7c40*/  I2F.F64.U64 R2, R2 ;  /* 0x0000000200027312 */ /* 0x004e220000301800 */
[----:B------:R-:W-:Y:S05]  /*7c50*/  BRA `(.L_x_7778) ;  /* 0x0000002000007947 */ /* 0x000fea0003800000 */
.L_x_7801:
[----:B------:R-:W2:Y:S02]  /*7c60*/  LDG.E R2, [R4.64] ;  /* 0x0000002404027981 */ /* 0x000ea4000c1e1900 */
[----:B--2---:R-:W0:Y:S02]  /*7c70*/  I2F.F64.U32 R2, R2 ;  /* 0x0000000200027312 */ /* 0x004e240000201800 */
.L_x_7778:
        /* <DEDUP_REMOVED lines=20> */
.L_x_7806:
[----:B------:R-:W-:Y:S05]  /*7dc0*/  BSYNC B0 ;  /* 0x0000000000007941 */ /* 0x000fea0003800000 */
.L_x_7805:
        /* <DEDUP_REMOVED lines=16> */
.L_x_7810:
[----:B------:R-:W0:Y:S02]  /*7ed0*/  F2I.S64.F64.TRUNC R6, R6 ;  /* 0x0000000600067311 */ /* 0x000e24000030d900 */
[----:B0-----:R-:W-:-:S05]  /*7ee0*/  IMAD.MOV.U32 R3, RZ, RZ, R6 ;  /* 0x000000ffff037224 */ /* 0x001fca00078e0006 */
[----:B------:R0:W-:Y:S01]  /*7ef0*/  STG.E.U8 [R16.64], R3 ;  /* 0x0000000310007986 */ /* 0x0001e2000c101124 */
[----:B------:R-:W-:Y:S05]  /*7f00*/  BRA `(.L_x_7812) ;  /* 0x00000ed000007947 */ /* 0x000fea0003800000 */
.L_x_7809:
        /* <DEDUP_REMOVED lines=9> */
.L_x_7814:
[----:B------:R-:W0:Y:S02]  /*7fa0*/  F2I.F64.TRUNC R7, R6 ;  /* 0x0000000600077311 */ /* 0x000e24000030d100 */
[----:B0-----:R0:W-:Y:S01]  /*7fb0*/  STG.E [R16.64], R7 ;  /* 0x0000000710007986 */ /* 0x0011e2000c101924 */
[----:B------:R-:W-:Y:S05]  /*7fc0*/  BRA `(.L_x_7812) ;  /* 0x00000e1000007947 */ /* 0x000fea0003800000 */
.L_x_7813:
[----:B------:R-:W0:Y:S02]  /*7fd0*/  F2I.F64.TRUNC R7, R6 ;  /* 0x0000000600077311 */ /* 0x000e24000030d100 */
[----:B0-----:R0:W-:Y:S01]  /*7fe0*/  STG.E.U16 [R16.64], R7 ;  /* 0x0000000710007986 */ /* 0x0011e2000c101524 */
[----:B------:R-:W-:Y:S05]  /*7ff0*/  BRA `(.L_x_7812) ;  /* 0x00000de000007947 */ /* 0x000fea0003800000 */
.L_x_7808:
        /* <DEDUP_REMOVED lines=11> */
.L_x_7816:
[----:B------:R-:W0:Y:S01]  /*80b0*/  F2F.F32.F64 R0, R4 ;  /* 0x0000000400007310 */ /* 0x000e220000301000 */
[----:B------:R-:W0:-:S14]  /*80c0*/  DSETP.GEU.AND P0, PT, |R4|, c[0x2][0x0], PT ;  /* 0x008000000400762a */ /* 0x000e1c0003f0e200 */
[----:B0-----:R-:W-:-:S05]  /*80d0*/  @!P0 FMUL R0, R0, 1.175494350822287508e-38 ;  /* 0x0080000000008820 */ /* 0x001fca0000400000 */
[----:B------:R-:W-:-:S05]  /*80e0*/  F2FP.PACK_AB R0, RZ, R0 ;  /* 0x00000000ff00723e */ /* 0x000fca00000000ff */
[----:B------:R0:W-:Y:S01]  /*80f0*/  STG.E.U16 [R16.64], R0 ;  /* 0x0000000010007986 */ /* 0x0001e2000c101524 */
[----:B------:R-:W-:Y:S05]  /*8100*/  BRA `(.L_x_7812) ;  /* 0x00000cd000007947 */ /* 0x000fea0003800000 */
.L_x_7815:
        /* <DEDUP_REMOVED lines=12> */
.L_x_7818:
[----:B------:R-:W0:Y:S01]  /*81d0*/  F2F.F32.F64 R0, R4 ;  /* 0x0000000400007310 */ /* 0x000e220000301000 */
[----:B------:R-:W0:-:S14]  /*81e0*/  DSETP.GEU.AND P0, PT, |R4|, c[0x2][0x0], PT ;  /* 0x008000000400762a */ /* 0x000e1c0003f0e200 */
[----:B0-----:R-:W-:-:S05]  /*81f0*/  @!P0 FMUL R0, R0, 1.175494350822287508e-38 ;  /* 0x0080000000008820 */ /* 0x001fca0000400000 */
[----:B------:R-:W-:-:S04]  /*8200*/  F2FP.PACK_AB R3, RZ, R0 ;  /* 0x00000000ff03723e */ /* 0x000fc800000000ff */
[----:B------:R-:W-:-:S05]  /*8210*/  PRMT R3, R3, 0x5410, RZ ;  /* 0x0000541003037816 */ /* 0x000fca00000000ff */
[----:B------:R0:W-:Y:S01]  /*8220*/  STG.E [R16.64], R3 ;  /* 0x0000000310007986 */ /* 0x0001e2000c101924 */
[----:B------:R-:W-:Y:S05]  /*8230*/  BRA `(.L_x_7812) ;  /* 0x00000ba000007947 */ /* 0x000fea0003800000 */
.L_x_7817:
[----:B------:R0:W-:Y:S01]  /*8240*/  STG.E.64 [R16.64], R4 ;  /* 0x0000000410007986 */ /* 0x0001e2000c101b24 */
[----:B------:R-:W-:Y:S05]  /*8250*/  BRA `(.L_x_7812) ;  /* 0x00000b8000007947 */ /* 0x000fea0003800000 */
.L_x_7807:
        /* <DEDUP_REMOVED lines=12> */
.L_x_7821:
[----:B------:R-:W-:-:S05]  /*8320*/  CS2R R6, SRZ ;  /* 0x0000000000067805 */ /* 0x000fca000001ff00 */
[----:B------:R0:W-:Y:S01]  /*8330*/  STG.E.128 [R16.64], R4 ;  /* 0x0000000410007986 */ /* 0x0001e2000c101d24 */
[----:B------:R-:W-:Y:S05]  /*8340*/  BRA `(.L_x_7812) ;  /* 0x00000a9000007947 */ /* 0x000fea0003800000 */
.L_x_7820:
        /* <DEDUP_REMOVED lines=23> */
.L_x_7825:
[----:B------:R-:W-:Y:S05]  /*84c0*/  BSYNC B0 ;  /* 0x0000000000007941 */ /* 0x000fea0003800000 */
.L_x_7824:
[----:B------:R-:W-:-:S05]  /*84d0*/  LOP3.LUT R3, R0, R3, RZ, 0xfc, !PT ;  /* 0x0000000300037212 */ /* 0x000fca00078efcff */
[----:B------:R0:W-:Y:S01]  /*84e0*/  STG.E.U8 [R16.64], R3 ;  /* 0x0000000310007986 */ /* 0x0001e2000c101124 */
[----:B------:R-:W-:Y:S05]  /*84f0*/  BRA `(.L_x_7812) ;  /* 0x000008e000007947 */ /* 0x000fea0003800000 */
.L_x_7823:
        /* <DEDUP_REMOVED lines=15> */
.L_x_7827:
[----:B------:R-:W-:Y:S01]  /*85f0*/  IMAD.MOV.U32 R0, RZ, RZ, 0x7f ;  /* 0x0000007fff007424 */ /* 0x000fe200078e00ff */
[----:B------:R-:W-:-:S04]  /*8600*/  ISETP.GT.U32.AND P0, PT, R2, 0x7f800000, PT ;  /* 0x7f8000000200780c */ /* 0x000fc80003f04070 */
[----:B------:R-:W-:-:S04]  /*8610*/  SEL R0, R0, 0x7c, P0 ;  /* 0x0000007c00007807 */ /* 0x000fc80000000000 */
.L_x_7828:
[----:B------:R-:W-:Y:S05]  /*8620*/  BSYNC B0 ;  /* 0x0000000000007941 */ /* 0x000fea0003800000 */
.L_x_7826:
[----:B------:R-:W-:-:S04]  /*8630*/  LOP3.LUT R2, R3, 0x80000000, RZ, 0xc0, !PT ;  /* 0x8000000003027812 */ /* 0x000fc800078ec0ff */
[----:B------:R-:W-:-:S04]  /*8640*/  SHF.R.U32.HI R3, RZ, 0x18, R2 ;  /* 0x00000018ff037819 */ /* 0x000fc80000011602 */
[----:B------:R-:W-:-:S05]  /*8650*/  LOP3.LUT R3, R0, R3, RZ, 0xfc, !PT ;  /* 0x0000000300037212 */ /* 0x000fca00078efcff */
[----:B------:R0:W-:Y:S01]  /*8660*/  STG.E.U8 [R16.64], R3 ;  /* 0x0000000310007986 */ /* 0x0001e2000c101124 */
[----:B------:R-:W-:Y:S05]  /*8670*/  BRA `(.L_x_7812) ;  /* 0x0000076000007947 */ /* 0x000fea0003800000 */
.L_x_7822:
[----:B------:R-:W0:Y:S01]  /*8680*/  F2F.F32.F64 R0, R4 ;  /* 0x0000000400007310 */ /* 0x000e220000301000 */
[----:B------:R-:W0:-:S14]  /*8690*/  DSETP.GEU.AND P0, PT, |R4|, c[0x2][0x0], PT ;  /* 0x008000000400762a */ /* 0x000e1c0003f0e200 */
[----:B0-----:R-:W-:-:S05]  /*86a0*/  @!P0 FMUL R0, R0, 1.175494350822287508e-38 ;  /* 0x0080000000008820 */ /* 0x001fca0000400000 */
[----:B------:R-:W-:-:S05]  /*86b0*/  F2FP.BF16.PACK_AB R0, RZ, R0 ;  /* 0x00000000ff00723e */ /* 0x000fca00000010ff */
[----:B------:R0:W-:Y:S01]  /*86c0*/  STG.E.U16 [R16.64], R0 ;  /* 0x0000000010007986 */ /* 0x0001e2000c101524 */
[----:B------:R-:W-:Y:S05]  /*86d0*/  BRA `(.L_x_7812) ;  /* 0x0000070000007947 */ /* 0x000fea0003800000 */
.L_x_7819:
        /* <DEDUP_REMOVED lines=11> */
.L_x_7831:
        /* <DEDUP_REMOVED lines=19> */
.L_x_7834:
[----:B------:R-:W-:-:S04]  /*88c0*/  LOP3.LUT R2, R3, 0x80000000, RZ, 0xc0, !PT ;  /* 0x8000000003027812 */ /* 0x000fc800078ec0ff */
[----:B------:R-:W-:-:S04]  /*88d0*/  SHF.R.U32.HI R3, RZ, 0x18, R2 ;  /* 0x00000018ff037819 */ /* 0x000fc80000011602 */
[----:B------:R-:W-:-:S04]  /*88e0*/  LOP3.LUT R0, R0, R3, RZ, 0xfc, !PT ;  /* 0x0000000300007212 */ /* 0x000fc800078efcff */
[----:B------:R-:W-:Y:S02]  /*88f0*/  PRMT R8, R0, 0x7610, R8 ;  /* 0x0000761000087816 */ /* 0x000fe40000000008 */
.L_x_7833:
[----:B------:R-:W-:Y:S05]  /*8900*/  BSYNC B0 ;  /* 0x0000000000007941 */ /* 0x000fea0003800000 */
.L_x_7832:
[----:B------:R0:W-:Y:S01]  /*8910*/  STG.E.U8 [R16.64], R8 ;  /* 0x0000000810007986 */ /* 0x0001e2000c101124 */
[----:B------:R-:W-:Y:S05]  /*8920*/  BRA `(.L_x_7812) ;  /* 0x000004b000007947 */ /* 0x000fea0003800000 */
.L_x_7830:
        /* <DEDUP_REMOVED lines=19> */
.L_x_7837:
[----:B------:R-:W-:-:S04]  /*8a60*/  LOP3.LUT R2, R3, 0x80000000, RZ, 0xc0, !PT ;  /* 0x8000000003027812 */ /* 0x000fc800078ec0ff */
[----:B------:R-:W-:-:S04]  /*8a70*/  SHF.R.U32.HI R3, RZ, 0x18, R2 ;  /* 0x00000018ff037819 */ /* 0x000fc80000011602 */
[----:B------:R-:W-:-:S04]  /*8a80*/  LOP3.LUT R0, R0, R3, RZ, 0xfc, !PT ;  /* 0x0000000300007212 */ /* 0x000fc800078efcff */
[----:B------:R-:W-:Y:S02]  /*8a90*/  PRMT R8, R0, 0x7610, R8 ;  /* 0x0000761000087816 */ /* 0x000fe40000000008 */
.L_x_7836:
[----:B------:R-:W-:Y:S05]  /*8aa0*/  BSYNC B0 ;  /* 0x0000000000007941 */ /* 0x000fea0003800000 */
.L_x_7835:
[----:B------:R0:W-:Y:S01]  /*8ab0*/  STG.E.U8 [R16.64], R8 ;  /* 0x0000000810007986 */ /* 0x0001e2000c101124 */
[----:B------:R-:W-:Y:S05]  /*8ac0*/  BRA `(.L_x_7812) ;  /* 0x0000031000007947 */ /* 0x000fea0003800000 */
.L_x_7829:
        /* <DEDUP_REMOVED lines=24> */
.L_x_7811:
        /* <DEDUP_REMOVED lines=20> */
.L_x_7839:
[----:B------:R-:W0:Y:S02]  /*8d90*/  F2I.U64.F64.TRUNC R6, R6 ;  /* 0x0000000600067311 */ /* 0x000e24000030d800 */
[----:B0-----:R0:W-:Y:S01]  /*8da0*/  STG.E.64 [R16.64], R6 ;  /* 0x0000000610007986 */ /* 0x0011e2000c101b24 */
[----:B------:R-:W-:Y:S05]  /*8db0*/  BRA `(.L_x_7812) ;  /* 0x0000002000007947 */ /* 0x000fea0003800000 */
.L_x_7838:
[----:B------:R-:W0:Y:S02]  /*8dc0*/  F2I.U32.F64.TRUNC R7, R6 ;  /* 0x0000000600077311 */ /* 0x000e24000030d000 */
[----:B0-----:R0:W-:Y:S02]  /*8dd0*/  STG.E [R16.64], R7 ;  /* 0x0000000710007986 */ /* 0x0011e4000c101924 */
.L_x_7812:
[----:B------:R-:W-:Y:S02]  /*8de0*/  IADD3 R19, R19, 0x80, RZ ;  /* 0x0000008013137810 */ /* 0x000fe40007ffe0ff */
.L_x_7703:
[----:B------:R-:W-:Y:S05]  /*8df0*/  BSYNC B6 ;  /* 0x0000000000067941 */ /* 0x000fea0003800000 */
.L_x_7702:
        /* <DEDUP_REMOVED lines=230> */
.L_x_7840:
        /* <DEDUP_REMOVED lines=19> */
.L_x_7844:
[----:B------:R-:W2:Y:S02]  /*9d90*/  LDG.E.U8 R2, [R4.64] ;  /* 0x0000002404027981 */ /* 0x000ea4000c1e1100 */
[----:B--2---:R-:W0:Y:S01]  /*9da0*/  I2F.F64.U16 R2, R2 ;  /* 0x0000000200027312 */ /* 0x004e220000101800 */
[----:B------:R-:W-:Y:S05]  /*9db0*/  BRA `(.L_x_7846) ;  /* 0x00000df000007947 */ /* 0x000fea0003800000 */
.L_x_7843:
        /* <DEDUP_REMOVED lines=9> */
.L_x_7848:
[----:B------:R-:W2:Y:S02]  /*9e50*/  LDG.E R2, [R4.64] ;  /* 0x0000002404027981 */ /* 0x000ea4000c1e1900 */
[----:B--2---:R-:W0:Y:S01]  /*9e60*/  I2F.F64 R2, R2 ;  /* 0x0000000200027312 */ /* 0x004e220000201c00 */
[----:B------:R-:W-:Y:S05]  /*9e70*/  BRA `(.L_x_7846) ;  /* 0x00000d3000007947 */ /* 0x000fea0003800000 */
.L_x_7847:
[----:B------:R-:W2:Y:S02]  /*9e80*/  LDG.E.U16 R2, [R4.64] ;  /* 0x0000002404027981 */ /* 0x000ea4000c1e1500 */
[----:B--2---:R-:W0:Y:S01]  /*9e90*/  I2F.F64.S16 R2, R2 ;  /* 0x0000000200027312 */ /* 0x004e220000101c00 */
[----:B------:R-:W-:Y:S05]  /*9ea0*/  BRA `(.L_x_7846) ;  /* 0x00000d0000007947 */ /* 0x000fea0003800000 */
.L_x_7842:
        /* <DEDUP_REMOVED lines=10> */
.L_x_7850:
[----:B------:R-:W2:Y:S02]  /*9f50*/  LDG.E.U16 R0, [R4.64] ;  /* 0x0000002404007981 */ /* 0x000ea4000c1e1500 */
[----:B--2---:R-:W-:-:S05]  /*9f60*/  HADD2.F32 R0, -RZ, R0.H0_H0 ;  /* 0x20000000ff007230 */ /* 0x004fca0000004100 */
[----:B------:R-:W-:-:S04]  /*9f70*/  FMUL.FTZ R0, R0, 1 ;  /* 0x3f80000000007820 */ /* 0x000fc80000410000 */
[----:B------:R0:W1:Y:S01]  /*9f80*/  F2F.F64.F32 R2, R0 ;  /* 0x0000000000027310 */ /* 0x0000620000201800 */
[----:B------:R-:W-:Y:S05]  /*9f90*/  BRA `(.L_x_7846) ;  /* 0x00000c1000007947 */ /* 0x000fea0003800000 */
.L_x_7849:
        /* <DEDUP_REMOVED lines=10> */
.L_x_7852:
[----:B------:R-:W2:Y:S02]  /*a040*/  LDG.E.U16 R4, [R4.64] ;  /* 0x0000002404047981 */ /* 0x000ea4000c1e1500 */
[----:B--2---:R-:W-:-:S05]  /*a050*/  HADD2.F32 R0, -RZ, R4.H0_H0 ;  /* 0x20000004ff007230 */ /* 0x004fca0000004100 */
[----:B------:R-:W-:-:S04]  /*a060*/  FMUL.FTZ R0, R0, 1 ;  /* 0x3f80000000007820 */ /* 0x000fc80000410000 */
[----:B------:R0:W1:Y:S01]  /*a070*/  F2F.F64.F32 R2, R0 ;  /* 0x0000000000027310 */ /* 0x0000620000201800 */
[----:B------:R-:W-:Y:S05]  /*a080*/  BRA `(.L_x_7846) ;  /* 0x00000b2000007947 */ /* 0x000fea0003800000 */
.L_x_7851:
[----:B------:R0:W5:Y:S01]  /*a090*/  LDG.E.64 R2, [R4.64] ;  /* 0x0000002404027981 */ /* 0x000162000c1e1b00 */
[----:B------:R-:W-:Y:S05]  /*a0a0*/  BRA `(.L_x_7846) ;  /* 0x00000b0000007947 */ /* 0x000fea0003800000 */
.L_x_7841:
        /* <DEDUP_REMOVED lines=13> */
.L_x_7855:
[----:B------:R0:W5:Y:S01]  /*a180*/  LDG.E.64 R2, [R4.64] ;  /* 0x0000002404027981 */ /* 0x000162000c1e1b00 */
[----:B------:R-:W-:Y:S05]  /*a190*/  BRA `(.L_x_7846) ;  /* 0x00000a1000007947 */ /* 0x000fea0003800000 */
.L_x_7854:
        /* <DEDUP_REMOVED lines=28> */
.L_x_7857:
        /* <DEDUP_REMOVED lines=15> */
.L_x_7856:
[----:B------:R-:W2:Y:S02]  /*a450*/  LDG.E.U16 R0, [R4.64] ;  /* 0x0000002404007981 */ /* 0x000ea4000c1e1500 */
[----:B--2---:R-:W-:-:S05]  /*a460*/  PRMT R0, RZ, 0x5410, R0 ;  /* 0x00005410ff007816 */ /* 0x004fca0000000000 */
[----:B------:R-:W-:-:S04]  /*a470*/  FMUL.FTZ R0, R0, 1 ;  /* 0x3f80000000007820 */ /* 0x000fc80000410000 */
[----:B------:R0:W1:Y:S01]  /*a480*/  F2F.F64.F32 R2, R0 ;  /* 0x0000000000027310 */ /* 0x0000620000201800 */
[----:B------:R-:W-:Y:S05]  /*a490*/  BRA `(.L_x_7846) ;  /* 0x0000071000007947 */ /* 0x000fea0003800000 */
.L_x_7853:
        /* <DEDUP_REMOVED lines=11> */
.L_x_7860:
        /* <DEDUP_REMOVED lines=21> */
.L_x_7864:
[----:B------:R-:W-:Y:S05]  /*a6a0*/  BSYNC B1 ;  /* 0x0000000000017941 */ /* 0x000fea0003800000 */
.L_x_7863:
[----:B------:R-:W-:Y:S01]  /*a6b0*/  LEA R3, R0, 0x3b800000, 0x17 ;  /* 0x3b80000000037811 */ /* 0x000fe200078eb8ff */
[----:B------:R-:W-:-:S05]  /*a6c0*/  IMAD.SHL.U32 R0, R2, 0x100000, RZ ;  /* 0x0010000002007824 */ /* 0x000fca00078e00ff */
[----:B------:R-:W-:Y:S02]  /*a6d0*/  LOP3.LUT R0, R3, R0, R4, 0xfe, !PT ;  /* 0x0000000003007212 */ /* 0x000fe400078efe04 */
.L_x_7862:
[----:B------:R-:W-:Y:S05]  /*a6e0*/  BSYNC B0 ;  /* 0x0000000000007941 */ /* 0x000fea0003800000 */
.L_x_7861:
[----:B------:R-:W-:-:S04]  /*a6f0*/  FMUL.FTZ R0, R0, 1 ;  /* 0x3f80000000007820 */ /* 0x000fc80000410000 */
[----:B------:R0:W1:Y:S01]  /*a700*/  F2F.F64.F32 R2, R0 ;  /* 0x0000000000027310 */ /* 0x0000620000201800 */
[----:B------:R-:W-:Y:S05]  /*a710*/  BRA `(.L_x_7846) ;  /* 0x0000049000007947 */ /* 0x000fea0003800000 */
.L_x_7859:
        /* <DEDUP_REMOVED lines=21> */
.L_x_7868:
[----:B------:R-:W-:Y:S05]  /*a870*/  BSYNC B1 ;  /* 0x0000000000017941 */ /* 0x000fea0003800000 */
.L_x_7867:
[----:B------:R-:W-:Y:S01]  /*a880*/  LEA R3, R0, 0x37800000, 0x17 ;  /* 0x3780000000037811 */ /* 0x000fe200078eb8ff */
[----:B------:R-:W-:-:S05]  /*a890*/  IMAD.SHL.U32 R0, R2, 0x200000, RZ ;  /* 0x0020000002007824 */ /* 0x000fca00078e00ff */
[----:B------:R-:W-:Y:S02]  /*a8a0*/  LOP3.LUT R0, R3, R0, R4, 0xfe, !PT ;  /* 0x0000000003007212 */ /* 0x000fe400078efe04 */
.L_x_7866:
[----:B------:R-:W-:Y:S05]  /*a8b0*/  BSYNC B0 ;  /* 0x0000000000007941 */ /* 0x000fea0003800000 */
.L_x_7865:
[----:B------:R-:W-:-:S04]  /*a8c0*/  FMUL.FTZ R0, R0, 1 ;  /* 0x3f80000000007820 */ /* 0x000fc80000410000 */
[----:B------:R0:W1:Y:S01]  /*a8d0*/  F2F.F64.F32 R2, R0 ;  /* 0x0000000000027310 */ /* 0x0000620000201800 */
[----:B------:R-:W-:Y:S05]  /*a8e0*/  BRA `(.L_x_7846) ;  /* 0x000002c000007947 */ /* 0x000fea0003800000 */
.L_x_7858:
        /* <DEDUP_REMOVED lines=14> */
.L_x_7872:
[----:B------:R-:W-:Y:S05]  /*a9d0*/  BSYNC B0 ;  /* 0x0000000000007941 */ /* 0x000fea0003800000 */
.L_x_7871:
[----:B------:R-:W-:-:S04]  /*a9e0*/  FMUL.FTZ R0, R0, 1 ;  /* 0x3f80000000007820 */ /* 0x000fc80000410000 */
[----:B------:R0:W1:Y:S01]  /*a9f0*/  F2F.F64.F32 R2, R0 ;  /* 0x0000000000027310 */ /* 0x0000620000201800 */
[----:B------:R-:W-:Y:S05]  /*aa00*/  BRA `(.L_x_7846) ;  /* 0x000001a000007947 */ /* 0x000fea0003800000 */
.L_x_7845:
        /* <DEDUP_REMOVED lines=21> */
.L_x_7870:
[----:B------:R-:W2:Y:S02]  /*ab60*/  LDG.E.64 R2, [R4.64] ;  /* 0x0000002404027981 */ /* 0x000ea4000c1e1b00 */
[----:B--2---:R-:W0:Y:S01]  /*ab70*/  I2F.F64.U64 R2, R2 ;  /* 0x0000000200027312 */ /* 0x004e220000301800 */
[----:B------:R-:W-:Y:S05]  /*ab80*/  BRA `(.L_x_7846) ;  /* 0x0000002000007947 */ /* 0x000fea0003800000 */
.L_x_7869:
[----:B------:R-:W2:Y:S02]  /*ab90*/  LDG.E R2, [R4.64] ;  /* 0x0000002404027981 */ /* 0x000ea4000c1e1900 */
[----:B--2---:R-:W0:Y:S02]  /*aba0*/  I2F.F64.U32 R2, R2 ;  /* 0x0000000200027312 */ /* 0x004e240000201800 */
.L_x_7846:
        /* <DEDUP_REMOVED lines=20> */
.L_x_7874:
[----:B------:R-:W-:Y:S05]  /*acf0*/  BSYNC B0 ;  /* 0x0000000000007941 */ /* 0x000fea0003800000 */
.L_x_7873:
        /* <DEDUP_REMOVED lines=16> */
.L_x_7878:
[----:B------:R-:W0:Y:S02]  /*ae00*/  F2I.S64.F64.TRUNC R6, R6 ;  /* 0x0000000600067311 */ /* 0x000e24000030d900 */
[----:B0-----:R-:W-:-:S05]  /*ae10*/  IMAD.MOV.U32 R3, RZ, RZ, R6 ;  /* 0x000000ffff037224 */ /* 0x001fca00078e0006 */
[----:B------:R-:W-:Y:S01]  /*ae20*/  STG.E.U8 [R16.64], R3 ;  /* 0x0000000310007986 */ /* 0x000fe2000c101124 */
[----:B------:R-:W-:Y:S05]  /*ae30*/  EXIT ;  /* 0x000000000000794d */ /* 0x000fea0003800000 */
.L_x_7877:
        /* <DEDUP_REMOVED lines=9> */
.L_x_7881:
[----:B------:R-:W0:Y:S02]  /*aed0*/  F2I.F64.TRUNC R7, R6 ;  /* 0x0000000600077311 */ /* 0x000e24000030d100 */
[----:B0-----:R-:W-:Y:S01]  /*aee0*/  STG.E [R16.64], R7 ;  /* 0x0000000710007986 */ /* 0x001fe2000c101924 */
[----:B------:R-:W-:Y:S05]  /*aef0*/  EXIT ;  /* 0x000000000000794d */ /* 0x000fea0003800000 */
.L_x_7880:
[----:B------:R-:W0:Y:S02]  /*af00*/  F2I.F64.TRUNC R7, R6 ;  /* 0x0000000600077311 */ /* 0x000e24000030d100 */
[----:B0-----:R-:W-:Y:S01]  /*af10*/  STG.E.U16 [R16.64], R7 ;  /* 0x0000000710007986 */ /* 0x001fe2000c101524 */
[----:B------:R-:W-:Y:S05]  /*af20*/  EXIT ;  /* 0x000000000000794d */ /* 0x000fea0003800000 */
.L_x_7876:
        /* <DEDUP_REMOVED lines=11> */
.L_x_7883:
[----:B------:R-:W0:Y:S01]  /*afe0*/  F2F.F32.F64 R0, R4 ;  /* 0x0000000400007310 */ /* 0x000e220000301000 */
[----:B------:R-:W0:-:S14]  /*aff0*/  DSETP.GEU.AND P0, PT, |R4|, c[0x2][0x0], PT ;  /* 0x008000000400762a */ /* 0x000e1c0003f0e200 */
[----:B0-----:R-:W-:-:S05]  /*b000*/  @!P0 FMUL R0, R0, 1.175494350822287508e-38 ;  /* 0x0080000000008820 */ /* 0x001fca0000400000 */
[----:B------:R-:W-:-:S05]  /*b010*/  F2FP.PACK_AB R0, RZ, R0 ;  /* 0x00000000ff00723e */ /* 0x000fca00000000ff */
[----:B------:R-:W-:Y:S01]  /*b020*/  STG.E.U16 [R16.64], R0 ;  /* 0x0000000010007986 */ /* 0x000fe2000c101524 */
[----:B------:R-:W-:Y:S05]  /*b030*/  EXIT ;  /* 0x000000000000794d */ /* 0x000fea0003800000 */
.L_x_7882:
        /* <DEDUP_REMOVED lines=12> */
.L_x_7885:
[----:B------:R-:W0:Y:S01]  /*b100*/  F2F.F32.F64 R0, R4 ;  /* 0x0000000400007310 */ /* 0x000e220000301000 */
[----:B------:R-:W0:-:S14]  /*b110*/  DSETP.GEU.AND P0, PT, |R4|, c[0x2][0x0], PT ;  /* 0x008000000400762a */ /* 0x000e1c0003f0e200 */
[----:B0-----:R-:W-:-:S05]  /*b120*/  @!P0 FMUL R0, R0, 1.175494350822287508e-38 ;  /* 0x0080000000008820 */ /* 0x001fca0000400000 */
[----:B------:R-:W-:-:S04]  /*b130*/  F2FP.PACK_AB R3, RZ, R0 ;  /* 0x00000000ff03723e */ /* 0x000fc800000000ff */
[----:B------:R-:W-:-:S05]  /*b140*/  PRMT R3, R3, 0x5410, RZ ;  /* 0x0000541003037816 */ /* 0x000fca00000000ff */
[----:B------:R-:W-:Y:S01]  /*b150*/  STG.E [R16.64], R3 ;  /* 0x0000000310007986 */ /* 0x000fe2000c101924 */
[----:B------:R-:W-:Y:S05]  /*b160*/  EXIT ;  /* 0x000000000000794d */ /* 0x000fea0003800000 */
.L_x_7884:
[----:B------:R-:W-:Y:S01]  /*b170*/  STG.E.64 [R16.64], R4 ;  /* 0x0000000410007986 */ /* 0x000fe2000c101b24 */
[----:B------:R-:W-:Y:S05]  /*b180*/  EXIT ;  /* 0x000000000000794d */ /* 0x000fea0003800000 */
.L_x_7875:
        /* <DEDUP_REMOVED lines=12> */
.L_x_7888:
[----:B------:R-:W-:-:S05]  /*b250*/  CS2R R6, SRZ ;  /* 0x0000000000067805 */ /* 0x000fca000001ff00 */
[----:B------:R-:W-:Y:S01]  /*b260*/  STG.E.128 [R16.64], R4 ;  /* 0x0000000410007986 */ /* 0x000fe2000c101d24 */
[----:B------:R-:W-:Y:S05]  /*b270*/  EXIT ;  /* 0x000000000000794d */ /* 0x000fea0003800000 */
.L_x_7887:
        /* <DEDUP_REMOVED lines=23> */
.L_x_7892:
[----:B------:R-:W-:Y:S05]  /*b3f0*/  BSYNC B0 ;  /* 0x0000000000007941 */ /* 0x000fea0003800000 */
.L_x_7891:
[----:B------:R-:W-:-:S05]  /*b400*/  LOP3.LUT R3, R0, R3, RZ, 0xfc, !PT ;  /* 0x0000000300037212 */ /* 0x000fca00078efcff */
[----:B------:R-:W-:Y:S01]  /*b410*/  STG.E.U8 [R16.64], R3 ;  /* 0x0000000310007986 */ /* 0x000fe2000c101124 */
[----:B------:R-:W-:Y:S05]  /*b420*/  EXIT ;  /* 0x000000000000794d */ /* 0x000fea0003800000 */
.L_x_7890:
        /* <DEDUP_REMOVED lines=15> */
.L_x_7894:
[----:B------:R-:W-:Y:S01]  /*b520*/  IMAD.MOV.U32 R0, RZ, RZ, 0x7f ;  /* 0x0000007fff007424 */ /* 0x000fe200078e00ff */
[----:B------:R-:W-:-:S04]  /*b530*/  ISETP.GT.U32.AND P0, PT, R2, 0x7f800000, PT ;  /* 0x7f8000000200780c */ /* 0x000fc80003f04070 */
[----:B------:R-:W-:-:S04]  /*b540*/  SEL R0, R0, 0x7c, P0 ;  /* 0x0000007c00007807 */ /* 0x000fc80000000000 */
.L_x_7895:
[----:B------:R-:W-:Y:S05]  /*b550*/  BSYNC B0 ;  /* 0x0000000000007941 */ /* 0x000fea0003800000 */
.L_x_7893:
[----:B------:R-:W-:-:S04]  /*b560*/  LOP3.LUT R2, R3, 0x80000000, RZ, 0xc0, !PT ;  /* 0x8000000003027812 */ /* 0x000fc800078ec0ff */
[----:B------:R-:W-:-:S04]  /*b570*/  SHF.R.U32.HI R3, RZ, 0x18, R2 ;  /* 0x00000018ff037819 */ /* 0x000fc80000011602 */
[----:B------:R-:W-:-:S05]  /*b580*/  LOP3.LUT R3, R0, R3, RZ, 0xfc, !PT ;  /* 0x0000000300037212 */ /* 0x000fca00078efcff */
[----:B------:R-:W-:Y:S01]  /*b590*/  STG.E.U8 [R16.64], R3 ;  /* 0x0000000310007986 */ /* 0x000fe2000c101124 */
[----:B------:R-:W-:Y:S05]  /*b5a0*/  EXIT ;  /* 0x000000000000794d */ /* 0x000fea0003800000 */
.L_x_7889:
[----:B------:R-:W0:Y:S01]  /*b5b0*/  F2F.F32.F64 R0, R4 ;  /* 0x0000000400007310 */ /* 0x000e220000301000 */
[----:B------:R-:W0:-:S14]  /*b5c0*/  DSETP.GEU.AND P0, PT, |R4|, c[0x2][0x0], PT ;  /* 0x008000000400762a */ /* 0x000e1c0003f0e200 */
[----:B0-----:R-:W-:-:S05]  /*b5d0*/  @!P0 FMUL R0, R0, 1.175494350822287508e-38 ;  /* 0x0080000000008820 */ /* 0x001fca0000400000 */
[----:B------:R-:W-:-:S05]  /*b5e0*/  F2FP.BF16.PACK_AB R0, RZ, R0 ;  /* 0x00000000ff00723e */ /* 0x000fca00000010ff */
[----:B------:R-:W-:Y:S01]  /*b5f0*/  STG.E.U16 [R16.64], R0 ;  /* 0x0000000010007986 */ /* 0x000fe2000c101524 */
[----:B------:R-:W-:Y:S05]  /*b600*/  EXIT ;  /* 0x000000000000794d */ /* 0x000fea0003800000 */
.L_x_7886:
        /* <DEDUP_REMOVED lines=11> */
.L_x_7898:
        /* <DEDUP_REMOVED lines=19> */
.L_x_7901:
[----:B------:R-:W-:-:S04]  /*b7f0*/  LOP3.LUT R2, R3, 0x80000000, RZ, 0xc0, !PT ;  /* 0x8000000003027812 */ /* 0x000fc800078ec0ff */
[----:B------:R-:W-:-:S04]  /*b800*/  SHF.R.U32.HI R3, RZ, 0x18, R2 ;  /* 0x00000018ff037819 */ /* 0x000fc80000011602 */
[----:B------:R-:W-:-:S04]  /*b810*/  LOP3.LUT R0, R0, R3, RZ, 0xfc, !PT ;  /* 0x0000000300007212 */ /* 0x000fc800078efcff */
[----:B------:R-:W-:Y:S02]  /*b820*/  PRMT R8, R0, 0x7610, R8 ;  /* 0x0000761000087816 */ /* 0x000fe40000000008 */
.L_x_7900:
[----:B------:R-:W-:Y:S05]  /*b830*/  BSYNC B0 ;  /* 0x0000000000007941 */ /* 0x000fea0003800000 */
.L_x_7899:
[----:B------:R-:W-:Y:S01]  /*b840*/  STG.E.U8 [R16.64], R8 ;  /* 0x0000000810007986 */ /* 0x000fe2000c101124 */
[----:B------:R-:W-:Y:S05]  /*b850*/  EXIT ;  /* 0x000000000000794d */ /* 0x000fea0003800000 */
.L_x_7897:
        /* <DEDUP_REMOVED lines=19> */
.L_x_7904:
[----:B------:R-:W-:-:S04]  /*b990*/  LOP3.LUT R2, R3, 0x80000000, RZ, 0xc0, !PT ;  /* 0x8000000003027812 */ /* 0x000fc800078ec0ff */
[----:B------:R-:W-:-:S04]  /*b9a0*/  SHF.R.U32.HI R3, RZ, 0x18, R2 ;  /* 0x00000018ff037819 */ /* 0x000fc80000011602 */
[----:B------:R-:W-:-:S04]  /*b9b0*/  LOP3.LUT R0, R0, R3, RZ, 0xfc, !PT ;  /* 0x0000000300007212 */ /* 0x000fc800078efcff */
[----:B------:R-:W-:Y:S02]  /*b9c0*/  PRMT R8, R0, 0x7610, R8 ;  /* 0x0000761000087816 */ /* 0x000fe40000000008 */
.L_x_7903:
[----:B------:R-:W-:Y:S05]  /*b9d0*/  BSYNC B0 ;  /* 0x0000000000007941 */ /* 0x000fea0003800000 */
.L_x_7902:
[----:B------:R-:W-:Y:S01]  /*b9e0*/  STG.E.U8 [R16.64], R8 ;  /* 0x0000000810007986 */ /* 0x000fe2000c101124 */
[----:B------:R-:W-:Y:S05]  /*b9f0*/  EXIT ;  /* 0x000000000000794d */ /* 0x000fea0003800000 */
.L_x_7896:
        /* <DEDUP_REMOVED lines=24> */
.L_x_7879:
        /* <DEDUP_REMOVED lines=20> */
.L_x_7906:
[----:B------:R-:W0:Y:S02]  /*bcc0*/  F2I.U64.F64.TRUNC R6, R6 ;  /* 0x0000000600067311 */ /* 0x000e24000030d800 */
[----:B0-----:R-:W-:Y:S01]  /*bcd0*/  STG.E.64 [R16.64], R6 ;  /* 0x0000000610007986 */ /* 0x001fe2000c101b24 */
[----:B------:R-:W-:Y:S05]  /*bce0*/  EXIT ;  /* 0x000000000000794d */ /* 0x000fea0003800000 */
.L_x_7905:
[----:B------:R-:W0:Y:S02]  /*bcf0*/  F2I.U32.F64.TRUNC R7, R6 ;  /* 0x0000000600077311 */ /* 0x000e24000030d000 */
[----:B0-----:R-:W-:Y:S01]  /*bd00*/  STG.E [R16.64], R7 ;  /* 0x0000000710007986 */ /* 0x001fe2000c101924 */
[----:B------:R-:W-:Y:S05]  /*bd10*/  EXIT ;  /* 0x000000000000794d */ /* 0x000fea0003800000 */
        .weak           $__internal_12_$__cuda_sm20_div_rn_f64_full
        .type           $__internal_12_$__cuda_sm20_div_rn_f64_full,@function
        .size           $__internal_12_$__cuda_sm20_div_rn_f64_full,(.L_x_21393 - $__internal_12_$__cuda_sm20_div_rn_f64_full)
$__internal_12_$__cuda_sm20_div_rn_f64_full:
[C---:B------:R-:W-:Y:S01]  /*bd20*/  FSETP.GEU.AND P0, PT, |R3|.reuse, 1.469367938527859385e-39, PT ;  /* 0x001000000300780b */ /* 0x040fe20003f0e200 */
[----:B------:R-:W-:Y:S01]  /*bd30*/  IMAD.MOV.U32 R5, RZ, RZ, R3 ;  /* 0x000000ffff057224 */ /* 0x000fe200078e0003 */
[C---:B------:R-:W-:Y:S01]  /*bd40*/  LOP3.LUT R6, R3.reuse, 0x800fffff, RZ, 0xc0, !PT ;  /* 0x800fffff03067812 */ /* 0x040fe200078ec0ff */
[----:B------:R-:W-:Y:S01]  /*bd50*/  IMAD.MOV.U32 R10, RZ, RZ, 0x1 ;  /* 0x00000001ff0a7424 */ /* 0x000fe200078e00ff */
[----:B------:R-:W-:Y:S01]  /*bd60*/  LOP3.LUT R15, R3, 0x7ff00000, RZ, 0xc0, !PT ;  /* 0x7ff00000030f7812 */ /* 0x000fe200078ec0ff */
[----:B------:R-:W-:Y:S01]  /*bd70*/  IMAD.MOV.U32 R14, RZ, RZ, 0x1ca00000 ;  /* 0x1ca00000ff0e7424 */ /* 0x000fe200078e00ff */
[----:B------:R-:W-:Y:S01]  /*bd80*/  LOP3.LUT R7, R6, 0x3ff00000, RZ, 0xfc, !PT ;  /* 0x3ff0000006077812 */ /* 0x000fe200078efcff */
[----:B------:R-:W-:Y:S01]  /*bd90*/  IMAD.MOV.U32 R6, RZ, RZ, R4 ;  /* 0x000000ffff067224 */ /* 0x000fe200078e0004 */
[----:B------:R-:W-:-:S04]  /*bda0*/  LOP3.LUT R3, R25, 0x7ff00000, RZ, 0xc0, !PT ;  /* 0x7ff0000019037812 */ /* 0x000fc800078ec0ff */
[----:B------:R-:W-:Y:S01]  /*bdb0*/  ISETP.GE.U32.AND P1, PT, R3, R15, PT ;  /* 0x0000000f0300720c */ /* 0x000fe20003f26070 */
[----:B------:R-:W0:Y:S01]  /*bdc0*/  @!P0 DMUL R6, R4, 8.98846567431157953865e+307 ;  /* 0x7fe0000004068828 */ /* 0x000e220000000000 */
[----:B------:R-:W-:Y:S02]  /*bdd0*/  IMAD.MOV.U32 R18, RZ, RZ, R3 ;  /* 0x000000ffff127224 */ /* 0x000fe400078e0003 */
[----:B------:R-:W-:Y:S02]  /*bde0*/  SEL R13, R14, 0x63400000, !P1 ;  /* 0x634000000e0d7807 */ /* 0x000fe40004800000 */
[----:B------:R-:W-:Y:S01]  /*bdf0*/  FSETP.GEU.AND P1, PT, |R25|, 1.469367938527859385e-39, PT ;  /* 0x001000001900780b */ /* 0x000fe20003f2e200 */
[----:B0-----:R-:W0:Y:S04]  /*be00*/  MUFU.RCP64H R11, R7 ;  /* 0x00000007000b7308 */ /* 0x001e280000001800 */
[----:B------:R-:W-:Y:S01]  /*be10*/  @!P0 LOP3.LUT R15, R7, 0x7ff00000, RZ, 0xc0, !PT ;  /* 0x7ff00000070f8812 */ /* 0x000fe200078ec0ff */
[----:B0-----:R-:W0:-:S06]  /*be20*/  DFMA R8, R10, -R6, 1 ;  /* 0x3ff000000a08742b */ /* 0x001e0c0000000806 */
[----:B0-----:R-:W0:-:S06]  /*be30*/  DFMA R8, R8, R8, R8 ;  /* 0x000000080808722b */ /* 0x001e0c0000000008 */
[----:B0-----:R-:W0:-:S06]  /*be40*/  DFMA R10, R10, R8, R10 ;  /* 0x000000080a0a722b */ /* 0x001e0c000000000a */
[----:B0-----:R-:W0:-:S06]  /*be50*/  DFMA R8, R10, -R6, 1 ;  /* 0x3ff000000a08742b */ /* 0x001e0c0000000806 */
[----:B0-----:R0:W1:Y:S02]  /*be60*/  DFMA R8, R10, R8, R10 ;  /* 0x000000080a08722b */ /* 0x001064000000000a */
[----:B0-----:R-:W-:Y:S01]  /*be70*/  LOP3.LUT R11, R13, 0x800fffff, R25, 0xf8, !PT ;  /* 0x800fffff0d0b7812 */ /* 0x001fe200078ef819 */
[----:B------:R-:W-:Y:S01]  /*be80*/  IMAD.MOV.U32 R10, RZ, RZ, R24 ;  /* 0x000000ffff0a7224 */ /* 0x000fe200078e0018 */
[----:B------:R-:W-:Y:S05]  /*be90*/  @P1 BRA `(.L_x_7907) ;  /* 0x0000008000001947 */ /* 0x000fea0003800000 */
[----:B-1----:R-:W-:-:S04]  /*bea0*/  LOP3.LUT R12, R5, 0x7ff00000, RZ, 0xc0, !PT ;  /* 0x7ff00000050c7812 */ /* 0x002fc800078ec0ff */
[----:B------:R-:W-:Y:S01]  /*beb0*/  ISETP.GE.U32.AND P0, PT, R3, R12, PT ;  /* 0x0000000c0300720c */ /* 0x000fe20003f06070 */
[----:B------:R-:W-:-:S03]  /*bec0*/  IMAD.MOV.U32 R12, RZ, RZ, RZ ;  /* 0x000000ffff0c7224 */ /* 0x000fc600078e00ff */
[----:B------:R-:W-:-:S04]  /*bed0*/  SEL R13, R14, 0x63400000, !P0 ;  /* 0x634000000e0d7807 */ /* 0x000fc80004000000 */
[----:B------:R-:W-:-:S04]  /*bee0*/  LOP3.LUT R13, R13, 0x80000000, R25, 0xf8, !PT ;  /* 0x800000000d0d7812 */ /* 0x000fc800078ef819 */
[----:B------:R-:W-:-:S06]  /*bef0*/  LOP3.LUT R13, R13, 0x100000, RZ, 0xfc, !PT ;  /* 0x001000000d0d7812 */ /* 0x000fcc00078efcff */
[----:B------:R-:W0:-:S10]  /*bf00*/  DFMA R10, R10, 2, -R12 ;  /* 0x400000000a0a782b */ /* 0x000e14000000080c */
[----:B0-----:R-:W-:-:S04]  /*bf10*/  LOP3.LUT R18, R11, 0x7ff00000, RZ, 0xc0, !PT ;  /* 0x7ff000000b127812 */ /* 0x001fc800078ec0ff */
.L_x_7907:
[----:B-1----:R-:W-:Y:S01]  /*bf20*/  IADD3 R20, R18, -0x1, RZ ;  /* 0xffffffff12147810 */ /* 0x002fe20007ffe0ff */
[----:B------:R-:W0:Y:S01]  /*bf30*/  DMUL R12, R8, R10 ;  /* 0x0000000a080c7228 */ /* 0x000e220000000000 */
[----:B------:R-:W-:Y:S01]  /*bf40*/  IADD3 R21, R15, -0x1, RZ ;  /* 0xffffffff0f157810 */ /* 0x000fe20007ffe0ff */
[----:B------:R-:W-:Y:S01]  /*bf50*/  BSSY B1, `(.L_x_7908) ;  /* 0x0000037000017945 */ /* 0x000fe20003800000 */
[----:B------:R-:W-:-:S03]  /*bf60*/  ISETP.GT.U32.AND P0, PT, R20, 0x7feffffe, PT ;  /* 0x7feffffe1400780c */ /* 0x000fc60003f04070 */
[----:B0-----:R-:W0:Y:S01]  /*bf70*/  DFMA R26, R12, -R6, R10 ;  /* 0x800000060c1a722b */ /* 0x001e22000000000a */
[----:B------:R-:W-:-:S05]  /*bf80*/  ISETP.GT.U32.OR P0, PT, R21, 0x7feffffe, P0 ;  /* 0x7feffffe1500780c */ /* 0x000fca0000704470 */
[----:B0-----:R0:W1:-:S08]  /*bf90*/  DFMA R26, R8, R26, R12 ;  /* 0x0000001a081a722b */ /* 0x001050000000000c */
[----:B------:R-:W-:Y:S05]  /*bfa0*/  @P0 BRA `(.L_x_7909) ;  /* 0x000001c000000947 */ /* 0x000fea0003800000 */
[----:B01----:R-:W-:-:S04]  /*bfb0*/  LOP3.LUT R12, R5, 0x7ff00000, RZ, 0xc0, !PT ;  /* 0x7ff00000050c7812 */ /* 0x003fc800078ec0ff */
        /* <DEDUP_REMOVED lines=27> */
.L_x_7909:
        /* <DEDUP_REMOVED lines=16> */
.L_x_7912:
[----:B------:R-:W-:Y:S01]  /*c270*/  LOP3.LUT R9, R5, 0x80000, RZ, 0xfc, !PT ;  /* 0x0008000005097812 */ /* 0x000fe200078efcff */
[----:B------:R-:W-:Y:S01]  /*c280*/  IMAD.MOV.U32 R8, RZ, RZ, R4 ;  /* 0x000000ffff087224 */ /* 0x000fe200078e0004 */
[----:B------:R-:W-:Y:S05]  /*c290*/  BRA `(.L_x_7910) ;  /* 0x0000002000007947 */ /* 0x000fea0003800000 */
.L_x_7911:
[----:B------:R-:W-:Y:S01]  /*c2a0*/  LOP3.LUT R9, R25, 0x80000, RZ, 0xfc, !PT ;  /* 0x0008000019097812 */ /* 0x000fe200078efcff */
[----:B------:R-:W-:Y:S02]  /*c2b0*/  IMAD.MOV.U32 R8, RZ, RZ, R24 ;  /* 0x000000ffff087224 */ /* 0x000fe400078e0018 */
.L_x_7910:
[----:B------:R-:W-:Y:S05]  /*c2c0*/  BSYNC B1 ;  /* 0x0000000000017941 */ /* 0x000fea0003800000 */
.L_x_7908:
[----:B------:R-:W-:Y:S02]  /*c2d0*/  IMAD.MOV.U32 R4, RZ, RZ, R0 ;  /* 0x000000ffff047224 */ /* 0x000fe400078e0000 */
[----:B------:R-:W-:-:S02]  /*c2e0*/  IMAD.MOV.U32 R5, RZ, RZ, 0x0 ;  /* 0x00000000ff057424 */ /* 0x000fc400078e00ff */
[----:B------:R-:W-:Y:S02]  /*c2f0*/  IMAD.MOV.U32 R6, RZ, RZ, R8 ;  /* 0x000000ffff067224 */ /* 0x000fe400078e0008 */
[----:B------:R-:W-:Y:S01]  /*c300*/  IMAD.MOV.U32 R7, RZ, RZ, R9 ;  /* 0x000000ffff077224 */ /* 0x000fe200078e0009 */
[----:B------:R-:W-:Y:S06]  /*c310*/  RET.REL.NODEC R4 `(_ZN2at6native18elementwise_kernelILi128ELi4EZNS0_15gpu_kernel_implINS0_13AUnaryFunctorIdddZZZNS0_15binary_internal21div_trunc_kernel_cudaERNS_18TensorIteratorBaseEENKUlvE1_clEvENKUlvE_clEvEUlddE_EEEEvS6_RKT_EUliE_EEviT1_) ;  /* 0xffff3ce004007950 */ /* 0x000fec0003c3ffff */
.L_x_7913:
        /* <DEDUP_REMOVED lines=14> */
.L_x_21393:


//--------------------- .text._ZN2at6native27unrolled_elementwise_kernelINS0_13AUnaryFunctorIdddZZZNS0_15binary_internal21div_trunc_kernel_cudaERNS_18TensorIteratorBaseEENKUlvE1_clEvENKUlvE_clEvEUlddE_EESt5arrayIPcLm2EELi4E23TrivialOffsetCalculatorILi1EjESE_NS0_6memory12LoadWithCastILi1EEENSF_13StoreWithCastILi1EEEEEviT_T0_T2_T3_T4_T5_ --------------------------
	.section	.text._ZN2at6native27unrolled_elementwise_kernelINS0_13AUnaryFunctorIdddZZZNS0_15binary_internal21div_trunc_kernel_cudaERNS_18TensorIteratorBaseEENKUlvE1_clEvENKUlvE_clEvEUlddE_EESt5arrayIPcLm2EELi4E23TrivialOffsetCalculatorILi1EjESE_NS0_6memory12LoadWithCastILi1EEENSF_13StoreWithCastILi1EEEEEviT_T0_T2_T3_T4_T5_,"ax",@progbits
	.sectioninfo	@"SHI_REGISTERS=40"
	.align	128
        .global         _ZN2at6native27unrolled_elementwise_kernelINS0_13AUnaryFunctorIdddZZZNS0_15binary_internal21div_trunc_kernel_cudaERNS_18TensorIteratorBaseEENKUlvE1_clEvENKUlvE_clEvEUlddE_EESt5arrayIPcLm2EELi4E23TrivialOffsetCalculatorILi1EjESE_NS0_6memory12LoadWithCastILi1EEENSF_13StoreWithCastILi1EEEEEviT_T0_T2_T3_T4_T5_
        .type           _ZN2at6native27unrolled_elementwise_kernelINS0_13AUnaryFunctorIdddZZZNS0_15binary_internal21div_trunc_kernel_cudaERNS_18TensorIteratorBaseEENKUlvE1_clEvENKUlvE_clEvEUlddE_EESt5arrayIPcLm2EELi4E23TrivialOffsetCalculatorILi1EjESE_NS0_6memory12LoadWithCastILi1EEENSF_13StoreWithCastILi1EEEEEviT_T0_T2_T3_T4_T5_,@function
        .size           _ZN2at6native27unrolled_elementwise_kernelINS0_13AUnaryFunctorIdddZZZNS0_15binary_internal21div_trunc_kernel_cudaERNS_18TensorIteratorBaseEENKUlvE1_clEvENKUlvE_clEvEUlddE_EESt5arrayIPcLm2EELi4E23TrivialOffsetCalculatorILi1EjESE_NS0_6memory12LoadWithCastILi1EEENSF_13StoreWithCastILi1EEEEEviT_T0_T2_T3_T4_T5_,(.L_x_21394 - _ZN2at6native27unrolled_elementwise_kernelINS0_13AUnaryFunctorIdddZZZNS0_15binary_internal21div_trunc_kernel_cudaERNS_18TensorIteratorBaseEENKUlvE1_clEvENKUlvE_clEvEUlddE_EESt5arrayIPcLm2EELi4E23TrivialOffsetCalculatorILi1EjESE_NS0_6memory12LoadWithCastILi1EEENSF_13StoreWithCastILi1EEEEEviT_T0_T2_T3_T4_T5_)
        .other          _ZN2at6native27unrolled_elementwise_kernelINS0_13AUnaryFunctorIdddZZZNS0_15binary_internal21div_trunc_kernel_cudaERNS_18TensorIteratorBaseEENKUlvE1_clEvENKUlvE_clEvEUlddE_EESt5arrayIPcLm2EELi4E23TrivialOffsetCalculatorILi1EjESE_NS0_6memory12LoadWithCastILi1EEENSF_13StoreWithCastILi1EEEEEviT_T0_T2_T3_T4_T5_,@"STO_CUDA_ENTRY STV_DEFAULT"
_ZN2at6native27unrolled_elementwise_kernelINS0_13AUnaryFunctorIdddZZZNS0_15binary_internal21div_trunc_kernel_cudaERNS_18TensorIteratorBaseEENKUlvE1_clEvENKUlvE_clEvEUlddE_EESt5arrayIPcLm2EELi4E23TrivialOffsetCalculatorILi1EjESE_NS0_6memory12LoadWithCastILi1EEENSF_13StoreWithCastILi1EEEEEviT_T0_T2_T3_T4_T5_:
.text._ZN2at6native27unrolled_elementwise_kernelINS0_13AUnaryFunctorIdddZZZNS0_15binary_internal21div_trunc_kernel_cudaERNS_18TensorIteratorBaseEENKUlvE1_clEvENKUlvE_clEvEUlddE_EESt5arrayIPcLm2EELi4E23TrivialOffsetCalculatorILi1EjESE_NS0_6memory12LoadWithCastILi1EEENSF_13StoreWithCastILi1EEEEEviT_T0_T2_T3_T4_T5_:
        /* <DEDUP_REMOVED lines=30> */
.L_x_7919:
[----:B------:R-:W2:Y:S02]  /*01e0*/  LDG.E.U8 R2, [R2.64] ;  /* 0x0000002402027981 */ /* 0x000ea4000c1e1100 */
[----:B--2---:R0:W1:Y:S01]  /*01f0*/  I2F.F64.U16 R16, R2 ;  /* 0x0000000200107312 */ /* 0x0040620000101800 */
[----:B------:R-:W-:Y:S05]  /*0200*/  BRA `(.L_x_7921) ;  /* 0x00000e0000007947 */ /* 0x000fea0003800000 */
.L_x_7918:
        /* <DEDUP_REMOVED lines=9> */
.L_x_7923:
[----:B------:R-:W2:Y:S02]  /*02a0*/  LDG.E R2, [R2.64] ;  /* 0x0000002402027981 */ /* 0x000ea4000c1e1900 */
[----:B--2---:R0:W1:Y:S01]  /*02b0*/  I2F.F64 R16, R2 ;  /* 0x0000000200107312 */ /* 0x0040620000201c00 */
[----:B------:R-:W-:Y:S05]  /*02c0*/  BRA `(.L_x_7921) ;  /* 0x00000d4000007947 */ /* 0x000fea0003800000 */
.L_x_7922:
[----:B------:R-:W2:Y:S02]  /*02d0*/  LDG.E.U16 R2, [R2.64] ;  /* 0x0000002402027981 */ /* 0x000ea4000c1e1500 */
[----:B--2---:R0:W1:Y:S01]  /*02e0*/  I2F.F64.S16 R16, R2 ;  /* 0x0000000200107312 */ /* 0x0040620000101c00 */
[----:B------:R-:W-:Y:S05]  /*02f0*/  BRA `(.L_x_7921) ;  /* 0x00000d1000007947 */ /* 0x000fea0003800000 */
.L_x_7917:
        /* <DEDUP_REMOVED lines=10> */
.L_x_7925:
[----:B------:R-:W2:Y:S02]  /*03a0*/  LDG.E.U16 R0, [R2.64] ;  /* 0x0000002402007981 */ /* 0x000ea4000c1e1500 */
[----:B--2---:R-:W-:-:S05]  /*03b0*/  HADD2.F32 R0, -RZ, R0.H0_H0 ;  /* 0x20000000ff007230 */ /* 0x004fca0000004100 */
[----:B------:R-:W-:-:S04]  /*03c0*/  FMUL.FTZ R0, R0, 1 ;  /* 0x3f80000000007820 */ /* 0x000fc80000410000 */
[----:B------:R0:W1:Y:S01]  /*03d0*/  F2F.F64.F32 R16, R0 ;  /* 0x0000000000107310 */ /* 0x0000620000201800 */
[----:B------:R-:W-:Y:S05]  /*03e0*/  BRA `(.L_x_7921) ;  /* 0x00000c2000007947 */ /* 0x000fea0003800000 */
.L_x_7924:
        /* <DEDUP_REMOVED lines=10> */
.L_x_7927:
[----:B------:R-:W2:Y:S02]  /*0490*/  LDG.E.U16 R2, [R2.64] ;  /* 0x0000002402027981 */ /* 0x000ea4000c1e1500 */
[----:B--2---:R-:W-:-:S05]  /*04a0*/  HADD2.F32 R0, -RZ, R2.H0_H0 ;  /* 0x20000002ff007230 */ /* 0x004fca0000004100 */
[----:B------:R-:W-:-:S04]  /*04b0*/  FMUL.FTZ R0, R0, 1 ;  /* 0x3f80000000007820 */ /* 0x000fc80000410000 */
[----:B------:R0:W1:Y:S01]  /*04c0*/  F2F.F64.F32 R16, R0 ;  /* 0x0000000000107310 */ /* 0x0000620000201800 */
[----:B------:R-:W-:Y:S05]  /*04d0*/  BRA `(.L_x_7921) ;  /* 0x00000b3000007947 */ /* 0x000fea0003800000 */
.L_x_7926:
[----:B------:R0:W5:Y:S01]  /*04e0*/  LDG.E.64 R16, [R2.64] ;  /* 0x0000002402107981 */ /* 0x000162000c1e1b00 */
[----:B------:R-:W-:Y:S05]  /*04f0*/  BRA `(.L_x_7921) ;  /* 0x00000b1000007947 */ /* 0x000fea0003800000 */
.L_x_7916:
        /* <DEDUP_REMOVED lines=13> */
.L_x_7930:
[----:B------:R0:W5:Y:S01]  /*05d0*/  LDG.E.64 R16, [R2.64] ;  /* 0x0000002402107981 */ /* 0x000162000c1e1b00 */
[----:B------:R-:W-:Y:S05]  /*05e0*/  BRA `(.L_x_7921) ;  /* 0x00000a2000007947 */ /* 0x000fea0003800000 */
.L_x_7929:
        /* <DEDUP_REMOVED lines=28> */
.L_x_7932:
        /* <DEDUP_REMOVED lines=12> */
[----:B------:R-:W-:-:S05]  /*0870*/  LOP3.LUT R3, R4, 0x80000000, R3, 0xf8, !PT ;  /* 0x8000000004037812 */ /* 0x000fca00078ef803 */
[----:B------:R-:W-:-:S04]  /*0880*/  FMUL.FTZ R3, R3, 1 ;  /* 0x3f80000003037820 */ /* 0x000fc80000410000 */
[----:B------:R0:W1:Y:S01]  /*0890*/  F2F.F64.F32 R16, R3 ;  /* 0x0000000300107310 */ /* 0x0000620000201800 */
[----:B------:R-:W-:Y:S05]  /*08a0*/  BRA `(.L_x_7921) ;  /* 0x0000076000007947 */ /* 0x000fea0003800000 */
.L_x_7931:
[----:B------:R-:W2:Y:S02]  /*08b0*/  LDG.E.U16 R0, [R2.64] ;  /* 0x0000002402007981 */ /* 0x000ea4000c1e1500 */
[----:B--2---:R-:W-:-:S05]  /*08c0*/  PRMT R0, RZ, 0x5410, R0 ;  /* 0x00005410ff007816 */ /* 0x004fca0000000000 */
[----:B------:R-:W-:-:S04]  /*08d0*/  FMUL.FTZ R0, R0, 1 ;  /* 0x3f80000000007820 */ /* 0x000fc80000410000 */
[----:B------:R0:W1:Y:S01]  /*08e0*/  F2F.F64.F32 R16, R0 ;  /* 0x0000000000107310 */ /* 0x0000620000201800 */
[----:B------:R-:W-:Y:S05]  /*08f0*/  BRA `(.L_x_7921) ;  /* 0x0000071000007947 */ /* 0x000fea0003800000 */
.L_x_7928:
        /* <DEDUP_REMOVED lines=11> */
.L_x_7935:
        /* <DEDUP_REMOVED lines=21> */
.L_x_7939:
[----:B------:R-:W-:Y:S05]  /*0b00*/  BSYNC B1 ;  /* 0x0000000000017941 */ /* 0x000fea0003800000 */
.L_x_7938:
[----:B------:R-:W-:Y:S01]  /*0b10*/  LEA R3, R0, 0x3b800000, 0x17 ;  /* 0x3b80000000037811 */ /* 0x000fe200078eb8ff */
[----:B------:R-:W-:-:S05]  /*0b20*/  IMAD.SHL.U32 R0, R2, 0x100000, RZ ;  /* 0x0010000002007824 */ /* 0x000fca00078e00ff */
[----:B------:R-:W-:Y:S02]  /*0b30*/  LOP3.LUT R0, R3, R0, R4, 0xfe, !PT ;  /* 0x0000000003007212 */ /* 0x000fe400078efe04 */
.L_x_7937:
[----:B------:R-:W-:Y:S05]  /*0b40*/  BSYNC B0 ;  /* 0x0000000000007941 */ /* 0x000fea0003800000 */
.L_x_7936:
[----:B------:R-:W-:-:S04]  /*0b50*/  FMUL.FTZ R0, R0, 1 ;  /* 0x3f80000000007820 */ /* 0x000fc80000410000 */
[----:B------:R0:W1:Y:S01]  /*0b60*/  F2F.F64.F32 R16, R0 ;  /* 0x0000000000107310 */ /* 0x0000620000201800 */
[----:B------:R-:W-:Y:S05]  /*0b70*/  BRA `(.L_x_7921) ;  /* 0x0000049000007947 */ /* 0x000fea0003800000 */
.L_x_7934:
        /* <DEDUP_REMOVED lines=21> */
.L_x_7943:
[----:B------:R-:W-:Y:S05]  /*0cd0*/  BSYNC B1 ;  /* 0x0000000000017941 */ /* 0x000fea0003800000 */
.L_x_7942:
[----:B------:R-:W-:Y:S01]  /*0ce0*/  LEA R3, R0, 0x37800000, 0x17 ;  /* 0x3780000000037811 */ /* 0x000fe200078eb8ff */
[----:B------:R-:W-:-:S05]  /*0cf0*/  IMAD.SHL.U32 R0, R2, 0x200000, RZ ;  /* 0x0020000002007824 */ /* 0x000fca00078e00ff */
[----:B------:R-:W-:Y:S02]  /*0d00*/  LOP3.LUT R0, R3, R0, R4, 0xfe, !PT ;  /* 0x0000000003007212 */ /* 0x000fe400078efe04 */
.L_x_7941:
[----:B------:R-:W-:Y:S05]  /*0d10*/  BSYNC B0 ;  /* 0x0000000000007941 */ /* 0x000fea0003800000 */
.L_x_7940:
[----:B------:R-:W-:-:S04]  /*0d20*/  FMUL.FTZ R0, R0, 1 ;  /* 0x3f80000000007820 */ /* 0x000fc80000410000 */
[----:B------:R0:W1:Y:S01]  /*0d30*/  F2F.F64.F32 R16, R0 ;  /* 0x0000000000107310 */ /* 0x0000620000201800 */
[----:B------:R-:W-:Y:S05]  /*0d40*/  BRA `(.L_x_7921) ;  /* 0x000002c000007947 */ /* 0x000fea0003800000 */
.L_x_7933:
        /* <DEDUP_REMOVED lines=14> */
.L_x_7947:
[----:B------:R-:W-:Y:S05]  /*0e30*/  BSYNC B0 ;  /* 0x0000000000007941 */ /* 0x000fea0003800000 */
.L_x_7946:
[----:B------:R-:W-:-:S04]  /*0e40*/  FMUL.FTZ R0, R0, 1 ;  /* 0x3f80000000007820 */ /* 0x000fc80000410000 */
[----:B------:R0:W1:Y:S01]  /*0e50*/  F2F.F64.F32 R16, R0 ;  /* 0x0000000000107310 */ /* 0x0000620000201800 */
[----:B------:R-:W-:Y:S05]  /*0e60*/  BRA `(.L_x_7921) ;  /* 0x000001a000007947 */ /* 0x000fea0003800000 */
.L_x_7920:
        /* <DEDUP_REMOVED lines=21> */
.L_x_7945:
[----:B------:R-:W2:Y:S02]  /*0fc0*/  LDG.E.64 R16, [R2.64] ;  /* 0x0000002402107981 */ /* 0x000ea4000c1e1b00 */
[----:B--2---:R-:W0:Y:S01]  /*0fd0*/  I2F.F64.U64 R16, R16 ;  /* 0x0000001000107312 */ /* 0x004e220000301800 */
[----:B------:R-:W-:Y:S05]  /*0fe0*/  BRA `(.L_x_7921) ;  /* 0x0000002000007947 */ /* 0x000fea0003800000 */
.L_x_7944:
[----:B------:R-:W2:Y:S02]  /*0ff0*/  LDG.E R2, [R2.64] ;  /* 0x0000002402027981 */ /* 0x000ea4000c1e1900 */
[----:B--2---:R0:W1:Y:S02]  /*1000*/  I2F.F64.U32 R16, R2 ;  /* 0x0000000200107312 */ /* 0x0040640000201800 */
.L_x_7921:
[----:B------:R-:W2:Y:S02]  /*1010*/  S2R R28, SR_TID.X ;  /* 0x00000000001c7919 */ /* 0x000ea40000002100 */
[----:B--2---:R-:W-:Y:S02]  /*1020*/  IADD3 R28, R28, 0x80, RZ ;  /* 0x000000801c1c7810 */ /* 0x004fe40007ffe0ff */
.L_x_7915:
[----:B-1----:R-:W-:Y:S05]  /*1030*/  BSYNC B6 ;  /* 0x0000000000067941 */ /* 0x002fea0003800000 */
.L_x_7914:
        /* <DEDUP_REMOVED lines=22> */
.L_x_7953:
[----:B------:R-:W2:Y:S02]  /*11a0*/  LDG.E.U8 R2, [R2.64] ;  /* 0x0000002402027981 */ /* 0x000ea4000c1e1100 */
[----:B--2---:R0:W1:Y:S01]  /*11b0*/  I2F.F64.U16 R22, R2 ;  /* 0x0000000200167312 */ /* 0x0040620000101800 */
[----:B------:R-:W-:Y:S05]  /*11c0*/  BRA `(.L_x_7955) ;  /* 0x00000df000007947 */ /* 0x000fea0003800000 */
.L_x_7952:
        /* <DEDUP_REMOVED lines=9> */
.L_x_7957:
[----:B------:R-:W2:Y:S02]  /*1260*/  LDG.E R2, [R2.64] ;  /* 0x0000002402027981 */ /* 0x000ea4000c1e1900 */
[----:B--2---:R0:W1:Y:S01]  /*1270*/  I2F.F64 R22, R2 ;  /* 0x0000000200167312 */ /* 0x0040620000201c00 */
[----:B------:R-:W-:Y:S05]  /*1280*/  BRA `(.L_x_7955) ;  /* 0x00000d3000007947 */ /* 0x000fea0003800000 */
.L_x_7956:
[----:B------:R-:W2:Y:S02]  /*1290*/  LDG.E.U16 R2, [R2.64] ;  /* 0x0000002402027981 */ /* 0x000ea4000c1e1500 */
[----:B--2---:R0:W1:Y:S01]  /*12a0*/  I2F.F64.S16 R22, R2 ;  /* 0x0000000200167312 */ /* 0x0040620000101c00 */
[----:B------:R-:W-:Y:S05]  /*12b0*/  BRA `(.L_x_7955) ;  /* 0x00000d0000007947 */ /* 0x000fea0003800000 */
.L_x_7951:
        /* <DEDUP_REMOVED lines=10> */
.L_x_7959:
[----:B------:R-:W2:Y:S02]  /*1360*/  LDG.E.U16 R0, [R2.64] ;  /* 0x0000002402007981 */ /* 0x000ea4000c1e1500 */
[----:B--2---:R-:W-:-:S05]  /*1370*/  HADD2.F32 R0, -RZ, R0.H0_H0 ;  /* 0x20000000ff007230 */ /* 0x004fca0000004100 */
[----:B------:R-:W-:-:S04]  /*1380*/  FMUL.FTZ R0, R0, 1 ;  /* 0x3f80000000007820 */ /* 0x000fc80000410000 */
[----:B------:R0:W1:Y:S01]  /*1390*/  F2F.F64.F32 R22, R0 ;  /* 0x0000000000167310 */ /* 0x0000620000201800 */
[----:B------:R-:W-:Y:S05]  /*13a0*/  BRA `(.L_x_7955) ;  /* 0x00000c1000007947 */ /* 0x000fea0003800000 */
.L_x_7958:
        /* <DEDUP_REMOVED lines=10> */
.L_x_7961:
[----:B------:R-:W2:Y:S02]  /*1450*/  LDG.E.U16 R2, [R2.64] ;  /* 0x0000002402027981 */ /* 0x000ea4000c1e1500 */
[----:B--2---:R-:W-:-:S05]  /*1460*/  HADD2.F32 R0, -RZ, R2.H0_H0 ;  /* 0x20000002ff007230 */ /* 0x004fca0000004100 */
[----:B------:R-:W-:-:S04]  /*1470*/  FMUL.FTZ R0, R0, 1 ;  /* 0x3f80000000007820 */ /* 0x000fc80000410000 */
[----:B------:R0:W1:Y:S01]  /*1480*/  F2F.F64.F32 R22, R0 ;  /* 0x0000000000167310 */ /* 0x0000620000201800 */
[----:B------:R-:W-:Y:S05]  /*1490*/  BRA `(.L_x_7955) ;  /* 0x00000b2000007947 */ /* 0x000fea0003800000 */
.L_x_7960:
[----:B------:R0:W5:Y:S01]  /*14a0*/  LDG.E.64 R22, [R2.64] ;  /* 0x0000002402167981 */ /* 0x000162000c1e1b00 */
[----:B------:R-:W-:Y:S05]  /*14b0*/  BRA `(.L_x_7955) ;  /* 0x00000b0000007947 */ /* 0x000fea0003800000 */
.L_x_7950:
        /* <DEDUP_REMOVED lines=13> */
.L_x_7964:
[----:B------:R0:W5:Y:S01]  /*1590*/  LDG.E.64 R22, [R2.64] ;  /* 0x0000002402167981 */ /* 0x000162000c1e1b00 */
[----:B------:R-:W-:Y:S05]  /*15a0*/  BRA `(.L_x_7955) ;  /* 0x00000a1000007947 */ /* 0x000fea0003800000 */
.L_x_7963:
        /* <DEDUP_REMOVED lines=28> */
.L_x_7966:
        /* <DEDUP_REMOVED lines=15> */
.L_x_7965:
[----:B------:R-:W2:Y:S02]  /*1860*/  LDG.E.U16 R0, [R2.64] ;  /* 0x0000002402007981 */ /* 0x000ea4000c1e1500 */
[----:B--2---:R-:W-:-:S05]  /*1870*/  PRMT R0, RZ, 0x5410, R0 ;  /* 0x00005410ff007816 */ /* 0x004fca0000000000 */
[----:B------:R-:W-:-:S04]  /*1880*/  FMUL.FTZ R0, R0, 1 ;  /* 0x3f80000000007820 */ /* 0x000fc80000410000 */
[----:B------:R0:W1:Y:S01]  /*1890*/  F2F.F64.F32 R22, R0 ;  /* 0x0000000000167310 */ /* 0x0000620000201800 */
[----:B------:R-:W-:Y:S05]  /*18a0*/  BRA `(.L_x_7955) ;  /* 0x0000071000007947 */ /* 0x000fea0003800000 */
.L_x_7962:
        /* <DEDUP_REMOVED lines=11> */
.L_x_7969:
        /* <DEDUP_REMOVED lines=21> */
.L_x_7973:
[----:B------:R-:W-:Y:S05]  /*1ab0*/  BSYNC B1 ;  /* 0x0000000000017941 */ /* 0x000fea0003800000 */
.L_x_7972:
[----:B------:R-:W-:Y:S01]  /*1ac0*/  LEA R3, R0, 0x3b800000, 0x17 ;  /* 0x3b80000000037811 */ /* 0x000fe200078eb8ff */
[----:B------:R-:W-:-:S05]  /*1ad0*/  IMAD.SHL.U32 R0, R2, 0x100000, RZ ;  /* 0x0010000002007824 */ /* 0x000fca00078e00ff */
[----:B------:R-:W-:Y:S02]  /*1ae0*/  LOP3.LUT R0, R3, R0, R4, 0xfe, !PT ;  /* 0x0000000003007212 */ /* 0x000fe400078efe04 */
.L_x_7971:
[----:B------:R-:W-:Y:S05]  /*1af0*/  BSYNC B0 ;  /* 0x0000000000007941 */ /* 0x000fea0003800000 */
.L_x_7970:
[----:B------:R-:W-:-:S04]  /*1b00*/  FMUL.FTZ R0, R0, 1 ;  /* 0x3f80000000007820 */ /* 0x000fc80000410000 */
[----:B------:R0:W1:Y:S01]  /*1b10*/  F2F.F64.F32 R22, R0 ;  /* 0x0000000000167310 */ /* 0x0000620000201800 */
[----:B------:R-:W-:Y:S05]  /*1b20*/  BRA `(.L_x_7955) ;  /* 0x0000049000007947 */ /* 0x000fea0003800000 */
.L_x_7968:
        /* <DEDUP_REMOVED lines=21> */
.L_x_7977:
[----:B------:R-:W-:Y:S05]  /*1c80*/  BSYNC B1 ;  /* 0x0000000000017941 */ /* 0x000fea0003800000 */
.L_x_7976:
[----:B------:R-:W-:Y:S01]  /*1c90*/  LEA R3, R0, 0x37800000, 0x17 ;  /* 0x3780000000037811 */ /* 0x000fe200078eb8ff */
[----:B------:R-:W-:-:S05]  /*1ca0*/  IMAD.SHL.U32 R0, R2, 0x200000, RZ ;  /* 0x0020000002007824 */ /* 0x000fca00078e00ff */
[----:B------:R-:W-:Y:S02]  /*1cb0*/  LOP3.LUT R0, R3, R0, R4, 0xfe, !PT ;  /* 0x0000000003007212 */ /* 0x000fe400078efe04 */
.L_x_7975:
[----:B------:R-:W-:Y:S05]  /*1cc0*/  BSYNC B0 ;  /* 0x0000000000007941 */ /* 0x000fea0003800000 */
.L_x_7974:
[----:B------:R-:W-:-:S04]  /*1cd0*/  FMUL.FTZ R0, R0, 1 ;  /* 0x3f80000000007820 */ /* 0x000fc80000410000 */
[----:B------:R0:W1:Y:S01]  /*1ce0*/  F2F.F64.F32 R22, R0 ;  /* 0x0000000000167310 */ /* 0x0000620000201800 */
[----:B------:R-:W-:Y:S05]  /*1cf0*/  BRA `(.L_x_7955) ;  /* 0x000002c000007947 */ /* 0x000fea0003800000 */
.L_x_7967:
        /* <DEDUP_REMOVED lines=14> */
.L_x_7981:
[----:B------:R-:W-:Y:S05]  /*1de0*/  BSYNC B0 ;  /* 0x0000000000007941 */ /* 0x000fea0003800000 */
.L_x_7980:
[----:B------:R-:W-:-:S04]  /*1df0*/  FMUL.FTZ R0, R0, 1 ;  /* 0x3f80000000007820 */ /* 0x000fc80000410000 */
[----:B------:R0:W1:Y:S01]  /*1e00*/  F2F.F64.F32 R22, R0 ;  /* 0x0000000000167310 */ /* 0x0000620000201800 */
[----:B------:R-:W-:Y:S05]  /*1e10*/  BRA `(.L_x_7955) ;  /* 0x000001a000007947 */ /* 0x000fea0003800000 */
.L_x_7954:
        /* <DEDUP_REMOVED lines=21> */
.L_x_7979:
[----:B------:R-:W2:Y:S02]  /*1f70*/  LDG.E.64 R22, [R2.64] ;  /* 0x0000002402167981 */ /* 0x000ea4000c1e1b00 */
[----:B--2---:R-:W0:Y:S01]  /*1f80*/  I2F.F64.U64 R22, R22 ;  /* 0x0000001600167312 */ /* 0x004e220000301800 */
[----:B------:R-:W-:Y:S05]  /*1f90*/  BRA `(.L_x_7955) ;  /* 0x0000002000007947 */ /* 0x000fea0003800000 */
.L_x_7978:
[----:B------:R-:W2:Y:S02]  /*1fa0*/  LDG.E R2, [R2.64] ;  /* 0x0000002402027981 */ /* 0x000ea4000c1e1900 */
[----:B--2---:R0:W1:Y:S02]  /*1fb0*/  I2F.F64.U32 R22, R2 ;  /* 0x0000000200167312 */ /* 0x0040640000201800 */
.L_x_7955:
[----:B------:R-:W-:-:S03]  /*1fc0*/  IADD3 R28, R28, 0x80, RZ ;  /* 0x000000801c1c7810 */ /* 0x000fc60007ffe0ff */
.L_x_7949:
[----:B------:R-:W-:Y:S05]  /*1fd0*/  BSYNC B6 ;  /* 0x0000000000067941 */ /* 0x000fea0003800000 */
.L_x_7948:
        /* <DEDUP_REMOVED lines=24> */
.L_x_7987:
[----:B------:R-:W2:Y:S02]  /*2160*/  LDG.E.U8 R2, [R2.64] ;  /* 0x0000002402027981 */ /* 0x000ea4000c1e1100 */
[----:B--2---:R0:W2:Y:S01]  /*2170*/  I2F.F64.U16 R18, R2 ;  /* 0x0000000200127312 */ /* 0x0040a20000101800 */
[----:B------:R-:W-:Y:S05]  /*2180*/  BRA `(.L_x_7989) ;  /* 0x00000df000007947 */ /* 0x000fea0003800000 */
.L_x_7986:
        /* <DEDUP_REMOVED lines=9> */
.L_x_7991:
[----:B------:R-:W2:Y:S02]  /*2220*/  LDG.E R2, [R2.64] ;  /* 0x0000002402027981 */ /* 0x000ea4000c1e1900 */
[----:B--2---:R0:W2:Y:S01]  /*2230*/  I2F.F64 R18, R2 ;  /* 0x0000000200127312 */ /* 0x0040a20000201c00 */
[----:B------:R-:W-:Y:S05]  /*2240*/  BRA `(.L_x_7989) ;  /* 0x00000d3000007947 */ /* 0x000fea0003800000 */
.L_x_7990:
[----:B------:R-:W2:Y:S02]  /*2250*/  LDG.E.U16 R2, [R2.64] ;  /* 0x0000002402027981 */ /* 0x000ea4000c1e1500 */
[----:B--2---:R0:W2:Y:S01]  /*2260*/  I2F.F64.S16 R18, R2 ;  /* 0x0000000200127312 */ /* 0x0040a20000101c00 */
[----:B------:R-:W-:Y:S05]  /*2270*/  BRA `(.L_x_7989) ;  /* 0x00000d0000007947 */ /* 0x000fea0003800000 */
.L_x_7985:
        /* <DEDUP_REMOVED lines=10> */
.L_x_7993:
[----:B------:R-:W2:Y:S02]  /*2320*/  LDG.E.U16 R0, [R2.64] ;  /* 0x0000002402007981 */ /* 0x000ea4000c1e1500 */
[----:B--2---:R-:W-:-:S05]  /*2330*/  HADD2.F32 R0, -RZ, R0.H0_H0 ;  /* 0x20000000ff007230 */ /* 0x004fca0000004100 */
[----:B------:R-:W-:-:S04]  /*2340*/  FMUL.FTZ R0, R0, 1 ;  /* 0x3f80000000007820 */ /* 0x000fc80000410000 */
[----:B------:R0:W2:Y:S01]  /*2350*/  F2F.F64.F32 R18, R0 ;  /* 0x0000000000127310 */ /* 0x0000a20000201800 */
[----:B------:R-:W-:Y:S05]  /*2360*/  BRA `(.L_x_7989) ;  /* 0x00000c1000007947 */ /* 0x000fea0003800000 */
.L_x_7992:
        /* <DEDUP_REMOVED lines=10> */
.L_x_7995:
[----:B------:R-:W2:Y:S02]  /*2410*/  LDG.E.U16 R2, [R2.64] ;  /* 0x0000002402027981 */ /* 0x000ea4000c1e1500 */
[----:B--2---:R-:W-:-:S05]  /*2420*/  HADD2.F32 R0, -RZ, R2.H0_H0 ;  /* 0x20000002ff007230 */ /* 0x004fca0000004100 */
[----:B------:R-:W-:-:S04]  /*2430*/  FMUL.FTZ R0, R0, 1 ;  /* 0x3f80000000007820 */ /* 0x000fc80000410000 */
[----:B------:R0:W2:Y:S01]  /*2440*/  F2F.F64.F32 R18, R0 ;  /* 0x0000000000127310 */ /* 0x0000a20000201800 */
[----:B------:R-:W-:Y:S05]  /*2450*/  BRA `(.L_x_7989) ;  /* 0x00000b2000007947 */ /* 0x000fea0003800000 */
.L_x_7994:
[----:B------:R0:W5:Y:S01]  /*2460*/  LDG.E.64 R18, [R2.64] ;  /* 0x0000002402127981 */ /* 0x000162000c1e1b00 */
[----:B------:R-:W-:Y:S05]  /*2470*/  BRA `(.L_x_7989) ;  /* 0x00000b0000007947 */ /* 0x000fea0003800000 */
.L_x_7984:
        /* <DEDUP_REMOVED lines=13> */
.L_x_7998:
[----:B------:R0:W5:Y:S01]  /*2550*/  LDG.E.64 R18, [R2.64] ;  /* 0x0000002402127981 */ /* 0x000162000c1e1b00 */
[----:B------:R-:W-:Y:S05]  /*2560*/  BRA `(.L_x_7989) ;  /* 0x00000a1000007947 */ /* 0x000fea0003800000 */
.L_x_7997:
        /* <DEDUP_REMOVED lines=28> */
.L_x_8000:
        /* <DEDUP_REMOVED lines=15> */
.L_x_7999:
[----:B------:R-:W2:Y:S02]  /*2820*/  LDG.E.U16 R0, [R2.64] ;  /* 0x0000002402007981 */ /* 0x000ea4000c1e1500 */
[----:B--2---:R-:W-:-:S05]  /*2830*/  PRMT R0, RZ, 0x5410, R0 ;  /* 0x00005410ff007816 */ /* 0x004fca0000000000 */
[----:B------:R-:W-:-:S04]  /*2840*/  FMUL.FTZ R0, R0, 1 ;  /* 0x3f80000000007820 */ /* 0x000fc80000410000 */
[----:B------:R0:W2:Y:S01]  /*2850*/  F2F.F64.F32 R18, R0 ;  /* 0x0000000000127310 */ /* 0x0000a20000201800 */
[----:B------:R-:W-:Y:S05]  /*2860*/  BRA `(.L_x_7989) ;  /* 0x0000071000007947 */ /* 0x000fea0003800000 */
.L_x_7996:
        /* <DEDUP_REMOVED lines=11> */
.L_x_8003:
        /* <DEDUP_REMOVED lines=21> */
.L_x_8007:
[----:B------:R-:W-:Y:S05]  /*2a70*/  BSYNC B1 ;  /* 0x0000000000017941 */ /* 0x000fea0003800000 */
.L_x_8006:
[----:B------:R-:W-:Y:S01]  /*2a80*/  LEA R3, R0, 0x3b800000, 0x17 ;  /* 0x3b80000000037811 */ /* 0x000fe200078eb8ff */
[----:B------:R-:W-:-:S05]  /*2a90*/  IMAD.SHL.U32 R0, R2, 0x100000, RZ ;  /* 0x0010000002007824 */ /* 0x000fca00078e00ff */
[----:B------:R-:W-:Y:S02]  /*2aa0*/  LOP3.LUT R0, R3, R0, R4, 0xfe, !PT ;  /* 0x0000000003007212 */ /* 0x000fe400078efe04 */
.L_x_8005:
[----:B------:R-:W-:Y:S05]  /*2ab0*/  BSYNC B0 ;  /* 0x0000000000007941 */ /* 0x000fea0003800000 */
.L_x_8004:
[----:B------:R-:W-:-:S04]  /*2ac0*/  FMUL.FTZ R0, R0, 1 ;  /* 0x3f80000000007820 */ /* 0x000fc80000410000 */
[----:B------:R0:W2:Y:S01]  /*2ad0*/  F2F.F64.F32 R18, R0 ;  /* 0x0000000000127310 */ /* 0x0000a20000201800 */
[----:B------:R-:W-:Y:S05]  /*2ae0*/  BRA `(.L_x_7989) ;  /* 0x0000049000007947 */ /* 0x000fea0003800000 */
.L_x_8002:
        /* <DEDUP_REMOVED lines=21> */
.L_x_8011:
[----:B------:R-:W-:Y:S05]  /*2c40*/  BSYNC B1 ;  /* 0x0000000000017941 */ /* 0x000fea0003800000 */
.L_x_8010:
[----:B------:R-:W-:Y:S01]  /*2c50*/  LEA R3, R0, 0x37800000, 0x17 ;  /* 0x3780000000037811 */ /* 0x000fe200078eb8ff */
[----:B------:R-:W-:-:S05]  /*2c60*/  IMAD.SHL.U32 R0, R2, 0x200000, RZ ;  /* 0x0020000002007824 */ /* 0x000fca00078e00ff */
[----:B------:R-:W-:Y:S02]  /*2c70*/  LOP3.LUT R0, R3, R0, R4, 0xfe, !PT ;  /* 0x0000000003007212 */ /* 0x000fe400078efe04 */
.L_x_8009:
[----:B------:R-:W-:Y:S05]  /*2c80*/  BSYNC B0 ;  /* 0x0000000000007941 */ /* 0x000fea0003800000 */
.L_x_8008:
[----:B------:R-:W-:-:S04]  /*2c90*/  FMUL.FTZ R0, R0, 1 ;  /* 0x3f80000000007820 */ /* 0x000fc80000410000 */
[----:B------:R0:W2:Y:S01]  /*2ca0*/  F2F.F64.F32 R18, R0 ;  /* 0x0000000000127310 */ /* 0x0000a20000201800 */
[----:B------:R-:W-:Y:S05]  /*2cb0*/  BRA `(.L_x_7989) ;  /* 0x000002c000007947 */ /* 0x000fea0003800000 */
.L_x_8001:
        /* <DEDUP_REMOVED lines=14> */
.L_x_8015:
[----:B------:R-:W-:Y:S05]  /*2da0*/  BSYNC B0 ;  /* 0x0000000000007941 */ /* 0x000fea0003800000 */
.L_x_8014:
[----:B------:R-:W-:-:S04]  /*2db0*/  FMUL.FTZ R0, R0, 1 ;  /* 0x3f80000000007820 */ /* 0x000fc80000410000 */
[----:B------:R0:W2:Y:S01]  /*2dc0*/  F2F.F64.F32 R18, R0 ;  /* 0x0000000000127310 */ /* 0x0000a20000201800 */
[----:B------:R-:W-:Y:S05]  /*2dd0*/  BRA `(.L_x_7989) ;  /* 0x000001a000007947 */ /* 0x000fea0003800000 */
.L_x_7988:
        /* <DEDUP_REMOVED lines=21> */
.L_x_8013:
[----:B------:R-:W2:Y:S02]  /*2f30*/  LDG.E.64 R18, [R2.64] ;  /* 0x0000002402127981 */ /* 0x000ea4000c1e1b00 */
[----:B--2---:R-:W0:Y:S01]  /*2f40*/  I2F.F64.U64 R18, R18 ;  /* 0x0000001200127312 */ /* 0x004e220000301800 */
[----:B------:R-:W-:Y:S05]  /*2f50*/  BRA `(.L_x_7989) ;  /* 0x0000002000007947 */ /* 0x000fea0003800000 */
.L_x_8012:
[----:B------:R-:W2:Y:S02]  /*2f60*/  LDG.E R2, [R2.64] ;  /* 0x0000002402027981 */ /* 0x000ea4000c1e1900 */
[----:B--2---:R0:W2:Y:S02]  /*2f70*/  I2F.F64.U32 R18, R2 ;  /* 0x0000000200127312 */ /* 0x0040a40000201800 */
.L_x_7989:
[----:B------:R-:W-:-:S03]  /*2f80*/  IADD3 R28, R28, 0x80, RZ ;  /* 0x000000801c1c7810 */ /* 0x000fc60007ffe0ff */
.L_x_7983:
[----:B------:R-:W-:Y:S05]  /*2f90*/  BSYNC B6 ;  /* 0x0000000000067941 */ /* 0x000fea0003800000 */
.L_x_7982:
        /* <DEDUP_REMOVED lines=21> */
.L_x_8021:
[----:B------:R-:W3:Y:S02]  /*30f0*/  LDG.E.U8 R2, [R2.64] ;  /* 0x0000002402027981 */ /* 0x000ee4000c1e1100 */
[----:B---3--:R0:W3:Y:S01]  /*3100*/  I2F.F64.U16 R24, R2 ;  /* 0x0000000200187312 */ /* 0x0080e20000101800 */
[----:B------:R-:W-:Y:S05]  /*3110*/  BRA `(.L_x_8017) ;  /* 0x00000de000007947 */ /* 0x000fea0003800000 */
.L_x_8020:
        /* <DEDUP_REMOVED lines=9> */
.L_x_8024:
[----:B------:R-:W3:Y:S02]  /*31b0*/  LDG.E R2, [R2.64] ;  /* 0x0000002402027981 */ /* 0x000ee4000c1e1900 */
[----:B---3--:R0:W3:Y:S01]  /*31c0*/  I2F.F64 R24, R2 ;  /* 0x0000000200187312 */ /* 0x0080e20000201c00 */
[----:B------:R-:W-:Y:S05]  /*31d0*/  BRA `(.L_x_8017) ;  /* 0x00000d2000007947 */ /* 0x000fea0003800000 */
.L_x_8023:
[----:B------:R-:W3:Y:S02]  /*31e0*/  LDG.E.U16 R2, [R2.64] ;  /* 0x0000002402027981 */ /* 0x000ee4000c1e1500 */
[----:B---3--:R0:W3:Y:S01]  /*31f0*/  I2F.F64.S16 R24, R2 ;  /* 0x0000000200187312 */ /* 0x0080e20000101c00 */
[----:B------:R-:W-:Y:S05]  /*3200*/  BRA `(.L_x_8017) ;  /* 0x00000cf000007947 */ /* 0x000fea0003800000 */
.L_x_8019:
        /* <DEDUP_REMOVED lines=10> */
.L_x_8026:
[----:B------:R-:W3:Y:S02]  /*32b0*/  LDG.E.U16 R0, [R2.64] ;  /* 0x0000002402007981 */ /* 0x000ee4000c1e1500 */
[----:B---3--:R-:W-:-:S05]  /*32c0*/  HADD2.F32 R0, -RZ, R0.H0_H0 ;  /* 0x20000000ff007230 */ /* 0x008fca0000004100 */
[----:B------:R-:W-:-:S04]  /*32d0*/  FMUL.FTZ R0, R0, 1 ;  /* 0x3f80000000007820 */ /* 0x000fc80000410000 */
[----:B------:R0:W3:Y:S01]  /*32e0*/  F2F.F64.F32 R24, R0 ;  /* 0x0000000000187310 */ /* 0x0000e20000201800 */
[----:B------:R-:W-:Y:S05]  /*32f0*/  BRA `(.L_x_8017) ;  /* 0x00000c0000007947 */ /* 0x000fea0003800000 */
.L_x_8025:
        /* <DEDUP_REMOVED lines=10> */
.L_x_8028:
[----:B------:R-:W3:Y:S02]  /*33a0*/  LDG.E.U16 R2, [R2.64] ;  /* 0x0000002402027981 */ /* 0x000ee4000c1e1500 */
[----:B---3--:R-:W-:-:S05]  /*33b0*/  HADD2.F32 R0, -RZ, R2.H0_H0 ;  /* 0x20000002ff007230 */ /* 0x008fca0000004100 */
[----:B------:R-:W-:-:S04]  /*33c0*/  FMUL.FTZ R0, R0, 1 ;  /* 0x3f80000000007820 */ /* 0x000fc80000410000 */
[----:B------:R0:W3:Y:S01]  /*33d0*/  F2F.F64.F32 R24, R0 ;  /* 0x0000000000187310 */ /* 0x0000e20000201800 */
[----:B------:R-:W-:Y:S05]  /*33e0*/  BRA `(.L_x_8017) ;  /* 0x00000b1000007947 */ /* 0x000fea0003800000 */
.L_x_8027:
[----:B------:R0:W5:Y:S01]  /*33f0*/  LDG.E.64 R24, [R2.64] ;  /* 0x0000002402187981 */ /* 0x000162000c1e1b00 */
[----:B------:R-:W-:Y:S05]  /*3400*/  BRA `(.L_x_8017) ;  /* 0x00000af000007947 */ /* 0x000fea0003800000 */
.L_x_8018:
        /* <DEDUP_REMOVED lines=13> */
.L_x_8031:
[----:B------:R0:W5:Y:S01]  /*34e0*/  LDG.E.64 R24, [R2.64] ;  /* 0x0000002402187981 */ /* 0x000162000c1e1b00 */
[----:B------:R-:W-:Y:S05]  /*34f0*/  BRA `(.L_x_8017) ;  /* 0x00000a0000007947 */ /* 0x000fea0003800000 */
.L_x_8030:
        /* <DEDUP_REMOVED lines=28> */
.L_x_8033:
[----:B------:R-:W3:Y:S02]  /*36c0*/  LDG.E.U8 R2, [R2.64] ;  /* 0x0000002402027981 */ /* 0x000ee4000c1e1100 */
[C---:B---3--:R-:W-:Y:S02]  /*36d0*/  IMAD.SHL.U32 R0, R2.reuse, 0x2000000, RZ ;  /* 0x0200000002007824 */ /* 0x048fe400078e00ff */
        /* <DEDUP_REMOVED lines=11> */
[----:B------:R0:W3:Y:S01]  /*3790*/  F2F.F64.F32 R24, R4 ;  /* 0x0000000400187310 */ /* 0x0000e20000201800 */
[----:B------:R-:W-:Y:S05]  /*37a0*/  BRA `(.L_x_8017) ;  /* 0x0000075000007947 */ /* 0x000fea0003800000 */
.L_x_8032:
[----:B------:R-:W3:Y:S02]  /*37b0*/  LDG.E.U16 R0, [R2.64] ;  /* 0x0000002402007981 */ /* 0x000ee4000c1e1500 */
[----:B---3--:R-:W-:-:S05]  /*37c0*/  PRMT R0, RZ, 0x5410, R0 ;  /* 0x00005410ff007816 */ /* 0x008fca0000000000 */
[----:B------:R-:W-:-:S04]  /*37d0*/  FMUL.FTZ R0, R0, 1 ;  /* 0x3f80000000007820 */ /* 0x000fc80000410000 */
[----:B------:R0:W3:Y:S01]  /*37e0*/  F2F.F64.F32 R24, R0 ;  /* 0x0000000000187310 */ /* 0x0000e20000201800 */
[----:B------:R-:W-:Y:S05]  /*37f0*/  BRA `(.L_x_8017) ;  /* 0x0000070000007947 */ /* 0x000fea0003800000 */
.L_x_8029:
        /* <DEDUP_REMOVED lines=11> */
.L_x_8036:
        /* <DEDUP_REMOVED lines=21> */
.L_x_8040:
[----:B------:R-:W-:Y:S05]  /*3a00*/  BSYNC B1 ;  /* 0x0000000000017941 */ /* 0x000fea0003800000 */
.L_x_8039:
[----:B------:R-:W-:Y:S01]  /*3a10*/  LEA R3, R0, 0x3b800000, 0x17 ;  /* 0x3b80000000037811 */ /* 0x000fe200078eb8ff */
[----:B------:R-:W-:-:S05]  /*3a20*/  IMAD.SHL.U32 R0, R2, 0x100000, RZ ;  /* 0x0010000002007824 */ /* 0x000fca00078e00ff */
[----:B------:R-:W-:Y:S02]  /*3a30*/  LOP3.LUT R0, R3, R0, R4, 0xfe, !PT ;  /* 0x0000000003007212 */ /* 0x000fe400078efe04 */
.L_x_8038:
[----:B------:R-:W-:Y:S05]  /*3a40*/  BSYNC B0 ;  /* 0x0000000000007941 */ /* 0x000fea0003800000 */
.L_x_8037:
[----:B------:R-:W-:-:S04]  /*3a50*/  FMUL.FTZ R0, R0, 1 ;  /* 0x3f80000000007820 */ /* 0x000fc80000410000 */
[----:B------:R0:W3:Y:S01]  /*3a60*/  F2F.F64.F32 R24, R0 ;  /* 0x0000000000187310 */ /* 0x0000e20000201800 */
[----:B------:R-:W-:Y:S05]  /*3a70*/  BRA `(.L_x_8017) ;  /* 0x0000048000007947 */ /* 0x000fea0003800000 */
.L_x_8035:
        /* <DEDUP_REMOVED lines=21> */
.L_x_8044:
[----:B------:R-:W-:Y:S05]  /*3bd0*/  BSYNC B1 ;  /* 0x0000000000017941 */ /* 0x000fea0003800000 */
.L_x_8043:
[----:B------:R-:W-:Y:S01]  /*3be0*/  LEA R3, R0, 0x37800000, 0x17 ;  /* 0x3780000000037811 */ /* 0x000fe200078eb8ff */
[----:B------:R-:W-:-:S05]  /*3bf0*/  IMAD.SHL.U32 R0, R2, 0x200000, RZ ;  /* 0x0020000002007824 */ /* 0x000fca00078e00ff */
[----:B------:R-:W-:Y:S02]  /*3c00*/  LOP3.LUT R0, R3, R0, R4, 0xfe, !PT ;  /* 0x0000000003007212 */ /* 0x000fe400078efe04 */
.L_x_8042:
[----:B------:R-:W-:Y:S05]  /*3c10*/  BSYNC B0 ;  /* 0x0000000000007941 */ /* 0x000fea0003800000 */
.L_x_8041:
[----:B------:R-:W-:-:S04]  /*3c20*/  FMUL.FTZ R0, R0, 1 ;  /* 0x3f80000000007820 */ /* 0x000fc80000410000 */
[----:B------:R0:W3:Y:S01]  /*3c30*/  F2F.F64.F32 R24, R0 ;  /* 0x0000000000187310 */ /* 0x0000e20000201800 */
[----:B------:R-:W-:Y:S05]  /*3c40*/  BRA `(.L_x_8017) ;  /* 0x000002b000007947 */ /* 0x000fea0003800000 */
.L_x_8034:
        /* <DEDUP_REMOVED lines=14> */
.L_x_8048:
[----:B------:R-:W-:Y:S05]  /*3d30*/  BSYNC B0 ;  /* 0x0000000000007941 */ /* 0x000fea0003800000 */
.L_x_8047:
[----:B------:R-:W-:-:S04]  /*3d40*/  FMUL.FTZ R0, R0, 1 ;  /* 0x3f80000000007820 */ /* 0x000fc80000410000 */
[----:B------:R0:W3:Y:S01]  /*3d50*/  F2F.F64.F32 R24, R0 ;  /* 0x0000000000187310 */ /* 0x0000e20000201800 */
[----:B------:R-:W-:Y:S05]  /*3d60*/  BRA `(.L_x_8017) ;  /* 0x0000019000007947 */ /* 0x000fea0003800000 */
.L_x_8022:
        /* <DEDUP_REMOVED lines=20> */
.L_x_8046:
[----:B------:R-:W3:Y:S02]  /*3eb0*/  LDG.E.64 R24, [R2.64] ;  /* 0x0000002402187981 */ /* 0x000ee4000c1e1b00 */
[----:B---3--:R-:W0:Y:S01]  /*3ec0*/  I2F.F64.U64 R24, R24 ;  /* 0x0000001800187312 */ /* 0x008e220000301800 */
[----:B------:R-:W-:Y:S05]  /*3ed0*/  BRA `(.L_x_8017) ;  /* 0x0000002000007947 */ /* 0x000fea0003800000 */
.L_x_8045:
[----:B------:R-:W3:Y:S02]  /*3ee0*/  LDG.E R2, [R2.64] ;  /* 0x0000002402027981 */ /* 0x000ee4000c1e1900 */
[----:B---3--:R0:W3:Y:S02]  /*3ef0*/  I2F.F64.U32 R24, R2 ;  /* 0x0000000200187312 */ /* 0x0080e40000201800 */
.L_x_8017:
[----:B------:R-:W-:Y:S05]  /*3f00*/  BSYNC B6 ;  /* 0x0000000000067941 */ /* 0x000fea0003800000 */
.L_x_8016:
[----:B0-----:R-:W0:Y:S01]  /*3f10*/  S2R R2, SR_TID.X ;  /* 0x0000000000027919 */ /* 0x001e220000002100 */
[----:B------:R-:W-:Y:S01]  /*3f20*/  BSSY B0, `(.L_x_8049) ;  /* 0x000001c000007945 */ /* 0x000fe20003800000 */
[----:B0-----:R-:W-:-:S13]  /*3f30*/  ISETP.GE.AND P1, PT, R2, R37, PT ;  /* 0x000000250200720c */ /* 0x001fda0003f26270 */
[----:B------:R-:W-:Y:S05]  /*3f40*/  @P1 BRA `(.L_x_8050) ;  /* 0x0000019000001947 */ /* 0x000fea0003800000 */
[----:B-----5:R-:W0:Y:S01]  /*3f50*/  MUFU.RCP64H R5, R17 ;  /* 0x0000001100057308 */ /* 0x020e220000001800 */
        /* <DEDUP_REMOVED lines=17> */
[----:B------:R-:W-:Y:S02]  /*4070*/  IMAD.MOV.U32 R0, RZ, RZ, R17 ;  /* 0x000000ffff007224 */ /* 0x000fe400078e0011 */
[----:B------:R-:W-:Y:S02]  /*4080*/  IMAD.MOV.U32 R21, RZ, RZ, c[0x0][0x170] ;  /* 0x00005c00ff157624 */ /* 0x000fe400078e00ff */
[----:B-123--:R-:W-:Y:S05]  /*4090*/  CALL.REL.NOINC `($__internal_13_$__cuda_sm20_div_rn_f64_full) ;  /* 0x0000493000007944 */ /* 0x00efea0003c00000 */
[----:B------:R-:W-:Y:S02]  /*40a0*/  IMAD.MOV.U32 R6, RZ, RZ, R16 ;  /* 0x000000ffff067224 */ /* 0x000fe400078e0010 */
[----:B------:R-:W-:Y:S02]  /*40b0*/  IMAD.MOV.U32 R7, RZ, RZ, R17 ;  /* 0x000000ffff077224 */ /* 0x000fe400078e0011 */
.L_x_8052:
[----:B------:R-:W-:Y:S05]  /*40c0*/  BSYNC B1 ;  /* 0x0000000000017941 */ /* 0x000fea0003800000 */
.L_x_8051:
[----:B------:R0:W4:Y:S02]  /*40d0*/  FRND.F64.TRUNC R4, R6 ;  /* 0x0000000600047313 */ /* 0x000124000030d800 */
.L_x_8050:
[----:B------:R-:W-:Y:S05]  /*40e0*/  BSYNC B0 ;  /* 0x0000000000007941 */ /* 0x000fea0003800000 */
.L_x_8049:
[----:B------:R-:W-:Y:S01]  /*40f0*/  IADD3 R26, R2, 0x80, RZ ;  /* 0x00000080021a7810 */ /* 0x000fe20007ffe0ff */
[----:B------:R-:W-:Y:S03]  /*4100*/  BSSY B0, `(.L_x_8053) ;  /* 0x000001c000007945 */ /* 0x000fe60003800000 */
[----:B------:R-:W-:-:S13]  /*4110*/  ISETP.GE.AND P0, PT, R26, R37, PT ;  /* 0x000000251a00720c */ /* 0x000fda0003f06270 */
[----:B------:R-:W-:Y:S05]  /*4120*/  @P0 BRA `(.L_x_8054) ;  /* 0x0000019000000947 */ /* 0x000fea0003800000 */
[----:B-1---5:R-:W1:Y:S01]  /*4130*/  MUFU.RCP64H R9, R23 ;  /* 0x0000001700097308 */ /* 0x022e620000001800 */
[----:B------:R-:W-:Y:S01]  /*4140*/  IMAD.MOV.U32 R8, RZ, RZ, 0x1 ;  /* 0x00000001ff087424 */ /* 0x000fe200078e00ff */
[----:B------:R-:W-:Y:S01]  /*4150*/  BSSY B1, `(.L_x_8055) ;  /* 0x0000015000017945 */ /* 0x000fe20003800000 */
[----:B------:R-:W-:-:S05]  /*4160*/  IMAD.MOV.U32 R20, RZ, RZ, c[0x0][0x174] ;  /* 0x00005d00ff147624 */ /* 0x000fca00078e00ff */
[----:B------:R-:W-:Y:S01]  /*4170*/  FSETP.GEU.AND P0, PT, |R20|, 6.5827683646048100446e-37, PT ;  /* 0x036000001400780b */ /* 0x000fe20003f0e200 */
[----:B-1----:R-:W1:-:S06]  /*4180*/  DFMA R10, R8, -R22, 1 ;  /* 0x3ff00000080a742b */ /* 0x002e4c0000000816 */
[----:B-1----:R-:W1:-:S06]  /*4190*/  DFMA R10, R10, R10, R10 ;  /* 0x0000000a0a0a722b */ /* 0x002e4c000000000a */
[----:B-1----:R-:W1:-:S06]  /*41a0*/  DFMA R10, R8, R10, R8 ;  /* 0x0000000a080a722b */ /* 0x002e4c0000000008 */
[----:B-1----:R-:W1:-:S06]  /*41b0*/  DFMA R8, R10, -R22, 1 ;  /* 0x3ff000000a08742b */ /* 0x002e4c0000000816 */
[----:B-1----:R-:W1:-:S06]  /*41c0*/  DFMA R8, R10, R8, R10 ;  /* 0x000000080a08722b */ /* 0x002e4c000000000a */
[----:B-1----:R-:W1:-:S06]  /*41d0*/  DMUL R30, R8, c[0x0][0x170] ;  /* 0x00005c00081e7a28 */ /* 0x002e4c0000000000 */
[----:B-1----:R-:W1:-:S06]  /*41e0*/  DFMA R10, R30, -R22, c[0x0][0x170] ;  /* 0x00005c001e0a762b */ /* 0x002e4c0000000816 */
[----:B-1----:R-:W1:-:S10]  /*41f0*/  DFMA R30, R8, R10, R30 ;  /* 0x0000000a081e722b */ /* 0x002e54000000001e */
[----:B-1----:R-:W-:-:S05]  /*4200*/  FFMA R0, RZ, R23, R31 ;  /* 0x00000017ff007223 */ /* 0x002fca000000001f */
[----:B------:R-:W-:-:S13]  /*4210*/  FSETP.GT.AND P2, PT, |R0|, 1.469367938527859385e-39, PT ;  /* 0x001000000000780b */ /* 0x000fda0003f44200 */
[----:B------:R-:W-:Y:S05]  /*4220*/  @P0 BRA P2, `(.L_x_8056) ;  /* 0x0000007000000947 */ /* 0x000fea0001000000 */
[----:B------:R-:W-:Y:S01]  /*4230*/  IMAD.MOV.U32 R12, RZ, RZ, R22 ;  /* 0x000000ffff0c7224 */ /* 0x000fe200078e0016 */
[----:B------:R-:W-:Y:S01]  /*4240*/  MOV R3, 0x4280 ;  /* 0x0000428000037802 */ /* 0x000fe20000000f00 */
[----:B------:R-:W-:Y:S02]  /*4250*/  IMAD.MOV.U32 R0, RZ, RZ, R23 ;  /* 0x000000ffff007224 */ /* 0x000fe400078e0017 */
[----:B------:R-:W-:Y:S02]  /*4260*/  IMAD.MOV.U32 R21, RZ, RZ, c[0x0][0x170] ;  /* 0x00005c00ff157624 */ /* 0x000fe400078e00ff */
[----:B0-234-:R-:W-:Y:S05]  /*4270*/  CALL.REL.NOINC `($__internal_13_$__cuda_sm20_div_rn_f64_full) ;  /* 0x0000475000007944 */ /* 0x01dfea0003c00000 */
[----:B------:R-:W-:Y:S02]  /*4280*/  IMAD.MOV.U32 R30, RZ, RZ, R16 ;  /* 0x000000ffff1e7224 */ /* 0x000fe400078e0010 */
[----:B------:R-:W-:Y:S02]  /*4290*/  IMAD.MOV.U32 R31, RZ, RZ, R17 ;  /* 0x000000ffff1f7224 */ /* 0x000fe400078e0011 */
.L_x_8056:
[----:B------:R-:W-:Y:S05]  /*42a0*/  BSYNC B1 ;  /* 0x0000000000017941 */ /* 0x000fea0003800000 */
.L_x_8055:
[----:B------:R1:W0:Y:S02]  /*42b0*/  FRND.F64.TRUNC R32, R30 ;  /* 0x0000001e00207313 */ /* 0x000224000030d800 */
.L_x_8054:
[----:B------:R-:W-:Y:S05]  /*42c0*/  BSYNC B0 ;  /* 0x0000000000007941 */ /* 0x000fea0003800000 */
.L_x_8053:
[----:B------:R-:W-:Y:S01]  /*42d0*/  IADD3 R0, R2, 0x100, RZ ;  /* 0x0000010002007810 */ /* 0x000fe20007ffe0ff */
[----:B------:R-:W-:Y:S03]  /*42e0*/  BSSY B0, `(.L_x_8057) ;  /* 0x000001c000007945 */ /* 0x000fe60003800000 */
[----:B------:R-:W-:-:S13]  /*42f0*/  ISETP.GE.AND P0, PT, R0, R37, PT ;  /* 0x000000250000720c */ /* 0x000fda0003f06270 */
[----:B------:R-:W-:Y:S05]  /*4300*/  @P0 BRA `(.L_x_8058) ;  /* 0x0000019000000947 */ /* 0x000fea0003800000 */
[----:B--2--5:R-:W2:Y:S01]  /*4310*/  MUFU.RCP64H R9, R19 ;  /* 0x0000001300097308 */ /* 0x024ea20000001800 */
[----:B------:R-:W-:Y:S01]  /*4320*/  IMAD.MOV.U32 R8, RZ, RZ, 0x1 ;  /* 0x00000001ff087424 */ /* 0x000fe200078e00ff */
[----:B------:R-:W-:Y:S01]  /*4330*/  BSSY B1, `(.L_x_8059) ;  /* 0x0000015000017945 */ /* 0x000fe20003800000 */
[----:B------:R-:W-:-:S05]  /*4340*/  IMAD.MOV.U32 R20, RZ, RZ, c[0x0][0x174] ;  /* 0x00005d00ff147624 */ /* 0x000fca00078e00ff */
[----:B------:R-:W-:Y:S01]  /*4350*/  FSETP.GEU.AND P0, PT, |R20|, 6.5827683646048100446e-37, PT ;  /* 0x036000001400780b */ /* 0x000fe20003f0e200 */
[----:B--2---:R-:W2:-:S06]  /*4360*/  DFMA R10, R8, -R18, 1 ;  /* 0x3ff00000080a742b */ /* 0x004e8c0000000812 */
[----:B--2---:R-:W2:-:S06]  /*4370*/  DFMA R10, R10, R10, R10 ;  /* 0x0000000a0a0a722b */ /* 0x004e8c000000000a */
[----:B--2---:R-:W2:-:S06]  /*4380*/  DFMA R10, R8, R10, R8 ;  /* 0x0000000a080a722b */ /* 0x004e8c0000000008 */
[----:B--2---:R-:W2:-:S06]  /*4390*/  DFMA R8, R10, -R18, 1 ;  /* 0x3ff000000a08742b */ /* 0x004e8c0000000812 */
[----:B--2---:R-:W2:-:S06]  /*43a0*/  DFMA R8, R10, R8, R10 ;  /* 0x000000080a08722b */ /* 0x004e8c000000000a */
[----:B-12---:R-:W1:-:S06]  /*43b0*/  DMUL R22, R8, c[0x0][0x170] ;  /* 0x00005c0008167a28 */ /* 0x006e4c0000000000 */
        /* <DEDUP_REMOVED lines=9> */
[----:B0--34-:R-:W-:Y:S05]  /*4450*/  CALL.REL.NOINC `($__internal_13_$__cuda_sm20_div_rn_f64_full) ;  /* 0x0000457000007944 */ /* 0x019fea0003c00000 */
[----:B------:R-:W-:Y:S02]  /*4460*/  IMAD.MOV.U32 R22, RZ, RZ, R16 ;  /* 0x000000ffff167224 */ /* 0x000fe400078e0010 */
[----:B------:R-:W-:Y:S02]  /*4470*/  IMAD.MOV.U32 R23, RZ, RZ, R17 ;  /* 0x000000ffff177224 */ /* 0x000fe400078e0011 */
.L_x_8060:
[----:B------:R-:W-:Y:S05]  /*4480*/  BSYNC B1 ;  /* 0x0000000000017941 */ /* 0x000fea0003800000 */
.L_x_8059:
[----:B------:R1:W2:Y:S02]  /*4490*/  FRND.F64.TRUNC R28, R22 ;  /* 0x00000016001c7313 */ /* 0x0002a4000030d800 */
.L_x_8058:
[----:B------:R-:W-:Y:S05]  /*44a0*/  BSYNC B0 ;  /* 0x0000000000007941 */ /* 0x000fea0003800000 */
.L_x_8057:
[----:B------:R-:W-:Y:S01]  /*44b0*/  IADD3 R0, R2, 0x180, RZ ;  /* 0x0000018002007810 */ /* 0x000fe20007ffe0ff */
[----:B------:R-:W-:Y:S03]  /*44c0*/  BSSY B0, `(.L_x_8061) ;  /* 0x000001c000007945 */ /* 0x000fe60003800000 */
[----:B------:R-:W-:-:S13]  /*44d0*/  ISETP.GE.AND P0, PT, R0, R37, PT ;  /* 0x000000250000720c */ /* 0x000fda0003f06270 */
[----:B------:R-:W-:Y:S05]  /*44e0*/  @P0 BRA `(.L_x_8062) ;  /* 0x0000019000000947 */ /* 0x000fea0003800000 */
[----:B---3-5:R-:W3:Y:S01]  /*44f0*/  MUFU.RCP64H R9, R25 ;  /* 0x0000001900097308 */ /* 0x028ee20000001800 */
[----:B------:R-:W-:Y:S01]  /*4500*/  IMAD.MOV.U32 R8, RZ, RZ, 0x1 ;  /* 0x00000001ff087424 */ /* 0x000fe200078e00ff */
[----:B------:R-:W-:Y:S01]  /*4510*/  BSSY B1, `(.L_x_8063) ;  /* 0x0000015000017945 */ /* 0x000fe20003800000 */
[----:B------:R-:W-:-:S05]  /*4520*/  IMAD.MOV.U32 R20, RZ, RZ, c[0x0][0x174] ;  /* 0x00005d00ff147624 */ /* 0x000fca00078e00ff */
[----:B------:R-:W-:Y:S01]  /*4530*/  FSETP.GEU.AND P0, PT, |R20|, 6.5827683646048100446e-37, PT ;  /* 0x036000001400780b */ /* 0x000fe20003f0e200 */
[----:B---3--:R-:W3:-:S06]  /*4540*/  DFMA R10, R8, -R24, 1 ;  /* 0x3ff00000080a742b */ /* 0x008ecc0000000818 */
[----:B---3--:R-:W3:-:S06]  /*4550*/  DFMA R10, R10, R10, R10 ;  /* 0x0000000a0a0a722b */ /* 0x008ecc000000000a */
[----:B---3--:R-:W3:-:S06]  /*4560*/  DFMA R10, R8, R10, R8 ;  /* 0x0000000a080a722b */ /* 0x008ecc0000000008 */
[----:B---3--:R-:W3:-:S06]  /*4570*/  DFMA R8, R10, -R24, 1 ;  /* 0x3ff000000a08742b */ /* 0x008ecc0000000818 */
[----:B---3--:R-:W3:-:S06]  /*4580*/  DFMA R8, R10, R8, R10 ;  /* 0x000000080a08722b */ /* 0x008ecc000000000a */
[----:B--23--:R-:W2:-:S06]  /*4590*/  DMUL R18, R8, c[0x0][0x170] ;  /* 0x00005c0008127a28 */ /* 0x00ce8c0000000000 */
[----:B--2---:R-:W2:-:S06]  /*45a0*/  DFMA R10, R18, -R24, c[0x0][0x170] ;  /* 0x00005c00120a762b */ /* 0x004e8c0000000818 */
[----:B--2---:R-:W2:-:S10]  /*45b0*/  DFMA R18, R8, R10, R18 ;  /* 0x0000000a0812722b */ /* 0x004e940000000012 */
[----:B--2---:R-:W-:-:S05]  /*45c0*/  FFMA R0, RZ, R25, R19 ;  /* 0x00000019ff007223 */ /* 0x004fca0000000013 */
        /* <DEDUP_REMOVED lines=9> */
.L_x_8064:
[----:B------:R-:W-:Y:S05]  /*4660*/  BSYNC B1 ;  /* 0x0000000000017941 */ /* 0x000fea0003800000 */
.L_x_8063:
[----:B------:R2:W3:Y:S02]  /*4670*/  FRND.F64.TRUNC R16, R18 ;  /* 0x0000001200107313 */ /* 0x0004e4000030d800 */
.L_x_8062:
[----:B------:R-:W-:Y:S05]  /*4680*/  BSYNC B0 ;  /* 0x0000000000007941 */ /* 0x000fea0003800000 */
.L_x_8061:
[----:B---3-5:R-:W3:Y:S01]  /*4690*/  LDC.U8 R24, c[0x0][0x194] ;  /* 0x00006500ff187b82 */ /* 0x028ee20000000000 */
[----:B------:R-:W-:Y:S01]  /*46a0*/  BSSY B6, `(.L_x_8065) ;  /* 0x000011e000067945 */ /* 0x000fe20003800000 */
[----:B------:R-:W-:Y:S05]  /*46b0*/  @P1 BRA `(.L_x_8066) ;  /* 0x000011c000001947 */ /* 0x000fea0003800000 */
[----:B------:R-:W5:Y:S01]  /*46c0*/  S2R R3, SR_CTAID.X ;  /* 0x0000000000037919 */ /* 0x000f620000002500 */
[----:B---3--:R-:W-:-:S03]  /*46d0*/  PRMT R2, R24, 0x9910, RZ ;  /* 0x0000991018027816 */ /* 0x008fc600000000ff */
[----:B------:R-:W5:Y:S02]  /*46e0*/  S2R R0, SR_TID.X ;  /* 0x0000000000007919 */ /* 0x000f640000002100 */
[----:B-----5:R-:W-:-:S04]  /*46f0*/  IMAD R0, R3, 0x200, R0 ;  /* 0x0000020003007824 */ /* 0x020fc800078e0200 */
        /* <DEDUP_REMOVED lines=14> */
[----:B0-----:R-:W0:Y:S01]  /*47e0*/  F2I.F64.TRUNC R7, R6 ;  /* 0x0000000600077311 */ /* 0x001e22000030d100 */
[----:B------:R-:W-:Y:S01]  /*47f0*/  IMAD.MOV.U32 R2, RZ, RZ, R26 ;  /* 0x000000ffff027224 */ /* 0x000fe200078e001a */
[----:B0-----:R0:W-:Y:S01]  /*4800*/  STG.E.U8 [R8.64], R7 ;  /* 0x0000000708007986 */ /* 0x0011e2000c101124 */
[----:B------:R-:W-:Y:S05]  /*4810*/  BRA `(.L_x_8066) ;  /* 0x0000106000007947 */ /* 0x000fea0003800000 */
.L_x_8070:
[----:B0-----:R-:W0:Y:S01]  /*4820*/  F2I.S64.F64.TRUNC R6, R6 ;  /* 0x0000000600067311 */ /* 0x001e22000030d900 */
[----:B------:R-:W-:Y:S02]  /*4830*/  IMAD.MOV.U32 R2, RZ, RZ, R26 ;  /* 0x000000ffff027224 */ /* 0x000fe400078e001a */
[----:B0-----:R-:W-:-:S05]  /*4840*/  IMAD.MOV.U32 R3, RZ, RZ, R6 ;  /* 0x000000ffff037224 */ /* 0x001fca00078e0006 */
[----:B------:R0:W-:Y:S01]  /*4850*/  STG.E.U8 [R8.64], R3 ;  /* 0x0000000308007986 */ /* 0x0001e2000c101124 */
[----:B------:R-:W-:Y:S05]  /*4860*/  BRA `(.L_x_8066) ;  /* 0x0000101000007947 */ /* 0x000fea0003800000 */
.L_x_8069:
[----:B------:R-:W-:-:S13]  /*4870*/  ISETP.NE.AND P0, PT, R0, 0x2, PT ;  /* 0x000000020000780c */ /* 0x000fda0003f05270 */
[----:B------:R-:W-:Y:S05]  /*4880*/  @!P0 BRA `(.L_x_8072) ;  /* 0x000000c000008947 */ /* 0x000fea0003800000 */
[----:B------:R-:W-:-:S13]  /*4890*/  ISETP.NE.AND P0, PT, R0, 0x3, PT ;  /* 0x000000030000780c */ /* 0x000fda0003f05270 */
[----:B------:R-:W-:Y:S05]  /*48a0*/  @!P0 BRA `(.L_x_8073) ;  /* 0x0000006000008947 */ /* 0x000fea0003800000 */
[----:B------:R-:W-:-:S13]  /*48b0*/  ISETP.NE.AND P0, PT, R0, 0x4, PT ;  /* 0x000000040000780c */ /* 0x000fda0003f05270 */
[----:B------:R-:W-:Y:S05]  /*48c0*/  @P0 BRA `(.L_x_8071) ;  /* 0x00000df000000947 */ /* 0x000fea0003800000 */
[----:B0-----:R-:W0:Y:S01]  /*48d0*/  F2I.S64.F64.TRUNC R6, R6 ;  /* 0x0000000600067311 */ /* 0x001e22000030d900 */
[----:B------:R-:W-:Y:S01]  /*48e0*/  IMAD.MOV.U32 R2, RZ, RZ, R26 ;  /* 0x000000ffff027224 */ /* 0x000fe200078e001a */
[----:B0-----:R0:W-:Y:S01]  /*48f0*/  STG.E.64 [R8.64], R6 ;  /* 0x0000000608007986 */ /* 0x0011e2000c101b24 */
[----:B------:R-:W-:Y:S05]  /*4900*/  BRA `(.L_x_8066) ;  /* 0x00000f7000007947 */ /* 0x000fea0003800000 */
.L_x_8073:
[----:B0-----:R-:W0:Y:S01]  /*4910*/  F2I.F64.TRUNC R7, R6 ;  /* 0x0000000600077311 */ /* 0x001e22000030d100 */
[----:B------:R-:W-:Y:S01]  /*4920*/  IMAD.MOV.U32 R2, RZ, RZ, R26 ;  /* 0x000000ffff027224 */ /* 0x000fe200078e001a */
[----:B0-----:R0:W-:Y:S01]  /*4930*/  STG.E [R8.64], R7 ;  /* 0x0000000708007986 */ /* 0x0011e2000c101924 */
[----:B------:R-:W-:Y:S05]  /*4940*/  BRA `(.L_x_8066) ;  /* 0x00000f3000007947 */ /* 0x000fea0003800000 */
.L_x_8072:
[----:B0-----:R-:W0:Y:S01]  /*4950*/  F2I.F64.TRUNC R7, R6 ;  /* 0x0000000600077311 */ /* 0x001e22000030d100 */
[----:B------:R-:W-:Y:S01]  /*4960*/  IMAD.MOV.U32 R2, RZ, RZ, R26 ;  /* 0x000000ffff027224 */ /* 0x000fe200078e001a */
[----:B0-----:R0:W-:Y:S01]  /*4970*/  STG.E.U16 [R8.64], R7 ;  /* 0x0000000708007986 */ /* 0x0011e2000c101524 */
[----:B------:R-:W-:Y:S05]  /*4980*/  BRA `(.L_x_8066) ;  /* 0x00000ef000007947 */ /* 0x000fea0003800000 */
.L_x_8068:
[----:B------:R-:W-:-:S13]  /*4990*/  ISETP.GT.AND P0, PT, R0, 0x6, PT ;  /* 0x000000060000780c */ /* 0x000fda0003f04270 */
[----:B------:R-:W-:Y:S05]  /*49a0*/  @P0 BRA `(.L_x_8074) ;  /* 0x0000011000000947 */ /* 0x000fea0003800000 */
[----:B------:R-:W-:-:S13]  /*49b0*/  ISETP.NE.AND P0, PT, R0, 0x5, PT ;  /* 0x000000050000780c */ /* 0x000fda0003f05270 */
[----:B------:R-:W-:Y:S05]  /*49c0*/  @!P0 BRA `(.L_x_8075) ;  /* 0x0000008000008947 */ /* 0x000fea0003800000 */
[----:B------:R-:W-:-:S13]  /*49d0*/  ISETP.NE.AND P0, PT, R0, 0x6, PT ;  /* 0x000000060000780c */ /* 0x000fda0003f05270 */
[----:B------:R-:W-:Y:S05]  /*49e0*/  @P0 BRA `(.L_x_8071) ;  /* 0x00000cd000000947 */ /* 0x000fea0003800000 */
[----:B----4-:R-:W3:Y:S01]  /*49f0*/  F2F.F32.F64 R3, R4 ;  /* 0x0000000400037310 */ /* 0x010ee20000301000 */
[----:B------:R-:W3:Y:S01]  /*4a00*/  DSETP.GEU.AND P0, PT, |R4|, c[0x2][0x0], PT ;  /* 0x008000000400762a */ /* 0x000ee20003f0e200 */
[----:B------:R-:W-:-:S13]  /*4a10*/  IMAD.MOV.U32 R2, RZ, RZ, R26 ;  /* 0x000000ffff027224 */ /* 0x000fda00078e001a */
[----:B---3--:R-:W-:-:S05]  /*4a20*/  @!P0 FMUL R3, R3, 1.175494350822287508e-38 ;  /* 0x0080000003038820 */ /* 0x008fca0000400000 */
[----:B------:R3:W-:Y:S01]  /*4a30*/  STG.E [R8.64], R3 ;  /* 0x0000000308007986 */ /* 0x0007e2000c101924 */
[----:B------:R-:W-:Y:S05]  /*4a40*/  BRA `(.L_x_8066) ;  /* 0x00000e3000007947 */ /* 0x000fea0003800000 */
.L_x_8075:
[----:B----4-:R-:W3:Y:S01]  /*4a50*/  F2F.F32.F64 R0, R4 ;  /* 0x0000000400007310 */ /* 0x010ee20000301000 */
[----:B------:R-:W3:Y:S01]  /*4a60*/  DSETP.GEU.AND P0, PT, |R4|, c[0x2][0x0], PT ;  /* 0x008000000400762a */ /* 0x000ee20003f0e200 */
[----:B------:R-:W-:-:S13]  /*4a70*/  IMAD.MOV.U32 R2, RZ, RZ, R26 ;  /* 0x000000ffff027224 */ /* 0x000fda00078e001a */
[----:B---3--:R-:W-:-:S05]  /*4a80*/  @!P0 FMUL R0, R0, 1.175494350822287508e-38 ;  /* 0x0080000000008820 */ /* 0x008fca0000400000 */
[----:B------:R-:W-:-:S05]  /*4a90*/  F2FP.PACK_AB R0, RZ, R0 ;  /* 0x00000000ff00723e */ /* 0x000fca00000000ff */
[----:B------:R3:W-:Y:S01]  /*4aa0*/  STG.E.U16 [R8.64], R0 ;  /* 0x0000000008007986 */ /* 0x0007e2000c101524 */
[----:B------:R-:W-:Y:S05]  /*4ab0*/  BRA `(.L_x_8066) ;  /* 0x00000dc000007947 */ /* 0x000fea0003800000 */
.L_x_8074:
[----:B------:R-:W-:-:S13]  /*4ac0*/  ISETP.NE.AND P0, PT, R0, 0x7, PT ;  /* 0x000000070000780c */ /* 0x000fda0003f05270 */
[----:B------:R-:W-:Y:S05]  /*4ad0*/  @!P0 BRA `(.L_x_8076) ;  /* 0x0000013000008947 */ /* 0x000fea0003800000 */
[----:B------:R-:W-:-:S13]  /*4ae0*/  ISETP.NE.AND P0, PT, R0, 0x8, PT ;  /* 0x000000080000780c */ /* 0x000fda0003f05270 */
[----:B------:R-:W-:Y:S05]  /*4af0*/  @!P0 BRA `(.L_x_8077) ;  /* 0x0000009000008947 */ /* 0x000fea0003800000 */
[----:B------:R-:W-:-:S13]  /*4b00*/  ISETP.NE.AND P0, PT, R0, 0x9, PT ;  /* 0x000000090000780c */ /* 0x000fda0003f05270 */
[----:B------:R-:W-:Y:S05]  /*4b10*/  @P0 BRA `(.L_x_8071) ;  /* 0x00000ba000000947 */ /* 0x000fea0003800000 */
[----:B0---4-:R-:W0:Y:S01]  /*4b20*/  F2F.F32.F64 R6, R4 ;  /* 0x0000000400067310 */ /* 0x011e220000301000 */
[----:B------:R-:W0:Y:S01]  /*4b30*/  DSETP.GEU.AND P0, PT, |R4|, c[0x2][0x0], PT ;  /* 0x008000000400762a */ /* 0x000e220003f0e200 */
[----:B------:R-:W-:Y:S02]  /*4b40*/  IMAD.MOV.U32 R7, RZ, RZ, RZ ;  /* 0x000000ffff077224 */ /* 0x000fe400078e00ff */
[----:B------:R-:W-:-:S11]  /*4b50*/  IMAD.MOV.U32 R2, RZ, RZ, R26 ;  /* 0x000000ffff027224 */ /* 0x000fd600078e001a */
[----:B0-----:R-:W-:-:S05]  /*4b60*/  @!P0 FMUL R6, R6, 1.175494350822287508e-38 ;  /* 0x0080000006068820 */ /* 0x001fca0000400000 */
[----:B------:R0:W-:Y:S01]  /*4b70*/  STG.E.64 [R8.64], R6 ;  /* 0x0000000608007986 */ /* 0x0001e2000c101b24 */
[----:B------:R-:W-:Y:S05]  /*4b80*/  BRA `(.L_x_8066) ;  /* 0x00000cf000007947 */ /* 0x000fea0003800000 */
.L_x_8077:
[----:B----4-:R-:W3:Y:S01]  /*4b90*/  F2F.F32.F64 R0, R4 ;  /* 0x0000000400007310 */ /* 0x010ee20000301000 */
[----:B------:R-:W3:Y:S01]  /*4ba0*/  DSETP.GEU.AND P0, PT, |R4|, c[0x2][0x0], PT ;  /* 0x008000000400762a */ /* 0x000ee20003f0e200 */
[----:B------:R-:W-:-:S13]  /*4bb0*/  IMAD.MOV.U32 R2, RZ, RZ, R26 ;  /* 0x000000ffff027224 */ /* 0x000fda00078e001a */
[----:B---3--:R-:W-:-:S05]  /*4bc0*/  @!P0 FMUL R0, R0, 1.175494350822287508e-38 ;  /* 0x0080000000008820 */ /* 0x008fca0000400000 */
[----:B------:R-:W-:-:S04]  /*4bd0*/  F2FP.PACK_AB R3, RZ, R0 ;  /* 0x00000000ff03723e */ /* 0x000fc800000000ff */
[----:B------:R-:W-:-:S05]  /*4be0*/  PRMT R3, R3, 0x5410, RZ ;  /* 0x0000541003037816 */ /* 0x000fca00000000ff */
[----:B------:R3:W-:Y:S01]  /*4bf0*/  STG.E [R8.64], R3 ;  /* 0x0000000308007986 */ /* 0x0007e2000c101924 */
[----:B------:R-:W-:Y:S05]  /*4c00*/  BRA `(.L_x_8066) ;  /* 0x00000c7000007947 */ /* 0x000fea0003800000 */
.L_x_8076:
[----:B----4-:R3:W-:Y:S01]  /*4c10*/  STG.E.64 [R8.64], R4 ;  /* 0x0000000408007986 */ /* 0x0107e2000c101b24 */
[----:B------:R-:W-:Y:S01]  /*4c20*/  IMAD.MOV.U32 R2, RZ, RZ, R26 ;  /* 0x000000ffff027224 */ /* 0x000fe200078e001a */
[----:B------:R-:W-:Y:S05]  /*4c30*/  BRA `(.L_x_8066) ;  /* 0x00000c4000007947 */ /* 0x000fea0003800000 */
.L_x_8067:
        /* <DEDUP_REMOVED lines=8> */
[----:B----4-:R-:W3:Y:S01]  /*4cc0*/  DSETP.NEU.AND P0, PT, R4, RZ, PT ;  /* 0x000000ff0400722a */ /* 0x010ee20003f0d000 */
[----:B------:R-:W-:-:S05]  /*4cd0*/  IMAD.MOV.U32 R2, RZ, RZ, R26 ;  /* 0x000000ffff027224 */ /* 0x000fca00078e001a */
[----:B---3--:R-:W-:-:S05]  /*4ce0*/  SEL R3, RZ, 0x1, !P0 ;  /* 0x00000001ff037807 */ /* 0x008fca0004000000 */
[----:B------:R3:W-:Y:S01]  /*4cf0*/  STG.E.U8 [R8.64], R3 ;  /* 0x0000000308007986 */ /* 0x0007e2000c101124 */
[----:B------:R-:W-:Y:S05]  /*4d00*/  BRA `(.L_x_8066) ;  /* 0x00000b7000007947 */ /* 0x000fea0003800000 */
.L_x_8080:
[----:B0-----:R-:W-:Y:S01]  /*4d10*/  CS2R R6, SRZ ;  /* 0x0000000000067805 */ /* 0x001fe2000001ff00 */
[----:B------:R-:W-:-:S04]  /*4d20*/  IMAD.MOV.U32 R2, RZ, RZ, R26 ;  /* 0x000000ffff027224 */ /* 0x000fc800078e001a */
[----:B----4-:R0:W-:Y:S01]  /*4d30*/  STG.E.128 [R8.64], R4 ;  /* 0x0000000408007986 */ /* 0x0101e2000c101d24 */
[----:B------:R-:W-:Y:S05]  /*4d40*/  BRA `(.L_x_8066) ;  /* 0x00000b3000007947 */ /* 0x000fea0003800000 */
.L_x_8079:
        /* <DEDUP_REMOVED lines=23> */
.L_x_8084:
[----:B------:R-:W-:Y:S05]  /*4ec0*/  BSYNC B0 ;  /* 0x0000000000007941 */ /* 0x000fea0003800000 */
.L_x_8083:
[----:B------:R-:W-:Y:S01]  /*4ed0*/  LOP3.LUT R3, R0, R3, RZ, 0xfc, !PT ;  /* 0x0000000300037212 */ /* 0x000fe200078efcff */
[----:B------:R-:W-:-:S04]  /*4ee0*/  IMAD.MOV.U32 R2, RZ, RZ, R26 ;  /* 0x000000ffff027224 */ /* 0x000fc800078e001a */
[----:B------:R0:W-:Y:S01]  /*4ef0*/  STG.E.U8 [R8.64], R3 ;  /* 0x0000000308007986 */ /* 0x0001e2000c101124 */
[----:B------:R-:W-:Y:S05]  /*4f00*/  BRA `(.L_x_8066) ;  /* 0x0000097000007947 */ /* 0x000fea0003800000 */
.L_x_8082:
[----:B----4-:R-:W3:Y:S01]  /*4f10*/  F2F.F32.F64 R3, R4 ;  /* 0x0000000400037310 */ /* 0x010ee20000301000 */
[----:B------:R-:W3:Y:S01]  /*4f20*/  DSETP.GEU.AND P0, PT, |R4|, c[0x2][0x0], PT ;  /* 0x008000000400762a */ /* 0x000ee20003f0e200 */
[----:B------:R-:W-:-:S13]  /*4f30*/  BSSY B0, `(.L_x_8085) ;  /* 0x0000010000007945 */ /* 0x000fda0003800000 */
[----:B---3--:R-:W-:-:S05]  /*4f40*/  @!P0 FMUL R3, R3, 1.175494350822287508e-38 ;  /* 0x0080000003038820 */ /* 0x008fca0000400000 */
        /* <DEDUP_REMOVED lines=11> */
.L_x_8086:
[----:B------:R-:W-:Y:S01]  /*5000*/  IMAD.MOV.U32 R0, RZ, RZ, 0x7f ;  /* 0x0000007fff007424 */ /* 0x000fe200078e00ff */
[----:B------:R-:W-:-:S04]  /*5010*/  ISETP.GT.U32.AND P0, PT, R2, 0x7f800000, PT ;  /* 0x7f8000000200780c */ /* 0x000fc80003f04070 */
[----:B------:R-:W-:-:S04]  /*5020*/  SEL R0, R0, 0x7c, P0 ;  /* 0x0000007c00007807 */ /* 0x000fc80000000000 */
.L_x_8087:
[----:B------:R-:W-:Y:S05]  /*5030*/  BSYNC B0 ;  /* 0x0000000000007941 */ /* 0x000fea0003800000 */
.L_x_8085:
[----:B------:R-:W-:-:S04]  /*5040*/  LOP3.LUT R2, R3, 0x80000000, RZ, 0xc0, !PT ;  /* 0x8000000003027812 */ /* 0x000fc800078ec0ff */
[----:B------:R-:W-:Y:S01]  /*5050*/  SHF.R.U32.HI R3, RZ, 0x18, R2 ;  /* 0x00000018ff037819 */ /* 0x000fe20000011602 */
[----:B------:R-:W-:-:S03]  /*5060*/  IMAD.MOV.U32 R2, RZ, RZ, R26 ;  /* 0x000000ffff027224 */ /* 0x000fc600078e001a */
[----:B------:R-:W-:-:S05]  /*5070*/  LOP3.LUT R3, R0, R3, RZ, 0xfc, !PT ;  /* 0x0000000300037212 */ /* 0x000fca00078efcff */
[----:B------:R3:W-:Y:S01]  /*5080*/  STG.E.U8 [R8.64], R3 ;  /* 0x0000000308007986 */ /* 0x0007e2000c101124 */
[----:B------:R-:W-:Y:S05]  /*5090*/  BRA `(.L_x_8066) ;  /* 0x000007e000007947 */ /* 0x000fea0003800000 */
.L_x_8081:
[----:B----4-:R-:W3:Y:S01]  /*50a0*/  F2F.F32.F64 R0, R4 ;  /* 0x0000000400007310 */ /* 0x010ee20000301000 */
[----:B------:R-:W3:Y:S01]  /*50b0*/  DSETP.GEU.AND P0, PT, |R4|, c[0x2][0x0], PT ;  /* 0x008000000400762a */ /* 0x000ee20003f0e200 */
[----:B------:R-:W-:-:S13]  /*50c0*/  IMAD.MOV.U32 R2, RZ, RZ, R26 ;  /* 0x000000ffff027224 */ /* 0x000fda00078e001a */
[----:B---3--:R-:W-:-:S05]  /*50d0*/  @!P0 FMUL R0, R0, 1.175494350822287508e-38 ;  /* 0x0080000000008820 */ /* 0x008fca0000400000 */
[----:B------:R-:W-:-:S05]  /*50e0*/  F2FP.BF16.PACK_AB R0, RZ, R0 ;  /* 0x00000000ff00723e */ /* 0x000fca00000010ff */
[----:B------:R3:W-:Y:S01]  /*50f0*/  STG.E.U16 [R8.64], R0 ;  /* 0x0000000008007986 */ /* 0x0007e2000c101524 */
[----:B------:R-:W-:Y:S05]  /*5100*/  BRA `(.L_x_8066) ;  /* 0x0000077000007947 */ /* 0x000fea0003800000 */
.L_x_8078:
        /* <DEDUP_REMOVED lines=8> */
[----:B0-----:R-:W0:Y:S01]  /*5190*/  F2I.U32.F64.TRUNC R7, R6 ;  /* 0x0000000600077311 */ /* 0x001e22000030d000 */
[----:B------:R-:W-:Y:S01]  /*51a0*/  IMAD.MOV.U32 R2, RZ, RZ, R26 ;  /* 0x000000ffff027224 */ /* 0x000fe200078e001a */
[----:B0-----:R0:W-:Y:S01]  /*51b0*/  STG.E.U16 [R8.64], R7 ;  /* 0x0000000708007986 */ /* 0x0011e2000c101524 */
[----:B------:R-:W-:Y:S05]  /*51c0*/  BRA `(.L_x_8066) ;  /* 0x000006b000007947 */ /* 0x000fea0003800000 */
.L_x_8090:
[----:B0---4-:R-:W0:Y:S01]  /*51d0*/  F2F.F32.F64 R7, R4 ;  /* 0x0000000400077310 */ /* 0x011e220000301000 */
        /* <DEDUP_REMOVED lines=18> */
.L_x_8093:
[----:B------:R-:W-:-:S04]  /*5300*/  LOP3.LUT R0, R7, 0x80000000, RZ, 0xc0, !PT ;  /* 0x8000000007007812 */ /* 0x000fc800078ec0ff */
[----:B------:R-:W-:-:S04]  /*5310*/  SHF.R.U32.HI R3, RZ, 0x18, R0 ;  /* 0x00000018ff037819 */ /* 0x000fc80000011600 */
[----:B------:R-:W-:-:S04]  /*5320*/  LOP3.LUT R2, R2, R3, RZ, 0xfc, !PT ;  /* 0x0000000302027212 */ /* 0x000fc800078efcff */
[----:B------:R-:W-:Y:S02]  /*5330*/  PRMT R0, R2, 0x7610, R0 ;  /* 0x0000761002007816 */ /* 0x000fe40000000000 */
.L_x_8092:
[----:B------:R-:W-:Y:S05]  /*5340*/  BSYNC B0 ;  /* 0x0000000000007941 */ /* 0x000fea0003800000 */
.L_x_8091:
[----:B------:R0:W-:Y:S01]  /*5350*/  STG.E.U8 [R8.64], R0 ;  /* 0x0000000008007986 */ /* 0x0001e2000c101124 */
[----:B------:R-:W-:Y:S01]  /*5360*/  IMAD.MOV.U32 R2, RZ, RZ, R26 ;  /* 0x000000ffff027224 */ /* 0x000fe200078e001a */
[----:B------:R-:W-:Y:S05]  /*5370*/  BRA `(.L_x_8066) ;  /* 0x0000050000007947 */ /* 0x000fea0003800000 */
.L_x_8089:
        /* <DEDUP_REMOVED lines=19> */
.L_x_8096:
[----:B------:R-:W-:-:S04]  /*54b0*/  LOP3.LUT R0, R7, 0x80000000, RZ, 0xc0, !PT ;  /* 0x8000000007007812 */ /* 0x000fc800078ec0ff */
[----:B------:R-:W-:-:S04]  /*54c0*/  SHF.R.U32.HI R3, RZ, 0x18, R0 ;  /* 0x00000018ff037819 */ /* 0x000fc80000011600 */
[----:B------:R-:W-:-:S04]  /*54d0*/  LOP3.LUT R2, R2, R3, RZ, 0xfc, !PT ;  /* 0x0000000302027212 */ /* 0x000fc800078efcff */
[----:B------:R-:W-:Y:S02]  /*54e0*/  PRMT R0, R2, 0x7610, R0 ;  /* 0x0000761002007816 */ /* 0x000fe40000000000 */
.L_x_8095:
[----:B------:R-:W-:Y:S05]  /*54f0*/  BSYNC B0 ;  /* 0x0000000000007941 */ /* 0x000fea0003800000 */
.L_x_8094:
[----:B------:R0:W-:Y:S01]  /*5500*/  STG.E.U8 [R8.64], R0 ;  /* 0x0000000008007986 */ /* 0x0001e2000c101124 */
[----:B------:R-:W-:Y:S01]  /*5510*/  IMAD.MOV.U32 R2, RZ, RZ, R26 ;  /* 0x000000ffff027224 */ /* 0x000fe200078e001a */
[----:B------:R-:W-:Y:S05]  /*5520*/  BRA `(.L_x_8066) ;  /* 0x0000035000007947 */ /* 0x000fea0003800000 */
.L_x_8088:
[----:B------:R-:W-:-:S13]  /*5530*/  ISETP.NE.AND P0, PT, R0, 0x1c, PT ;  /* 0x0000001c0000780c */ /* 0x000fda0003f05270 */
[----:B------:R-:W-:Y:S05]  /*5540*/  @!P0 BRA `(.L_x_8097) ;  /* 0x0000030000008947 */ /* 0x000fea0003800000 */
[----:B------:R-:W-:-:S13]  /*5550*/  ISETP.NE.AND P0, PT, R0, 0x1d, PT ;  /* 0x0000001d0000780c */ /* 0x000fda0003f05270 */
[----:B------:R-:W-:Y:S05]  /*5560*/  @!P0 BRA `(.L_x_8098) ;  /* 0x000002a000008947 */ /* 0x000fea0003800000 */
[----:B------:R-:W-:-:S13]  /*5570*/  ISETP.NE.AND P0, PT, R0, 0x2c, PT ;  /* 0x0000002c0000780c */ /* 0x000fda0003f05270 */
[----:B------:R-:W-:Y:S05]  /*5580*/  @P0 BRA `(.L_x_8071) ;  /* 0x0000013000000947 */ /* 0x000fea0003800000 */
[----:B0---4-:R-:W0:Y:S01]  /*5590*/  F2F.F32.F64 R6, R4 ;  /* 0x0000000400067310 */ /* 0x011e220000301000 */
        /* <DEDUP_REMOVED lines=13> */
[----:B------:R-:W-:Y:S02]  /*5670*/  @!P0 IMAD.MOV R0, RZ, RZ, R2 ;  /* 0x000000ffff008224 */ /* 0x000fe400078e0202 */
[----:B------:R-:W-:Y:S02]  /*5680*/  IMAD.MOV.U32 R2, RZ, RZ, R26 ;  /* 0x000000ffff027224 */ /* 0x000fe400078e001a */
[----:B------:R-:W-:-:S05]  /*5690*/  @P2 IMAD.MOV.U32 R3, RZ, RZ, R0 ;  /* 0x000000ffff032224 */ /* 0x000fca00078e0000 */
[----:B------:R0:W-:Y:S01]  /*56a0*/  STG.E.U8 [R8.64], R3 ;  /* 0x0000000308007986 */ /* 0x0001e2000c101124 */
[----:B------:R-:W-:Y:S05]  /*56b0*/  BRA `(.L_x_8066) ;  /* 0x000001c000007947 */ /* 0x000fea0003800000 */
.L_x_8071:
[----:B------:R-:W-:Y:S01]  /*56c0*/  MOV R14, 0x0 ;  /* 0x00000000000e7802 */ /* 0x000fe20000000f00 */
[----:B----4-:R-:W-:Y:S02]  /*56d0*/  IMAD.MOV.U32 R4, RZ, RZ, c[0x4][0x178] ;  /* 0x01005e00ff047624 */ /* 0x010fe400078e00ff */
[----:B------:R-:W-:Y:S02]  /*56e0*/  IMAD.MOV.U32 R5, RZ, RZ, c[0x4][0x17c] ;  /* 0x01005f00ff057624 */ /* 0x000fe400078e00ff */
[----:B0-----:R-:W-:Y:S01]  /*56f0*/  IMAD.MOV.U32 R6, RZ, RZ, c[0x4][0x180] ;  /* 0x01006000ff067624 */ /* 0x001fe200078e00ff */
        /* <DEDUP_REMOVED lines=14> */
[----:B012---:R-:W-:Y:S05]  /*57e0*/  CALL.ABS.NOINC R14 ;  /* 0x000000000e007343 */ /* 0x007fea0003c00000 */
[----:B------:R-:W-:Y:S01]  /*57f0*/  IMAD.MOV.U32 R2, RZ, RZ, R26 ;  /* 0x000000ffff027224 */ /* 0x000fe200078e001a */
[----:B------:R-:W-:Y:S05]  /*5800*/  BRA `(.L_x_8066) ;  /* 0x0000007000007947 */ /* 0x000fea0003800000 */
.L_x_8098:
[----:B0-----:R-:W0:Y:S01]  /*5810*/  F2I.U64.F64.TRUNC R6, R6 ;  /* 0x0000000600067311 */ /* 0x001e22000030d800 */
[----:B------:R-:W-:Y:S01]  /*5820*/  IMAD.MOV.U32 R2, RZ, RZ, R26 ;  /* 0x000000ffff027224 */ /* 0x000fe200078e001a */
[----:B0-----:R0:W-:Y:S01]  /*5830*/  STG.E.64 [R8.64], R6 ;  /* 0x0000000608007986 */ /* 0x0011e2000c101b24 */
[----:B------:R-:W-:Y:S05]  /*5840*/  BRA `(.L_x_8066) ;  /* 0x0000003000007947 */ /* 0x000fea0003800000 */
.L_x_8097:
[----:B0-----:R-:W0:Y:S01]  /*5850*/  F2I.U32.F64.TRUNC R7, R6 ;  /* 0x0000000600077311 */ /* 0x001e22000030d000 */
[----:B------:R-:W-:Y:S01]  /*5860*/  IMAD.MOV.U32 R2, RZ, RZ, R26 ;  /* 0x000000ffff027224 */ /* 0x000fe200078e001a */
[----:B0-----:R0:W-:Y:S06]  /*5870*/  STG.E [R8.64], R7 ;  /* 0x0000000708007986 */ /* 0x0011ec000c101924 */
.L_x_8066:
[----:B------:R-:W-:Y:S05]  /*5880*/  BSYNC B6 ;  /* 0x0000000000067941 */ /* 0x000fea0003800000 */
.L_x_8065:
[----:B------:R-:W-:Y:S01]  /*5890*/  ISETP.GE.AND P0, PT, R2, R37, PT ;  /* 0x000000250200720c */ /* 0x000fe20003f06270 */
[----:B------:R-:W-:-:S12]  /*58a0*/  BSSY B6, `(.L_x_8099) ;  /* 0x000020b000067945 */ /* 0x000fd80003800000 */
[----:B------:R-:W-:Y:S05]  /*58b0*/  @P0 BRA `(.L_x_8100) ;  /* 0x0000209000000947 */ /* 0x000fea0003800000 */
[----:B------:R-:W5:Y:S01]  /*58c0*/  S2R R25, SR_CTAID.X ;  /* 0x0000000000197919 */ /* 0x000f620000002500 */
[----:B0--3--:R-:W-:Y:S01]  /*58d0*/  PRMT R3, R24, 0x9910, RZ ;  /* 0x0000991018037816 */ /* 0x009fe200000000ff */
[----:B-----5:R-:W-:-:S04]  /*58e0*/  IMAD R0, R25, 0x200, R2 ;  /* 0x0000020019007824 */ /* 0x020fc800078e0202 */
[----:B----4-:R-:W-:Y:S02]  /*58f0*/  IMAD R4, R0, c[0x0][0x198], RZ ;  /* 0x0000660000047a24 */ /* 0x010fe400078e02ff */
        /* <DEDUP_REMOVED lines=13> */
[----:B-1----:R-:W0:Y:S02]  /*59d0*/  F2I.F64.TRUNC R31, R30 ;  /* 0x0000001e001f7311 */ /* 0x002e24000030d100 */
[----:B0-----:R0:W-:Y:S01]  /*59e0*/  STG.E.U8 [R4.64], R31 ;  /* 0x0000001f04007986 */ /* 0x0011e2000c101124 */
[----:B------:R-:W-:Y:S05]  /*59f0*/  BRA `(.L_x_8106) ;  /* 0x00000ef000007947 */ /* 0x000fea0003800000 */
.L_x_8104:
[----:B-1----:R-:W0:Y:S02]  /*5a00*/  F2I.S64.F64.TRUNC R30, R30 ;  /* 0x0000001e001e7311 */ /* 0x002e24000030d900 */
[----:B0-----:R-:W-:-:S05]  /*5a10*/  IMAD.MOV.U32 R3, RZ, RZ, R30 ;  /* 0x000000ffff037224 */ /* 0x001fca00078e001e */
[----:B------:R0:W-:Y:S01]  /*5a20*/  STG.E.U8 [R4.64], R3 ;  /* 0x0000000304007986 */ /* 0x0001e2000c101124 */
[----:B------:R-:W-:Y:S05]  /*5a30*/  BRA `(.L_x_8106) ;  /* 0x00000eb000007947 */ /* 0x000fea0003800000 */
.L_x_8103:
[----:B------:R-:W-:-:S13]  /*5a40*/  ISETP.NE.AND P0, PT, R0, 0x2, PT ;  /* 0x000000020000780c */ /* 0x000fda0003f05270 */
[----:B------:R-:W-:Y:S05]  /*5a50*/  @!P0 BRA `(.L_x_8107) ;  /* 0x000000a000008947 */ /* 0x000fea0003800000 */
[----:B------:R-:W-:-:S13]  /*5a60*/  ISETP.NE.AND P0, PT, R0, 0x3, PT ;  /* 0x000000030000780c */ /* 0x000fda0003f05270 */
[----:B------:R-:W-:Y:S05]  /*5a70*/  @!P0 BRA `(.L_x_8108) ;  /* 0x0000005000008947 */ /* 0x000fea0003800000 */
[----:B------:R-:W-:-:S13]  /*5a80*/  ISETP.NE.AND P0, PT, R0, 0x4, PT ;  /* 0x000000040000780c */ /* 0x000fda0003f05270 */
[----:B------:R-:W-:Y:S05]  /*5a90*/  @P0 BRA `(.L_x_8105) ;  /* 0x00000cc000000947 */ /* 0x000fea0003800000 */
[----:B-1----:R-:W0:Y:S02]  /*5aa0*/  F2I.S64.F64.TRUNC R30, R30 ;  /* 0x0000001e001e7311 */ /* 0x002e24000030d900 */
[----:B0-----:R0:W-:Y:S01]  /*5ab0*/  STG.E.64 [R4.64], R30 ;  /* 0x0000001e04007986 */ /* 0x0011e2000c101b24 */
[----:B------:R-:W-:Y:S05]  /*5ac0*/  BRA `(.L_x_8106) ;  /* 0x00000e2000007947 */ /* 0x000fea0003800000 */
.L_x_8108:
[----:B-1----:R-:W0:Y:S02]  /*5ad0*/  F2I.F64.TRUNC R31, R30 ;  /* 0x0000001e001f7311 */ /* 0x002e24000030d100 */
[----:B0-----:R0:W-:Y:S01]  /*5ae0*/  STG.E [R4.64], R31 ;  /* 0x0000001f04007986 */ /* 0x0011e2000c101924 */
[----:B------:R-:W-:Y:S05]  /*5af0*/  BRA `(.L_x_8106) ;  /* 0x00000df000007947 */ /* 0x000fea0003800000 */
.L_x_8107:
[----:B-1----:R-:W0:Y:S02]  /*5b00*/  F2I.F64.TRUNC R31, R30 ;  /* 0x0000001e001f7311 */ /* 0x002e24000030d100 */
[----:B0-----:R0:W-:Y:S01]  /*5b10*/  STG.E.U16 [R4.64], R31 ;  /* 0x0000001f04007986 */ /* 0x0011e2000c101524 */
[----:B------:R-:W-:Y:S05]  /*5b20*/  BRA `(.L_x_8106) ;  /* 0x00000dc000007947 */ /* 0x000fea0003800000 */
.L_x_8102:
        /* <DEDUP_REMOVED lines=11> */
.L_x_8110:
[----:B------:R-:W0:Y:S01]  /*5be0*/  F2F.F32.F64 R0, R32 ;  /* 0x0000002000007310 */ /* 0x000e220000301000 */
[----:B------:R-:W0:-:S14]  /*5bf0*/  DSETP.GEU.AND P0, PT, |R32|, c[0x2][0x0], PT ;  /* 0x008000002000762a */ /* 0x000e1c0003f0e200 */
[----:B0-----:R-:W-:-:S05]  /*5c00*/  @!P0 FMUL R0, R0, 1.175494350822287508e-38 ;  /* 0x0080000000008820 */ /* 0x001fca0000400000 */
[----:B------:R-:W-:-:S05]  /*5c10*/  F2FP.PACK_AB R0, RZ, R0 ;  /* 0x00000000ff00723e */ /* 0x000fca00000000ff */
[----:B------:R0:W-:Y:S01]  /*5c20*/  STG.E.U16 [R4.64], R0 ;  /* 0x0000000004007986 */ /* 0x0001e2000c101524 */
[----:B------:R-:W-:Y:S05]  /*5c30*/  BRA `(.L_x_8106) ;  /* 0x00000cb000007947 */ /* 0x000fea0003800000 */
.L_x_8109:
        /* <DEDUP_REMOVED lines=12> */
.L_x_8112:
[----:B------:R-:W0:Y:S01]  /*5d00*/  F2F.F32.F64 R0, R32 ;  /* 0x0000002000007310 */ /* 0x000e220000301000 */
[----:B------:R-:W0:-:S14]  /*5d10*/  DSETP.GEU.AND P0, PT, |R32|, c[0x2][0x0], PT ;  /* 0x008000002000762a */ /* 0x000e1c0003f0e200 */
[----:B0-----:R-:W-:-:S05]  /*5d20*/  @!P0 FMUL R0, R0, 1.175494350822287508e-38 ;  /* 0x0080000000008820 */ /* 0x001fca0000400000 */
[----:B------:R-:W-:-:S04]  /*5d30*/  F2FP.PACK_AB R3, RZ, R0 ;  /* 0x00000000ff03723e */ /* 0x000fc800000000ff */
[----:B------:R-:W-:-:S05]  /*5d40*/  PRMT R3, R3, 0x5410, RZ ;  /* 0x0000541003037816 */ /* 0x000fca00000000ff */
[----:B------:R0:W-:Y:S01]  /*5d50*/  STG.E [R4.64], R3 ;  /* 0x0000000304007986 */ /* 0x0001e2000c101924 */
[----:B------:R-:W-:Y:S05]  /*5d60*/  BRA `(.L_x_8106) ;  /* 0x00000b8000007947 */ /* 0x000fea0003800000 */
.L_x_8111:
[----:B------:R0:W-:Y:S01]  /*5d70*/  STG.E.64 [R4.64], R32 ;  /* 0x0000002004007986 */ /* 0x0001e2000c101b24 */
[----:B------:R-:W-:Y:S05]  /*5d80*/  BRA `(.L_x_8106) ;  /* 0x00000b6000007947 */ /* 0x000fea0003800000 */
.L_x_8101:
        /* <DEDUP_REMOVED lines=12> */
.L_x_8115:
[----:B------:R-:W-:-:S05]  /*5e50*/  CS2R R34, SRZ ;  /* 0x0000000000227805 */ /* 0x000fca000001ff00 */
[----:B------:R0:W-:Y:S01]  /*5e60*/  STG.E.128 [R4.64], R32 ;  /* 0x0000002004007986 */ /* 0x0001e2000c101d24 */
[----:B------:R-:W-:Y:S05]  /*5e70*/  BRA `(.L_x_8106) ;  /* 0x00000a7000007947 */ /* 0x000fea0003800000 */
.L_x_8114:
        /* <DEDUP_REMOVED lines=23> */
.L_x_8119:
[----:B------:R-:W-:Y:S05]  /*5ff0*/  BSYNC B0 ;  /* 0x0000000000007941 */ /* 0x000fea0003800000 */
.L_x_8118:
[----:B------:R-:W-:-:S05]  /*6000*/  LOP3.LUT R7, R0, R7, RZ, 0xfc, !PT ;  /* 0x0000000700077212 */ /* 0x000fca00078efcff */
[----:B------:R0:W-:Y:S01]  /*6010*/  STG.E.U8 [R4.64], R7 ;  /* 0x0000000704007986 */ /* 0x0001e2000c101124 */
[----:B------:R-:W-:Y:S05]  /*6020*/  BRA `(.L_x_8106) ;  /* 0x000008c000007947 */ /* 0x000fea0003800000 */
.L_x_8117:
        /* <DEDUP_REMOVED lines=15> */
.L_x_8121:
[----:B------:R-:W-:Y:S01]  /*6120*/  IMAD.MOV.U32 R0, RZ, RZ, 0x7f ;  /* 0x0000007fff007424 */ /* 0x000fe200078e00ff */
[----:B------:R-:W-:-:S04]  /*6130*/  ISETP.GT.U32.AND P0, PT, R3, 0x7f800000, PT ;  /* 0x7f8000000300780c */ /* 0x000fc80003f04070 */
[----:B------:R-:W-:-:S04]  /*6140*/  SEL R0, R0, 0x7c, P0 ;  /* 0x0000007c00007807 */ /* 0x000fc80000000000 */
.L_x_8122:
[----:B------:R-:W-:Y:S05]  /*6150*/  BSYNC B0 ;  /* 0x0000000000007941 */ /* 0x000fea0003800000 */
.L_x_8120:
[----:B------:R-:W-:-:S04]  /*6160*/  LOP3.LUT R3, R7, 0x80000000, RZ, 0xc0, !PT ;  /* 0x8000000007037812 */ /* 0x000fc800078ec0ff */
[----:B------:R-:W-:-:S04]  /*6170*/  SHF.R.U32.HI R3, RZ, 0x18, R3 ;  /* 0x00000018ff037819 */ /* 0x000fc80000011603 */
[----:B------:R-:W-:-:S05]  /*6180*/  LOP3.LUT R3, R0, R3, RZ, 0xfc, !PT ;  /* 0x0000000300037212 */ /* 0x000fca00078efcff */
[----:B------:R0:W-:Y:S01]  /*6190*/  STG.E.U8 [R4.64], R3 ;  /* 0x0000000304007986 */ /* 0x0001e2000c101124 */
[----:B------:R-:W-:Y:S05]  /*61a0*/  BRA `(.L_x_8106) ;  /* 0x0000074000007947 */ /* 0x000fea0003800000 */
.L_x_8116:
[----:B------:R-:W0:Y:S01]  /*61b0*/  F2F.F32.F64 R0, R32 ;  /* 0x0000002000007310 */ /* 0x000e220000301000 */
[----:B------:R-:W0:-:S14]  /*61c0*/  DSETP.GEU.AND P0, PT, |R32|, c[0x2][0x0], PT ;  /* 0x008000002000762a */ /* 0x000e1c0003f0e200 */
[----:B0-----:R-:W-:-:S05]  /*61d0*/  @!P0 FMUL R0, R0, 1.175494350822287508e-38 ;  /* 0x0080000000008820 */ /* 0x001fca0000400000 */
[----:B------:R-:W-:-:S05]  /*61e0*/  F2FP.BF16.PACK_AB R0, RZ, R0 ;  /* 0x00000000ff00723e */ /* 0x000fca00000010ff */
[----:B------:R0:W-:Y:S01]  /*61f0*/  STG.E.U16 [R4.64], R0 ;  /* 0x0000000004007986 */ /* 0x0001e2000c101524 */
[----:B------:R-:W-:Y:S05]  /*6200*/  BRA `(.L_x_8106) ;  /* 0x000006e000007947 */ /* 0x000fea0003800000 */
.L_x_8113:
        /* <DEDUP_REMOVED lines=8> */
[----:B-1----:R-:W0:Y:S02]  /*6290*/  F2I.U32.F64.TRUNC R31, R30 ;  /* 0x0000001e001f7311 */ /* 0x002e24000030d000 */
[----:B0-----:R0:W-:Y:S01]  /*62a0*/  STG.E.U16 [R4.64], R31 ;  /* 0x0000001f04007986 */ /* 0x0011e2000c101524 */
[----:B------:R-:W-:Y:S05]  /*62b0*/  BRA `(.L_x_8106) ;  /* 0x0000063000007947 */ /* 0x000fea0003800000 */
.L_x_8125:
        /* <DEDUP_REMOVED lines=19> */
.L_x_8128:
[----:B------:R-:W-:-:S04]  /*63f0*/  LOP3.LUT R0, R7, 0x80000000, RZ, 0xc0, !PT ;  /* 0x8000000007007812 */ /* 0x000fc800078ec0ff */
[----:B------:R-:W-:-:S04]  /*6400*/  SHF.R.U32.HI R0, RZ, 0x18, R0 ;  /* 0x00000018ff007819 */ /* 0x000fc80000011600 */
[----:B------:R-:W-:Y:S02]  /*6410*/  LOP3.LUT R0, R3, R0, RZ, 0xfc, !PT ;  /* 0x0000000003007212 */ /* 0x000fe400078efcff */
.L_x_8127:
[----:B------:R-:W-:Y:S05]  /*6420*/  BSYNC B0 ;  /* 0x0000000000007941 */ /* 0x000fea0003800000 */
.L_x_8126:
[----:B------:R0:W-:Y:S01]  /*6430*/  STG.E.U8 [R4.64], R0 ;  /* 0x0000000004007986 */ /* 0x0001e2000c101124 */
[----:B------:R-:W-:Y:S05]  /*6440*/  BRA `(.L_x_8106) ;  /* 0x000004a000007947 */ /* 0x000fea0003800000 */
.L_x_8124:
        /* <DEDUP_REMOVED lines=19> */
.L_x_8131:
[----:B------:R-:W-:-:S04]  /*6580*/  LOP3.LUT R0, R7, 0x80000000, RZ, 0xc0, !PT ;  /* 0x8000000007007812 */ /* 0x000fc800078ec0ff */
[----:B------:R-:W-:-:S04]  /*6590*/  SHF.R.U32.HI R0, RZ, 0x18, R0 ;  /* 0x00000018ff007819 */ /* 0x000fc80000011600 */
[----:B------:R-:W-:Y:S02]  /*65a0*/  LOP3.LUT R0, R3, R0, RZ, 0xfc, !PT ;  /* 0x0000000003007212 */ /* 0x000fe400078efcff */
.L_x_8130:
[----:B------:R-:W-:Y:S05]  /*65b0*/  BSYNC B0 ;  /* 0x0000000000007941 */ /* 0x000fea0003800000 */
.L_x_8129:
[----:B------:R0:W-:Y:S01]  /*65c0*/  STG.E.U8 [R4.64], R0 ;  /* 0x0000000004007986 */ /* 0x0001e2000c101124 */
[----:B------:R-:W-:Y:S05]  /*65d0*/  BRA `(.L_x_8106) ;  /* 0x0000031000007947 */ /* 0x000fea0003800000 */
.L_x_8123:
        /* <DEDUP_REMOVED lines=24> */
.L_x_8105:
        /* <DEDUP_REMOVED lines=19> */
[----:B------:R-:W-:Y:S05]  /*6890*/  BRA `(.L_x_8106) ;  /* 0x0000005000007947 */ /* 0x000fea0003800000 */
.L_x_8133:
[----:B-1----:R-:W0:Y:S02]  /*68a0*/  F2I.U64.F64.TRUNC R30, R30 ;  /* 0x0000001e001e7311 */ /* 0x002e24000030d800 */
[----:B0-----:R0:W-:Y:S01]  /*68b0*/  STG.E.64 [R4.64], R30 ;  /* 0x0000001e04007986 */ /* 0x0011e2000c101b24 */
[----:B------:R-:W-:Y:S05]  /*68c0*/  BRA `(.L_x_8106) ;  /* 0x0000002000007947 */ /* 0x000fea0003800000 */
.L_x_8132:
[----:B-1----:R-:W0:Y:S02]  /*68d0*/  F2I.U32.F64.TRUNC R31, R30 ;  /* 0x0000001e001f7311 */ /* 0x002e24000030d000 */
[----:B0-----:R0:W-:Y:S02]  /*68e0*/  STG.E [R4.64], R31 ;  /* 0x0000001f04007986 */ /* 0x0011e4000c101924 */
.L_x_8106:
        /* <DEDUP_REMOVED lines=22> */
.L_x_8137:
[----:B-1----:R-:W0:Y:S02]  /*6a50*/  F2I.S64.F64.TRUNC R22, R22 ;  /* 0x0000001600167311 */ /* 0x002e24000030d900 */
[----:B0-----:R-:W-:-:S05]  /*6a60*/  IMAD.MOV.U32 R3, RZ, RZ, R22 ;  /* 0x000000ffff037224 */ /* 0x001fca00078e0016 */
[----:B------:R0:W-:Y:S01]  /*6a70*/  STG.E.U8 [R4.64], R3 ;  /* 0x0000000304007986 */ /* 0x0001e2000c101124 */
[----:B------:R-:W-:Y:S05]  /*6a80*/  BRA `(.L_x_8139) ;  /* 0x00000eb000007947 */ /* 0x000fea0003800000 */
.L_x_8136:
        /* <DEDUP_REMOVED lines=9> */
.L_x_8141:
[----:B-1----:R-:W0:Y:S02]  /*6b20*/  F2I.F64.TRUNC R23, R22 ;  /* 0x0000001600177311 */ /* 0x002e24000030d100 */
[----:B0-----:R0:W-:Y:S01]  /*6b30*/  STG.E [R4.64], R23 ;  /* 0x0000001704007986 */ /* 0x0011e2000c101924 */
[----:B------:R-:W-:Y:S05]  /*6b40*/  BRA `(.L_x_8139) ;  /* 0x00000df000007947 */ /* 0x000fea0003800000 */
.L_x_8140:
[----:B-1----:R-:W0:Y:S02]  /*6b50*/  F2I.F64.TRUNC R23, R22 ;  /* 0x0000001600177311 */ /* 0x002e24000030d100 */
[----:B0-----:R0:W-:Y:S01]  /*6b60*/  STG.E.U16 [R4.64], R23 ;  /* 0x0000001704007986 */ /* 0x0011e2000c101524 */
[----:B------:R-:W-:Y:S05]  /*6b70*/  BRA `(.L_x_8139) ;  /* 0x00000dc000007947 */ /* 0x000fea0003800000 */
.L_x_8135:
        /* <DEDUP_REMOVED lines=9> */
[----:B------:R0:W-:Y:S01]  /*6c10*/  STG.E [R4.64], R3 ;  /* 0x0000000304007986 */ /* 0x0001e2000c101924 */
[----:B------:R-:W-:Y:S05]  /*6c20*/  BRA `(.L_x_8139) ;  /* 0x00000d1000007947 */ /* 0x000fea0003800000 */
.L_x_8143:
[----:B--2---:R-:W0:Y:S01]  /*6c30*/  F2F.F32.F64 R0, R28 ;  /* 0x0000001c00007310 */ /* 0x004e220000301000 */
[----:B------:R-:W0:-:S14]  /*6c40*/  DSETP.GEU.AND P0, PT, |R28|, c[0x2][0x0], PT ;  /* 0x008000001c00762a */ /* 0x000e1c0003f0e200 */
[----:B0-----:R-:W-:-:S05]  /*6c50*/  @!P0 FMUL R0, R0, 1.175494350822287508e-38 ;  /* 0x0080000000008820 */ /* 0x001fca0000400000 */
[----:B------:R-:W-:-:S05]  /*6c60*/  F2FP.PACK_AB R0, RZ, R0 ;  /* 0x00000000ff00723e */ /* 0x000fca00000000ff */
[----:B------:R0:W-:Y:S01]  /*6c70*/  STG.E.U16 [R4.64], R0 ;  /* 0x0000000004007986 */ /* 0x0001e2000c101524 */
[----:B------:R-:W-:Y:S05]  /*6c80*/  BRA `(.L_x_8139) ;  /* 0x00000cb000007947 */ /* 0x000fea0003800000 */
.L_x_8142:
        /* <DEDUP_REMOVED lines=10> */
[----:B------:R0:W-:Y:S01]  /*6d30*/  STG.E.64 [R4.64], R6 ;  /* 0x0000000604007986 */ /* 0x0001e2000c101b24 */
[----:B------:R-:W-:Y:S05]  /*6d40*/  BRA `(.L_x_8139) ;  /* 0x00000bf000007947 */ /* 0x000fea0003800000 */
.L_x_8145:
[----:B--2---:R-:W0:Y:S01]  /*6d50*/  F2F.F32.F64 R0, R28 ;  /* 0x0000001c00007310 */ /* 0x004e220000301000 */
[----:B------:R-:W0:-:S14]  /*6d60*/  DSETP.GEU.AND P0, PT, |R28|, c[0x2][0x0], PT ;  /* 0x008000001c00762a */ /* 0x000e1c0003f0e200 */
[----:B0-----:R-:W-:-:S05]  /*6d70*/  @!P0 FMUL R0, R0, 1.175494350822287508e-38 ;  /* 0x0080000000008820 */ /* 0x001fca0000400000 */
[----:B------:R-:W-:-:S04]  /*6d80*/  F2FP.PACK_AB R3, RZ, R0 ;  /* 0x00000000ff03723e */ /* 0x000fc800000000ff */
[----:B------:R-:W-:-:S05]  /*6d90*/  PRMT R3, R3, 0x5410, RZ ;  /* 0x0000541003037816 */ /* 0x000fca00000000ff */
[----:B------:R0:W-:Y:S01]  /*6da0*/  STG.E [R4.64], R3 ;  /* 0x0000000304007986 */ /* 0x0001e2000c101924 */
[----:B------:R-:W-:Y:S05]  /*6db0*/  BRA `(.L_x_8139) ;  /* 0x00000b8000007947 */ /* 0x000fea0003800000 */
.L_x_8144:
[----:B--2---:R0:W-:Y:S01]  /*6dc0*/  STG.E.64 [R4.64], R28 ;  /* 0x0000001c04007986 */ /* 0x0041e2000c101b24 */
[----:B------:R-:W-:Y:S05]  /*6dd0*/  BRA `(.L_x_8139) ;  /* 0x00000b6000007947 */ /* 0x000fea0003800000 */
.L_x_8134:
        /* <DEDUP_REMOVED lines=8> */
[----:B--2---:R-:W0:-:S06]  /*6e60*/  DSETP.NEU.AND P0, PT, R28, RZ, PT ;  /* 0x000000ff1c00722a */ /* 0x004e0c0003f0d000 */
[----:B0-----:R-:W-:-:S05]  /*6e70*/  SEL R3, RZ, 0x1, !P0 ;  /* 0x00000001ff037807 */ /* 0x001fca0004000000 */
[----:B------:R0:W-:Y:S01]  /*6e80*/  STG.E.U8 [R4.64], R3 ;  /* 0x0000000304007986 */ /* 0x0001e2000c101124 */
[----:B------:R-:W-:Y:S05]  /*6e90*/  BRA `(.L_x_8139) ;  /* 0x00000aa000007947 */ /* 0x000fea0003800000 */
.L_x_8148:
[----:B-1----:R-:W-:-:S05]  /*6ea0*/  CS2R R30, SRZ ;  /* 0x00000000001e7805 */ /* 0x002fca000001ff00 */
[----:B--2---:R0:W-:Y:S01]  /*6eb0*/  STG.E.128 [R4.64], R28 ;  /* 0x0000001c04007986 */ /* 0x0041e2000c101d24 */
[----:B------:R-:W-:Y:S05]  /*6ec0*/  BRA `(.L_x_8139) ;  /* 0x00000a7000007947 */ /* 0x000fea0003800000 */
.L_x_8147:
        /* <DEDUP_REMOVED lines=23> */
.L_x_8152:
[----:B------:R-:W-:Y:S05]  /*7040*/  BSYNC B0 ;  /* 0x0000000000007941 */ /* 0x000fea0003800000 */
.L_x_8151:
[----:B------:R-:W-:-:S05]  /*7050*/  LOP3.LUT R7, R0, R7, RZ, 0xfc, !PT ;  /* 0x0000000700077212 */ /* 0x000fca00078efcff */
[----:B------:R0:W-:Y:S01]  /*7060*/  STG.E.U8 [R4.64], R7 ;  /* 0x0000000704007986 */ /* 0x0001e2000c101124 */
[----:B------:R-:W-:Y:S05]  /*7070*/  BRA `(.L_x_8139) ;  /* 0x000008c000007947 */ /* 0x000fea0003800000 */
.L_x_8150:
        /* <DEDUP_REMOVED lines=15> */
.L_x_8154:
[----:B------:R-:W-:Y:S01]  /*7170*/  IMAD.MOV.U32 R0, RZ, RZ, 0x7f ;  /* 0x0000007fff007424 */ /* 0x000fe200078e00ff */
[----:B------:R-:W-:-:S04]  /*7180*/  ISETP.GT.U32.AND P0, PT, R3, 0x7f800000, PT ;  /* 0x7f8000000300780c */ /* 0x000fc80003f04070 */
[----:B------:R-:W-:-:S04]  /*7190*/  SEL R0, R0, 0x7c, P0 ;  /* 0x0000007c00007807 */ /* 0x000fc80000000000 */
.L_x_8155:
[----:B------:R-:W-:Y:S05]  /*71a0*/  BSYNC B0 ;  /* 0x0000000000007941 */ /* 0x000fea0003800000 */
.L_x_8153:
[----:B------:R-:W-:-:S04]  /*71b0*/  LOP3.LUT R3, R7, 0x80000000, RZ, 0xc0, !PT ;  /* 0x8000000007037812 */ /* 0x000fc800078ec0ff */
[----:B------:R-:W-:-:S04]  /*71c0*/  SHF.R.U32.HI R3, RZ, 0x18, R3 ;  /* 0x00000018ff037819 */ /* 0x000fc80000011603 */
[----:B------:R-:W-:-:S05]  /*71d0*/  LOP3.LUT R3, R0, R3, RZ, 0xfc, !PT ;  /* 0x0000000300037212 */ /* 0x000fca00078efcff */
[----:B------:R0:W-:Y:S01]  /*71e0*/  STG.E.U8 [R4.64], R3 ;  /* 0x0000000304007986 */ /* 0x0001e2000c101124 */
[----:B------:R-:W-:Y:S05]  /*71f0*/  BRA `(.L_x_8139) ;  /* 0x0000074000007947 */ /* 0x000fea0003800000 */
.L_x_8149:
[----:B--2---:R-:W0:Y:S01]  /*7200*/  F2F.F32.F64 R0, R28 ;  /* 0x0000001c00007310 */ /* 0x004e220000301000 */
[----:B------:R-:W0:-:S14]  /*7210*/  DSETP.GEU.AND P0, PT, |R28|, c[0x2][0x0], PT ;  /* 0x008000001c00762a */ /* 0x000e1c0003f0e200 */
[----:B0-----:R-:W-:-:S05]  /*7220*/  @!P0 FMUL R0, R0, 1.175494350822287508e-38 ;  /* 0x0080000000008820 */ /* 0x001fca0000400000 */
[----:B------:R-:W-:-:S05]  /*7230*/  F2FP.BF16.PACK_AB R0, RZ, R0 ;  /* 0x00000000ff00723e */ /* 0x000fca00000010ff */
[----:B------:R0:W-:Y:S01]  /*7240*/  STG.E.U16 [R4.64], R0 ;  /* 0x0000000004007986 */ /* 0x0001e2000c101524 */
[----:B------:R-:W-:Y:S05]  /*7250*/  BRA `(.L_x_8139) ;  /* 0x000006e000007947 */ /* 0x000fea0003800000 */
.L_x_8146:
        /* <DEDUP_REMOVED lines=11> */
.L_x_8158:
        /* <DEDUP_REMOVED lines=19> */
.L_x_8161:
[----:B------:R-:W-:-:S04]  /*7440*/  LOP3.LUT R0, R7, 0x80000000, RZ, 0xc0, !PT ;  /* 0x8000000007007812 */ /* 0x000fc800078ec0ff */
[----:B------:R-:W-:-:S04]  /*7450*/  SHF.R.U32.HI R0, RZ, 0x18, R0 ;  /* 0x00000018ff007819 */ /* 0x000fc80000011600 */
[----:B------:R-:W-:Y:S02]  /*7460*/  LOP3.LUT R0, R3, R0, RZ, 0xfc, !PT ;  /* 0x0000000003007212 */ /* 0x000fe400078efcff */
.L_x_8160:
[----:B------:R-:W-:Y:S05]  /*7470*/  BSYNC B0 ;  /* 0x0000000000007941 */ /* 0x000fea0003800000 */
.L_x_8159:
[----:B------:R0:W-:Y:S01]  /*7480*/  STG.E.U8 [R4.64], R0 ;  /* 0x0000000004007986 */ /* 0x0001e2000c101124 */
[----:B------:R-:W-:Y:S05]  /*7490*/  BRA `(.L_x_8139) ;  /* 0x000004a000007947 */ /* 0x000fea0003800000 */
.L_x_8157:
        /* <DEDUP_REMOVED lines=19> */
.L_x_8164:
[----:B------:R-:W-:-:S04]  /*75d0*/  LOP3.LUT R0, R7, 0x80000000, RZ, 0xc0, !PT ;  /* 0x8000000007007812 */ /* 0x000fc800078ec0ff */
[----:B------:R-:W-:-:S04]  /*75e0*/  SHF.R.U32.HI R0, RZ, 0x18, R0 ;  /* 0x00000018ff007819 */ /* 0x000fc80000011600 */
[----:B------:R-:W-:Y:S02]  /*75f0*/  LOP3.LUT R0, R3, R0, RZ, 0xfc, !PT ;  /* 0x0000000003007212 */ /* 0x000fe400078efcff */
.L_x_8163:
[----:B------:R-:W-:Y:S05]  /*7600*/  BSYNC B0 ;  /* 0x0000000000007941 */ /* 0x000fea0003800000 */
.L_x_8162:
[----:B------:R0:W-:Y:S01]  /*7610*/  STG.E.U8 [R4.64], R0 ;  /* 0x0000000004007986 */ /* 0x0001e2000c101124 */
[----:B------:R-:W-:Y:S05]  /*7620*/  BRA `(.L_x_8139) ;  /* 0x0000031000007947 */ /* 0x000fea0003800000 */
.L_x_8156:
[----:B------:R-:W-:-:S13]  /*7630*/  ISETP.NE.AND P0, PT, R0, 0x1c, PT ;  /* 0x0000001c0000780c */ /* 0x000fda0003f05270 */
[----:B------:R-:W-:Y:S05]  /*7640*/  @!P0 BRA `(.L_x_8165) ;  /* 0x000002d000008947 */ /* 0x000fea0003800000 */
[----:B------:R-:W-:-:S13]  /*7650*/  ISETP.NE.AND P0, PT, R0, 0x1d, PT ;  /* 0x0000001d0000780c */ /* 0x000fda0003f05270 */
[----:B------:R-:W-:Y:S05]  /*7660*/  @!P0 BRA `(.L_x_8166) ;  /* 0x0000028000008947 */ /* 0x000fea0003800000 */
[----:B------:R-:W-:-:S13]  /*7670*/  ISETP.NE.AND P0, PT, R0, 0x2c, PT ;  /* 0x0000002c0000780c */ /* 0x000fda0003f05270 */
[----:B------:R-:W-:Y:S05]  /*7680*/  @P0 BRA `(.L_x_8138) ;  /* 0x0000012000000947 */ /* 0x000fea0003800000 */
[----:B--2---:R-:W0:Y:S01]  /*7690*/  F2F.F32.F64 R8, R28 ;  /* 0x0000001c00087310 */ /* 0x004e220000301000 */
        /* <DEDUP_REMOVED lines=17> */
.L_x_8138:
        /* <DEDUP_REMOVED lines=15> */
[----:B-1----:R-:W-:Y:S02]  /*78a0*/  MOV R22, 0x0 ;  /* 0x0000000000167802 */ /* 0x002fe40000000f00 */
[----:B------:R-:W-:-:S04]  /*78b0*/  IADD3 R20, P0, P1, -R0, R3, R20 ;  /* 0x0000000300147210 */ /* 0x000fc8000791e114 */
[----:B------:R-:W-:-:S04]  /*78c0*/  IADD3.X R21, ~R22, R9, R21, P0, P1 ;  /* 0x0000000916157210 */ /* 0x000fc800007e2515 */
[----:B0-2---:R-:W-:Y:S05]  /*78d0*/  CALL.ABS.NOINC R14 ;  /* 0x000000000e007343 */ /* 0x005fea0003c00000 */
[----:B------:R-:W-:Y:S05]  /*78e0*/  BRA `(.L_x_8139) ;  /* 0x0000005000007947 */ /* 0x000fea0003800000 */
.L_x_8166:
[----:B-1----:R-:W0:Y:S02]  /*78f0*/  F2I.U64.F64.TRUNC R22, R22 ;  /* 0x0000001600167311 */ /* 0x002e24000030d800 */
[----:B0-----:R0:W-:Y:S01]  /*7900*/  STG.E.64 [R4.64], R22 ;  /* 0x0000001604007986 */ /* 0x0011e2000c101b24 */
[----:B------:R-:W-:Y:S05]  /*7910*/  BRA `(.L_x_8139) ;  /* 0x0000002000007947 */ /* 0x000fea0003800000 */
.L_x_8165:
[----:B-1----:R-:W0:Y:S02]  /*7920*/  F2I.U32.F64.TRUNC R23, R22 ;  /* 0x0000001600177311 */ /* 0x002e24000030d000 */
[----:B0-----:R0:W-:Y:S02]  /*7930*/  STG.E [R4.64], R23 ;  /* 0x0000001704007986 */ /* 0x0011e4000c101924 */
.L_x_8139:
[----:B------:R-:W-:Y:S02]  /*7940*/  IADD3 R2, R2, 0x80, RZ ;  /* 0x0000008002027810 */ /* 0x000fe40007ffe0ff */
.L_x_8100:
[----:B------:R-:W-:Y:S05]  /*7950*/  BSYNC B6 ;  /* 0x0000000000067941 */ /* 0x000fea0003800000 */
.L_x_8099:
[----:B------:R-:W-:-:S13]  /*7960*/  ISETP.GE.AND P0, PT, R2, R37, PT ;  /* 0x000000250200720c */ /* 0x000fda0003f06270 */
[----:B------:R-:W-:Y:S05]  /*7970*/  @P0 EXIT ;  /* 0x000000000000094d */ /* 0x000fea0003800000 */
[----:B0--3--:R-:W0:Y:S02]  /*7980*/  S2R R0, SR_CTAID.X ;  /* 0x0000000000007919 */ /* 0x009e240000002500 */
[----:B0-----:R-:W-:Y:S01]  /*7990*/  IMAD R2, R0, 0x200, R2 ;  /* 0x0000020000027824 */ /* 0x001fe200078e0202 */
[----:B------:R-:W-:-:S03]  /*79a0*/  PRMT R0, R24, 0x9910, RZ ;  /* 0x0000991018007816 */ /* 0x000fc600000000ff */
[----:B------:R-:W-:Y:S01]  /*79b0*/  IMAD R2, R2, c[0x0][0x198], RZ ;  /* 0x0000660002027a24 */ /* 0x000fe200078e02ff */
[----:B------:R-:W-:-:S04]  /*79c0*/  ISETP.GT.AND P1, PT, R0, 0x9, PT ;  /* 0x000000090000780c */ /* 0x000fc80003f24270 */
[----:B------:R-:W-:-:S05]  /*79d0*/  IADD3 R2, P0, R2, c[0x0][0x178], RZ ;  /* 0x00005e0002027a10 */ /* 0x000fca0007f1e0ff */
[----:B------:R-:W-:-:S04]  /*79e0*/  IMAD.X R3, RZ, RZ, c[0x0][0x17c], P0 ;  /* 0x00005f00ff037624 */ /* 0x000fc800000e06ff */
        /* <DEDUP_REMOVED lines=9> */
[----:B--2---:R-:W0:Y:S02]  /*7a80*/  F2I.F64.TRUNC R19, R18 ;  /* 0x0000001200137311 */ /* 0x004e24000030d100 */
[----:B0-----:R-:W-:Y:S01]  /*7a90*/  STG.E.U8 [R2.64], R19 ;  /* 0x0000001302007986 */ /* 0x001fe2000c101124 */
[----:B------:R-:W-:Y:S05]  /*7aa0*/  EXIT ;  /* 0x000000000000794d */ /* 0x000fea0003800000 */
.L_x_8170:
[----:B--2---:R-:W0:Y:S02]  /*7ab0*/  F2I.S64.F64.TRUNC R18, R18 ;  /* 0x0000001200127311 */ /* 0x004e24000030d900 */
[----:B0---4-:R-:W-:-:S05]  /*7ac0*/  IMAD.MOV.U32 R5, RZ, RZ, R18 ;  /* 0x000000ffff057224 */ /* 0x011fca00078e0012 */
[----:B------:R-:W-:Y:S01]  /*7ad0*/  STG.E.U8 [R2.64], R5 ;  /* 0x0000000502007986 */ /* 0x000fe2000c101124 */
[----:B------:R-:W-:Y:S05]  /*7ae0*/  EXIT ;  /* 0x000000000000794d */ /* 0x000fea0003800000 */
.L_x_8169:
[----:B------:R-:W-:-:S13]  /*7af0*/  ISETP.NE.AND P0, PT, R0, 0x2, PT ;  /* 0x000000020000780c */ /* 0x000fda0003f05270 */
[----:B------:R-:W-:Y:S05]  /*7b00*/  @!P0 BRA `(.L_x_8172) ;  /* 0x000000a000008947 */ /* 0x000fea0003800000 */
[----:B------:R-:W-:-:S13]  /*7b10*/  ISETP.NE.AND P0, PT, R0, 0x3, PT ;  /* 0x000000030000780c */ /* 0x000fda0003f05270 */
[----:B------:R-:W-:Y:S05]  /*7b20*/  @!P0 BRA `(.L_x_8173) ;  /* 0x0000005000008947 */ /* 0x000fea0003800000 */
[----:B------:R-:W-:-:S13]  /*7b30*/  ISETP.NE.AND P0, PT, R0, 0x4, PT ;  /* 0x000000040000780c */ /* 0x000fda0003f05270 */
[----:B------:R-:W-:Y:S05]  /*7b40*/  @P0 BRA `(.L_x_8171) ;  /* 0x00000ce000000947 */ /* 0x000fea0003800000 */
[----:B--2---:R-:W0:Y:S02]  /*7b50*/  F2I.S64.F64.TRUNC R18, R18 ;  /* 0x0000001200127311 */ /* 0x004e24000030d900 */
[----:B0-----:R-:W-:Y:S01]  /*7b60*/  STG.E.64 [R2.64], R18 ;  /* 0x0000001202007986 */ /* 0x001fe2000c101b24 */
[----:B------:R-:W-:Y:S05]  /*7b70*/  EXIT ;  /* 0x000000000000794d */ /* 0x000fea0003800000 */
.L_x_8173:
[----:B--2---:R-:W0:Y:S02]  /*7b80*/  F2I.F64.TRUNC R19, R18 ;  /* 0x0000001200137311 */ /* 0x004e24000030d100 */
[----:B0-----:R-:W-:Y:S01]  /*7b90*/  STG.E [R2.64], R19 ;  /* 0x0000001302007986 */ /* 0x001fe2000c101924 */
[----:B------:R-:W-:Y:S05]  /*7ba0*/  EXIT ;  /* 0x000000000000794d */ /* 0x000fea0003800000 */
.L_x_8172:
[----:B--2---:R-:W0:Y:S02]  /*7bb0*/  F2I.F64.TRUNC R19, R18 ;  /* 0x0000001200137311 */ /* 0x004e24000030d100 */
[----:B0-----:R-:W-:Y:S01]  /*7bc0*/  STG.E.U16 [R2.64], R19 ;  /* 0x0000001302007986 */ /* 0x001fe2000c101524 */
[----:B------:R-:W-:Y:S05]  /*7bd0*/  EXIT ;  /* 0x000000000000794d */ /* 0x000fea0003800000 */
.L_x_8168:
[----:B------:R-:W-:-:S13]  /*7be0*/  ISETP.GT.AND P0, PT, R0, 0x6, PT ;  /* 0x000000060000780c */ /* 0x000fda0003f04270 */
[----:B------:R-:W-:Y:S05]  /*7bf0*/  @P0 BRA `(.L_x_8174) ;  /* 0x000000f000000947 */ /* 0x000fea0003800000 */
[----:B------:R-:W-:-:S13]  /*7c00*/  ISETP.NE.AND P0, PT, R0, 0x5, PT ;  /* 0x000000050000780c */ /* 0x000fda0003f05270 */
[----:B------:R-:W-:Y:S05]  /*7c10*/  @!P0 BRA `(.L_x_8175) ;  /* 0x0000007000008947 */ /* 0x000fea0003800000 */
[----:B------:R-:W-:-:S13]  /*7c20*/  ISETP.NE.AND P0, PT, R0, 0x6, PT ;  /* 0x000000060000780c */ /* 0x000fda0003f05270 */
[----:B------:R-:W-:Y:S05]  /*7c30*/  @P0 BRA `(.L_x_8171) ;  /* 0x00000bf000000947 */ /* 0x000fea0003800000 */
[----:B----4-:R-:W0:Y:S01]  /*7c40*/  F2F.F32.F64 R5, R16 ;  /* 0x0000001000057310 */ /* 0x010e220000301000 */
[----:B------:R-:W0:-:S14]  /*7c50*/  DSETP.GEU.AND P0, PT, |R16|, c[0x2][0x0], PT ;  /* 0x008000001000762a */ /* 0x000e1c0003f0e200 */
[----:B0-----:R-:W-:-:S05]  /*7c60*/  @!P0 FMUL R5, R5, 1.175494350822287508e-38 ;  /* 0x0080000005058820 */ /* 0x001fca0000400000 */
[----:B------:R-:W-:Y:S01]  /*7c70*/  STG.E [R2.64], R5 ;  /* 0x0000000502007986 */ /* 0x000fe2000c101924 */
[----:B------:R-:W-:Y:S05]  /*7c80*/  EXIT ;  /* 0x000000000000794d */ /* 0x000fea0003800000 */
.L_x_8175:
[----:B------:R-:W0:Y:S01]  /*7c90*/  F2F.F32.F64 R0, R16 ;  /* 0x0000001000007310 */ /* 0x000e220000301000 */
[----:B------:R-:W0:-:S14]  /*7ca0*/  DSETP.GEU.AND P0, PT, |R16|, c[0x2][0x0], PT ;  /* 0x008000001000762a */ /* 0x000e1c0003f0e200 */
[----:B0-----:R-:W-:-:S05]  /*7cb0*/  @!P0 FMUL R0, R0, 1.175494350822287508e-38 ;  /* 0x0080000000008820 */ /* 0x001fca0000400000 */
[----:B------:R-:W-:-:S05]  /*7cc0*/  F2FP.PACK_AB R0, RZ, R0 ;  /* 0x00000000ff00723e */ /* 0x000fca00000000ff */
[----:B------:R-:W-:Y:S01]  /*7cd0*/  STG.E.U16 [R2.64], R0 ;  /* 0x0000000002007986 */ /* 0x000fe2000c101524 */
[----:B------:R-:W-:Y:S05]  /*7ce0*/  EXIT ;  /* 0x000000000000794d */ /* 0x000fea0003800000 */
.L_x_8174:
[----:B------:R-:W-:-:S13]  /*7cf0*/  ISETP.NE.AND P0, PT, R0, 0x7, PT ;  /* 0x000000070000780c */ /* 0x000fda0003f05270 */
[----:B------:R-:W-:Y:S05]  /*7d00*/  @!P0 BRA `(.L_x_8176) ;  /* 0x0000011000008947 */ /* 0x000fea0003800000 */
[----:B------:R-:W-:-:S13]  /*7d10*/  ISETP.NE.AND P0, PT, R0, 0x8, PT ;  /* 0x000000080000780c */ /* 0x000fda0003f05270 */
[----:B------:R-:W-:Y:S05]  /*7d20*/  @!P0 BRA `(.L_x_8177) ;  /* 0x0000008000008947 */ /* 0x000fea0003800000 */
[----:B------:R-:W-:-:S13]  /*7d30*/  ISETP.NE.AND P0, PT, R0, 0x9, PT ;  /* 0x000000090000780c */ /* 0x000fda0003f05270 */
[----:B------:R-:W-:Y:S05]  /*7d40*/  @P0 BRA `(.L_x_8171) ;  /* 0x00000ae000000947 */ /* 0x000fea0003800000 */
[----:B----4-:R-:W0:Y:S01]  /*7d50*/  F2F.F32.F64 R4, R16 ;  /* 0x0000001000047310 */ /* 0x010e220000301000 */
[----:B------:R-:W0:Y:S01]  /*7d60*/  DSETP.GEU.AND P0, PT, |R16|, c[0x2][0x0], PT ;  /* 0x008000001000762a */ /* 0x000e220003f0e200 */
[----:B------:R-:W-:-:S13]  /*7d70*/  IMAD.MOV.U32 R5, RZ, RZ, RZ ;  /* 0x000000ffff057224 */ /* 0x000fda00078e00ff */
[----:B0-----:R-:W-:-:S05]  /*7d80*/  @!P0 FMUL R4, R4, 1.175494350822287508e-38 ;  /* 0x0080000004048820 */ /* 0x001fca0000400000 */
[----:B------:R-:W-:Y:S01]  /*7d90*/  STG.E.64 [R2.64], R4 ;  /* 0x0000000402007986 */ /* 0x000fe2000c101b24 */
[----:B------:R-:W-:Y:S05]  /*7da0*/  EXIT ;  /* 0x000000000000794d */ /* 0x000fea0003800000 */
.L_x_8177:
[----:B------:R-:W0:Y:S01]  /*7db0*/  F2F.F32.F64 R0, R16 ;  /* 0x0000001000007310 */ /* 0x000e220000301000 */
[----:B------:R-:W0:-:S14]  /*7dc0*/  DSETP.GEU.AND P0, PT, |R16|, c[0x2][0x0], PT ;  /* 0x008000001000762a */ /* 0x000e1c0003f0e200 */
[----:B0-----:R-:W-:-:S05]  /*7dd0*/  @!P0 FMUL R0, R0, 1.175494350822287508e-38 ;  /* 0x0080000000008820 */ /* 0x001fca0000400000 */
[----:B----4-:R-:W-:-:S04]  /*7de0*/  F2FP.PACK_AB R5, RZ, R0 ;  /* 0x00000000ff05723e */ /* 0x010fc800000000ff */
[----:B------:R-:W-:-:S05]  /*7df0*/  PRMT R5, R5, 0x5410, RZ ;  /* 0x0000541005057816 */ /* 0x000fca00000000ff */
[----:B------:R-:W-:Y:S01]  /*7e00*/  STG.E [R2.64], R5 ;  /* 0x0000000502007986 */ /* 0x000fe2000c101924 */
[----:B------:R-:W-:Y:S05]  /*7e10*/  EXIT ;  /* 0x000000000000794d */ /* 0x000fea0003800000 */
.L_x_8176:
[----:B------:R-:W-:Y:S01]  /*7e20*/  STG.E.64 [R2.64], R16 ;  /* 0x0000001002007986 */ /* 0x000fe2000c101b24 */
[----:B------:R-:W-:Y:S05]  /*7e30*/  EXIT ;  /* 0x000000000000794d */ /* 0x000fea0003800000 */
.L_x_8167:
        /* <DEDUP_REMOVED lines=9> */
[----:B0---4-:R-:W-:-:S05]  /*7ed0*/  SEL R5, RZ, 0x1, !P0 ;  /* 0x00000001ff057807 */ /* 0x011fca0004000000 */
[----:B------:R-:W-:Y:S01]  /*7ee0*/  STG.E.U8 [R2.64], R5 ;  /* 0x0000000502007986 */ /* 0x000fe2000c101124 */
[----:B------:R-:W-:Y:S05]  /*7ef0*/  EXIT ;  /* 0x000000000000794d */ /* 0x000fea0003800000 */
.L_x_8180:
[----:B--2---:R-:W-:-:S05]  /*7f00*/  CS2R R18, SRZ ;  /* 0x0000000000127805 */ /* 0x004fca000001ff00 */
[----:B------:R-:W-:Y:S01]  /*7f10*/  STG.E.128 [R2.64], R16 ;  /* 0x0000001002007986 */ /* 0x000fe2000c101d24 */
[----:B------:R-:W-:Y:S05]  /*7f20*/  EXIT ;  /* 0x000000000000794d */ /* 0x000fea0003800000 */
.L_x_8179:
        /* <DEDUP_REMOVED lines=10> */
[C---:B----4-:R-:W-:Y:S02]  /*7fd0*/  LOP3.LUT R4, R7.reuse, 0x7fffffff, RZ, 0xc0, !PT ;  /* 0x7fffffff07047812 */ /* 0x050fe400078ec0ff */
        /* <DEDUP_REMOVED lines=12> */
.L_x_8184:
[----:B------:R-:W-:Y:S05]  /*80a0*/  BSYNC B0 ;  /* 0x0000000000007941 */ /* 0x000fea0003800000 */
.L_x_8183:
[----:B------:R-:W-:-:S05]  /*80b0*/  LOP3.LUT R5, R0, R5, RZ, 0xfc, !PT ;  /* 0x0000000500057212 */ /* 0x000fca00078efcff */
[----:B------:R-:W-:Y:S01]  /*80c0*/  STG.E.U8 [R2.64], R5 ;  /* 0x0000000502007986 */ /* 0x000fe2000c101124 */
[----:B------:R-:W-:Y:S05]  /*80d0*/  EXIT ;  /* 0x000000000000794d */ /* 0x000fea0003800000 */
.L_x_8182:
[----:B----4-:R-:W0:Y:S01]  /*80e0*/  F2F.F32.F64 R5, R16 ;  /* 0x0000001000057310 */ /* 0x010e220000301000 */
        /* <DEDUP_REMOVED lines=14> */
.L_x_8186:
[----:B------:R-:W-:Y:S01]  /*81d0*/  IMAD.MOV.U32 R0, RZ, RZ, 0x7f ;  /* 0x0000007fff007424 */ /* 0x000fe200078e00ff */
[----:B------:R-:W-:-:S04]  /*81e0*/  ISETP.GT.U32.AND P0, PT, R4, 0x7f800000, PT ;  /* 0x7f8000000400780c */ /* 0x000fc80003f04070 */
[----:B------:R-:W-:-:S04]  /*81f0*/  SEL R0, R0, 0x7c, P0 ;  /* 0x0000007c00007807 */ /* 0x000fc80000000000 */
.L_x_8187:
[----:B------:R-:W-:Y:S05]  /*8200*/  BSYNC B0 ;  /* 0x0000000000007941 */ /* 0x000fea0003800000 */
.L_x_8185:
[----:B------:R-:W-:-:S04]  /*8210*/  LOP3.LUT R4, R5, 0x80000000, RZ, 0xc0, !PT ;  /* 0x8000000005047812 */ /* 0x000fc800078ec0ff */
[----:B------:R-:W-:-:S04]  /*8220*/  SHF.R.U32.HI R5, RZ, 0x18, R4 ;  /* 0x00000018ff057819 */ /* 0x000fc80000011604 */
[----:B------:R-:W-:-:S05]  /*8230*/  LOP3.LUT R5, R0, R5, RZ, 0xfc, !PT ;  /* 0x0000000500057212 */ /* 0x000fca00078efcff */
[----:B------:R-:W-:Y:S01]  /*8240*/  STG.E.U8 [R2.64], R5 ;  /* 0x0000000502007986 */ /* 0x000fe2000c101124 */
[----:B------:R-:W-:Y:S05]  /*8250*/  EXIT ;  /* 0x000000000000794d */ /* 0x000fea0003800000 */
.L_x_8181:
[----:B------:R-:W0:Y:S01]  /*8260*/  F2F.F32.F64 R0, R16 ;  /* 0x0000001000007310 */ /* 0x000e220000301000 */
[----:B------:R-:W0:-:S14]  /*8270*/  DSETP.GEU.AND P0, PT, |R16|, c[0x2][0x0], PT ;  /* 0x008000001000762a */ /* 0x000e1c0003f0e200 */
[----:B0-----:R-:W-:-:S05]  /*8280*/  @!P0 FMUL R0, R0, 1.175494350822287508e-38 ;  /* 0x0080000000008820 */ /* 0x001fca0000400000 */
[----:B------:R-:W-:-:S05]  /*8290*/  F2FP.BF16.PACK_AB R0, RZ, R0 ;  /* 0x00000000ff00723e */ /* 0x000fca00000010ff */
[----:B------:R-:W-:Y:S01]  /*82a0*/  STG.E.U16 [R2.64], R0 ;  /* 0x0000000002007986 */ /* 0x000fe2000c101524 */
[----:B------:R-:W-:Y:S05]  /*82b0*/  EXIT ;  /* 0x000000000000794d */ /* 0x000fea0003800000 */
.L_x_8178:
        /* <DEDUP_REMOVED lines=8> */
[----:B--2---:R-:W0:Y:S02]  /*8340*/  F2I.U32.F64.TRUNC R19, R18 ;  /* 0x0000001200137311 */ /* 0x004e24000030d000 */
[----:B0-----:R-:W-:Y:S01]  /*8350*/  STG.E.U16 [R2.64], R19 ;  /* 0x0000001302007986 */ /* 0x001fe2000c101524 */
[----:B------:R-:W-:Y:S05]  /*8360*/  EXIT ;  /* 0x000000000000794d */ /* 0x000fea0003800000 */
.L_x_8190:
[----:B------:R-:W0:Y:S01]  /*8370*/  F2F.F32.F64 R7, R16 ;  /* 0x0000001000077310 */ /* 0x000e220000301000 */
[----:B------:R-:W0:Y:S01]  /*8380*/  DSETP.GEU.AND P0, PT, |R16|, c[0x2][0x0], PT ;  /* 0x008000001000762a */ /* 0x000e220003f0e200 */
[----:B------:R-:W-:Y:S01]  /*8390*/  BSSY B0, `(.L_x_8191) ;  /* 0x0000015000007945 */ /* 0x000fe20003800000 */
[----:B------:R-:W-:-:S12]  /*83a0*/  IMAD.MOV.U32 R0, RZ, RZ, 0x80 ;  /* 0x00000080ff007424 */ /* 0x000fd800078e00ff */
[----:B0-----:R-:W-:-:S05]  /*83b0*/  @!P0 FMUL R7, R7, 1.175494350822287508e-38 ;  /* 0x0080000007078820 */ /* 0x001fca0000400000 */
[----:B----4-:R-:W-:-:S04]  /*83c0*/  LOP3.LUT R5, R7, 0x7fffffff, RZ, 0xc0, !PT ;  /* 0x7fffffff07057812 */ /* 0x010fc800078ec0ff */
        /* <DEDUP_REMOVED lines=13> */
.L_x_8193:
[----:B------:R-:W-:-:S04]  /*84a0*/  LOP3.LUT R0, R7, 0x80000000, RZ, 0xc0, !PT ;  /* 0x8000000007007812 */ /* 0x000fc800078ec0ff */
[----:B------:R-:W-:-:S04]  /*84b0*/  SHF.R.U32.HI R5, RZ, 0x18, R0 ;  /* 0x00000018ff057819 */ /* 0x000fc80000011600 */
[----:B------:R-:W-:-:S04]  /*84c0*/  LOP3.LUT R4, R4, R5, RZ, 0xfc, !PT ;  /* 0x0000000504047212 */ /* 0x000fc800078efcff */
[----:B------:R-:W-:Y:S02]  /*84d0*/  PRMT R0, R4, 0x7610, R0 ;  /* 0x0000761004007816 */ /* 0x000fe40000000000 */
.L_x_8192:
[----:B------:R-:W-:Y:S05]  /*84e0*/  BSYNC B0 ;  /* 0x0000000000007941 */ /* 0x000fea0003800000 */
.L_x_8191:
[----:B------:R-:W-:Y:S01]  /*84f0*/  STG.E.U8 [R2.64], R0 ;  /* 0x0000000002007986 */ /* 0x000fe2000c101124 */
[----:B------:R-:W-:Y:S05]  /*8500*/  EXIT ;  /* 0x000000000000794d */ /* 0x000fea0003800000 */
.L_x_8189:
        /* <DEDUP_REMOVED lines=19> */
.L_x_8196:
[----:B------:R-:W-:-:S04]  /*8640*/  LOP3.LUT R0, R7, 0x80000000, RZ, 0xc0, !PT ;  /* 0x8000000007007812 */ /* 0x000fc800078ec0ff */
[----:B------:R-:W-:-:S04]  /*8650*/  SHF.R.U32.HI R5, RZ, 0x18, R0 ;  /* 0x00000018ff057819 */ /* 0x000fc80000011600 */
[----:B------:R-:W-:-:S04]  /*8660*/  LOP3.LUT R4, R4, R5, RZ, 0xfc, !PT ;  /* 0x0000000504047212 */ /* 0x000fc800078efcff */
[----:B------:R-:W-:Y:S02]  /*8670*/  PRMT R0, R4, 0x7610, R0 ;  /* 0x0000761004007816 */ /* 0x000fe40000000000 */
.L_x_8195:
[----:B------:R-:W-:Y:S05]  /*8680*/  BSYNC B0 ;  /* 0x0000000000007941 */ /* 0x000fea0003800000 */
.L_x_8194:
[----:B------:R-:W-:Y:S01]  /*8690*/  STG.E.U8 [R2.64], R0 ;  /* 0x0000000002007986 */ /* 0x000fe2000c101124 */
[----:B------:R-:W-:Y:S05]  /*86a0*/  EXIT ;  /* 0x000000000000794d */ /* 0x000fea0003800000 */
.L_x_8188:
        /* <DEDUP_REMOVED lines=10> */
[----:B----4-:R-:W-:-:S04]  /*8750*/  SHF.R.U32.HI R4, RZ, 0x17, R6 ;  /* 0x00000017ff047819 */ /* 0x010fc80000011606 */
        /* <DEDUP_REMOVED lines=13> */
.L_x_8171:
[----:B------:R-:W-:Y:S01]  /*8830*/  MOV R0, 0x0 ;  /* 0x0000000000007802 */ /* 0x000fe20000000f00 */
[----:B----4-:R-:W-:Y:S02]  /*8840*/  IMAD.MOV.U32 R4, RZ, RZ, c[0x4][0x178] ;  /* 0x01005e00ff047624 */ /* 0x010fe400078e00ff */
[----:B------:R-:W-:Y:S01]  /*8850*/  IMAD.MOV.U32 R5, RZ, RZ, c[0x4][0x17c] ;  /* 0x01005f00ff057624 */ /* 0x000fe200078e00ff */
[----:B------:R0:W3:Y:S01]  /*8860*/  LDC.64 R2, c[0x4][R0] ;  /* 0x0100000000027b82 */ /* 0x0000e20000000a00 */
        /* <DEDUP_REMOVED lines=16> */
.L_x_8198:
[----:B--2---:R-:W0:Y:S02]  /*8970*/  F2I.U64.F64.TRUNC R18, R18 ;  /* 0x0000001200127311 */ /* 0x004e24000030d800 */
[----:B0-----:R-:W-:Y:S01]  /*8980*/  STG.E.64 [R2.64], R18 ;  /* 0x0000001202007986 */ /* 0x001fe2000c101b24 */
[----:B------:R-:W-:Y:S05]  /*8990*/  EXIT ;  /* 0x000000000000794d */ /* 0x000fea0003800000 */
.L_x_8197:
[----:B--2---:R-:W0:Y:S02]  /*89a0*/  F2I.U32.F64.TRUNC R19, R18 ;  /* 0x0000001200137311 */ /* 0x004e24000030d000 */
[----:B0-----:R-:W-:Y:S01]  /*89b0*/  STG.E [R2.64], R19 ;  /* 0x0000001302007986 */ /* 0x001fe2000c101924 */
[----:B------:R-:W-:Y:S05]  /*89c0*/  EXIT ;  /* 0x000000000000794d */ /* 0x000fea0003800000 */
        .weak           $__internal_13_$__cuda_sm20_div_rn_f64_full
        .type           $__internal_13_$__cuda_sm20_div_rn_f64_full,@function
        .size           $__internal_13_$__cuda_sm20_div_rn_f64_full,(.L_x_21394 - $__internal_13_$__cuda_sm20_div_rn_f64_full)
$__internal_13_$__cuda_sm20_div_rn_f64_full:
[C---:B------:R-:W-:Y:S01]  /*89d0*/  FSETP.GEU.AND P0, PT, |R0|.reuse, 1.469367938527859385e-39, PT ;  /* 0x001000000000780b */ /* 0x040fe20003f0e200 */
[----:B------:R-:W-:Y:S01]  /*89e0*/  IMAD.MOV.U32 R13, RZ, RZ, R0 ;  /* 0x000000ffff0d7224 */ /* 0x000fe200078e0000 */
[----:B------:R-:W-:Y:S01]  /*89f0*/  LOP3.LUT R14, R0, 0x800fffff, RZ, 0xc0, !PT ;  /* 0x800fffff000e7812 */ /* 0x000fe200078ec0ff */
[----:B------:R-:W-:Y:S01]  /*8a00*/  IMAD.MOV.U32 R8, RZ, RZ, 0x1 ;  /* 0x00000001ff087424 */ /* 0x000fe200078e00ff */
[-C--:B------:R-:W-:Y:S01]  /*8a10*/  LOP3.LUT R21, R21, R20.reuse, RZ, 0x3c, !PT ;  /* 0x0000001415157212 */ /* 0x080fe200078e3cff */
[----:B------:R-:W-:Y:S01]  /*8a20*/  IMAD.MOV.U32 R17, RZ, RZ, 0x1ca00000 ;  /* 0x1ca00000ff117424 */ /* 0x000fe200078e00ff */
[----:B------:R-:W-:Y:S01]  /*8a30*/  LOP3.LUT R15, R14, 0x3ff00000, RZ, 0xfc, !PT ;  /* 0x3ff000000e0f7812 */ /* 0x000fe200078efcff */
[----:B------:R-:W-:Y:S01]  /*8a40*/  IMAD.MOV.U32 R14, RZ, RZ, R12 ;  /* 0x000000ffff0e7224 */ /* 0x000fe200078e000c */
[----:B------:R-:W-:-:S02]  /*8a50*/  LOP3.LUT R20, R21, R20, RZ, 0x3c, !PT ;  /* 0x0000001415147212 */ /* 0x000fc400078e3cff */
[----:B------:R-:W-:Y:S02]  /*8a60*/  LOP3.LUT R27, R0, 0x7ff00000, RZ, 0xc0, !PT ;  /* 0x7ff00000001b7812 */ /* 0x000fe400078ec0ff */
[----:B------:R-:W-:Y:S01]  /*8a70*/  LOP3.LUT R21, R21, R20, RZ, 0x3c, !PT ;  /* 0x0000001415157212 */ /* 0x000fe200078e3cff */
[----:B------:R-:W0:-:S03]  /*8a80*/  @!P0 DMUL R14, R12, 8.98846567431157953865e+307 ;  /* 0x7fe000000c0e8828 */ /* 0x000e060000000000 */
[----:B------:R-:W-:-:S03]  /*8a90*/  LOP3.LUT R36, R21, 0x7ff00000, RZ, 0xc0, !PT ;  /* 0x7ff0000015247812 */ /* 0x000fc600078ec0ff */
[----:B0-----:R-:W0:Y:S01]  /*8aa0*/  MUFU.RCP64H R9, R15 ;  /* 0x0000000f00097308 */ /* 0x001e220000001800 */
[----:B------:R-:W-:Y:S01]  /*8ab0*/  ISETP.GE.U32.AND P2, PT, R36, R27, PT ;  /* 0x0000001b2400720c */ /* 0x000fe20003f46070 */
[----:B------:R-:W-:Y:S01]  /*8ac0*/  IMAD.MOV.U32 R0, RZ, RZ, R36 ;  /* 0x000000ffff007224 */ /* 0x000fe200078e0024 */
[----:B0-----:R-:W0:-:S06]  /*8ad0*/  DFMA R10, R8, -R14, 1 ;  /* 0x3ff00000080a742b */ /* 0x001e0c000000080e */
[----:B0-----:R-:W0:-:S06]  /*8ae0*/  DFMA R10, R10, R10, R10 ;  /* 0x0000000a0a0a722b */ /* 0x001e0c000000000a */
[----:B0-----:R-:W0:-:S06]  /*8af0*/  DFMA R8, R8, R10, R8 ;  /* 0x0000000a0808722b */ /* 0x001e0c0000000008 */
[----:B0-----:R-:W0:-:S06]  /*8b00*/  DFMA R10, R8, -R14, 1 ;  /* 0x3ff00000080a742b */ /* 0x001e0c000000080e */
[----:B0-----:R0:W1:Y:S02]  /*8b10*/  DFMA R8, R8, R10, R8 ;  /* 0x0000000a0808722b */ /* 0x0010640000000008 */
[----:B0-----:R-:W-:Y:S01]  /*8b20*/  SEL R11, R17, 0x63400000, !P2 ;  /* 0x63400000110b7807 */ /* 0x001fe20005000000 */
[----:B------:R-:W-:Y:S01]  /*8b30*/  IMAD.MOV.U32 R10, RZ, RZ, R20 ;  /* 0x000000ffff0a7224 */ /* 0x000fe200078e0014 */
[----:B------:R-:W-:Y:S02]  /*8b40*/  FSETP.GEU.AND P2, PT, |R21|, 1.469367938527859385e-39, PT ;  /* 0x001000001500780b */ /* 0x000fe40003f4e200 */
[----:B------:R-:W-:-:S11]  /*8b50*/  LOP3.LUT R11, R11, 0x800fffff, R21, 0xf8, !PT ;  /* 0x800fffff0b0b7812 */ /* 0x000fd600078ef815 */
[----:B------:R-:W-:Y:S05]  /*8b60*/  @P2 BRA `(.L_x_8199) ;  /* 0x0000008000002947 */ /* 0x000fea0003800000 */
[----:B-1----:R-:W-:Y:S01]  /*8b70*/  LOP3.LUT R0, R13, 0x7ff00000, RZ, 0xc0, !PT ;  /* 0x7ff000000d007812 */ /* 0x002fe200078ec0ff */
[----:B------:R-:W-:-:S03]  /*8b80*/  IMAD.MOV.U32 R16, RZ, RZ, RZ ;  /* 0x000000ffff107224 */ /* 0x000fc600078e00ff */
[----:B------:R-:W-:-:S04]  /*8b90*/  ISETP.GE.U32.AND P2, PT, R36, R0, PT ;  /* 0x000000002400720c */ /* 0x000fc80003f46070 */
[----:B------:R-:W-:-:S04]  /*8ba0*/  SEL R0, R17, 0x63400000, !P2 ;  /* 0x6340000011007807 */ /* 0x000fc80005000000 */
[----:B------:R-:W-:-:S04]  /*8bb0*/  LOP3.LUT R0, R0, 0x80000000, R21, 0xf8, !PT ;  /* 0x8000000000007812 */ /* 0x000fc800078ef815 */
[----:B------:R-:W-:-:S06]  /*8bc0*/  LOP3.LUT R17, R0, 0x100000, RZ, 0xfc, !PT ;  /* 0x0010000000117812 */ /* 0x000fcc00078efcff */
[----:B------:R-:W0:-:S10]  /*8bd0*/  DFMA R10, R10, 2, -R16 ;  /* 0x400000000a0a782b */ /* 0x000e140000000810 */
[----:B0-----:R-:W-:Y:S02]  /*8be0*/  LOP3.LUT R0, R11, 0x7ff00000, RZ, 0xc0, !PT ;  /* 0x7ff000000b007812 */ /* 0x001fe400078ec0ff */
.L_x_8199:
[----:B-1----:R-:W0:Y:S01]  /*8bf0*/  DMUL R16, R8, R10 ;  /* 0x0000000a08107228 */ /* 0x002e220000000000 */
[----:B------:R-:W-:Y:S01]  /*8c00*/  @!P0 LOP3.LUT R27, R15, 0x7ff00000, RZ, 0xc0, !PT ;  /* 0x7ff000000f1b8812 */ /* 0x000fe200078ec0ff */
[----:B------:R-:W-:Y:S04]  /*8c10*/  BSSY B2, `(.L_x_8200) ;  /* 0x000003a000027945 */ /* 0x000fe80003800000 */
[----:B0-----:R-:W0:-:S06]  /*8c20*/  DFMA R34, R16, -R14, R10 ;  /* 0x8000000e1022722b */ /* 0x001e0c000000000a */
[----:B0-----:R0:W1:Y:S02]  /*8c30*/  DFMA R8, R8, R34, R16 ;  /* 0x000000220808722b */ /* 0x0010640000000010 */
[----:B0-----:R-:W-:-:S04]  /*8c40*/  IADD3 R16, R0, -0x1, RZ ;  /* 0xffffffff00107810 */ /* 0x001fc80007ffe0ff */
[----:B------:R-:W-:Y:S02]  /*8c50*/  ISETP.GT.U32.AND P0, PT, R16, 0x7feffffe, PT ;  /* 0x7feffffe1000780c */ /* 0x000fe40003f04070 */
[----:B------:R-:W-:-:S04]  /*8c60*/  IADD3 R16, R27, -0x1, RZ ;  /* 0xffffffff1b107810 */ /* 0x000fc80007ffe0ff */
[----:B------:R-:W-:-:S13]  /*8c70*/  ISETP.GT.U32.OR P0, PT, R16, 0x7feffffe, P0 ;  /* 0x7feffffe1000780c */ /* 0x000fda0000704470 */
[----:B------:R-:W-:Y:S05]  /*8c80*/  @P0 BRA `(.L_x_8201) ;  /* 0x000001d000000947 */ /* 0x000fea0003800000 */
[----:B-1----:R-:W-:Y:S01]  /*8c90*/  LOP3.LUT R17, R13, 0x7ff00000, RZ, 0xc0, !PT ;  /* 0x7ff000000d117812 */ /* 0x002fe200078ec0ff */
[----:B------:R-:W-:Y:S02]  /*8ca0*/  IMAD.MOV.U32 R35, RZ, RZ, 0x1ca00000 ;  /* 0x1ca00000ff237424 */ /* 0x000fe400078e00ff */
[----:B------:R-:W-:Y:S01]  /*8cb0*/  IMAD.MOV.U32 R20, RZ, RZ, RZ ;  /* 0x000000ffff147224 */ /* 0x000fe200078e00ff */
        /* <DEDUP_REMOVED lines=16> */
[----:B------:R-:W-:Y:S02]  /*8dc0*/  IMAD.MOV R11, RZ, RZ, -R0 ;  /* 0x000000ffff0b7224 */ /* 0x000fe400078e0a00 */
        /* <DEDUP_REMOVED lines=9> */
.L_x_8201:
        /* <DEDUP_REMOVED lines=16> */
.L_x_8204:
[----:B------:R-:W-:Y:S01]  /*8f60*/  LOP3.LUT R17, R13, 0x80000, RZ, 0xfc, !PT ;  /* 0x000800000d117812 */ /* 0x000fe200078efcff */
[----:B------:R-:W-:Y:S01]  /*8f70*/  IMAD.MOV.U32 R16, RZ, RZ, R12 ;  /* 0x000000ffff107224 */ /* 0x000fe200078e000c */
[----:B------:R-:W-:Y:S05]  /*8f80*/  BRA `(.L_x_8202) ;  /* 0x0000002000007947 */ /* 0x000fea0003800000 */
.L_x_8203:
[----:B------:R-:W-:Y:S01]  /*8f90*/  LOP3.LUT R17, R21, 0x80000, RZ, 0xfc, !PT ;  /* 0x0008000015117812 */ /* 0x000fe200078efcff */
[----:B------:R-:W-:Y:S02]  /*8fa0*/  IMAD.MOV.U32 R16, RZ, RZ, R20 ;  /* 0x000000ffff107224 */ /* 0x000fe400078e0014 */
.L_x_8202:
[----:B------:R-:W-:Y:S05]  /*8fb0*/  BSYNC B2 ;  /* 0x0000000000027941 */ /* 0x000fea0003800000 */
.L_x_8200:
[----:B------:R-:W-:Y:S02]  /*8fc0*/  IMAD.MOV.U32 R8, RZ, RZ, R3 ;  /* 0x000000ffff087224 */ /* 0x000fe400078e0003 */
[----:B------:R-:W-:-:S04]  /*8fd0*/  IMAD.MOV.U32 R9, RZ, RZ, 0x0 ;  /* 0x00000000ff097424 */ /* 0x000fc800078e00ff */
[----:B------:R-:W-:Y:S05]  /*8fe0*/  RET.REL.NODEC R8 `(_ZN2at6native27unrolled_elementwise_kernelINS0_13AUnaryFunctorIdddZZZNS0_15binary_internal21div_trunc_kernel_cudaERNS_18TensorIteratorBaseEENKUlvE1_clEvENKUlvE_clEvEUlddE_EESt5arrayIPcLm2EELi4E23TrivialOffsetCalculatorILi1EjESE_NS0_6memory12LoadWithCastILi1EEENSF_13StoreWithCastILi1EEEEEviT_T0_T2_T3_T4_T5_) ;  /* 0xffff701008007950 */ /* 0x000fea0003c3ffff */
.L_x_8205:
        /* <DEDUP_REMOVED lines=9> */
.L_x_21394:


//--------------------- .text._ZN2at6native18elementwise_kernelILi128ELi2EZNS0_22gpu_kernel_impl_nocastINS0_13AUnaryFunctorIdddZZZNS0_15binary_internal21div_trunc_kernel_cudaERNS_18TensorIteratorBaseEENKUlvE1_clEvENKUlvE_clEvEUlddE_EEEEvS6_RKT_EUliE_EEviT1_ --------------------------
	.section	.text._ZN2at6native18elementwise_kernelILi128ELi2EZNS0_22gpu_kernel_impl_nocastINS0_13AUnaryFunctorIdddZZZNS0_15binary_internal21div_trunc_kernel_cudaERNS_18TensorIteratorBaseEENKUlvE1_clEvENKUlvE_clEvEUlddE_EEEEvS6_RKT_EUliE_EEviT1_,"ax",@progbits
	.sectioninfo	@"SHI_REGISTERS=27"
	.align	128
        .global         _ZN2at6native18elementwise_kernelILi128ELi2EZNS0_22gpu_kernel_impl_nocastINS0_13AUnaryFunctorIdddZZZNS0_15binary_internal21div_trunc_kernel_cudaERNS_18TensorIteratorBaseEENKUlvE1_clEvENKUlvE_clEvEUlddE_EEEEvS6_RKT_EUliE_EEviT1_
        .type           _ZN2at6native18elementwise_kernelILi128ELi2EZNS0_22gpu_kernel_impl_nocastINS0_13AUnaryFunctorIdddZZZNS0_15binary_internal21div_trunc_kernel_cudaERNS_18TensorIteratorBaseEENKUlvE1_clEvENKUlvE_clEvEUlddE_EEEEvS6_RKT_EUliE_EEviT1_,@function
        .size           _ZN2at6native18elementwise_kernelILi128ELi2EZNS0_22gpu_kernel_impl_nocastINS0_13AUnaryFunctorIdddZZZNS0_15binary_internal21div_trunc_kernel_cudaERNS_18TensorIteratorBaseEENKUlvE1_clEvENKUlvE_clEvEUlddE_EEEEvS6_RKT_EUliE_EEviT1_,(.L_x_21395 - _ZN2at6native18elementwise_kernelILi128ELi2EZNS0_22gpu_kernel_impl_nocastINS0_13AUnaryFunctorIdddZZZNS0_15binary_internal21div_trunc_kernel_cudaERNS_18TensorIteratorBaseEENKUlvE1_clEvENKUlvE_clEvEUlddE_EEEEvS6_RKT_EUliE_EEviT1_)
        .other          _ZN2at6native18elementwise_kernelILi128ELi2EZNS0_22gpu_kernel_impl_nocastINS0_13AUnaryFunctorIdddZZZNS0_15binary_internal21div_trunc_kernel_cudaERNS_18TensorIteratorBaseEENKUlvE1_clEvENKUlvE_clEvEUlddE_EEEEvS6_RKT_EUliE_EEviT1_,@"STO_CUDA_ENTRY STV_DEFAULT"
_ZN2at6native18elementwise_kernelILi128ELi2EZNS0_22gpu_kernel_impl_nocastINS0_13AUnaryFunctorIdddZZZNS0_15binary_internal21div_trunc_kernel_cudaERNS_18TensorIteratorBaseEENKUlvE1_clEvENKUlvE_clEvEUlddE_EEEEvS6_RKT_EUliE_EEviT1_:
.text._ZN2at6native18elementwise_kernelILi128ELi2EZNS0_22gpu_kernel_impl_nocastINS0_13AUnaryFunctorIdddZZZNS0_15binary_internal21div_trunc_kernel_cudaERNS_18TensorIteratorBaseEENKUlvE1_clEvENKUlvE_clEvEUlddE_EEEEvS6_RKT_EUliE_EEviT1_:
        /* <DEDUP_REMOVED lines=13> */
[----:B------:R-:W-:-:S04]  /*00d0*/  IMAD.MOV.U32 R3, RZ, RZ, R7 ;  /* 0x000000ffff037224 */ /* 0x000fc800078e0007 */
[----:B------:R-:W-:Y:S01]  /*00e0*/  IMAD.HI.U32 R4, R7, c[0x0][0x170], R2 ;  /* 0x00005c0007047a27 */ /* 0x000fe200078e0002 */
[----:B------:R-:W-:-:S04]  /*00f0*/  MOV R3, c[0x0][0x168] ;  /* 0x00005a0000037a02 */ /* 0x000fc80000000f00 */
[----:B------:R-:W-:Y:S02]  /*0100*/  ISETP.NE.AND P0, PT, R3, 0x1, PT ;  /* 0x000000010300780c */ /* 0x000fe40003f05270 */
        /* <DEDUP_REMOVED lines=219> */
.L_x_8208:
[----:B------:R-:W-:-:S05]  /*0ec0*/  IADD3 R2, P0, R2, c[0x0][0x368], RZ ;  /* 0x0000da0002027a10 */ /* 0x000fca0007f1e0ff */
[----:B------:R-:W-:-:S06]  /*0ed0*/  IMAD.X R3, RZ, RZ, c[0x0][0x36c], P0 ;  /* 0x0000db00ff037624 */ /* 0x000fcc00000e06ff */
[----:B------:R-:W2:Y:S01]  /*0ee0*/  LDG.E.64 R2, [R2.64] ;  /* 0x0000000402027981 */ /* 0x000ea2000c1e1b00 */
[----:B------:R-:W-:Y:S01]  /*0ef0*/  MOV R4, 0x1 ;  /* 0x0000000100047802 */ /* 0x000fe20000000f00 */
[----:B------:R-:W-:Y:S01]  /*0f00*/  BSSY B1, `(.L_x_8209) ;  /* 0x0000015000017945 */ /* 0x000fe20003800000 */
[----:B------:R-:W-:-:S05]  /*0f10*/  IADD3 R8, P1, R8, c[0x0][0x360], RZ ;  /* 0x0000d80008087a10 */ /* 0x000fca0007f3e0ff */
[----:B------:R-:W-:Y:S01]  /*0f20*/  IMAD.X R9, RZ, RZ, c[0x0][0x364], P1 ;  /* 0x0000d900ff097624 */ /* 0x000fe200008e06ff */
[----:B--2---:R-:W0:Y:S02]  /*0f30*/  MUFU.RCP64H R5, R3 ;  /* 0x0000000300057308 */ /* 0x004e240000001800 */
[----:B0-----:R-:W0:-:S06]  /*0f40*/  DFMA R6, -R2, R4, 1 ;  /* 0x3ff000000206742b */ /* 0x001e0c0000000104 */
[----:B0-----:R-:W0:-:S06]  /*0f50*/  DFMA R6, R6, R6, R6 ;  /* 0x000000060606722b */ /* 0x001e0c0000000006 */
[----:B0-----:R-:W0:-:S06]  /*0f60*/  DFMA R6, R4, R6, R4 ;  /* 0x000000060406722b */ /* 0x001e0c0000000004 */
[----:B0-----:R-:W0:-:S06]  /*0f70*/  DFMA R4, -R2, R6, 1 ;  /* 0x3ff000000204742b */ /* 0x001e0c0000000106 */
[----:B0-----:R-:W0:-:S06]  /*0f80*/  DFMA R4, R6, R4, R6 ;  /* 0x000000040604722b */ /* 0x001e0c0000000006 */
[----:B0-----:R-:W0:-:S06]  /*0f90*/  DMUL R6, R4, c[0x0][0x378] ;  /* 0x0000de0004067a28 */ /* 0x001e0c0000000000 */
[----:B0-----:R-:W0:-:S06]  /*0fa0*/  DFMA R10, -R2, R6, c[0x0][0x378] ;  /* 0x0000de00020a762b */ /* 0x001e0c0000000106 */
[----:B0-----:R0:W1:Y:S02]  /*0fb0*/  DFMA R4, R4, R10, R6 ;  /* 0x0000000a0404722b */ /* 0x0010640000000006 */
[----:B0-----:R-:W-:-:S04]  /*0fc0*/  MOV R10, c[0x0][0x37c] ;  /* 0x0000df00000a7a02 */ /* 0x001fc80000000f00 */
[----:B------:R-:W-:-:S04]  /*0fd0*/  FSETP.GEU.AND P0, PT, |R10|, 6.5827683646048100446e-37, PT ;  /* 0x036000000a00780b */ /* 0x000fc80003f0e200 */
[----:B-1----:R-:W-:-:S05]  /*0fe0*/  FFMA R6, RZ, R3, R5 ;  /* 0x00000003ff067223 */ /* 0x002fca0000000005 */
[----:B------:R-:W-:-:S13]  /*0ff0*/  FSETP.GT.AND P2, PT, |R6|, 1.469367938527859385e-39, PT ;  /* 0x001000000600780b */ /* 0x000fda0003f44200 */
[----:B------:R-:W-:Y:S05]  /*1000*/  @P0 BRA P2, `(.L_x_8210) ;  /* 0x0000004000000947 */ /* 0x000fea0001000000 */
[----:B------:R-:W-:Y:S02]  /*1010*/  MOV R5, R3 ;  /* 0x0000000300057202 */ /* 0x000fe40000000f00 */
[----:B------:R-:W-:Y:S02]  /*1020*/  MOV R11, c[0x0][0x378] ;  /* 0x0000de00000b7a02 */ /* 0x000fe40000000f00 */
[----:B------:R-:W-:Y:S02]  /*1030*/  MOV R18, 0x1050 ;  /* 0x0000105000127802 */ /* 0x000fe40000000f00 */
[----:B------:R-:W-:Y:S05]  /*1040*/  CALL.REL.NOINC `($__internal_14_$__cuda_sm20_div_rn_f64_full) ;  /* 0x0000109000007944 */ /* 0x000fea0003c00000 */
.L_x_8210:
[----:B------:R-:W-:Y:S05]  /*1050*/  BSYNC B1 ;  /* 0x0000000000017941 */ /* 0x000fea0003800000 */
.L_x_8209:
[----:B------:R-:W0:Y:S01]  /*1060*/  FRND.F64.TRUNC R4, R4 ;  /* 0x0000000400047313 */ /* 0x000e22000030d800 */
[----:B------:R-:W-:-:S05]  /*1070*/  IMAD R0, R19, 0x100, R0 ;  /* 0x0000010013007824 */ /* 0x000fca00078e0200 */
[----:B------:R-:W-:Y:S01]  /*1080*/  IADD3 R7, R0, 0x80, RZ ;  /* 0x0000008000077810 */ /* 0x000fe20007ffe0ff */
[----:B0-----:R0:W-:Y:S04]  /*1090*/  STG.E.64 [R8.64], R4 ;  /* 0x0000000408007986 */ /* 0x0011e8000c101b04 */
.L_x_8207:
[----:B------:R-:W-:Y:S05]  /*10a0*/  BSYNC B0 ;  /* 0x0000000000007941 */ /* 0x000fea0003800000 */
.L_x_8206:
        /* <DEDUP_REMOVED lines=230> */
.L_x_8211:
[----:B------:R-:W-:-:S04]  /*1f10*/  IADD3 R2, P0, R0, c[0x0][0x368], RZ ;  /* 0x0000da0000027a10 */ /* 0x000fc80007f1e0ff */
[----:B------:R-:W-:-:S06]  /*1f20*/  IADD3.X R3, RZ, c[0x0][0x36c], RZ, P0, !PT ;  /* 0x0000db00ff037a10 */ /* 0x000fcc00007fe4ff */
[----:B------:R-:W2:Y:S01]  /*1f30*/  LDG.E.64 R2, [R2.64] ;  /* 0x0000000402027981 */ /* 0x000ea2000c1e1b00 */
[----:B------:R-:W-:Y:S01]  /*1f40*/  MOV R4, 0x1 ;  /* 0x0000000100047802 */ /* 0x000fe20000000f00 */
[----:B------:R-:W-:Y:S01]  /*1f50*/  BSSY B0, `(.L_x_8212) ;  /* 0x0000015000007945 */ /* 0x000fe20003800000 */
[----:B------:R-:W-:-:S04]  /*1f60*/  IADD3 R8, P0, R8, c[0x0][0x360], RZ ;  /* 0x0000d80008087a10 */ /* 0x000fc80007f1e0ff */
[----:B------:R-:W-:Y:S01]  /*1f70*/  IADD3.X R9, RZ, c[0x0][0x364], RZ, P0, !PT ;  /* 0x0000d900ff097a10 */ /* 0x000fe200007fe4ff */
        /* <DEDUP_REMOVED lines=9> */
[----:B0-----:R-:W-:-:S05]  /*2010*/  IMAD.MOV.U32 R10, RZ, RZ, c[0x0][0x37c] ;  /* 0x0000df00ff0a7624 */ /* 0x001fca00078e00ff */
[----:B------:R-:W-:-:S03]  /*2020*/  FSETP.GEU.AND P1, PT, |R10|, 6.5827683646048100446e-37, PT ;  /* 0x036000000a00780b */ /* 0x000fc60003f2e200 */
[----:B-1----:R-:W-:-:S05]  /*2030*/  FFMA R0, RZ, R3, R5 ;  /* 0x00000003ff007223 */ /* 0x002fca0000000005 */
[----:B------:R-:W-:-:S13]  /*2040*/  FSETP.GT.AND P2, PT, |R0|, 1.469367938527859385e-39, PT ;  /* 0x001000000000780b */ /* 0x000fda0003f44200 */
[----:B------:R-:W-:Y:S05]  /*2050*/  @P1 BRA P2, `(.L_x_8213) ;  /* 0x0000004000001947 */ /* 0x000fea0001000000 */
[----:B------:R-:W-:Y:S01]  /*2060*/  MOV R5, R3 ;  /* 0x0000000300057202 */ /* 0x000fe20000000f00 */
[----:B------:R-:W-:Y:S01]  /*2070*/  IMAD.MOV.U32 R11, RZ, RZ, c[0x0][0x378] ;  /* 0x0000de00ff0b7624 */ /* 0x000fe200078e00ff */
[----:B------:R-:W-:Y:S02]  /*2080*/  MOV R18, 0x20a0 ;  /* 0x000020a000127802 */ /* 0x000fe40000000f00 */
[----:B------:R-:W-:Y:S05]  /*2090*/  CALL.REL.NOINC `($__internal_14_$__cuda_sm20_div_rn_f64_full) ;  /* 0x0000004000007944 */ /* 0x000fea0003c00000 */
.L_x_8213:
[----:B------:R-:W-:Y:S05]  /*20a0*/  BSYNC B0 ;  /* 0x0000000000007941 */ /* 0x000fea0003800000 */
.L_x_8212:
[----:B------:R-:W0:Y:S02]  /*20b0*/  FRND.F64.TRUNC R4, R4 ;  /* 0x0000000400047313 */ /* 0x000e24000030d800 */
[----:B0-----:R-:W-:Y:S01]  /*20c0*/  STG.E.64 [R8.64], R4 ;  /* 0x0000000408007986 */ /* 0x001fe2000c101b04 */
[----:B------:R-:W-:Y:S05]  /*20d0*/  EXIT ;  /* 0x000000000000794d */ /* 0x000fea0003800000 */
        .weak           $__internal_14_$__cuda_sm20_div_rn_f64_full
        .type           $__internal_14_$__cuda_sm20_div_rn_f64_full,@function
        .size           $__internal_14_$__cuda_sm20_div_rn_f64_full,(.L_x_21395 - $__internal_14_$__cuda_sm20_div_rn_f64_full)
$__internal_14_$__cuda_sm20_div_rn_f64_full:
[C---:B------:R-:W-:Y:S01]  /*20e0*/  FSETP.GEU.AND P0, PT, |R5|.reuse, 1.469367938527859385e-39, PT ;  /* 0x001000000500780b */ /* 0x040fe20003f0e200 */
[----:B------:R-:W-:Y:S01]  /*20f0*/  IMAD.MOV.U32 R12, RZ, RZ, 0x1 ;  /* 0x00000001ff0c7424 */ /* 0x000fe200078e00ff */
[----:B------:R-:W-:Y:S01]  /*2100*/  LOP3.LUT R6, R5, 0x800fffff, RZ, 0xc0, !PT ;  /* 0x800fffff05067812 */ /* 0x000fe200078ec0ff */
[----:B------:R-:W-:Y:S01]  /*2110*/  IMAD.MOV.U32 R21, RZ, RZ, 0x1ca00000 ;  /* 0x1ca00000ff157424 */ /* 0x000fe200078e00ff */
[----:B------:R-:W-:Y:S02]  /*2120*/  MOV R4, R2 ;  /* 0x0000000200047202 */ /* 0x000fe40000000f00 */
[----:B------:R-:W-:-:S02]  /*2130*/  LOP3.LUT R7, R6, 0x3ff00000, RZ, 0xfc, !PT ;  /* 0x3ff0000006077812 */ /* 0x000fc400078efcff */
[----:B------:R-:W-:Y:S02]  /*2140*/  MOV R6, R2 ;  /* 0x0000000200067202 */ /* 0x000fe40000000f00 */
[----:B------:R-:W-:-:S03]  /*2150*/  LOP3.LUT R20, R5, 0x7ff00000, RZ, 0xc0, !PT ;  /* 0x7ff0000005147812 */ /* 0x000fc600078ec0ff */
[----:B------:R-:W0:-:S06]  /*2160*/  @!P0 DMUL R6, R4, 8.98846567431157953865e+307 ;  /* 0x7fe0000004068828 */ /* 0x000e0c0000000000 */
[----:B0-----:R-:W0:Y:S02]  /*2170*/  MUFU.RCP64H R13, R7 ;  /* 0x00000007000d7308 */ /* 0x001e240000001800 */
[----:B0-----:R-:W0:-:S06]  /*2180*/  DFMA R2, R12, -R6, 1 ;  /* 0x3ff000000c02742b */ /* 0x001e0c0000000806 */
[----:B0-----:R0:W1:Y:S02]  /*2190*/  DFMA R14, R2, R2, R2 ;  /* 0x00000002020e722b */ /* 0x0010640000000002 */
[----:B0-----:R-:W-:Y:S02]  /*21a0*/  MOV R3, R10 ;  /* 0x0000000a00037202 */ /* 0x001fe40000000f00 */
[----:B------:R-:W-:Y:S02]  /*21b0*/  MOV R2, R11 ;  /* 0x0000000b00027202 */ /* 0x000fe40000000f00 */
[----:B------:R-:W-:Y:S01]  /*21c0*/  LOP3.LUT R22, R3, 0x7ff00000, RZ, 0xc0, !PT ;  /* 0x7ff0000003167812 */ /* 0x000fe200078ec0ff */
[----:B-1----:R-:W0:-:S03]  /*21d0*/  DFMA R12, R12, R14, R12 ;  /* 0x0000000e0c0c722b */ /* 0x002e06000000000c */
[----:B------:R-:W-:Y:S02]  /*21e0*/  ISETP.GE.U32.AND P1, PT, R22, R20, PT ;  /* 0x000000141600720c */ /* 0x000fe40003f26070 */
[----:B------:R-:W-:Y:S01]  /*21f0*/  MOV R23, R22 ;  /* 0x0000001600177202 */ /* 0x000fe20000000f00 */
[C---:B0-----:R-:W0:Y:S01]  /*2200*/  DFMA R10, R12.reuse, -R6, 1 ;  /* 0x3ff000000c0a742b */ /* 0x041e220000000806 */
[----:B------:R-:W-:Y:S02]  /*2210*/  SEL R15, R21, 0x63400000, !P1 ;  /* 0x63400000150f7807 */ /* 0x000fe40004800000 */
[----:B------:R-:W-:Y:S02]  /*2220*/  FSETP.GEU.AND P1, PT, |R3|, 1.469367938527859385e-39, PT ;  /* 0x001000000300780b */ /* 0x000fe40003f2e200 */
[----:B------:R-:W-:Y:S01]  /*2230*/  @!P0 LOP3.LUT R20, R7, 0x7ff00000, RZ, 0xc0, !PT ;  /* 0x7ff0000007148812 */ /* 0x000fe200078ec0ff */
[----:B0-----:R0:W1:Y:S02]  /*2240*/  DFMA R12, R12, R10, R12 ;  /* 0x0000000a0c0c722b */ /* 0x001064000000000c */
[----:B0-----:R-:W-:-:S02]  /*2250*/  LOP3.LUT R11, R15, 0x800fffff, R3, 0xf8, !PT ;  /* 0x800fffff0f0b7812 */ /* 0x001fc400078ef803 */
[----:B------:R-:W-:-:S06]  /*2260*/  MOV R10, R2 ;  /* 0x00000002000a7202 */ /* 0x000fcc0000000f00 */
        /* <DEDUP_REMOVED lines=8> */
[----:B0-----:R-:W-:-:S04]  /*22f0*/  LOP3.LUT R23, R11, 0x7ff00000, RZ, 0xc0, !PT ;  /* 0x7ff000000b177812 */ /* 0x001fc800078ec0ff */
.L_x_8214:
        /* <DEDUP_REMOVED lines=9> */
[----:B01----:R-:W-:Y:S01]  /*2390*/  LOP3.LUT R3, R5, 0x7ff00000, RZ, 0xc0, !PT ;  /* 0x7ff0000005037812 */ /* 0x003fe200078ec0ff */
[----:B------:R-:W-:-:S03]  /*23a0*/  IMAD.MOV.U32 R14, RZ, RZ, RZ ;  /* 0x000000ffff0e7224 */ /* 0x000fc600078e00ff */
[CC--:B------:R-:W-:Y:S02]  /*23b0*/  IADD3 R2, R22.reuse, -R3.reuse, RZ ;  /* 0x8000000316027210 */ /* 0x0c0fe40007ffe0ff */
[----:B------:R-:W-:Y:S02]  /*23c0*/  ISETP.GE.U32.AND P0, PT, R22, R3, PT ;  /* 0x000000031600720c */ /* 0x000fe40003f06070 */
[----:B------:R-:W-:Y:S02]  /*23d0*/  IMNMX R2, R2, -0x46a00000, !PT ;  /* 0xb960000002027817 */ /* 0x000fe40007800200 */
[----:B------:R-:W-:Y:S02]  /*23e0*/  SEL R21, R21, 0x63400000, !P0 ;  /* 0x6340000015157807 */ /* 0x000fe40004000000 */
[----:B------:R-:W-:-:S04]  /*23f0*/  IMNMX R2, R2, 0x46a00000, PT ;  /* 0x46a0000002027817 */ /* 0x000fc80003800200 */
[----:B------:R-:W-:-:S04]  /*2400*/  IADD3 R2, -R21, R2, RZ ;  /* 0x0000000215027210 */ /* 0x000fc80007ffe1ff */
        /* <DEDUP_REMOVED lines=20> */
.L_x_8216:
[----:B01----:R-:W0:-:S14]  /*2550*/  DSETP.NAN.AND P0, PT, R2, R2, PT ;  /* 0x000000020200722a */ /* 0x003e1c0003f08000 */
[----:B0-----:R-:W-:Y:S05]  /*2560*/  @P0 BRA `(.L_x_8218) ;  /* 0x0000011000000947 */ /* 0x001fea0003800000 */
[----:B------:R-:W0:-:S14]  /*2570*/  DSETP.NAN.AND P0, PT, R4, R4, PT ;  /* 0x000000040400722a */ /* 0x000e1c0003f08000 */
[----:B0-----:R-:W-:Y:S05]  /*2580*/  @P0 BRA `(.L_x_8219) ;  /* 0x000000c000000947 */ /* 0x001fea0003800000 */
[----:B------:R-:W-:Y:S02]  /*2590*/  ISETP.NE.AND P0, PT, R23, R20, PT ;  /* 0x000000141700720c */ /* 0x000fe40003f05270 */
[----:B------:R-:W-:Y:S02]  /*25a0*/  MOV R12, 0x0 ;  /* 0x00000000000c7802 */ /* 0x000fe40000000f00 */
        /* <DEDUP_REMOVED lines=10> */
.L_x_8219:
[----:B------:R-:W-:Y:S01]  /*2650*/  LOP3.LUT R13, R5, 0x80000, RZ, 0xfc, !PT ;  /* 0x00080000050d7812 */ /* 0x000fe200078efcff */
[----:B------:R-:W-:Y:S01]  /*2660*/  IMAD.MOV.U32 R12, RZ, RZ, R4 ;  /* 0x000000ffff0c7224 */ /* 0x000fe200078e0004 */
[----:B------:R-:W-:Y:S05]  /*2670*/  BRA `(.L_x_8217) ;  /* 0x0000002000007947 */ /* 0x000fea0003800000 */
.L_x_8218:
[----:B------:R-:W-:Y:S02]  /*2680*/  LOP3.LUT R13, R3, 0x80000, RZ, 0xfc, !PT ;  /* 0x00080000030d7812 */ /* 0x000fe400078efcff */
[----:B------:R-:W-:Y:S02]  /*2690*/  MOV R12, R2 ;  /* 0x00000002000c7202 */ /* 0x000fe40000000f00 */
.L_x_8217:
[----:B------:R-:W-:Y:S05]  /*26a0*/  BSYNC B2 ;  /* 0x0000000000027941 */ /* 0x000fea0003800000 */
.L_x_8215:
[----:B------:R-:W-:Y:S01]  /*26b0*/  HFMA2.MMA R3, -RZ, RZ, 0, 0 ;  /* 0x00000000ff037435 */ /* 0x000fe200000001ff */
[----:B------:R-:W-:Y:S01]  /*26c0*/  MOV R2, R18 ;  /* 0x0000001200027202 */ /* 0x000fe20000000f00 */
[----:B------:R-:W-:Y:S01]  /*26d0*/  IMAD.MOV.U32 R5, RZ, RZ, R13 ;  /* 0x000000ffff057224 */ /* 0x000fe200078e000d */
[----:B------:R-:W-:-:S03]  /*26e0*/  MOV R4, R12 ;  /* 0x0000000c00047202 */ /* 0x000fc60000000f00 */
[----:B------:R-:W-:Y:S05]  /*26f0*/  RET.REL.NODEC R2 `(_ZN2at6native18elementwise_kernelILi128ELi2EZNS0_22gpu_kernel_impl_nocastINS0_13AUnaryFunctorIdddZZZNS0_15binary_internal21div_trunc_kernel_cudaERNS_18TensorIteratorBaseEENKUlvE1_clEvENKUlvE_clEvEUlddE_EEEEvS6_RKT_EUliE_EEviT1_) ;  /* 0xffffd90002007950 */ /* 0x000fea0003c3ffff */
.L_x_8220:
        /* <DEDUP_REMOVED lines=16> */
.L_x_21395:


//--------------------- .text._ZN2at6native27unrolled_elementwise_kernelINS0_13AUnaryFunctorIdddZZZNS0_15binary_internal21div_trunc_kernel_cudaERNS_18TensorIteratorBaseEENKUlvE1_clEvENKUlvE_clEvEUlddE_EESt5arrayIPcLm2EELi4E23TrivialOffsetCalculatorILi1EjESE_NS0_6memory15LoadWithoutCastENSF_16StoreWithoutCastEEEviT_T0_T2_T3_T4_T5_ --------------------------
	.section	.text._ZN2at6native27unrolled_elementwise_kernelINS0_13AUnaryFunctorIdddZZZNS0_15binary_internal21div_trunc_kernel_cudaERNS_18TensorIteratorBaseEENKUlvE1_clEvENKUlvE_clEvEUlddE_EESt5arrayIPcLm2EELi4E23TrivialOffsetCalculatorILi1EjESE_NS0_6memory15LoadWithoutCastENSF_16StoreWithoutCastEEEviT_T0_T2_T3_T4_T5_,"ax",@progbits
	.sectioninfo	@"SHI_REGISTERS=34"
	.align	128
        .global         _ZN2at6native27unrolled_elementwise_kernelINS0_13AUnaryFunctorIdddZZZNS0_15binary_internal21div_trunc_kernel_cudaERNS_18TensorIteratorBaseEENKUlvE1_clEvENKUlvE_clEvEUlddE_EESt5arrayIPcLm2EELi4E23TrivialOffsetCalculatorILi1EjESE_NS0_6memory15LoadWithoutCastENSF_16StoreWithoutCastEEEviT_T0_T2_T3_T4_T5_
        .type           _ZN2at6native27unrolled_elementwise_kernelINS0_13AUnaryFunctorIdddZZZNS0_15binary_internal21div_trunc_kernel_cudaERNS_18TensorIteratorBaseEENKUlvE1_clEvENKUlvE_clEvEUlddE_EESt5arrayIPcLm2EELi4E23TrivialOffsetCalculatorILi1EjESE_NS0_6memory15LoadWithoutCastENSF_16StoreWithoutCastEEEviT_T0_T2_T3_T4_T5_,@function
        .size           _ZN2at6native27unrolled_elementwise_kernelINS0_13AUnaryFunctorIdddZZZNS0_15binary_internal21div_trunc_kernel_cudaERNS_18TensorIteratorBaseEENKUlvE1_clEvENKUlvE_clEvEUlddE_EESt5arrayIPcLm2EELi4E23TrivialOffsetCalculatorILi1EjESE_NS0_6memory15LoadWithoutCastENSF_16StoreWithoutCastEEEviT_T0_T2_T3_T4_T5_,(.L_x_21396 - _ZN2at6native27unrolled_elementwise_kernelINS0_13AUnaryFunctorIdddZZZNS0_15binary_internal21div_trunc_kernel_cudaERNS_18TensorIteratorBaseEENKUlvE1_clEvENKUlvE_clEvEUlddE_EESt5arrayIPcLm2EELi4E23TrivialOffsetCalculatorILi1EjESE_NS0_6memory15LoadWithoutCastENSF_16StoreWithoutCastEEEviT_T0_T2_T3_T4_T5_)
        .other          _ZN2at6native27unrolled_elementwise_kernelINS0_13AUnaryFunctorIdddZZZNS0_15binary_internal21div_trunc_kernel_cudaERNS_18TensorIteratorBaseEENKUlvE1_clEvENKUlvE_clEvEUlddE_EESt5arrayIPcLm2EELi4E23TrivialOffsetCalculatorILi1EjESE_NS0_6memory15LoadWithoutCastENSF_16StoreWithoutCastEEEviT_T0_T2_T3_T4_T5_,@"STO_CUDA_ENTRY STV_DEFAULT"
_ZN2at6native27unrolled_elementwise_kernelINS0_13AUnaryFunctorIdddZZZNS0_15binary_internal21div_trunc_kernel_cudaERNS_18TensorIteratorBaseEENKUlvE1_clEvENKUlvE_clEvEUlddE_EESt5arrayIPcLm2EELi4E23TrivialOffsetCalculatorILi1EjESE_NS0_6memory15LoadWithoutCastENSF_16StoreWithoutCastEEEviT_T0_T2_T3_T4_T5_:
.text._ZN2at6native27unrolled_elementwise_kernelINS0_13AUnaryFunctorIdddZZZNS0_15binary_internal21div_trunc_kernel_cudaERNS_18TensorIteratorBaseEENKUlvE1_clEvENKUlvE_clEvEUlddE_EESt5arrayIPcLm2EELi4E23TrivialOffsetCalculatorILi1EjESE_NS0_6memory15LoadWithoutCastENSF_16StoreWithoutCastEEEviT_T0_T2_T3_T4_T5_:
        /* <DEDUP_REMOVED lines=29> */
[----:B------:R-:W-:Y:S02]  /*01d0*/  @!P2 IMAD R8, R28, 0x200, R3 ;  /* 0x000002001c08a824 */ /* 0x000fe400078e0203 */
[----:B------:R-:W-:Y:S01]  /*01e0*/  @!P2 IMAD.MOV.U32 R9, RZ, RZ, 0x8 ;  /* 0x00000008ff09a424 */ /* 0x000fe200078e00ff */
[----:B------:R-:W-:-:S03]  /*01f0*/  CS2R R2, SRZ ;  /* 0x0000000000027805 */ /* 0x000fc6000001ff00 */
[----:B------:R-:W-:-:S05]  /*0200*/  @!P2 IMAD.WIDE.U32 R8, R8, R9, c[0x0][0x180] ;  /* 0x000060000808a625 */ /* 0x000fca00078e0009 */
[----:B------:R0:W5:Y:S01]  /*0210*/  @!P2 LDG.E.64 R2, [R8.64] ;  /* 0x000000040802a981 */ /* 0x000162000c1e1b00 */
[----:B------:R-:W-:Y:S01]  /*0220*/  BSSY B0, `(.L_x_8221) ;  /* 0x0000019000007945 */ /* 0x000fe20003800000 */
[----:B------:R-:W-:Y:S05]  /*0230*/  @P1 BRA `(.L_x_8222) ;  /* 0x0000017000001947 */ /* 0x000fea0003800000 */
[----:B0----5:R-:W0:Y:S01]  /*0240*/  MUFU.RCP64H R7, R5 ;  /* 0x0000000500077308 */ /* 0x021e220000001800 */
[----:B------:R-:W-:Y:S01]  /*0250*/  IMAD.MOV.U32 R6, RZ, RZ, 0x1 ;  /* 0x00000001ff067424 */ /* 0x000fe200078e00ff */
[----:B------:R-:W-:Y:S05]  /*0260*/  BSSY B1, `(.L_x_8223) ;  /* 0x0000013000017945 */ /* 0x000fea0003800000 */
[----:B0-----:R-:W0:-:S06]  /*0270*/  DFMA R8, R6, -R4, 1 ;  /* 0x3ff000000608742b */ /* 0x001e0c0000000804 */
[----:B0-----:R-:W0:-:S06]  /*0280*/  DFMA R8, R8, R8, R8 ;  /* 0x000000080808722b */ /* 0x001e0c0000000008 */
[----:B0-----:R-:W0:-:S06]  /*0290*/  DFMA R8, R6, R8, R6 ;  /* 0x000000080608722b */ /* 0x001e0c0000000006 */
[----:B0-----:R-:W0:-:S06]  /*02a0*/  DFMA R6, R8, -R4, 1 ;  /* 0x3ff000000806742b */ /* 0x001e0c0000000804 */
[----:B0-----:R-:W0:-:S06]  /*02b0*/  DFMA R6, R8, R6, R8 ;  /* 0x000000060806722b */ /* 0x001e0c0000000008 */
[----:B0-----:R-:W0:-:S06]  /*02c0*/  DMUL R8, R6, c[0x0][0x170] ;  /* 0x00005c0006087a28 */ /* 0x001e0c0000000000 */
[----:B0-----:R-:W0:-:S06]  /*02d0*/  DFMA R10, R8, -R4, c[0x0][0x170] ;  /* 0x00005c00080a762b */ /* 0x001e0c0000000804 */
[----:B0-----:R0:W1:Y:S02]  /*02e0*/  DFMA R6, R6, R10, R8 ;  /* 0x0000000a0606722b */ /* 0x0010640000000008 */
[----:B0-----:R-:W-:-:S05]  /*02f0*/  IMAD.MOV.U32 R11, RZ, RZ, c[0x0][0x174] ;  /* 0x00005d00ff0b7624 */ /* 0x001fca00078e00ff */
[----:B------:R-:W-:-:S03]  /*0300*/  FSETP.GEU.AND P0, PT, |R11|, 6.5827683646048100446e-37, PT ;  /* 0x036000000b00780b */ /* 0x000fc60003f0e200 */
[----:B-1----:R-:W-:-:S05]  /*0310*/  FFMA R0, RZ, R5, R7 ;  /* 0x00000005ff007223 */ /* 0x002fca0000000007 */
[----:B------:R-:W-:-:S13]  /*0320*/  FSETP.GT.AND P2, PT, |R0|, 1.469367938527859385e-39, PT ;  /* 0x001000000000780b */ /* 0x000fda0003f44200 */
[----:B------:R-:W-:Y:S05]  /*0330*/  @P0 BRA P2, `(.L_x_8224) ;  /* 0x0000005000000947 */ /* 0x000fea0001000000 */
[----:B------:R-:W-:Y:S01]  /*0340*/  IMAD.MOV.U32 R8, RZ, RZ, R4 ;  /* 0x000000ffff087224 */ /* 0x000fe200078e0004 */
[----:B------:R-:W-:Y:S01]  /*0350*/  MOV R30, 0x390 ;  /* 0x00000390001e7802 */ /* 0x000fe20000000f00 */
[----:B------:R-:W-:Y:S02]  /*0360*/  IMAD.MOV.U32 R9, RZ, RZ, R5 ;  /* 0x000000ffff097224 */ /* 0x000fe400078e0005 */
[----:B------:R-:W-:Y:S02]  /*0370*/  IMAD.MOV.U32 R10, RZ, RZ, c[0x0][0x170] ;  /* 0x00005c00ff0a7624 */ /* 0x000fe400078e00ff */
[----:B------:R-:W-:Y:S05]  /*0380*/  CALL.REL.NOINC `($__internal_15_$__cuda_sm20_div_rn_f64_full) ;  /* 0x0000072000007944 */ /* 0x000fea0003c00000 */
.L_x_8224:
[----:B------:R-:W-:Y:S05]  /*0390*/  BSYNC B1 ;  /* 0x0000000000017941 */ /* 0x000fea0003800000 */
.L_x_8223:
[----:B------:R0:W1:Y:S02]  /*03a0*/  FRND.F64.TRUNC R4, R6 ;  /* 0x0000000600047313 */ /* 0x000064000030d800 */
.L_x_8222:
[----:B------:R-:W-:Y:S05]  /*03b0*/  BSYNC B0 ;  /* 0x0000000000007941 */ /* 0x000fea0003800000 */
.L_x_8221:
[----:B0-----:R-:W-:Y:S01]  /*03c0*/  IADD3 R7, R27, 0x80, RZ ;  /* 0x000000801b077810 */ /* 0x001fe20007ffe0ff */
[----:B------:R-:W-:Y:S03]  /*03d0*/  BSSY B0, `(.L_x_8225) ;  /* 0x000001a000007945 */ /* 0x000fe60003800000 */
[----:B------:R-:W-:-:S13]  /*03e0*/  ISETP.GE.AND P0, PT, R7, R26, PT ;  /* 0x0000001a0700720c */ /* 0x000fda0003f06270 */
[----:B------:R-:W-:Y:S05]  /*03f0*/  @P0 BRA `(.L_x_8226) ;  /* 0x0000017000000947 */ /* 0x000fea0003800000 */
[----:B-----5:R-:W0:Y:S01]  /*0400*/  MUFU.RCP64H R7, R19 ;  /* 0x0000001300077308 */ /* 0x020e220000001800 */
        /* <DEDUP_REMOVED lines=9> */
[----:B0-----:R0:W2:Y:S02]  /*04a0*/  DFMA R6, R6, R10, R8 ;  /* 0x0000000a0606722b */ /* 0x0010a40000000008 */
[----:B0-----:R-:W-:-:S05]  /*04b0*/  IMAD.MOV.U32 R11, RZ, RZ, c[0x0][0x174] ;  /* 0x00005d00ff0b7624 */ /* 0x001fca00078e00ff */
[----:B------:R-:W-:-:S03]  /*04c0*/  FSETP.GEU.AND P0, PT, |R11|, 6.5827683646048100446e-37, PT ;  /* 0x036000000b00780b */ /* 0x000fc60003f0e200 */
[----:B--2---:R-:W-:-:S05]  /*04d0*/  FFMA R0, RZ, R19, R7 ;  /* 0x00000013ff007223 */ /* 0x004fca0000000007 */
[----:B------:R-:W-:-:S13]  /*04e0*/  FSETP.GT.AND P2, PT, |R0|, 1.469367938527859385e-39, PT ;  /* 0x001000000000780b */ /* 0x000fda0003f44200 */
[----:B------:R-:W-:Y:S05]  /*04f0*/  @P0 BRA P2, `(.L_x_8228) ;  /* 0x0000005000000947 */ /* 0x000fea0001000000 */
[----:B------:R-:W-:Y:S01]  /*0500*/  IMAD.MOV.U32 R8, RZ, RZ, R18 ;  /* 0x000000ffff087224 */ /* 0x000fe200078e0012 */
[----:B------:R-:W-:Y:S01]  /*0510*/  MOV R30, 0x550 ;  /* 0x00000550001e7802 */ /* 0x000fe20000000f00 */
[----:B------:R-:W-:Y:S02]  /*0520*/  IMAD.MOV.U32 R9, RZ, RZ, R19 ;  /* 0x000000ffff097224 */ /* 0x000fe400078e0013 */
[----:B------:R-:W-:Y:S02]  /*0530*/  IMAD.MOV.U32 R10, RZ, RZ, c[0x0][0x170] ;  /* 0x00005c00ff0a7624 */ /* 0x000fe400078e00ff */
[----:B-1----:R-:W-:Y:S05]  /*0540*/  CALL.REL.NOINC `($__internal_15_$__cuda_sm20_div_rn_f64_full) ;  /* 0x0000056000007944 */ /* 0x002fea0003c00000 */
.L_x_8228:
[----:B------:R-:W-:Y:S05]  /*0550*/  BSYNC B1 ;  /* 0x0000000000017941 */ /* 0x000fea0003800000 */
.L_x_8227:
[----:B------:R0:W2:Y:S02]  /*0560*/  FRND.F64.TRUNC R18, R6 ;  /* 0x0000000600127313 */ /* 0x0000a4000030d800 */
.L_x_8226:
[----:B------:R-:W-:Y:S05]  /*0570*/  BSYNC B0 ;  /* 0x0000000000007941 */ /* 0x000fea0003800000 */
.L_x_8225:
        /* <DEDUP_REMOVED lines=14> */
[----:B0-----:R0:W3:Y:S02]  /*0660*/  DFMA R6, R6, R10, R8 ;  /* 0x0000000a0606722b */ /* 0x0010e40000000008 */
[----:B0-----:R-:W-:-:S05]  /*0670*/  IMAD.MOV.U32 R11, RZ, RZ, c[0x0][0x174] ;  /* 0x00005d00ff0b7624 */ /* 0x001fca00078e00ff */
[----:B------:R-:W-:-:S03]  /*0680*/  FSETP.GEU.AND P0, PT, |R11|, 6.5827683646048100446e-37, PT ;  /* 0x036000000b00780b */ /* 0x000fc60003f0e200 */
[----:B---3--:R-:W-:-:S05]  /*0690*/  FFMA R0, RZ, R17, R7 ;  /* 0x00000011ff007223 */ /* 0x008fca0000000007 */
[----:B------:R-:W-:-:S13]  /*06a0*/  FSETP.GT.AND P2, PT, |R0|, 1.469367938527859385e-39, PT ;  /* 0x001000000000780b */ /* 0x000fda0003f44200 */
[----:B------:R-:W-:Y:S05]  /*06b0*/  @P0 BRA P2, `(.L_x_8232) ;  /* 0x0000005000000947 */ /* 0x000fea0001000000 */
[----:B------:R-:W-:Y:S01]  /*06c0*/  IMAD.MOV.U32 R8, RZ, RZ, R16 ;  /* 0x000000ffff087224 */ /* 0x000fe200078e0010 */
[----:B------:R-:W-:Y:S01]  /*06d0*/  MOV R30, 0x710 ;  /* 0x00000710001e7802 */ /* 0x000fe20000000f00 */
[----:B------:R-:W-:Y:S02]  /*06e0*/  IMAD.MOV.U32 R9, RZ, RZ, R17 ;  /* 0x000000ffff097224 */ /* 0x000fe400078e0011 */
[----:B------:R-:W-:Y:S02]  /*06f0*/  IMAD.MOV.U32 R10, RZ, RZ, c[0x0][0x170] ;  /* 0x00005c00ff0a7624 */ /* 0x000fe400078e00ff */
[----:B-12---:R-:W-:Y:S05]  /*0700*/  CALL.REL.NOINC `($__internal_15_$__cuda_sm20_div_rn_f64_full) ;  /* 0x000003a000007944 */ /* 0x006fea0003c00000 */
.L_x_8232:
[----:B------:R-:W-:Y:S05]  /*0710*/  BSYNC B1 ;  /* 0x0000000000017941 */ /* 0x000fea0003800000 */
.L_x_8231:
[----:B------:R0:W3:Y:S02]  /*0720*/  FRND.F64.TRUNC R16, R6 ;  /* 0x0000000600107313 */ /* 0x0000e4000030d800 */
.L_x_8230:
[----:B------:R-:W-:Y:S05]  /*0730*/  BSYNC B0 ;  /* 0x0000000000007941 */ /* 0x000fea0003800000 */
.L_x_8229:
        /* <DEDUP_REMOVED lines=14> */
[----:B0-----:R0:W4:Y:S02]  /*0820*/  DFMA R6, R6, R10, R8 ;  /* 0x0000000a0606722b */ /* 0x0011240000000008 */
[----:B0-----:R-:W-:-:S05]  /*0830*/  IMAD.MOV.U32 R11, RZ, RZ, c[0x0][0x174] ;  /* 0x00005d00ff0b7624 */ /* 0x001fca00078e00ff */
[----:B------:R-:W-:-:S03]  /*0840*/  FSETP.GEU.AND P0, PT, |R11|, 6.5827683646048100446e-37, PT ;  /* 0x036000000b00780b */ /* 0x000fc60003f0e200 */
[----:B----4-:R-:W-:-:S05]  /*0850*/  FFMA R0, RZ, R3, R7 ;  /* 0x00000003ff007223 */ /* 0x010fca0000000007 */
[----:B------:R-:W-:-:S13]  /*0860*/  FSETP.GT.AND P2, PT, |R0|, 1.469367938527859385e-39, PT ;  /* 0x001000000000780b */ /* 0x000fda0003f44200 */
[----:B------:R-:W-:Y:S05]  /*0870*/  @P0 BRA P2, `(.L_x_8236) ;  /* 0x0000005000000947 */ /* 0x000fea0001000000 */
[----:B------:R-:W-:Y:S01]  /*0880*/  IMAD.MOV.U32 R8, RZ, RZ, R2 ;  /* 0x000000ffff087224 */ /* 0x000fe200078e0002 */
[----:B------:R-:W-:Y:S01]  /*0890*/  MOV R30, 0x8d0 ;  /* 0x000008d0001e7802 */ /* 0x000fe20000000f00 */
[----:B------:R-:W-:Y:S02]  /*08a0*/  IMAD.MOV.U32 R9, RZ, RZ, R3 ;  /* 0x000000ffff097224 */ /* 0x000fe400078e0003 */
[----:B------:R-:W-:Y:S02]  /*08b0*/  IMAD.MOV.U32 R10, RZ, RZ, c[0x0][0x170] ;  /* 0x00005c00ff0a7624 */ /* 0x000fe400078e00ff */
[----:B-123--:R-:W-:Y:S05]  /*08c0*/  CALL.REL.NOINC `($__internal_15_$__cuda_sm20_div_rn_f64_full) ;  /* 0x000001e000007944 */ /* 0x00efea0003c00000 */
.L_x_8236:
[----:B------:R-:W-:Y:S05]  /*08d0*/  BSYNC B1 ;  /* 0x0000000000017941 */ /* 0x000fea0003800000 */
.L_x_8235:
[----:B------:R0:W4:Y:S02]  /*08e0*/  FRND.F64.TRUNC R2, R6 ;  /* 0x0000000600027313 */ /* 0x000124000030d800 */
.L_x_8234:
[----:B------:R-:W-:Y:S05]  /*08f0*/  BSYNC B0 ;  /* 0x0000000000007941 */ /* 0x000fea0003800000 */
.L_x_8233:
[----:B0-----:R-:W0:Y:S01]  /*0900*/  @!P1 S2R R7, SR_TID.X ;  /* 0x0000000000079919 */ /* 0x001e220000002100 */
[----:B------:R-:W-:Y:S01]  /*0910*/  @!P1 IMAD.MOV.U32 R9, RZ, RZ, 0x8 ;  /* 0x00000008ff099424 */ /* 0x000fe200078e00ff */
[----:B------:R-:W-:Y:S01]  /*0920*/  BSSY B0, `(.L_x_8237) ;  /* 0x0000011000007945 */ /* 0x000fe20003800000 */
[----:B0-----:R-:W-:Y:S01]  /*0930*/  @!P1 IMAD R6, R28, 0x200, R7 ;  /* 0x000002001c069824 */ /* 0x001fe200078e0207 */
[----:B------:R-:W-:-:S03]  /*0940*/  @!P1 IADD3 R27, R7, 0x80, RZ ;  /* 0x00000080071b9810 */ /* 0x000fc60007ffe0ff */
[----:B------:R-:W-:Y:S01]  /*0950*/  @!P1 IMAD.WIDE.U32 R6, R6, R9, c[0x0][0x178] ;  /* 0x00005e0006069625 */ /* 0x000fe200078e0009 */
[----:B------:R-:W-:-:S04]  /*0960*/  ISETP.GE.AND P0, PT, R27, R26, PT ;  /* 0x0000001a1b00720c */ /* 0x000fc80003f06270 */
[----:B-1---5:R0:W-:Y:S09]  /*0970*/  @!P1 STG.E.64 [R6.64], R4 ;  /* 0x0000000406009986 */ /* 0x0221f2000c101b04 */
[----:B------:R-:W-:Y:S05]  /*0980*/  @P0 BRA `(.L_x_8238) ;  /* 0x000000a000000947 */ /* 0x000fea0003800000 */
[----:B0-----:R-:W-:Y:S01]  /*0990*/  IMAD R4, R28, 0x200, R27 ;  /* 0x000002001c047824 */ /* 0x001fe200078e021b */
[----:B------:R-:W-:Y:S01]  /*09a0*/  IADD3 R27, R27, 0x80, RZ ;  /* 0x000000801b1b7810 */ /* 0x000fe20007ffe0ff */
[----:B------:R-:W-:-:S03]  /*09b0*/  IMAD.MOV.U32 R7, RZ, RZ, 0x8 ;  /* 0x00000008ff077424 */ /* 0x000fc600078e00ff */
[----:B------:R-:W-:Y:S01]  /*09c0*/  ISETP.GE.AND P0, PT, R27, R26, PT ;  /* 0x0000001a1b00720c */ /* 0x000fe20003f06270 */
[----:B------:R-:W-:-:S05]  /*09d0*/  IMAD.WIDE.U32 R4, R4, R7, c[0x0][0x178] ;  /* 0x00005e0004047625 */ /* 0x000fca00078e0007 */
[----:B--2---:R0:W-:Y:S07]  /*09e0*/  STG.E.64 [R4.64], R18 ;  /* 0x0000001204007986 */ /* 0x0041ee000c101b04 */
[----:B------:R-:W-:Y:S01]  /*09f0*/  @!P0 IMAD R6, R28, 0x200, R27 ;  /* 0x000002001c068824 */ /* 0x000fe200078e021b */
[----:B------:R-:W-:-:S03]  /*0a00*/  @!P0 IADD3 R27, R27, 0x80, RZ ;  /* 0x000000801b1b8810 */ /* 0x000fc60007ffe0ff */
[----:B------:R-:W-:-:S05]  /*0a10*/  @!P0 IMAD.WIDE.U32 R6, R6, R7, c[0x0][0x178] ;  /* 0x00005e0006068625 */ /* 0x000fca00078e0007 */
[----:B---3--:R0:W-:Y:S02]  /*0a20*/  @!P0 STG.E.64 [R6.64], R16 ;  /* 0x0000001006008986 */ /* 0x0081e4000c101b04 */
.L_x_8238:
[----:B------:R-:W-:Y:S05]  /*0a30*/  BSYNC B0 ;  /* 0x0000000000007941 */ /* 0x000fea0003800000 */
.L_x_8237:
[----:B------:R-:W-:-:S13]  /*0a40*/  ISETP.GE.AND P0, PT, R27, R26, PT ;  /* 0x0000001a1b00720c */ /* 0x000fda0003f06270 */
[----:B------:R-:W-:Y:S05]  /*0a50*/  @P0 EXIT ;  /* 0x000000000000094d */ /* 0x000fea0003800000 */
[----:B0-----:R-:W-:Y:S02]  /*0a60*/  IMAD R4, R28, 0x200, R27 ;  /* 0x000002001c047824 */ /* 0x001fe400078e021b */
[----:B------:R-:W-:-:S04]  /*0a70*/  IMAD.MOV.U32 R5, RZ, RZ, 0x8 ;  /* 0x00000008ff057424 */ /* 0x000fc800078e00ff */
[----:B------:R-:W-:-:S05]  /*0a80*/  IMAD.WIDE.U32 R4, R4, R5, c[0x0][0x178] ;  /* 0x00005e0004047625 */ /* 0x000fca00078e0005 */
[----:B----4-:R-:W-:Y:S01]  /*0a90*/  STG.E.64 [R4.64], R2 ;  /* 0x0000000204007986 */ /* 0x010fe2000c101b04 */
[----:B------:R-:W-:Y:S05]  /*0aa0*/  EXIT ;  /* 0x000000000000794d */ /* 0x000fea0003800000 */
        .weak           $__internal_15_$__cuda_sm20_div_rn_f64_full
        .type           $__internal_15_$__cuda_sm20_div_rn_f64_full,@function
        .size           $__internal_15_$__cuda_sm20_div_rn_f64_full,(.L_x_21396 - $__internal_15_$__cuda_sm20_div_rn_f64_full)
$__internal_15_$__cuda_sm20_div_rn_f64_full:
[C---:B------:R-:W-:Y:S01]  /*0ab0*/  FSETP.GEU.AND P0, PT, |R9|.reuse, 1.469367938527859385e-39, PT ;  /* 0x001000000900780b */ /* 0x040fe20003f0e200 */
[----:B------:R-:W-:Y:S01]  /*0ac0*/  IMAD.MOV.U32 R12, RZ, RZ, 0x1 ;  /* 0x00000001ff0c7424 */ /* 0x000fe200078e00ff */
[C---:B------:R-:W-:Y:S01]  /*0ad0*/  LOP3.LUT R6, R9.reuse, 0x800fffff, RZ, 0xc0, !PT ;  /* 0x800fffff09067812 */ /* 0x040fe200078ec0ff */
[----:B------:R-:W-:Y:S01]  /*0ae0*/  IMAD.MOV.U32 R24, RZ, RZ, 0x1ca00000 ;  /* 0x1ca00000ff187424 */ /* 0x000fe200078e00ff */
[----:B------:R-:W-:Y:S02]  /*0af0*/  LOP3.LUT R0, R9, 0x7ff00000, RZ, 0xc0, !PT ;  /* 0x7ff0000009007812 */ /* 0x000fe400078ec0ff */
        /* <DEDUP_REMOVED lines=26> */
.L_x_8239:
        /* <DEDUP_REMOVED lines=37> */
.L_x_8241:
        /* <DEDUP_REMOVED lines=16> */
.L_x_8244:
[----:B------:R-:W-:Y:S01]  /*0ff0*/  LOP3.LUT R13, R9, 0x80000, RZ, 0xfc, !PT ;  /* 0x00080000090d7812 */ /* 0x000fe200078efcff */
[----:B------:R-:W-:Y:S01]  /*1000*/  IMAD.MOV.U32 R12, RZ, RZ, R8 ;  /* 0x000000ffff0c7224 */ /* 0x000fe200078e0008 */
[----:B------:R-:W-:Y:S05]  /*1010*/  BRA `(.L_x_8242) ;  /* 0x0000002000007947 */ /* 0x000fea0003800000 */
.L_x_8243:
[----:B------:R-:W-:Y:S01]  /*1020*/  LOP3.LUT R13, R11, 0x80000, RZ, 0xfc, !PT ;  /* 0x000800000b0d7812 */ /* 0x000fe200078efcff */
[----:B------:R-:W-:Y:S02]  /*1030*/  IMAD.MOV.U32 R12, RZ, RZ, R10 ;  /* 0x000000ffff0c7224 */ /* 0x000fe400078e000a */
.L_x_8242:
[----:B------:R-:W-:Y:S05]  /*1040*/  BSYNC B2 ;  /* 0x0000000000027941 */ /* 0x000fea0003800000 */
.L_x_8240:
[----:B------:R-:W-:Y:S02]  /*1050*/  IMAD.MOV.U32 R31, RZ, RZ, 0x0 ;  /* 0x00000000ff1f7424 */ /* 0x000fe400078e00ff */
[----:B------:R-:W-:-:S02]  /*1060*/  IMAD.MOV.U32 R6, RZ, RZ, R12 ;  /* 0x000000ffff067224 */ /* 0x000fc400078e000c */
[----:B------:R-:W-:Y:S01]  /*1070*/  IMAD.MOV.U32 R7, RZ, RZ, R13 ;  /* 0x000000ffff077224 */ /* 0x000fe200078e000d */
[----:B------:R-:W-:Y:S06]  /*1080*/  RET.REL.NODEC R30 `(_ZN2at6native27unrolled_elementwise_kernelINS0_13AUnaryFunctorIdddZZZNS0_15binary_internal21div_trunc_kernel_cudaERNS_18TensorIteratorBaseEENKUlvE1_clEvENKUlvE_clEvEUlddE_EESt5arrayIPcLm2EELi4E23TrivialOffsetCalculatorILi1EjESE_NS0_6memory15LoadWithoutCastENSF_16StoreWithoutCastEEEviT_T0_T2_T3_T4_T5_) ;  /* 0xffffef701e007950 */ /* 0x000fec0003c3ffff */
.L_x_8245:
        /* <DEDUP_REMOVED lines=15> */
.L_x_21396:


//--------------------- .text._ZN2at6native29vectorized_elementwise_kernelILi2ENS0_13AUnaryFunctorIdddZZZNS0_15binary_internal21div_trunc_kernel_cudaERNS_18TensorIteratorBaseEENKUlvE1_clEvENKUlvE_clEvEUlddE_EESt5arrayIPcLm2EEEEviT0_T1_ --------------------------
	.section	.text._ZN2at6native29vectorized_elementwise_kernelILi2ENS0_13AUnaryFunctorIdddZZZNS0_15binary_internal21div_trunc_kernel_cudaERNS_18TensorIteratorBaseEENKUlvE1_clEvENKUlvE_clEvEUlddE_EESt5arrayIPcLm2EEEEviT0_T1_,"ax",@progbits
	.sectioninfo	@"SHI_REGISTERS=48"
	.align	128
        .global         _ZN2at6native29vectorized_elementwise_kernelILi2ENS0_13AUnaryFunctorIdddZZZNS0_15binary_internal21div_trunc_kernel_cudaERNS_18TensorIteratorBaseEENKUlvE1_clEvENKUlvE_clEvEUlddE_EESt5arrayIPcLm2EEEEviT0_T1_
        .type           _ZN2at6native29vectorized_elementwise_kernelILi2ENS0_13AUnaryFunctorIdddZZZNS0_15binary_internal21div_trunc_kernel_cudaERNS_18TensorIteratorBaseEENKUlvE1_clEvENKUlvE_clEvEUlddE_EESt5arrayIPcLm2EEEEviT0_T1_,@function
        .size           _ZN2at6native29vectorized_elementwise_kernelILi2ENS0_13AUnaryFunctorIdddZZZNS0_15binary_internal21div_trunc_kernel_cudaERNS_18TensorIteratorBaseEENKUlvE1_clEvENKUlvE_clEvEUlddE_EESt5arrayIPcLm2EEEEviT0_T1_,(.L_x_21397 - _ZN2at6native29vectorized_elementwise_kernelILi2ENS0_13AUnaryFunctorIdddZZZNS0_15binary_internal21div_trunc_kernel_cudaERNS_18TensorIteratorBaseEENKUlvE1_clEvENKUlvE_clEvEUlddE_EESt5arrayIPcLm2EEEEviT0_T1_)
        .other          _ZN2at6native29vectorized_elementwise_kernelILi2ENS0_13AUnaryFunctorIdddZZZNS0_15binary_internal21div_trunc_kernel_cudaERNS_18TensorIteratorBaseEENKUlvE1_clEvENKUlvE_clEvEUlddE_EESt5arrayIPcLm2EEEEviT0_T1_,@"STO_CUDA_ENTRY STV_DEFAULT"
_ZN2at6native29vectorized_elementwise_kernelILi2ENS0_13AUnaryFunctorIdddZZZNS0_15binary_internal21div_trunc_kernel_cudaERNS_18TensorIteratorBaseEENKUlvE1_clEvENKUlvE_clEvEUlddE_EESt5arrayIPcLm2EEEEviT0_T1_:
.text._ZN2at6native29vectorized_elementwise_kernelILi2ENS0_13AUnaryFunctorIdddZZZNS0_15binary_internal21div_trunc_kernel_cudaERNS_18TensorIteratorBaseEENKUlvE1_clEvENKUlvE_clEvEUlddE_EESt5arrayIPcLm2EEEEviT0_T1_:
        /* <DEDUP_REMOVED lines=15> */
[----:B------:R-:W-:Y:S01]  /*00f0*/  IMAD.MOV.U32 R12, RZ, RZ, 0x1 ;  /* 0x00000001ff0c7424 */ /* 0x000fe200078e00ff */
[----:B------:R-:W-:Y:S01]  /*0100*/  BSSY B1, `(.L_x_8247) ;  /* 0x0000016000017945 */ /* 0x000fe20003800000 */
[----:B------:R-:W-:-:S05]  /*0110*/  IMAD.MOV.U32 R32, RZ, RZ, c[0x0][0x174] ;  /* 0x00005d00ff207624 */ /* 0x000fca00078e00ff */
[----:B------:R-:W-:Y:S01]  /*0120*/  FSETP.GEU.AND P0, PT, |R32|, 6.5827683646048100446e-37, PT ;  /* 0x036000002000780b */ /* 0x000fe20003f0e200 */
[----:B--2---:R-:W1:Y:S02]  /*0130*/  MUFU.RCP64H R13, R5 ;  /* 0x00000005000d7308 */ /* 0x004e640000001800 */
[----:B-1----:R-:W1:-:S06]  /*0140*/  DFMA R14, -R4, R12, 1 ;  /* 0x3ff00000040e742b */ /* 0x002e4c000000010c */
[----:B-1----:R-:W1:-:S06]  /*0150*/  DFMA R14, R14, R14, R14 ;  /* 0x0000000e0e0e722b */ /* 0x002e4c000000000e */
[----:B-1----:R-:W1:-:S06]  /*0160*/  DFMA R14, R12, R14, R12 ;  /* 0x0000000e0c0e722b */ /* 0x002e4c000000000c */
[----:B-1----:R-:W1:-:S06]  /*0170*/  DFMA R12, -R4, R14, 1 ;  /* 0x3ff00000040c742b */ /* 0x002e4c000000010e */
[----:B-1----:R-:W1:-:S06]  /*0180*/  DFMA R12, R14, R12, R14 ;  /* 0x0000000c0e0c722b */ /* 0x002e4c000000000e */
[----:B-1----:R-:W1:-:S06]  /*0190*/  DMUL R30, R12, c[0x0][0x170] ;  /* 0x00005c000c1e7a28 */ /* 0x002e4c0000000000 */
[----:B-1----:R-:W1:-:S06]  /*01a0*/  DFMA R14, -R4, R30, c[0x0][0x170] ;  /* 0x00005c00040e762b */ /* 0x002e4c000000011e */
[----:B-1----:R-:W1:-:S10]  /*01b0*/  DFMA R30, R12, R14, R30 ;  /* 0x0000000e0c1e722b */ /* 0x002e54000000001e */
[----:B-1----:R-:W-:-:S05]  /*01c0*/  FFMA R0, RZ, R5, R31 ;  /* 0x00000005ff007223 */ /* 0x002fca000000001f */
[----:B------:R-:W-:-:S13]  /*01d0*/  FSETP.GT.AND P1, PT, |R0|, 1.469367938527859385e-39, PT ;  /* 0x001000000000780b */ /* 0x000fda0003f24200 */
[----:B------:R-:W-:Y:S05]  /*01e0*/  @P0 BRA P1, `(.L_x_8248) ;  /* 0x0000007000000947 */ /* 0x000fea0000800000 */
[----:B0-----:R-:W-:Y:S01]  /*01f0*/  MOV R3, R4 ;  /* 0x0000000400037202 */ /* 0x001fe20000000f00 */
[----:B------:R-:W-:Y:S01]  /*0200*/  IMAD.MOV.U32 R2, RZ, RZ, R5 ;  /* 0x000000ffff027224 */ /* 0x000fe200078e0005 */
[----:B------:R-:W-:Y:S01]  /*0210*/  MOV R0, 0x240 ;  /* 0x0000024000007802 */ /* 0x000fe20000000f00 */
[----:B------:R-:W-:Y:S02]  /*0220*/  IMAD.MOV.U32 R33, RZ, RZ, c[0x0][0x170] ;  /* 0x00005c00ff217624 */ /* 0x000fe400078e00ff */
[----:B-----5:R-:W-:Y:S05]  /*0230*/  CALL.REL.NOINC `($__internal_16_$__cuda_sm20_div_rn_f64_full) ;  /* 0x000020c000007944 */ /* 0x020fea0003c00000 */
[----:B------:R-:W-:Y:S02]  /*0240*/  IMAD.MOV.U32 R30, RZ, RZ, R2 ;  /* 0x000000ffff1e7224 */ /* 0x000fe400078e0002 */
[----:B------:R-:W-:Y:S02]  /*0250*/  IMAD.MOV.U32 R31, RZ, RZ, R3 ;  /* 0x000000ffff1f7224 */ /* 0x000fe400078e0003 */
.L_x_8248:
[----:B0-----:R-:W-:Y:S05]  /*0260*/  BSYNC B1 ;  /* 0x0000000000017941 */ /* 0x001fea0003800000 */
.L_x_8247:
[----:B------:R-:W0:Y:S01]  /*0270*/  MUFU.RCP64H R3, R7 ;  /* 0x0000000700037308 */ /* 0x000e220000001800 */
[----:B------:R-:W-:Y:S01]  /*0280*/  IMAD.MOV.U32 R2, RZ, RZ, 0x1 ;  /* 0x00000001ff027424 */ /* 0x000fe200078e00ff */
[----:B------:R-:W-:Y:S01]  /*0290*/  MOV R32, c[0x0][0x174] ;  /* 0x00005d0000207a02 */ /* 0x000fe20000000f00 */
[----:B------:R-:W-:Y:S03]  /*02a0*/  BSSY B1, `(.L_x_8249) ;  /* 0x0000014000017945 */ /* 0x000fe60003800000 */
[----:B------:R-:W-:Y:S01]  /*02b0*/  FSETP.GEU.AND P0, PT, |R32|, 6.5827683646048100446e-37, PT ;  /* 0x036000002000780b */ /* 0x000fe20003f0e200 */
[----:B0-----:R-:W0:-:S06]  /*02c0*/  DFMA R4, -R6, R2, 1 ;  /* 0x3ff000000604742b */ /* 0x001e0c0000000102 */
[----:B0-----:R-:W0:-:S06]  /*02d0*/  DFMA R4, R4, R4, R4 ;  /* 0x000000040404722b */ /* 0x001e0c0000000004 */
[----:B0-----:R-:W0:-:S06]  /*02e0*/  DFMA R4, R2, R4, R2 ;  /* 0x000000040204722b */ /* 0x001e0c0000000002 */
[----:B0-----:R-:W0:-:S06]  /*02f0*/  DFMA R2, -R6, R4, 1 ;  /* 0x3ff000000602742b */ /* 0x001e0c0000000104 */
[----:B0-----:R-:W0:-:S06]  /*0300*/  DFMA R2, R4, R2, R4 ;  /* 0x000000020402722b */ /* 0x001e0c0000000004 */
[----:B0-----:R-:W0:-:S06]  /*0310*/  DMUL R4, R2, c[0x0][0x170] ;  /* 0x00005c0002047a28 */ /* 0x001e0c0000000000 */
[----:B0-----:R-:W0:-:S06]  /*0320*/  DFMA R12, -R6, R4, c[0x0][0x170] ;  /* 0x00005c00060c762b */ /* 0x001e0c0000000104 */
        /* <DEDUP_REMOVED lines=8> */
[----:B-----5:R-:W-:Y:S05]  /*03b0*/  CALL.REL.NOINC `($__internal_16_$__cuda_sm20_div_rn_f64_full) ;  /* 0x00001f4000007944 */ /* 0x020fea0003c00000 */
[----:B------:R-:W-:Y:S02]  /*03c0*/  IMAD.MOV.U32 R4, RZ, RZ, R2 ;  /* 0x000000ffff047224 */ /* 0x000fe400078e0002 */
[----:B------:R-:W-:Y:S02]  /*03d0*/  IMAD.MOV.U32 R5, RZ, RZ, R3 ;  /* 0x000000ffff057224 */ /* 0x000fe400078e0003 */
.L_x_8250:
[----:B------:R-:W-:Y:S05]  /*03e0*/  BSYNC B1 ;  /* 0x0000000000017941 */ /* 0x000fea0003800000 */
.L_x_8249:
[----:B-----5:R-:W0:Y:S01]  /*03f0*/  MUFU.RCP64H R3, R9 ;  /* 0x0000000900037308 */ /* 0x020e220000001800 */
[----:B------:R-:W-:Y:S01]  /*0400*/  HFMA2.MMA R2, -RZ, RZ, 0, 5.9604644775390625e-08 ;  /* 0x00000001ff027435 */ /* 0x000fe200000001ff */
[----:B------:R-:W-:Y:S01]  /*0410*/  IMAD.MOV.U32 R32, RZ, RZ, c[0x0][0x174] ;  /* 0x00005d00ff207624 */ /* 0x000fe200078e00ff */
[----:B------:R-:W-:Y:S04]  /*0420*/  BSSY B1, `(.L_x_8251) ;  /* 0x0000014000017945 */ /* 0x000fe80003800000 */
        /* <DEDUP_REMOVED lines=16> */
[----:B------:R-:W-:Y:S05]  /*0530*/  CALL.REL.NOINC `($__internal_16_$__cuda_sm20_div_rn_f64_full) ;  /* 0x00001dc000007944 */ /* 0x000fea0003c00000 */
[----:B------:R-:W-:Y:S01]  /*0540*/  IMAD.MOV.U32 R6, RZ, RZ, R2 ;  /* 0x000000ffff067224 */ /* 0x000fe200078e0002 */
[----:B------:R-:W-:Y:S02]  /*0550*/  MOV R7, R3 ;  /* 0x0000000300077202 */ /* 0x000fe40000000f00 */
.L_x_8252:
[----:B------:R-:W-:Y:S05]  /*0560*/  BSYNC B1 ;  /* 0x0000000000017941 */ /* 0x000fea0003800000 */
.L_x_8251:
[----:B------:R-:W0:Y:S01]  /*0570*/  MUFU.RCP64H R3, R11 ;  /* 0x0000000b00037308 */ /* 0x000e220000001800 */
[----:B------:R-:W-:Y:S01]  /*0580*/  IMAD.MOV.U32 R2, RZ, RZ, 0x1 ;  /* 0x00000001ff027424 */ /* 0x000fe200078e00ff */
[----:B------:R-:W-:Y:S01]  /*0590*/  BSSY B1, `(.L_x_8253) ;  /* 0x0000015000017945 */ /* 0x000fe20003800000 */
[----:B------:R-:W-:-:S05]  /*05a0*/  IMAD.MOV.U32 R32, RZ, RZ, c[0x0][0x174] ;  /* 0x00005d00ff207624 */ /* 0x000fca00078e00ff */
        /* <DEDUP_REMOVED lines=17> */
[----:B------:R-:W-:Y:S01]  /*06c0*/  MOV R8, R2 ;  /* 0x0000000200087202 */ /* 0x000fe20000000f00 */
[----:B------:R-:W-:Y:S02]  /*06d0*/  IMAD.MOV.U32 R9, RZ, RZ, R3 ;  /* 0x000000ffff097224 */ /* 0x000fe400078e0003 */
.L_x_8254:
[----:B------:R-:W-:Y:S05]  /*06e0*/  BSYNC B1 ;  /* 0x0000000000017941 */ /* 0x000fea0003800000 */
.L_x_8253:
        /* <DEDUP_REMOVED lines=17> */
[----:B------:R-:W-:Y:S01]  /*0800*/  MOV R33, c[0x0][0x170] ;  /* 0x00005c0000217a02 */ /* 0x000fe20000000f00 */
[----:B------:R-:W-:Y:S01]  /*0810*/  IMAD.MOV.U32 R2, RZ, RZ, R17 ;  /* 0x000000ffff027224 */ /* 0x000fe200078e0011 */
[----:B------:R-:W-:Y:S02]  /*0820*/  MOV R0, 0x840 ;  /* 0x0000084000007802 */ /* 0x000fe40000000f00 */
[----:B------:R-:W-:Y:S05]  /*0830*/  CALL.REL.NOINC `($__internal_16_$__cuda_sm20_div_rn_f64_full) ;  /* 0x00001ac000007944 */ /* 0x000fea0003c00000 */
[----:B------:R-:W-:Y:S02]  /*0840*/  IMAD.MOV.U32 R10, RZ, RZ, R2 ;  /* 0x000000ffff0a7224 */ /* 0x000fe400078e0002 */
[----:B------:R-:W-:Y:S02]  /*0850*/  IMAD.MOV.U32 R11, RZ, RZ, R3 ;  /* 0x000000ffff0b7224 */ /* 0x000fe400078e0003 */
.L_x_8256:
[----:B------:R-:W-:Y:S05]  /*0860*/  BSYNC B1 ;  /* 0x0000000000017941 */ /* 0x000fea0003800000 */
.L_x_8255:
        /* <DEDUP_REMOVED lines=16> */
[----:B------:R-:W-:Y:S01]  /*0970*/  MOV R3, R18 ;  /* 0x0000001200037202 */ /* 0x000fe20000000f00 */
[----:B------:R-:W-:Y:S01]  /*0980*/  IMAD.MOV.U32 R2, RZ, RZ, R19 ;  /* 0x000000ffff027224 */ /* 0x000fe200078e0013 */
[----:B------:R-:W-:Y:S01]  /*0990*/  MOV R0, 0x9c0 ;  /* 0x000009c000007802 */ /* 0x000fe20000000f00 */
[----:B------:R-:W-:Y:S02]  /*09a0*/  IMAD.MOV.U32 R33, RZ, RZ, c[0x0][0x170] ;  /* 0x00005c00ff217624 */ /* 0x000fe400078e00ff */
[----:B------:R-:W-:Y:S05]  /*09b0*/  CALL.REL.NOINC `($__internal_16_$__cuda_sm20_div_rn_f64_full) ;  /* 0x0000194000007944 */ /* 0x000fea0003c00000 */
[----:B------:R-:W-:Y:S02]  /*09c0*/  IMAD.MOV.U32 R16, RZ, RZ, R2 ;  /* 0x000000ffff107224 */ /* 0x000fe400078e0002 */
[----:B------:R-:W-:Y:S02]  /*09d0*/  IMAD.MOV.U32 R17, RZ, RZ, R3 ;  /* 0x000000ffff117224 */ /* 0x000fe400078e0003 */
.L_x_8258:
[----:B------:R-:W-:Y:S05]  /*09e0*/  BSYNC B1 ;  /* 0x0000000000017941 */ /* 0x000fea0003800000 */
.L_x_8257:
[----:B------:R-:W0:Y:S01]  /*09f0*/  MUFU.RCP64H R3, R21 ;  /* 0x0000001500037308 */ /* 0x000e220000001800 */
[----:B------:R-:W-:Y:S01]  /*0a00*/  MOV R2, 0x1 ;  /* 0x0000000100027802 */ /* 0x000fe20000000f00 */
        /* <DEDUP_REMOVED lines=21> */
.L_x_8260:
[----:B------:R-:W-:Y:S05]  /*0b60*/  BSYNC B1 ;  /* 0x0000000000017941 */ /* 0x000fea0003800000 */
.L_x_8259:
        /* <DEDUP_REMOVED lines=17> */
[----:B------:R-:W-:Y:S01]  /*0c80*/  MOV R2, R23 ;  /* 0x0000001700027202 */ /* 0x000fe20000000f00 */
[----:B------:R-:W-:Y:S01]  /*0c90*/  IMAD.MOV.U32 R33, RZ, RZ, c[0x0][0x170] ;  /* 0x00005c00ff217624 */ /* 0x000fe200078e00ff */
[----:B------:R-:W-:Y:S02]  /*0ca0*/  MOV R0, 0xcc0 ;  /* 0x00000cc000007802 */ /* 0x000fe40000000f00 */
[----:B------:R-:W-:Y:S05]  /*0cb0*/  CALL.REL.NOINC `($__internal_16_$__cuda_sm20_div_rn_f64_full) ;  /* 0x0000164000007944 */ /* 0x000fea0003c00000 */
.L_x_8262:
[----:B------:R-:W-:Y:S05]  /*0cc0*/  BSYNC B1 ;  /* 0x0000000000017941 */ /* 0x000fea0003800000 */
.L_x_8261:
        /* <DEDUP_REMOVED lines=16> */
.L_x_8246:
        /* <DEDUP_REMOVED lines=10> */
[----:B------:R-:W-:Y:S01]  /*0e70*/  @!P1 IMAD.WIDE.U32 R2, R2, R3, c[0x0][0x180] ;  /* 0x0000600002029625 */ /* 0x000fe200078e0003 */
[----:B------:R-:W-:Y:S01]  /*0e80*/  CS2R R8, SRZ ;  /* 0x0000000000087805 */ /* 0x000fe2000001ff00 */
[----:B------:R-:W-:Y:S01]  /*0e90*/  CS2R R10, SRZ ;  /* 0x00000000000a7805 */ /* 0x000fe2000001ff00 */
[----:B------:R-:W-:Y:S01]  /*0ea0*/  CS2R R16, SRZ ;  /* 0x0000000000107805 */ /* 0x000fe2000001ff00 */
[----:B------:R-:W-:Y:S01]  /*0eb0*/  CS2R R18, SRZ ;  /* 0x0000000000127805 */ /* 0x000fe2000001ff00 */
[----:B------:R0:W5:Y:S07]  /*0ec0*/  @!P1 LDG.E.64 R12, [R2.64] ;  /* 0x00000004020c9981 */ /* 0x00016e000c1e1b00 */
[----:B------:R-:W-:-:S02]  /*0ed0*/  @!P6 IADD3 R24, R44, R15, RZ ;  /* 0x0000000f2c18e210 */ /* 0x000fc40007ffe0ff */
[----:B------:R-:W-:Y:S02]  /*0ee0*/  @!P6 IADD3 R15, R15, 0x80, RZ ;  /* 0x000000800f0fe810 */ /* 0x000fe40007ffe0ff */
[----:B------:R-:W-:Y:S02]  /*0ef0*/  @!P6 MOV R25, 0x8 ;  /* 0x000000080019e802 */ /* 0x000fe40000000f00 */
[----:B------:R-:W-:-:S03]  /*0f00*/  ISETP.GE.AND P5, PT, R15, R23, PT ;  /* 0x000000170f00720c */ /* 0x000fc60003fa6270 */
[----:B------:R-:W-:-:S05]  /*0f10*/  @!P6 IMAD.WIDE.U32 R24, R24, R25, c[0x0][0x180] ;  /* 0x000060001818e625 */ /* 0x000fca00078e0019 */
[----:B------:R1:W5:Y:S05]  /*0f20*/  @!P6 LDG.E.64 R4, [R24.64] ;  /* 0x000000041804e981 */ /* 0x00036a000c1e1b00 */
        /* <DEDUP_REMOVED lines=37> */
[----:B0----5:R-:W0:Y:S01]  /*1180*/  MUFU.RCP64H R3, R13 ;  /* 0x0000000d00037308 */ /* 0x021e220000001800 */
[----:B------:R-:W-:Y:S01]  /*1190*/  HFMA2.MMA R2, -RZ, RZ, 0, 5.9604644775390625e-08 ;  /* 0x00000001ff027435 */ /* 0x000fe200000001ff */
[----:B------:R-:W-:Y:S01]  /*11a0*/  IMAD.MOV.U32 R32, RZ, RZ, c[0x0][0x174] ;  /* 0x00005d00ff207624 */ /* 0x000fe200078e00ff */
[----:B------:R-:W-:Y:S04]  /*11b0*/  BSSY B2, `(.L_x_8265) ;  /* 0x0000012000027945 */ /* 0x000fe80003800000 */
        /* <DEDUP_REMOVED lines=17> */
.L_x_8266:
[----:B------:R-:W-:Y:S05]  /*12d0*/  BSYNC B2 ;  /* 0x0000000000027941 */ /* 0x000fea0003800000 */
.L_x_8265:
[----:B------:R0:W1:Y:S02]  /*12e0*/  FRND.F64.TRUNC R40, R2 ;  /* 0x0000000200287313 */ /* 0x000064000030d800 */
.L_x_8264:
[----:B------:R-:W-:Y:S05]  /*12f0*/  BSYNC B1 ;  /* 0x0000000000017941 */ /* 0x000fea0003800000 */
.L_x_8263:
[----:B------:R-:W-:Y:S01]  /*1300*/  IADD3 R0, R22, 0x80, RZ ;  /* 0x0000008016007810 */ /* 0x000fe20007ffe0ff */
[----:B------:R-:W-:Y:S03]  /*1310*/  BSSY B1, `(.L_x_8267) ;  /* 0x000001a000017945 */ /* 0x000fe60003800000 */
[----:B------:R-:W-:-:S13]  /*1320*/  ISETP.GE.AND P0, PT, R0, R23, PT ;  /* 0x000000170000720c */ /* 0x000fda0003f06270 */
[----:B------:R-:W-:Y:S05]  /*1330*/  @P0 BRA `(.L_x_8268) ;  /* 0x0000017000000947 */ /* 0x000fea0003800000 */
[----:B0----5:R-:W0:Y:S01]  /*1340*/  MUFU.RCP64H R3, R5 ;  /* 0x0000000500037308 */ /* 0x021e220000001800 */
[----:B------:R-:W-:Y:S01]  /*1350*/  MOV R2, 0x1 ;  /* 0x0000000100027802 */ /* 0x000fe20000000f00 */
        /* <DEDUP_REMOVED lines=18> */
[----:B-1----:R-:W-:Y:S05]  /*1480*/  CALL.REL.NOINC `($__internal_16_$__cuda_sm20_div_rn_f64_full) ;  /* 0x00000e7000007944 */ /* 0x002fea0003c00000 */
.L_x_8270:
[----:B------:R-:W-:Y:S05]  /*1490*/  BSYNC B2 ;  /* 0x0000000000027941 */ /* 0x000fea0003800000 */
.L_x_8269:
[----:B------:R0:W2:Y:S02]  /*14a0*/  FRND.F64.TRUNC R38, R2 ;  /* 0x0000000200267313 */ /* 0x0000a4000030d800 */
.L_x_8268:
[----:B------:R-:W-:Y:S05]  /*14b0*/  BSYNC B1 ;  /* 0x0000000000017941 */ /* 0x000fea0003800000 */
.L_x_8267:
        /* <DEDUP_REMOVED lines=24> */
[----:B-12---:R-:W-:Y:S05]  /*1640*/  CALL.REL.NOINC `($__internal_16_$__cuda_sm20_div_rn_f64_full) ;  /* 0x00000cb000007944 */ /* 0x006fea0003c00000 */
.L_x_8274:
[----:B------:R-:W-:Y:S05]  /*1650*/  BSYNC B2 ;  /* 0x0000000000027941 */ /* 0x000fea0003800000 */
.L_x_8273:
[----:B------:R0:W3:Y:S02]  /*1660*/  FRND.F64.TRUNC R36, R2 ;  /* 0x0000000200247313 */ /* 0x0000e4000030d800 */
.L_x_8272:
[----:B------:R-:W-:Y:S05]  /*1670*/  BSYNC B1 ;  /* 0x0000000000017941 */ /* 0x000fea0003800000 */
.L_x_8271:
        /* <DEDUP_REMOVED lines=24> */
[----:B-123--:R-:W-:Y:S05]  /*1800*/  CALL.REL.NOINC `($__internal_16_$__cuda_sm20_div_rn_f64_full) ;  /* 0x00000af000007944 */ /* 0x00efea0003c00000 */
.L_x_8278:
[----:B------:R-:W-:Y:S05]  /*1810*/  BSYNC B2 ;  /* 0x0000000000027941 */ /* 0x000fea0003800000 */
.L_x_8277:
[----:B------:R0:W4:Y:S02]  /*1820*/  FRND.F64.TRUNC R30, R2 ;  /* 0x00000002001e7313 */ /* 0x000124000030d800 */
.L_x_8276:
[----:B------:R-:W-:Y:S05]  /*1830*/  BSYNC B1 ;  /* 0x0000000000017941 */ /* 0x000fea0003800000 */
.L_x_8275:
        /* <DEDUP_REMOVED lines=24> */
[----:B-1234-:R-:W-:Y:S05]  /*19c0*/  CALL.REL.NOINC `($__internal_16_$__cuda_sm20_div_rn_f64_full) ;  /* 0x0000093000007944 */ /* 0x01efea0003c00000 */
.L_x_8282:
[----:B------:R-:W-:Y:S05]  /*19d0*/  BSYNC B2 ;  /* 0x0000000000027941 */ /* 0x000fea0003800000 */
.L_x_8281:
[----:B------:R0:W4:Y:S02]  /*19e0*/  FRND.F64.TRUNC R8, R2 ;  /* 0x0000000200087313 */ /* 0x000124000030d800 */
.L_x_8280:
[----:B------:R-:W-:Y:S05]  /*19f0*/  BSYNC B1 ;  /* 0x0000000000017941 */ /* 0x000fea0003800000 */
.L_x_8279:
        /* <DEDUP_REMOVED lines=25> */
.L_x_8286:
[----:B------:R-:W-:Y:S05]  /*1b90*/  BSYNC B2 ;  /* 0x0000000000027941 */ /* 0x000fea0003800000 */
.L_x_8285:
[----:B------:R0:W4:Y:S02]  /*1ba0*/  FRND.F64.TRUNC R6, R2 ;  /* 0x0000000200067313 */ /* 0x000124000030d800 */
.L_x_8284:
[----:B------:R-:W-:Y:S05]  /*1bb0*/  BSYNC B1 ;  /* 0x0000000000017941 */ /* 0x000fea0003800000 */
.L_x_8283:
        /* <DEDUP_REMOVED lines=25> */
.L_x_8290:
[----:B------:R-:W-:Y:S05]  /*1d50*/  BSYNC B2 ;  /* 0x0000000000027941 */ /* 0x000fea0003800000 */
.L_x_8289:
[----:B------:R0:W4:Y:S02]  /*1d60*/  FRND.F64.TRUNC R4, R2 ;  /* 0x0000000200047313 */ /* 0x000124000030d800 */
.L_x_8288:
[----:B------:R-:W-:Y:S05]  /*1d70*/  BSYNC B1 ;  /* 0x0000000000017941 */ /* 0x000fea0003800000 */
.L_x_8287:
        /* <DEDUP_REMOVED lines=25> */
.L_x_8294:
[----:B------:R-:W-:Y:S05]  /*1f10*/  BSYNC B2 ;  /* 0x0000000000027941 */ /* 0x000fea0003800000 */
.L_x_8293:
[----:B------:R-:W0:Y:S02]  /*1f20*/  FRND.F64.TRUNC R2, R2 ;  /* 0x0000000200027313 */ /* 0x000e24000030d800 */
.L_x_8292:
[----:B------:R-:W-:Y:S05]  /*1f30*/  BSYNC B1 ;  /* 0x0000000000017941 */ /* 0x000fea0003800000 */
.L_x_8291:
[----:B-----5:R-:W4:Y:S01]  /*1f40*/  @!P1 S2R R13, SR_TID.X ;  /* 0x00000000000d9919 */ /* 0x020f220000002100 */
[----:B------:R-:W-:Y:S01]  /*1f50*/  @!P1 MOV R11, 0x8 ;  /* 0x00000008000b9802 */ /* 0x000fe20000000f00 */
[----:B------:R-:W-:Y:S01]  /*1f60*/  BSSY B0, `(.L_x_8295) ;  /* 0x0000031000007945 */ /* 0x000fe20003800000 */
[----:B------:R-:W-:Y:S01]  /*1f70*/  BSSY B1, `(.L_x_8296) ;  /* 0x0000029000017945 */ /* 0x000fe20003800000 */
[----:B----4-:R-:W-:Y:S01]  /*1f80*/  @!P1 IMAD.IADD R10, R44, 0x1, R13 ;  /* 0x000000012c0a9824 */ /* 0x010fe200078e020d */
[----:B------:R-:W-:-:S03]  /*1f90*/  @!P1 IADD3 R22, R13, 0x80, RZ ;  /* 0x000000800d169810 */ /* 0x000fc60007ffe0ff */
[----:B------:R-:W-:Y:S01]  /*1fa0*/  @!P1 IMAD.WIDE.U32 R10, R10, R11, c[0x0][0x178] ;  /* 0x00005e000a0a9625 */ /* 0x000fe200078e000b */
[----:B------:R-:W-:-:S04]  /*1fb0*/  ISETP.GE.AND P0, PT, R22, R23, PT ;  /* 0x000000171600720c */ /* 0x000fc80003f06270 */
[----:B-1----:R1:W-:Y:S09]  /*1fc0*/  @!P1 STG.E.64 [R10.64], R40 ;  /* 0x000000280a009986 */ /* 0x0023f2000c101b04 */
[----:B------:R-:W-:Y:S05]  /*1fd0*/  @P0 BRA `(.L_x_8297) ;  /* 0x000000c000000947 */ /* 0x000fea0003800000 */
[----:B-1----:R-:W-:Y:S01]  /*1fe0*/  IMAD.IADD R10, R44, 0x1, R22 ;  /* 0x000000012c0a7824 */ /* 0x002fe200078e0216 */
[----:B------:R-:W-:Y:S01]  /*1ff0*/  IADD3 R22, R22, 0x80, RZ ;  /* 0x0000008016167810 */ /* 0x000fe20007ffe0ff */
[----:B------:R-:W-:-:S03]  /*2000*/  IMAD.MOV.U32 R11, RZ, RZ, 0x8 ;  /* 0x00000008ff0b7424 */ /* 0x000fc600078e00ff */
[----:B------:R-:W-:Y:S01]  /*2010*/  ISETP.GE.AND P0, PT, R22, R23, PT ;  /* 0x000000171600720c */ /* 0x000fe20003f06270 */
[----:B------:R-:W-:-:S05]  /*2020*/  IMAD.WIDE.U32 R10, R10, R11, c[0x0][0x178] ;  /* 0x00005e000a0a7625 */ /* 0x000fca00078e000b */
[----:B--2---:R1:W-:Y:S07]  /*2030*/  STG.E.64 [R10.64], R38 ;  /* 0x000000260a007986 */ /* 0x0043ee000c101b04 */
[----:B------:R-:W-:Y:S05]  /*2040*/  @P0 BRA `(.L_x_8298) ;  /* 0x000000c000000947 */ /* 0x000fea0003800000 */
[----:B-1----:R-:W-:Y:S01]  /*2050*/  HFMA2.MMA R11, -RZ, RZ, 0, 4.76837158203125e-07 ;  /* 0x00000008ff0b7435 */ /* 0x002fe200000001ff */
[----:B------:R-:W-:Y:S01]  /*2060*/  IMAD.IADD R10, R44, 0x1, R22 ;  /* 0x000000012c0a7824 */ /* 0x000fe200078e0216 */
[----:B------:R-:W-:-:S08]  /*2070*/  IADD3 R22, R22, 0x80, RZ ;  /* 0x0000008016167810 */ /* 0x000fd00007ffe0ff */
[----:B------:R-:W-:-:S05]  /*2080*/  IMAD.WIDE.U32 R10, R10, R11, c[0x0][0x178] ;  /* 0x00005e000a0a7625 */ /* 0x000fca00078e000b */
[----:B---3--:R1:W-:Y:S02]  /*2090*/  STG.E.64 [R10.64], R36 ;  /* 0x000000240a007986 */ /* 0x0083e4000c101b04 */
.L_x_8297:
[----:B------:R-:W-:-:S13]  /*20a0*/  ISETP.GE.AND P0, PT, R22, R23, PT ;  /* 0x000000171600720c */ /* 0x000fda0003f06270 */
[----:B------:R-:W-:Y:S05]  /*20b0*/  @P0 BRA `(.L_x_8299) ;  /* 0x000000c000000947 */ /* 0x000fea0003800000 */
[----:B-1----:R-:W-:Y:S01]  /*20c0*/  IMAD.IADD R10, R44, 0x1, R22 ;  /* 0x000000012c0a7824 */ /* 0x002fe200078e0216 */
[----:B------:R-:W-:Y:S01]  /*20d0*/  IADD3 R22, R22, 0x80, RZ ;  /* 0x0000008016167810 */ /* 0x000fe20007ffe0ff */
[----:B------:R-:W-:-:S04]  /*20e0*/  IMAD.MOV.U32 R11, RZ, RZ, 0x8 ;  /* 0x00000008ff0b7424 */ /* 0x000fc800078e00ff */
[----:B------:R-:W-:-:S05]  /*20f0*/  IMAD.WIDE.U32 R10, R10, R11, c[0x0][0x178] ;  /* 0x00005e000a0a7625 */ /* 0x000fca00078e000b */
[----:B------:R1:W-:Y:S02]  /*2100*/  STG.E.64 [R10.64], R30 ;  /* 0x0000001e0a007986 */ /* 0x0003e4000c101b04 */
.L_x_8298:
[----:B------:R-:W-:-:S13]  /*2110*/  ISETP.GE.AND P0, PT, R22, R23, PT ;  /* 0x000000171600720c */ /* 0x000fda0003f06270 */
[----:B------:R-:W-:Y:S05]  /*2120*/  @P0 BRA `(.L_x_8300) ;  /* 0x000000d000000947 */ /* 0x000fea0003800000 */
[----:B-1----:R-:W-:Y:S01]  /*2130*/  IMAD.IADD R10, R44, 0x1, R22 ;  /* 0x000000012c0a7824 */ /* 0x002fe200078e0216 */
[----:B------:R-:W-:Y:S01]  /*2140*/  IADD3 R22, R22, 0x80, RZ ;  /* 0x0000008016167810 */ /* 0x000fe20007ffe0ff */
[----:B------:R-:W-:-:S04]  /*2150*/  IMAD.MOV.U32 R11, RZ, RZ, 0x8 ;  /* 0x00000008ff0b7424 */ /* 0x000fc800078e00ff */
[----:B------:R-:W-:-:S05]  /*2160*/  IMAD.WIDE.U32 R10, R10, R11, c[0x0][0x178] ;  /* 0x00005e000a0a7625 */ /* 0x000fca00078e000b */
[----:B------:R1:W-:Y:S02]  /*2170*/  STG.E.64 [R10.64], R8 ;  /* 0x000000080a007986 */ /* 0x0003e4000c101b04 */
.L_x_8299:
[----:B------:R-:W-:-:S13]  /*2180*/  ISETP.GE.AND P0, PT, R22, R23, PT ;  /* 0x000000171600720c */ /* 0x000fda0003f06270 */
[----:B------:R-:W-:Y:S01]  /*2190*/  @P0 BREAK B1 ;  /* 0x0000000000010942 */ /* 0x000fe20003800000 */
[----:B------:R-:W-:Y:S05]  /*21a0*/  @P0 BRA `(.L_x_8301) ;  /* 0x000000c000000947 */ /* 0x000fea0003800000 */
[----:B-1----:R-:W-:Y:S01]  /*21b0*/  IADD3 R8, R44, R22, RZ ;  /* 0x000000162c087210 */ /* 0x002fe20007ffe0ff */
[----:B------:R-:W-:Y:S01]  /*21c0*/  IMAD.MOV.U32 R9, RZ, RZ, 0x8 ;  /* 0x00000008ff097424 */ /* 0x000fe200078e00ff */
[----:B------:R-:W-:-:S03]  /*21d0*/  IADD3 R22, R22, 0x80, RZ ;  /* 0x0000008016167810 */ /* 0x000fc60007ffe0ff */
[----:B------:R-:W-:-:S05]  /*21e0*/  IMAD.WIDE.U32 R8, R8, R9, c[0x0][0x178] ;  /* 0x00005e0008087625 */ /* 0x000fca00078e0009 */
[----:B------:R1:W-:Y:S02]  /*21f0*/  STG.E.64 [R8.64], R6 ;  /* 0x0000000608007986 */ /* 0x0003e4000c101b04 */
.L_x_8300:
[----:B------:R-:W-:Y:S05]  /*2200*/  BSYNC B1 ;  /* 0x0000000000017941 */ /* 0x000fea0003800000 */
.L_x_8296:
[----:B------:R-:W-:-:S13]  /*2210*/  ISETP.GE.AND P0, PT, R22, R23, PT ;  /* 0x000000171600720c */ /* 0x000fda0003f06270 */
[----:B-1----:R-:W-:Y:S01]  /*2220*/  @!P0 IMAD.IADD R6, R44, 0x1, R22 ;  /* 0x000000012c068824 */ /* 0x002fe200078e0216 */
[----:B------:R-:W-:Y:S01]  /*2230*/  @!P0 IADD3 R22, R22, 0x80, RZ ;  /* 0x0000008016168810 */ /* 0x000fe20007ffe0ff */
[----:B------:R-:W-:-:S04]  /*2240*/  @!P0 IMAD.MOV.U32 R7, RZ, RZ, 0x8 ;  /* 0x00000008ff078424 */ /* 0x000fc800078e00ff */
[----:B------:R-:W-:-:S05]  /*2250*/  @!P0 IMAD.WIDE.U32 R6, R6, R7, c[0x0][0x178] ;  /* 0x00005e0006068625 */ /* 0x000fca00078e0007 */
[----:B------:R1:W-:Y:S02]  /*2260*/  @!P0 STG.E.64 [R6.64], R4 ;  /* 0x0000000406008986 */ /* 0x0003e4000c101b04 */
.L_x_8301:
[----:B------:R-:W-:Y:S05]  /*2270*/  BSYNC B0 ;  /* 0x0000000000007941 */ /* 0x000fea0003800000 */
.L_x_8295:
[----:B------:R-:W-:Y:S01]  /*2280*/  WARPSYNC 0xffffffff ;  /* 0xffffffff00007948 */ /* 0x000fe20003800000 */
[----:B------:R-:W-:-:S13]  /*2290*/  ISETP.GE.AND P0, PT, R22, R23, PT ;  /* 0x000000171600720c */ /* 0x000fda0003f06270 */
[----:B------:R-:W-:Y:S05]  /*22a0*/  @P0 EXIT ;  /* 0x000000000000094d */ /* 0x000fea0003800000 */
[----:B-1----:R-:W-:Y:S01]  /*22b0*/  MOV R5, 0x8 ;  /* 0x0000000800057802 */ /* 0x002fe20000000f00 */
[----:B------:R-:W-:-:S04]  /*22c0*/  IMAD.IADD R4, R44, 0x1, R22 ;  /* 0x000000012c047824 */ /* 0x000fc800078e0216 */
[----:B------:R-:W-:-:S05]  /*22d0*/  IMAD.WIDE.U32 R4, R4, R5, c[0x0][0x178] ;  /* 0x00005e0004047625 */ /* 0x000fca00078e0005 */
[----:B0-----:R-:W-:Y:S01]  /*22e0*/  STG.E.64 [R4.64], R2 ;  /* 0x0000000204007986 */ /* 0x001fe2000c101b04 */
[----:B------:R-:W-:Y:S05]  /*22f0*/  EXIT ;  /* 0x000000000000794d */ /* 0x000fea0003800000 */
        .weak           $__internal_16_$__cuda_sm20_div_rn_f64_full
        .type           $__internal_16_$__cuda_sm20_div_rn_f64_full,@function
        .size           $__internal_16_$__cuda_sm20_div_rn_f64_full,(.L_x_21397 - $__internal_16_$__cuda_sm20_div_rn_f64_full)
$__internal_16_$__cuda_sm20_div_rn_f64_full:
[C---:B------:R-:W-:Y:S01]  /*2300*/  FSETP.GEU.AND P0, PT, |R2|.reuse, 1.469367938527859385e-39, PT ;  /* 0x001000000200780b */ /* 0x040fe20003f0e200 */
[--C-:B------:R-:W-:Y:S01]  /*2310*/  IMAD.MOV.U32 R14, RZ, RZ, R3.reuse ;  /* 0x000000ffff0e7224 */ /* 0x100fe200078e0003 */
[----:B------:R-:W-:Y:S01]  /*2320*/  LOP3.LUT R12, R2, 0x800fffff, RZ, 0xc0, !PT ;  /* 0x800fffff020c7812 */ /* 0x000fe200078ec0ff */
[----:B------:R-:W-:Y:S01]  /*2330*/  IMAD.MOV.U32 R15, RZ, RZ, R2 ;  /* 0x000000ffff0f7224 */ /* 0x000fe200078e0002 */
[-C--:B------:R-:W-:Y:S01]  /*2340*/  LOP3.LUT R33, R33, R32.reuse, RZ, 0x3c, !PT ;  /* 0x0000002021217212 */ /* 0x080fe200078e3cff */
[----:B------:R-:W-:Y:S01]  /*2350*/  IMAD.MOV.U32 R24, RZ, RZ, 0x1 ;  /* 0x00000001ff187424 */ /* 0x000fe200078e00ff */
[----:B------:R-:W-:Y:S01]  /*2360*/  LOP3.LUT R13, R12, 0x3ff00000, RZ, 0xfc, !PT ;  /* 0x3ff000000c0d7812 */ /* 0x000fe200078efcff */
[----:B------:R-:W-:Y:S01]  /*2370*/  IMAD.MOV.U32 R12, RZ, RZ, R3 ;  /* 0x000000ffff0c7224 */ /* 0x000fe200078e0003 */
[----:B------:R-:W-:Y:S02]  /*2380*/  LOP3.LUT R32, R33, R32, RZ, 0x3c, !PT ;  /* 0x0000002021207212 */ /* 0x000fe400078e3cff */
[----:B------:R-:W-:-:S02]  /*2390*/  LOP3.LUT R29, R2, 0x7ff00000, RZ, 0xc0, !PT ;  /* 0x7ff00000021d7812 */ /* 0x000fc400078ec0ff */
[----:B------:R-:W-:Y:S01]  /*23a0*/  LOP3.LUT R33, R33, R32, RZ, 0x3c, !PT ;  /* 0x0000002021217212 */ /* 0x000fe200078e3cff */
[----:B------:R-:W0:Y:S01]  /*23b0*/  @!P0 DMUL R12, R14, 8.98846567431157953865e+307 ;  /* 0x7fe000000e0c8828 */ /* 0x000e220000000000 */
[----:B------:R-:W-:Y:S02]  /*23c0*/  MOV R45, 0x1ca00000 ;  /* 0x1ca00000002d7802 */ /* 0x000fe40000000f00 */
[----:B------:R-:W-:-:S03]  /*23d0*/  LOP3.LUT R42, R33, 0x7ff00000, RZ, 0xc0, !PT ;  /* 0x7ff00000212a7812 */ /* 0x000fc600078ec0ff */
[----:B0-----:R-:W0:Y:S01]  /*23e0*/  MUFU.RCP64H R25, R13 ;  /* 0x0000000d00197308 */ /* 0x001e220000001800 */
[----:B------:R-:W-:Y:S01]  /*23f0*/  ISETP.GE.U32.AND P2, PT, R42, R29, PT ;  /* 0x0000001d2a00720c */ /* 0x000fe20003f46070 */
[----:B------:R-:W-:Y:S01]  /*2400*/  IMAD.MOV.U32 R28, RZ, RZ, R42 ;  /* 0x000000ffff1c7224 */ /* 0x000fe200078e002a */
[----:B0-----:R-:W0:-:S06]  /*2410*/  DFMA R26, R24, -R12, 1 ;  /* 0x3ff00000181a742b */ /* 0x001e0c000000080c */
[----:B0-----:R-:W0:-:S06]  /*2420*/  DFMA R26, R26, R26, R26 ;  /* 0x0000001a1a1a722b */ /* 0x001e0c000000001a */
[----:B0-----:R0:W1:Y:S02]  /*2430*/  DFMA R24, R24, R26, R24 ;  /* 0x0000001a1818722b */ /* 0x0010640000000018 */
[----:B0-----:R-:W-:Y:S02]  /*2440*/  SEL R26, R45, 0x63400000, !P2 ;  /* 0x634000002d1a7807 */ /* 0x001fe40005000000 */
[----:B------:R-:W-:Y:S02]  /*2450*/  FSETP.GEU.AND P2, PT, |R33|, 1.469367938527859385e-39, PT ;  /* 0x001000002100780b */ /* 0x000fe40003f4e200 */
[----:B-1----:R-:W0:Y:S01]  /*2460*/  DFMA R2, R24, -R12, 1 ;  /* 0x3ff000001802742b */ /* 0x002e22000000080c */
[----:B------:R-:W-:Y:S01]  /*2470*/  LOP3.LUT R27, R26, 0x800fffff, R33, 0xf8, !PT ;  /* 0x800fffff1a1b7812 */ /* 0x000fe200078ef821 */
[----:B------:R-:W-:-:S04]  /*2480*/  IMAD.MOV.U32 R26, RZ, RZ, R32 ;  /* 0x000000ffff1a7224 */ /* 0x000fc800078e0020 */
[----:B0-----:R0:W1:-:S05]  /*2490*/  DFMA R24, R24, R2, R24 ;  /* 0x000000021818722b */ /* 0x00104a0000000018 */
[----:B------:R-:W-:Y:S05]  /*24a0*/  @P2 BRA `(.L_x_8302) ;  /* 0x0000008000002947 */ /* 0x000fea0003800000 */
[----:B01----:R-:W-:-:S04]  /*24b0*/  LOP3.LUT R2, R15, 0x7ff00000, RZ, 0xc0, !PT ;  /* 0x7ff000000f027812 */ /* 0x003fc800078ec0ff */
[----:B------:R-:W-:-:S04]  /*24c0*/  ISETP.GE.U32.AND P2, PT, R42, R2, PT ;  /* 0x000000022a00720c */ /* 0x000fc80003f46070 */
[----:B------:R-:W-:-:S04]  /*24d0*/  SEL R2, R45, 0x63400000, !P2 ;  /* 0x634000002d027807 */ /* 0x000fc80005000000 */
[----:B------:R-:W-:-:S04]  /*24e0*/  LOP3.LUT R2, R2, 0x80000000, R33, 0xf8, !PT ;  /* 0x8000000002027812 */ /* 0x000fc800078ef821 */
[----:B------:R-:W-:Y:S01]  /*24f0*/  LOP3.LUT R3, R2, 0x100000, RZ, 0xfc, !PT ;  /* 0x0010000002037812 */ /* 0x000fe200078efcff */
[----:B------:R-:W-:-:S06]  /*2500*/  IMAD.MOV.U32 R2, RZ, RZ, RZ ;  /* 0x000000ffff027224 */ /* 0x000fcc00078e00ff */
[----:B------:R-:W0:-:S10]  /*2510*/  DFMA R26, R26, 2, -R2 ;  /* 0x400000001a1a782b */ /* 0x000e140000000802 */
[----:B0-----:R-:W-:-:S04]  /*2520*/  LOP3.LUT R28, R27, 0x7ff00000, RZ, 0xc0, !PT ;  /* 0x7ff000001b1c7812 */ /* 0x001fc800078ec0ff */
.L_x_8302:
[----:B01----:R-:W-:Y:S01]  /*2530*/  IADD3 R34, R28, -0x1, RZ ;  /* 0xffffffff1c227810 */ /* 0x003fe20007ffe0ff */
[----:B------:R-:W0:Y:S01]  /*2540*/  DMUL R2, R24, R26 ;  /* 0x0000001a18027228 */ /* 0x000e220000000000 */
[----:B------:R-:W-:Y:S01]  /*2550*/  @!P0 LOP3.LUT R29, R13, 0x7ff00000, RZ, 0xc0, !PT ;  /* 0x7ff000000d1d8812 */ /* 0x000fe200078ec0ff */
[----:B------:R-:W-:Y:S01]  /*2560*/  BSSY B0, `(.L_x_8303) ;  /* 0x000003d000007945 */ /* 0x000fe20003800000 */
[----:B------:R-:W-:Y:S02]  /*2570*/  ISETP.GT.U32.AND P0, PT, R34, 0x7feffffe, PT ;  /* 0x7feffffe2200780c */ /* 0x000fe40003f04070 */
[----:B------:R-:W-:Y:S01]  /*2580*/  IADD3 R43, R29, -0x1, RZ ;  /* 0xffffffff1d2b7810 */ /* 0x000fe20007ffe0ff */
[----:B0-----:R-:W0:-:S03]  /*2590*/  DFMA R34, R2, -R12, R26 ;  /* 0x8000000c0222722b */ /* 0x001e06000000001a */
[----:B------:R-:W-:-:S03]  /*25a0*/  ISETP.GT.U32.OR P0, PT, R43, 0x7feffffe, P0 ;  /* 0x7feffffe2b00780c */ /* 0x000fc60000704470 */
[----:B0-----:R0:W1:-:S10]  /*25b0*/  DFMA R24, R24, R34, R2 ;  /* 0x000000221818722b */ /* 0x0010540000000002 */
[----:B------:R-:W-:Y:S05]  /*25c0*/  @P0 BRA `(.L_x_8304) ;  /* 0x000001e000000947 */ /* 0x000fea0003800000 */
[----:B01----:R-:W-:Y:S01]  /*25d0*/  LOP3.LUT R2, R15, 0x7ff00000, RZ, 0xc0, !PT ;  /* 0x7ff000000f027812 */ /* 0x003fe200078ec0ff */
[----:B------:R-:W-:-:S03]  /*25e0*/  IMAD.MOV.U32 R28, RZ, RZ, RZ ;  /* 0x000000ffff1c7224 */ /* 0x000fc600078e00ff */
[C---:B------:R-:W-:Y:S01]  /*25f0*/  ISETP.GE.U32.AND P0, PT, R42.reuse, R2, PT ;  /* 0x000000022a00720c */ /* 0x040fe20003f06070 */
[----:B------:R-:W-:-:S03]  /*2600*/  IMAD.IADD R32, R42, 0x1, -R2 ;  /* 0x000000012a207824 */ /* 0x000fc600078e0a02 */
[----:B------:R-:W-:Y:S02]  /*2610*/  SEL R2, R45, 0x63400000, !P0 ;  /* 0x634000002d027807 */ /* 0x000fe40004000000 */
[----:B------:R-:W-:-:S04]  /*2620*/  IMNMX R32, R32, -0x46a00000, !PT ;  /* 0xb960000020207817 */ /* 0x000fc80007800200 */
[----:B------:R-:W-:-:S04]  /*2630*/  IMNMX R32, R32, 0x46a00000, PT ;  /* 0x46a0000020207817 */ /* 0x000fc80003800200 */
[----:B------:R-:W-:-:S04]  /*2640*/  IADD3 R32, -R2, R32, RZ ;  /* 0x0000002002207210 */ /* 0x000fc80007ffe1ff */
        /* <DEDUP_REMOVED lines=18> */
[----:B------:R-:W-:-:S04]  /*2770*/  FSEL R2, R14, R3, !P0 ;  /* 0x000000030e027208 */ /* 0x000fc80004000000 */
[----:B------:R-:W-:Y:S01]  /*2780*/  MOV R3, R2 ;  /* 0x0000000200037202 */ /* 0x000fe20000000f00 */
[----:B------:R-:W-:Y:S01]  /*2790*/  IMAD.MOV.U32 R2, RZ, RZ, R24 ;  /* 0x000000ffff027224 */ /* 0x000fe200078e0018 */
[----:B------:R-:W-:Y:S05]  /*27a0*/  BRA `(.L_x_8305) ;  /* 0x0000018000007947 */ /* 0x000fea0003800000 */
.L_x_8304:
        /* <DEDUP_REMOVED lines=17> */
.L_x_8307:
[----:B------:R-:W-:-:S05]  /*28c0*/  LOP3.LUT R2, R15, 0x80000, RZ, 0xfc, !PT ;  /* 0x000800000f027812 */ /* 0x000fca00078efcff */
[----:B------:R-:W-:Y:S02]  /*28d0*/  IMAD.MOV.U32 R3, RZ, RZ, R2 ;  /* 0x000000ffff037224 */ /* 0x000fe400078e0002 */
[----:B------:R-:W-:Y:S01]  /*28e0*/  IMAD.MOV.U32 R2, RZ, RZ, R14 ;  /* 0x000000ffff027224 */ /* 0x000fe200078e000e */
[----:B------:R-:W-:Y:S05]  /*28f0*/  BRA `(.L_x_8305) ;  /* 0x0000003000007947 */ /* 0x000fea0003800000 */
.L_x_8306:
[----:B------:R-:W-:-:S04]  /*2900*/  LOP3.LUT R2, R33, 0x80000, RZ, 0xfc, !PT ;  /* 0x0008000021027812 */ /* 0x000fc800078efcff */
[----:B------:R-:W-:Y:S01]  /*2910*/  MOV R3, R2 ;  /* 0x0000000200037202 */ /* 0x000fe20000000f00 */
[----:B------:R-:W-:Y:S02]  /*2920*/  IMAD.MOV.U32 R2, RZ, RZ, R32 ;  /* 0x000000ffff027224 */ /* 0x000fe400078e0020 */
.L_x_8305:
[----:B------:R-:W-:Y:S05]  /*2930*/  BSYNC B0 ;  /* 0x0000000000007941 */ /* 0x000fea0003800000 */
.L_x_8303:
[----:B------:R-:W-:Y:S02]  /*2940*/  IMAD.MOV.U32 R12, RZ, RZ, R0 ;  /* 0x000000ffff0c7224 */ /* 0x000fe400078e0000 */
[----:B------:R-:W-:-:S04]  /*2950*/  IMAD.MOV.U32 R13, RZ, RZ, 0x0 ;  /* 0x00000000ff0d7424 */ /* 0x000fc800078e00ff */
[----:B------:R-:W-:Y:S05]  /*2960*/  RET.REL.NODEC R12 `(_ZN2at6native29vectorized_elementwise_kernelILi2ENS0_13AUnaryFunctorIdddZZZNS0_15binary_internal21div_trunc_kernel_cudaERNS_18TensorIteratorBaseEENKUlvE1_clEvENKUlvE_clEvEUlddE_EESt5arrayIPcLm2EEEEviT0_T1_) ;  /* 0xffffd6900c007950 */ /* 0x000fea0003c3ffff */
.L_x_8308:
        /* <DEDUP_REMOVED lines=9> */
.L_x_21397:


//--------------------- .text._ZN2at6native29vectorized_elementwise_kernelILi4ENS0_13AUnaryFunctorIdddZZZNS0_15binary_internal21div_trunc_kernel_cudaERNS_18TensorIteratorBaseEENKUlvE1_clEvENKUlvE_clEvEUlddE_EESt5arrayIPcLm2EEEEviT0_T1_ --------------------------
	.section	.text._ZN2at6native29vectorized_elementwise_kernelILi4ENS0_13AUnaryFunctorIdddZZZNS0_15binary_internal21div_trunc_kernel_cudaERNS_18TensorIteratorBaseEENKUlvE1_clEvENKUlvE_clEvEUlddE_EESt5arrayIPcLm2EEEEviT0_T1_,"ax",@progbits
	.sectioninfo	@"SHI_REGISTERS=48"
	.align	128
        .global         _ZN2at6native29vectorized_elementwise_kernelILi4ENS0_13AUnaryFunctorIdddZZZNS0_15binary_internal21div_trunc_kernel_cudaERNS_18TensorIteratorBaseEENKUlvE1_clEvENKUlvE_clEvEUlddE_EESt5arrayIPcLm2EEEEviT0_T1_
        .type           _ZN2at6native29vectorized_elementwise_kernelILi4ENS0_13AUnaryFunctorIdddZZZNS0_15binary_internal21div_trunc_kernel_cudaERNS_18TensorIteratorBaseEENKUlvE1_clEvENKUlvE_clEvEUlddE_EESt5arrayIPcLm2EEEEviT0_T1_,@function
        .size           _ZN2at6native29vectorized_elementwise_kernelILi4ENS0_13AUnaryFunctorIdddZZZNS0_15binary_internal21div_trunc_kernel_cudaERNS_18TensorIteratorBaseEENKUlvE1_clEvENKUlvE_clEvEUlddE_EESt5arrayIPcLm2EEEEviT0_T1_,(.L_x_21398 - _ZN2at6native29vectorized_elementwise_kernelILi4ENS0_13AUnaryFunctorIdddZZZNS0_15binary_internal21div_trunc_kernel_cudaERNS_18TensorIteratorBaseEENKUlvE1_clEvENKUlvE_clEvEUlddE_EESt5arrayIPcLm2EEEEviT0_T1_)
        .other          _ZN2at6native29vectorized_elementwise_kernelILi4ENS0_13AUnaryFunctorIdddZZZNS0_15binary_internal21div_trunc_kernel_cudaERNS_18TensorIteratorBaseEENKUlvE1_clEvENKUlvE_clEvEUlddE_EESt5arrayIPcLm2EEEEviT0_T1_,@"STO_CUDA_ENTRY STV_DEFAULT"
_ZN2at6native29vectorized_elementwise_kernelILi4ENS0_13AUnaryFunctorIdddZZZNS0_15binary_internal21div_trunc_kernel_cudaERNS_18TensorIteratorBaseEENKUlvE1_clEvENKUlvE_clEvEUlddE_EESt5arrayIPcLm2EEEEviT0_T1_:
.text._ZN2at6native29vectorized_elementwise_kernelILi4ENS0_13AUnaryFunctorIdddZZZNS0_15binary_internal21div_trunc_kernel_cudaERNS_18TensorIteratorBaseEENKUlvE1_clEvENKUlvE_clEvEUlddE_EESt5arrayIPcLm2EEEEviT0_T1_:
        /* <DEDUP_REMOVED lines=35> */
[----:B-----5:R-:W-:Y:S05]  /*0230*/  CALL.REL.NOINC `($__internal_17_$__cuda_sm20_div_rn_f64_full) ;  /* 0x000020c000007944 */ /* 0x020fea0003c00000 */
[----:B------:R-:W-:Y:S02]  /*0240*/  IMAD.MOV.U32 R30, RZ, RZ, R2 ;  /* 0x000000ffff1e7224 */ /* 0x000fe400078e0002 */
[----:B------:R-:W-:Y:S02]  /*0250*/  IMAD.MOV.U32 R31, RZ, RZ, R3 ;  /* 0x000000ffff1f7224 */ /* 0x000fe400078e0003 */
.L_x_8311:
[----:B0-----:R-:W-:Y:S05]  /*0260*/  BSYNC B1 ;  /* 0x0000000000017941 */ /* 0x001fea0003800000 */
.L_x_8310:
        /* <DEDUP_REMOVED lines=20> */
[----:B-----5:R-:W-:Y:S05]  /*03b0*/  CALL.REL.NOINC `($__internal_17_$__cuda_sm20_div_rn_f64_full) ;  /* 0x00001f4000007944 */ /* 0x020fea0003c00000 */
[----:B------:R-:W-:Y:S02]  /*03c0*/  IMAD.MOV.U32 R4, RZ, RZ, R2 ;  /* 0x000000ffff047224 */ /* 0x000fe400078e0002 */
[----:B------:R-:W-:Y:S02]  /*03d0*/  IMAD.MOV.U32 R5, RZ, RZ, R3 ;  /* 0x000000ffff057224 */ /* 0x000fe400078e0003 */
.L_x_8313:
[----:B------:R-:W-:Y:S05]  /*03e0*/  BSYNC B1 ;  /* 0x0000000000017941 */ /* 0x000fea0003800000 */
.L_x_8312:
        /* <DEDUP_REMOVED lines=20> */
[----:B------:R-:W-:Y:S05]  /*0530*/  CALL.REL.NOINC `($__internal_17_$__cuda_sm20_div_rn_f64_full) ;  /* 0x00001dc000007944 */ /* 0x000fea0003c00000 */
[----:B------:R-:W-:Y:S01]  /*0540*/  IMAD.MOV.U32 R6, RZ, RZ, R2 ;  /* 0x000000ffff067224 */ /* 0x000fe200078e0002 */
[----:B------:R-:W-:Y:S02]  /*0550*/  MOV R7, R3 ;  /* 0x0000000300077202 */ /* 0x000fe40000000f00 */
.L_x_8315:
[----:B------:R-:W-:Y:S05]  /*0560*/  BSYNC B1 ;  /* 0x0000000000017941 */ /* 0x000fea0003800000 */
.L_x_8314:
        /* <DEDUP_REMOVED lines=21> */
[----:B------:R-:W-:Y:S01]  /*06c0*/  MOV R8, R2 ;  /* 0x0000000200087202 */ /* 0x000fe20000000f00 */
[----:B------:R-:W-:Y:S02]  /*06d0*/  IMAD.MOV.U32 R9, RZ, RZ, R3 ;  /* 0x000000ffff097224 */ /* 0x000fe400078e0003 */
.L_x_8317:
[----:B------:R-:W-:Y:S05]  /*06e0*/  BSYNC B1 ;  /* 0x0000000000017941 */ /* 0x000fea0003800000 */
.L_x_8316:
        /* <DEDUP_REMOVED lines=20> */
[----:B------:R-:W-:Y:S05]  /*0830*/  CALL.REL.NOINC `($__internal_17_$__cuda_sm20_div_rn_f64_full) ;  /* 0x00001ac000007944 */ /* 0x000fea0003c00000 */
[----:B------:R-:W-:Y:S02]  /*0840*/  IMAD.MOV.U32 R10, RZ, RZ, R2 ;  /* 0x000000ffff0a7224 */ /* 0x000fe400078e0002 */
[----:B------:R-:W-:Y:S02]  /*0850*/  IMAD.MOV.U32 R11, RZ, RZ, R3 ;  /* 0x000000ffff0b7224 */ /* 0x000fe400078e0003 */
.L_x_8319:
[----:B------:R-:W-:Y:S05]  /*0860*/  BSYNC B1 ;  /* 0x0000000000017941 */ /* 0x000fea0003800000 */
.L_x_8318:
        /* <DEDUP_REMOVED lines=20> */
[----:B------:R-:W-:Y:S05]  /*09b0*/  CALL.REL.NOINC `($__internal_17_$__cuda_sm20_div_rn_f64_full) ;  /* 0x0000194000007944 */ /* 0x000fea0003c00000 */
[----:B------:R-:W-:Y:S02]  /*09c0*/  IMAD.MOV.U32 R16, RZ, RZ, R2 ;  /* 0x000000ffff107224 */ /* 0x000fe400078e0002 */
[----:B------:R-:W-:Y:S02]  /*09d0*/  IMAD.MOV.U32 R17, RZ, RZ, R3 ;  /* 0x000000ffff117224 */ /* 0x000fe400078e0003 */
.L_x_8321:
[----:B------:R-:W-:Y:S05]  /*09e0*/  BSYNC B1 ;  /* 0x0000000000017941 */ /* 0x000fea0003800000 */
.L_x_8320:
        /* <DEDUP_REMOVED lines=23> */
.L_x_8323:
[----:B------:R-:W-:Y:S05]  /*0b60*/  BSYNC B1 ;  /* 0x0000000000017941 */ /* 0x000fea0003800000 */
.L_x_8322:
        /* <DEDUP_REMOVED lines=20> */
[----:B------:R-:W-:Y:S05]  /*0cb0*/  CALL.REL.NOINC `($__internal_17_$__cuda_sm20_div_rn_f64_full) ;  /* 0x0000164000007944 */ /* 0x000fea0003c00000 */
.L_x_8325:
[----:B------:R-:W-:Y:S05]  /*0cc0*/  BSYNC B1 ;  /* 0x0000000000017941 */ /* 0x000fea0003800000 */
.L_x_8324:
        /* <DEDUP_REMOVED lines=16> */
.L_x_8309:
        /* <DEDUP_REMOVED lines=80> */
.L_x_8329:
[----:B------:R-:W-:Y:S05]  /*12d0*/  BSYNC B2 ;  /* 0x0000000000027941 */ /* 0x000fea0003800000 */
.L_x_8328:
[----:B------:R0:W1:Y:S02]  /*12e0*/  FRND.F64.TRUNC R40, R2 ;  /* 0x0000000200287313 */ /* 0x000064000030d800 */
.L_x_8327:
[----:B------:R-:W-:Y:S05]  /*12f0*/  BSYNC B1 ;  /* 0x0000000000017941 */ /* 0x000fea0003800000 */
.L_x_8326:
        /* <DEDUP_REMOVED lines=24> */
[----:B-1----:R-:W-:Y:S05]  /*1480*/  CALL.REL.NOINC `($__internal_17_$__cuda_sm20_div_rn_f64_full) ;  /* 0x00000e7000007944 */ /* 0x002fea0003c00000 */
.L_x_8333:
[----:B------:R-:W-:Y:S05]  /*1490*/  BSYNC B2 ;  /* 0x0000000000027941 */ /* 0x000fea0003800000 */
.L_x_8332:
[----:B------:R0:W2:Y:S02]  /*14a0*/  FRND.F64.TRUNC R38, R2 ;  /* 0x0000000200267313 */ /* 0x0000a4000030d800 */
.L_x_8331:
[----:B------:R-:W-:Y:S05]  /*14b0*/  BSYNC B1 ;  /* 0x0000000000017941 */ /* 0x000fea0003800000 */
.L_x_8330:
        /* <DEDUP_REMOVED lines=24> */
[----:B-12---:R-:W-:Y:S05]  /*1640*/  CALL.REL.NOINC `($__internal_17_$__cuda_sm20_div_rn_f64_full) ;  /* 0x00000cb000007944 */ /* 0x006fea0003c00000 */
.L_x_8337:
[----:B------:R-:W-:Y:S05]  /*1650*/  BSYNC B2 ;  /* 0x0000000000027941 */ /* 0x000fea0003800000 */
.L_x_8336:
[----:B------:R0:W3:Y:S02]  /*1660*/  FRND.F64.TRUNC R36, R2 ;  /* 0x0000000200247313 */ /* 0x0000e4000030d800 */
.L_x_8335:
[----:B------:R-:W-:Y:S05]  /*1670*/  BSYNC B1 ;  /* 0x0000000000017941 */ /* 0x000fea0003800000 */
.L_x_8334:
        /* <DEDUP_REMOVED lines=24> */
[----:B-123--:R-:W-:Y:S05]  /*1800*/  CALL.REL.NOINC `($__internal_17_$__cuda_sm20_div_rn_f64_full) ;  /* 0x00000af000007944 */ /* 0x00efea0003c00000 */
.L_x_8341:
[----:B------:R-:W-:Y:S05]  /*1810*/  BSYNC B2 ;  /* 0x0000000000027941 */ /* 0x000fea0003800000 */
.L_x_8340:
[----:B------:R0:W4:Y:S02]  /*1820*/  FRND.F64.TRUNC R30, R2 ;  /* 0x00000002001e7313 */ /* 0x000124000030d800 */
.L_x_8339:
[----:B------:R-:W-:Y:S05]  /*1830*/  BSYNC B1 ;  /* 0x0000000000017941 */ /* 0x000fea0003800000 */
.L_x_8338:
        /* <DEDUP_REMOVED lines=24> */
[----:B-1234-:R-:W-:Y:S05]  /*19c0*/  CALL.REL.NOINC `($__internal_17_$__cuda_sm20_div_rn_f64_full) ;  /* 0x0000093000007944 */ /* 0x01efea0003c00000 */
.L_x_8345:
[----:B------:R-:W-:Y:S05]  /*19d0*/  BSYNC B2 ;  /* 0x0000000000027941 */ /* 0x000fea0003800000 */
.L_x_8344:
[----:B------:R0:W4:Y:S02]  /*19e0*/  FRND.F64.TRUNC R8, R2 ;  /* 0x0000000200087313 */ /* 0x000124000030d800 */
.L_x_8343:
[----:B------:R-:W-:Y:S05]  /*19f0*/  BSYNC B1 ;  /* 0x0000000000017941 */ /* 0x000fea0003800000 */
.L_x_8342:
        /* <DEDUP_REMOVED lines=25> */
.L_x_8349:
[----:B------:R-:W-:Y:S05]  /*1b90*/  BSYNC B2 ;  /* 0x0000000000027941 */ /* 0x000fea0003800000 */
.L_x_8348:
[----:B------:R0:W4:Y:S02]  /*1ba0*/  FRND.F64.TRUNC R6, R2 ;  /* 0x0000000200067313 */ /* 0x000124000030d800 */
.L_x_8347:
[----:B------:R-:W-:Y:S05]  /*1bb0*/  BSYNC B1 ;  /* 0x0000000000017941 */ /* 0x000fea0003800000 */
.L_x_8346:
        /* <DEDUP_REMOVED lines=25> */
.L_x_8353:
[----:B------:R-:W-:Y:S05]  /*1d50*/  BSYNC B2 ;  /* 0x0000000000027941 */ /* 0x000fea0003800000 */
.L_x_8352:
[----:B------:R0:W4:Y:S02]  /*1d60*/  FRND.F64.TRUNC R4, R2 ;  /* 0x0000000200047313 */ /* 0x000124000030d800 */
.L_x_8351:
[----:B------:R-:W-:Y:S05]  /*1d70*/  BSYNC B1 ;  /* 0x0000000000017941 */ /* 0x000fea0003800000 */
.L_x_8350:
        /* <DEDUP_REMOVED lines=25> */
.L_x_8357:
[----:B------:R-:W-:Y:S05]  /*1f10*/  BSYNC B2 ;  /* 0x0000000000027941 */ /* 0x000fea0003800000 */
.L_x_8356:
[----:B------:R-:W0:Y:S02]  /*1f20*/  FRND.F64.TRUNC R2, R2 ;  /* 0x0000000200027313 */ /* 0x000e24000030d800 */
.L_x_8355:
[----:B------:R-:W-:Y:S05]  /*1f30*/  BSYNC B1 ;  /* 0x0000000000017941 */ /* 0x000fea0003800000 */
.L_x_8354:
        /* <DEDUP_REMOVED lines=22> */
.L_x_8360:
[----:B------:R-:W-:-:S13]  /*20a0*/  ISETP.GE.AND P0, PT, R22, R23, PT ;  /* 0x000000171600720c */ /* 0x000fda0003f06270 */
[----:B------:R-:W-:Y:S05]  /*20b0*/  @P0 BRA `(.L_x_8362) ;  /* 0x000000c000000947 */ /* 0x000fea0003800000 */
[----:B-1----:R-:W-:Y:S01]  /*20c0*/  IMAD.IADD R10, R44, 0x1, R22 ;  /* 0x000000012c0a7824 */ /* 0x002fe200078e0216 */
[----:B------:R-:W-:Y:S01]  /*20d0*/  IADD3 R22, R22, 0x80, RZ ;  /* 0x0000008016167810 */ /* 0x000fe20007ffe0ff */
[----:B------:R-:W-:-:S04]  /*20e0*/  IMAD.MOV.U32 R11, RZ, RZ, 0x8 ;  /* 0x00000008ff0b7424 */ /* 0x000fc800078e00ff */
[----:B------:R-:W-:-:S05]  /*20f0*/  IMAD.WIDE.U32 R10, R10, R11, c[0x0][0x178] ;  /* 0x00005e000a0a7625 */ /* 0x000fca00078e000b */
[----:B------:R1:W-:Y:S02]  /*2100*/  STG.E.64 [R10.64], R30 ;  /* 0x0000001e0a007986 */ /* 0x0003e4000c101b04 */
.L_x_8361:
[----:B------:R-:W-:-:S13]  /*2110*/  ISETP.GE.AND P0, PT, R22, R23, PT ;  /* 0x000000171600720c */ /* 0x000fda0003f06270 */
[----:B------:R-:W-:Y:S05]  /*2120*/  @P0 BRA `(.L_x_8363) ;  /* 0x000000d000000947 */ /* 0x000fea0003800000 */
[----:B-1----:R-:W-:Y:S01]  /*2130*/  IMAD.IADD R10, R44, 0x1, R22 ;  /* 0x000000012c0a7824 */ /* 0x002fe200078e0216 */
[----:B------:R-:W-:Y:S01]  /*2140*/  IADD3 R22, R22, 0x80, RZ ;  /* 0x0000008016167810 */ /* 0x000fe20007ffe0ff */
[----:B------:R-:W-:-:S04]  /*2150*/  IMAD.MOV.U32 R11, RZ, RZ, 0x8 ;  /* 0x00000008ff0b7424 */ /* 0x000fc800078e00ff */
[----:B------:R-:W-:-:S05]  /*2160*/  IMAD.WIDE.U32 R10, R10, R11, c[0x0][0x178] ;  /* 0x00005e000a0a7625 */ /* 0x000fca00078e000b */
[----:B------:R1:W-:Y:S02]  /*2170*/  STG.E.64 [R10.64], R8 ;  /* 0x000000080a007986 */ /* 0x0003e4000c101b04 */
.L_x_8362:
        /* <DEDUP_REMOVED lines=8> */
.L_x_8363:
[----:B------:R-:W-:Y:S05]  /*2200*/  BSYNC B1 ;  /* 0x0000000000017941 */ /* 0x000fea0003800000 */
.L_x_8359:
[----:B------:R-:W-:-:S13]  /*2210*/  ISETP.GE.AND P0, PT, R22, R23, PT ;  /* 0x000000171600720c */ /* 0x000fda0003f06270 */
[----:B-1----:R-:W-:Y:S01]  /*2220*/  @!P0 IMAD.IADD R6, R44, 0x1, R22 ;  /* 0x000000012c068824 */ /* 0x002fe200078e0216 */
[----:B------:R-:W-:Y:S01]  /*2230*/  @!P0 IADD3 R22, R22, 0x80, RZ ;  /* 0x0000008016168810 */ /* 0x000fe20007ffe0ff */
[----:B------:R-:W-:-:S04]  /*2240*/  @!P0 IMAD.MOV.U32 R7, RZ, RZ, 0x8 ;  /* 0x00000008ff078424 */ /* 0x000fc800078e00ff */
[----:B------:R-:W-:-:S05]  /*2250*/  @!P0 IMAD.WIDE.U32 R6, R6, R7, c[0x0][0x178] ;  /* 0x00005e0006068625 */ /* 0x000fca00078e0007 */
[----:B------:R1:W-:Y:S02]  /*2260*/  @!P0 STG.E.64 [R6.64], R4 ;  /* 0x0000000406008986 */ /* 0x0003e4000c101b04 */
.L_x_8364:
[----:B------:R-:W-:Y:S05]  /*2270*/  BSYNC B0 ;  /* 0x0000000000007941 */ /* 0x000fea0003800000 */
.L_x_8358:
        /* <DEDUP_REMOVED lines=8> */
        .weak           $__internal_17_$__cuda_sm20_div_rn_f64_full
        .type           $__internal_17_$__cuda_sm20_div_rn_f64_full,@function
        .size           $__internal_17_$__cuda_sm20_div_rn_f64_full,(.L_x_21398 - $__internal_17_$__cuda_sm20_div_rn_f64_full)
$__internal_17_$__cuda_sm20_div_rn_f64_full:
        /* <DEDUP_REMOVED lines=35> */
.L_x_8365:
        /* <DEDUP_REMOVED lines=40> */
.L_x_8367:
        /* <DEDUP_REMOVED lines=17> */
.L_x_8370:
[----:B------:R-:W-:-:S05]  /*28c0*/  LOP3.LUT R2, R15, 0x80000, RZ, 0xfc, !PT ;  /* 0x000800000f027812 */ /* 0x000fca00078efcff */
[----:B------:R-:W-:Y:S02]  /*28d0*/  IMAD.MOV.U32 R3, RZ, RZ, R2 ;  /* 0x000000ffff037224 */ /* 0x000fe400078e0002 */
[----:B------:R-:W-:Y:S01]  /*28e0*/  IMAD.MOV.U32 R2, RZ, RZ, R14 ;  /* 0x000000ffff027224 */ /* 0x000fe200078e000e */
[----:B------:R-:W-:Y:S05]  /*28f0*/  BRA `(.L_x_8368) ;  /* 0x0000003000007947 */ /* 0x000fea0003800000 */
.L_x_8369:
[----:B------:R-:W-:-:S04]  /*2900*/  LOP3.LUT R2, R33, 0x80000, RZ, 0xfc, !PT ;  /* 0x0008000021027812 */ /* 0x000fc800078efcff */
[----:B------:R-:W-:Y:S01]  /*2910*/  MOV R3, R2 ;  /* 0x0000000200037202 */ /* 0x000fe20000000f00 */
[----:B------:R-:W-:Y:S02]  /*2920*/  IMAD.MOV.U32 R2, RZ, RZ, R32 ;  /* 0x000000ffff027224 */ /* 0x000fe400078e0020 */
.L_x_8368:
[----:B------:R-:W-:Y:S05]  /*2930*/  BSYNC B0 ;  /* 0x0000000000007941 */ /* 0x000fea0003800000 */
.L_x_8366:
[----:B------:R-:W-:Y:S02]  /*2940*/  IMAD.MOV.U32 R12, RZ, RZ, R0 ;  /* 0x000000ffff0c7224 */ /* 0x000fe400078e0000 */
[----:B------:R-:W-:-:S04]  /*2950*/  IMAD.MOV.U32 R13, RZ, RZ, 0x0 ;  /* 0x00000000ff0d7424 */ /* 0x000fc800078e00ff */
[----:B------:R-:W-:Y:S05]  /*2960*/  RET.REL.NODEC R12 `(_ZN2at6native29vectorized_elementwise_kernelILi4ENS0_13AUnaryFunctorIdddZZZNS0_15binary_internal21div_trunc_kernel_cudaERNS_18TensorIteratorBaseEENKUlvE1_clEvENKUlvE_clEvEUlddE_EESt5arrayIPcLm2EEEEviT0_T1_) ;  /* 0xffffd6900c007950 */ /* 0x000fea0003c3ffff */
.L_x_8371:
        /* <DEDUP_REMOVED lines=9> */
.L_x_21398:


//--------------------- .text._ZN2at6native29vectorized_elementwise_kernelILi8ENS0_13AUnaryFunctorIdddZZZNS0_15binary_internal21div_trunc_kernel_cudaERNS_18TensorIteratorBaseEENKUlvE1_clEvENKUlvE_clEvEUlddE_EESt5arrayIPcLm2EEEEviT0_T1_ --------------------------
	.section	.text._ZN2at6native29vectorized_elementwise_kernelILi8ENS0_13AUnaryFunctorIdddZZZNS0_15binary_internal21div_trunc_kernel_cudaERNS_18TensorIteratorBaseEENKUlvE1_clEvENKUlvE_clEvEUlddE_EESt5arrayIPcLm2EEEEviT0_T1_,"ax",@progbits
	.sectioninfo	@"SHI_REGISTERS=4"
	.align	128
        .global         _ZN2at6native29vectorized_elementwise_kernelILi8ENS0_13AUnaryFunctorIdddZZZNS0_15binary_internal21div_trunc_kernel_cudaERNS_18TensorIteratorBaseEENKUlvE1_clEvENKUlvE_clEvEUlddE_EESt5arrayIPcLm2EEEEviT0_T1_
        .type           _ZN2at6native29vectorized_elementwise_kernelILi8ENS0_13AUnaryFunctorIdddZZZNS0_15binary_internal21div_trunc_kernel_cudaERNS_18TensorIteratorBaseEENKUlvE1_clEvENKUlvE_clEvEUlddE_EESt5arrayIPcLm2EEEEviT0_T1_,@function
        .size           _ZN2at6native29vectorized_elementwise_kernelILi8ENS0_13AUnaryFunctorIdddZZZNS0_15binary_internal21div_trunc_kernel_cudaERNS_18TensorIteratorBaseEENKUlvE1_clEvENKUlvE_clEvEUlddE_EESt5arrayIPcLm2EEEEviT0_T1_,(.L_x_21518 - _ZN2at6native29vectorized_elementwise_kernelILi8ENS0_13AUnaryFunctorIdddZZZNS0_15binary_internal21div_trunc_kernel_cudaERNS_18TensorIteratorBaseEENKUlvE1_clEvENKUlvE_clEvEUlddE_EESt5arrayIPcLm2EEEEviT0_T1_)
        .other          _ZN2at6native29vectorized_elementwise_kernelILi8ENS0_13AUnaryFunctorIdddZZZNS0_15binary_internal21div_trunc_kernel_cudaERNS_18TensorIteratorBaseEENKUlvE1_clEvENKUlvE_clEvEUlddE_EESt5arrayIPcLm2EEEEviT0_T1_,@"STO_CUDA_ENTRY STV_DEFAULT"
_ZN2at6native29vectorized_elementwise_kernelILi8ENS0_13AUnaryFunctorIdddZZZNS0_15binary_internal21div_trunc_kernel_cudaERNS_18TensorIteratorBaseEENKUlvE1_clEvENKUlvE_clEvEUlddE_EESt5arrayIPcLm2EEEEviT0_T1_:
.text._ZN2at6native29vectorized_elementwise_kernelILi8ENS0_13AUnaryFunctorIdddZZZNS0_15binary_internal21div_trunc_kernel_cudaERNS_18TensorIteratorBaseEENKUlvE1_clEvENKUlvE_clEvEUlddE_EESt5arrayIPcLm2EEEEviT0_T1_:
[----:B------:R-:W-:Y:S02]  /*0000*/  MOV R1, c[0x0][0x28] ;  /* 0x00000a0000017a02 */ /* 0x000fe40000000f00 */
[----:B------:R-:W-:Y:S05]  /*0010*/  EXIT ;  /* 0x000000000000794d */ /* 0x000fea0003800000 */
.L_x_8372:
        /* <DEDUP_REMOVED lines=14> */
.L_x_21518:


//--------------------- .text._ZN2at6native18elementwise_kernelILi128ELi4EZNS0_15gpu_kernel_implIZZZNS0_15binary_internal21div_trunc_kernel_cudaERNS_18TensorIteratorBaseEENKUlvE0_clEvENKUlvE2_clEvEUlN3c108BFloat16EE_EEvS5_RKT_EUliE_EEviT1_ --------------------------
	.section	.text._ZN2at6native18elementwise_kernelILi128ELi4EZNS0_15gpu_kernel_implIZZZNS0_15binary_internal21div_trunc_kernel_cudaERNS_18TensorIteratorBaseEENKUlvE0_clEvENKUlvE2_clEvEUlN3c108BFloat16EE_EEvS5_RKT_EUliE_EEviT1_,"ax",@progbits
	.sectioninfo	@"SHI_REGISTERS=26"
	.align	128
        .global         _ZN2at6native18elementwise_kernelILi128ELi4EZNS0_15gpu_kernel_implIZZZNS0_15binary_internal21div_trunc_kernel_cudaERNS_18TensorIteratorBaseEENKUlvE0_clEvENKUlvE2_clEvEUlN3c108BFloat16EE_EEvS5_RKT_EUliE_EEviT1_
        .type           _ZN2at6native18elementwise_kernelILi128ELi4EZNS0_15gpu_kernel_implIZZZNS0_15binary_internal21div_trunc_kernel_cudaERNS_18TensorIteratorBaseEENKUlvE0_clEvENKUlvE2_clEvEUlN3c108BFloat16EE_EEvS5_RKT_EUliE_EEviT1_,@function
        .size           _ZN2at6native18elementwise_kernelILi128ELi4EZNS0_15gpu_kernel_implIZZZNS0_15binary_internal21div_trunc_kernel_cudaERNS_18TensorIteratorBaseEENKUlvE0_clEvENKUlvE2_clEvEUlN3c108BFloat16EE_EEvS5_RKT_EUliE_EEviT1_,(.L_x_21519 - _ZN2at6native18elementwise_kernelILi128ELi4EZNS0_15gpu_kernel_implIZZZNS0_15binary_internal21div_trunc_kernel_cudaERNS_18TensorIteratorBaseEENKUlvE0_clEvENKUlvE2_clEvEUlN3c108BFloat16EE_EEvS5_RKT_EUliE_EEviT1_)
        .other          _ZN2at6native18elementwise_kernelILi128ELi4EZNS0_15gpu_kernel_implIZZZNS0_15binary_internal21div_trunc_kernel_cudaERNS_18TensorIteratorBaseEENKUlvE0_clEvENKUlvE2_clEvEUlN3c108BFloat16EE_EEvS5_RKT_EUliE_EEviT1_,@"STO_CUDA_ENTRY STV_DEFAULT"
_ZN2at6native18elementwise_kernelILi128ELi4EZNS0_15gpu_kernel_implIZZZNS0_15binary_internal21div_trunc_kernel_cudaERNS_18TensorIteratorBaseEENKUlvE0_clEvENKUlvE2_clEvEUlN3c108BFloat16EE_EEvS5_RKT_EUliE_EEviT1_:
.text._ZN2at6native18elementwise_kernelILi128ELi4EZNS0_15gpu_kernel_implIZZZNS0_15binary_internal21div_trunc_kernel_cudaERNS_18TensorIteratorBaseEENKUlvE0_clEvENKUlvE2_clEvEUlN3c108BFloat16EE_EEvS5_RKT_EUliE_EEviT1_:
        /* <DEDUP_REMOVED lines=237> */
.L_x_8375:
        /* <DEDUP_REMOVED lines=20> */
.L_x_8379:
[----:B------:R-:W2:Y:S02]  /*1010*/  LDG.E.U8 R2, [R2.64] ;  /* 0x0000002402027981 */ /* 0x000ea4000c1e1100 */
[----:B--2---:R-:W0:Y:S02]  /*1020*/  I2F.U16 R0, R2 ;  /* 0x0000000200007306 */ /* 0x004e240000101000 */
[----:B0-----:R-:W-:Y:S01]  /*1030*/  F2FP.BF16.PACK_AB R0, RZ, R0 ;  /* 0x00000000ff00723e */ /* 0x001fe200000010ff */
[----:B------:R-:W-:Y:S05]  /*1040*/  BRA `(.L_x_8381) ;  /* 0x00000e3000007947 */ /* 0x000fea0003800000 */
.L_x_8378:
        /* <DEDUP_REMOVED lines=10> */
.L_x_8383:
[----:B------:R-:W2:Y:S02]  /*10f0*/  LDG.E R2, [R2.64] ;  /* 0x0000002402027981 */ /* 0x000ea4000c1e1900 */
[----:B--2---:R-:W0:Y:S02]  /*1100*/  I2F R0, R2 ;  /* 0x0000000200007306 */ /* 0x004e240000201400 */
[----:B0-----:R-:W-:Y:S01]  /*1110*/  F2FP.BF16.PACK_AB R0, RZ, R0 ;  /* 0x00000000ff00723e */ /* 0x001fe200000010ff */
[----:B------:R-:W-:Y:S05]  /*1120*/  BRA `(.L_x_8381) ;  /* 0x00000d5000007947 */ /* 0x000fea0003800000 */
.L_x_8382:
[----:B------:R-:W2:Y:S02]  /*1130*/  LDG.E.U16 R2, [R2.64] ;  /* 0x0000002402027981 */ /* 0x000ea4000c1e1500 */
[----:B--2---:R-:W0:Y:S02]  /*1140*/  I2F.S16 R0, R2 ;  /* 0x0000000200007306 */ /* 0x004e240000101400 */
[----:B0-----:R-:W-:Y:S01]  /*1150*/  F2FP.BF16.PACK_AB R0, RZ, R0 ;  /* 0x00000000ff00723e */ /* 0x001fe200000010ff */
[----:B------:R-:W-:Y:S05]  /*1160*/  BRA `(.L_x_8381) ;  /* 0x00000d1000007947 */ /* 0x000fea0003800000 */
.L_x_8377:
        /* <DEDUP_REMOVED lines=9> */
.L_x_8385:
[----:B------:R-:W2:Y:S02]  /*1200*/  LDG.E.U16 R0, [R2.64] ;  /* 0x0000002402007981 */ /* 0x000ea4000c1e1500 */
[----:B--2---:R-:W-:-:S05]  /*1210*/  HADD2.F32 R0, -RZ, R0.H0_H0 ;  /* 0x20000000ff007230 */ /* 0x004fca0000004100 */
[----:B------:R-:W-:Y:S01]  /*1220*/  F2FP.BF16.PACK_AB R0, RZ, R0 ;  /* 0x00000000ff00723e */ /* 0x000fe200000010ff */
[----:B------:R-:W-:Y:S05]  /*1230*/  BRA `(.L_x_8381) ;  /* 0x00000c4000007947 */ /* 0x000fea0003800000 */
.L_x_8384:
        /* <DEDUP_REMOVED lines=9> */
.L_x_8387:
[----:B------:R-:W2:Y:S02]  /*12d0*/  LDG.E.U16 R2, [R2.64] ;  /* 0x0000002402027981 */ /* 0x000ea4000c1e1500 */
[----:B--2---:R-:W-:-:S05]  /*12e0*/  HADD2.F32 R0, -RZ, R2.H0_H0 ;  /* 0x20000002ff007230 */ /* 0x004fca0000004100 */
[----:B------:R-:W-:Y:S01]  /*12f0*/  F2FP.BF16.PACK_AB R0, RZ, R0 ;  /* 0x00000000ff00723e */ /* 0x000fe200000010ff */
[----:B------:R-:W-:Y:S05]  /*1300*/  BRA `(.L_x_8381) ;  /* 0x00000b7000007947 */ /* 0x000fea0003800000 */
.L_x_8386:
[----:B------:R-:W2:Y:S02]  /*1310*/  LDG.E.64 R2, [R2.64] ;  /* 0x0000002402027981 */ /* 0x000ea4000c1e1b00 */
[----:B--2---:R-:W0:Y:S01]  /*1320*/  F2F.F32.F64 R0, R2 ;  /* 0x0000000200007310 */ /* 0x004e220000301000 */
[----:B------:R-:W0:-:S14]  /*1330*/  DSETP.GEU.AND P0, PT, |R2|, c[0x2][0x0], PT ;  /* 0x008000000200762a */ /* 0x000e1c0003f0e200 */
[----:B0-----:R-:W-:-:S05]  /*1340*/  @!P0 FMUL R0, R0, 1.175494350822287508e-38 ;  /* 0x0080000000008820 */ /* 0x001fca0000400000 */
[----:B------:R-:W-:Y:S01]  /*1350*/  F2FP.BF16.PACK_AB R0, RZ, R0 ;  /* 0x00000000ff00723e */ /* 0x000fe200000010ff */
[----:B------:R-:W-:Y:S05]  /*1360*/  BRA `(.L_x_8381) ;  /* 0x00000b1000007947 */ /* 0x000fea0003800000 */
.L_x_8376:
        /* <DEDUP_REMOVED lines=13> */
.L_x_8390:
[----:B------:R-:W2:Y:S02]  /*1440*/  LDG.E.64 R2, [R2.64] ;  /* 0x0000002402027981 */ /* 0x000ea4000c1e1b00 */
[----:B--2---:R-:W0:Y:S01]  /*1450*/  F2F.F32.F64 R0, R2 ;  /* 0x0000000200007310 */ /* 0x004e220000301000 */
[----:B------:R-:W0:-:S14]  /*1460*/  DSETP.GEU.AND P0, PT, |R2|, c[0x2][0x0], PT ;  /* 0x008000000200762a */ /* 0x000e1c0003f0e200 */
[----:B0-----:R-:W-:-:S05]  /*1470*/  @!P0 FMUL R0, R0, 1.175494350822287508e-38 ;  /* 0x0080000000008820 */ /* 0x001fca0000400000 */
[----:B------:R-:W-:Y:S01]  /*1480*/  F2FP.BF16.PACK_AB R0, RZ, R0 ;  /* 0x00000000ff00723e */ /* 0x000fe200000010ff */
[----:B------:R-:W-:Y:S05]  /*1490*/  BRA `(.L_x_8381) ;  /* 0x000009e000007947 */ /* 0x000fea0003800000 */
.L_x_8389:
        /* <DEDUP_REMOVED lines=28> */
.L_x_8392:
        /* <DEDUP_REMOVED lines=15> */
.L_x_8391:
[----:B------:R0:W5:Y:S01]  /*1750*/  LDG.E.U16 R0, [R2.64] ;  /* 0x0000002402007981 */ /* 0x000162000c1e1500 */
[----:B------:R-:W-:Y:S05]  /*1760*/  BRA `(.L_x_8381) ;  /* 0x0000071000007947 */ /* 0x000fea0003800000 */
.L_x_8388:
        /* <DEDUP_REMOVED lines=12> */
.L_x_8395:
        /* <DEDUP_REMOVED lines=21> */
.L_x_8399:
[----:B------:R-:W-:Y:S05]  /*1980*/  BSYNC B1 ;  /* 0x0000000000017941 */ /* 0x000fea0003800000 */
.L_x_8398:
[----:B------:R-:W-:Y:S01]  /*1990*/  LEA R3, R0, 0x3b800000, 0x17 ;  /* 0x3b80000000037811 */ /* 0x000fe200078eb8ff */
[----:B------:R-:W-:-:S05]  /*19a0*/  IMAD.SHL.U32 R0, R2, 0x100000, RZ ;  /* 0x0010000002007824 */ /* 0x000fca00078e00ff */
[----:B------:R-:W-:Y:S02]  /*19b0*/  LOP3.LUT R0, R3, R0, R4, 0xfe, !PT ;  /* 0x0000000003007212 */ /* 0x000fe400078efe04 */
.L_x_8397:
[----:B------:R-:W-:Y:S05]  /*19c0*/  BSYNC B0 ;  /* 0x0000000000007941 */ /* 0x000fea0003800000 */
.L_x_8396:
[----:B------:R-:W-:Y:S01]  /*19d0*/  F2FP.BF16.PACK_AB R0, RZ, R0 ;  /* 0x00000000ff00723e */ /* 0x000fe200000010ff */
[----:B------:R-:W-:Y:S05]  /*19e0*/  BRA `(.L_x_8381) ;  /* 0x0000049000007947 */ /* 0x000fea0003800000 */
.L_x_8394:
        /* <DEDUP_REMOVED lines=21> */
.L_x_8403:
[----:B------:R-:W-:Y:S05]  /*1b40*/  BSYNC B1 ;  /* 0x0000000000017941 */ /* 0x000fea0003800000 */
.L_x_8402:
[----:B------:R-:W-:Y:S01]  /*1b50*/  LEA R3, R0, 0x37800000, 0x17 ;  /* 0x3780000000037811 */ /* 0x000fe200078eb8ff */
[----:B------:R-:W-:-:S05]  /*1b60*/  IMAD.SHL.U32 R0, R2, 0x200000, RZ ;  /* 0x0020000002007824 */ /* 0x000fca00078e00ff */
[----:B------:R-:W-:Y:S02]  /*1b70*/  LOP3.LUT R0, R3, R0, R4, 0xfe, !PT ;  /* 0x0000000003007212 */ /* 0x000fe400078efe04 */
.L_x_8401:
[----:B------:R-:W-:Y:S05]  /*1b80*/  BSYNC B0 ;  /* 0x0000000000007941 */ /* 0x000fea0003800000 */
.L_x_8400:
[----:B------:R-:W-:Y:S01]  /*1b90*/  F2FP.BF16.PACK_AB R0, RZ, R0 ;  /* 0x00000000ff00723e */ /* 0x000fe200000010ff */
[----:B------:R-:W-:Y:S05]  /*1ba0*/  BRA `(.L_x_8381) ;  /* 0x000002d000007947 */ /* 0x000fea0003800000 */
.L_x_8393:
        /* <DEDUP_REMOVED lines=14> */
.L_x_8407:
[----:B------:R-:W-:Y:S05]  /*1c90*/  BSYNC B0 ;  /* 0x0000000000007941 */ /* 0x000fea0003800000 */
.L_x_8406:
[----:B------:R-:W-:Y:S01]  /*1ca0*/  F2FP.BF16.PACK_AB R0, RZ, R0 ;  /* 0x00000000ff00723e */ /* 0x000fe200000010ff */
[----:B------:R-:W-:Y:S05]  /*1cb0*/  BRA `(.L_x_8381) ;  /* 0x000001c000007947 */ /* 0x000fea0003800000 */
.L_x_8380:
        /* <DEDUP_REMOVED lines=21> */
.L_x_8405:
[----:B------:R-:W2:Y:S02]  /*1e10*/  LDG.E.64 R2, [R2.64] ;  /* 0x0000002402027981 */ /* 0x000ea4000c1e1b00 */
[----:B--2---:R-:W0:Y:S02]  /*1e20*/  I2F.U64 R0, R2 ;  /* 0x0000000200007312 */ /* 0x004e240000301000 */
[----:B0-----:R-:W-:Y:S01]  /*1e30*/  F2FP.BF16.PACK_AB R0, RZ, R0 ;  /* 0x00000000ff00723e */ /* 0x001fe200000010ff */
[----:B------:R-:W-:Y:S05]  /*1e40*/  BRA `(.L_x_8381) ;  /* 0x0000003000007947 */ /* 0x000fea0003800000 */
.L_x_8404:
[----:B------:R-:W2:Y:S02]  /*1e50*/  LDG.E R2, [R2.64] ;  /* 0x0000002402027981 */ /* 0x000ea4000c1e1900 */
[----:B--2---:R-:W0:Y:S02]  /*1e60*/  I2F.U32 R0, R2 ;  /* 0x0000000200007306 */ /* 0x004e240000201000 */
[----:B0-----:R-:W-:-:S06]  /*1e70*/  F2FP.BF16.PACK_AB R0, RZ, R0 ;  /* 0x00000000ff00723e */ /* 0x001fcc00000010ff */
.L_x_8381:
[----:B------:R-:W1:Y:S01]  /*1e80*/  LDC.U8 R4, c[0x0][0x380] ;  /* 0x0000e000ff047b82 */ /* 0x000e620000000000 */
[----:B-----5:R-:W-:-:S05]  /*1e90*/  PRMT R0, RZ, 0x5410, R0 ;  /* 0x00005410ff007816 */ /* 0x020fca0000000000 */
[----:B------:R-:W-:-:S06]  /*1ea0*/  FMUL.FTZ R0, R0, c[0x0][0x370] ;  /* 0x0000dc0000007a20 */ /* 0x000fcc0000410000 */
[----:B------:R-:W2:Y:S01]  /*1eb0*/  FRND.TRUNC R0, R0 ;  /* 0x0000000000007307 */ /* 0x000ea2000020d000 */
[----:B01----:R-:W-:-:S04]  /*1ec0*/  PRMT R2, R4, 0x9910, RZ ;  /* 0x0000991004027816 */ /* 0x003fc800000000ff */
[----:B------:R-:W-:Y:S02]  /*1ed0*/  ISETP.GT.AND P0, PT, R2, 0x9, PT ;  /* 0x000000090200780c */ /* 0x000fe40003f04270 */
[----:B--2---:R-:W-:-:S11]  /*1ee0*/  F2FP.BF16.PACK_AB R3, RZ, R0 ;  /* 0x00000000ff03723e */ /* 0x004fd600000010ff */
        /* <DEDUP_REMOVED lines=13> */
.L_x_8411:
[----:B------:R-:W-:-:S06]  /*1fc0*/  PRMT R3, RZ, 0x5410, R3 ;  /* 0x00005410ff037816 */ /* 0x000fcc0000000003 */
[----:B------:R-:W0:Y:S02]  /*1fd0*/  F2I.S64.TRUNC R2, R3 ;  /* 0x0000000300027311 */ /* 0x000e24000020d900 */
[----:B0-----:R0:W-:Y:S01]  /*1fe0*/  STG.E.U8 [R16.64], R2 ;  /* 0x0000000210007986 */ /* 0x0011e2000c101124 */
[----:B------:R-:W-:Y:S05]  /*1ff0*/  BRA `(.L_x_8413) ;  /* 0x00000e4000007947 */ /* 0x000fea0003800000 */
.L_x_8410:
        /* <DEDUP_REMOVED lines=10> */
.L_x_8415:
[----:B------:R-:W-:-:S06]  /*20a0*/  PRMT R3, RZ, 0x5410, R3 ;  /* 0x00005410ff037816 */ /* 0x000fcc0000000003 */
[----:B------:R-:W0:Y:S02]  /*20b0*/  F2I.FTZ.TRUNC.NTZ R3, R3 ;  /* 0x0000000300037305 */ /* 0x000e24000021f100 */
[----:B0-----:R0:W-:Y:S01]  /*20c0*/  STG.E [R16.64], R3 ;  /* 0x0000000310007986 */ /* 0x0011e2000c101924 */
[----:B------:R-:W-:Y:S05]  /*20d0*/  BRA `(.L_x_8413) ;  /* 0x00000d6000007947 */ /* 0x000fea0003800000 */
.L_x_8414:
[----:B------:R-:W-:-:S06]  /*20e0*/  PRMT R3, RZ, 0x5410, R3 ;  /* 0x00005410ff037816 */ /* 0x000fcc0000000003 */
[----:B------:R-:W0:Y:S02]  /*20f0*/  F2I.FTZ.TRUNC.NTZ R3, R3 ;  /* 0x0000000300037305 */ /* 0x000e24000021f100 */
[----:B0-----:R0:W-:Y:S01]  /*2100*/  STG.E.U16 [R16.64], R3 ;  /* 0x0000000310007986 */ /* 0x0011e2000c101524 */
[----:B------:R-:W-:Y:S05]  /*2110*/  BRA `(.L_x_8413) ;  /* 0x00000d2000007947 */ /* 0x000fea0003800000 */
.L_x_8409:
        /* <DEDUP_REMOVED lines=9> */
.L_x_8417:
[----:B------:R-:W-:-:S04]  /*21b0*/  PRMT R0, RZ, 0x5410, R3 ;  /* 0x00005410ff007816 */ /* 0x000fc80000000003 */
[----:B------:R-:W-:-:S05]  /*21c0*/  F2FP.PACK_AB R0, RZ, R0 ;  /* 0x00000000ff00723e */ /* 0x000fca00000000ff */
[----:B------:R0:W-:Y:S01]  /*21d0*/  STG.E.U16 [R16.64], R0 ;  /* 0x0000000010007986 */ /* 0x0001e2000c101524 */
[----:B------:R-:W-:Y:S05]  /*21e0*/  BRA `(.L_x_8413) ;  /* 0x00000c5000007947 */ /* 0x000fea0003800000 */
.L_x_8416:
        /* <DEDUP_REMOVED lines=10> */
.L_x_8419:
[----:B------:R-:W-:-:S04]  /*2290*/  PRMT R3, RZ, 0x5410, R3 ;  /* 0x00005410ff037816 */ /* 0x000fc80000000003 */
[----:B------:R-:W-:-:S04]  /*22a0*/  F2FP.PACK_AB R3, RZ, R3 ;  /* 0x00000003ff03723e */ /* 0x000fc800000000ff */
[----:B------:R-:W-:-:S05]  /*22b0*/  PRMT R3, R3, 0x5410, RZ ;  /* 0x0000541003037816 */ /* 0x000fca00000000ff */
[----:B------:R0:W-:Y:S01]  /*22c0*/  STG.E [R16.64], R3 ;  /* 0x0000000310007986 */ /* 0x0001e2000c101924 */
[----:B------:R-:W-:Y:S05]  /*22d0*/  BRA `(.L_x_8413) ;  /* 0x00000b6000007947 */ /* 0x000fea0003800000 */
.L_x_8418:
[----:B------:R-:W-:-:S05]  /*22e0*/  PRMT R2, RZ, 0x5410, R3 ;  /* 0x00005410ff027816 */ /* 0x000fca0000000003 */
[----:B------:R-:W-:-:S06]  /*22f0*/  FMUL.FTZ R2, R2, 1 ;  /* 0x3f80000002027820 */ /* 0x000fcc0000410000 */
[----:B------:R-:W0:Y:S02]  /*2300*/  F2F.F64.F32 R2, R2 ;  /* 0x0000000200027310 */ /* 0x000e240000201800 */
[----:B0-----:R0:W-:Y:S01]  /*2310*/  STG.E.64 [R16.64], R2 ;  /* 0x0000000210007986 */ /* 0x0011e2000c101b24 */
[----:B------:R-:W-:Y:S05]  /*2320*/  BRA `(.L_x_8413) ;  /* 0x00000b1000007947 */ /* 0x000fea0003800000 */
.L_x_8408:
        /* <DEDUP_REMOVED lines=13> */
.L_x_8422:
[----:B------:R-:W-:Y:S01]  /*2400*/  PRMT R3, RZ, 0x5410, R3 ;  /* 0x00005410ff037816 */ /* 0x000fe20000000003 */
[----:B------:R-:W-:-:S04]  /*2410*/  CS2R R6, SRZ ;  /* 0x0000000000067805 */ /* 0x000fc8000001ff00 */
[----:B------:R-:W-:-:S04]  /*2420*/  FMUL.FTZ R3, R3, 1 ;  /* 0x3f80000003037820 */ /* 0x000fc80000410000 */
[----:B------:R-:W0:Y:S02]  /*2430*/  F2F.F64.F32 R4, R3 ;  /* 0x0000000300047310 */ /* 0x000e240000201800 */
[----:B0-----:R0:W-:Y:S01]  /*2440*/  STG.E.128 [R16.64], R4 ;  /* 0x0000000410007986 */ /* 0x0011e2000c101d24 */
[----:B------:R-:W-:Y:S05]  /*2450*/  BRA `(.L_x_8413) ;  /* 0x000009e000007947 */ /* 0x000fea0003800000 */
.L_x_8421:
        /* <DEDUP_REMOVED lines=21> */
.L_x_8426:
[----:B------:R-:W-:Y:S05]  /*25b0*/  BSYNC B0 ;  /* 0x0000000000007941 */ /* 0x000fea0003800000 */
.L_x_8425:
[----:B------:R-:W-:-:S05]  /*25c0*/  LOP3.LUT R3, R0, R3, RZ, 0xfc, !PT ;  /* 0x0000000300037212 */ /* 0x000fca00078efcff */
[----:B------:R0:W-:Y:S01]  /*25d0*/  STG.E.U8 [R16.64], R3 ;  /* 0x0000000310007986 */ /* 0x0001e2000c101124 */
[----:B------:R-:W-:Y:S05]  /*25e0*/  BRA `(.L_x_8413) ;  /* 0x0000085000007947 */ /* 0x000fea0003800000 */
.L_x_8424:
        /* <DEDUP_REMOVED lines=13> */
.L_x_8428:
[----:B------:R-:W-:Y:S01]  /*26c0*/  IMAD.MOV.U32 R0, RZ, RZ, 0x7f ;  /* 0x0000007fff007424 */ /* 0x000fe200078e00ff */
[----:B------:R-:W-:-:S04]  /*26d0*/  ISETP.GT.U32.AND P0, PT, R2, 0x7f800000, PT ;  /* 0x7f8000000200780c */ /* 0x000fc80003f04070 */
[----:B------:R-:W-:-:S04]  /*26e0*/  SEL R0, R0, 0x7c, P0 ;  /* 0x0000007c00007807 */ /* 0x000fc80000000000 */
.L_x_8429:
[----:B------:R-:W-:Y:S05]  /*26f0*/  BSYNC B0 ;  /* 0x0000000000007941 */ /* 0x000fea0003800000 */
.L_x_8427:
[----:B------:R-:W-:-:S04]  /*2700*/  LOP3.LUT R2, R3, 0x80000000, RZ, 0xc0, !PT ;  /* 0x8000000003027812 */ /* 0x000fc800078ec0ff */
[----:B------:R-:W-:-:S04]  /*2710*/  SHF.R.U32.HI R3, RZ, 0x18, R2 ;  /* 0x00000018ff037819 */ /* 0x000fc80000011602 */
[----:B------:R-:W-:-:S05]  /*2720*/  LOP3.LUT R3, R0, R3, RZ, 0xfc, !PT ;  /* 0x0000000300037212 */ /* 0x000fca00078efcff */
[----:B------:R0:W-:Y:S01]  /*2730*/  STG.E.U8 [R16.64], R3 ;  /* 0x0000000310007986 */ /* 0x0001e2000c101124 */
[----:B------:R-:W-:Y:S05]  /*2740*/  BRA `(.L_x_8413) ;  /* 0x000006f000007947 */ /* 0x000fea0003800000 */
.L_x_8423:
[----:B------:R0:W-:Y:S01]  /*2750*/  STG.E.U16 [R16.64], R3 ;  /* 0x0000000310007986 */ /* 0x0001e2000c101524 */
[----:B------:R-:W-:Y:S05]  /*2760*/  BRA `(.L_x_8413) ;  /* 0x000006d000007947 */ /* 0x000fea0003800000 */
.L_x_8420:
        /* <DEDUP_REMOVED lines=12> */
.L_x_8432:
        /* <DEDUP_REMOVED lines=17> */
.L_x_8435:
[----:B------:R-:W-:-:S04]  /*2940*/  LOP3.LUT R2, R3, 0x80000000, RZ, 0xc0, !PT ;  /* 0x8000000003027812 */ /* 0x000fc800078ec0ff */
[----:B------:R-:W-:-:S04]  /*2950*/  SHF.R.U32.HI R3, RZ, 0x18, R2 ;  /* 0x00000018ff037819 */ /* 0x000fc80000011602 */
[----:B------:R-:W-:-:S04]  /*2960*/  LOP3.LUT R0, R0, R3, RZ, 0xfc, !PT ;  /* 0x0000000300007212 */ /* 0x000fc800078efcff */
[----:B------:R-:W-:Y:S02]  /*2970*/  PRMT R8, R0, 0x7610, R8 ;  /* 0x0000761000087816 */ /* 0x000fe40000000008 */
.L_x_8434:
[----:B------:R-:W-:Y:S05]  /*2980*/  BSYNC B0 ;  /* 0x0000000000007941 */ /* 0x000fea0003800000 */
.L_x_8433:
[----:B------:R0:W-:Y:S01]  /*2990*/  STG.E.U8 [R16.64], R8 ;  /* 0x0000000810007986 */ /* 0x0001e2000c101124 */
[----:B------:R-:W-:Y:S05]  /*29a0*/  BRA `(.L_x_8413) ;  /* 0x0000049000007947 */ /* 0x000fea0003800000 */
.L_x_8431:
        /* <DEDUP_REMOVED lines=17> */
.L_x_8438:
[----:B------:R-:W-:-:S04]  /*2ac0*/  LOP3.LUT R2, R3, 0x80000000, RZ, 0xc0, !PT ;  /* 0x8000000003027812 */ /* 0x000fc800078ec0ff */
[----:B------:R-:W-:-:S04]  /*2ad0*/  SHF.R.U32.HI R3, RZ, 0x18, R2 ;  /* 0x00000018ff037819 */ /* 0x000fc80000011602 */
[----:B------:R-:W-:-:S04]  /*2ae0*/  LOP3.LUT R0, R0, R3, RZ, 0xfc, !PT ;  /* 0x0000000300007212 */ /* 0x000fc800078efcff */
[----:B------:R-:W-:Y:S02]  /*2af0*/  PRMT R8, R0, 0x7610, R8 ;  /* 0x0000761000087816 */ /* 0x000fe40000000008 */
.L_x_8437:
[----:B------:R-:W-:Y:S05]  /*2b00*/  BSYNC B0 ;  /* 0x0000000000007941 */ /* 0x000fea0003800000 */
.L_x_8436:
[----:B------:R0:W-:Y:S01]  /*2b10*/  STG.E.U8 [R16.64], R8 ;  /* 0x0000000810007986 */ /* 0x0001e2000c101124 */
[----:B------:R-:W-:Y:S05]  /*2b20*/  BRA `(.L_x_8413) ;  /* 0x0000031000007947 */ /* 0x000fea0003800000 */
.L_x_8430:
        /* <DEDUP_REMOVED lines=22> */
.L_x_8412:
        /* <DEDUP_REMOVED lines=20> */
.L_x_8440:
[----:B------:R-:W-:-:S06]  /*2dd0*/  PRMT R3, RZ, 0x5410, R3 ;  /* 0x00005410ff037816 */ /* 0x000fcc0000000003 */
[----:B------:R-:W0:Y:S02]  /*2de0*/  F2I.U64.TRUNC R2, R3 ;  /* 0x0000000300027311 */ /* 0x000e24000020d800 */
[----:B0-----:R0:W-:Y:S01]  /*2df0*/  STG.E.64 [R16.64], R2 ;  /* 0x0000000210007986 */ /* 0x0011e2000c101b24 */
[----:B------:R-:W-:Y:S05]  /*2e00*/  BRA `(.L_x_8413) ;  /* 0x0000003000007947 */ /* 0x000fea0003800000 */
.L_x_8439:
[----:B------:R-:W-:-:S06]  /*2e10*/  PRMT R3, RZ, 0x5410, R3 ;  /* 0x00005410ff037816 */ /* 0x000fcc0000000003 */
[----:B------:R-:W0:Y:S02]  /*2e20*/  F2I.FTZ.U32.TRUNC.NTZ R3, R3 ;  /* 0x0000000300037305 */ /* 0x000e24000021f000 */
[----:B0-----:R0:W-:Y:S02]  /*2e30*/  STG.E [R16.64], R3 ;  /* 0x0000000310007986 */ /* 0x0011e4000c101924 */
.L_x_8413:
[----:B------:R-:W-:-:S05]  /*2e40*/  IMAD R18, R18, 0x200, R23 ;  /* 0x0000020012127824 */ /* 0x000fca00078e0217 */
[----:B------:R-:W-:Y:S02]  /*2e50*/  IADD3 R19, R18, 0x80, RZ ;  /* 0x0000008012137810 */ /* 0x000fe40007ffe0ff */
.L_x_8374:
[----:B------:R-:W-:Y:S05]  /*2e60*/  BSYNC B6 ;  /* 0x0000000000067941 */ /* 0x000fea0003800000 */
.L_x_8373:
        /* <DEDUP_REMOVED lines=231> */
.L_x_8443:
        /* <DEDUP_REMOVED lines=20> */
.L_x_8447:
[----:B------:R-:W2:Y:S02]  /*3e20*/  LDG.E.U8 R2, [R2.64] ;  /* 0x0000002402027981 */ /* 0x000ea4000c1e1100 */
[----:B--2---:R-:W0:Y:S02]  /*3e30*/  I2F.U16 R0, R2 ;  /* 0x0000000200007306 */ /* 0x004e240000101000 */
[----:B0-----:R-:W-:Y:S01]  /*3e40*/  F2FP.BF16.PACK_AB R0, RZ, R0 ;  /* 0x00000000ff00723e */ /* 0x001fe200000010ff */
[----:B------:R-:W-:Y:S05]  /*3e50*/  BRA `(.L_x_8449) ;  /* 0x00000e3000007947 */ /* 0x000fea0003800000 */
.L_x_8446:
        /* <DEDUP_REMOVED lines=10> */
.L_x_8451:
[----:B------:R-:W2:Y:S02]  /*3f00*/  LDG.E R2, [R2.64] ;  /* 0x0000002402027981 */ /* 0x000ea4000c1e1900 */
[----:B--2---:R-:W0:Y:S02]  /*3f10*/  I2F R0, R2 ;  /* 0x0000000200007306 */ /* 0x004e240000201400 */
[----:B0-----:R-:W-:Y:S01]  /*3f20*/  F2FP.BF16.PACK_AB R0, RZ, R0 ;  /* 0x00000000ff00723e */ /* 0x001fe200000010ff */
[----:B------:R-:W-:Y:S05]  /*3f30*/  BRA `(.L_x_8449) ;  /* 0x00000d5000007947 */ /* 0x000fea0003800000 */
.L_x_8450:
[----:B------:R-:W2:Y:S02]  /*3f40*/  LDG.E.U16 R2, [R2.64] ;  /* 0x0000002402027981 */ /* 0x000ea4000c1e1500 */
[----:B--2---:R-:W0:Y:S02]  /*3f50*/  I2F.S16 R0, R2 ;  /* 0x0000000200007306 */ /* 0x004e240000101400 */
[----:B0-----:R-:W-:Y:S01]  /*3f60*/  F2FP.BF16.PACK_AB R0, RZ, R0 ;  /* 0x00000000ff00723e */ /* 0x001fe200000010ff */
[----:B------:R-:W-:Y:S05]  /*3f70*/  BRA `(.L_x_8449) ;  /* 0x00000d1000007947 */ /* 0x000fea0003800000 */
.L_x_8445:
        /* <DEDUP_REMOVED lines=9> */
.L_x_8453:
[----:B------:R-:W2:Y:S02]  /*4010*/  LDG.E.U16 R0, [R2.64] ;  /* 0x0000002402007981 */ /* 0x000ea4000c1e1500 */
[----:B--2---:R-:W-:-:S05]  /*4020*/  HADD2.F32 R0, -RZ, R0.H0_H0 ;  /* 0x20000000ff007230 */ /* 0x004fca0000004100 */
[----:B------:R-:W-:Y:S01]  /*4030*/  F2FP.BF16.PACK_AB R0, RZ, R0 ;  /* 0x00000000ff00723e */ /* 0x000fe200000010ff */
[----:B------:R-:W-:Y:S05]  /*4040*/  BRA `(.L_x_8449) ;  /* 0x00000c4000007947 */ /* 0x000fea0003800000 */
.L_x_8452:
        /* <DEDUP_REMOVED lines=9> */
.L_x_8455:
[----:B------:R-:W2:Y:S02]  /*40e0*/  LDG.E.U16 R2, [R2.64] ;  /* 0x0000002402027981 */ /* 0x000ea4000c1e1500 */
[----:B--2---:R-:W-:-:S05]  /*40f0*/  HADD2.F32 R0, -RZ, R2.H0_H0 ;  /* 0x20000002ff007230 */ /* 0x004fca0000004100 */
[----:B------:R-:W-:Y:S01]  /*4100*/  F2FP.BF16.PACK_AB R0, RZ, R0 ;  /* 0x00000000ff00723e */ /* 0x000fe200000010ff */
[----:B------:R-:W-:Y:S05]  /*4110*/  BRA `(.L_x_8449) ;  /* 0x00000b7000007947 */ /* 0x000fea0003800000 */
.L_x_8454:
[----:B------:R-:W2:Y:S02]  /*4120*/  LDG.E.64 R2, [R2.64] ;  /* 0x0000002402027981 */ /* 0x000ea4000c1e1b00 */
[----:B--2---:R-:W0:Y:S01]  /*4130*/  F2F.F32.F64 R0, R2 ;  /* 0x0000000200007310 */ /* 0x004e220000301000 */
[----:B------:R-:W0:-:S14]  /*4140*/  DSETP.GEU.AND P0, PT, |R2|, c[0x2][0x0], PT ;  /* 0x008000000200762a */ /* 0x000e1c0003f0e200 */
[----:B0-----:R-:W-:-:S05]  /*4150*/  @!P0 FMUL R0, R0, 1.175494350822287508e-38 ;  /* 0x0080000000008820 */ /* 0x001fca0000400000 */
[----:B------:R-:W-:Y:S01]  /*4160*/  F2FP.BF16.PACK_AB R0, RZ, R0 ;  /* 0x00000000ff00723e */ /* 0x000fe200000010ff */
[----:B------:R-:W-:Y:S05]  /*4170*/  BRA `(.L_x_8449) ;  /* 0x00000b1000007947 */ /* 0x000fea0003800000 */
.L_x_8444:
        /* <DEDUP_REMOVED lines=13> */
.L_x_8458:
[----:B------:R-:W2:Y:S02]  /*4250*/  LDG.E.64 R2, [R2.64] ;  /* 0x0000002402027981 */ /* 0x000ea4000c1e1b00 */
[----:B--2---:R-:W0:Y:S01]  /*4260*/  F2F.F32.F64 R0, R2 ;  /* 0x0000000200007310 */ /* 0x004e220000301000 */
[----:B------:R-:W0:-:S14]  /*4270*/  DSETP.GEU.AND P0, PT, |R2|, c[0x2][0x0], PT ;  /* 0x008000000200762a */ /* 0x000e1c0003f0e200 */
[----:B0-----:R-:W-:-:S05]  /*4280*/  @!P0 FMUL R0, R0, 1.175494350822287508e-38 ;  /* 0x0080000000008820 */ /* 0x001fca0000400000 */
[----:B------:R-:W-:Y:S01]  /*4290*/  F2FP.BF16.PACK_AB R0, RZ, R0 ;  /* 0x00000000ff00723e */ /* 0x000fe200000010ff */
[----:B------:R-:W-:Y:S05]  /*42a0*/  BRA `(.L_x_8449) ;  /* 0x000009e000007947 */ /* 0x000fea0003800000 */
.L_x_8457:
        /* <DEDUP_REMOVED lines=28> */
.L_x_8460:
        /* <DEDUP_REMOVED lines=15> */
.L_x_8459:
[----:B------:R0:W5:Y:S01]  /*4560*/  LDG.E.U16 R0, [R2.64] ;  /* 0x0000002402007981 */ /* 0x000162000c1e1500 */
[----:B------:R-:W-:Y:S05]  /*4570*/  BRA `(.L_x_8449) ;  /* 0x0000071000007947 */ /* 0x000fea0003800000 */
.L_x_8456:
        /* <DEDUP_REMOVED lines=12> */
.L_x_8463:
        /* <DEDUP_REMOVED lines=21> */
.L_x_8467:
[----:B------:R-:W-:Y:S05]  /*4790*/  BSYNC B1 ;  /* 0x0000000000017941 */ /* 0x000fea0003800000 */
.L_x_8466:
[----:B------:R-:W-:Y:S01]  /*47a0*/  LEA R3, R0, 0x3b800000, 0x17 ;  /* 0x3b80000000037811 */ /* 0x000fe200078eb8ff */
[----:B------:R-:W-:-:S05]  /*47b0*/  IMAD.SHL.U32 R0, R2, 0x100000, RZ ;  /* 0x0010000002007824 */ /* 0x000fca00078e00ff */
[----:B------:R-:W-:Y:S02]  /*47c0*/  LOP3.LUT R0, R3, R0, R4, 0xfe, !PT ;  /* 0x0000000003007212 */ /* 0x000fe400078efe04 */
.L_x_8465:
[----:B------:R-:W-:Y:S05]  /*47d0*/  BSYNC B0 ;  /* 0x0000000000007941 */ /* 0x000fea0003800000 */
.L_x_8464:
[----:B------:R-:W-:Y:S01]  /*47e0*/  F2FP.BF16.PACK_AB R0, RZ, R0 ;  /* 0x00000000ff00723e */ /* 0x000fe200000010ff */
[----:B------:R-:W-:Y:S05]  /*47f0*/  BRA `(.L_x_8449) ;  /* 0x0000049000007947 */ /* 0x000fea0003800000 */
.L_x_8462:
        /* <DEDUP_REMOVED lines=21> */
.L_x_8471:
[----:B------:R-:W-:Y:S05]  /*4950*/  BSYNC B1 ;  /* 0x0000000000017941 */ /* 0x000fea0003800000 */
.L_x_8470:
[----:B------:R-:W-:Y:S01]  /*4960*/  LEA R3, R0, 0x37800000, 0x17 ;  /* 0x3780000000037811 */ /* 0x000fe200078eb8ff */
[----:B------:R-:W-:-:S05]  /*4970*/  IMAD.SHL.U32 R0, R2, 0x200000, RZ ;  /* 0x0020000002007824 */ /* 0x000fca00078e00ff */
[----:B------:R-:W-:Y:S02]  /*4980*/  LOP3.LUT R0, R3, R0, R4, 0xfe, !PT ;  /* 0x0000000003007212 */ /* 0x000fe400078efe04 */
.L_x_8469:
[----:B------:R-:W-:Y:S05]  /*4990*/  BSYNC B0 ;  /* 0x0000000000007941 */ /* 0x000fea0003800000 */
.L_x_8468:
[----:B------:R-:W-:Y:S01]  /*49a0*/  F2FP.BF16.PACK_AB R0, RZ, R0 ;  /* 0x00000000ff00723e */ /* 0x000fe200000010ff */
[----:B------:R-:W-:Y:S05]  /*49b0*/  BRA `(.L_x_8449) ;  /* 0x000002d000007947 */ /* 0x000fea0003800000 */
.L_x_8461:
        /* <DEDUP_REMOVED lines=14> */
.L_x_8475:
[----:B------:R-:W-:Y:S05]  /*4aa0*/  BSYNC B0 ;  /* 0x0000000000007941 */ /* 0x000fea0003800000 */
.L_x_8474:
[----:B------:R-:W-:Y:S01]  /*4ab0*/  F2FP.BF16.PACK_AB R0, RZ, R0 ;  /* 0x00000000ff00723e */ /* 0x000fe200000010ff */
[----:B------:R-:W-:Y:S05]  /*4ac0*/  BRA `(.L_x_8449) ;  /* 0x000001c000007947 */ /* 0x000fea0003800000 */
.L_x_8448:
        /* <DEDUP_REMOVED lines=21> */
.L_x_8473:
[----:B------:R-:W2:Y:S02]  /*4c20*/  LDG.E.64 R2, [R2.64] ;  /* 0x0000002402027981 */ /* 0x000ea4000c1e1b00 */
[----:B--2---:R-:W0:Y:S02]  /*4c30*/  I2F.U64 R0, R2 ;  /* 0x0000000200007312 */ /* 0x004e240000301000 */
[----:B0-----:R-:W-:Y:S01]  /*4c40*/  F2FP.BF16.PACK_AB R0, RZ, R0 ;  /* 0x00000000ff00723e */ /* 0x001fe200000010ff */
[----:B------:R-:W-:Y:S05]  /*4c50*/  BRA `(.L_x_8449) ;  /* 0x0000003000007947 */ /* 0x000fea0003800000 */
.L_x_8472:
[----:B------:R-:W2:Y:S02]  /*4c60*/  LDG.E R2, [R2.64] ;  /* 0x0000002402027981 */ /* 0x000ea4000c1e1900 */
[----:B--2---:R-:W0:Y:S02]  /*4c70*/  I2F.U32 R0, R2 ;  /* 0x0000000200007306 */ /* 0x004e240000201000 */
[----:B0-----:R-:W-:-:S06]  /*4c80*/  F2FP.BF16.PACK_AB R0, RZ, R0 ;  /* 0x00000000ff00723e */ /* 0x001fcc00000010ff */
.L_x_8449:
        /* <DEDUP_REMOVED lines=20> */
.L_x_8479:
[----:B------:R-:W-:-:S06]  /*4dd0*/  PRMT R3, RZ, 0x5410, R2 ;  /* 0x00005410ff037816 */ /* 0x000fcc0000000002 */
[----:B------:R-:W0:Y:S02]  /*4de0*/  F2I.S64.TRUNC R2, R3 ;  /* 0x0000000300027311 */ /* 0x000e24000020d900 */
[----:B0-----:R0:W-:Y:S01]  /*4df0*/  STG.E.U8 [R16.64], R2 ;  /* 0x0000000210007986 */ /* 0x0011e2000c101124 */
[----:B------:R-:W-:Y:S05]  /*4e00*/  BRA `(.L_x_8481) ;  /* 0x00000e4000007947 */ /* 0x000fea0003800000 */
.L_x_8478:
        /* <DEDUP_REMOVED lines=10> */
.L_x_8483:
[----:B------:R-:W-:-:S04]  /*4eb0*/  PRMT R2, RZ, 0x5410, R2 ;  /* 0x00005410ff027816 */ /* 0x000fc80000000002 */
[----:B------:R-:W0:Y:S02]  /*4ec0*/  F2I.FTZ.TRUNC.NTZ R3, R2 ;  /* 0x0000000200037305 */ /* 0x000e24000021f100 */
[----:B0-----:R0:W-:Y:S01]  /*4ed0*/  STG.E [R16.64], R3 ;  /* 0x0000000310007986 */ /* 0x0011e2000c101924 */
[----:B------:R-:W-:Y:S05]  /*4ee0*/  BRA `(.L_x_8481) ;  /* 0x00000d6000007947 */ /* 0x000fea0003800000 */
.L_x_8482:
[----:B------:R-:W-:-:S04]  /*4ef0*/  PRMT R2, RZ, 0x5410, R2 ;  /* 0x00005410ff027816 */ /* 0x000fc80000000002 */
[----:B------:R-:W0:Y:S02]  /*4f00*/  F2I.FTZ.TRUNC.NTZ R3, R2 ;  /* 0x0000000200037305 */ /* 0x000e24000021f100 */
[----:B0-----:R0:W-:Y:S01]  /*4f10*/  STG.E.U16 [R16.64], R3 ;  /* 0x0000000310007986 */ /* 0x0011e2000c101524 */
[----:B------:R-:W-:Y:S05]  /*4f20*/  BRA `(.L_x_8481) ;  /* 0x00000d2000007947 */ /* 0x000fea0003800000 */
.L_x_8477:
        /* <DEDUP_REMOVED lines=9> */
.L_x_8485:
[----:B------:R-:W-:-:S04]  /*4fc0*/  PRMT R0, RZ, 0x5410, R2 ;  /* 0x00005410ff007816 */ /* 0x000fc80000000002 */
[----:B------:R-:W-:-:S05]  /*4fd0*/  F2FP.PACK_AB R0, RZ, R0 ;  /* 0x00000000ff00723e */ /* 0x000fca00000000ff */
[----:B------:R0:W-:Y:S01]  /*4fe0*/  STG.E.U16 [R16.64], R0 ;  /* 0x0000000010007986 */ /* 0x0001e2000c101524 */
[----:B------:R-:W-:Y:S05]  /*4ff0*/  BRA `(.L_x_8481) ;  /* 0x00000c5000007947 */ /* 0x000fea0003800000 */
.L_x_8484:
        /* <DEDUP_REMOVED lines=10> */
.L_x_8487:
[----:B------:R-:W-:-:S04]  /*50a0*/  PRMT R2, RZ, 0x5410, R2 ;  /* 0x00005410ff027816 */ /* 0x000fc80000000002 */
[----:B------:R-:W-:-:S04]  /*50b0*/  F2FP.PACK_AB R3, RZ, R2 ;  /* 0x00000002ff03723e */ /* 0x000fc800000000ff */
[----:B------:R-:W-:-:S05]  /*50c0*/  PRMT R3, R3, 0x5410, RZ ;  /* 0x0000541003037816 */ /* 0x000fca00000000ff */
[----:B------:R0:W-:Y:S01]  /*50d0*/  STG.E [R16.64], R3 ;  /* 0x0000000310007986 */ /* 0x0001e2000c101924 */
[----:B------:R-:W-:Y:S05]  /*50e0*/  BRA `(.L_x_8481) ;  /* 0x00000b6000007947 */ /* 0x000fea0003800000 */
.L_x_8486:
[----:B------:R-:W-:-:S05]  /*50f0*/  PRMT R2, RZ, 0x5410, R2 ;  /* 0x00005410ff027816 */ /* 0x000fca0000000002 */
[----:B------:R-:W-:-:S06]  /*5100*/  FMUL.FTZ R2, R2, 1 ;  /* 0x3f80000002027820 */ /* 0x000fcc0000410000 */
[----:B------:R-:W0:Y:S02]  /*5110*/  F2F.F64.F32 R2, R2 ;  /* 0x0000000200027310 */ /* 0x000e240000201800 */
[----:B0-----:R0:W-:Y:S01]  /*5120*/  STG.E.64 [R16.64], R2 ;  /* 0x0000000210007986 */ /* 0x0011e2000c101b24 */
[----:B------:R-:W-:Y:S05]  /*5130*/  BRA `(.L_x_8481) ;  /* 0x00000b1000007947 */ /* 0x000fea0003800000 */
.L_x_8476:
        /* <DEDUP_REMOVED lines=13> */
.L_x_8490:
[----:B------:R-:W-:Y:S01]  /*5210*/  PRMT R2, RZ, 0x5410, R2 ;  /* 0x00005410ff027816 */ /* 0x000fe20000000002 */
[----:B------:R-:W-:-:S04]  /*5220*/  CS2R R6, SRZ ;  /* 0x0000000000067805 */ /* 0x000fc8000001ff00 */
[----:B------:R-:W-:-:S04]  /*5230*/  FMUL.FTZ R2, R2, 1 ;  /* 0x3f80000002027820 */ /* 0x000fc80000410000 */
[----:B------:R-:W0:Y:S02]  /*5240*/  F2F.F64.F32 R4, R2 ;  /* 0x0000000200047310 */ /* 0x000e240000201800 */
[----:B0-----:R0:W-:Y:S01]  /*5250*/  STG.E.128 [R16.64], R4 ;  /* 0x0000000410007986 */ /* 0x0011e2000c101d24 */
[----:B------:R-:W-:Y:S05]  /*5260*/  BRA `(.L_x_8481) ;  /* 0x000009e000007947 */ /* 0x000fea0003800000 */
.L_x_8489:
        /* <DEDUP_REMOVED lines=21> */
.L_x_8494:
[----:B------:R-:W-:Y:S05]  /*53c0*/  BSYNC B0 ;  /* 0x0000000000007941 */ /* 0x000fea0003800000 */
.L_x_8493:
[----:B------:R-:W-:-:S05]  /*53d0*/  LOP3.LUT R3, R0, R3, RZ, 0xfc, !PT ;  /* 0x0000000300037212 */ /* 0x000fca00078efcff */
[----:B------:R0:W-:Y:S01]  /*53e0*/  STG.E.U8 [R16.64], R3 ;  /* 0x0000000310007986 */ /* 0x0001e2000c101124 */
[----:B------:R-:W-:Y:S05]  /*53f0*/  BRA `(.L_x_8481) ;  /* 0x0000085000007947 */ /* 0x000fea0003800000 */
.L_x_8492:
        /* <DEDUP_REMOVED lines=13> */
.L_x_8496:
[----:B------:R-:W-:Y:S01]  /*54d0*/  IMAD.MOV.U32 R0, RZ, RZ, 0x7f ;  /* 0x0000007fff007424 */ /* 0x000fe200078e00ff */
[----:B------:R-:W-:-:S04]  /*54e0*/  ISETP.GT.U32.AND P0, PT, R2, 0x7f800000, PT ;  /* 0x7f8000000200780c */ /* 0x000fc80003f04070 */
[----:B------:R-:W-:-:S04]  /*54f0*/  SEL R0, R0, 0x7c, P0 ;  /* 0x0000007c00007807 */ /* 0x000fc80000000000 */
.L_x_8497:
[----:B------:R-:W-:Y:S05]  /*5500*/  BSYNC B0 ;  /* 0x0000000000007941 */ /* 0x000fea0003800000 */
.L_x_8495:
[----:B------:R-:W-:-:S04]  /*5510*/  LOP3.LUT R2, R3, 0x80000000, RZ, 0xc0, !PT ;  /* 0x8000000003027812 */ /* 0x000fc800078ec0ff */
[----:B------:R-:W-:-:S04]  /*5520*/  SHF.R.U32.HI R3, RZ, 0x18, R2 ;  /* 0x00000018ff037819 */ /* 0x000fc80000011602 */
[----:B------:R-:W-:-:S05]  /*5530*/  LOP3.LUT R3, R0, R3, RZ, 0xfc, !PT ;  /* 0x0000000300037212 */ /* 0x000fca00078efcff */
[----:B------:R0:W-:Y:S01]  /*5540*/  STG.E.U8 [R16.64], R3 ;  /* 0x0000000310007986 */ /* 0x0001e2000c101124 */
[----:B------:R-:W-:Y:S05]  /*5550*/  BRA `(.L_x_8481) ;  /* 0x000006f000007947 */ /* 0x000fea0003800000 */
.L_x_8491:
[----:B------:R0:W-:Y:S01]  /*5560*/  STG.E.U16 [R16.64], R2 ;  /* 0x0000000210007986 */ /* 0x0001e2000c101524 */
[----:B------:R-:W-:Y:S05]  /*5570*/  BRA `(.L_x_8481) ;  /* 0x000006d000007947 */ /* 0x000fea0003800000 */
.L_x_8488:
        /* <DEDUP_REMOVED lines=12> */
.L_x_8500:
        /* <DEDUP_REMOVED lines=17> */
.L_x_8503:
[----:B------:R-:W-:-:S04]  /*5750*/  LOP3.LUT R2, R3, 0x80000000, RZ, 0xc0, !PT ;  /* 0x8000000003027812 */ /* 0x000fc800078ec0ff */
[----:B------:R-:W-:-:S04]  /*5760*/  SHF.R.U32.HI R3, RZ, 0x18, R2 ;  /* 0x00000018ff037819 */ /* 0x000fc80000011602 */
[----:B------:R-:W-:-:S04]  /*5770*/  LOP3.LUT R0, R0, R3, RZ, 0xfc, !PT ;  /* 0x0000000300007212 */ /* 0x000fc800078efcff */
[----:B------:R-:W-:Y:S02]  /*5780*/  PRMT R8, R0, 0x7610, R8 ;  /* 0x0000761000087816 */ /* 0x000fe40000000008 */
.L_x_8502:
[----:B------:R-:W-:Y:S05]  /*5790*/  BSYNC B0 ;  /* 0x0000000000007941 */ /* 0x000fea0003800000 */
.L_x_8501:
[----:B------:R0:W-:Y:S01]  /*57a0*/  STG.E.U8 [R16.64], R8 ;  /* 0x0000000810007986 */ /* 0x0001e2000c101124 */
[----:B------:R-:W-:Y:S05]  /*57b0*/  BRA `(.L_x_8481) ;  /* 0x0000049000007947 */ /* 0x000fea0003800000 */
.L_x_8499:
        /* <DEDUP_REMOVED lines=17> */
.L_x_8506:
[----:B------:R-:W-:-:S04]  /*58d0*/  LOP3.LUT R2, R3, 0x80000000, RZ, 0xc0, !PT ;  /* 0x8000000003027812 */ /* 0x000fc800078ec0ff */
[----:B------:R-:W-:-:S04]  /*58e0*/  SHF.R.U32.HI R3, RZ, 0x18, R2 ;  /* 0x00000018ff037819 */ /* 0x000fc80000011602 */
[----:B------:R-:W-:-:S04]  /*58f0*/  LOP3.LUT R0, R0, R3, RZ, 0xfc, !PT ;  /* 0x0000000300007212 */ /* 0x000fc800078efcff */
[----:B------:R-:W-:Y:S02]  /*5900*/  PRMT R8, R0, 0x7610, R8 ;  /* 0x0000761000087816 */ /* 0x000fe40000000008 */
.L_x_8505:
[----:B------:R-:W-:Y:S05]  /*5910*/  BSYNC B0 ;  /* 0x0000000000007941 */ /* 0x000fea0003800000 */
.L_x_8504:
[----:B------:R0:W-:Y:S01]  /*5920*/  STG.E.U8 [R16.64], R8 ;  /* 0x0000000810007986 */ /* 0x0001e2000c101124 */
[----:B------:R-:W-:Y:S05]  /*5930*/  BRA `(.L_x_8481) ;  /* 0x0000031000007947 */ /* 0x000fea0003800000 */
.L_x_8498:
        /* <DEDUP_REMOVED lines=22> */
.L_x_8480:
        /* <DEDUP_REMOVED lines=20> */
.L_x_8508:
[----:B------:R-:W-:-:S06]  /*5be0*/  PRMT R2, RZ, 0x5410, R2 ;  /* 0x00005410ff027816 */ /* 0x000fcc0000000002 */
[----:B------:R-:W0:Y:S02]  /*5bf0*/  F2I.U64.TRUNC R2, R2 ;  /* 0x0000000200027311 */ /* 0x000e24000020d800 */
[----:B0-----:R0:W-:Y:S01]  /*5c00*/  STG.E.64 [R16.64], R2 ;  /* 0x0000000210007986 */ /* 0x0011e2000c101b24 */
[----:B------:R-:W-:Y:S05]  /*5c10*/  BRA `(.L_x_8481) ;  /* 0x0000003000007947 */ /* 0x000fea0003800000 */
.L_x_8507:
[----:B------:R-:W-:-:S04]  /*5c20*/  PRMT R2, RZ, 0x5410, R2 ;  /* 0x00005410ff027816 */ /* 0x000fc80000000002 */
[----:B------:R-:W0:Y:S02]  /*5c30*/  F2I.FTZ.U32.TRUNC.NTZ R3, R2 ;  /* 0x0000000200037305 */ /* 0x000e24000021f000 */
[----:B0-----:R0:W-:Y:S02]  /*5c40*/  STG.E [R16.64], R3 ;  /* 0x0000000310007986 */ /* 0x0011e4000c101924 */
.L_x_8481:
        /* <DEDUP_REMOVED lines=231> */
.L_x_8509:
        /* <DEDUP_REMOVED lines=20> */
.L_x_8513:
[----:B------:R-:W2:Y:S02]  /*6c00*/  LDG.E.U8 R2, [R2.64] ;  /* 0x0000002402027981 */ /* 0x000ea4000c1e1100 */
[----:B--2---:R-:W0:Y:S02]  /*6c10*/  I2F.U16 R0, R2 ;  /* 0x0000000200007306 */ /* 0x004e240000101000 */
[----:B0-----:R-:W-:Y:S01]  /*6c20*/  F2FP.BF16.PACK_AB R0, RZ, R0 ;  /* 0x00000000ff00723e */ /* 0x001fe200000010ff */
[----:B------:R-:W-:Y:S05]  /*6c30*/  BRA `(.L_x_8515) ;  /* 0x00000e3000007947 */ /* 0x000fea0003800000 */
.L_x_8512:
        /* <DEDUP_REMOVED lines=10> */
.L_x_8517:
[----:B------:R-:W2:Y:S02]  /*6ce0*/  LDG.E R2, [R2.64] ;  /* 0x0000002402027981 */ /* 0x000ea4000c1e1900 */
[----:B--2---:R-:W0:Y:S02]  /*6cf0*/  I2F R0, R2 ;  /* 0x0000000200007306 */ /* 0x004e240000201400 */
[----:B0-----:R-:W-:Y:S01]  /*6d00*/  F2FP.BF16.PACK_AB R0, RZ, R0 ;  /* 0x00000000ff00723e */ /* 0x001fe200000010ff */
[----:B------:R-:W-:Y:S05]  /*6d10*/  BRA `(.L_x_8515) ;  /* 0x00000d5000007947 */ /* 0x000fea0003800000 */
.L_x_8516:
[----:B------:R-:W2:Y:S02]  /*6d20*/  LDG.E.U16 R2, [R2.64] ;  /* 0x0000002402027981 */ /* 0x000ea4000c1e1500 */
[----:B--2---:R-:W0:Y:S02]  /*6d30*/  I2F.S16 R0, R2 ;  /* 0x0000000200007306 */ /* 0x004e240000101400 */
[----:B0-----:R-:W-:Y:S01]  /*6d40*/  F2FP.BF16.PACK_AB R0, RZ, R0 ;  /* 0x00000000ff00723e */ /* 0x001fe200000010ff */
[----:B------:R-:W-:Y:S05]  /*6d50*/  BRA `(.L_x_8515) ;  /* 0x00000d1000007947 */ /* 0x000fea0003800000 */
.L_x_8511:
        /* <DEDUP_REMOVED lines=9> */
.L_x_8519:
[----:B------:R-:W2:Y:S02]  /*6df0*/  LDG.E.U16 R0, [R2.64] ;  /* 0x0000002402007981 */ /* 0x000ea4000c1e1500 */
[----:B--2---:R-:W-:-:S05]  /*6e00*/  HADD2.F32 R0, -RZ, R0.H0_H0 ;  /* 0x20000000ff007230 */ /* 0x004fca0000004100 */
[----:B------:R-:W-:Y:S01]  /*6e10*/  F2FP.BF16.PACK_AB R0, RZ, R0 ;  /* 0x00000000ff00723e */ /* 0x000fe200000010ff */
[----:B------:R-:W-:Y:S05]  /*6e20*/  BRA `(.L_x_8515) ;  /* 0x00000c4000007947 */ /* 0x000fea0003800000 */
.L_x_8518:
        /* <DEDUP_REMOVED lines=9> */
.L_x_8521:
[----:B------:R-:W2:Y:S02]  /*6ec0*/  LDG.E.U16 R2, [R2.64] ;  /* 0x0000002402027981 */ /* 0x000ea4000c1e1500 */
[----:B--2---:R-:W-:-:S05]  /*6ed0*/  HADD2.F32 R0, -RZ, R2.H0_H0 ;  /* 0x20000002ff007230 */ /* 0x004fca0000004100 */
[----:B------:R-:W-:Y:S01]  /*6ee0*/  F2FP.BF16.PACK_AB R0, RZ, R0 ;  /* 0x00000000ff00723e */ /* 0x000fe200000010ff */
[----:B------:R-:W-:Y:S05]  /*6ef0*/  BRA `(.L_x_8515) ;  /* 0x00000b7000007947 */ /* 0x000fea0003800000 */
.L_x_8520:
[----:B------:R-:W2:Y:S02]  /*6f00*/  LDG.E.64 R2, [R2.64] ;  /* 0x0000002402027981 */ /* 0x000ea4000c1e1b00 */
[----:B--2---:R-:W0:Y:S01]  /*6f10*/  F2F.F32.F64 R0, R2 ;  /* 0x0000000200007310 */ /* 0x004e220000301000 */
[----:B------:R-:W0:-:S14]  /*6f20*/  DSETP.GEU.AND P0, PT, |R2|, c[0x2][0x0], PT ;  /* 0x008000000200762a */ /* 0x000e1c0003f0e200 */
[----:B0-----:R-:W-:-:S05]  /*6f30*/  @!P0 FMUL R0, R0, 1.175494350822287508e-38 ;  /* 0x0080000000008820 */ /* 0x001fca0000400000 */
[----:B------:R-:W-:Y:S01]  /*6f40*/  F2FP.BF16.PACK_AB R0, RZ, R0 ;  /* 0x00000000ff00723e */ /* 0x000fe200000010ff */
[----:B------:R-:W-:Y:S05]  /*6f50*/  BRA `(.L_x_8515) ;  /* 0x00000b1000007947 */ /* 0x000fea0003800000 */
.L_x_8510:
        /* <DEDUP_REMOVED lines=13> */
.L_x_8524:
[----:B------:R-:W2:Y:S02]  /*7030*/  LDG.E.64 R2, [R2.64] ;  /* 0x0000002402027981 */ /* 0x000ea4000c1e1b00 */
[----:B--2---:R-:W0:Y:S01]  /*7040*/  F2F.F32.F64 R0, R2 ;  /* 0x0000000200007310 */ /* 0x004e220000301000 */
[----:B------:R-:W0:-:S14]  /*7050*/  DSETP.GEU.AND P0, PT, |R2|, c[0x2][0x0], PT ;  /* 0x008000000200762a */ /* 0x000e1c0003f0e200 */
[----:B0-----:R-:W-:-:S05]  /*7060*/  @!P0 FMUL R0, R0, 1.175494350822287508e-38 ;  /* 0x0080000000008820 */ /* 0x001fca0000400000 */
[----:B------:R-:W-:Y:S01]  /*7070*/  F2FP.BF16.PACK_AB R0, RZ, R0 ;  /* 0x00000000ff00723e */ /* 0x000fe200000010ff */
[----:B------:R-:W-:Y:S05]  /*7080*/  BRA `(.L_x_8515) ;  /* 0x000009e000007947 */ /* 0x000fea0003800000 */
.L_x_8523:
        /* <DEDUP_REMOVED lines=28> */
.L_x_8526:
        /* <DEDUP_REMOVED lines=15> */
.L_x_8525:
[----:B------:R0:W5:Y:S01]  /*7340*/  LDG.E.U16 R0, [R2.64] ;  /* 0x0000002402007981 */ /* 0x000162000c1e1500 */
[----:B------:R-:W-:Y:S05]  /*7350*/  BRA `(.L_x_8515) ;  /* 0x0000071000007947 */ /* 0x000fea0003800000 */
.L_x_8522:
        /* <DEDUP_REMOVED lines=12> */
.L_x_8529:
        /* <DEDUP_REMOVED lines=21> */
.L_x_8533:
[----:B------:R-:W-:Y:S05]  /*7570*/  BSYNC B1 ;  /* 0x0000000000017941 */ /* 0x000fea0003800000 */
.L_x_8532:
[----:B------:R-:W-:Y:S01]  /*7580*/  LEA R3, R0, 0x3b800000, 0x17 ;  /* 0x3b80000000037811 */ /* 0x000fe200078eb8ff */
[----:B------:R-:W-:-:S05]  /*7590*/  IMAD.SHL.U32 R0, R2, 0x100000, RZ ;  /* 0x0010000002007824 */ /* 0x000fca00078e00ff */
[----:B------:R-:W-:Y:S02]  /*75a0*/  LOP3.LUT R0, R3, R0, R4, 0xfe, !PT ;  /* 0x0000000003007212 */ /* 0x000fe400078efe04 */
.L_x_8531:
[----:B------:R-:W-:Y:S05]  /*75b0*/  BSYNC B0 ;  /* 0x0000000000007941 */ /* 0x000fea0003800000 */
.L_x_8530:
[----:B------:R-:W-:Y:S01]  /*75c0*/  F2FP.BF16.PACK_AB R0, RZ, R0 ;  /* 0x00000000ff00723e */ /* 0x000fe200000010ff */
[----:B------:R-:W-:Y:S05]  /*75d0*/  BRA `(.L_x_8515) ;  /* 0x0000049000007947 */ /* 0x000fea0003800000 */
.L_x_8528:
        /* <DEDUP_REMOVED lines=21> */
.L_x_8537:
[----:B------:R-:W-:Y:S05]  /*7730*/  BSYNC B1 ;  /* 0x0000000000017941 */ /* 0x000fea0003800000 */
.L_x_8536:
[----:B------:R-:W-:Y:S01]  /*7740*/  LEA R3, R0, 0x37800000, 0x17 ;  /* 0x3780000000037811 */ /* 0x000fe200078eb8ff */
[----:B------:R-:W-:-:S05]  /*7750*/  IMAD.SHL.U32 R0, R2, 0x200000, RZ ;  /* 0x0020000002007824 */ /* 0x000fca00078e00ff */
[----:B------:R-:W-:Y:S02]  /*7760*/  LOP3.LUT R0, R3, R0, R4, 0xfe, !PT ;  /* 0x0000000003007212 */ /* 0x000fe400078efe04 */
.L_x_8535:
[----:B------:R-:W-:Y:S05]  /*7770*/  BSYNC B0 ;  /* 0x0000000000007941 */ /* 0x000fea0003800000 */
.L_x_8534:
[----:B------:R-:W-:Y:S01]  /*7780*/  F2FP.BF16.PACK_AB R0, RZ, R0 ;  /* 0x00000000ff00723e */ /* 0x000fe200000010ff */
[----:B------:R-:W-:Y:S05]  /*7790*/  BRA `(.L_x_8515) ;  /* 0x000002d000007947 */ /* 0x000fea0003800000 */
.L_x_8527:
        /* <DEDUP_REMOVED lines=14> */
.L_x_8541:
[----:B------:R-:W-:Y:S05]  /*7880*/  BSYNC B0 ;  /* 0x0000000000007941 */ /* 0x000fea0003800000 */
.L_x_8540:
[----:B------:R-:W-:Y:S01]  /*7890*/  F2FP.BF16.PACK_AB R0, RZ, R0 ;  /* 0x00000000ff00723e */ /* 0x000fe200000010ff */
[----:B------:R-:W-:Y:S05]  /*78a0*/  BRA `(.L_x_8515) ;  /* 0x000001c000007947 */ /* 0x000fea0003800000 */
.L_x_8514:
        /* <DEDUP_REMOVED lines=21> */
.L_x_8539:
[----:B------:R-:W2:Y:S02]  /*7a00*/  LDG.E.64 R2, [R2.64] ;  /* 0x0000002402027981 */ /* 0x000ea4000c1e1b00 */
[----:B--2---:R-:W0:Y:S02]  /*7a10*/  I2F.U64 R0, R2 ;  /* 0x0000000200007312 */ /* 0x004e240000301000 */
[----:B0-----:R-:W-:Y:S01]  /*7a20*/  F2FP.BF16.PACK_AB R0, RZ, R0 ;  /* 0x00000000ff00723e */ /* 0x001fe200000010ff */
[----:B------:R-:W-:Y:S05]  /*7a30*/  BRA `(.L_x_8515) ;  /* 0x0000003000007947 */ /* 0x000fea0003800000 */
.L_x_8538:
[----:B------:R-:W2:Y:S02]  /*7a40*/  LDG.E R2, [R2.64] ;  /* 0x0000002402027981 */ /* 0x000ea4000c1e1900 */
[----:B--2---:R-:W0:Y:S02]  /*7a50*/  I2F.U32 R0, R2 ;  /* 0x0000000200007306 */ /* 0x004e240000201000 */
[----:B0-----:R-:W-:-:S06]  /*7a60*/  F2FP.BF16.PACK_AB R0, RZ, R0 ;  /* 0x00000000ff00723e */ /* 0x001fcc00000010ff */
.L_x_8515:
        /* <DEDUP_REMOVED lines=20> */
.L_x_8545:
[----:B------:R-:W-:-:S06]  /*7bb0*/  PRMT R3, RZ, 0x5410, R2 ;  /* 0x00005410ff037816 */ /* 0x000fcc0000000002 */
[----:B------:R-:W0:Y:S02]  /*7bc0*/  F2I.S64.TRUNC R2, R3 ;  /* 0x0000000300027311 */ /* 0x000e24000020d900 */
[----:B0-----:R0:W-:Y:S01]  /*7bd0*/  STG.E.U8 [R16.64], R2 ;  /* 0x0000000210007986 */ /* 0x0011e2000c101124 */
[----:B------:R-:W-:Y:S05]  /*7be0*/  BRA `(.L_x_8547) ;  /* 0x00000e4000007947 */ /* 0x000fea0003800000 */
.L_x_8544:
        /* <DEDUP_REMOVED lines=10> */
.L_x_8549:
[----:B------:R-:W-:-:S04]  /*7c90*/  PRMT R2, RZ, 0x5410, R2 ;  /* 0x00005410ff027816 */ /* 0x000fc80000000002 */
[----:B------:R-:W0:Y:S02]  /*7ca0*/  F2I.FTZ.TRUNC.NTZ R3, R2 ;  /* 0x0000000200037305 */ /* 0x000e24000021f100 */
[----:B0-----:R0:W-:Y:S01]  /*7cb0*/  STG.E [R16.64], R3 ;  /* 0x0000000310007986 */ /* 0x0011e2000c101924 */
[----:B------:R-:W-:Y:S05]  /*7cc0*/  BRA `(.L_x_8547) ;  /* 0x00000d6000007947 */ /* 0x000fea0003800000 */
.L_x_8548:
[----:B------:R-:W-:-:S04]  /*7cd0*/  PRMT R2, RZ, 0x5410, R2 ;  /* 0x00005410ff027816 */ /* 0x000fc80000000002 */
[----:B------:R-:W0:Y:S02]  /*7ce0*/  F2I.FTZ.TRUNC.NTZ R3, R2 ;  /* 0x0000000200037305 */ /* 0x000e24000021f100 */
[----:B0-----:R0:W-:Y:S01]  /*7cf0*/  STG.E.U16 [R16.64], R3 ;  /* 0x0000000310007986 */ /* 0x0011e2000c101524 */
[----:B------:R-:W-:Y:S05]  /*7d00*/  BRA `(.L_x_8547) ;  /* 0x00000d2000007947 */ /* 0x000fea0003800000 */
.L_x_8543:
        /* <DEDUP_REMOVED lines=9> */
.L_x_8551:
[----:B------:R-:W-:-:S04]  /*7da0*/  PRMT R0, RZ, 0x5410, R2 ;  /* 0x00005410ff007816 */ /* 0x000fc80000000002 */
[----:B------:R-:W-:-:S05]  /*7db0*/  F2FP.PACK_AB R0, RZ, R0 ;  /* 0x00000000ff00723e */ /* 0x000fca00000000ff */
[----:B------:R0:W-:Y:S01]  /*7dc0*/  STG.E.U16 [R16.64], R0 ;  /* 0x0000000010007986 */ /* 0x0001e2000c101524 */
[----:B------:R-:W-:Y:S05]  /*7dd0*/  BRA `(.L_x_8547) ;  /* 0x00000c5000007947 */ /* 0x000fea0003800000 */
.L_x_8550:
        /* <DEDUP_REMOVED lines=10> */
.L_x_8553:
[----:B------:R-:W-:-:S04]  /*7e80*/  PRMT R2, RZ, 0x5410, R2 ;  /* 0x00005410ff027816 */ /* 0x000fc80000000002 */
[----:B------:R-:W-:-:S04]  /*7e90*/  F2FP.PACK_AB R3, RZ, R2 ;  /* 0x00000002ff03723e */ /* 0x000fc800000000ff */
[----:B------:R-:W-:-:S05]  /*7ea0*/  PRMT R3, R3, 0x5410, RZ ;  /* 0x0000541003037816 */ /* 0x000fca00000000ff */
[----:B------:R0:W-:Y:S01]  /*7eb0*/  STG.E [R16.64], R3 ;  /* 0x0000000310007986 */ /* 0x0001e2000c101924 */
[----:B------:R-:W-:Y:S05]  /*7ec0*/  BRA `(.L_x_8547) ;  /* 0x00000b6000007947 */ /* 0x000fea0003800000 */
.L_x_8552:
[----:B------:R-:W-:-:S05]  /*7ed0*/  PRMT R2, RZ, 0x5410, R2 ;  /* 0x00005410ff027816 */ /* 0x000fca0000000002 */
[----:B------:R-:W-:-:S06]  /*7ee0*/  FMUL.FTZ R2, R2, 1 ;  /* 0x3f80000002027820 */ /* 0x000fcc0000410000 */
[----:B------:R-:W0:Y:S02]  /*7ef0*/  F2F.F64.F32 R2, R2 ;  /* 0x0000000200027310 */ /* 0x000e240000201800 */
[----:B0-----:R0:W-:Y:S01]  /*7f00*/  STG.E.64 [R16.64], R2 ;  /* 0x0000000210007986 */ /* 0x0011e2000c101b24 */
[----:B------:R-:W-:Y:S05]  /*7f10*/  BRA `(.L_x_8547) ;  /* 0x00000b1000007947 */ /* 0x000fea0003800000 */
.L_x_8542:
        /* <DEDUP_REMOVED lines=13> */
.L_x_8556:
[----:B------:R-:W-:Y:S01]  /*7ff0*/  PRMT R2, RZ, 0x5410, R2 ;  /* 0x00005410ff027816 */ /* 0x000fe20000000002 */
[----:B------:R-:W-:-:S04]  /*8000*/  CS2R R6, SRZ ;  /* 0x0000000000067805 */ /* 0x000fc8000001ff00 */
[----:B------:R-:W-:-:S04]  /*8010*/  FMUL.FTZ R2, R2, 1 ;  /* 0x3f80000002027820 */ /* 0x000fc80000410000 */
[----:B------:R-:W0:Y:S02]  /*8020*/  F2F.F64.F32 R4, R2 ;  /* 0x0000000200047310 */ /* 0x000e240000201800 */
[----:B0-----:R0:W-:Y:S01]  /*8030*/  STG.E.128 [R16.64], R4 ;  /* 0x0000000410007986 */ /* 0x0011e2000c101d24 */
[----:B------:R-:W-:Y:S05]  /*8040*/  BRA `(.L_x_8547) ;  /* 0x000009e000007947 */ /* 0x000fea0003800000 */
.L_x_8555:
        /* <DEDUP_REMOVED lines=21> */
.L_x_8560:
[----:B------:R-:W-:Y:S05]  /*81a0*/  BSYNC B0 ;  /* 0x0000000000007941 */ /* 0x000fea0003800000 */
.L_x_8559:
[----:B------:R-:W-:-:S05]  /*81b0*/  LOP3.LUT R3, R0, R3, RZ, 0xfc, !PT ;  /* 0x0000000300037212 */ /* 0x000fca00078efcff */
[----:B------:R0:W-:Y:S01]  /*81c0*/  STG.E.U8 [R16.64], R3 ;  /* 0x0000000310007986 */ /* 0x0001e2000c101124 */
[----:B------:R-:W-:Y:S05]  /*81d0*/  BRA `(.L_x_8547) ;  /* 0x0000085000007947 */ /* 0x000fea0003800000 */
.L_x_8558:
        /* <DEDUP_REMOVED lines=13> */
.L_x_8562:
[----:B------:R-:W-:Y:S01]  /*82b0*/  IMAD.MOV.U32 R0, RZ, RZ, 0x7f ;  /* 0x0000007fff007424 */ /* 0x000fe200078e00ff */
[----:B------:R-:W-:-:S04]  /*82c0*/  ISETP.GT.U32.AND P0, PT, R2, 0x7f800000, PT ;  /* 0x7f8000000200780c */ /* 0x000fc80003f04070 */
[----:B------:R-:W-:-:S04]  /*82d0*/  SEL R0, R0, 0x7c, P0 ;  /* 0x0000007c00007807 */ /* 0x000fc80000000000 */
.L_x_8563:
[----:B------:R-:W-:Y:S05]  /*82e0*/  BSYNC B0 ;  /* 0x0000000000007941 */ /* 0x000fea0003800000 */
.L_x_8561:
[----:B------:R-:W-:-:S04]  /*82f0*/  LOP3.LUT R2, R3, 0x80000000, RZ, 0xc0, !PT ;  /* 0x8000000003027812 */ /* 0x000fc800078ec0ff */
[----:B------:R-:W-:-:S04]  /*8300*/  SHF.R.U32.HI R3, RZ, 0x18, R2 ;  /* 0x00000018ff037819 */ /* 0x000fc80000011602 */
[----:B------:R-:W-:-:S05]  /*8310*/  LOP3.LUT R3, R0, R3, RZ, 0xfc, !PT ;  /* 0x0000000300037212 */ /* 0x000fca00078efcff */
[----:B------:R0:W-:Y:S01]  /*8320*/  STG.E.U8 [R16.64], R3 ;  /* 0x0000000310007986 */ /* 0x0001e2000c101124 */
[----:B------:R-:W-:Y:S05]  /*8330*/  BRA `(.L_x_8547) ;  /* 0x000006f000007947 */ /* 0x000fea0003800000 */
.L_x_8557:
[----:B------:R0:W-:Y:S01]  /*8340*/  STG.E.U16 [R16.64], R2 ;  /* 0x0000000210007986 */ /* 0x0001e2000c101524 */
[----:B------:R-:W-:Y:S05]  /*8350*/  BRA `(.L_x_8547) ;  /* 0x000006d000007947 */ /* 0x000fea0003800000 */
.L_x_8554:
        /* <DEDUP_REMOVED lines=12> */
.L_x_8566:
        /* <DEDUP_REMOVED lines=17> */
.L_x_8569:
[----:B------:R-:W-:-:S04]  /*8530*/  LOP3.LUT R2, R3, 0x80000000, RZ, 0xc0, !PT ;  /* 0x8000000003027812 */ /* 0x000fc800078ec0ff */
[----:B------:R-:W-:-:S04]  /*8540*/  SHF.R.U32.HI R3, RZ, 0x18, R2 ;  /* 0x00000018ff037819 */ /* 0x000fc80000011602 */
[----:B------:R-:W-:-:S04]  /*8550*/  LOP3.LUT R0, R0, R3, RZ, 0xfc, !PT ;  /* 0x0000000300007212 */ /* 0x000fc800078efcff */
[----:B------:R-:W-:Y:S02]  /*8560*/  PRMT R8, R0, 0x7610, R8 ;  /* 0x0000761000087816 */ /* 0x000fe40000000008 */
.L_x_8568:
[----:B------:R-:W-:Y:S05]  /*8570*/  BSYNC B0 ;  /* 0x0000000000007941 */ /* 0x000fea0003800000 */
.L_x_8567:
[----:B------:R0:W-:Y:S01]  /*8580*/  STG.E.U8 [R16.64], R8 ;  /* 0x0000000810007986 */ /* 0x0001e2000c101124 */
[----:B------:R-:W-:Y:S05]  /*8590*/  BRA `(.L_x_8547) ;  /* 0x0000049000007947 */ /* 0x000fea0003800000 */
.L_x_8565:
        /* <DEDUP_REMOVED lines=17> */
.L_x_8572:
[----:B------:R-:W-:-:S04]  /*86b0*/  LOP3.LUT R2, R3, 0x80000000, RZ, 0xc0, !PT ;  /* 0x8000000003027812 */ /* 0x000fc800078ec0ff */
[----:B------:R-:W-:-:S04]  /*86c0*/  SHF.R.U32.HI R3, RZ, 0x18, R2 ;  /* 0x00000018ff037819 */ /* 0x000fc80000011602 */
[----:B------:R-:W-:-:S04]  /*86d0*/  LOP3.LUT R0, R0, R3, RZ, 0xfc, !PT ;  /* 0x0000000300007212 */ /* 0x000fc800078efcff */
[----:B------:R-:W-:Y:S02]  /*86e0*/  PRMT R8, R0, 0x7610, R8 ;  /* 0x0000761000087816 */ /* 0x000fe40000000008 */
.L_x_8571:
[----:B------:R-:W-:Y:S05]  /*86f0*/  BSYNC B0 ;  /* 0x0000000000007941 */ /* 0x000fea0003800000 */
.L_x_8570:
[----:B------:R0:W-:Y:S01]  /*8700*/  STG.E.U8 [R16.64], R8 ;  /* 0x0000000810007986 */ /* 0x0001e2000c101124 */
[----:B------:R-:W-:Y:S05]  /*8710*/  BRA `(.L_x_8547) ;  /* 0x0000031000007947 */ /* 0x000fea0003800000 */
.L_x_8564:
        /* <DEDUP_REMOVED lines=22> */
.L_x_8546:
        /* <DEDUP_REMOVED lines=20> */
.L_x_8574:
[----:B------:R-:W-:-:S06]  /*89c0*/  PRMT R2, RZ, 0x5410, R2 ;  /* 0x00005410ff027816 */ /* 0x000fcc0000000002 */
[----:B------:R-:W0:Y:S02]  /*89d0*/  F2I.U64.TRUNC R2, R2 ;  /* 0x0000000200027311 */ /* 0x000e24000020d800 */
[----:B0-----:R0:W-:Y:S01]  /*89e0*/  STG.E.64 [R16.64], R2 ;  /* 0x0000000210007986 */ /* 0x0011e2000c101b24 */
[----:B------:R-:W-:Y:S05]  /*89f0*/  BRA `(.L_x_8547) ;  /* 0x0000003000007947 */ /* 0x000fea0003800000 */
.L_x_8573:
[----:B------:R-:W-:-:S04]  /*8a00*/  PRMT R2, RZ, 0x5410, R2 ;  /* 0x00005410ff027816 */ /* 0x000fc80000000002 */
[----:B------:R-:W0:Y:S02]  /*8a10*/  F2I.FTZ.U32.TRUNC.NTZ R3, R2 ;  /* 0x0000000200037305 */ /* 0x000e24000021f000 */
[----:B0-----:R0:W-:Y:S02]  /*8a20*/  STG.E [R16.64], R3 ;  /* 0x0000000310007986 */ /* 0x0011e4000c101924 */
.L_x_8547:
[----:B------:R-:W-:Y:S02]  /*8a30*/  IADD3 R19, R19, 0x80, RZ ;  /* 0x0000008013137810 */ /* 0x000fe40007ffe0ff */
.L_x_8442:
[----:B------:R-:W-:Y:S05]  /*8a40*/  BSYNC B6 ;  /* 0x0000000000067941 */ /* 0x000fea0003800000 */
.L_x_8441:
        /* <DEDUP_REMOVED lines=230> */
.L_x_8575:
        /* <DEDUP_REMOVED lines=20> */
.L_x_8579:
[----:B------:R-:W2:Y:S02]  /*99f0*/  LDG.E.U8 R2, [R2.64] ;  /* 0x0000002402027981 */ /* 0x000ea4000c1e1100 */
[----:B--2---:R-:W0:Y:S02]  /*9a00*/  I2F.U16 R0, R2 ;  /* 0x0000000200007306 */ /* 0x004e240000101000 */
[----:B0-----:R-:W-:Y:S01]  /*9a10*/  F2FP.BF16.PACK_AB R0, RZ, R0 ;  /* 0x00000000ff00723e */ /* 0x001fe200000010ff */
[----:B------:R-:W-:Y:S05]  /*9a20*/  BRA `(.L_x_8581) ;  /* 0x00000e3000007947 */ /* 0x000fea0003800000 */
.L_x_8578:
        /* <DEDUP_REMOVED lines=10> */
.L_x_8583:
[----:B------:R-:W2:Y:S02]  /*9ad0*/  LDG.E R2, [R2.64] ;  /* 0x0000002402027981 */ /* 0x000ea4000c1e1900 */
[----:B--2---:R-:W0:Y:S02]  /*9ae0*/  I2F R0, R2 ;  /* 0x0000000200007306 */ /* 0x004e240000201400 */
[----:B0-----:R-:W-:Y:S01]  /*9af0*/  F2FP.BF16.PACK_AB R0, RZ, R0 ;  /* 0x00000000ff00723e */ /* 0x001fe200000010ff */
[----:B------:R-:W-:Y:S05]  /*9b00*/  BRA `(.L_x_8581) ;  /* 0x00000d5000007947 */ /* 0x000fea0003800000 */
.L_x_8582:
[----:B------:R-:W2:Y:S02]  /*9b10*/  LDG.E.U16 R2, [R2.64] ;  /* 0x0000002402027981 */ /* 0x000ea4000c1e1500 */
[----:B--2---:R-:W0:Y:S02]  /*9b20*/  I2F.S16 R0, R2 ;  /* 0x0000000200007306 */ /* 0x004e240000101400 */
[----:B0-----:R-:W-:Y:S01]  /*9b30*/  F2FP.BF16.PACK_AB R0, RZ, R0 ;  /* 0x00000000ff00723e */ /* 0x001fe200000010ff */
[----:B------:R-:W-:Y:S05]  /*9b40*/  BRA `(.L_x_8581) ;  /* 0x00000d1000007947 */ /* 0x000fea0003800000 */
.L_x_8577:
        /* <DEDUP_REMOVED lines=9> */
.L_x_8585:
[----:B------:R-:W2:Y:S02]  /*9be0*/  LDG.E.U16 R0, [R2.64] ;  /* 0x0000002402007981 */ /* 0x000ea4000c1e1500 */
[----:B--2---:R-:W-:-:S05]  /*9bf0*/  HADD2.F32 R0, -RZ, R0.H0_H0 ;  /* 0x20000000ff007230 */ /* 0x004fca0000004100 */
[----:B------:R-:W-:Y:S01]  /*9c00*/  F2FP.BF16.PACK_AB R0, RZ, R0 ;  /* 0x00000000ff00723e */ /* 0x000fe200000010ff */
[----:B------:R-:W-:Y:S05]  /*9c10*/  BRA `(.L_x_8581) ;  /* 0x00000c4000007947 */ /* 0x000fea0003800000 */
.L_x_8584:
        /* <DEDUP_REMOVED lines=9> */
.L_x_8587:
[----:B------:R-:W2:Y:S02]  /*9cb0*/  LDG.E.U16 R2, [R2.64] ;  /* 0x0000002402027981 */ /* 0x000ea4000c1e1500 */
[----:B--2---:R-:W-:-:S05]  /*9cc0*/  HADD2.F32 R0, -RZ, R2.H0_H0 ;  /* 0x20000002ff007230 */ /* 0x004fca0000004100 */
[----:B------:R-:W-:Y:S01]  /*9cd0*/  F2FP.BF16.PACK_AB R0, RZ, R0 ;  /* 0x00000000ff00723e */ /* 0x000fe200000010ff */
[----:B------:R-:W-:Y:S05]  /*9ce0*/  BRA `(.L_x_8581) ;  /* 0x00000b7000007947 */ /* 0x000fea0003800000 */
.L_x_8586:
[----:B------:R-:W2:Y:S02]  /*9cf0*/  LDG.E.64 R2, [R2.64] ;  /* 0x0000002402027981 */ /* 0x000ea4000c1e1b00 */
[----:B--2---:R-:W0:Y:S01]  /*9d00*/  F2F.F32.F64 R0, R2 ;  /* 0x0000000200007310 */ /* 0x004e220000301000 */
[----:B------:R-:W0:-:S14]  /*9d10*/  DSETP.GEU.AND P0, PT, |R2|, c[0x2][0x0], PT ;  /* 0x008000000200762a */ /* 0x000e1c0003f0e200 */
[----:B0-----:R-:W-:-:S05]  /*9d20*/  @!P0 FMUL R0, R0, 1.175494350822287508e-38 ;  /* 0x0080000000008820 */ /* 0x001fca0000400000 */
[----:B------:R-:W-:Y:S01]  /*9d30*/  F2FP.BF16.PACK_AB R0, RZ, R0 ;  /* 0x00000000ff00723e */ /* 0x000fe200000010ff */
[----:B------:R-:W-:Y:S05]  /*9d40*/  BRA `(.L_x_8581) ;  /* 0x00000b1000007947 */ /* 0x000fea0003800000 */
.L_x_8576:
        /* <DEDUP_REMOVED lines=13> */
.L_x_8590:
[----:B------:R-:W2:Y:S02]  /*9e20*/  LDG.E.64 R2, [R2.64] ;  /* 0x0000002402027981 */ /* 0x000ea4000c1e1b00 */
[----:B--2---:R-:W0:Y:S01]  /*9e30*/  F2F.F32.F64 R0, R2 ;  /* 0x0000000200007310 */ /* 0x004e220000301000 */
[----:B------:R-:W0:-:S14]  /*9e40*/  DSETP.GEU.AND P0, PT, |R2|, c[0x2][0x0], PT ;  /* 0x008000000200762a */ /* 0x000e1c0003f0e200 */
[----:B0-----:R-:W-:-:S05]  /*9e50*/  @!P0 FMUL R0, R0, 1.175494350822287508e-38 ;  /* 0x0080000000008820 */ /* 0x001fca0000400000 */
[----:B------:R-:W-:Y:S01]  /*9e60*/  F2FP.BF16.PACK_AB R0, RZ, R0 ;  /* 0x00000000ff00723e */ /* 0x000fe200000010ff */
[----:B------:R-:W-:Y:S05]  /*9e70*/  BRA `(.L_x_8581) ;  /* 0x000009e000007947 */ /* 0x000fea0003800000 */
.L_x_8589:
        /* <DEDUP_REMOVED lines=28> */
.L_x_8592:
        /* <DEDUP_REMOVED lines=15> */
.L_x_8591:
[----:B------:R0:W5:Y:S01]  /*a130*/  LDG.E.U16 R0, [R2.64] ;  /* 0x0000002402007981 */ /* 0x000162000c1e1500 */
[----:B------:R-:W-:Y:S05]  /*a140*/  BRA `(.L_x_8581) ;  /* 0x0000071000007947 */ /* 0x000fea0003800000 */
.L_x_8588:
        /* <DEDUP_REMOVED lines=12> */
.L_x_8595:
        /* <DEDUP_REMOVED lines=21> */
.L_x_8599:
[----:B------:R-:W-:Y:S05]  /*a360*/  BSYNC B1 ;  /* 0x0000000000017941 */ /* 0x000fea0003800000 */
.L_x_8598:
[----:B------:R-:W-:Y:S01]  /*a370*/  LEA R3, R0, 0x3b800000, 0x17 ;  /* 0x3b80000000037811 */ /* 0x000fe200078eb8ff */
[----:B------:R-:W-:-:S05]  /*a380*/  IMAD.SHL.U32 R0, R2, 0x100000, RZ ;  /* 0x0010000002007824 */ /* 0x000fca00078e00ff */
[----:B------:R-:W-:Y:S02]  /*a390*/  LOP3.LUT R0, R3, R0, R4, 0xfe, !PT ;  /* 0x0000000003007212 */ /* 0x000fe400078efe04 */
.L_x_8597:
[----:B------:R-:W-:Y:S05]  /*a3a0*/  BSYNC B0 ;  /* 0x0000000000007941 */ /* 0x000fea0003800000 */
.L_x_8596:
[----:B------:R-:W-:Y:S01]  /*a3b0*/  F2FP.BF16.PACK_AB R0, RZ, R0 ;  /* 0x00000000ff00723e */ /* 0x000fe200000010ff */
[----:B------:R-:W-:Y:S05]  /*a3c0*/  BRA `(.L_x_8581) ;  /* 0x0000049000007947 */ /* 0x000fea0003800000 */
.L_x_8594:
        /* <DEDUP_REMOVED lines=21> */
.L_x_8603:
[----:B------:R-:W-:Y:S05]  /*a520*/  BSYNC B1 ;  /* 0x0000000000017941 */ /* 0x000fea0003800000 */
.L_x_8602:
[----:B------:R-:W-:Y:S01]  /*a530*/  LEA R3, R0, 0x37800000, 0x17 ;  /* 0x3780000000037811 */ /* 0x000fe200078eb8ff */
[----:B------:R-:W-:-:S05]  /*a540*/  IMAD.SHL.U32 R0, R2, 0x200000, RZ ;  /* 0x0020000002007824 */ /* 0x000fca00078e00ff */
[----:B------:R-:W-:Y:S02]  /*a550*/  LOP3.LUT R0, R3, R0, R4, 0xfe, !PT ;  /* 0x0000000003007212 */ /* 0x000fe400078efe04 */
.L_x_8601:
[----:B------:R-:W-:Y:S05]  /*a560*/  BSYNC B0 ;  /* 0x0000000000007941 */ /* 0x000fea0003800000 */
.L_x_8600:
[----:B------:R-:W-:Y:S01]  /*a570*/  F2FP.BF16.PACK_AB R0, RZ, R0 ;  /* 0x00000000ff00723e */ /* 0x000fe200000010ff */
[----:B------:R-:W-:Y:S05]  /*a580*/  BRA `(.L_x_8581) ;  /* 0x000002d000007947 */ /* 0x000fea0003800000 */
.L_x_8593:
        /* <DEDUP_REMOVED lines=14> */
.L_x_8607:
[----:B------:R-:W-:Y:S05]  /*a670*/  BSYNC B0 ;  /* 0x0000000000007941 */ /* 0x000fea0003800000 */
.L_x_8606:
[----:B------:R-:W-:Y:S01]  /*a680*/  F2FP.BF16.PACK_AB R0, RZ, R0 ;  /* 0x00000000ff00723e */ /* 0x000fe200000010ff */
[----:B------:R-:W-:Y:S05]  /*a690*/  BRA `(.L_x_8581) ;  /* 0x000001c000007947 */ /* 0x000fea0003800000 */
.L_x_8580:
        /* <DEDUP_REMOVED lines=21> */
.L_x_8605:
[----:B------:R-:W2:Y:S02]  /*a7f0*/  LDG.E.64 R2, [R2.64] ;  /* 0x0000002402027981 */ /* 0x000ea4000c1e1b00 */
[----:B--2---:R-:W0:Y:S02]  /*a800*/  I2F.U64 R0, R2 ;  /* 0x0000000200007312 */ /* 0x004e240000301000 */
[----:B0-----:R-:W-:Y:S01]  /*a810*/  F2FP.BF16.PACK_AB R0, RZ, R0 ;  /* 0x00000000ff00723e */ /* 0x001fe200000010ff */
[----:B------:R-:W-:Y:S05]  /*a820*/  BRA `(.L_x_8581) ;  /* 0x0000003000007947 */ /* 0x000fea0003800000 */
.L_x_8604:
[----:B------:R-:W2:Y:S02]  /*a830*/  LDG.E R2, [R2.64] ;  /* 0x0000002402027981 */ /* 0x000ea4000c1e1900 */
[----:B--2---:R-:W0:Y:S02]  /*a840*/  I2F.U32 R0, R2 ;  /* 0x0000000200007306 */ /* 0x004e240000201000 */
[----:B0-----:R-:W-:-:S06]  /*a850*/  F2FP.BF16.PACK_AB R0, RZ, R0 ;  /* 0x00000000ff00723e */ /* 0x001fcc00000010ff */
.L_x_8581:
        /* <DEDUP_REMOVED lines=20> */
.L_x_8611:
[----:B------:R-:W-:-:S06]  /*a9a0*/  PRMT R3, RZ, 0x5410, R2 ;  /* 0x00005410ff037816 */ /* 0x000fcc0000000002 */
[----:B------:R-:W0:Y:S02]  /*a9b0*/  F2I.S64.TRUNC R2, R3 ;  /* 0x0000000300027311 */ /* 0x000e24000020d900 */
[----:B0-----:R-:W-:Y:S01]  /*a9c0*/  STG.E.U8 [R16.64], R2 ;  /* 0x0000000210007986 */ /* 0x001fe2000c101124 */
[----:B------:R-:W-:Y:S05]  /*a9d0*/  EXIT ;  /* 0x000000000000794d */ /* 0x000fea0003800000 */
.L_x_8610:
        /* <DEDUP_REMOVED lines=10> */
.L_x_8614:
[----:B------:R-:W-:-:S04]  /*aa80*/  PRMT R2, RZ, 0x5410, R2 ;  /* 0x00005410ff027816 */ /* 0x000fc80000000002 */
[----:B------:R-:W0:Y:S02]  /*aa90*/  F2I.FTZ.TRUNC.NTZ R3, R2 ;  /* 0x0000000200037305 */ /* 0x000e24000021f100 */
[----:B0-----:R-:W-:Y:S01]  /*aaa0*/  STG.E [R16.64], R3 ;  /* 0x0000000310007986 */ /* 0x001fe2000c101924 */
[----:B------:R-:W-:Y:S05]  /*aab0*/  EXIT ;  /* 0x000000000000794d */ /* 0x000fea0003800000 */
.L_x_8613:
[----:B------:R-:W-:-:S04]  /*aac0*/  PRMT R2, RZ, 0x5410, R2 ;  /* 0x00005410ff027816 */ /* 0x000fc80000000002 */
[----:B------:R-:W0:Y:S02]  /*aad0*/  F2I.FTZ.TRUNC.NTZ R3, R2 ;  /* 0x0000000200037305 */ /* 0x000e24000021f100 */
[----:B0-----:R-:W-:Y:S01]  /*aae0*/  STG.E.U16 [R16.64], R3 ;  /* 0x0000000310007986 */ /* 0x001fe2000c101524 */
[----:B------:R-:W-:Y:S05]  /*aaf0*/  EXIT ;  /* 0x000000000000794d */ /* 0x000fea0003800000 */
.L_x_8609:
        /* <DEDUP_REMOVED lines=9> */
.L_x_8616:
[----:B------:R-:W-:-:S04]  /*ab90*/  PRMT R0, RZ, 0x5410, R2 ;  /* 0x00005410ff007816 */ /* 0x000fc80000000002 */
[----:B------:R-:W-:-:S05]  /*aba0*/  F2FP.PACK_AB R0, RZ, R0 ;  /* 0x00000000ff00723e */ /* 0x000fca00000000ff */
[----:B------:R-:W-:Y:S01]  /*abb0*/  STG.E.U16 [R16.64], R0 ;  /* 0x0000000010007986 */ /* 0x000fe2000c101524 */
[----:B------:R-:W-:Y:S05]  /*abc0*/  EXIT ;  /* 0x000000000000794d */ /* 0x000fea0003800000 */
.L_x_8615:
        /* <DEDUP_REMOVED lines=10> */
.L_x_8618:
[----:B------:R-:W-:-:S04]  /*ac70*/  PRMT R2, RZ, 0x5410, R2 ;  /* 0x00005410ff027816 */ /* 0x000fc80000000002 */
[----:B------:R-:W-:-:S04]  /*ac80*/  F2FP.PACK_AB R3, RZ, R2 ;  /* 0x00000002ff03723e */ /* 0x000fc800000000ff */
[----:B------:R-:W-:-:S05]  /*ac90*/  PRMT R3, R3, 0x5410, RZ ;  /* 0x0000541003037816 */ /* 0x000fca00000000ff */
[----:B------:R-:W-:Y:S01]  /*aca0*/  STG.E [R16.64], R3 ;  /* 0x0000000310007986 */ /* 0x000fe2000c101924 */
[----:B------:R-:W-:Y:S05]  /*acb0*/  EXIT ;  /* 0x000000000000794d */ /* 0x000fea0003800000 */
.L_x_8617:
[----:B------:R-:W-:-:S05]  /*acc0*/  PRMT R2, RZ, 0x5410, R2 ;  /* 0x00005410ff027816 */ /* 0x000fca0000000002 */
[----:B------:R-:W-:-:S06]  /*acd0*/  FMUL.FTZ R2, R2, 1 ;  /* 0x3f80000002027820 */ /* 0x000fcc0000410000 */
[----:B------:R-:W0:Y:S02]  /*ace0*/  F2F.F64.F32 R2, R2 ;  /* 0x0000000200027310 */ /* 0x000e240000201800 */
[----:B0-----:R-:W-:Y:S01]  /*acf0*/  STG.E.64 [R16.64], R2 ;  /* 0x0000000210007986 */ /* 0x001fe2000c101b24 */
[----:B------:R-:W-:Y:S05]  /*ad00*/  EXIT ;  /* 0x000000000000794d */ /* 0x000fea0003800000 */
.L_x_8608:
        /* <DEDUP_REMOVED lines=13> */
.L_x_8621:
[----:B------:R-:W-:Y:S01]  /*ade0*/  PRMT R2, RZ, 0x5410, R2 ;  /* 0x00005410ff027816 */ /* 0x000fe20000000002 */
[----:B------:R-:W-:-:S04]  /*adf0*/  CS2R R6, SRZ ;  /* 0x0000000000067805 */ /* 0x000fc8000001ff00 */
[----:B------:R-:W-:-:S04]  /*ae00*/  FMUL.FTZ R2, R2, 1 ;  /* 0x3f80000002027820 */ /* 0x000fc80000410000 */
[----:B------:R-:W0:Y:S02]  /*ae10*/  F2F.F64.F32 R4, R2 ;  /* 0x0000000200047310 */ /* 0x000e240000201800 */
[----:B0-----:R-:W-:Y:S01]  /*ae20*/  STG.E.128 [R16.64], R4 ;  /* 0x0000000410007986 */ /* 0x001fe2000c101d24 */
[----:B------:R-:W-:Y:S05]  /*ae30*/  EXIT ;  /* 0x000000000000794d */ /* 0x000fea0003800000 */
.L_x_8620:
        /* <DEDUP_REMOVED lines=21> */
.L_x_8625:
[----:B------:R-:W-:Y:S05]  /*af90*/  BSYNC B0 ;  /* 0x0000000000007941 */ /* 0x000fea0003800000 */
.L_x_8624:
[----:B------:R-:W-:-:S05]  /*afa0*/  LOP3.LUT R3, R0, R3, RZ, 0xfc, !PT ;  /* 0x0000000300037212 */ /* 0x000fca00078efcff */
[----:B------:R-:W-:Y:S01]  /*afb0*/  STG.E.U8 [R16.64], R3 ;  /* 0x0000000310007986 */ /* 0x000fe2000c101124 */
[----:B------:R-:W-:Y:S05]  /*afc0*/  EXIT ;  /* 0x000000000000794d */ /* 0x000fea0003800000 */
.L_x_8623:
        /* <DEDUP_REMOVED lines=13> */
.L_x_8627:
[----:B------:R-:W-:Y:S01]  /*b0a0*/  IMAD.MOV.U32 R0, RZ, RZ, 0x7f ;  /* 0x0000007fff007424 */ /* 0x000fe200078e00ff */
[----:B------:R-:W-:-:S04]  /*b0b0*/  ISETP.GT.U32.AND P0, PT, R2, 0x7f800000, PT ;  /* 0x7f8000000200780c */ /* 0x000fc80003f04070 */
[----:B------:R-:W-:-:S04]  /*b0c0*/  SEL R0, R0, 0x7c, P0 ;  /* 0x0000007c00007807 */ /* 0x000fc80000000000 */
.L_x_8628:
[----:B------:R-:W-:Y:S05]  /*b0d0*/  BSYNC B0 ;  /* 0x0000000000007941 */ /* 0x000fea0003800000 */
.L_x_8626:
[----:B------:R-:W-:-:S04]  /*b0e0*/  LOP3.LUT R2, R3, 0x80000000, RZ, 0xc0, !PT ;  /* 0x8000000003027812 */ /* 0x000fc800078ec0ff */
[----:B------:R-:W-:-:S04]  /*b0f0*/  SHF.R.U32.HI R3, RZ, 0x18, R2 ;  /* 0x00000018ff037819 */ /* 0x000fc80000011602 */
[----:B------:R-:W-:-:S05]  /*b100*/  LOP3.LUT R3, R0, R3, RZ, 0xfc, !PT ;  /* 0x0000000300037212 */ /* 0x000fca00078efcff */
[----:B------:R-:W-:Y:S01]  /*b110*/  STG.E.U8 [R16.64], R3 ;  /* 0x0000000310007986 */ /* 0x000fe2000c101124 */
[----:B------:R-:W-:Y:S05]  /*b120*/  EXIT ;  /* 0x000000000000794d */ /* 0x000fea0003800000 */
.L_x_8622:
[----:B------:R-:W-:Y:S01]  /*b130*/  STG.E.U16 [R16.64], R2 ;  /* 0x0000000210007986 */ /* 0x000fe2000c101524 */
[----:B------:R-:W-:Y:S05]  /*b140*/  EXIT ;  /* 0x000000000000794d */ /* 0x000fea0003800000 */
.L_x_8619:
        /* <DEDUP_REMOVED lines=12> */
.L_x_8631:
        /* <DEDUP_REMOVED lines=17> */
.L_x_8634:
[----:B------:R-:W-:-:S04]  /*b320*/  LOP3.LUT R2, R3, 0x80000000, RZ, 0xc0, !PT ;  /* 0x8000000003027812 */ /* 0x000fc800078ec0ff */
[----:B------:R-:W-:-:S04]  /*b330*/  SHF.R.U32.HI R3, RZ, 0x18, R2 ;  /* 0x00000018ff037819 */ /* 0x000fc80000011602 */
[----:B------:R-:W-:-:S04]  /*b340*/  LOP3.LUT R0, R0, R3, RZ, 0xfc, !PT ;  /* 0x0000000300007212 */ /* 0x000fc800078efcff */
[----:B------:R-:W-:Y:S02]  /*b350*/  PRMT R8, R0, 0x7610, R8 ;  /* 0x0000761000087816 */ /* 0x000fe40000000008 */
.L_x_8633:
[----:B------:R-:W-:Y:S05]  /*b360*/  BSYNC B0 ;  /* 0x0000000000007941 */ /* 0x000fea0003800000 */
.L_x_8632:
[----:B------:R-:W-:Y:S01]  /*b370*/  STG.E.U8 [R16.64], R8 ;  /* 0x0000000810007986 */ /* 0x000fe2000c101124 */
[----:B------:R-:W-:Y:S05]  /*b380*/  EXIT ;  /* 0x000000000000794d */ /* 0x000fea0003800000 */
.L_x_8630:
        /* <DEDUP_REMOVED lines=17> */
.L_x_8637:
[----:B------:R-:W-:-:S04]  /*b4a0*/  LOP3.LUT R2, R3, 0x80000000, RZ, 0xc0, !PT ;  /* 0x8000000003027812 */ /* 0x000fc800078ec0ff */
[----:B------:R-:W-:-:S04]  /*b4b0*/  SHF.R.U32.HI R3, RZ, 0x18, R2 ;  /* 0x00000018ff037819 */ /* 0x000fc80000011602 */
[----:B------:R-:W-:-:S04]  /*b4c0*/  LOP3.LUT R0, R0, R3, RZ, 0xfc, !PT ;  /* 0x0000000300007212 */ /* 0x000fc800078efcff */
[----:B------:R-:W-:Y:S02]  /*b4d0*/  PRMT R8, R0, 0x7610, R8 ;  /* 0x0000761000087816 */ /* 0x000fe40000000008 */
.L_x_8636:
[----:B------:R-:W-:Y:S05]  /*b4e0*/  BSYNC B0 ;  /* 0x0000000000007941 */ /* 0x000fea0003800000 */
.L_x_8635:
[----:B------:R-:W-:Y:S01]  /*b4f0*/  STG.E.U8 [R16.64], R8 ;  /* 0x0000000810007986 */ /* 0x000fe2000c101124 */
[----:B------:R-:W-:Y:S05]  /*b500*/  EXIT ;  /* 0x000000000000794d */ /* 0x000fea0003800000 */
.L_x_8629:
        /* <DEDUP_REMOVED lines=22> */
.L_x_8612:
        /* <DEDUP_REMOVED lines=20> */
.L_x_8639:
[----:B------:R-:W-:-:S06]  /*b7b0*/  PRMT R2, RZ, 0x5410, R2 ;  /* 0x00005410ff027816 */ /* 0x000fcc0000000002 */
[----:B------:R-:W0:Y:S02]  /*b7c0*/  F2I.U64.TRUNC R2, R2 ;  /* 0x0000000200027311 */ /* 0x000e24000020d800 */
[----:B0-----:R-:W-:Y:S01]  /*b7d0*/  STG.E.64 [R16.64], R2 ;  /* 0x0000000210007986 */ /* 0x001fe2000c101b24 */
[----:B------:R-:W-:Y:S05]  /*b7e0*/  EXIT ;  /* 0x000000000000794d */ /* 0x000fea0003800000 */
.L_x_8638:
[----:B------:R-:W-:-:S04]  /*b7f0*/  PRMT R2, RZ, 0x5410, R2 ;  /* 0x00005410ff027816 */ /* 0x000fc80000000002 */
[----:B------:R-:W0:Y:S02]  /*b800*/  F2I.FTZ.U32.TRUNC.NTZ R3, R2 ;  /* 0x0000000200037305 */ /* 0x000e24000021f000 */
[----:B0-----:R-:W-:Y:S01]  /*b810*/  STG.E [R16.64], R3 ;  /* 0x0000000310007986 */ /* 0x001fe2000c101924 */
[----:B------:R-:W-:Y:S05]  /*b820*/  EXIT ;  /* 0x000000000000794d */ /* 0x000fea0003800000 */
.L_x_8640:
        /* <DEDUP_REMOVED lines=13> */
.L_x_21519:


//--------------------- .text._ZN2at6native27unrolled_elementwise_kernelIZZZNS0_15binary_internal21div_trunc_kernel_cudaERNS_18TensorIteratorBaseEENKUlvE0_clEvENKUlvE2_clEvEUlN3c108BFloat16EE_St5arrayIPcLm2EELi4E23TrivialOffsetCalculatorILi1EjESE_NS0_6memory12LoadWithCastILi1EEENSF_13StoreWithCastILi1EEEEEviT_T0_T2_T3_T4_T5_ --------------------------
	.section	.text._ZN2at6native27unrolled_elementwise_kernelIZZZNS0_15binary_internal21div_trunc_kernel_cudaERNS_18TensorIteratorBaseEENKUlvE0_clEvENKUlvE2_clEvEUlN3c108BFloat16EE_St5arrayIPcLm2EELi4E23TrivialOffsetCalculatorILi1EjESE_NS0_6memory12LoadWithCastILi1EEENSF_13StoreWithCastILi1EEEEEviT_T0_T2_T3_T4_T5_,"ax",@progbits
	.sectioninfo	@"SHI_REGISTERS=28"
	.align	128
        .global         _ZN2at6native27unrolled_elementwise_kernelIZZZNS0_15binary_internal21div_trunc_kernel_cudaERNS_18TensorIteratorBaseEENKUlvE0_clEvENKUlvE2_clEvEUlN3c108BFloat16EE_St5arrayIPcLm2EELi4E23TrivialOffsetCalculatorILi1EjESE_NS0_6memory12LoadWithCastILi1EEENSF_13StoreWithCastILi1EEEEEviT_T0_T2_T3_T4_T5_
        .type           _ZN2at6native27unrolled_elementwise_kernelIZZZNS0_15binary_internal21div_trunc_kernel_cudaERNS_18TensorIteratorBaseEENKUlvE0_clEvENKUlvE2_clEvEUlN3c108BFloat16EE_St5arrayIPcLm2EELi4E23TrivialOffsetCalculatorILi1EjESE_NS0_6memory12LoadWithCastILi1EEENSF_13StoreWithCastILi1EEEEEviT_T0_T2_T3_T4_T5_,@function
        .size           _ZN2at6native27unrolled_elementwise_kernelIZZZNS0_15binary_internal21div_trunc_kernel_cudaERNS_18TensorIteratorBaseEENKUlvE0_clEvENKUlvE2_clEvEUlN3c108BFloat16EE_St5arrayIPcLm2EELi4E23TrivialOffsetCalculatorILi1EjESE_NS0_6memory12LoadWithCastILi1EEENSF_13StoreWithCastILi1EEEEEviT_T0_T2_T3_T4_T5_,(.L_x_21520 - _ZN2at6native27unrolled_elementwise_kernelIZZZNS0_15binary_internal21div_trunc_kernel_cudaERNS_18TensorIteratorBaseEENKUlvE0_clEvENKUlvE2_clEvEUlN3c108BFloat16EE_St5arrayIPcLm2EELi4E23TrivialOffsetCalculatorILi1EjESE_NS0_6memory12LoadWithCastILi1EEENSF_13StoreWithCastILi1EEEEEviT_T0_T2_T3_T4_T5_)
        .other          _ZN2at6native27unrolled_elementwise_kernelIZZZNS0_15binary_internal21div_trunc_kernel_cudaERNS_18TensorIteratorBaseEENKUlvE0_clEvENKUlvE2_clEvEUlN3c108BFloat16EE_St5arrayIPcLm2EELi4E23TrivialOffsetCalculatorILi1EjESE_NS0_6memory12LoadWithCastILi1EEENSF_13StoreWithCastILi1EEEEEviT_T0_T2_T3_T4_T5_,@"STO_CUDA_ENTRY STV_DEFAULT"
_ZN2at6native27unrolled_elementwise_kernelIZZZNS0_15binary_internal21div_trunc_kernel_cudaERNS_18TensorIteratorBaseEENKUlvE0_clEvENKUlvE2_clEvEUlN3c108BFloat16EE_St5arrayIPcLm2EELi4E23TrivialOffsetCalculatorILi1EjESE_NS0_6memory12LoadWithCastILi1EEENSF_13StoreWithCastILi1EEEEEviT_T0_T2_T3_T4_T5_:
.text._ZN2at6native27unrolled_elementwise_kernelIZZZNS0_15binary_internal21div_trunc_kernel_cudaERNS_18TensorIteratorBaseEENKUlvE0_clEvENKUlvE2_clEvEUlN3c108BFloat16EE_St5arrayIPcLm2EELi4E23TrivialOffsetCalculatorILi1EjESE_NS0_6memory12LoadWithCastILi1EEENSF_13StoreWithCastILi1EEEEEviT_T0_T2_T3_T4_T5_:
        /* <DEDUP_REMOVED lines=32> */
.L_x_8646:
[----:B------:R-:W2:Y:S02]  /*0200*/  LDG.E.U8 R2, [R2.64] ;  /* 0x0000002402027981 */ /* 0x000ea4000c1e1100 */
[----:B--2---:R-:W0:Y:S02]  /*0210*/  I2F.U16 R0, R2 ;  /* 0x0000000200007306 */ /* 0x004e240000101000 */
[----:B0-----:R-:W-:-:S04]  /*0220*/  F2FP.BF16.PACK_AB R0, RZ, R0 ;  /* 0x00000000ff00723e */ /* 0x001fc800000010ff */
[----:B------:R-:W-:Y:S01]  /*0230*/  PRMT R22, R0, 0x7610, R22 ;  /* 0x0000761000167816 */ /* 0x000fe20000000016 */
[----:B------:R-:W-:Y:S05]  /*0240*/  BRA `(.L_x_8648) ;  /* 0x00000f1000007947 */ /* 0x000fea0003800000 */
.L_x_8645:
        /* <DEDUP_REMOVED lines=11> */
.L_x_8650:
[----:B------:R-:W2:Y:S02]  /*0300*/  LDG.E R2, [R2.64] ;  /* 0x0000002402027981 */ /* 0x000ea4000c1e1900 */
[----:B--2---:R-:W0:Y:S02]  /*0310*/  I2F R0, R2 ;  /* 0x0000000200007306 */ /* 0x004e240000201400 */
[----:B0-----:R-:W-:-:S04]  /*0320*/  F2FP.BF16.PACK_AB R0, RZ, R0 ;  /* 0x00000000ff00723e */ /* 0x001fc800000010ff */
[----:B------:R-:W-:Y:S01]  /*0330*/  PRMT R22, R0, 0x7610, R22 ;  /* 0x0000761000167816 */ /* 0x000fe20000000016 */
[----:B------:R-:W-:Y:S05]  /*0340*/  BRA `(.L_x_8648) ;  /* 0x00000e1000007947 */ /* 0x000fea0003800000 */
.L_x_8649:
[----:B------:R-:W2:Y:S02]  /*0350*/  LDG.E.U16 R2, [R2.64] ;  /* 0x0000002402027981 */ /* 0x000ea4000c1e1500 */
[----:B--2---:R-:W0:Y:S02]  /*0360*/  I2F.S16 R0, R2 ;  /* 0x0000000200007306 */ /* 0x004e240000101400 */
[----:B0-----:R-:W-:-:S04]  /*0370*/  F2FP.BF16.PACK_AB R0, RZ, R0 ;  /* 0x00000000ff00723e */ /* 0x001fc800000010ff */
[----:B------:R-:W-:Y:S01]  /*0380*/  PRMT R22, R0, 0x7610, R22 ;  /* 0x0000761000167816 */ /* 0x000fe20000000016 */
[----:B------:R-:W-:Y:S05]  /*0390*/  BRA `(.L_x_8648) ;  /* 0x00000dc000007947 */ /* 0x000fea0003800000 */
.L_x_8644:
        /* <DEDUP_REMOVED lines=9> */
.L_x_8652:
[----:B------:R-:W2:Y:S02]  /*0430*/  LDG.E.U16 R0, [R2.64] ;  /* 0x0000002402007981 */ /* 0x000ea4000c1e1500 */
[----:B--2---:R-:W-:-:S05]  /*0440*/  HADD2.F32 R0, -RZ, R0.H0_H0 ;  /* 0x20000000ff007230 */ /* 0x004fca0000004100 */
[----:B------:R-:W-:-:S04]  /*0450*/  F2FP.BF16.PACK_AB R0, RZ, R0 ;  /* 0x00000000ff00723e */ /* 0x000fc800000010ff */
[----:B------:R-:W-:Y:S01]  /*0460*/  PRMT R22, R0, 0x7610, R22 ;  /* 0x0000761000167816 */ /* 0x000fe20000000016 */
[----:B------:R-:W-:Y:S05]  /*0470*/  BRA `(.L_x_8648) ;  /* 0x00000ce000007947 */ /* 0x000fea0003800000 */
.L_x_8651:
        /* <DEDUP_REMOVED lines=9> */
.L_x_8654:
[----:B------:R-:W2:Y:S02]  /*0510*/  LDG.E.U16 R2, [R2.64] ;  /* 0x0000002402027981 */ /* 0x000ea4000c1e1500 */
[----:B--2---:R-:W-:-:S05]  /*0520*/  HADD2.F32 R0, -RZ, R2.H0_H0 ;  /* 0x20000002ff007230 */ /* 0x004fca0000004100 */
[----:B------:R-:W-:-:S04]  /*0530*/  F2FP.BF16.PACK_AB R0, RZ, R0 ;  /* 0x00000000ff00723e */ /* 0x000fc800000010ff */
[----:B------:R-:W-:Y:S01]  /*0540*/  PRMT R22, R0, 0x7610, R22 ;  /* 0x0000761000167816 */ /* 0x000fe20000000016 */
[----:B------:R-:W-:Y:S05]  /*0550*/  BRA `(.L_x_8648) ;  /* 0x00000c0000007947 */ /* 0x000fea0003800000 */
.L_x_8653:
[----:B------:R-:W2:Y:S02]  /*0560*/  LDG.E.64 R2, [R2.64] ;  /* 0x0000002402027981 */ /* 0x000ea4000c1e1b00 */
[----:B--2---:R-:W0:Y:S01]  /*0570*/  F2F.F32.F64 R0, R2 ;  /* 0x0000000200007310 */ /* 0x004e220000301000 */
[----:B------:R-:W0:-:S14]  /*0580*/  DSETP.GEU.AND P0, PT, |R2|, c[0x2][0x0], PT ;  /* 0x008000000200762a */ /* 0x000e1c0003f0e200 */
[----:B0-----:R-:W-:-:S05]  /*0590*/  @!P0 FMUL R0, R0, 1.175494350822287508e-38 ;  /* 0x0080000000008820 */ /* 0x001fca0000400000 */
[----:B------:R-:W-:-:S04]  /*05a0*/  F2FP.BF16.PACK_AB R0, RZ, R0 ;  /* 0x00000000ff00723e */ /* 0x000fc800000010ff */
[----:B------:R-:W-:Y:S01]  /*05b0*/  PRMT R22, R0, 0x7610, R22 ;  /* 0x0000761000167816 */ /* 0x000fe20000000016 */
[----:B------:R-:W-:Y:S05]  /*05c0*/  BRA `(.L_x_8648) ;  /* 0x00000b9000007947 */ /* 0x000fea0003800000 */
.L_x_8643:
        /* <DEDUP_REMOVED lines=14> */
.L_x_8657:
[----:B------:R-:W2:Y:S02]  /*06b0*/  LDG.E.64 R2, [R2.64] ;  /* 0x0000002402027981 */ /* 0x000ea4000c1e1b00 */
[----:B--2---:R-:W0:Y:S01]  /*06c0*/  F2F.F32.F64 R0, R2 ;  /* 0x0000000200007310 */ /* 0x004e220000301000 */
[----:B------:R-:W0:-:S14]  /*06d0*/  DSETP.GEU.AND P0, PT, |R2|, c[0x2][0x0], PT ;  /* 0x008000000200762a */ /* 0x000e1c0003f0e200 */
[----:B0-----:R-:W-:-:S05]  /*06e0*/  @!P0 FMUL R0, R0, 1.175494350822287508e-38 ;  /* 0x0080000000008820 */ /* 0x001fca0000400000 */
[----:B------:R-:W-:-:S04]  /*06f0*/  F2FP.BF16.PACK_AB R0, RZ, R0 ;  /* 0x00000000ff00723e */ /* 0x000fc800000010ff */
[----:B------:R-:W-:Y:S01]  /*0700*/  PRMT R22, R0, 0x7610, R22 ;  /* 0x0000761000167816 */ /* 0x000fe20000000016 */
[----:B------:R-:W-:Y:S05]  /*0710*/  BRA `(.L_x_8648) ;  /* 0x00000a4000007947 */ /* 0x000fea0003800000 */
.L_x_8656:
        /* <DEDUP_REMOVED lines=28> */
.L_x_8659:
        /* <DEDUP_REMOVED lines=16> */
.L_x_8658:
[----:B------:R0:W5:Y:S01]  /*09e0*/  LDG.E.U16 R22, [R2.64] ;  /* 0x0000002402167981 */ /* 0x000162000c1e1500 */
[----:B------:R-:W-:Y:S05]  /*09f0*/  BRA `(.L_x_8648) ;  /* 0x0000076000007947 */ /* 0x000fea0003800000 */
.L_x_8655:
        /* <DEDUP_REMOVED lines=12> */
.L_x_8662:
        /* <DEDUP_REMOVED lines=21> */
.L_x_8666:
[----:B------:R-:W-:Y:S05]  /*0c10*/  BSYNC B1 ;  /* 0x0000000000017941 */ /* 0x000fea0003800000 */
.L_x_8665:
[----:B------:R-:W-:Y:S01]  /*0c20*/  LEA R3, R0, 0x3b800000, 0x17 ;  /* 0x3b80000000037811 */ /* 0x000fe200078eb8ff */
[----:B------:R-:W-:-:S05]  /*0c30*/  IMAD.SHL.U32 R0, R2, 0x100000, RZ ;  /* 0x0010000002007824 */ /* 0x000fca00078e00ff */
[----:B------:R-:W-:Y:S02]  /*0c40*/  LOP3.LUT R0, R3, R0, R4, 0xfe, !PT ;  /* 0x0000000003007212 */ /* 0x000fe400078efe04 */
.L_x_8664:
[----:B------:R-:W-:Y:S05]  /*0c50*/  BSYNC B0 ;  /* 0x0000000000007941 */ /* 0x000fea0003800000 */
.L_x_8663:
[----:B------:R-:W-:-:S04]  /*0c60*/  F2FP.BF16.PACK_AB R0, RZ, R0 ;  /* 0x00000000ff00723e */ /* 0x000fc800000010ff */
[----:B------:R-:W-:Y:S01]  /*0c70*/  PRMT R22, R0, 0x7610, R22 ;  /* 0x0000761000167816 */ /* 0x000fe20000000016 */
[----:B------:R-:W-:Y:S05]  /*0c80*/  BRA `(.L_x_8648) ;  /* 0x000004d000007947 */ /* 0x000fea0003800000 */
.L_x_8661:
        /* <DEDUP_REMOVED lines=21> */
.L_x_8670:
[----:B------:R-:W-:Y:S05]  /*0de0*/  BSYNC B1 ;  /* 0x0000000000017941 */ /* 0x000fea0003800000 */
.L_x_8669:
[----:B------:R-:W-:Y:S01]  /*0df0*/  LEA R3, R0, 0x37800000, 0x17 ;  /* 0x3780000000037811 */ /* 0x000fe200078eb8ff */
[----:B------:R-:W-:-:S05]  /*0e00*/  IMAD.SHL.U32 R0, R2, 0x200000, RZ ;  /* 0x0020000002007824 */ /* 0x000fca00078e00ff */
[----:B------:R-:W-:Y:S02]  /*0e10*/  LOP3.LUT R0, R3, R0, R4, 0xfe, !PT ;  /* 0x0000000003007212 */ /* 0x000fe400078efe04 */
.L_x_8668:
[----:B------:R-:W-:Y:S05]  /*0e20*/  BSYNC B0 ;  /* 0x0000000000007941 */ /* 0x000fea0003800000 */
.L_x_8667:
[----:B------:R-:W-:-:S04]  /*0e30*/  F2FP.BF16.PACK_AB R0, RZ, R0 ;  /* 0x00000000ff00723e */ /* 0x000fc800000010ff */
[----:B------:R-:W-:Y:S01]  /*0e40*/  PRMT R22, R0, 0x7610, R22 ;  /* 0x0000761000167816 */ /* 0x000fe20000000016 */
[----:B------:R-:W-:Y:S05]  /*0e50*/  BRA `(.L_x_8648) ;  /* 0x0000030000007947 */ /* 0x000fea0003800000 */
.L_x_8660:
        /* <DEDUP_REMOVED lines=14> */
.L_x_8674:
[----:B------:R-:W-:Y:S05]  /*0f40*/  BSYNC B0 ;  /* 0x0000000000007941 */ /* 0x000fea0003800000 */
.L_x_8673:
[----:B------:R-:W-:-:S04]  /*0f50*/  F2FP.BF16.PACK_AB R0, RZ, R0 ;  /* 0x00000000ff00723e */ /* 0x000fc800000010ff */
[----:B------:R-:W-:Y:S01]  /*0f60*/  PRMT R22, R0, 0x7610, R22 ;  /* 0x0000761000167816 */ /* 0x000fe20000000016 */
[----:B------:R-:W-:Y:S05]  /*0f70*/  BRA `(.L_x_8648) ;  /* 0x000001e000007947 */ /* 0x000fea0003800000 */
.L_x_8647:
        /* <DEDUP_REMOVED lines=21> */
.L_x_8672:
[----:B------:R-:W2:Y:S02]  /*10d0*/  LDG.E.64 R2, [R2.64] ;  /* 0x0000002402027981 */ /* 0x000ea4000c1e1b00 */
[----:B--2---:R-:W0:Y:S02]  /*10e0*/  I2F.U64 R0, R2 ;  /* 0x0000000200007312 */ /* 0x004e240000301000 */
[----:B0-----:R-:W-:-:S04]  /*10f0*/  F2FP.BF16.PACK_AB R0, RZ, R0 ;  /* 0x00000000ff00723e */ /* 0x001fc800000010ff */
[----:B------:R-:W-:Y:S01]  /*1100*/  PRMT R22, R0, 0x7610, R22 ;  /* 0x0000761000167816 */ /* 0x000fe20000000016 */
[----:B------:R-:W-:Y:S05]  /*1110*/  BRA `(.L_x_8648) ;  /* 0x0000004000007947 */ /* 0x000fea0003800000 */
.L_x_8671:
[----:B------:R-:W2:Y:S02]  /*1120*/  LDG.E R2, [R2.64] ;  /* 0x0000002402027981 */ /* 0x000ea4000c1e1900 */
[----:B--2---:R-:W0:Y:S02]  /*1130*/  I2F.U32 R0, R2 ;  /* 0x0000000200007306 */ /* 0x004e240000201000 */
[----:B0-----:R-:W-:-:S04]  /*1140*/  F2FP.BF16.PACK_AB R0, RZ, R0 ;  /* 0x00000000ff00723e */ /* 0x001fc800000010ff */
[----:B------:R-:W-:Y:S02]  /*1150*/  PRMT R22, R0, 0x7610, R22 ;  /* 0x0000761000167816 */ /* 0x000fe40000000016 */
.L_x_8648:
[----:B------:R-:W1:Y:S02]  /*1160*/  S2R R24, SR_TID.X ;  /* 0x0000000000187919 */ /* 0x000e640000002100 */
[----:B-1----:R-:W-:-:S03]  /*1170*/  IADD3 R24, R24, 0x80, RZ ;  /* 0x0000008018187810 */ /* 0x002fc60007ffe0ff */
.L_x_8642:
[----:B-1----:R-:W-:Y:S05]  /*1180*/  BSYNC B6 ;  /* 0x0000000000067941 */ /* 0x002fea0003800000 */
.L_x_8641:
        /* <DEDUP_REMOVED lines=24> */
.L_x_8680:
[----:B------:R-:W2:Y:S02]  /*1310*/  LDG.E.U8 R2, [R2.64] ;  /* 0x0000002402027981 */ /* 0x000ea4000c1e1100 */
[----:B--2---:R-:W0:Y:S02]  /*1320*/  I2F.U16 R0, R2 ;  /* 0x0000000200007306 */ /* 0x004e240000101000 */
[----:B0-----:R-:W-:-:S04]  /*1330*/  F2FP.BF16.PACK_AB R0, RZ, R0 ;  /* 0x00000000ff00723e */ /* 0x001fc800000010ff */
[----:B------:R-:W-:Y:S01]  /*1340*/  PRMT R18, R0, 0x7610, R18 ;  /* 0x0000761000127816 */ /* 0x000fe20000000012 */
[----:B------:R-:W-:Y:S05]  /*1350*/  BRA `(.L_x_8682) ;  /* 0x00000f0000007947 */ /* 0x000fea0003800000 */
.L_x_8679:
        /* <DEDUP_REMOVED lines=11> */
.L_x_8684:
[----:B------:R-:W2:Y:S02]  /*1410*/  LDG.E R2, [R2.64] ;  /* 0x0000002402027981 */ /* 0x000ea4000c1e1900 */
[----:B--2---:R-:W0:Y:S02]  /*1420*/  I2F R0, R2 ;  /* 0x0000000200007306 */ /* 0x004e240000201400 */
[----:B0-----:R-:W-:-:S04]  /*1430*/  F2FP.BF16.PACK_AB R0, RZ, R0 ;  /* 0x00000000ff00723e */ /* 0x001fc800000010ff */
[----:B------:R-:W-:Y:S01]  /*1440*/  PRMT R18, R0, 0x7610, R18 ;  /* 0x0000761000127816 */ /* 0x000fe20000000012 */
[----:B------:R-:W-:Y:S05]  /*1450*/  BRA `(.L_x_8682) ;  /* 0x00000e0000007947 */ /* 0x000fea0003800000 */
.L_x_8683:
[----:B------:R-:W2:Y:S02]  /*1460*/  LDG.E.U16 R2, [R2.64] ;  /* 0x0000002402027981 */ /* 0x000ea4000c1e1500 */
[----:B--2---:R-:W0:Y:S02]  /*1470*/  I2F.S16 R0, R2 ;  /* 0x0000000200007306 */ /* 0x004e240000101400 */
[----:B0-----:R-:W-:-:S04]  /*1480*/  F2FP.BF16.PACK_AB R0, RZ, R0 ;  /* 0x00000000ff00723e */ /* 0x001fc800000010ff */
[----:B------:R-:W-:Y:S01]  /*1490*/  PRMT R18, R0, 0x7610, R18 ;  /* 0x0000761000127816 */ /* 0x000fe20000000012 */
[----:B------:R-:W-:Y:S05]  /*14a0*/  BRA `(.L_x_8682) ;  /* 0x00000db000007947 */ /* 0x000fea0003800000 */
.L_x_8678:
        /* <DEDUP_REMOVED lines=9> */
.L_x_8686:
[----:B------:R-:W2:Y:S02]  /*1540*/  LDG.E.U16 R0, [R2.64] ;  /* 0x0000002402007981 */ /* 0x000ea4000c1e1500 */
[----:B--2---:R-:W-:-:S05]  /*1550*/  HADD2.F32 R0, -RZ, R0.H0_H0 ;  /* 0x20000000ff007230 */ /* 0x004fca0000004100 */
[----:B------:R-:W-:-:S04]  /*1560*/  F2FP.BF16.PACK_AB R0, RZ, R0 ;  /* 0x00000000ff00723e */ /* 0x000fc800000010ff */
[----:B------:R-:W-:Y:S01]  /*1570*/  PRMT R18, R0, 0x7610, R18 ;  /* 0x0000761000127816 */ /* 0x000fe20000000012 */
[----:B------:R-:W-:Y:S05]  /*1580*/  BRA `(.L_x_8682) ;  /* 0x00000cd000007947 */ /* 0x000fea0003800000 */
.L_x_8685:
        /* <DEDUP_REMOVED lines=9> */
.L_x_8688:
[----:B------:R-:W2:Y:S02]  /*1620*/  LDG.E.U16 R2, [R2.64] ;  /* 0x0000002402027981 */ /* 0x000ea4000c1e1500 */
[----:B--2---:R-:W-:-:S05]  /*1630*/  HADD2.F32 R0, -RZ, R2.H0_H0 ;  /* 0x20000002ff007230 */ /* 0x004fca0000004100 */
[----:B------:R-:W-:-:S04]  /*1640*/  F2FP.BF16.PACK_AB R0, RZ, R0 ;  /* 0x00000000ff00723e */ /* 0x000fc800000010ff */
[----:B------:R-:W-:Y:S01]  /*1650*/  PRMT R18, R0, 0x7610, R18 ;  /* 0x0000761000127816 */ /* 0x000fe20000000012 */
[----:B------:R-:W-:Y:S05]  /*1660*/  BRA `(.L_x_8682) ;  /* 0x00000bf000007947 */ /* 0x000fea0003800000 */
.L_x_8687:
[----:B------:R-:W2:Y:S02]  /*1670*/  LDG.E.64 R2, [R2.64] ;  /* 0x0000002402027981 */ /* 0x000ea4000c1e1b00 */
[----:B--2---:R-:W0:Y:S01]  /*1680*/  F2F.F32.F64 R0, R2 ;  /* 0x0000000200007310 */ /* 0x004e220000301000 */
[----:B------:R-:W0:-:S14]  /*1690*/  DSETP.GEU.AND P0, PT, |R2|, c[0x2][0x0], PT ;  /* 0x008000000200762a */ /* 0x000e1c0003f0e200 */
[----:B0-----:R-:W-:-:S05]  /*16a0*/  @!P0 FMUL R0, R0, 1.175494350822287508e-38 ;  /* 0x0080000000008820 */ /* 0x001fca0000400000 */
[----:B------:R-:W-:-:S04]  /*16b0*/  F2FP.BF16.PACK_AB R0, RZ, R0 ;  /* 0x00000000ff00723e */ /* 0x000fc800000010ff */
[----:B------:R-:W-:Y:S01]  /*16c0*/  PRMT R18, R0, 0x7610, R18 ;  /* 0x0000761000127816 */ /* 0x000fe20000000012 */
[----:B------:R-:W-:Y:S05]  /*16d0*/  BRA `(.L_x_8682) ;  /* 0x00000b8000007947 */ /* 0x000fea0003800000 */
.L_x_8677:
        /* <DEDUP_REMOVED lines=14> */
.L_x_8691:
[----:B------:R-:W2:Y:S02]  /*17c0*/  LDG.E.64 R2, [R2.64] ;  /* 0x0000002402027981 */ /* 0x000ea4000c1e1b00 */
[----:B--2---:R-:W0:Y:S01]  /*17d0*/  F2F.F32.F64 R0, R2 ;  /* 0x0000000200007310 */ /* 0x004e220000301000 */
[----:B------:R-:W0:-:S14]  /*17e0*/  DSETP.GEU.AND P0, PT, |R2|, c[0x2][0x0], PT ;  /* 0x008000000200762a */ /* 0x000e1c0003f0e200 */
[----:B0-----:R-:W-:-:S05]  /*17f0*/  @!P0 FMUL R0, R0, 1.175494350822287508e-38 ;  /* 0x0080000000008820 */ /* 0x001fca0000400000 */
[----:B------:R-:W-:-:S04]  /*1800*/  F2FP.BF16.PACK_AB R0, RZ, R0 ;  /* 0x00000000ff00723e */ /* 0x000fc800000010ff */
[----:B------:R-:W-:Y:S01]  /*1810*/  PRMT R18, R0, 0x7610, R18 ;  /* 0x0000761000127816 */ /* 0x000fe20000000012 */
[----:B------:R-:W-:Y:S05]  /*1820*/  BRA `(.L_x_8682) ;  /* 0x00000a3000007947 */ /* 0x000fea0003800000 */
.L_x_8690:
        /* <DEDUP_REMOVED lines=28> */
.L_x_8693:
        /* <DEDUP_REMOVED lines=15> */
.L_x_8692:
[----:B------:R0:W5:Y:S01]  /*1ae0*/  LDG.E.U16 R18, [R2.64] ;  /* 0x0000002402127981 */ /* 0x000162000c1e1500 */
[----:B------:R-:W-:Y:S05]  /*1af0*/  BRA `(.L_x_8682) ;  /* 0x0000076000007947 */ /* 0x000fea0003800000 */
.L_x_8689:
        /* <DEDUP_REMOVED lines=12> */
.L_x_8696:
        /* <DEDUP_REMOVED lines=21> */
.L_x_8700:
[----:B------:R-:W-:Y:S05]  /*1d10*/  BSYNC B1 ;  /* 0x0000000000017941 */ /* 0x000fea0003800000 */
.L_x_8699:
[----:B------:R-:W-:Y:S01]  /*1d20*/  LEA R3, R0, 0x3b800000, 0x17 ;  /* 0x3b80000000037811 */ /* 0x000fe200078eb8ff */
[----:B------:R-:W-:-:S05]  /*1d30*/  IMAD.SHL.U32 R0, R2, 0x100000, RZ ;  /* 0x0010000002007824 */ /* 0x000fca00078e00ff */
[----:B------:R-:W-:Y:S02]  /*1d40*/  LOP3.LUT R0, R3, R0, R4, 0xfe, !PT ;  /* 0x0000000003007212 */ /* 0x000fe400078efe04 */
.L_x_8698:
[----:B------:R-:W-:Y:S05]  /*1d50*/  BSYNC B0 ;  /* 0x0000000000007941 */ /* 0x000fea0003800000 */
.L_x_8697:
[----:B------:R-:W-:-:S04]  /*1d60*/  F2FP.BF16.PACK_AB R0, RZ, R0 ;  /* 0x00000000ff00723e */ /* 0x000fc800000010ff */
[----:B------:R-:W-:Y:S01]  /*1d70*/  PRMT R18, R0, 0x7610, R18 ;  /* 0x0000761000127816 */ /* 0x000fe20000000012 */
[----:B------:R-:W-:Y:S05]  /*1d80*/  BRA `(.L_x_8682) ;  /* 0x000004d000007947 */ /* 0x000fea0003800000 */
.L_x_8695:
        /* <DEDUP_REMOVED lines=21> */
.L_x_8704:
[----:B------:R-:W-:Y:S05]  /*1ee0*/  BSYNC B1 ;  /* 0x0000000000017941 */ /* 0x000fea0003800000 */
.L_x_8703:
[----:B------:R-:W-:Y:S01]  /*1ef0*/  LEA R3, R0, 0x37800000, 0x17 ;  /* 0x3780000000037811 */ /* 0x000fe200078eb8ff */
[----:B------:R-:W-:-:S05]  /*1f00*/  IMAD.SHL.U32 R0, R2, 0x200000, RZ ;  /* 0x0020000002007824 */ /* 0x000fca00078e00ff */
[----:B------:R-:W-:Y:S02]  /*1f10*/  LOP3.LUT R0, R3, R0, R4, 0xfe, !PT ;  /* 0x0000000003007212 */ /* 0x000fe400078efe04 */
.L_x_8702:
[----:B------:R-:W-:Y:S05]  /*1f20*/  BSYNC B0 ;  /* 0x0000000000007941 */ /* 0x000fea0003800000 */
.L_x_8701:
[----:B------:R-:W-:-:S04]  /*1f30*/  F2FP.BF16.PACK_AB R0, RZ, R0 ;  /* 0x00000000ff00723e */ /* 0x000fc800000010ff */
[----:B------:R-:W-:Y:S01]  /*1f40*/  PRMT R18, R0, 0x7610, R18 ;  /* 0x0000761000127816 */ /* 0x000fe20000000012 */
[----:B------:R-:W-:Y:S05]  /*1f50*/  BRA `(.L_x_8682) ;  /* 0x0000030000007947 */ /* 0x000fea0003800000 */
.L_x_8694:
        /* <DEDUP_REMOVED lines=14> */
.L_x_8708:
[----:B------:R-:W-:Y:S05]  /*2040*/  BSYNC B0 ;  /* 0x0000000000007941 */ /* 0x000fea0003800000 */
.L_x_8707:
[----:B------:R-:W-:-:S04]  /*2050*/  F2FP.BF16.PACK_AB R0, RZ, R0 ;  /* 0x00000000ff00723e */ /* 0x000fc800000010ff */
[----:B------:R-:W-:Y:S01]  /*2060*/  PRMT R18, R0, 0x7610, R18 ;  /* 0x0000761000127816 */ /* 0x000fe20000000012 */
[----:B------:R-:W-:Y:S05]  /*2070*/  BRA `(.L_x_8682) ;  /* 0x000001e000007947 */ /* 0x000fea0003800000 */
.L_x_8681:
        /* <DEDUP_REMOVED lines=21> */
.L_x_8706:
[----:B------:R-:W2:Y:S02]  /*21d0*/  LDG.E.64 R2, [R2.64] ;  /* 0x0000002402027981 */ /* 0x000ea4000c1e1b00 */
[----:B--2---:R-:W0:Y:S02]  /*21e0*/  I2F.U64 R0, R2 ;  /* 0x0000000200007312 */ /* 0x004e240000301000 */
[----:B0-----:R-:W-:-:S04]  /*21f0*/  F2FP.BF16.PACK_AB R0, RZ, R0 ;  /* 0x00000000ff00723e */ /* 0x001fc800000010ff */
[----:B------:R-:W-:Y:S01]  /*2200*/  PRMT R18, R0, 0x7610, R18 ;  /* 0x0000761000127816 */ /* 0x000fe20000000012 */
[----:B------:R-:W-:Y:S05]  /*2210*/  BRA `(.L_x_8682) ;  /* 0x0000004000007947 */ /* 0x000fea0003800000 */
.L_x_8705:
[----:B------:R-:W2:Y:S02]  /*2220*/  LDG.E R2, [R2.64] ;  /* 0x0000002402027981 */ /* 0x000ea4000c1e1900 */
[----:B--2---:R-:W0:Y:S02]  /*2230*/  I2F.U32 R0, R2 ;  /* 0x0000000200007306 */ /* 0x004e240000201000 */
[----:B0-----:R-:W-:-:S04]  /*2240*/  F2FP.BF16.PACK_AB R0, RZ, R0 ;  /* 0x00000000ff00723e */ /* 0x001fc800000010ff */
[----:B------:R-:W-:Y:S02]  /*2250*/  PRMT R18, R0, 0x7610, R18 ;  /* 0x0000761000127816 */ /* 0x000fe40000000012 */
.L_x_8682:
[----:B------:R-:W-:-:S05]  /*2260*/  IADD3 R24, R24, 0x80, RZ ;  /* 0x0000008018187810 */ /* 0x000fca0007ffe0ff */
.L_x_8676:
[----:B------:R-:W-:Y:S05]  /*2270*/  BSYNC B6 ;  /* 0x0000000000067941 */ /* 0x000fea0003800000 */
.L_x_8675:
        /* <DEDUP_REMOVED lines=26> */
.L_x_8714:
[----:B------:R-:W2:Y:S02]  /*2420*/  LDG.E.U8 R2, [R2.64] ;  /* 0x0000002402027981 */ /* 0x000ea4000c1e1100 */
[----:B--2---:R-:W0:Y:S02]  /*2430*/  I2F.U16 R0, R2 ;  /* 0x0000000200007306 */ /* 0x004e240000101000 */
[----:B0-----:R-:W-:-:S04]  /*2440*/  F2FP.BF16.PACK_AB R0, RZ, R0 ;  /* 0x00000000ff00723e */ /* 0x001fc800000010ff */
[----:B------:R-:W-:Y:S01]  /*2450*/  PRMT R25, R0, 0x7610, R25 ;  /* 0x0000761000197816 */ /* 0x000fe20000000019 */
[----:B------:R-:W-:Y:S05]  /*2460*/  BRA `(.L_x_8716) ;  /* 0x00000f0000007947 */ /* 0x000fea0003800000 */
.L_x_8713:
        /* <DEDUP_REMOVED lines=11> */
.L_x_8718:
[----:B------:R-:W2:Y:S02]  /*2520*/  LDG.E R2, [R2.64] ;  /* 0x0000002402027981 */ /* 0x000ea4000c1e1900 */
[----:B--2---:R-:W0:Y:S02]  /*2530*/  I2F R0, R2 ;  /* 0x0000000200007306 */ /* 0x004e240000201400 */
[----:B0-----:R-:W-:-:S04]  /*2540*/  F2FP.BF16.PACK_AB R0, RZ, R0 ;  /* 0x00000000ff00723e */ /* 0x001fc800000010ff */
[----:B------:R-:W-:Y:S01]  /*2550*/  PRMT R25, R0, 0x7610, R25 ;  /* 0x0000761000197816 */ /* 0x000fe20000000019 */
[----:B------:R-:W-:Y:S05]  /*2560*/  BRA `(.L_x_8716) ;  /* 0x00000e0000007947 */ /* 0x000fea0003800000 */
.L_x_8717:
[----:B------:R-:W2:Y:S02]  /*2570*/  LDG.E.U16 R2, [R2.64] ;  /* 0x0000002402027981 */ /* 0x000ea4000c1e1500 */
[----:B--2---:R-:W0:Y:S02]  /*2580*/  I2F.S16 R0, R2 ;  /* 0x0000000200007306 */ /* 0x004e240000101400 */
[----:B0-----:R-:W-:-:S04]  /*2590*/  F2FP.BF16.PACK_AB R0, RZ, R0 ;  /* 0x00000000ff00723e */ /* 0x001fc800000010ff */
[----:B------:R-:W-:Y:S01]  /*25a0*/  PRMT R25, R0, 0x7610, R25 ;  /* 0x0000761000197816 */ /* 0x000fe20000000019 */
[----:B------:R-:W-:Y:S05]  /*25b0*/  BRA `(.L_x_8716) ;  /* 0x00000db000007947 */ /* 0x000fea0003800000 */
.L_x_8712:
        /* <DEDUP_REMOVED lines=9> */
.L_x_8720:
[----:B------:R-:W2:Y:S02]  /*2650*/  LDG.E.U16 R0, [R2.64] ;  /* 0x0000002402007981 */ /* 0x000ea4000c1e1500 */
[----:B--2---:R-:W-:-:S05]  /*2660*/  HADD2.F32 R0, -RZ, R0.H0_H0 ;  /* 0x20000000ff007230 */ /* 0x004fca0000004100 */
[----:B------:R-:W-:-:S04]  /*2670*/  F2FP.BF16.PACK_AB R0, RZ, R0 ;  /* 0x00000000ff00723e */ /* 0x000fc800000010ff */
[----:B------:R-:W-:Y:S01]  /*2680*/  PRMT R25, R0, 0x7610, R25 ;  /* 0x0000761000197816 */ /* 0x000fe20000000019 */
[----:B------:R-:W-:Y:S05]  /*2690*/  BRA `(.L_x_8716) ;  /* 0x00000cd000007947 */ /* 0x000fea0003800000 */
.L_x_8719:
        /* <DEDUP_REMOVED lines=9> */
.L_x_8722:
[----:B------:R-:W2:Y:S02]  /*2730*/  LDG.E.U16 R2, [R2.64] ;  /* 0x0000002402027981 */ /* 0x000ea4000c1e1500 */
[----:B--2---:R-:W-:-:S05]  /*2740*/  HADD2.F32 R0, -RZ, R2.H0_H0 ;  /* 0x20000002ff007230 */ /* 0x004fca0000004100 */
[----:B------:R-:W-:-:S04]  /*2750*/  F2FP.BF16.PACK_AB R0, RZ, R0 ;  /* 0x00000000ff00723e */ /* 0x000fc800000010ff */
[----:B------:R-:W-:Y:S01]  /*2760*/  PRMT R25, R0, 0x7610, R25 ;  /* 0x0000761000197816 */ /* 0x000fe20000000019 */
[----:B------:R-:W-:Y:S05]  /*2770*/  BRA `(.L_x_8716) ;  /* 0x00000bf000007947 */ /* 0x000fea0003800000 */
.L_x_8721:
[----:B------:R-:W2:Y:S02]  /*2780*/  LDG.E.64 R2, [R2.64] ;  /* 0x0000002402027981 */ /* 0x000ea4000c1e1b00 */
[----:B--2---:R-:W0:Y:S01]  /*2790*/  F2F.F32.F64 R0, R2 ;  /* 0x0000000200007310 */ /* 0x004e220000301000 */
[----:B------:R-:W0:-:S14]  /*27a0*/  DSETP.GEU.AND P0, PT, |R2|, c[0x2][0x0], PT ;  /* 0x008000000200762a */ /* 0x000e1c0003f0e200 */
[----:B0-----:R-:W-:-:S05]  /*27b0*/  @!P0 FMUL R0, R0, 1.175494350822287508e-38 ;  /* 0x0080000000008820 */ /* 0x001fca0000400000 */
[----:B------:R-:W-:-:S04]  /*27c0*/  F2FP.BF16.PACK_AB R0, RZ, R0 ;  /* 0x00000000ff00723e */ /* 0x000fc800000010ff */
[----:B------:R-:W-:Y:S01]  /*27d0*/  PRMT R25, R0, 0x7610, R25 ;  /* 0x0000761000197816 */ /* 0x000fe20000000019 */
[----:B------:R-:W-:Y:S05]  /*27e0*/  BRA `(.L_x_8716) ;  /* 0x00000b8000007947 */ /* 0x000fea0003800000 */
.L_x_8711:
        /* <DEDUP_REMOVED lines=14> */
.L_x_8725:
[----:B------:R-:W2:Y:S02]  /*28d0*/  LDG.E.64 R2, [R2.64] ;  /* 0x0000002402027981 */ /* 0x000ea4000c1e1b00 */
[----:B--2---:R-:W0:Y:S01]  /*28e0*/  F2F.F32.F64 R0, R2 ;  /* 0x0000000200007310 */ /* 0x004e220000301000 */
[----:B------:R-:W0:-:S14]  /*28f0*/  DSETP.GEU.AND P0, PT, |R2|, c[0x2][0x0], PT ;  /* 0x008000000200762a */ /* 0x000e1c0003f0e200 */
[----:B0-----:R-:W-:-:S05]  /*2900*/  @!P0 FMUL R0, R0, 1.175494350822287508e-38 ;  /* 0x0080000000008820 */ /* 0x001fca0000400000 */
[----:B------:R-:W-:-:S04]  /*2910*/  F2FP.BF16.PACK_AB R0, RZ, R0 ;  /* 0x00000000ff00723e */ /* 0x000fc800000010ff */
[----:B------:R-:W-:Y:S01]  /*2920*/  PRMT R25, R0, 0x7610, R25 ;  /* 0x0000761000197816 */ /* 0x000fe20000000019 */
[----:B------:R-:W-:Y:S05]  /*2930*/  BRA `(.L_x_8716) ;  /* 0x00000a3000007947 */ /* 0x000fea0003800000 */
.L_x_8724:
        /* <DEDUP_REMOVED lines=28> */
.L_x_8727:
        /* <DEDUP_REMOVED lines=15> */
.L_x_8726:
[----:B------:R0:W5:Y:S01]  /*2bf0*/  LDG.E.U16 R25, [R2.64] ;  /* 0x0000002402197981 */ /* 0x000162000c1e1500 */
[----:B------:R-:W-:Y:S05]  /*2c00*/  BRA `(.L_x_8716) ;  /* 0x0000076000007947 */ /* 0x000fea0003800000 */
.L_x_8723:
        /* <DEDUP_REMOVED lines=12> */
.L_x_8730:
        /* <DEDUP_REMOVED lines=21> */
.L_x_8734:
[----:B------:R-:W-:Y:S05]  /*2e20*/  BSYNC B1 ;  /* 0x0000000000017941 */ /* 0x000fea0003800000 */
.L_x_8733:
[----:B------:R-:W-:Y:S01]  /*2e30*/  LEA R3, R0, 0x3b800000, 0x17 ;  /* 0x3b80000000037811 */ /* 0x000fe200078eb8ff */
[----:B------:R-:W-:-:S05]  /*2e40*/  IMAD.SHL.U32 R0, R2, 0x100000, RZ ;  /* 0x0010000002007824 */ /* 0x000fca00078e00ff */
[----:B------:R-:W-:Y:S02]  /*2e50*/  LOP3.LUT R0, R3, R0, R4, 0xfe, !PT ;  /* 0x0000000003007212 */ /* 0x000fe400078efe04 */
.L_x_8732:
[----:B------:R-:W-:Y:S05]  /*2e60*/  BSYNC B0 ;  /* 0x0000000000007941 */ /* 0x000fea0003800000 */
.L_x_8731:
[----:B------:R-:W-:-:S04]  /*2e70*/  F2FP.BF16.PACK_AB R0, RZ, R0 ;  /* 0x00000000ff00723e */ /* 0x000fc800000010ff */
[----:B------:R-:W-:Y:S01]  /*2e80*/  PRMT R25, R0, 0x7610, R25 ;  /* 0x0000761000197816 */ /* 0x000fe20000000019 */
[----:B------:R-:W-:Y:S05]  /*2e90*/  BRA `(.L_x_8716) ;  /* 0x000004d000007947 */ /* 0x000fea0003800000 */
.L_x_8729:
        /* <DEDUP_REMOVED lines=21> */
.L_x_8738:
[----:B------:R-:W-:Y:S05]  /*2ff0*/  BSYNC B1 ;  /* 0x0000000000017941 */ /* 0x000fea0003800000 */
.L_x_8737:
[----:B------:R-:W-:Y:S01]  /*3000*/  LEA R3, R0, 0x37800000, 0x17 ;  /* 0x3780000000037811 */ /* 0x000fe200078eb8ff */
[----:B------:R-:W-:-:S05]  /*3010*/  IMAD.SHL.U32 R0, R2, 0x200000, RZ ;  /* 0x0020000002007824 */ /* 0x000fca00078e00ff */
[----:B------:R-:W-:Y:S02]  /*3020*/  LOP3.LUT R0, R3, R0, R4, 0xfe, !PT ;  /* 0x0000000003007212 */ /* 0x000fe400078efe04 */
.L_x_8736:
[----:B------:R-:W-:Y:S05]  /*3030*/  BSYNC B0 ;  /* 0x0000000000007941 */ /* 0x000fea0003800000 */
.L_x_8735:
[----:B------:R-:W-:-:S04]  /*3040*/  F2FP.BF16.PACK_AB R0, RZ, R0 ;  /* 0x00000000ff00723e */ /* 0x000fc800000010ff */
[----:B------:R-:W-:Y:S01]  /*3050*/  PRMT R25, R0, 0x7610, R25 ;  /* 0x0000761000197816 */ /* 0x000fe20000000019 */
[----:B------:R-:W-:Y:S05]  /*3060*/  BRA `(.L_x_8716) ;  /* 0x0000030000007947 */ /* 0x000fea0003800000 */
.L_x_8728:
        /* <DEDUP_REMOVED lines=14> */
.L_x_8742:
[----:B------:R-:W-:Y:S05]  /*3150*/  BSYNC B0 ;  /* 0x0000000000007941 */ /* 0x000fea0003800000 */
.L_x_8741:
[----:B------:R-:W-:-:S04]  /*3160*/  F2FP.BF16.PACK_AB R0, RZ, R0 ;  /* 0x00000000ff00723e */ /* 0x000fc800000010ff */
[----:B------:R-:W-:Y:S01]  /*3170*/  PRMT R25, R0, 0x7610, R25 ;  /* 0x0000761000197816 */ /* 0x000fe20000000019 */
[----:B------:R-:W-:Y:S05]  /*3180*/  BRA `(.L_x_8716) ;  /* 0x000001e000007947 */ /* 0x000fea0003800000 */
.L_x_8715:
        /* <DEDUP_REMOVED lines=21> */
.L_x_8740:
[----:B------:R-:W2:Y:S02]  /*32e0*/  LDG.E.64 R2, [R2.64] ;  /* 0x0000002402027981 */ /* 0x000ea4000c1e1b00 */
[----:B--2---:R-:W0:Y:S02]  /*32f0*/  I2F.U64 R0, R2 ;  /* 0x0000000200007312 */ /* 0x004e240000301000 */
[----:B0-----:R-:W-:-:S04]  /*3300*/  F2FP.BF16.PACK_AB R0, RZ, R0 ;  /* 0x00000000ff00723e */ /* 0x001fc800000010ff */
[----:B------:R-:W-:Y:S01]  /*3310*/  PRMT R25, R0, 0x7610, R25 ;  /* 0x0000761000197816 */ /* 0x000fe20000000019 */
[----:B------:R-:W-:Y:S05]  /*3320*/  BRA `(.L_x_8716) ;  /* 0x0000004000007947 */ /* 0x000fea0003800000 */
.L_x_8739:
[----:B------:R-:W2:Y:S02]  /*3330*/  LDG.E R2, [R2.64] ;  /* 0x0000002402027981 */ /* 0x000ea4000c1e1900 */
[----:B--2---:R-:W0:Y:S02]  /*3340*/  I2F.U32 R0, R2 ;  /* 0x0000000200007306 */ /* 0x004e240000201000 */
[----:B0-----:R-:W-:-:S04]  /*3350*/  F2FP.BF16.PACK_AB R0, RZ, R0 ;  /* 0x00000000ff00723e */ /* 0x001fc800000010ff */
[----:B------:R-:W-:Y:S02]  /*3360*/  PRMT R25, R0, 0x7610, R25 ;  /* 0x0000761000197816 */ /* 0x000fe40000000019 */
.L_x_8716:
[----:B------:R-:W-:-:S05]  /*3370*/  IADD3 R24, R24, 0x80, RZ ;  /* 0x0000008018187810 */ /* 0x000fca0007ffe0ff */
.L_x_8710:
[----:B------:R-:W-:Y:S05]  /*3380*/  BSYNC B6 ;  /* 0x0000000000067941 */ /* 0x000fea0003800000 */
.L_x_8709:
        /* <DEDUP_REMOVED lines=23> */
.L_x_8748:
[----:B------:R-:W2:Y:S02]  /*3500*/  LDG.E.U8 R2, [R2.64] ;  /* 0x0000002402027981 */ /* 0x000ea4000c1e1100 */
[----:B--2---:R-:W0:Y:S02]  /*3510*/  I2F.U16 R0, R2 ;  /* 0x0000000200007306 */ /* 0x004e240000101000 */
[----:B0-----:R-:W-:-:S04]  /*3520*/  F2FP.BF16.PACK_AB R0, RZ, R0 ;  /* 0x00000000ff00723e */ /* 0x001fc800000010ff */
[----:B------:R-:W-:Y:S01]  /*3530*/  PRMT R23, R0, 0x7610, R23 ;  /* 0x0000761000177816 */ /* 0x000fe20000000017 */
[----:B------:R-:W-:Y:S05]  /*3540*/  BRA `(.L_x_8744) ;  /* 0x00000f0000007947 */ /* 0x000fea0003800000 */
.L_x_8747:
        /* <DEDUP_REMOVED lines=11> */
.L_x_8751:
[----:B------:R-:W2:Y:S02]  /*3600*/  LDG.E R2, [R2.64] ;  /* 0x0000002402027981 */ /* 0x000ea4000c1e1900 */
[----:B--2---:R-:W0:Y:S02]  /*3610*/  I2F R0, R2 ;  /* 0x0000000200007306 */ /* 0x004e240000201400 */
[----:B0-----:R-:W-:-:S04]  /*3620*/  F2FP.BF16.PACK_AB R0, RZ, R0 ;  /* 0x00000000ff00723e */ /* 0x001fc800000010ff */
[----:B------:R-:W-:Y:S01]  /*3630*/  PRMT R23, R0, 0x7610, R23 ;  /* 0x0000761000177816 */ /* 0x000fe20000000017 */
[----:B------:R-:W-:Y:S05]  /*3640*/  BRA `(.L_x_8744) ;  /* 0x00000e0000007947 */ /* 0x000fea0003800000 */
.L_x_8750:
[----:B------:R-:W2:Y:S02]  /*3650*/  LDG.E.U16 R2, [R2.64] ;  /* 0x0000002402027981 */ /* 0x000ea4000c1e1500 */
[----:B--2---:R-:W0:Y:S02]  /*3660*/  I2F.S16 R0, R2 ;  /* 0x0000000200007306 */ /* 0x004e240000101400 */
[----:B0-----:R-:W-:-:S04]  /*3670*/  F2FP.BF16.PACK_AB R0, RZ, R0 ;  /* 0x00000000ff00723e */ /* 0x001fc800000010ff */
[----:B------:R-:W-:Y:S01]  /*3680*/  PRMT R23, R0, 0x7610, R23 ;  /* 0x0000761000177816 */ /* 0x000fe20000000017 */
[----:B------:R-:W-:Y:S05]  /*3690*/  BRA `(.L_x_8744) ;  /* 0x00000db000007947 */ /* 0x000fea0003800000 */
.L_x_8746:
        /* <DEDUP_REMOVED lines=9> */
.L_x_8753:
[----:B------:R-:W2:Y:S02]  /*3730*/  LDG.E.U16 R0, [R2.64] ;  /* 0x0000002402007981 */ /* 0x000ea4000c1e1500 */
[----:B--2---:R-:W-:-:S05]  /*3740*/  HADD2.F32 R0, -RZ, R0.H0_H0 ;  /* 0x20000000ff007230 */ /* 0x004fca0000004100 */
[----:B------:R-:W-:-:S04]  /*3750*/  F2FP.BF16.PACK_AB R0, RZ, R0 ;  /* 0x00000000ff00723e */ /* 0x000fc800000010ff */
[----:B------:R-:W-:Y:S01]  /*3760*/  PRMT R23, R0, 0x7610, R23 ;  /* 0x0000761000177816 */ /* 0x000fe20000000017 */
[----:B------:R-:W-:Y:S05]  /*3770*/  BRA `(.L_x_8744) ;  /* 0x00000cd000007947 */ /* 0x000fea0003800000 */
.L_x_8752:
        /* <DEDUP_REMOVED lines=9> */
.L_x_8755:
[----:B------:R-:W2:Y:S02]  /*3810*/  LDG.E.U16 R2, [R2.64] ;  /* 0x0000002402027981 */ /* 0x000ea4000c1e1500 */
[----:B--2---:R-:W-:-:S05]  /*3820*/  HADD2.F32 R0, -RZ, R2.H0_H0 ;  /* 0x20000002ff007230 */ /* 0x004fca0000004100 */
[----:B------:R-:W-:-:S04]  /*3830*/  F2FP.BF16.PACK_AB R0, RZ, R0 ;  /* 0x00000000ff00723e */ /* 0x000fc800000010ff */
[----:B------:R-:W-:Y:S01]  /*3840*/  PRMT R23, R0, 0x7610, R23 ;  /* 0x0000761000177816 */ /* 0x000fe20000000017 */
[----:B------:R-:W-:Y:S05]  /*3850*/  BRA `(.L_x_8744) ;  /* 0x00000bf000007947 */ /* 0x000fea0003800000 */
.L_x_8754:
[----:B------:R-:W2:Y:S02]  /*3860*/  LDG.E.64 R2, [R2.64] ;  /* 0x0000002402027981 */ /* 0x000ea4000c1e1b00 */
[----:B--2---:R-:W0:Y:S01]  /*3870*/  F2F.F32.F64 R0, R2 ;  /* 0x0000000200007310 */ /* 0x004e220000301000 */
[----:B------:R-:W0:-:S14]  /*3880*/  DSETP.GEU.AND P0, PT, |R2|, c[0x2][0x0], PT ;  /* 0x008000000200762a */ /* 0x000e1c0003f0e200 */
[----:B0-----:R-:W-:-:S05]  /*3890*/  @!P0 FMUL R0, R0, 1.175494350822287508e-38 ;  /* 0x0080000000008820 */ /* 0x001fca0000400000 */
[----:B------:R-:W-:-:S04]  /*38a0*/  F2FP.BF16.PACK_AB R0, RZ, R0 ;  /* 0x00000000ff00723e */ /* 0x000fc800000010ff */
[----:B------:R-:W-:Y:S01]  /*38b0*/  PRMT R23, R0, 0x7610, R23 ;  /* 0x0000761000177816 */ /* 0x000fe20000000017 */
[----:B------:R-:W-:Y:S05]  /*38c0*/  BRA `(.L_x_8744) ;  /* 0x00000b8000007947 */ /* 0x000fea0003800000 */
.L_x_8745:
        /* <DEDUP_REMOVED lines=14> */
.L_x_8758:
[----:B------:R-:W2:Y:S02]  /*39b0*/  LDG.E.64 R2, [R2.64] ;  /* 0x0000002402027981 */ /* 0x000ea4000c1e1b00 */
[----:B--2---:R-:W0:Y:S01]  /*39c0*/  F2F.F32.F64 R0, R2 ;  /* 0x0000000200007310 */ /* 0x004e220000301000 */
[----:B------:R-:W0:-:S14]  /*39d0*/  DSETP.GEU.AND P0, PT, |R2|, c[0x2][0x0], PT ;  /* 0x008000000200762a */ /* 0x000e1c0003f0e200 */
[----:B0-----:R-:W-:-:S05]  /*39e0*/  @!P0 FMUL R0, R0, 1.175494350822287508e-38 ;  /* 0x0080000000008820 */ /* 0x001fca0000400000 */
[----:B------:R-:W-:-:S04]  /*39f0*/  F2FP.BF16.PACK_AB R0, RZ, R0 ;  /* 0x00000000ff00723e */ /* 0x000fc800000010ff */
[----:B------:R-:W-:Y:S01]  /*3a00*/  PRMT R23, R0, 0x7610, R23 ;  /* 0x0000761000177816 */ /* 0x000fe20000000017 */
[----:B------:R-:W-:Y:S05]  /*3a10*/  BRA `(.L_x_8744) ;  /* 0x00000a3000007947 */ /* 0x000fea0003800000 */
.L_x_8757:
        /* <DEDUP_REMOVED lines=28> */
.L_x_8760:
        /* <DEDUP_REMOVED lines=15> */
.L_x_8759:
[----:B------:R0:W5:Y:S01]  /*3cd0*/  LDG.E.U16 R23, [R2.64] ;  /* 0x0000002402177981 */ /* 0x000162000c1e1500 */
[----:B------:R-:W-:Y:S05]  /*3ce0*/  BRA `(.L_x_8744) ;  /* 0x0000076000007947 */ /* 0x000fea0003800000 */
.L_x_8756:
        /* <DEDUP_REMOVED lines=12> */
.L_x_8763:
        /* <DEDUP_REMOVED lines=21> */
.L_x_8767:
[----:B------:R-:W-:Y:S05]  /*3f00*/  BSYNC B1 ;  /* 0x0000000000017941 */ /* 0x000fea0003800000 */
.L_x_8766:
[----:B------:R-:W-:Y:S01]  /*3f10*/  LEA R3, R0, 0x3b800000, 0x17 ;  /* 0x3b80000000037811 */ /* 0x000fe200078eb8ff */
[----:B------:R-:W-:-:S05]  /*3f20*/  IMAD.SHL.U32 R0, R2, 0x100000, RZ ;  /* 0x0010000002007824 */ /* 0x000fca00078e00ff */
[----:B------:R-:W-:Y:S02]  /*3f30*/  LOP3.LUT R0, R3, R0, R4, 0xfe, !PT ;  /* 0x0000000003007212 */ /* 0x000fe400078efe04 */
.L_x_8765:
[----:B------:R-:W-:Y:S05]  /*3f40*/  BSYNC B0 ;  /* 0x0000000000007941 */ /* 0x000fea0003800000 */
.L_x_8764:
[----:B------:R-:W-:-:S04]  /*3f50*/  F2FP.BF16.PACK_AB R0, RZ, R0 ;  /* 0x00000000ff00723e */ /* 0x000fc800000010ff */
[----:B------:R-:W-:Y:S01]  /*3f60*/  PRMT R23, R0, 0x7610, R23 ;  /* 0x0000761000177816 */ /* 0x000fe20000000017 */
[----:B------:R-:W-:Y:S05]  /*3f70*/  BRA `(.L_x_8744) ;  /* 0x000004d000007947 */ /* 0x000fea0003800000 */
.L_x_8762:
        /* <DEDUP_REMOVED lines=21> */
.L_x_8771:
[----:B------:R-:W-:Y:S05]  /*40d0*/  BSYNC B1 ;  /* 0x0000000000017941 */ /* 0x000fea0003800000 */
.L_x_8770:
[----:B------:R-:W-:Y:S01]  /*40e0*/  LEA R3, R0, 0x37800000, 0x17 ;  /* 0x3780000000037811 */ /* 0x000fe200078eb8ff */
[----:B------:R-:W-:-:S05]  /*40f0*/  IMAD.SHL.U32 R0, R2, 0x200000, RZ ;  /* 0x0020000002007824 */ /* 0x000fca00078e00ff */
[----:B------:R-:W-:Y:S02]  /*4100*/  LOP3.LUT R0, R3, R0, R4, 0xfe, !PT ;  /* 0x0000000003007212 */ /* 0x000fe400078efe04 */
.L_x_8769:
[----:B------:R-:W-:Y:S05]  /*4110*/  BSYNC B0 ;  /* 0x0000000000007941 */ /* 0x000fea0003800000 */
.L_x_8768:
[----:B------:R-:W-:-:S04]  /*4120*/  F2FP.BF16.PACK_AB R0, RZ, R0 ;  /* 0x00000000ff00723e */ /* 0x000fc800000010ff */
[----:B------:R-:W-:Y:S01]  /*4130*/  PRMT R23, R0, 0x7610, R23 ;  /* 0x0000761000177816 */ /* 0x000fe20000000017 */
[----:B------:R-:W-:Y:S05]  /*4140*/  BRA `(.L_x_8744) ;  /* 0x0000030000007947 */ /* 0x000fea0003800000 */
.L_x_8761:
        /* <DEDUP_REMOVED lines=14> */
.L_x_8775:
[----:B------:R-:W-:Y:S05]  /*4230*/  BSYNC B0 ;  /* 0x0000000000007941 */ /* 0x000fea0003800000 */
.L_x_8774:
[----:B------:R-:W-:-:S04]  /*4240*/  F2FP.BF16.PACK_AB R0, RZ, R0 ;  /* 0x00000000ff00723e */ /* 0x000fc800000010ff */
[----:B------:R-:W-:Y:S01]  /*4250*/  PRMT R23, R0, 0x7610, R23 ;  /* 0x0000761000177816 */ /* 0x000fe20000000017 */
[----:B------:R-:W-:Y:S05]  /*4260*/  BRA `(.L_x_8744) ;  /* 0x000001e000007947 */ /* 0x000fea0003800000 */
.L_x_8749:
        /* <DEDUP_REMOVED lines=21> */
.L_x_8773:
[----:B------:R-:W2:Y:S02]  /*43c0*/  LDG.E.64 R2, [R2.64] ;  /* 0x0000002402027981 */ /* 0x000ea4000c1e1b00 */
[----:B--2---:R-:W0:Y:S02]  /*43d0*/  I2F.U64 R0, R2 ;  /* 0x0000000200007312 */ /* 0x004e240000301000 */
[----:B0-----:R-:W-:-:S04]  /*43e0*/  F2FP.BF16.PACK_AB R0, RZ, R0 ;  /* 0x00000000ff00723e */ /* 0x001fc800000010ff */
[----:B------:R-:W-:Y:S01]  /*43f0*/  PRMT R23, R0, 0x7610, R23 ;  /* 0x0000761000177816 */ /* 0x000fe20000000017 */
[----:B------:R-:W-:Y:S05]  /*4400*/  BRA `(.L_x_8744) ;  /* 0x0000004000007947 */ /* 0x000fea0003800000 */
.L_x_8772:
[----:B------:R-:W2:Y:S02]  /*4410*/  LDG.E R2, [R2.64] ;  /* 0x0000002402027981 */ /* 0x000ea4000c1e1900 */
[----:B--2---:R-:W0:Y:S02]  /*4420*/  I2F.U32 R0, R2 ;  /* 0x0000000200007306 */ /* 0x004e240000201000 */
[----:B0-----:R-:W-:-:S04]  /*4430*/  F2FP.BF16.PACK_AB R0, RZ, R0 ;  /* 0x00000000ff00723e */ /* 0x001fc800000010ff */
[----:B------:R-:W-:Y:S02]  /*4440*/  PRMT R23, R0, 0x7610, R23 ;  /* 0x0000761000177816 */ /* 0x000fe40000000017 */
.L_x_8744:
[----:B------:R-:W-:Y:S05]  /*4450*/  BSYNC B6 ;  /* 0x0000000000067941 */ /* 0x000fea0003800000 */
.L_x_8743:
[----:B------:R-:W1:Y:S01]  /*4460*/  S2R R19, SR_TID.X ;  /* 0x0000000000137919 */ /* 0x000e620000002100 */
[----:B------:R-:W-:Y:S01]  /*4470*/  BSSY B6, `(.L_x_8776) ;  /* 0x000012c000067945 */ /* 0x000fe20003800000 */
[C---:B-1----:R-:W-:Y:S02]  /*4480*/  IADD3 R0, R19.reuse, 0x100, RZ ;  /* 0x0000010013007810 */ /* 0x042fe40007ffe0ff */
[C---:B------:R-:W-:Y:S02]  /*4490*/  IADD3 R24, R19.reuse, 0x80, RZ ;  /* 0x0000008013187810 */ /* 0x040fe40007ffe0ff */
[-C--:B------:R-:W-:Y:S02]  /*44a0*/  ISETP.GE.AND P1, PT, R0, R17.reuse, PT ;  /* 0x000000110000720c */ /* 0x080fe40003f26270 */
[C---:B------:R-:W-:Y:S02]  /*44b0*/  IADD3 R0, R19.reuse, 0x180, RZ ;  /* 0x0000018013007810 */ /* 0x040fe40007ffe0ff */
[----:B------:R-:W-:-:S02]  /*44c0*/  ISETP.GE.AND P3, PT, R19, R17, PT ;  /* 0x000000111300720c */ /* 0x000fc40003f66270 */
[-C--:B------:R-:W-:Y:S02]  /*44d0*/  ISETP.GE.AND P0, PT, R24, R17.reuse, PT ;  /* 0x000000111800720c */ /* 0x080fe40003f06270 */
[----:B------:R-:W-:-:S05]  /*44e0*/  ISETP.GE.AND P2, PT, R0, R17, PT ;  /* 0x000000110000720c */ /* 0x000fca0003f46270 */
[----:B-----5:R-:W-:-:S04]  /*44f0*/  @!P1 PRMT R25, RZ, 0x5410, R25 ;  /* 0x00005410ff199816 */ /* 0x020fc80000000019 */
[----:B------:R-:W-:Y:S01]  /*4500*/  @!P3 PRMT R22, RZ, 0x5410, R22 ;  /* 0x00005410ff16b816 */ /* 0x000fe20000000016 */
[----:B0-----:R-:W-:Y:S01]  /*4510*/  @!P1 FMUL.FTZ R2, R25, c[0x0][0x168] ;  /* 0x00005a0019029a20 */ /* 0x001fe20000410000 */
[----:B------:R-:W-:Y:S02]  /*4520*/  @!P0 PRMT R18, RZ, 0x5410, R18 ;  /* 0x00005410ff128816 */ /* 0x000fe40000000012 */
[----:B------:R-:W-:Y:S01]  /*4530*/  @!P2 PRMT R23, RZ, 0x5410, R23 ;  /* 0x00005410ff17a816 */ /* 0x000fe20000000017 */
[----:B------:R-:W-:Y:S02]  /*4540*/  @!P3 FMUL.FTZ R22, R22, c[0x0][0x168] ;  /* 0x00005a001616ba20 */ /* 0x000fe40000410000 */
[----:B------:R-:W-:Y:S01]  /*4550*/  @!P0 FMUL.FTZ R0, R18, c[0x0][0x168] ;  /* 0x00005a0012008a20 */ /* 0x000fe20000410000 */
[----:B------:R-:W-:Y:S01]  /*4560*/  @!P1 FRND.TRUNC R2, R2 ;  /* 0x0000000200029307 */ /* 0x000fe2000020d000 */
[----:B------:R-:W-:Y:S01]  /*4570*/  @!P2 FMUL.FTZ R3, R23, c[0x0][0x168] ;  /* 0x00005a001703aa20 */ /* 0x000fe20000410000 */
[----:B------:R-:W0:Y:S06]  /*4580*/  LDC.U8 R18, c[0x0][0x194] ;  /* 0x00006500ff127b82 */ /* 0x000e2c0000000000 */
[----:B------:R-:W1:Y:S08]  /*4590*/  @!P3 FRND.TRUNC R22, R22 ;  /* 0x000000160016b307 */ /* 0x000e70000020d000 */
[----:B------:R-:W2:Y:S08]  /*45a0*/  @!P2 FRND.TRUNC R23, R3 ;  /* 0x000000030017a307 */ /* 0x000eb0000020d000 */
[----:B------:R-:W3:Y:S01]  /*45b0*/  @!P0 FRND.TRUNC R25, R0 ;  /* 0x0000000000198307 */ /* 0x000ee2000020d000 */
[----:B-1----:R-:W-:-:S02]  /*45c0*/  @!P3 F2FP.BF16.PACK_AB R4, RZ, R22 ;  /* 0x00000016ff04b23e */ /* 0x002fc400000010ff */
[----:B------:R-:W-:Y:S02]  /*45d0*/  @!P1 F2FP.BF16.PACK_AB R22, RZ, R2 ;  /* 0x00000002ff16923e */ /* 0x000fe400000010ff */
[----:B--2---:R-:W-:Y:S02]  /*45e0*/  @!P2 F2FP.BF16.PACK_AB R23, RZ, R23 ;  /* 0x00000017ff17a23e */ /* 0x004fe400000010ff */
[----:B---3--:R-:W-:Y:S01]  /*45f0*/  @!P0 F2FP.BF16.PACK_AB R25, RZ, R25 ;  /* 0x00000019ff19823e */ /* 0x008fe200000010ff */
        /* <DEDUP_REMOVED lines=22> */
.L_x_8781:
[----:B------:R-:W-:Y:S01]  /*4760*/  PRMT R5, RZ, 0x5410, R4 ;  /* 0x00005410ff057816 */ /* 0x000fe20000000004 */
[----:B------:R-:W-:-:S05]  /*4770*/  IMAD.MOV.U32 R19, RZ, RZ, R24 ;  /* 0x000000ffff137224 */ /* 0x000fca00078e0018 */
[----:B------:R-:W0:Y:S02]  /*4780*/  F2I.S64.TRUNC R4, R5 ;  /* 0x0000000500047311 */ /* 0x000e24000020d900 */
[----:B0-----:R0:W-:Y:S01]  /*4790*/  STG.E.U8 [R2.64], R4 ;  /* 0x0000000402007986 */ /* 0x0011e2000c101124 */
[----:B------:R-:W-:Y:S05]  /*47a0*/  BRA `(.L_x_8777) ;  /* 0x00000f8000007947 */ /* 0x000fea0003800000 */
.L_x_8780:
        /* <DEDUP_REMOVED lines=11> */
.L_x_8784:
[----:B------:R-:W-:Y:S01]  /*4860*/  PRMT R4, RZ, 0x5410, R4 ;  /* 0x00005410ff047816 */ /* 0x000fe20000000004 */
[----:B------:R-:W-:-:S03]  /*4870*/  IMAD.MOV.U32 R19, RZ, RZ, R24 ;  /* 0x000000ffff137224 */ /* 0x000fc600078e0018 */
[----:B------:R-:W0:Y:S02]  /*4880*/  F2I.FTZ.TRUNC.NTZ R5, R4 ;  /* 0x0000000400057305 */ /* 0x000e24000021f100 */
[----:B0-----:R0:W-:Y:S01]  /*4890*/  STG.E [R2.64], R5 ;  /* 0x0000000502007986 */ /* 0x0011e2000c101924 */
[----:B------:R-:W-:Y:S05]  /*48a0*/  BRA `(.L_x_8777) ;  /* 0x00000e8000007947 */ /* 0x000fea0003800000 */
.L_x_8783:
[----:B------:R-:W-:Y:S01]  /*48b0*/  PRMT R4, RZ, 0x5410, R4 ;  /* 0x00005410ff047816 */ /* 0x000fe20000000004 */
[----:B------:R-:W-:-:S03]  /*48c0*/  IMAD.MOV.U32 R19, RZ, RZ, R24 ;  /* 0x000000ffff137224 */ /* 0x000fc600078e0018 */
[----:B------:R-:W0:Y:S02]  /*48d0*/  F2I.FTZ.TRUNC.NTZ R5, R4 ;  /* 0x0000000400057305 */ /* 0x000e24000021f100 */
[----:B0-----:R0:W-:Y:S01]  /*48e0*/  STG.E.U16 [R2.64], R5 ;  /* 0x0000000502007986 */ /* 0x0011e2000c101524 */
[----:B------:R-:W-:Y:S05]  /*48f0*/  BRA `(.L_x_8777) ;  /* 0x00000e3000007947 */ /* 0x000fea0003800000 */
.L_x_8779:
        /* <DEDUP_REMOVED lines=10> */
.L_x_8786:
[----:B------:R-:W-:Y:S01]  /*49a0*/  PRMT R0, RZ, 0x5410, R4 ;  /* 0x00005410ff007816 */ /* 0x000fe20000000004 */
[----:B------:R-:W-:-:S03]  /*49b0*/  IMAD.MOV.U32 R19, RZ, RZ, R24 ;  /* 0x000000ffff137224 */ /* 0x000fc600078e0018 */
[----:B------:R-:W-:-:S05]  /*49c0*/  F2FP.PACK_AB R0, RZ, R0 ;  /* 0x00000000ff00723e */ /* 0x000fca00000000ff */
[----:B------:R0:W-:Y:S01]  /*49d0*/  STG.E.U16 [R2.64], R0 ;  /* 0x0000000002007986 */ /* 0x0001e2000c101524 */
[----:B------:R-:W-:Y:S05]  /*49e0*/  BRA `(.L_x_8777) ;  /* 0x00000d4000007947 */ /* 0x000fea0003800000 */
.L_x_8785:
        /* <DEDUP_REMOVED lines=11> */
.L_x_8788:
[----:B------:R-:W-:Y:S01]  /*4aa0*/  PRMT R4, RZ, 0x5410, R4 ;  /* 0x00005410ff047816 */ /* 0x000fe20000000004 */
[----:B------:R-:W-:-:S03]  /*4ab0*/  IMAD.MOV.U32 R19, RZ, RZ, R24 ;  /* 0x000000ffff137224 */ /* 0x000fc600078e0018 */
[----:B------:R-:W-:-:S04]  /*4ac0*/  F2FP.PACK_AB R5, RZ, R4 ;  /* 0x00000004ff05723e */ /* 0x000fc800000000ff */
[----:B------:R-:W-:-:S05]  /*4ad0*/  PRMT R5, R5, 0x5410, RZ ;  /* 0x0000541005057816 */ /* 0x000fca00000000ff */
[----:B------:R0:W-:Y:S01]  /*4ae0*/  STG.E [R2.64], R5 ;  /* 0x0000000502007986 */ /* 0x0001e2000c101924 */
[----:B------:R-:W-:Y:S05]  /*4af0*/  BRA `(.L_x_8777) ;  /* 0x00000c3000007947 */ /* 0x000fea0003800000 */
.L_x_8787:
[----:B------:R-:W-:Y:S01]  /*4b00*/  PRMT R4, RZ, 0x5410, R4 ;  /* 0x00005410ff047816 */ /* 0x000fe20000000004 */
[----:B------:R-:W-:-:S04]  /*4b10*/  IMAD.MOV.U32 R19, RZ, RZ, R24 ;  /* 0x000000ffff137224 */ /* 0x000fc800078e0018 */
[----:B------:R-:W-:-:S06]  /*4b20*/  FMUL.FTZ R4, R4, 1 ;  /* 0x3f80000004047820 */ /* 0x000fcc0000410000 */
[----:B------:R-:W0:Y:S02]  /*4b30*/  F2F.F64.F32 R4, R4 ;  /* 0x0000000400047310 */ /* 0x000e240000201800 */
[----:B0-----:R0:W-:Y:S01]  /*4b40*/  STG.E.64 [R2.64], R4 ;  /* 0x0000000402007986 */ /* 0x0011e2000c101b24 */
[----:B------:R-:W-:Y:S05]  /*4b50*/  BRA `(.L_x_8777) ;  /* 0x00000bd000007947 */ /* 0x000fea0003800000 */
.L_x_8778:
        /* <DEDUP_REMOVED lines=14> */
.L_x_8791:
[----:B------:R-:W-:Y:S01]  /*4c40*/  PRMT R4, RZ, 0x5410, R4 ;  /* 0x00005410ff047816 */ /* 0x000fe20000000004 */
[----:B------:R-:W-:Y:S01]  /*4c50*/  CS2R R6, SRZ ;  /* 0x0000000000067805 */ /* 0x000fe2000001ff00 */
[----:B------:R-:W-:-:S03]  /*4c60*/  IMAD.MOV.U32 R19, RZ, RZ, R24 ;  /* 0x000000ffff137224 */ /* 0x000fc600078e0018 */
[----:B------:R-:W-:-:S06]  /*4c70*/  FMUL.FTZ R4, R4, 1 ;  /* 0x3f80000004047820 */ /* 0x000fcc0000410000 */
[----:B------:R-:W0:Y:S02]  /*4c80*/  F2F.F64.F32 R4, R4 ;  /* 0x0000000400047310 */ /* 0x000e240000201800 */
[----:B0-----:R0:W-:Y:S01]  /*4c90*/  STG.E.128 [R2.64], R4 ;  /* 0x0000000402007986 */ /* 0x0011e2000c101d24 */
[----:B------:R-:W-:Y:S05]  /*4ca0*/  BRA `(.L_x_8777) ;  /* 0x00000a8000007947 */ /* 0x000fea0003800000 */
.L_x_8790:
        /* <DEDUP_REMOVED lines=21> */
.L_x_8795:
[----:B------:R-:W-:Y:S05]  /*4e00*/  BSYNC B0 ;  /* 0x0000000000007941 */ /* 0x000fea0003800000 */
.L_x_8794:
[----:B------:R-:W-:Y:S01]  /*4e10*/  LOP3.LUT R5, R0, R5, RZ, 0xfc, !PT ;  /* 0x0000000500057212 */ /* 0x000fe200078efcff */
[----:B------:R-:W-:-:S04]  /*4e20*/  IMAD.MOV.U32 R19, RZ, RZ, R24 ;  /* 0x000000ffff137224 */ /* 0x000fc800078e0018 */
[----:B------:R0:W-:Y:S01]  /*4e30*/  STG.E.U8 [R2.64], R5 ;  /* 0x0000000502007986 */ /* 0x0001e2000c101124 */
[----:B------:R-:W-:Y:S05]  /*4e40*/  BRA `(.L_x_8777) ;  /* 0x000008e000007947 */ /* 0x000fea0003800000 */
.L_x_8793:
        /* <DEDUP_REMOVED lines=13> */
.L_x_8797:
[----:B------:R-:W-:Y:S01]  /*4f20*/  IMAD.MOV.U32 R0, RZ, RZ, 0x7f ;  /* 0x0000007fff007424 */ /* 0x000fe200078e00ff */
[----:B------:R-:W-:-:S04]  /*4f30*/  ISETP.GT.U32.AND P0, PT, R4, 0x7f800000, PT ;  /* 0x7f8000000400780c */ /* 0x000fc80003f04070 */
[----:B------:R-:W-:-:S04]  /*4f40*/  SEL R0, R0, 0x7c, P0 ;  /* 0x0000007c00007807 */ /* 0x000fc80000000000 */
.L_x_8798:
[----:B------:R-:W-:Y:S05]  /*4f50*/  BSYNC B0 ;  /* 0x0000000000007941 */ /* 0x000fea0003800000 */
.L_x_8796:
[----:B------:R-:W-:Y:S01]  /*4f60*/  LOP3.LUT R4, R5, 0x80000000, RZ, 0xc0, !PT ;  /* 0x8000000005047812 */ /* 0x000fe200078ec0ff */
[----:B------:R-:W-:-:S03]  /*4f70*/  IMAD.MOV.U32 R19, RZ, RZ, R24 ;  /* 0x000000ffff137224 */ /* 0x000fc600078e0018 */
[----:B------:R-:W-:-:S04]  /*4f80*/  SHF.R.U32.HI R5, RZ, 0x18, R4 ;  /* 0x00000018ff057819 */ /* 0x000fc80000011604 */
[----:B------:R-:W-:-:S05]  /*4f90*/  LOP3.LUT R5, R0, R5, RZ, 0xfc, !PT ;  /* 0x0000000500057212 */ /* 0x000fca00078efcff */
[----:B------:R0:W-:Y:S01]  /*4fa0*/  STG.E.U8 [R2.64], R5 ;  /* 0x0000000502007986 */ /* 0x0001e2000c101124 */
[----:B------:R-:W-:Y:S05]  /*4fb0*/  BRA `(.L_x_8777) ;  /* 0x0000077000007947 */ /* 0x000fea0003800000 */
.L_x_8792:
[----:B------:R0:W-:Y:S01]  /*4fc0*/  STG.E.U16 [R2.64], R4 ;  /* 0x0000000402007986 */ /* 0x0001e2000c101524 */
[----:B------:R-:W-:Y:S01]  /*4fd0*/  IMAD.MOV.U32 R19, RZ, RZ, R24 ;  /* 0x000000ffff137224 */ /* 0x000fe200078e0018 */
[----:B------:R-:W-:Y:S05]  /*4fe0*/  BRA `(.L_x_8777) ;  /* 0x0000074000007947 */ /* 0x000fea0003800000 */
.L_x_8789:
        /* <DEDUP_REMOVED lines=13> */
.L_x_8801:
        /* <DEDUP_REMOVED lines=17> */
.L_x_8804:
[----:B------:R-:W-:-:S04]  /*51d0*/  LOP3.LUT R0, R7, 0x80000000, RZ, 0xc0, !PT ;  /* 0x8000000007007812 */ /* 0x000fc800078ec0ff */
[----:B------:R-:W-:-:S04]  /*51e0*/  SHF.R.U32.HI R5, RZ, 0x18, R0 ;  /* 0x00000018ff057819 */ /* 0x000fc80000011600 */
[----:B------:R-:W-:-:S04]  /*51f0*/  LOP3.LUT R4, R4, R5, RZ, 0xfc, !PT ;  /* 0x0000000504047212 */ /* 0x000fc800078efcff */
[----:B------:R-:W-:Y:S02]  /*5200*/  PRMT R0, R4, 0x7610, R0 ;  /* 0x0000761004007816 */ /* 0x000fe40000000000 */
.L_x_8803:
[----:B------:R-:W-:Y:S05]  /*5210*/  BSYNC B0 ;  /* 0x0000000000007941 */ /* 0x000fea0003800000 */
.L_x_8802:
[----:B------:R0:W-:Y:S01]  /*5220*/  STG.E.U8 [R2.64], R0 ;  /* 0x0000000002007986 */ /* 0x0001e2000c101124 */
[----:B------:R-:W-:Y:S01]  /*5230*/  IMAD.MOV.U32 R19, RZ, RZ, R24 ;  /* 0x000000ffff137224 */ /* 0x000fe200078e0018 */
[----:B------:R-:W-:Y:S05]  /*5240*/  BRA `(.L_x_8777) ;  /* 0x000004e000007947 */ /* 0x000fea0003800000 */
.L_x_8800:
        /* <DEDUP_REMOVED lines=17> */
.L_x_8807:
[----:B------:R-:W-:-:S04]  /*5360*/  LOP3.LUT R0, R7, 0x80000000, RZ, 0xc0, !PT ;  /* 0x8000000007007812 */ /* 0x000fc800078ec0ff */
[----:B------:R-:W-:-:S04]  /*5370*/  SHF.R.U32.HI R5, RZ, 0x18, R0 ;  /* 0x00000018ff057819 */ /* 0x000fc80000011600 */
[----:B------:R-:W-:-:S04]  /*5380*/  LOP3.LUT R4, R4, R5, RZ, 0xfc, !PT ;  /* 0x0000000504047212 */ /* 0x000fc800078efcff */
[----:B------:R-:W-:Y:S02]  /*5390*/  PRMT R0, R4, 0x7610, R0 ;  /* 0x0000761004007816 */ /* 0x000fe40000000000 */
.L_x_8806:
[----:B------:R-:W-:Y:S05]  /*53a0*/  BSYNC B0 ;  /* 0x0000000000007941 */ /* 0x000fea0003800000 */
.L_x_8805:
[----:B------:R0:W-:Y:S01]  /*53b0*/  STG.E.U8 [R2.64], R0 ;  /* 0x0000000002007986 */ /* 0x0001e2000c101124 */
[----:B------:R-:W-:Y:S01]  /*53c0*/  IMAD.MOV.U32 R19, RZ, RZ, R24 ;  /* 0x000000ffff137224 */ /* 0x000fe200078e0018 */
[----:B------:R-:W-:Y:S05]  /*53d0*/  BRA `(.L_x_8777) ;  /* 0x0000035000007947 */ /* 0x000fea0003800000 */
.L_x_8799:
        /* <DEDUP_REMOVED lines=23> */
.L_x_8782:
        /* <DEDUP_REMOVED lines=21> */
.L_x_8809:
[----:B------:R-:W-:Y:S01]  /*56a0*/  PRMT R4, RZ, 0x5410, R4 ;  /* 0x00005410ff047816 */ /* 0x000fe20000000004 */
[----:B------:R-:W-:-:S05]  /*56b0*/  IMAD.MOV.U32 R19, RZ, RZ, R24 ;  /* 0x000000ffff137224 */ /* 0x000fca00078e0018 */
[----:B------:R-:W0:Y:S02]  /*56c0*/  F2I.U64.TRUNC R4, R4 ;  /* 0x0000000400047311 */ /* 0x000e24000020d800 */
[----:B0-----:R0:W-:Y:S01]  /*56d0*/  STG.E.64 [R2.64], R4 ;  /* 0x0000000402007986 */ /* 0x0011e2000c101b24 */
[----:B------:R-:W-:Y:S05]  /*56e0*/  BRA `(.L_x_8777) ;  /* 0x0000004000007947 */ /* 0x000fea0003800000 */
.L_x_8808:
[----:B------:R-:W-:Y:S01]  /*56f0*/  PRMT R4, RZ, 0x5410, R4 ;  /* 0x00005410ff047816 */ /* 0x000fe20000000004 */
[----:B------:R-:W-:-:S03]  /*5700*/  IMAD.MOV.U32 R19, RZ, RZ, R24 ;  /* 0x000000ffff137224 */ /* 0x000fc600078e0018 */
[----:B------:R-:W0:Y:S02]  /*5710*/  F2I.FTZ.U32.TRUNC.NTZ R5, R4 ;  /* 0x0000000400057305 */ /* 0x000e24000021f000 */
[----:B0-----:R0:W-:Y:S02]  /*5720*/  STG.E [R2.64], R5 ;  /* 0x0000000502007986 */ /* 0x0011e4000c101924 */
.L_x_8777:
[----:B0-----:R-:W-:Y:S05]  /*5730*/  BSYNC B6 ;  /* 0x0000000000067941 */ /* 0x001fea0003800000 */
.L_x_8776:
        /* <DEDUP_REMOVED lines=23> */
.L_x_8815:
[----:B------:R-:W-:-:S06]  /*58b0*/  PRMT R5, RZ, 0x5410, R25 ;  /* 0x00005410ff057816 */ /* 0x000fcc0000000019 */
[----:B------:R-:W0:Y:S02]  /*58c0*/  F2I.S64.TRUNC R4, R5 ;  /* 0x0000000500047311 */ /* 0x000e24000020d900 */
[----:B0-----:R0:W-:Y:S01]  /*58d0*/  STG.E.U8 [R2.64], R4 ;  /* 0x0000000402007986 */ /* 0x0011e2000c101124 */
[----:B------:R-:W-:Y:S05]  /*58e0*/  BRA `(.L_x_8817) ;  /* 0x00000e4000007947 */ /* 0x000fea0003800000 */
.L_x_8814:
        /* <DEDUP_REMOVED lines=10> */
.L_x_8819:
[----:B------:R-:W-:-:S06]  /*5990*/  PRMT R25, RZ, 0x5410, R25 ;  /* 0x00005410ff197816 */ /* 0x000fcc0000000019 */
[----:B------:R-:W0:Y:S02]  /*59a0*/  F2I.FTZ.TRUNC.NTZ R25, R25 ;  /* 0x0000001900197305 */ /* 0x000e24000021f100 */
[----:B0-----:R0:W-:Y:S01]  /*59b0*/  STG.E [R2.64], R25 ;  /* 0x0000001902007986 */ /* 0x0011e2000c101924 */
[----:B------:R-:W-:Y:S05]  /*59c0*/  BRA `(.L_x_8817) ;  /* 0x00000d6000007947 */ /* 0x000fea0003800000 */
.L_x_8818:
[----:B------:R-:W-:-:S06]  /*59d0*/  PRMT R25, RZ, 0x5410, R25 ;  /* 0x00005410ff197816 */ /* 0x000fcc0000000019 */
[----:B------:R-:W0:Y:S02]  /*59e0*/  F2I.FTZ.TRUNC.NTZ R25, R25 ;  /* 0x0000001900197305 */ /* 0x000e24000021f100 */
[----:B0-----:R0:W-:Y:S01]  /*59f0*/  STG.E.U16 [R2.64], R25 ;  /* 0x0000001902007986 */ /* 0x0011e2000c101524 */
[----:B------:R-:W-:Y:S05]  /*5a00*/  BRA `(.L_x_8817) ;  /* 0x00000d2000007947 */ /* 0x000fea0003800000 */
.L_x_8813:
        /* <DEDUP_REMOVED lines=9> */
.L_x_8821:
[----:B------:R-:W-:-:S04]  /*5aa0*/  PRMT R0, RZ, 0x5410, R25 ;  /* 0x00005410ff007816 */ /* 0x000fc80000000019 */
[----:B------:R-:W-:-:S05]  /*5ab0*/  F2FP.PACK_AB R0, RZ, R0 ;  /* 0x00000000ff00723e */ /* 0x000fca00000000ff */
[----:B------:R0:W-:Y:S01]  /*5ac0*/  STG.E.U16 [R2.64], R0 ;  /* 0x0000000002007986 */ /* 0x0001e2000c101524 */
[----:B------:R-:W-:Y:S05]  /*5ad0*/  BRA `(.L_x_8817) ;  /* 0x00000c5000007947 */ /* 0x000fea0003800000 */
.L_x_8820:
        /* <DEDUP_REMOVED lines=10> */
.L_x_8823:
[----:B------:R-:W-:-:S04]  /*5b80*/  PRMT R25, RZ, 0x5410, R25 ;  /* 0x00005410ff197816 */ /* 0x000fc80000000019 */
[----:B------:R-:W-:-:S04]  /*5b90*/  F2FP.PACK_AB R5, RZ, R25 ;  /* 0x00000019ff05723e */ /* 0x000fc800000000ff */
[----:B------:R-:W-:-:S05]  /*5ba0*/  PRMT R5, R5, 0x5410, RZ ;  /* 0x0000541005057816 */ /* 0x000fca00000000ff */
[----:B------:R0:W-:Y:S01]  /*5bb0*/  STG.E [R2.64], R5 ;  /* 0x0000000502007986 */ /* 0x0001e2000c101924 */
[----:B------:R-:W-:Y:S05]  /*5bc0*/  BRA `(.L_x_8817) ;  /* 0x00000b6000007947 */ /* 0x000fea0003800000 */
.L_x_8822:
[----:B------:R-:W-:-:S05]  /*5bd0*/  PRMT R4, RZ, 0x5410, R25 ;  /* 0x00005410ff047816 */ /* 0x000fca0000000019 */
[----:B------:R-:W-:-:S06]  /*5be0*/  FMUL.FTZ R4, R4, 1 ;  /* 0x3f80000004047820 */ /* 0x000fcc0000410000 */
[----:B------:R-:W0:Y:S02]  /*5bf0*/  F2F.F64.F32 R4, R4 ;  /* 0x0000000400047310 */ /* 0x000e240000201800 */
[----:B0-----:R0:W-:Y:S01]  /*5c00*/  STG.E.64 [R2.64], R4 ;  /* 0x0000000402007986 */ /* 0x0011e2000c101b24 */
[----:B------:R-:W-:Y:S05]  /*5c10*/  BRA `(.L_x_8817) ;  /* 0x00000b1000007947 */ /* 0x000fea0003800000 */
.L_x_8812:
        /* <DEDUP_REMOVED lines=13> */
.L_x_8826:
[----:B------:R-:W-:Y:S01]  /*5cf0*/  PRMT R25, RZ, 0x5410, R25 ;  /* 0x00005410ff197816 */ /* 0x000fe20000000019 */
[----:B------:R-:W-:-:S04]  /*5d00*/  CS2R R6, SRZ ;  /* 0x0000000000067805 */ /* 0x000fc8000001ff00 */
[----:B------:R-:W-:-:S06]  /*5d10*/  FMUL.FTZ R4, R25, 1 ;  /* 0x3f80000019047820 */ /* 0x000fcc0000410000 */
[----:B------:R-:W0:Y:S02]  /*5d20*/  F2F.F64.F32 R4, R4 ;  /* 0x0000000400047310 */ /* 0x000e240000201800 */
[----:B0-----:R0:W-:Y:S01]  /*5d30*/  STG.E.128 [R2.64], R4 ;  /* 0x0000000402007986 */ /* 0x0011e2000c101d24 */
[----:B------:R-:W-:Y:S05]  /*5d40*/  BRA `(.L_x_8817) ;  /* 0x000009e000007947 */ /* 0x000fea0003800000 */
.L_x_8825:
        /* <DEDUP_REMOVED lines=21> */
.L_x_8830:
[----:B------:R-:W-:Y:S05]  /*5ea0*/  BSYNC B0 ;  /* 0x0000000000007941 */ /* 0x000fea0003800000 */
.L_x_8829:
[----:B------:R-:W-:-:S05]  /*5eb0*/  LOP3.LUT R5, R0, R5, RZ, 0xfc, !PT ;  /* 0x0000000500057212 */ /* 0x000fca00078efcff */
[----:B------:R0:W-:Y:S01]  /*5ec0*/  STG.E.U8 [R2.64], R5 ;  /* 0x0000000502007986 */ /* 0x0001e2000c101124 */
[----:B------:R-:W-:Y:S05]  /*5ed0*/  BRA `(.L_x_8817) ;  /* 0x0000085000007947 */ /* 0x000fea0003800000 */
.L_x_8828:
        /* <DEDUP_REMOVED lines=13> */
.L_x_8832:
[----:B------:R-:W-:Y:S01]  /*5fb0*/  IMAD.MOV.U32 R0, RZ, RZ, 0x7f ;  /* 0x0000007fff007424 */ /* 0x000fe200078e00ff */
[----:B------:R-:W-:-:S04]  /*5fc0*/  ISETP.GT.U32.AND P0, PT, R4, 0x7f800000, PT ;  /* 0x7f8000000400780c */ /* 0x000fc80003f04070 */
[----:B------:R-:W-:-:S04]  /*5fd0*/  SEL R0, R0, 0x7c, P0 ;  /* 0x0000007c00007807 */ /* 0x000fc80000000000 */
.L_x_8833:
[----:B------:R-:W-:Y:S05]  /*5fe0*/  BSYNC B0 ;  /* 0x0000000000007941 */ /* 0x000fea0003800000 */
.L_x_8831:
[----:B------:R-:W-:-:S04]  /*5ff0*/  LOP3.LUT R4, R25, 0x80000000, RZ, 0xc0, !PT ;  /* 0x8000000019047812 */ /* 0x000fc800078ec0ff */
[----:B------:R-:W-:-:S04]  /*6000*/  SHF.R.U32.HI R5, RZ, 0x18, R4 ;  /* 0x00000018ff057819 */ /* 0x000fc80000011604 */
[----:B------:R-:W-:-:S05]  /*6010*/  LOP3.LUT R5, R0, R5, RZ, 0xfc, !PT ;  /* 0x0000000500057212 */ /* 0x000fca00078efcff */
[----:B------:R0:W-:Y:S01]  /*6020*/  STG.E.U8 [R2.64], R5 ;  /* 0x0000000502007986 */ /* 0x0001e2000c101124 */
[----:B------:R-:W-:Y:S05]  /*6030*/  BRA `(.L_x_8817) ;  /* 0x000006f000007947 */ /* 0x000fea0003800000 */
.L_x_8827:
[----:B------:R0:W-:Y:S01]  /*6040*/  STG.E.U16 [R2.64], R25 ;  /* 0x0000001902007986 */ /* 0x0001e2000c101524 */
[----:B------:R-:W-:Y:S05]  /*6050*/  BRA `(.L_x_8817) ;  /* 0x000006d000007947 */ /* 0x000fea0003800000 */
.L_x_8824:
        /* <DEDUP_REMOVED lines=12> */
.L_x_8836:
        /* <DEDUP_REMOVED lines=17> */
.L_x_8839:
[----:B------:R-:W-:-:S04]  /*6230*/  LOP3.LUT R0, R25, 0x80000000, RZ, 0xc0, !PT ;  /* 0x8000000019007812 */ /* 0x000fc800078ec0ff */
[----:B------:R-:W-:-:S04]  /*6240*/  SHF.R.U32.HI R5, RZ, 0x18, R0 ;  /* 0x00000018ff057819 */ /* 0x000fc80000011600 */
[----:B------:R-:W-:-:S04]  /*6250*/  LOP3.LUT R4, R4, R5, RZ, 0xfc, !PT ;  /* 0x0000000504047212 */ /* 0x000fc800078efcff */
[----:B------:R-:W-:Y:S02]  /*6260*/  PRMT R0, R4, 0x7610, R0 ;  /* 0x0000761004007816 */ /* 0x000fe40000000000 */
.L_x_8838:
[----:B------:R-:W-:Y:S05]  /*6270*/  BSYNC B0 ;  /* 0x0000000000007941 */ /* 0x000fea0003800000 */
.L_x_8837:
[----:B------:R0:W-:Y:S01]  /*6280*/  STG.E.U8 [R2.64], R0 ;  /* 0x0000000002007986 */ /* 0x0001e2000c101124 */
[----:B------:R-:W-:Y:S05]  /*6290*/  BRA `(.L_x_8817) ;  /* 0x0000049000007947 */ /* 0x000fea0003800000 */
.L_x_8835:
        /* <DEDUP_REMOVED lines=17> */
.L_x_8842:
[----:B------:R-:W-:-:S04]  /*63b0*/  LOP3.LUT R0, R25, 0x80000000, RZ, 0xc0, !PT ;  /* 0x8000000019007812 */ /* 0x000fc800078ec0ff */
[----:B------:R-:W-:-:S04]  /*63c0*/  SHF.R.U32.HI R5, RZ, 0x18, R0 ;  /* 0x00000018ff057819 */ /* 0x000fc80000011600 */
[----:B------:R-:W-:-:S04]  /*63d0*/  LOP3.LUT R4, R4, R5, RZ, 0xfc, !PT ;  /* 0x0000000504047212 */ /* 0x000fc800078efcff */
[----:B------:R-:W-:Y:S02]  /*63e0*/  PRMT R0, R4, 0x7610, R0 ;  /* 0x0000761004007816 */ /* 0x000fe40000000000 */
.L_x_8841:
[----:B------:R-:W-:Y:S05]  /*63f0*/  BSYNC B0 ;  /* 0x0000000000007941 */ /* 0x000fea0003800000 */
.L_x_8840:
[----:B------:R0:W-:Y:S01]  /*6400*/  STG.E.U8 [R2.64], R0 ;  /* 0x0000000002007986 */ /* 0x0001e2000c101124 */
[----:B------:R-:W-:Y:S05]  /*6410*/  BRA `(.L_x_8817) ;  /* 0x0000031000007947 */ /* 0x000fea0003800000 */
.L_x_8834:
        /* <DEDUP_REMOVED lines=22> */
.L_x_8816:
        /* <DEDUP_REMOVED lines=20> */
.L_x_8844:
[----:B------:R-:W-:-:S06]  /*66c0*/  PRMT R4, RZ, 0x5410, R25 ;  /* 0x00005410ff047816 */ /* 0x000fcc0000000019 */
[----:B------:R-:W0:Y:S02]  /*66d0*/  F2I.U64.TRUNC R4, R4 ;  /* 0x0000000400047311 */ /* 0x000e24000020d800 */
[----:B0-----:R0:W-:Y:S01]  /*66e0*/  STG.E.64 [R2.64], R4 ;  /* 0x0000000402007986 */ /* 0x0011e2000c101b24 */
[----:B------:R-:W-:Y:S05]  /*66f0*/  BRA `(.L_x_8817) ;  /* 0x0000003000007947 */ /* 0x000fea0003800000 */
.L_x_8843:
[----:B------:R-:W-:-:S06]  /*6700*/  PRMT R25, RZ, 0x5410, R25 ;  /* 0x00005410ff197816 */ /* 0x000fcc0000000019 */
[----:B------:R-:W0:Y:S02]  /*6710*/  F2I.FTZ.U32.TRUNC.NTZ R25, R25 ;  /* 0x0000001900197305 */ /* 0x000e24000021f000 */
[----:B0-----:R0:W-:Y:S02]  /*6720*/  STG.E [R2.64], R25 ;  /* 0x0000001902007986 */ /* 0x0011e4000c101924 */
.L_x_8817:
        /* <DEDUP_REMOVED lines=23> */
.L_x_8848:
[----:B------:R-:W-:-:S06]  /*68a0*/  PRMT R5, RZ, 0x5410, R22 ;  /* 0x00005410ff057816 */ /* 0x000fcc0000000016 */
[----:B------:R-:W0:Y:S02]  /*68b0*/  F2I.S64.TRUNC R4, R5 ;  /* 0x0000000500047311 */ /* 0x000e24000020d900 */
[----:B0-----:R0:W-:Y:S01]  /*68c0*/  STG.E.U8 [R2.64], R4 ;  /* 0x0000000402007986 */ /* 0x0011e2000c101124 */
[----:B------:R-:W-:Y:S05]  /*68d0*/  BRA `(.L_x_8850) ;  /* 0x00000e4000007947 */ /* 0x000fea0003800000 */
.L_x_8847:
        /* <DEDUP_REMOVED lines=10> */
.L_x_8852:
[----:B------:R-:W-:-:S04]  /*6980*/  PRMT R22, RZ, 0x5410, R22 ;  /* 0x00005410ff167816 */ /* 0x000fc80000000016 */
[----:B------:R-:W0:Y:S02]  /*6990*/  F2I.FTZ.TRUNC.NTZ R5, R22 ;  /* 0x0000001600057305 */ /* 0x000e24000021f100 */
[----:B0-----:R0:W-:Y:S01]  /*69a0*/  STG.E [R2.64], R5 ;  /* 0x0000000502007986 */ /* 0x0011e2000c101924 */
[----:B------:R-:W-:Y:S05]  /*69b0*/  BRA `(.L_x_8850) ;  /* 0x00000d6000007947 */ /* 0x000fea0003800000 */
.L_x_8851:
[----:B------:R-:W-:-:S04]  /*69c0*/  PRMT R22, RZ, 0x5410, R22 ;  /* 0x00005410ff167816 */ /* 0x000fc80000000016 */
[----:B------:R-:W0:Y:S02]  /*69d0*/  F2I.FTZ.TRUNC.NTZ R5, R22 ;  /* 0x0000001600057305 */ /* 0x000e24000021f100 */
[----:B0-----:R0:W-:Y:S01]  /*69e0*/  STG.E.U16 [R2.64], R5 ;  /* 0x0000000502007986 */ /* 0x0011e2000c101524 */
[----:B------:R-:W-:Y:S05]  /*69f0*/  BRA `(.L_x_8850) ;  /* 0x00000d2000007947 */ /* 0x000fea0003800000 */
.L_x_8846:
        /* <DEDUP_REMOVED lines=9> */
.L_x_8854:
[----:B------:R-:W-:-:S04]  /*6a90*/  PRMT R0, RZ, 0x5410, R22 ;  /* 0x00005410ff007816 */ /* 0x000fc80000000016 */
[----:B------:R-:W-:-:S05]  /*6aa0*/  F2FP.PACK_AB R0, RZ, R0 ;  /* 0x00000000ff00723e */ /* 0x000fca00000000ff */
[----:B------:R0:W-:Y:S01]  /*6ab0*/  STG.E.U16 [R2.64], R0 ;  /* 0x0000000002007986 */ /* 0x0001e2000c101524 */
[----:B------:R-:W-:Y:S05]  /*6ac0*/  BRA `(.L_x_8850) ;  /* 0x00000c5000007947 */ /* 0x000fea0003800000 */
.L_x_8853:
        /* <DEDUP_REMOVED lines=10> */
.L_x_8856:
[----:B------:R-:W-:-:S04]  /*6b70*/  PRMT R22, RZ, 0x5410, R22 ;  /* 0x00005410ff167816 */ /* 0x000fc80000000016 */
[----:B------:R-:W-:-:S04]  /*6b80*/  F2FP.PACK_AB R5, RZ, R22 ;  /* 0x00000016ff05723e */ /* 0x000fc800000000ff */
[----:B------:R-:W-:-:S05]  /*6b90*/  PRMT R5, R5, 0x5410, RZ ;  /* 0x0000541005057816 */ /* 0x000fca00000000ff */
[----:B------:R0:W-:Y:S01]  /*6ba0*/  STG.E [R2.64], R5 ;  /* 0x0000000502007986 */ /* 0x0001e2000c101924 */
[----:B------:R-:W-:Y:S05]  /*6bb0*/  BRA `(.L_x_8850) ;  /* 0x00000b6000007947 */ /* 0x000fea0003800000 */
.L_x_8855:
[----:B------:R-:W-:-:S05]  /*6bc0*/  PRMT R4, RZ, 0x5410, R22 ;  /* 0x00005410ff047816 */ /* 0x000fca0000000016 */
[----:B------:R-:W-:-:S06]  /*6bd0*/  FMUL.FTZ R4, R4, 1 ;  /* 0x3f80000004047820 */ /* 0x000fcc0000410000 */
[----:B------:R-:W0:Y:S02]  /*6be0*/  F2F.F64.F32 R4, R4 ;  /* 0x0000000400047310 */ /* 0x000e240000201800 */
[----:B0-----:R0:W-:Y:S01]  /*6bf0*/  STG.E.64 [R2.64], R4 ;  /* 0x0000000402007986 */ /* 0x0011e2000c101b24 */
[----:B------:R-:W-:Y:S05]  /*6c00*/  BRA `(.L_x_8850) ;  /* 0x00000b1000007947 */ /* 0x000fea0003800000 */
.L_x_8845:
        /* <DEDUP_REMOVED lines=13> */
.L_x_8859:
[----:B------:R-:W-:Y:S01]  /*6ce0*/  PRMT R22, RZ, 0x5410, R22 ;  /* 0x00005410ff167816 */ /* 0x000fe20000000016 */
[----:B------:R-:W-:-:S04]  /*6cf0*/  CS2R R6, SRZ ;  /* 0x0000000000067805 */ /* 0x000fc8000001ff00 */
[----:B------:R-:W-:-:S06]  /*6d00*/  FMUL.FTZ R4, R22, 1 ;  /* 0x3f80000016047820 */ /* 0x000fcc0000410000 */
[----:B------:R-:W0:Y:S02]  /*6d10*/  F2F.F64.F32 R4, R4 ;  /* 0x0000000400047310 */ /* 0x000e240000201800 */
[----:B0-----:R0:W-:Y:S01]  /*6d20*/  STG.E.128 [R2.64], R4 ;  /* 0x0000000402007986 */ /* 0x0011e2000c101d24 */
[----:B------:R-:W-:Y:S05]  /*6d30*/  BRA `(.L_x_8850) ;  /* 0x000009e000007947 */ /* 0x000fea0003800000 */
.L_x_8858:
        /* <DEDUP_REMOVED lines=21> */
.L_x_8863:
[----:B------:R-:W-:Y:S05]  /*6e90*/  BSYNC B0 ;  /* 0x0000000000007941 */ /* 0x000fea0003800000 */
.L_x_8862:
[----:B------:R-:W-:-:S05]  /*6ea0*/  LOP3.LUT R5, R0, R5, RZ, 0xfc, !PT ;  /* 0x0000000500057212 */ /* 0x000fca00078efcff */
[----:B------:R0:W-:Y:S01]  /*6eb0*/  STG.E.U8 [R2.64], R5 ;  /* 0x0000000502007986 */ /* 0x0001e2000c101124 */
[----:B------:R-:W-:Y:S05]  /*6ec0*/  BRA `(.L_x_8850) ;  /* 0x0000085000007947 */ /* 0x000fea0003800000 */
.L_x_8861:
        /* <DEDUP_REMOVED lines=13> */
.L_x_8865:
[----:B------:R-:W-:Y:S01]  /*6fa0*/  IMAD.MOV.U32 R0, RZ, RZ, 0x7f ;  /* 0x0000007fff007424 */ /* 0x000fe200078e00ff */
[----:B------:R-:W-:-:S04]  /*6fb0*/  ISETP.GT.U32.AND P0, PT, R4, 0x7f800000, PT ;  /* 0x7f8000000400780c */ /* 0x000fc80003f04070 */
[----:B------:R-:W-:-:S04]  /*6fc0*/  SEL R0, R0, 0x7c, P0 ;  /* 0x0000007c00007807 */ /* 0x000fc80000000000 */
.L_x_8866:
[----:B------:R-:W-:Y:S05]  /*6fd0*/  BSYNC B0 ;  /* 0x0000000000007941 */ /* 0x000fea0003800000 */
.L_x_8864:
[----:B------:R-:W-:-:S04]  /*6fe0*/  LOP3.LUT R4, R5, 0x80000000, RZ, 0xc0, !PT ;  /* 0x8000000005047812 */ /* 0x000fc800078ec0ff */
[----:B------:R-:W-:-:S04]  /*6ff0*/  SHF.R.U32.HI R5, RZ, 0x18, R4 ;  /* 0x00000018ff057819 */ /* 0x000fc80000011604 */
[----:B------:R-:W-:-:S05]  /*7000*/  LOP3.LUT R5, R0, R5, RZ, 0xfc, !PT ;  /* 0x0000000500057212 */ /* 0x000fca00078efcff */
[----:B------:R0:W-:Y:S01]  /*7010*/  STG.E.U8 [R2.64], R5 ;  /* 0x0000000502007986 */ /* 0x0001e2000c101124 */
[----:B------:R-:W-:Y:S05]  /*7020*/  BRA `(.L_x_8850) ;  /* 0x000006f000007947 */ /* 0x000fea0003800000 */
.L_x_8860:
[----:B------:R0:W-:Y:S01]  /*7030*/  STG.E.U16 [R2.64], R22 ;  /* 0x0000001602007986 */ /* 0x0001e2000c101524 */
[----:B------:R-:W-:Y:S05]  /*7040*/  BRA `(.L_x_8850) ;  /* 0x000006d000007947 */ /* 0x000fea0003800000 */
.L_x_8857:
        /* <DEDUP_REMOVED lines=12> */
.L_x_8869:
        /* <DEDUP_REMOVED lines=17> */
.L_x_8872:
[----:B------:R-:W-:-:S04]  /*7220*/  LOP3.LUT R0, R7, 0x80000000, RZ, 0xc0, !PT ;  /* 0x8000000007007812 */ /* 0x000fc800078ec0ff */
[----:B------:R-:W-:-:S04]  /*7230*/  SHF.R.U32.HI R5, RZ, 0x18, R0 ;  /* 0x00000018ff057819 */ /* 0x000fc80000011600 */
[----:B------:R-:W-:-:S04]  /*7240*/  LOP3.LUT R4, R4, R5, RZ, 0xfc, !PT ;  /* 0x0000000504047212 */ /* 0x000fc800078efcff */
[----:B------:R-:W-:Y:S02]  /*7250*/  PRMT R0, R4, 0x7610, R0 ;  /* 0x0000761004007816 */ /* 0x000fe40000000000 */
.L_x_8871:
[----:B------:R-:W-:Y:S05]  /*7260*/  BSYNC B0 ;  /* 0x0000000000007941 */ /* 0x000fea0003800000 */
.L_x_8870:
[----:B------:R0:W-:Y:S01]  /*7270*/  STG.E.U8 [R2.64], R0 ;  /* 0x0000000002007986 */ /* 0x0001e2000c101124 */
[----:B------:R-:W-:Y:S05]  /*7280*/  BRA `(.L_x_8850) ;  /* 0x0000049000007947 */ /* 0x000fea0003800000 */
.L_x_8868:
        /* <DEDUP_REMOVED lines=17> */
.L_x_8875:
[----:B------:R-:W-:-:S04]  /*73a0*/  LOP3.LUT R0, R7, 0x80000000, RZ, 0xc0, !PT ;  /* 0x8000000007007812 */ /* 0x000fc800078ec0ff */
[----:B------:R-:W-:-:S04]  /*73b0*/  SHF.R.U32.HI R5, RZ, 0x18, R0 ;  /* 0x00000018ff057819 */ /* 0x000fc80000011600 */
[----:B------:R-:W-:-:S04]  /*73c0*/  LOP3.LUT R4, R4, R5, RZ, 0xfc, !PT ;  /* 0x0000000504047212 */ /* 0x000fc800078efcff */
[----:B------:R-:W-:Y:S02]  /*73d0*/  PRMT R0, R4, 0x7610, R0 ;  /* 0x0000761004007816 */ /* 0x000fe40000000000 */
.L_x_8874:
[----:B------:R-:W-:Y:S05]  /*73e0*/  BSYNC B0 ;  /* 0x0000000000007941 */ /* 0x000fea0003800000 */
.L_x_8873:
[----:B------:R0:W-:Y:S01]  /*73f0*/  STG.E.U8 [R2.64], R0 ;  /* 0x0000000002007986 */ /* 0x0001e2000c101124 */
[----:B------:R-:W-:Y:S05]  /*7400*/  BRA `(.L_x_8850) ;  /* 0x0000031000007947 */ /* 0x000fea0003800000 */
.L_x_8867:
        /* <DEDUP_REMOVED lines=22> */
.L_x_8849:
        /* <DEDUP_REMOVED lines=20> */
.L_x_8877:
[----:B------:R-:W-:-:S06]  /*76b0*/  PRMT R4, RZ, 0x5410, R22 ;  /* 0x00005410ff047816 */ /* 0x000fcc0000000016 */
[----:B------:R-:W0:Y:S02]  /*76c0*/  F2I.U64.TRUNC R4, R4 ;  /* 0x0000000400047311 */ /* 0x000e24000020d800 */
[----:B0-----:R0:W-:Y:S01]  /*76d0*/  STG.E.64 [R2.64], R4 ;  /* 0x0000000402007986 */ /* 0x0011e2000c101b24 */
[----:B------:R-:W-:Y:S05]  /*76e0*/  BRA `(.L_x_8850) ;  /* 0x0000003000007947 */ /* 0x000fea0003800000 */
.L_x_8876:
[----:B------:R-:W-:-:S04]  /*76f0*/  PRMT R22, RZ, 0x5410, R22 ;  /* 0x00005410ff167816 */ /* 0x000fc80000000016 */
[----:B------:R-:W0:Y:S02]  /*7700*/  F2I.FTZ.U32.TRUNC.NTZ R5, R22 ;  /* 0x0000001600057305 */ /* 0x000e24000021f000 */
[----:B0-----:R0:W-:Y:S02]  /*7710*/  STG.E [R2.64], R5 ;  /* 0x0000000502007986 */ /* 0x0011e4000c101924 */
.L_x_8850:
[----:B------:R-:W-:Y:S02]  /*7720*/  IADD3 R19, R19, 0x80, RZ ;  /* 0x0000008013137810 */ /* 0x000fe40007ffe0ff */
.L_x_8811:
[----:B------:R-:W-:Y:S05]  /*7730*/  BSYNC B6 ;  /* 0x0000000000067941 */ /* 0x000fea0003800000 */
.L_x_8810:
        /* <DEDUP_REMOVED lines=21> */
.L_x_8881:
[----:B------:R-:W-:-:S06]  /*7890*/  PRMT R5, RZ, 0x5410, R23 ;  /* 0x00005410ff057816 */ /* 0x000fcc0000000017 */
[----:B------:R-:W0:Y:S02]  /*78a0*/  F2I.S64.TRUNC R4, R5 ;  /* 0x0000000500047311 */ /* 0x000e24000020d900 */
[----:B0-----:R-:W-:Y:S01]  /*78b0*/  STG.E.U8 [R2.64], R4 ;  /* 0x0000000402007986 */ /* 0x001fe2000c101124 */
[----:B------:R-:W-:Y:S05]  /*78c0*/  EXIT ;  /* 0x000000000000794d */ /* 0x000fea0003800000 */
.L_x_8880:
        /* <DEDUP_REMOVED lines=10> */
.L_x_8884:
[----:B------:R-:W-:-:S06]  /*7970*/  PRMT R23, RZ, 0x5410, R23 ;  /* 0x00005410ff177816 */ /* 0x000fcc0000000017 */
[----:B------:R-:W0:Y:S02]  /*7980*/  F2I.FTZ.TRUNC.NTZ R23, R23 ;  /* 0x0000001700177305 */ /* 0x000e24000021f100 */
[----:B0-----:R-:W-:Y:S01]  /*7990*/  STG.E [R2.64], R23 ;  /* 0x0000001702007986 */ /* 0x001fe2000c101924 */
[----:B------:R-:W-:Y:S05]  /*79a0*/  EXIT ;  /* 0x000000000000794d */ /* 0x000fea0003800000 */
.L_x_8883:
[----:B------:R-:W-:-:S06]  /*79b0*/  PRMT R23, RZ, 0x5410, R23 ;  /* 0x00005410ff177816 */ /* 0x000fcc0000000017 */
[----:B------:R-:W0:Y:S02]  /*79c0*/  F2I.FTZ.TRUNC.NTZ R23, R23 ;  /* 0x0000001700177305 */ /* 0x000e24000021f100 */
[----:B0-----:R-:W-:Y:S01]  /*79d0*/  STG.E.U16 [R2.64], R23 ;  /* 0x0000001702007986 */ /* 0x001fe2000c101524 */
[----:B------:R-:W-:Y:S05]  /*79e0*/  EXIT ;  /* 0x000000000000794d */ /* 0x000fea0003800000 */
.L_x_8879:
        /* <DEDUP_REMOVED lines=9> */
.L_x_8886:
[----:B------:R-:W-:-:S04]  /*7a80*/  PRMT R0, RZ, 0x5410, R23 ;  /* 0x00005410ff007816 */ /* 0x000fc80000000017 */
[----:B------:R-:W-:-:S05]  /*7a90*/  F2FP.PACK_AB R0, RZ, R0 ;  /* 0x00000000ff00723e */ /* 0x000fca00000000ff */
[----:B------:R-:W-:Y:S01]  /*7aa0*/  STG.E.U16 [R2.64], R0 ;  /* 0x0000000002007986 */ /* 0x000fe2000c101524 */
[----:B------:R-:W-:Y:S05]  /*7ab0*/  EXIT ;  /* 0x000000000000794d */ /* 0x000fea0003800000 */
.L_x_8885:
        /* <DEDUP_REMOVED lines=10> */
.L_x_8888:
[----:B------:R-:W-:-:S04]  /*7b60*/  PRMT R23, RZ, 0x5410, R23 ;  /* 0x00005410ff177816 */ /* 0x000fc80000000017 */
[----:B------:R-:W-:-:S04]  /*7b70*/  F2FP.PACK_AB R5, RZ, R23 ;  /* 0x00000017ff05723e */ /* 0x000fc800000000ff */
[----:B------:R-:W-:-:S05]  /*7b80*/  PRMT R5, R5, 0x5410, RZ ;  /* 0x0000541005057816 */ /* 0x000fca00000000ff */
[----:B------:R-:W-:Y:S01]  /*7b90*/  STG.E [R2.64], R5 ;  /* 0x0000000502007986 */ /* 0x000fe2000c101924 */
[----:B------:R-:W-:Y:S05]  /*7ba0*/  EXIT ;  /* 0x000000000000794d */ /* 0x000fea0003800000 */
.L_x_8887:
[----:B------:R-:W-:-:S05]  /*7bb0*/  PRMT R4, RZ, 0x5410, R23 ;  /* 0x00005410ff047816 */ /* 0x000fca0000000017 */
[----:B------:R-:W-:-:S06]  /*7bc0*/  FMUL.FTZ R4, R4, 1 ;  /* 0x3f80000004047820 */ /* 0x000fcc0000410000 */
[----:B------:R-:W0:Y:S02]  /*7bd0*/  F2F.F64.F32 R4, R4 ;  /* 0x0000000400047310 */ /* 0x000e240000201800 */
[----:B0-----:R-:W-:Y:S01]  /*7be0*/  STG.E.64 [R2.64], R4 ;  /* 0x0000000402007986 */ /* 0x001fe2000c101b24 */
[----:B------:R-:W-:Y:S05]  /*7bf0*/  EXIT ;  /* 0x000000000000794d */ /* 0x000fea0003800000 */
.L_x_8878:
        /* <DEDUP_REMOVED lines=13> */
.L_x_8891:
[----:B------:R-:W-:Y:S01]  /*7cd0*/  PRMT R23, RZ, 0x5410, R23 ;  /* 0x00005410ff177816 */ /* 0x000fe20000000017 */
[----:B------:R-:W-:-:S04]  /*7ce0*/  CS2R R6, SRZ ;  /* 0x0000000000067805 */ /* 0x000fc8000001ff00 */
[----:B------:R-:W-:-:S06]  /*7cf0*/  FMUL.FTZ R4, R23, 1 ;  /* 0x3f80000017047820 */ /* 0x000fcc0000410000 */
[----:B------:R-:W0:Y:S02]  /*7d00*/  F2F.F64.F32 R4, R4 ;  /* 0x0000000400047310 */ /* 0x000e240000201800 */
[----:B0-----:R-:W-:Y:S01]  /*7d10*/  STG.E.128 [R2.64], R4 ;  /* 0x0000000402007986 */ /* 0x001fe2000c101d24 */
[----:B------:R-:W-:Y:S05]  /*7d20*/  EXIT ;  /* 0x000000000000794d */ /* 0x000fea0003800000 */
.L_x_8890:
        /* <DEDUP_REMOVED lines=21> */
.L_x_8895:
[----:B------:R-:W-:Y:S05]  /*7e80*/  BSYNC B0 ;  /* 0x0000000000007941 */ /* 0x000fea0003800000 */
.L_x_8894:
[----:B------:R-:W-:-:S05]  /*7e90*/  LOP3.LUT R5, R0, R5, RZ, 0xfc, !PT ;  /* 0x0000000500057212 */ /* 0x000fca00078efcff */
[----:B------:R-:W-:Y:S01]  /*7ea0*/  STG.E.U8 [R2.64], R5 ;  /* 0x0000000502007986 */ /* 0x000fe2000c101124 */
[----:B------:R-:W-:Y:S05]  /*7eb0*/  EXIT ;  /* 0x000000000000794d */ /* 0x000fea0003800000 */
.L_x_8893:
        /* <DEDUP_REMOVED lines=13> */
.L_x_8897:
[----:B------:R-:W-:Y:S01]  /*7f90*/  IMAD.MOV.U32 R0, RZ, RZ, 0x7f ;  /* 0x0000007fff007424 */ /* 0x000fe200078e00ff */
[----:B------:R-:W-:-:S04]  /*7fa0*/  ISETP.GT.U32.AND P0, PT, R4, 0x7f800000, PT ;  /* 0x7f8000000400780c */ /* 0x000fc80003f04070 */
[----:B------:R-:W-:-:S04]  /*7fb0*/  SEL R0, R0, 0x7c, P0 ;  /* 0x0000007c00007807 */ /* 0x000fc80000000000 */
.L_x_8898:
[----:B------:R-:W-:Y:S05]  /*7fc0*/  BSYNC B0 ;  /* 0x0000000000007941 */ /* 0x000fea0003800000 */
.L_x_8896:
[----:B------:R-:W-:-:S04]  /*7fd0*/  LOP3.LUT R4, R23, 0x80000000, RZ, 0xc0, !PT ;  /* 0x8000000017047812 */ /* 0x000fc800078ec0ff */
[----:B------:R-:W-:-:S04]  /*7fe0*/  SHF.R.U32.HI R5, RZ, 0x18, R4 ;  /* 0x00000018ff057819 */ /* 0x000fc80000011604 */
[----:B------:R-:W-:-:S05]  /*7ff0*/  LOP3.LUT R5, R0, R5, RZ, 0xfc, !PT ;  /* 0x0000000500057212 */ /* 0x000fca00078efcff */
[----:B------:R-:W-:Y:S01]  /*8000*/  STG.E.U8 [R2.64], R5 ;  /* 0x0000000502007986 */ /* 0x000fe2000c101124 */
[----:B------:R-:W-:Y:S05]  /*8010*/  EXIT ;  /* 0x000000000000794d */ /* 0x000fea0003800000 */
.L_x_8892:
[----:B------:R-:W-:Y:S01]  /*8020*/  STG.E.U16 [R2.64], R23 ;  /* 0x0000001702007986 */ /* 0x000fe2000c101524 */
[----:B------:R-:W-:Y:S05]  /*8030*/  EXIT ;  /* 0x000000000000794d */ /* 0x000fea0003800000 */
.L_x_8889:
        /* <DEDUP_REMOVED lines=12> */
.L_x_8901:
        /* <DEDUP_REMOVED lines=17> */
.L_x_8904:
[----:B------:R-:W-:-:S04]  /*8210*/  LOP3.LUT R0, R23, 0x80000000, RZ, 0xc0, !PT ;  /* 0x8000000017007812 */ /* 0x000fc800078ec0ff */
[----:B------:R-:W-:-:S04]  /*8220*/  SHF.R.U32.HI R5, RZ, 0x18, R0 ;  /* 0x00000018ff057819 */ /* 0x000fc80000011600 */
[----:B------:R-:W-:-:S04]  /*8230*/  LOP3.LUT R4, R4, R5, RZ, 0xfc, !PT ;  /* 0x0000000504047212 */ /* 0x000fc800078efcff */
[----:B------:R-:W-:Y:S02]  /*8240*/  PRMT R0, R4, 0x7610, R0 ;  /* 0x0000761004007816 */ /* 0x000fe40000000000 */
.L_x_8903:
[----:B------:R-:W-:Y:S05]  /*8250*/  BSYNC B0 ;  /* 0x0000000000007941 */ /* 0x000fea0003800000 */
.L_x_8902:
[----:B------:R-:W-:Y:S01]  /*8260*/  STG.E.U8 [R2.64], R0 ;  /* 0x0000000002007986 */ /* 0x000fe2000c101124 */
[----:B------:R-:W-:Y:S05]  /*8270*/  EXIT ;  /* 0x000000000000794d */ /* 0x000fea0003800000 */
.L_x_8900:
        /* <DEDUP_REMOVED lines=17> */
.L_x_8907:
[----:B------:R-:W-:-:S04]  /*8390*/  LOP3.LUT R0, R23, 0x80000000, RZ, 0xc0, !PT ;  /* 0x8000000017007812 */ /* 0x000fc800078ec0ff */
[----:B------:R-:W-:-:S04]  /*83a0*/  SHF.R.U32.HI R5, RZ, 0x18, R0 ;  /* 0x00000018ff057819 */ /* 0x000fc80000011600 */
[----:B------:R-:W-:-:S04]  /*83b0*/  LOP3.LUT R4, R4, R5, RZ, 0xfc, !PT ;  /* 0x0000000504047212 */ /* 0x000fc800078efcff */
[----:B------:R-:W-:Y:S02]  /*83c0*/  PRMT R0, R4, 0x7610, R0 ;  /* 0x0000761004007816 */ /* 0x000fe40000000000 */
.L_x_8906:
[----:B------:R-:W-:Y:S05]  /*83d0*/  BSYNC B0 ;  /* 0x0000000000007941 */ /* 0x000fea0003800000 */
.L_x_8905:
[----:B------:R-:W-:Y:S01]  /*83e0*/  STG.E.U8 [R2.64], R0 ;  /* 0x0000000002007986 */ /* 0x000fe2000c101124 */
[----:B------:R-:W-:Y:S05]  /*83f0*/  EXIT ;  /* 0x000000000000794d */ /* 0x000fea0003800000 */
.L_x_8899:
        /* <DEDUP_REMOVED lines=22> */
.L_x_8882:
        /* <DEDUP_REMOVED lines=20> */
.L_x_8909:
[----:B------:R-:W-:-:S06]  /*86a0*/  PRMT R4, RZ, 0x5410, R23 ;  /* 0x00005410ff047816 */ /* 0x000fcc0000000017 */
[----:B------:R-:W0:Y:S02]  /*86b0*/  F2I.U64.TRUNC R4, R4 ;  /* 0x0000000400047311 */ /* 0x000e24000020d800 */
[----:B0-----:R-:W-:Y:S01]  /*86c0*/  STG.E.64 [R2.64], R4 ;  /* 0x0000000402007986 */ /* 0x001fe2000c101b24 */
[----:B------:R-:W-:Y:S05]  /*86d0*/  EXIT ;  /* 0x000000000000794d */ /* 0x000fea0003800000 */
.L_x_8908:
[----:B------:R-:W-:-:S06]  /*86e0*/  PRMT R23, RZ, 0x5410, R23 ;  /* 0x00005410ff177816 */ /* 0x000fcc0000000017 */
[----:B------:R-:W0:Y:S02]  /*86f0*/  F2I.FTZ.U32.TRUNC.NTZ R23, R23 ;  /* 0x0000001700177305 */ /* 0x000e24000021f000 */
[----:B0-----:R-:W-:Y:S01]  /*8700*/  STG.E [R2.64], R23 ;  /* 0x0000001702007986 */ /* 0x001fe2000c101924 */
[----:B------:R-:W-:Y:S05]  /*8710*/  EXIT ;  /* 0x000000000000794d */ /* 0x000fea0003800000 */
.L_x_8910:
        /* <DEDUP_REMOVED lines=14> */
.L_x_21520:


//--------------------- .text._ZN2at6native18elementwise_kernelILi128ELi4EZNS0_22gpu_kernel_impl_nocastIZZZNS0_15binary_internal21div_trunc_kernel_cudaERNS_18TensorIteratorBaseEENKUlvE0_clEvENKUlvE2_clEvEUlN3c108BFloat16EE_EEvS5_RKT_EUliE_EEviT1_ --------------------------
	.section	.text._ZN2at6native18elementwise_kernelILi128ELi4EZNS0_22gpu_kernel_impl_nocastIZZZNS0_15binary_internal21div_trunc_kernel_cudaERNS_18TensorIteratorBaseEENKUlvE0_clEvENKUlvE2_clEvEUlN3c108BFloat16EE_EEvS5_RKT_EUliE_EEviT1_,"ax",@progbits
	.sectioninfo	@"SHI_REGISTERS=12"
	.align	128
        .global         _ZN2at6native18elementwise_kernelILi128ELi4EZNS0_22gpu_kernel_impl_nocastIZZZNS0_15binary_internal21div_trunc_kernel_cudaERNS_18TensorIteratorBaseEENKUlvE0_clEvENKUlvE2_clEvEUlN3c108BFloat16EE_EEvS5_RKT_EUliE_EEviT1_
        .type           _ZN2at6native18elementwise_kernelILi128ELi4EZNS0_22gpu_kernel_impl_nocastIZZZNS0_15binary_internal21div_trunc_kernel_cudaERNS_18TensorIteratorBaseEENKUlvE0_clEvENKUlvE2_clEvEUlN3c108BFloat16EE_EEvS5_RKT_EUliE_EEviT1_,@function
        .size           _ZN2at6native18elementwise_kernelILi128ELi4EZNS0_22gpu_kernel_impl_nocastIZZZNS0_15binary_internal21div_trunc_kernel_cudaERNS_18TensorIteratorBaseEENKUlvE0_clEvENKUlvE2_clEvEUlN3c108BFloat16EE_EEvS5_RKT_EUliE_EEviT1_,(.L_x_21521 - _ZN2at6native18elementwise_kernelILi128ELi4EZNS0_22gpu_kernel_impl_nocastIZZZNS0_15binary_internal21div_trunc_kernel_cudaERNS_18TensorIteratorBaseEENKUlvE0_clEvENKUlvE2_clEvEUlN3c108BFloat16EE_EEvS5_RKT_EUliE_EEviT1_)
        .other          _ZN2at6native18elementwise_kernelILi128ELi4EZNS0_22gpu_kernel_impl_nocastIZZZNS0_15binary_internal21div_trunc_kernel_cudaERNS_18TensorIteratorBaseEENKUlvE0_clEvENKUlvE2_clEvEUlN3c108BFloat16EE_EEvS5_RKT_EUliE_EEviT1_,@"STO_CUDA_ENTRY STV_DEFAULT"
_ZN2at6native18elementwise_kernelILi128ELi4EZNS0_22gpu_kernel_impl_nocastIZZZNS0_15binary_internal21div_trunc_kernel_cudaERNS_18TensorIteratorBaseEENKUlvE0_clEvENKUlvE2_clEvEUlN3c108BFloat16EE_EEvS5_RKT_EUliE_EEviT1_:
.text._ZN2at6native18elementwise_kernelILi128ELi4EZNS0_22gpu_kernel_impl_nocastIZZZNS0_15binary_internal21div_trunc_kernel_cudaERNS_18TensorIteratorBaseEENKUlvE0_clEvENKUlvE2_clEvEUlN3c108BFloat16EE_EEvS5_RKT_EUliE_EEviT1_:
        /* <DEDUP_REMOVED lines=235> */
.L_x_8913:
[----:B------:R-:W-:-:S04]  /*0eb0*/  IADD3 R4, P0, R3, c[0x0][0x368], RZ ;  /* 0x0000da0003047a10 */ /* 0x000fc80007f1e0ff */
[----:B------:R-:W-:-:S05]  /*0ec0*/  IADD3.X R5, RZ, c[0x0][0x36c], RZ, P0, !PT ;  /* 0x0000db00ff057a10 */ /* 0x000fca00007fe4ff */
[----:B------:R-:W2:Y:S01]  /*0ed0*/  LDG.E.U16 R4, [R4.64] ;  /* 0x0000000404047981 */ /* 0x000ea2000c1e1500 */
[----:B------:R-:W-:Y:S02]  /*0ee0*/  IADD3 R2, P0, R2, c[0x0][0x360], RZ ;  /* 0x0000d80002027a10 */ /* 0x000fe40007f1e0ff */
[----:B------:R-:W-:-:S03]  /*0ef0*/  IADD3 R0, R0, 0x80, RZ ;  /* 0x0000008000007810 */ /* 0x000fc60007ffe0ff */
[----:B------:R-:W-:Y:S01]  /*0f00*/  IMAD.X R3, RZ, RZ, c[0x0][0x364], P0 ;  /* 0x0000d900ff037624 */ /* 0x000fe200000e06ff */
[----:B--2---:R-:W-:-:S05]  /*0f10*/  PRMT R4, RZ, 0x5410, R4 ;  /* 0x00005410ff047816 */ /* 0x004fca0000000004 */
[----:B------:R-:W-:-:S06]  /*0f20*/  FMUL.FTZ R6, R4, c[0x0][0x370] ;  /* 0x0000dc0004067a20 */ /* 0x000fcc0000410000 */
[----:B------:R-:W0:Y:S02]  /*0f30*/  FRND.TRUNC R6, R6 ;  /* 0x0000000600067307 */ /* 0x000e24000020d000 */
[----:B0-----:R-:W-:-:S05]  /*0f40*/  F2FP.BF16.PACK_AB R5, RZ, R6 ;  /* 0x00000006ff05723e */ /* 0x001fca00000010ff */
[----:B------:R0:W-:Y:S02]  /*0f50*/  STG.E.U16 [R2.64], R5 ;  /* 0x0000000502007986 */ /* 0x0001e4000c101504 */
.L_x_8912:
[----:B------:R-:W-:Y:S05]  /*0f60*/  BSYNC B0 ;  /* 0x0000000000007941 */ /* 0x000fea0003800000 */
.L_x_8911:
        /* <DEDUP_REMOVED lines=230> */
.L_x_8916:
[----:B------:R-:W-:-:S04]  /*1dd0*/  IADD3 R4, P0, R3, c[0x0][0x368], RZ ;  /* 0x0000da0003047a10 */ /* 0x000fc80007f1e0ff */
[----:B------:R-:W-:-:S05]  /*1de0*/  IADD3.X R5, RZ, c[0x0][0x36c], RZ, P0, !PT ;  /* 0x0000db00ff057a10 */ /* 0x000fca00007fe4ff */
[----:B------:R-:W2:Y:S01]  /*1df0*/  LDG.E.U16 R4, [R4.64] ;  /* 0x0000000404047981 */ /* 0x000ea2000c1e1500 */
[----:B------:R-:W-:Y:S02]  /*1e00*/  IADD3 R2, P0, R2, c[0x0][0x360], RZ ;  /* 0x0000d80002027a10 */ /* 0x000fe40007f1e0ff */
[----:B------:R-:W-:Y:S02]  /*1e10*/  IADD3 R0, R0, 0x80, RZ ;  /* 0x0000008000007810 */ /* 0x000fe40007ffe0ff */
[----:B------:R-:W-:Y:S02]  /*1e20*/  IADD3.X R3, RZ, c[0x0][0x364], RZ, P0, !PT ;  /* 0x0000d900ff037a10 */ /* 0x000fe400007fe4ff */
[----:B------:R-:W-:Y:S02]  /*1e30*/  ISETP.GE.AND P0, PT, R0, c[0x0][0x160], PT ;  /* 0x0000580000007a0c */ /* 0x000fe40003f06270 */
[----:B--2---:R-:W-:-:S05]  /*1e40*/  PRMT R4, RZ, 0x5410, R4 ;  /* 0x00005410ff047816 */ /* 0x004fca0000000004 */
[----:B------:R-:W-:-:S06]  /*1e50*/  FMUL.FTZ R6, R4, c[0x0][0x370] ;  /* 0x0000dc0004067a20 */ /* 0x000fcc0000410000 */
[----:B------:R-:W0:Y:S02]  /*1e60*/  FRND.TRUNC R6, R6 ;  /* 0x0000000600067307 */ /* 0x000e24000020d000 */
[----:B0-----:R-:W-:-:S05]  /*1e70*/  F2FP.BF16.PACK_AB R5, RZ, R6 ;  /* 0x00000006ff05723e */ /* 0x001fca00000010ff */
[----:B------:R0:W-:Y:S01]  /*1e80*/  STG.E.U16 [R2.64], R5 ;  /* 0x0000000502007986 */ /* 0x0001e2000c101504 */
        /* <DEDUP_REMOVED lines=228> */
.L_x_8917:
[----:B------:R-:W-:-:S04]  /*2cd0*/  IADD3 R4, P0, R3, c[0x0][0x368], RZ ;  /* 0x0000da0003047a10 */ /* 0x000fc80007f1e0ff */
[----:B------:R-:W-:-:S05]  /*2ce0*/  IADD3.X R5, RZ, c[0x0][0x36c], RZ, P0, !PT ;  /* 0x0000db00ff057a10 */ /* 0x000fca00007fe4ff */
[----:B------:R-:W2:Y:S01]  /*2cf0*/  LDG.E.U16 R4, [R4.64] ;  /* 0x0000000404047981 */ /* 0x000ea2000c1e1500 */
[----:B------:R-:W-:Y:S02]  /*2d00*/  IADD3 R2, P0, R2, c[0x0][0x360], RZ ;  /* 0x0000d80002027a10 */ /* 0x000fe40007f1e0ff */
[----:B------:R-:W-:Y:S02]  /*2d10*/  IADD3 R0, R0, 0x80, RZ ;  /* 0x0000008000007810 */ /* 0x000fe40007ffe0ff */
[----:B------:R-:W-:Y:S02]  /*2d20*/  IADD3.X R3, RZ, c[0x0][0x364], RZ, P0, !PT ;  /* 0x0000d900ff037a10 */ /* 0x000fe400007fe4ff */
[----:B--2---:R-:W-:-:S05]  /*2d30*/  PRMT R4, RZ, 0x5410, R4 ;  /* 0x00005410ff047816 */ /* 0x004fca0000000004 */
[----:B------:R-:W-:-:S06]  /*2d40*/  FMUL.FTZ R6, R4, c[0x0][0x370] ;  /* 0x0000dc0004067a20 */ /* 0x000fcc0000410000 */
[----:B------:R-:W0:Y:S02]  /*2d50*/  FRND.TRUNC R6, R6 ;  /* 0x0000000600067307 */ /* 0x000e24000020d000 */
[----:B0-----:R-:W-:-:S05]  /*2d60*/  F2FP.BF16.PACK_AB R5, RZ, R6 ;  /* 0x00000006ff05723e */ /* 0x001fca00000010ff */
[----:B------:R0:W-:Y:S02]  /*2d70*/  STG.E.U16 [R2.64], R5 ;  /* 0x0000000502007986 */ /* 0x0001e4000c101504 */
.L_x_8915:
[----:B------:R-:W-:Y:S05]  /*2d80*/  BSYNC B0 ;  /* 0x0000000000007941 */ /* 0x000fea0003800000 */
.L_x_8914:
        /* <DEDUP_REMOVED lines=229> */
.L_x_8918:
[----:B------:R-:W-:-:S04]  /*3be0*/  IADD3 R4, P0, R3, c[0x0][0x368], RZ ;  /* 0x0000da0003047a10 */ /* 0x000fc80007f1e0ff */
[----:B------:R-:W-:-:S05]  /*3bf0*/  IADD3.X R5, RZ, c[0x0][0x36c], RZ, P0, !PT ;  /* 0x0000db00ff057a10 */ /* 0x000fca00007fe4ff */
[----:B------:R-:W2:Y:S01]  /*3c00*/  LDG.E.U16 R4, [R4.64] ;  /* 0x0000000404047981 */ /* 0x000ea2000c1e1500 */
[----:B------:R-:W-:-:S04]  /*3c10*/  IADD3 R2, P0, R2, c[0x0][0x360], RZ ;  /* 0x0000d80002027a10 */ /* 0x000fc80007f1e0ff */
[----:B------:R-:W-:Y:S02]  /*3c20*/  IADD3.X R3, RZ, c[0x0][0x364], RZ, P0, !PT ;  /* 0x0000d900ff037a10 */ /* 0x000fe400007fe4ff */
[----:B--2---:R-:W-:-:S05]  /*3c30*/  PRMT R4, RZ, 0x5410, R4 ;  /* 0x00005410ff047816 */ /* 0x004fca0000000004 */
[----:B------:R-:W-:-:S06]  /*3c40*/  FMUL.FTZ R0, R4, c[0x0][0x370] ;  /* 0x0000dc0004007a20 */ /* 0x000fcc0000410000 */
[----:B------:R-:W0:Y:S02]  /*3c50*/  FRND.TRUNC R0, R0 ;  /* 0x0000000000007307 */ /* 0x000e24000020d000 */
[----:B0-----:R-:W-:-:S05]  /*3c60*/  F2FP.BF16.PACK_AB R5, RZ, R0 ;  /* 0x00000000ff05723e */ /* 0x001fca00000010ff */
[----:B------:R-:W-:Y:S01]  /*3c70*/  STG.E.U16 [R2.64], R5 ;  /* 0x0000000502007986 */ /* 0x000fe2000c101504 */
[----:B------:R-:W-:Y:S05]  /*3c80*/  EXIT ;  /* 0x000000000000794d */ /* 0x000fea0003800000 */
.L_x_8919:
        /* <DEDUP_REMOVED lines=15> */
.L_x_21521:


//--------------------- .text._ZN2at6native27unrolled_elementwise_kernelIZZZNS0_15binary_internal21div_trunc_kernel_cudaERNS_18TensorIteratorBaseEENKUlvE0_clEvENKUlvE2_clEvEUlN3c108BFloat16EE_St5arrayIPcLm2EELi4E23TrivialOffsetCalculatorILi1EjESE_NS0_6memory15LoadWithoutCastENSF_16StoreWithoutCastEEEviT_T0_T2_T3_T4_T5_ --------------------------
	.section	.text._ZN2at6native27unrolled_elementwise_kernelIZZZNS0_15binary_internal21div_trunc_kernel_cudaERNS_18TensorIteratorBaseEENKUlvE0_clEvENKUlvE2_clEvEUlN3c108BFloat16EE_St5arrayIPcLm2EELi4E23TrivialOffsetCalculatorILi1EjESE_NS0_6memory15LoadWithoutCastENSF_16StoreWithoutCastEEEviT_T0_T2_T3_T4_T5_,"ax",@progbits
	.sectioninfo	@"SHI_REGISTERS=18"
	.align	128
        .global         _ZN2at6native27unrolled_elementwise_kernelIZZZNS0_15binary_internal21div_trunc_kernel_cudaERNS_18TensorIteratorBaseEENKUlvE0_clEvENKUlvE2_clEvEUlN3c108BFloat16EE_St5arrayIPcLm2EELi4E23TrivialOffsetCalculatorILi1EjESE_NS0_6memory15LoadWithoutCastENSF_16StoreWithoutCastEEEviT_T0_T2_T3_T4_T5_
        .type           _ZN2at6native27unrolled_elementwise_kernelIZZZNS0_15binary_internal21div_trunc_kernel_cudaERNS_18TensorIteratorBaseEENKUlvE0_clEvENKUlvE2_clEvEUlN3c108BFloat16EE_St5arrayIPcLm2EELi4E23TrivialOffsetCalculatorILi1EjESE_NS0_6memory15LoadWithoutCastENSF_16StoreWithoutCastEEEviT_T0_T2_T3_T4_T5_,@function
        .size           _ZN2at6native27unrolled_elementwise_kernelIZZZNS0_15binary_internal21div_trunc_kernel_cudaERNS_18TensorIteratorBaseEENKUlvE0_clEvENKUlvE2_clEvEUlN3c108BFloat16EE_St5arrayIPcLm2EELi4E23TrivialOffsetCalculatorILi1EjESE_NS0_6memory15LoadWithoutCastENSF_16StoreWithoutCastEEEviT_T0_T2_T3_T4_T5_,(.L_x_21522 - _ZN2at6native27unrolled_elementwise_kernelIZZZNS0_15binary_internal21div_trunc_kernel_cudaERNS_18TensorIteratorBaseEENKUlvE0_clEvENKUlvE2_clEvEUlN3c108BFloat16EE_St5arrayIPcLm2EELi4E23TrivialOffsetCalculatorILi1EjESE_NS0_6memory15LoadWithoutCastENSF_16StoreWithoutCastEEEviT_T0_T2_T3_T4_T5_)
        .other          _ZN2at6native27unrolled_elementwise_kernelIZZZNS0_15binary_internal21div_trunc_kernel_cudaERNS_18TensorIteratorBaseEENKUlvE0_clEvENKUlvE2_clEvEUlN3c108BFloat16EE_St5arrayIPcLm2EELi4E23TrivialOffsetCalculatorILi1EjESE_NS0_6memory15LoadWithoutCastENSF_16StoreWithoutCastEEEviT_T0_T2_T3_T4_T5_,@"STO_CUDA_ENTRY STV_DEFAULT"
_ZN2at6native27unrolled_elementwise_kernelIZZZNS0_15binary_internal21div_trunc_kernel_cudaERNS_18TensorIteratorBaseEENKUlvE0_clEvENKUlvE2_clEvEUlN3c108BFloat16EE_St5arrayIPcLm2EELi4E23TrivialOffsetCalculatorILi1EjESE_NS0_6memory15LoadWithoutCastENSF_16StoreWithoutCastEEEviT_T0_T2_T3_T4_T5_:
.text._ZN2at6native27unrolled_elementwise_kernelIZZZNS0_15binary_internal21div_trunc_kernel_cudaERNS_18TensorIteratorBaseEENKUlvE0_clEvENKUlvE2_clEvEUlN3c108BFloat16EE_St5arrayIPcLm2EELi4E23TrivialOffsetCalculatorILi1EjESE_NS0_6memory15LoadWithoutCastENSF_16StoreWithoutCastEEEviT_T0_T2_T3_T4_T5_:
[----:B------:R-:W-:Y:S02]  /*0000*/  IMAD.MOV.U32 R1, RZ, RZ, c[0x0][0x28] ;  /* 0x00000a00ff017624 */ /* 0x000fe400078e00ff */
[----:B------:R-:W0:Y:S01]  /*0010*/  S2R R0, SR_CTAID.X ;  /* 0x0000000000007919 */ /* 0x000e220000002500 */
[----:B------:R-:W-:Y:S01]  /*0020*/  IMAD.MOV.U32 R5, RZ, RZ, -0x200 ;  /* 0xfffffe00ff057424 */ /* 0x000fe200078e00ff */
[----:B------:R-:W-:Y:S01]  /*0030*/  PRMT R12, RZ, 0x7610, R12 ;  /* 0x00007610ff0c7816 */ /* 0x000fe2000000000c */
[----:B------:R-:W-:Y:S01]  /*0040*/  ULDC.64 UR4, c[0x0][0x118] ;  /* 0x0000460000047ab9 */ /* 0x000fe20000000a00 */
[----:B------:R-:W1:Y:S01]  /*0050*/  S2R R3, SR_TID.X ;  /* 0x0000000000037919 */ /* 0x000e620000002100 */
        /* <DEDUP_REMOVED lines=12> */
[----:B------:R-:W-:-:S13]  /*0120*/  ISETP.GE.AND P3, PT, R11, R2, PT ;  /* 0x000000020b00720c */ /* 0x000fda0003f66270 */
[----:B------:R-:W-:Y:S01]  /*0130*/  @!P3 IMAD R8, R0, 0x200, R11 ;  /* 0x000002000008b824 */ /* 0x000fe200078e020b */
[----:B------:R-:W-:-:S04]  /*0140*/  @!P3 IADD3 R11, R11, 0x80, RZ ;  /* 0x000000800b0bb810 */ /* 0x000fc80007ffe0ff */
[----:B------:R-:W-:Y:S01]  /*0150*/  ISETP.GE.AND P2, PT, R11, R2, PT ;  /* 0x000000020b00720c */ /* 0x000fe20003f46270 */
[----:B------:R-:W-:Y:S01]  /*0160*/  @!P3 IMAD.MOV.U32 R9, RZ, RZ, 0x2 ;  /* 0x00000002ff09b424 */ /* 0x000fe200078e00ff */
[----:B------:R-:W-:Y:S01]  /*0170*/  PRMT R10, RZ, 0x7610, R10 ;  /* 0x00007610ff0a7816 */ /* 0x000fe2000000000a */
[----:B------:R-:W-:Y:S01]  /*0180*/  @!P1 IMAD.WIDE.U32 R6, R6, R7, c[0x0][0x180] ;  /* 0x0000600006069625 */ /* 0x000fe200078e0007 */
[----:B------:R-:W-:-:S03]  /*0190*/  PRMT R13, RZ, 0x7610, R13 ;  /* 0x00007610ff0d7816 */ /* 0x000fc6000000000d */
[----:B------:R-:W-:Y:S01]  /*01a0*/  @!P3 IMAD.WIDE.U32 R8, R8, R9, c[0x0][0x180] ;  /* 0x000060000808b625 */ /* 0x000fe200078e0009 */
[----:B------:R1:W3:Y:S04]  /*01b0*/  @!P1 LDG.E.U16 R10, [R6.64] ;  /* 0x00000004060a9981 */ /* 0x0002e8000c1e1500 */
[----:B------:R-:W4:Y:S01]  /*01c0*/  @!P3 LDG.E.U16 R13, [R8.64] ;  /* 0x00000004080db981 */ /* 0x000f22000c1e1500 */
[--C-:B------:R-:W-:Y:S02]  /*01d0*/  @!P2 IMAD R14, R0, 0x200, R11.reuse ;  /* 0x00000200000ea824 */ /* 0x100fe400078e020b */
[----:B------:R-:W-:Y:S01]  /*01e0*/  @!P2 IMAD.MOV.U32 R15, RZ, RZ, 0x2 ;  /* 0x00000002ff0fa424 */ /* 0x000fe200078e00ff */
[----:B------:R-:W-:-:S03]  /*01f0*/  PRMT R11, RZ, 0x7610, R11 ;  /* 0x00007610ff0b7816 */ /* 0x000fc6000000000b */
[----:B0-----:R-:W-:-:S05]  /*0200*/  @!P2 IMAD.WIDE.U32 R4, R14, R15, c[0x0][0x180] ;  /* 0x000060000e04a625 */ /* 0x001fca00078e000f */
[----:B------:R0:W5:Y:S01]  /*0210*/  @!P2 LDG.E.U16 R11, [R4.64] ;  /* 0x00000004040ba981 */ /* 0x000162000c1e1500 */
[C---:B-1----:R-:W-:Y:S02]  /*0220*/  IADD3 R7, R3.reuse, 0x100, RZ ;  /* 0x0000010003077810 */ /* 0x042fe40007ffe0ff */
[----:B------:R-:W-:Y:S02]  /*0230*/  IADD3 R15, R3, 0x80, RZ ;  /* 0x00000080030f7810 */ /* 0x000fe40007ffe0ff */
[-C--:B------:R-:W-:Y:S02]  /*0240*/  ISETP.GE.AND P3, PT, R7, R2.reuse, PT ;  /* 0x000000020700720c */ /* 0x080fe40003f66270 */
[----:B------:R-:W-:Y:S02]  /*0250*/  ISETP.GE.AND P2, PT, R15, R2, PT ;  /* 0x000000020f00720c */ /* 0x000fe40003f46270 */
[----:B------:R-:W-:-:S04]  /*0260*/  IADD3 R7, R3, 0x180, RZ ;  /* 0x0000018003077810 */ /* 0x000fc80007ffe0ff */
[----:B------:R-:W-:Y:S01]  /*0270*/  ISETP.GE.AND P1, PT, R7, R2, PT ;  /* 0x000000020700720c */ /* 0x000fe20003f26270 */
[----:B0-----:R-:W-:Y:S02]  /*0280*/  @!P0 IMAD R4, R0, 0x200, R3 ;  /* 0x0000020000048824 */ /* 0x001fe400078e0203 */
[----:B------:R-:W-:-:S04]  /*0290*/  @!P0 IMAD.MOV.U32 R5, RZ, RZ, 0x2 ;  /* 0x00000002ff058424 */ /* 0x000fc800078e00ff */
[----:B------:R-:W-:Y:S01]  /*02a0*/  @!P0 IMAD.WIDE.U32 R4, R4, R5, c[0x0][0x178] ;  /* 0x00005e0004048625 */ /* 0x000fe200078e0005 */
[----:B------:R-:W-:-:S04]  /*02b0*/  @!P0 IADD3 R3, R3, 0x80, RZ ;  /* 0x0000008003038810 */ /* 0x000fc80007ffe0ff */
[----:B------:R-:W-:Y:S01]  /*02c0*/  ISETP.GE.AND P4, PT, R3, R2, PT ;  /* 0x000000020300720c */ /* 0x000fe20003f86270 */
[----:B------:R-:W-:Y:S01]  /*02d0*/  BSSY B0, `(.L_x_8920) ;  /* 0x000001c000007945 */ /* 0x000fe20003800000 */
[----:B--2---:R-:W-:-:S05]  /*02e0*/  @!P0 PRMT R12, RZ, 0x5410, R12 ;  /* 0x00005410ff0c8816 */ /* 0x004fca000000000c */
[----:B------:R-:W-:-:S06]  /*02f0*/  @!P0 FMUL.FTZ R12, R12, c[0x0][0x168] ;  /* 0x00005a000c0c8a20 */ /* 0x000fcc0000410000 */
[----:B------:R-:W0:Y:S02]  /*0300*/  @!P0 FRND.TRUNC R12, R12 ;  /* 0x0000000c000c8307 */ /* 0x000e24000020d000 */
[----:B0-----:R-:W-:Y:S02]  /*0310*/  @!P0 F2FP.BF16.PACK_AB R12, RZ, R12 ;  /* 0x0000000cff0c823e */ /* 0x001fe400000010ff */
[----:B---3--:R-:W-:Y:S02]  /*0320*/  @!P2 PRMT R10, RZ, 0x5410, R10 ;  /* 0x00005410ff0aa816 */ /* 0x008fe4000000000a */
[----:B----4-:R-:W-:-:S03]  /*0330*/  @!P3 PRMT R13, RZ, 0x5410, R13 ;  /* 0x00005410ff0db816 */ /* 0x010fc6000000000d */
[----:B------:R-:W-:Y:S01]  /*0340*/  @!P2 FMUL.FTZ R10, R10, c[0x0][0x168] ;  /* 0x00005a000a0aaa20 */ /* 0x000fe20000410000 */
[----:B------:R0:W-:Y:S01]  /*0350*/  @!P0 STG.E.U16 [R4.64], R12 ;  /* 0x0000000c04008986 */ /* 0x0001e2000c101504 */
[----:B------:R-:W-:Y:S01]  /*0360*/  @!P3 FMUL.FTZ R13, R13, c[0x0][0x168] ;  /* 0x00005a000d0dba20 */ /* 0x000fe20000410000 */
[----:B-----5:R-:W-:-:S03]  /*0370*/  @!P1 PRMT R11, RZ, 0x5410, R11 ;  /* 0x00005410ff0b9816 */ /* 0x020fc6000000000b */
[----:B------:R-:W1:Y:S02]  /*0380*/  @!P2 FRND.TRUNC R10, R10 ;  /* 0x0000000a000aa307 */ /* 0x000e64000020d000 */
[----:B------:R-:W-:-:S06]  /*0390*/  @!P1 FMUL.FTZ R11, R11, c[0x0][0x168] ;  /* 0x00005a000b0b9a20 */ /* 0x000fcc0000410000 */
[----:B------:R-:W2:Y:S08]  /*03a0*/  @!P3 FRND.TRUNC R13, R13 ;  /* 0x0000000d000db307 */ /* 0x000eb0000020d000 */
[----:B------:R-:W3:Y:S01]  /*03b0*/  @!P1 FRND.TRUNC R11, R11 ;  /* 0x0000000b000b9307 */ /* 0x000ee2000020d000 */
[----:B-1----:R-:W-:Y:S02]  /*03c0*/  @!P2 F2FP.BF16.PACK_AB R10, RZ, R10 ;  /* 0x0000000aff0aa23e */ /* 0x002fe400000010ff */
[----:B--2---:R-:W-:Y:S01]  /*03d0*/  @!P3 F2FP.BF16.PACK_AB R13, RZ, R13 ;  /* 0x0000000dff0db23e */ /* 0x004fe200000010ff */
        /* <DEDUP_REMOVED lines=11> */
.L_x_8921:
[----:B0-----:R-:W-:Y:S05]  /*0490*/  BSYNC B0 ;  /* 0x0000000000007941 */ /* 0x001fea0003800000 */
.L_x_8920:
        /* <DEDUP_REMOVED lines=8> */
.L_x_8922:
        /* <DEDUP_REMOVED lines=14> */
.L_x_21522:


//--------------------- .text._ZN2at6native29vectorized_elementwise_kernelILi2EZZZNS0_15binary_internal21div_trunc_kernel_cudaERNS_18TensorIteratorBaseEENKUlvE0_clEvENKUlvE2_clEvEUlN3c108BFloat16EE_St5arrayIPcLm2EEEEviT0_T1_ --------------------------
	.section	.text._ZN2at6native29vectorized_elementwise_kernelILi2EZZZNS0_15binary_internal21div_trunc_kernel_cudaERNS_18TensorIteratorBaseEENKUlvE0_clEvENKUlvE2_clEvEUlN3c108BFloat16EE_St5arrayIPcLm2EEEEviT0_T1_,"ax",@progbits
	.sectioninfo	@"SHI_REGISTERS=23"
	.align	128
        .global         _ZN2at6native29vectorized_elementwise_kernelILi2EZZZNS0_15binary_internal21div_trunc_kernel_cudaERNS_18TensorIteratorBaseEENKUlvE0_clEvENKUlvE2_clEvEUlN3c108BFloat16EE_St5arrayIPcLm2EEEEviT0_T1_
        .type           _ZN2at6native29vectorized_elementwise_kernelILi2EZZZNS0_15binary_internal21div_trunc_kernel_cudaERNS_18TensorIteratorBaseEENKUlvE0_clEvENKUlvE2_clEvEUlN3c108BFloat16EE_St5arrayIPcLm2EEEEviT0_T1_,@function
        .size           _ZN2at6native29vectorized_elementwise_kernelILi2EZZZNS0_15binary_internal21div_trunc_kernel_cudaERNS_18TensorIteratorBaseEENKUlvE0_clEvENKUlvE2_clEvEUlN3c108BFloat16EE_St5arrayIPcLm2EEEEviT0_T1_,(.L_x_21523 - _ZN2at6native29vectorized_elementwise_kernelILi2EZZZNS0_15binary_internal21div_trunc_kernel_cudaERNS_18TensorIteratorBaseEENKUlvE0_clEvENKUlvE2_clEvEUlN3c108BFloat16EE_St5arrayIPcLm2EEEEviT0_T1_)
        .other          _ZN2at6native29vectorized_elementwise_kernelILi2EZZZNS0_15binary_internal21div_trunc_kernel_cudaERNS_18TensorIteratorBaseEENKUlvE0_clEvENKUlvE2_clEvEUlN3c108BFloat16EE_St5arrayIPcLm2EEEEviT0_T1_,@"STO_CUDA_ENTRY STV_DEFAULT"
_ZN2at6native29vectorized_elementwise_kernelILi2EZZZNS0_15binary_internal21div_trunc_kernel_cudaERNS_18TensorIteratorBaseEENKUlvE0_clEvENKUlvE2_clEvEUlN3c108BFloat16EE_St5arrayIPcLm2EEEEviT0_T1_:
.text._ZN2at6native29vectorized_elementwise_kernelILi2EZZZNS0_15binary_internal21div_trunc_kernel_cudaERNS_18TensorIteratorBaseEENKUlvE0_clEvENKUlvE2_clEvEUlN3c108BFloat16EE_St5arrayIPcLm2EEEEviT0_T1_:
        /* <DEDUP_REMOVED lines=11> */
[----:B------:R-:W2:Y:S04]  /*00b0*/  LDG.E R9, [R6.64+0x200] ;  /* 0x0002000406097981 */ /* 0x000ea8000c1e1900 */
[----:B------:R2:W3:Y:S04]  /*00c0*/  LDG.E R11, [R6.64+0x400] ;  /* 0x00040004060b7981 */ /* 0x0004e8000c1e1900 */
[----:B------:R2:W4:Y:S04]  /*00d0*/  LDG.E R13, [R6.64+0x600] ;  /* 0x00060004060d7981 */ /* 0x000528000c1e1900 */
[----:B------:R2:W5:Y:S02]  /*00e0*/  LDG.E R5, [R6.64] ;  /* 0x0000000406057981 */ /* 0x000564000c1e1900 */
[----:B--2---:R-:W-:-:S05]  /*00f0*/  PRMT R6, RZ, 0x5410, R9 ;  /* 0x00005410ff067816 */ /* 0x004fca0000000009 */
[----:B------:R-:W-:Y:S01]  /*0100*/  FMUL.FTZ R8, R6, c[0x0][0x168] ;  /* 0x00005a0006087a20 */ /* 0x000fe20000410000 */
[----:B------:R-:W-:-:S05]  /*0110*/  PRMT R6, RZ, 0x7610, R9 ;  /* 0x00007610ff067816 */ /* 0x000fca0000000009 */
[----:B------:R-:W-:-:S04]  /*0120*/  FMUL.FTZ R6, R6, c[0x0][0x168] ;  /* 0x00005a0006067a20 */ /* 0x000fc80000410000 */
[----:B------:R3:W-:Y:S02]  /*0130*/  FRND.TRUNC R9, R6 ;  /* 0x0000000600097307 */ /* 0x0007e4000020d000 */
[----:B---3--:R-:W-:-:S05]  /*0140*/  PRMT R6, RZ, 0x5410, R11 ;  /* 0x00005410ff067816 */ /* 0x008fca000000000b */
[----:B------:R-:W-:Y:S01]  /*0150*/  FMUL.FTZ R10, R6, c[0x0][0x168] ;  /* 0x00005a00060a7a20 */ /* 0x000fe20000410000 */
[----:B------:R-:W-:-:S05]  /*0160*/  PRMT R6, RZ, 0x7610, R11 ;  /* 0x00007610ff067816 */ /* 0x000fca000000000b */
[----:B------:R-:W-:Y:S01]  /*0170*/  FMUL.FTZ R11, R6, c[0x0][0x168] ;  /* 0x00005a00060b7a20 */ /* 0x000fe20000410000 */
[----:B----4-:R-:W-:Y:S02]  /*0180*/  PRMT R6, RZ, 0x5410, R13 ;  /* 0x00005410ff067816 */ /* 0x010fe4000000000d */
[--C-:B-----5:R-:W-:Y:S02]  /*0190*/  PRMT R4, RZ, 0x5410, R5.reuse ;  /* 0x00005410ff047816 */ /* 0x120fe40000000005 */
[----:B------:R-:W-:Y:S01]  /*01a0*/  PRMT R5, RZ, 0x7610, R5 ;  /* 0x00007610ff057816 */ /* 0x000fe20000000005 */
[----:B------:R-:W-:Y:S01]  /*01b0*/  FMUL.FTZ R12, R6, c[0x0][0x168] ;  /* 0x00005a00060c7a20 */ /* 0x000fe20000410000 */
[----:B------:R-:W-:Y:S01]  /*01c0*/  PRMT R6, RZ, 0x7610, R13 ;  /* 0x00007610ff067816 */ /* 0x000fe2000000000d */
[----:B------:R-:W-:Y:S02]  /*01d0*/  FMUL.FTZ R4, R4, c[0x0][0x168] ;  /* 0x00005a0004047a20 */ /* 0x000fe40000410000 */
[----:B------:R-:W-:-:S02]  /*01e0*/  FMUL.FTZ R5, R5, c[0x0][0x168] ;  /* 0x00005a0005057a20 */ /* 0x000fc40000410000 */
[----:B------:R-:W-:Y:S01]  /*01f0*/  FMUL.FTZ R13, R6, c[0x0][0x168] ;  /* 0x00005a00060d7a20 */ /* 0x000fe20000410000 */
[----:B------:R-:W-:Y:S08]  /*0200*/  FRND.TRUNC R8, R8 ;  /* 0x0000000800087307 */ /* 0x000ff0000020d000 */
[----:B------:R-:W-:Y:S08]  /*0210*/  FRND.TRUNC R4, R4 ;  /* 0x0000000400047307 */ /* 0x000ff0000020d000 */
[----:B------:R-:W0:Y:S08]  /*0220*/  FRND.TRUNC R5, R5 ;  /* 0x0000000500057307 */ /* 0x000e30000020d000 */
[----:B------:R-:W-:Y:S08]  /*0230*/  FRND.TRUNC R10, R10 ;  /* 0x0000000a000a7307 */ /* 0x000ff0000020d000 */
[----:B------:R-:W1:Y:S08]  /*0240*/  FRND.TRUNC R11, R11 ;  /* 0x0000000b000b7307 */ /* 0x000e70000020d000 */
[----:B------:R-:W-:Y:S08]  /*0250*/  FRND.TRUNC R12, R12 ;  /* 0x0000000c000c7307 */ /* 0x000ff0000020d000 */
[----:B------:R-:W2:Y:S01]  /*0260*/  FRND.TRUNC R13, R13 ;  /* 0x0000000d000d7307 */ /* 0x000ea2000020d000 */
[----:B------:R-:W-:Y:S01]  /*0270*/  IMAD.WIDE.U32 R6, R0, R3, c[0x0][0x178] ;  /* 0x00005e0000067625 */ /* 0x000fe200078e0003 */
[----:B0-----:R-:W-:-:S02]  /*0280*/  F2FP.BF16.PACK_AB R5, R5, R4 ;  /* 0x000000040505723e */ /* 0x001fc400000010ff */
[----:B------:R-:W-:Y:S02]  /*0290*/  F2FP.BF16.PACK_AB R9, R9, R8 ;  /* 0x000000080909723e */ /* 0x000fe400000010ff */
[----:B-1----:R-:W-:Y:S01]  /*02a0*/  F2FP.BF16.PACK_AB R11, R11, R10 ;  /* 0x0000000a0b0b723e */ /* 0x002fe200000010ff */
[----:B------:R-:W-:Y:S01]  /*02b0*/  IMAD.WIDE R6, R2, 0x4, R6 ;  /* 0x0000000402067825 */ /* 0x000fe200078e0206 */
[----:B--2---:R-:W-:-:S04]  /*02c0*/  F2FP.BF16.PACK_AB R3, R13, R12 ;  /* 0x0000000c0d03723e */ /* 0x004fc800000010ff */
[----:B------:R-:W-:Y:S04]  /*02d0*/  STG.E [R6.64], R5 ;  /* 0x0000000506007986 */ /* 0x000fe8000c101904 */
[----:B------:R-:W-:Y:S04]  /*02e0*/  STG.E [R6.64+0x200], R9 ;  /* 0x0002000906007986 */ /* 0x000fe8000c101904 */
[----:B------:R-:W-:Y:S04]  /*02f0*/  STG.E [R6.64+0x400], R11 ;  /* 0x0004000b06007986 */ /* 0x000fe8000c101904 */
[----:B------:R-:W-:Y:S01]  /*0300*/  STG.E [R6.64+0x600], R3 ;  /* 0x0006000306007986 */ /* 0x000fe2000c101904 */
[----:B------:R-:W-:Y:S05]  /*0310*/  EXIT ;  /* 0x000000000000794d */ /* 0x000fea0003800000 */
.L_x_8923:
[----:B------:R-:W0:Y:S01]  /*0320*/  S2R R3, SR_TID.X ;  /* 0x0000000000037919 */ /* 0x000e220000002100 */
[----:B------:R-:W-:-:S02]  /*0330*/  PRMT R4, RZ, 0x7610, R4 ;  /* 0x00007610ff047816 */ /* 0x000fc40000000004 */
[----:B0-----:R-:W-:Y:S01]  /*0340*/  ISETP.GE.AND P0, PT, R3, R2, PT ;  /* 0x000000020300720c */ /* 0x001fe20003f06270 */
[----:B------:R-:W-:-:S12]  /*0350*/  IMAD.MOV.U32 R11, RZ, RZ, R3 ;  /* 0x000000ffff0b7224 */ /* 0x000fd800078e0003 */
[----:B------:R-:W-:Y:S01]  /*0360*/  @!P0 IMAD.IADD R8, R0, 0x1, R11 ;  /* 0x0000000100088824 */ /* 0x000fe200078e020b */
[----:B------:R-:W-:Y:S01]  /*0370*/  @!P0 IADD3 R11, R11, 0x80, RZ ;  /* 0x000000800b0b8810 */ /* 0x000fe20007ffe0ff */
[----:B------:R-:W-:-:S03]  /*0380*/  @!P0 IMAD.MOV.U32 R9, RZ, RZ, 0x2 ;  /* 0x00000002ff098424 */ /* 0x000fc600078e00ff */
[C---:B------:R-:W-:Y:S01]  /*0390*/  ISETP.GE.AND P3, PT, R11.reuse, R2, PT ;  /* 0x000000020b00720c */ /* 0x040fe20003f66270 */
[----:B------:R-:W-:Y:S01]  /*03a0*/  @!P0 IMAD.WIDE.U32 R8, R8, R9, c[0x0][0x180] ;  /* 0x0000600008088625 */ /* 0x000fe200078e0009 */
[----:B------:R-:W-:Y:S02]  /*03b0*/  PRMT R5, RZ, 0x7610, R5 ;  /* 0x00007610ff057816 */ /* 0x000fe40000000005 */
[----:B------:R-:W-:Y:S02]  /*03c0*/  PRMT R6, RZ, 0x7610, R6 ;  /* 0x00007610ff067816 */ /* 0x000fe40000000006 */
[----:B------:R-:W-:Y:S01]  /*03d0*/  PRMT R7, RZ, 0x7610, R7 ;  /* 0x00007610ff077816 */ /* 0x000fe20000000007 */
[----:B------:R0:W2:Y:S06]  /*03e0*/  @!P0 LDG.E.U16 R4, [R8.64] ;  /* 0x0000000408048981 */ /* 0x0000ac000c1e1500 */
[----:B------:R-:W-:Y:S01]  /*03f0*/  @!P3 IMAD.IADD R12, R0, 0x1, R11 ;  /* 0x00000001000cb824 */ /* 0x000fe200078e020b */
[----:B------:R-:W-:Y:S01]  /*0400*/  @!P3 IADD3 R11, R11, 0x80, RZ ;  /* 0x000000800b0bb810 */ /* 0x000fe20007ffe0ff */
[----:B------:R-:W-:-:S03]  /*0410*/  @!P3 IMAD.MOV.U32 R13, RZ, RZ, 0x2 ;  /* 0x00000002ff0db424 */ /* 0x000fc600078e00ff */
        /* <DEDUP_REMOVED lines=10> */
[----:B------:R-:W-:-:S05]  /*04c0*/  @!P3 IMAD.WIDE.U32 R12, R12, R13, c[0x0][0x180] ;  /* 0x000060000c0cb625 */ /* 0x000fca00078e000d */
[----:B------:R1:W3:Y:S07]  /*04d0*/  @!P3 LDG.E.U16 R5, [R12.64] ;  /* 0x000000040c05b981 */ /* 0x0002ee000c1e1500 */
[----:B------:R-:W-:Y:S01]  /*04e0*/  @!P2 IMAD.IADD R18, R0, 0x1, R11 ;  /* 0x000000010012a824 */ /* 0x000fe200078e020b */
[----:B------:R-:W-:-:S04]  /*04f0*/  @!P2 IADD3 R11, R11, 0x80, RZ ;  /* 0x000000800b0ba810 */ /* 0x000fc80007ffe0ff */
[----:B------:R-:W-:Y:S01]  /*0500*/  ISETP.GE.AND P6, PT, R11, R2, PT ;  /* 0x000000020b00720c */ /* 0x000fe20003fc6270 */
[----:B------:R-:W-:Y:S02]  /*0510*/  @!P4 IMAD.MOV.U32 R15, RZ, RZ, 0x2 ;  /* 0x00000002ff0fc424 */ /* 0x000fe400078e00ff */
[----:B------:R-:W-:Y:S02]  /*0520*/  @!P5 IMAD.MOV.U32 R17, RZ, RZ, 0x2 ;  /* 0x00000002ff11d424 */ /* 0x000fe400078e00ff */
[----:B------:R-:W-:-:S04]  /*0530*/  @!P4 IMAD.WIDE.U32 R14, R14, R15, c[0x0][0x180] ;  /* 0x000060000e0ec625 */ /* 0x000fc800078e000f */
[----:B------:R-:W-:Y:S01]  /*0540*/  @!P5 IMAD.WIDE.U32 R16, R16, R17, c[0x0][0x180] ;  /* 0x000060001010d625 */ /* 0x000fe200078e0011 */
[----:B------:R4:W5:Y:S03]  /*0550*/  @!P4 LDG.E.U16 R6, [R14.64] ;  /* 0x000000040e06c981 */ /* 0x000966000c1e1500 */
[----:B------:R-:W-:Y:S01]  /*0560*/  @!P6 IMAD.IADD R20, R0, 0x1, R11 ;  /* 0x000000010014e824 */ /* 0x000fe200078e020b */
[----:B------:R-:W-:Y:S01]  /*0570*/  @!P6 IADD3 R11, R11, 0x80, RZ ;  /* 0x000000800b0be810 */ /* 0x000fe20007ffe0ff */
[----:B------:R1:W5:Y:S03]  /*0580*/  @!P5 LDG.E.U16 R7, [R16.64] ;  /* 0x000000041007d981 */ /* 0x000366000c1e1500 */
[----:B------:R-:W-:Y:S01]  /*0590*/  ISETP.GE.AND P3, PT, R11, R2, PT ;  /* 0x000000020b00720c */ /* 0x000fe20003f66270 */
[----:B------:R-:W-:-:S02]  /*05a0*/  @!P2 IMAD.MOV.U32 R19, RZ, RZ, 0x2 ;  /* 0x00000002ff13a424 */ /* 0x000fc400078e00ff */
[----:B0-----:R-:W-:Y:S02]  /*05b0*/  @!P1 IMAD.MOV.U32 R9, RZ, RZ, 0x2 ;  /* 0x00000002ff099424 */ /* 0x001fe400078e00ff */
[----:B----4-:R-:W-:Y:S01]  /*05c0*/  @!P2 IMAD.WIDE.U32 R14, R18, R19, c[0x0][0x180] ;  /* 0x00006000120ea625 */ /* 0x010fe200078e0013 */
[----:B------:R-:W-:-:S03]  /*05d0*/  PRMT R8, RZ, 0x7610, R8 ;  /* 0x00007610ff087816 */ /* 0x000fc60000000008 */
[----:B-1----:R-:W-:Y:S01]  /*05e0*/  @!P1 IMAD.WIDE.U32 R12, R10, R9, c[0x0][0x180] ;  /* 0x000060000a0c9625 */ /* 0x002fe200078e0009 */
[----:B------:R-:W-:-:S03]  /*05f0*/  PRMT R9, RZ, 0x7610, R9 ;  /* 0x00007610ff097816 */ /* 0x000fc60000000009 */
[----:B------:R-:W-:Y:S01]  /*0600*/  @!P6 IMAD.MOV.U32 R19, RZ, RZ, 0x2 ;  /* 0x00000002ff13e424 */ /* 0x000fe200078e00ff */
[----:B------:R-:W-:Y:S01]  /*0610*/  PRMT R10, RZ, 0x7610, R10 ;  /* 0x00007610ff0a7816 */ /* 0x000fe2000000000a */
[--C-:B------:R-:W-:Y:S01]  /*0620*/  @!P3 IMAD.IADD R18, R0, 0x1, R11.reuse ;  /* 0x000000010012b824 */ /* 0x100fe200078e020b */
[----:B------:R0:W4:Y:S01]  /*0630*/  @!P1 LDG.E.U16 R8, [R12.64] ;  /* 0x000000040c089981 */ /* 0x000122000c1e1500 */
[----:B------:R-:W-:Y:S01]  /*0640*/  @!P6 IMAD.WIDE.U32 R16, R20, R19, c[0x0][0x180] ;  /* 0x000060001410e625 */ /* 0x000fe200078e0013 */
[----:B------:R-:W-:Y:S02]  /*0650*/  PRMT R11, RZ, 0x7610, R11 ;  /* 0x00007610ff0b7816 */ /* 0x000fe4000000000b */
[----:B------:R1:W4:Y:S01]  /*0660*/  @!P2 LDG.E.U16 R9, [R14.64] ;  /* 0x000000040e09a981 */ /* 0x000322000c1e1500 */
[----:B------:R-:W-:-:S03]  /*0670*/  @!P3 IMAD.MOV.U32 R19, RZ, RZ, 0x2 ;  /* 0x00000002ff13b424 */ /* 0x000fc600078e00ff */
[----:B------:R1:W4:Y:S01]  /*0680*/  @!P6 LDG.E.U16 R10, [R16.64] ;  /* 0x00000004100ae981 */ /* 0x000322000c1e1500 */
[----:B0-----:R-:W-:-:S05]  /*0690*/  @!P3 IMAD.WIDE.U32 R12, R18, R19, c[0x0][0x180] ;  /* 0x00006000120cb625 */ /* 0x001fca00078e0013 */
[----:B------:R0:W4:Y:S01]  /*06a0*/  @!P3 LDG.E.U16 R11, [R12.64] ;  /* 0x000000040c0bb981 */ /* 0x000122000c1e1500 */
[----:B------:R-:W-:-:S04]  /*06b0*/  IADD3 R19, R3, 0x80, RZ ;  /* 0x0000008003137810 */ /* 0x000fc80007ffe0ff */
[----:B------:R-:W-:Y:S02]  /*06c0*/  ISETP.GE.AND P6, PT, R19, R2, PT ;  /* 0x000000021300720c */ /* 0x000fe40003fc6270 */
[----:B-1----:R-:W-:-:S04]  /*06d0*/  IADD3 R15, R3, 0x100, RZ ;  /* 0x00000100030f7810 */ /* 0x002fc80007ffe0ff */
[----:B------:R-:W-:Y:S02]  /*06e0*/  ISETP.GE.AND P1, PT, R15, R2, PT ;  /* 0x000000020f00720c */ /* 0x000fe40003f26270 */
[----:B------:R-:W-:-:S04]  /*06f0*/  IADD3 R15, R3, 0x180, RZ ;  /* 0x00000180030f7810 */ /* 0x000fc80007ffe0ff */
[----:B------:R-:W-:Y:S02]  /*0700*/  ISETP.GE.AND P2, PT, R15, R2, PT ;  /* 0x000000020f00720c */ /* 0x000fe40003f46270 */
[----:B------:R-:W-:-:S04]  /*0710*/  IADD3 R15, R3, 0x200, RZ ;  /* 0x00000200030f7810 */ /* 0x000fc80007ffe0ff */
[----:B------:R-:W-:Y:S02]  /*0720*/  ISETP.GE.AND P3, PT, R15, R2, PT ;  /* 0x000000020f00720c */ /* 0x000fe40003f66270 */
[----:B------:R-:W-:-:S04]  /*0730*/  IADD3 R15, R3, 0x280, RZ ;  /* 0x00000280030f7810 */ /* 0x000fc80007ffe0ff */
[----:B------:R-:W-:Y:S02]  /*0740*/  ISETP.GE.AND P4, PT, R15, R2, PT ;  /* 0x000000020f00720c */ /* 0x000fe40003f86270 */
[----:B------:R-:W-:Y:S01]  /*0750*/  IADD3 R15, R3, 0x380, RZ ;  /* 0x00000380030f7810 */ /* 0x000fe20007ffe0ff */
[----:B------:R-:W-:Y:S01]  /*0760*/  @!P0 IMAD.MOV.U32 R16, RZ, RZ, 0x2 ;  /* 0x00000002ff108424 */ /* 0x000fe200078e00ff */
[----:B------:R-:W-:Y:S01]  /*0770*/  BSSY B0, `(.L_x_8924) ;  /* 0x0000056000007945 */ /* 0x000fe20003800000 */
[----:B------:R-:W-:Y:S01]  /*0780*/  BSSY B1, `(.L_x_8925) ;  /* 0x000004e000017945 */ /* 0x000fe20003800000 */
[----:B--2---:R-:W-:-:S05]  /*0790*/  @!P0 PRMT R4, RZ, 0x5410, R4 ;  /* 0x00005410ff048816 */ /* 0x004fca0000000004 */
[----:B------:R-:W-:-:S06]  /*07a0*/  @!P0 FMUL.FTZ R4, R4, c[0x0][0x168] ;  /* 0x00005a0004048a20 */ /* 0x000fcc0000410000 */
[----:B------:R-:W1:Y:S02]  /*07b0*/  @!P0 FRND.TRUNC R4, R4 ;  /* 0x0000000400048307 */ /* 0x000e64000020d000 */
[----:B-1----:R-:W-:Y:S02]  /*07c0*/  @!P0 F2FP.BF16.PACK_AB R4, RZ, R4 ;  /* 0x00000004ff04823e */ /* 0x002fe400000010ff */
[----:B---3--:R-:W-:-:S05]  /*07d0*/  @!P6 PRMT R5, RZ, 0x5410, R5 ;  /* 0x00005410ff05e816 */ /* 0x008fca0000000005 */
[----:B0-----:R-:W-:-:S04]  /*07e0*/  @!P6 FMUL.FTZ R12, R5, c[0x0][0x168] ;  /* 0x00005a00050cea20 */ /* 0x001fc80000410000 */
[----:B------:R-:W0:Y:S01]  /*07f0*/  @!P6 FRND.TRUNC R13, R12 ;  /* 0x0000000c000de307 */ /* 0x000e22000020d000 */
[----:B-----5:R-:W-:Y:S02]  /*0800*/  @!P1 PRMT R6, RZ, 0x5410, R6 ;  /* 0x00005410ff069816 */ /* 0x020fe40000000006 */
[----:B------:R-:W-:-:S03]  /*0810*/  @!P2 PRMT R7, RZ, 0x5410, R7 ;  /* 0x00005410ff07a816 */ /* 0x000fc60000000007 */
[----:B------:R-:W-:Y:S02]  /*0820*/  @!P1 FMUL.FTZ R5, R6, c[0x0][0x168] ;  /* 0x00005a0006059a20 */ /* 0x000fe40000410000 */
[----:B------:R-:W-:Y:S01]  /*0830*/  @!P2 FMUL.FTZ R6, R7, c[0x0][0x168] ;  /* 0x00005a000706aa20 */ /* 0x000fe20000410000 */
[----:B------:R-:W-:-:S04]  /*0840*/  IADD3 R7, R3, 0x300, RZ ;  /* 0x0000030003077810 */ /* 0x000fc80007ffe0ff */
[-C--:B------:R-:W-:Y:S02]  /*0850*/  ISETP.GE.AND P5, PT, R7, R2.reuse, PT ;  /* 0x000000020700720c */ /* 0x080fe40003fa6270 */
[----:B0-----:R-:W-:Y:S02]  /*0860*/  @!P6 F2FP.BF16.PACK_AB R7, RZ, R13 ;  /* 0x0000000dff07e23e */ /* 0x001fe400000010ff */
[----:B------:R-:W-:Y:S02]  /*0870*/  ISETP.GE.AND P6, PT, R15, R2, PT ;  /* 0x000000020f00720c */ /* 0x000fe40003fc6270 */
[----:B----4-:R-:W-:Y:S02]  /*0880*/  @!P3 PRMT R8, RZ, 0x5410, R8 ;  /* 0x00005410ff08b816 */ /* 0x010fe40000000008 */
[----:B------:R-:W-:-:S03]  /*0890*/  @!P4 PRMT R9, RZ, 0x5410, R9 ;  /* 0x00005410ff09c816 */ /* 0x000fc60000000009 */
[----:B------:R-:W-:Y:S02]  /*08a0*/  @!P3 FMUL.FTZ R8, R8, c[0x0][0x168] ;  /* 0x00005a000808ba20 */ /* 0x000fe40000410000 */
[----:B------:R-:W-:Y:S01]  /*08b0*/  @!P5 PRMT R10, RZ, 0x5410, R10 ;  /* 0x00005410ff0ad816 */ /* 0x000fe2000000000a */
[----:B------:R-:W-:Y:S02]  /*08c0*/  @!P4 FMUL.FTZ R14, R9, c[0x0][0x168] ;  /* 0x00005a00090eca20 */ /* 0x000fe40000410000 */
[----:B------:R-:W-:Y:S01]  /*08d0*/  @!P0 IMAD.IADD R9, R0, 0x1, R3 ;  /* 0x0000000100098824 */ /* 0x000fe200078e0203 */
[----:B------:R0:W-:Y:S01]  /*08e0*/  @!P3 FRND.TRUNC R12, R8 ;  /* 0x00000008000cb307 */ /* 0x0001e2000020d000 */
[----:B------:R-:W-:Y:S01]  /*08f0*/  @!P6 PRMT R11, RZ, 0x5410, R11 ;  /* 0x00005410ff0be816 */ /* 0x000fe2000000000b */
[----:B------:R-:W-:Y:S01]  /*0900*/  @!P5 FMUL.FTZ R10, R10, c[0x0][0x168] ;  /* 0x00005a000a0ada20 */ /* 0x000fe20000410000 */
[----:B------:R-:W-:Y:S01]  /*0910*/  @!P0 IADD3 R3, R3, 0x80, RZ ;  /* 0x0000008003038810 */ /* 0x000fe20007ffe0ff */
[----:B0-----:R-:W-:Y:S01]  /*0920*/  @!P0 IMAD.WIDE.U32 R8, R9, R16, c[0x0][0x178] ;  /* 0x00005e0009088625 */ /* 0x001fe200078e0010 */
[----:B------:R-:W-:-:S03]  /*0930*/  PRMT R16, R4, 0x7610, R16 ;  /* 0x0000761004107816 */ /* 0x000fc60000000010 */
[----:B------:R-:W-:Y:S01]  /*0940*/  @!P6 FMUL.FTZ R11, R11, c[0x0][0x168] ;  /* 0x00005a000b0bea20 */ /* 0x000fe20000410000 */
[----:B------:R-:W0:Y:S01]  /*0950*/  @!P1 FRND.TRUNC R5, R5 ;  /* 0x0000000500059307 */ /* 0x000e22000020d000 */
[----:B------:R1:W-:Y:S01]  /*0960*/  @!P0 STG.E.U16 [R8.64], R16 ;  /* 0x0000001008008986 */ /* 0x0003e2000c101504 */
[----:B------:R-:W-:-:S06]  /*0970*/  ISETP.GE.AND P0, PT, R3, R2, PT ;  /* 0x000000020300720c */ /* 0x000fcc0003f06270 */
[----:B------:R-:W2:Y:S08]  /*0980*/  @!P2 FRND.TRUNC R6, R6 ;  /* 0x000000060006a307 */ /* 0x000eb0000020d000 */
[----:B------:R-:W3:Y:S08]  /*0990*/  @!P4 FRND.TRUNC R14, R14 ;  /* 0x0000000e000ec307 */ /* 0x000ef0000020d000 */
[----:B------:R-:W4:Y:S08]  /*09a0*/  @!P5 FRND.TRUNC R10, R10 ;  /* 0x0000000a000ad307 */ /* 0x000f30000020d000 */
[----:B------:R-:W5:Y:S01]  /*09b0*/  @!P6 FRND.TRUNC R4, R11 ;  /* 0x0000000b0004e307 */ /* 0x000f62000020d000 */
[----:B0-----:R-:W-:-:S02]  /*09c0*/  @!P1 F2FP.BF16.PACK_AB R13, RZ, R5 ;  /* 0x00000005ff0d923e */ /* 0x001fc400000010ff */
[----:B--2---:R-:W-:Y:S02]  /*09d0*/  @!P2 F2FP.BF16.PACK_AB R15, RZ, R6 ;  /* 0x00000006ff0fa23e */ /* 0x004fe400000010ff */
[----:B------:R-:W-:Y:S02]  /*09e0*/  @!P3 F2FP.BF16.PACK_AB R12, RZ, R12 ;  /* 0x0000000cff0cb23e */ /* 0x000fe400000010ff */
        /* <DEDUP_REMOVED lines=16> */
.L_x_8926:
[----:B-1----:R-:W-:-:S13]  /*0af0*/  ISETP.GE.AND P0, PT, R3, R2, PT ;  /* 0x000000020300720c */ /* 0x002fda0003f06270 */
[----:B------:R-:W-:Y:S05]  /*0b00*/  @P0 BRA `(.L_x_8928) ;  /* 0x000000c000000947 */ /* 0x000fea0003800000 */
[----:B0-----:R-:W-:Y:S01]  /*0b10*/  IMAD.IADD R8, R0, 0x1, R3 ;  /* 0x0000000100087824 */ /* 0x001fe200078e0203 */
[----:B------:R-:W-:Y:S01]  /*0b20*/  IADD3 R3, R3, 0x80, RZ ;  /* 0x0000008003037810 */ /* 0x000fe20007ffe0ff */
[----:B------:R-:W-:-:S04]  /*0b30*/  IMAD.MOV.U32 R9, RZ, RZ, 0x2 ;  /* 0x00000002ff097424 */ /* 0x000fc800078e00ff */
[----:B------:R-:W-:-:S05]  /*0b40*/  IMAD.WIDE.U32 R8, R8, R9, c[0x0][0x178] ;  /* 0x00005e0008087625 */ /* 0x000fca00078e0009 */
[----:B------:R0:W-:Y:S02]  /*0b50*/  STG.E.U16 [R8.64], R15 ;  /* 0x0000000f08007986 */ /* 0x0001e4000c101504 */
.L_x_8927:
[----:B------:R-:W-:-:S13]  /*0b60*/  ISETP.GE.AND P0, PT, R3, R2, PT ;  /* 0x000000020300720c */ /* 0x000fda0003f06270 */
[----:B------:R-:W-:Y:S05]  /*0b70*/  @P0 BRA `(.L_x_8929) ;  /* 0x000000e000000947 */ /* 0x000fea0003800000 */
[----:B0-----:R-:W-:Y:S01]  /*0b80*/  IMAD.IADD R8, R0, 0x1, R3 ;  /* 0x0000000100087824 */ /* 0x001fe200078e0203 */
[----:B------:R-:W-:Y:S01]  /*0b90*/  IADD3 R3, R3, 0x80, RZ ;  /* 0x0000008003037810 */ /* 0x000fe20007ffe0ff */
[----:B------:R-:W-:-:S04]  /*0ba0*/  IMAD.MOV.U32 R9, RZ, RZ, 0x2 ;  /* 0x00000002ff097424 */ /* 0x000fc800078e00ff */
[----:B------:R-:W-:-:S05]  /*0bb0*/  IMAD.WIDE.U32 R8, R8, R9, c[0x0][0x178] ;  /* 0x00005e0008087625 */ /* 0x000fca00078e0009 */
[----:B------:R0:W-:Y:S02]  /*0bc0*/  STG.E.U16 [R8.64], R12 ;  /* 0x0000000c08007986 */ /* 0x0001e4000c101504 */
.L_x_8928:
[----:B------:R-:W-:-:S13]  /*0bd0*/  ISETP.GE.AND P0, PT, R3, R2, PT ;  /* 0x000000020300720c */ /* 0x000fda0003f06270 */
[----:B------:R-:W-:Y:S01]  /*0be0*/  @P0 BREAK B1 ;  /* 0x0000000000010942 */ /* 0x000fe20003800000 */
[----:B------:R-:W-:Y:S05]  /*0bf0*/  @P0 BRA `(.L_x_8930) ;  /* 0x000000d000000947 */ /* 0x000fea0003800000 */
[----:B------:R-:W-:Y:S01]  /*0c00*/  IMAD.IADD R7, R0, 0x1, R3 ;  /* 0x0000000100077824 */ /* 0x000fe200078e0203 */
[----:B0-----:R-:W-:Y:S01]  /*0c10*/  PRMT R9, R6, 0x7610, R9 ;  /* 0x0000761006097816 */ /* 0x001fe20000000009 */
[----:B------:R-:W-:Y:S01]  /*0c20*/  IMAD.MOV.U32 R8, RZ, RZ, 0x2 ;  /* 0x00000002ff087424 */ /* 0x000fe200078e00ff */
[----:B------:R-:W-:-:S03]  /*0c30*/  IADD3 R3, R3, 0x80, RZ ;  /* 0x0000008003037810 */ /* 0x000fc60007ffe0ff */
[----:B------:R-:W-:-:S05]  /*0c40*/  IMAD.WIDE.U32 R6, R7, R8, c[0x0][0x178] ;  /* 0x00005e0007067625 */ /* 0x000fca00078e0008 */
[----:B------:R0:W-:Y:S02]  /*0c50*/  STG.E.U16 [R6.64], R9 ;  /* 0x0000000906007986 */ /* 0x0001e4000c101504 */
.L_x_8929:
[----:B------:R-:W-:Y:S05]  /*0c60*/  BSYNC B1 ;  /* 0x0000000000017941 */ /* 0x000fea0003800000 */
.L_x_8925:
[----:B------:R-:W-:-:S13]  /*0c70*/  ISETP.GE.AND P0, PT, R3, R2, PT ;  /* 0x000000020300720c */ /* 0x000fda0003f06270 */
[----:B0-----:R-:W-:Y:S01]  /*0c80*/  @!P0 IMAD.IADD R6, R0, 0x1, R3 ;  /* 0x0000000100068824 */ /* 0x001fe200078e0203 */
[----:B------:R-:W-:Y:S01]  /*0c90*/  @!P0 IADD3 R3, R3, 0x80, RZ ;  /* 0x0000008003038810 */ /* 0x000fe20007ffe0ff */
[----:B------:R-:W-:-:S04]  /*0ca0*/  @!P0 IMAD.MOV.U32 R7, RZ, RZ, 0x2 ;  /* 0x00000002ff078424 */ /* 0x000fc800078e00ff */
[----:B------:R-:W-:-:S05]  /*0cb0*/  @!P0 IMAD.WIDE.U32 R6, R6, R7, c[0x0][0x178] ;  /* 0x00005e0006068625 */ /* 0x000fca00078e0007 */
[----:B------:R0:W-:Y:S02]  /*0cc0*/  @!P0 STG.E.U16 [R6.64], R5 ;  /* 0x0000000506008986 */ /* 0x0001e4000c101504 */
.L_x_8930:
[----:B------:R-:W-:Y:S05]  /*0cd0*/  BSYNC B0 ;  /* 0x0000000000007941 */ /* 0x000fea0003800000 */
.L_x_8924:
        /* <DEDUP_REMOVED lines=8> */
.L_x_8931:
        /* <DEDUP_REMOVED lines=10> */
.L_x_21523:


//--------------------- .text._ZN2at6native29vectorized_elementwise_kernelILi4EZZZNS0_15binary_internal21div_trunc_kernel_cudaERNS_18TensorIteratorBaseEENKUlvE0_clEvENKUlvE2_clEvEUlN3c108BFloat16EE_St5arrayIPcLm2EEEEviT0_T1_ --------------------------
	.section	.text._ZN2at6native29vectorized_elementwise_kernelILi4EZZZNS0_15binary_internal21div_trunc_kernel_cudaERNS_18TensorIteratorBaseEENKUlvE0_clEvENKUlvE2_clEvEUlN3c108BFloat16EE_St5arrayIPcLm2EEEEviT0_T1_,"ax",@progbits
	.sectioninfo	@"SHI_REGISTERS=23"
	.align	128
        .global         _ZN2at6native29vectorized_elementwise_kernelILi4EZZZNS0_15binary_internal21div_trunc_kernel_cudaERNS_18TensorIteratorBaseEENKUlvE0_clEvENKUlvE2_clEvEUlN3c108BFloat16EE_St5arrayIPcLm2EEEEviT0_T1_
        .type           _ZN2at6native29vectorized_elementwise_kernelILi4EZZZNS0_15binary_internal21div_trunc_kernel_cudaERNS_18TensorIteratorBaseEENKUlvE0_clEvENKUlvE2_clEvEUlN3c108BFloat16EE_St5arrayIPcLm2EEEEviT0_T1_,@function
        .size           _ZN2at6native29vectorized_elementwise_kernelILi4EZZZNS0_15binary_internal21div_trunc_kernel_cudaERNS_18TensorIteratorBaseEENKUlvE0_clEvENKUlvE2_clEvEUlN3c108BFloat16EE_St5arrayIPcLm2EEEEviT0_T1_,(.L_x_21524 - _ZN2at6native29vectorized_elementwise_kernelILi4EZZZNS0_15binary_internal21div_trunc_kernel_cudaERNS_18TensorIteratorBaseEENKUlvE0_clEvENKUlvE2_clEvEUlN3c108BFloat16EE_St5arrayIPcLm2EEEEviT0_T1_)
        .other          _ZN2at6native29vectorized_elementwise_kernelILi4EZZZNS0_15binary_internal21div_trunc_kernel_cudaERNS_18TensorIteratorBaseEENKUlvE0_clEvENKUlvE2_clEvEUlN3c108BFloat16EE_St5arrayIPcLm2EEEEviT0_T1_,@"STO_CUDA_ENTRY STV_DEFAULT"
_ZN2at6native29vectorized_elementwise_kernelILi4EZZZNS0_15binary_internal21div_trunc_kernel_cudaERNS_18TensorIteratorBaseEENKUlvE0_clEvENKUlvE2_clEvEUlN3c108BFloat16EE_St5arrayIPcLm2EEEEviT0_T1_:
.text._ZN2at6native29vectorized_elementwise_kernelILi4EZZZNS0_15binary_internal21div_trunc_kernel_cudaERNS_18TensorIteratorBaseEENKUlvE0_clEvENKUlvE2_clEvEUlN3c108BFloat16EE_St5arrayIPcLm2EEEEviT0_T1_:
        /* <DEDUP_REMOVED lines=13> */
[--C-:B--2---:R-:W-:Y:S02]  /*00d0*/  PRMT R8, RZ, 0x5410, R2.reuse ;  /* 0x00005410ff087816 */ /* 0x104fe40000000002 */
[----:B------:R-:W-:-:S03]  /*00e0*/  PRMT R2, RZ, 0x7610, R2 ;  /* 0x00007610ff027816 */ /* 0x000fc60000000002 */
[----:B------:R-:W-:Y:S02]  /*00f0*/  FMUL.FTZ R8, R8, c[0x0][0x168] ;  /* 0x00005a0008087a20 */ /* 0x000fe40000410000 */
[----:B------:R-:W-:-:S04]  /*0100*/  FMUL.FTZ R2, R2, c[0x0][0x168] ;  /* 0x00005a0002027a20 */ /* 0x000fc80000410000 */
[----:B------:R0:W-:Y:S08]  /*0110*/  FRND.TRUNC R9, R2 ;  /* 0x0000000200097307 */ /* 0x0001f0000020d000 */
[----:B------:R-:W1:Y:S01]  /*0120*/  FRND.TRUNC R8, R8 ;  /* 0x0000000800087307 */ /* 0x000e62000020d000 */
[--C-:B0-----:R-:W-:Y:S02]  /*0130*/  PRMT R2, RZ, 0x5410, R3.reuse ;  /* 0x00005410ff027816 */ /* 0x101fe40000000003 */
[----:B------:R-:W-:-:S03]  /*0140*/  PRMT R3, RZ, 0x7610, R3 ;  /* 0x00007610ff037816 */ /* 0x000fc60000000003 */
[----:B------:R-:W-:Y:S01]  /*0150*/  FMUL.FTZ R12, R2, c[0x0][0x168] ;  /* 0x00005a00020c7a20 */ /* 0x000fe20000410000 */
[--C-:B---3--:R-:W-:Y:S01]  /*0160*/  PRMT R2, RZ, 0x5410, R4.reuse ;  /* 0x00005410ff027816 */ /* 0x108fe20000000004 */
[----:B------:R-:W-:Y:S01]  /*0170*/  FMUL.FTZ R3, R3, c[0x0][0x168] ;  /* 0x00005a0003037a20 */ /* 0x000fe20000410000 */
[----:B------:R-:W-:-:S03]  /*0180*/  PRMT R4, RZ, 0x7610, R4 ;  /* 0x00007610ff047816 */ /* 0x000fc60000000004 */
[----:B------:R-:W-:Y:S01]  /*0190*/  FMUL.FTZ R10, R2, c[0x0][0x168] ;  /* 0x00005a00020a7a20 */ /* 0x000fe20000410000 */
[--C-:B------:R-:W-:Y:S01]  /*01a0*/  PRMT R2, RZ, 0x5410, R5.reuse ;  /* 0x00005410ff027816 */ /* 0x100fe20000000005 */
[----:B------:R-:W-:Y:S01]  /*01b0*/  FMUL.FTZ R4, R4, c[0x0][0x168] ;  /* 0x00005a0004047a20 */ /* 0x000fe20000410000 */
[----:B------:R-:W-:Y:S01]  /*01c0*/  PRMT R5, RZ, 0x7610, R5 ;  /* 0x00007610ff057816 */ /* 0x000fe20000000005 */
[----:B------:R-:W-:Y:S01]  /*01d0*/  FRND.TRUNC R12, R12 ;  /* 0x0000000c000c7307 */ /* 0x000fe2000020d000 */
[----:B-1----:R-:W-:Y:S01]  /*01e0*/  F2FP.BF16.PACK_AB R8, R9, R8 ;  /* 0x000000080908723e */ /* 0x002fe200000010ff */
[----:B------:R-:W-:Y:S02]  /*01f0*/  FMUL.FTZ R14, R2, c[0x0][0x168] ;  /* 0x00005a00020e7a20 */ /* 0x000fe40000410000 */
[----:B------:R-:W-:-:S04]  /*0200*/  FMUL.FTZ R5, R5, c[0x0][0x168] ;  /* 0x00005a0005057a20 */ /* 0x000fc80000410000 */
[----:B------:R0:W1:Y:S08]  /*0210*/  FRND.TRUNC R11, R3 ;  /* 0x00000003000b7307 */ /* 0x000070000020d000 */
[----:B------:R-:W-:Y:S01]  /*0220*/  FRND.TRUNC R10, R10 ;  /* 0x0000000a000a7307 */ /* 0x000fe2000020d000 */
[----:B0-----:R-:W-:-:S06]  /*0230*/  IMAD.WIDE.U32 R2, R0, R7, c[0x0][0x178] ;  /* 0x00005e0000027625 */ /* 0x001fcc00078e0007 */
[----:B------:R-:W-:Y:S01]  /*0240*/  IMAD.WIDE R2, R6, 0x8, R2 ;  /* 0x0000000806027825 */ /* 0x000fe200078e0202 */
        /* <DEDUP_REMOVED lines=9> */
.L_x_8932:
[----:B------:R-:W0:Y:S01]  /*02e0*/  S2R R3, SR_TID.X ;  /* 0x0000000000037919 */ /* 0x000e220000002100 */
[----:B------:R-:W-:Y:S02]  /*02f0*/  PRMT R4, RZ, 0x7610, R4 ;  /* 0x00007610ff047816 */ /* 0x000fe40000000004 */
        /* <DEDUP_REMOVED lines=123> */
.L_x_8935:
[----:B-1----:R-:W-:-:S13]  /*0ab0*/  ISETP.GE.AND P0, PT, R3, R2, PT ;  /* 0x000000020300720c */ /* 0x002fda0003f06270 */
[----:B------:R-:W-:Y:S05]  /*0ac0*/  @P0 BRA `(.L_x_8937) ;  /* 0x000000c000000947 */ /* 0x000fea0003800000 */
[----:B0-----:R-:W-:Y:S01]  /*0ad0*/  IMAD.IADD R8, R0, 0x1, R3 ;  /* 0x0000000100087824 */ /* 0x001fe200078e0203 */
[----:B------:R-:W-:Y:S01]  /*0ae0*/  IADD3 R3, R3, 0x80, RZ ;  /* 0x0000008003037810 */ /* 0x000fe20007ffe0ff */
[----:B------:R-:W-:-:S04]  /*0af0*/  IMAD.MOV.U32 R9, RZ, RZ, 0x2 ;  /* 0x00000002ff097424 */ /* 0x000fc800078e00ff */
[----:B------:R-:W-:-:S05]  /*0b00*/  IMAD.WIDE.U32 R8, R8, R9, c[0x0][0x178] ;  /* 0x00005e0008087625 */ /* 0x000fca00078e0009 */
[----:B------:R0:W-:Y:S02]  /*0b10*/  STG.E.U16 [R8.64], R15 ;  /* 0x0000000f08007986 */ /* 0x0001e4000c101504 */
.L_x_8936:
[----:B------:R-:W-:-:S13]  /*0b20*/  ISETP.GE.AND P0, PT, R3, R2, PT ;  /* 0x000000020300720c */ /* 0x000fda0003f06270 */
[----:B------:R-:W-:Y:S05]  /*0b30*/  @P0 BRA `(.L_x_8938) ;  /* 0x000000e000000947 */ /* 0x000fea0003800000 */
[----:B0-----:R-:W-:Y:S01]  /*0b40*/  IMAD.IADD R8, R0, 0x1, R3 ;  /* 0x0000000100087824 */ /* 0x001fe200078e0203 */
[----:B------:R-:W-:Y:S01]  /*0b50*/  IADD3 R3, R3, 0x80, RZ ;  /* 0x0000008003037810 */ /* 0x000fe20007ffe0ff */
[----:B------:R-:W-:-:S04]  /*0b60*/  IMAD.MOV.U32 R9, RZ, RZ, 0x2 ;  /* 0x00000002ff097424 */ /* 0x000fc800078e00ff */
[----:B------:R-:W-:-:S05]  /*0b70*/  IMAD.WIDE.U32 R8, R8, R9, c[0x0][0x178] ;  /* 0x00005e0008087625 */ /* 0x000fca00078e0009 */
[----:B------:R0:W-:Y:S02]  /*0b80*/  STG.E.U16 [R8.64], R12 ;  /* 0x0000000c08007986 */ /* 0x0001e4000c101504 */
.L_x_8937:
        /* <DEDUP_REMOVED lines=9> */
.L_x_8938:
[----:B------:R-:W-:Y:S05]  /*0c20*/  BSYNC B1 ;  /* 0x0000000000017941 */ /* 0x000fea0003800000 */
.L_x_8934:
[----:B------:R-:W-:-:S13]  /*0c30*/  ISETP.GE.AND P0, PT, R3, R2, PT ;  /* 0x000000020300720c */ /* 0x000fda0003f06270 */
[----:B0-----:R-:W-:Y:S01]  /*0c40*/  @!P0 IMAD.IADD R6, R0, 0x1, R3 ;  /* 0x0000000100068824 */ /* 0x001fe200078e0203 */
[----:B------:R-:W-:Y:S01]  /*0c50*/  @!P0 IADD3 R3, R3, 0x80, RZ ;  /* 0x0000008003038810 */ /* 0x000fe20007ffe0ff */
[----:B------:R-:W-:-:S04]  /*0c60*/  @!P0 IMAD.MOV.U32 R7, RZ, RZ, 0x2 ;  /* 0x00000002ff078424 */ /* 0x000fc800078e00ff */
[----:B------:R-:W-:-:S05]  /*0c70*/  @!P0 IMAD.WIDE.U32 R6, R6, R7, c[0x0][0x178] ;  /* 0x00005e0006068625 */ /* 0x000fca00078e0007 */
[----:B------:R0:W-:Y:S02]  /*0c80*/  @!P0 STG.E.U16 [R6.64], R5 ;  /* 0x0000000506008986 */ /* 0x0001e4000c101504 */
.L_x_8939:
[----:B------:R-:W-:Y:S05]  /*0c90*/  BSYNC B0 ;  /* 0x0000000000007941 */ /* 0x000fea0003800000 */
.L_x_8933:
        /* <DEDUP_REMOVED lines=8> */
.L_x_8940:
        /* <DEDUP_REMOVED lines=14> */
.L_x_21524:


//--------------------- .text._ZN2at6native29vectorized_elementwise_kernelILi8EZZZNS0_15binary_internal21div_trunc_kernel_cudaERNS_18TensorIteratorBaseEENKUlvE0_clEvENKUlvE2_clEvEUlN3c108BFloat16EE_St5arrayIPcLm2EEEEviT0_T1_ --------------------------
	.section	.text._ZN2at6native29vectorized_elementwise_kernelILi8EZZZNS0_15binary_internal21div_trunc_kernel_cudaERNS_18TensorIteratorBaseEENKUlvE0_clEvENKUlvE2_clEvEUlN3c108BFloat16EE_St5arrayIPcLm2EEEEviT0_T1_,"ax",@progbits
	.sectioninfo	@"SHI_REGISTERS=4"
	.align	128
        .global         _ZN2at6native29vectorized_elementwise_kernelILi8EZZZNS0_15binary_internal21div_trunc_kernel_cudaERNS_18TensorIteratorBaseEENKUlvE0_clEvENKUlvE2_clEvEUlN3c108BFloat16EE_St5arrayIPcLm2EEEEviT0_T1_
        .type           _ZN2at6native29vectorized_elementwise_kernelILi8EZZZNS0_15binary_internal21div_trunc_kernel_cudaERNS_18TensorIteratorBaseEENKUlvE0_clEvENKUlvE2_clEvEUlN3c108BFloat16EE_St5arrayIPcLm2EEEEviT0_T1_,@function
        .size           _ZN2at6native29vectorized_elementwise_kernelILi8EZZZNS0_15binary_internal21div_trunc_kernel_cudaERNS_18TensorIteratorBaseEENKUlvE0_clEvENKUlvE2_clEvEUlN3c108BFloat16EE_St5arrayIPcLm2EEEEviT0_T1_,(.L_x_21525 - _ZN2at6native29vectorized_elementwise_kernelILi8EZZZNS0_15binary_internal21div_trunc_kernel_cudaERNS_18TensorIteratorBaseEENKUlvE0_clEvENKUlvE2_clEvEUlN3c108BFloat16EE_St5arrayIPcLm2EEEEviT0_T1_)
        .other          _ZN2at6native29vectorized_elementwise_kernelILi8EZZZNS0_15binary_internal21div_trunc_kernel_cudaERNS_18TensorIteratorBaseEENKUlvE0_clEvENKUlvE2_clEvEUlN3c108BFloat16EE_St5arrayIPcLm2EEEEviT0_T1_,@"STO_CUDA_ENTRY STV_DEFAULT"
_ZN2at6native29vectorized_elementwise_kernelILi8EZZZNS0_15binary_internal21div_trunc_kernel_cudaERNS_18TensorIteratorBaseEENKUlvE0_clEvENKUlvE2_clEvEUlN3c108BFloat16EE_St5arrayIPcLm2EEEEviT0_T1_:
.text._ZN2at6native29vectorized_elementwise_kernelILi8EZZZNS0_15binary_internal21div_trunc_kernel_cudaERNS_18TensorIteratorBaseEENKUlvE0_clEvENKUlvE2_clEvEUlN3c108BFloat16EE_St5arrayIPcLm2EEEEviT0_T1_:
[----:B------:R-:W-:Y:S02]  /*0000*/  MOV R1, c[0x0][0x28] ;  /* 0x00000a0000017a02 */ /* 0x000fe40000000f00 */
[----:B------:R-:W-:Y:S05]  /*0010*/  EXIT ;  /* 0x000000000000794d */ /* 0x000fea0003800000 */
.L_x_8941:
        /* <DEDUP_REMOVED lines=14> */
.L_x_21525:


//--------------------- .text._ZN2at6native18elementwise_kernelILi128ELi4EZNS0_15gpu_kernel_implIZZZNS0_15binary_internal21div_trunc_kernel_cudaERNS_18TensorIteratorBaseEENKUlvE0_clEvENKUlvE1_clEvEUlN3c104HalfEE_EEvS5_RKT_EUliE_EEviT1_ --------------------------
	.section	.text._ZN2at6native18elementwise_kernelILi128ELi4EZNS0_15gpu_kernel_implIZZZNS0_15binary_internal21div_trunc_kernel_cudaERNS_18TensorIteratorBaseEENKUlvE0_clEvENKUlvE1_clEvEUlN3c104HalfEE_EEvS5_RKT_EUliE_EEviT1_,"ax",@progbits
	.sectioninfo	@"SHI_REGISTERS=26"
	.align	128
        .global         _ZN2at6native18elementwise_kernelILi128ELi4EZNS0_15gpu_kernel_implIZZZNS0_15binary_internal21div_trunc_kernel_cudaERNS_18TensorIteratorBaseEENKUlvE0_clEvENKUlvE1_clEvEUlN3c104HalfEE_EEvS5_RKT_EUliE_EEviT1_
        .type           _ZN2at6native18elementwise_kernelILi128ELi4EZNS0_15gpu_kernel_implIZZZNS0_15binary_internal21div_trunc_kernel_cudaERNS_18TensorIteratorBaseEENKUlvE0_clEvENKUlvE1_clEvEUlN3c104HalfEE_EEvS5_RKT_EUliE_EEviT1_,@function
        .size           _ZN2at6native18elementwise_kernelILi128ELi4EZNS0_15gpu_kernel_implIZZZNS0_15binary_internal21div_trunc_kernel_cudaERNS_18TensorIteratorBaseEENKUlvE0_clEvENKUlvE1_clEvEUlN3c104HalfEE_EEvS5_RKT_EUliE_EEviT1_,(.L_x_21526 - _ZN2at6native18elementwise_kernelILi128ELi4EZNS0_15gpu_kernel_implIZZZNS0_15binary_internal21div_trunc_kernel_cudaERNS_18TensorIteratorBaseEENKUlvE0_clEvENKUlvE1_clEvEUlN3c104HalfEE_EEvS5_RKT_EUliE_EEviT1_)
        .other          _ZN2at6native18elementwise_kernelILi128ELi4EZNS0_15gpu_kernel_implIZZZNS0_15binary_internal21div_trunc_kernel_cudaERNS_18TensorIteratorBaseEENKUlvE0_clEvENKUlvE1_clEvEUlN3c104HalfEE_EEvS5_RKT_EUliE_EEviT1_,@"STO_CUDA_ENTRY STV_DEFAULT"
_ZN2at6native18elementwise_kernelILi128ELi4EZNS0_15gpu_kernel_implIZZZNS0_15binary_internal21div_trunc_kernel_cudaERNS_18TensorIteratorBaseEENKUlvE0_clEvENKUlvE1_clEvEUlN3c104HalfEE_EEvS5_RKT_EUliE_EEviT1_:
.text._ZN2at6native18elementwise_kernelILi128ELi4EZNS0_15gpu_kernel_implIZZZNS0_15binary_internal21div_trunc_kernel_cudaERNS_18TensorIteratorBaseEENKUlvE0_clEvENKUlvE1_clEvEUlN3c104HalfEE_EEvS5_RKT_EUliE_EEviT1_:
        /* <DEDUP_REMOVED lines=237> */
.L_x_8944:
        /* <DEDUP_REMOVED lines=20> */
.L_x_8948:
[----:B------:R-:W2:Y:S02]  /*1010*/  LDG.E.U8 R2, [R2.64] ;  /* 0x0000002402027981 */ /* 0x000ea4000c1e1100 */
[----:B--2---:R-:W0:Y:S02]  /*1020*/  I2F.U16 R0, R2 ;  /* 0x0000000200007306 */ /* 0x004e240000101000 */
[----:B0-----:R-:W-:Y:S01]  /*1030*/  F2FP.PACK_AB R0, RZ, R0 ;  /* 0x00000000ff00723e */ /* 0x001fe200000000ff */
[----:B------:R-:W-:Y:S05]  /*1040*/  BRA `(.L_x_8950) ;  /* 0x00000e1000007947 */ /* 0x000fea0003800000 */
.L_x_8947:
        /* <DEDUP_REMOVED lines=10> */
.L_x_8952:
[----:B------:R-:W2:Y:S02]  /*10f0*/  LDG.E R2, [R2.64] ;  /* 0x0000002402027981 */ /* 0x000ea4000c1e1900 */
[----:B--2---:R-:W0:Y:S02]  /*1100*/  I2F R0, R2 ;  /* 0x0000000200007306 */ /* 0x004e240000201400 */
[----:B0-----:R-:W-:Y:S01]  /*1110*/  F2FP.PACK_AB R0, RZ, R0 ;  /* 0x00000000ff00723e */ /* 0x001fe200000000ff */
[----:B------:R-:W-:Y:S05]  /*1120*/  BRA `(.L_x_8950) ;  /* 0x00000d3000007947 */ /* 0x000fea0003800000 */
.L_x_8951:
[----:B------:R-:W2:Y:S02]  /*1130*/  LDG.E.U16 R2, [R2.64] ;  /* 0x0000002402027981 */ /* 0x000ea4000c1e1500 */
[----:B--2---:R-:W0:Y:S02]  /*1140*/  I2F.S16 R0, R2 ;  /* 0x0000000200007306 */ /* 0x004e240000101400 */
[----:B0-----:R-:W-:Y:S01]  /*1150*/  F2FP.PACK_AB R0, RZ, R0 ;  /* 0x00000000ff00723e */ /* 0x001fe200000000ff */
[----:B------:R-:W-:Y:S05]  /*1160*/  BRA `(.L_x_8950) ;  /* 0x00000cf000007947 */ /* 0x000fea0003800000 */
.L_x_8946:
        /* <DEDUP_REMOVED lines=9> */
.L_x_8954:
[----:B------:R0:W5:Y:S01]  /*1200*/  LDG.E.U16 R0, [R2.64] ;  /* 0x0000002402007981 */ /* 0x000162000c1e1500 */
[----:B------:R-:W-:Y:S05]  /*1210*/  BRA `(.L_x_8950) ;  /* 0x00000c4000007947 */ /* 0x000fea0003800000 */
.L_x_8953:
        /* <DEDUP_REMOVED lines=9> */
.L_x_8956:
[----:B------:R0:W5:Y:S01]  /*12b0*/  LDG.E.U16 R0, [R2.64] ;  /* 0x0000002402007981 */ /* 0x000162000c1e1500 */
[----:B------:R-:W-:Y:S05]  /*12c0*/  BRA `(.L_x_8950) ;  /* 0x00000b9000007947 */ /* 0x000fea0003800000 */
.L_x_8955:
[----:B------:R-:W2:Y:S02]  /*12d0*/  LDG.E.64 R2, [R2.64] ;  /* 0x0000002402027981 */ /* 0x000ea4000c1e1b00 */
[----:B--2---:R-:W0:Y:S01]  /*12e0*/  F2F.F32.F64 R0, R2 ;  /* 0x0000000200007310 */ /* 0x004e220000301000 */
[----:B------:R-:W0:-:S14]  /*12f0*/  DSETP.GEU.AND P0, PT, |R2|, c[0x2][0x0], PT ;  /* 0x008000000200762a */ /* 0x000e1c0003f0e200 */
[----:B0-----:R-:W-:-:S05]  /*1300*/  @!P0 FMUL R0, R0, 1.175494350822287508e-38 ;  /* 0x0080000000008820 */ /* 0x001fca0000400000 */
[----:B------:R-:W-:Y:S01]  /*1310*/  F2FP.PACK_AB R0, RZ, R0 ;  /* 0x00000000ff00723e */ /* 0x000fe200000000ff */
[----:B------:R-:W-:Y:S05]  /*1320*/  BRA `(.L_x_8950) ;  /* 0x00000b3000007947 */ /* 0x000fea0003800000 */
.L_x_8945:
        /* <DEDUP_REMOVED lines=13> */
.L_x_8959:
[----:B------:R-:W2:Y:S02]  /*1400*/  LDG.E.64 R2, [R2.64] ;  /* 0x0000002402027981 */ /* 0x000ea4000c1e1b00 */
[----:B--2---:R-:W0:Y:S01]  /*1410*/  F2F.F32.F64 R0, R2 ;  /* 0x0000000200007310 */ /* 0x004e220000301000 */
[----:B------:R-:W0:-:S14]  /*1420*/  DSETP.GEU.AND P0, PT, |R2|, c[0x2][0x0], PT ;  /* 0x008000000200762a */ /* 0x000e1c0003f0e200 */
[----:B0-----:R-:W-:-:S05]  /*1430*/  @!P0 FMUL R0, R0, 1.175494350822287508e-38 ;  /* 0x0080000000008820 */ /* 0x001fca0000400000 */
[----:B------:R-:W-:Y:S01]  /*1440*/  F2FP.PACK_AB R0, RZ, R0 ;  /* 0x00000000ff00723e */ /* 0x000fe200000000ff */
[----:B------:R-:W-:Y:S05]  /*1450*/  BRA `(.L_x_8950) ;  /* 0x00000a0000007947 */ /* 0x000fea0003800000 */
.L_x_8958:
        /* <DEDUP_REMOVED lines=28> */
.L_x_8961:
        /* <DEDUP_REMOVED lines=15> */
.L_x_8960:
[----:B------:R-:W2:Y:S02]  /*1710*/  LDG.E.U16 R0, [R2.64] ;  /* 0x0000002402007981 */ /* 0x000ea4000c1e1500 */
[----:B--2---:R-:W-:-:S04]  /*1720*/  PRMT R0, RZ, 0x5410, R0 ;  /* 0x00005410ff007816 */ /* 0x004fc80000000000 */
[----:B------:R-:W-:Y:S01]  /*1730*/  F2FP.PACK_AB R0, RZ, R0 ;  /* 0x00000000ff00723e */ /* 0x000fe200000000ff */
[----:B------:R-:W-:Y:S05]  /*1740*/  BRA `(.L_x_8950) ;  /* 0x0000071000007947 */ /* 0x000fea0003800000 */
.L_x_8957:
        /* <DEDUP_REMOVED lines=12> */
.L_x_8964:
        /* <DEDUP_REMOVED lines=21> */
.L_x_8968:
[----:B------:R-:W-:Y:S05]  /*1960*/  BSYNC B1 ;  /* 0x0000000000017941 */ /* 0x000fea0003800000 */
.L_x_8967:
[----:B------:R-:W-:Y:S01]  /*1970*/  LEA R3, R0, 0x3b800000, 0x17 ;  /* 0x3b80000000037811 */ /* 0x000fe200078eb8ff */
[----:B------:R-:W-:-:S05]  /*1980*/  IMAD.SHL.U32 R0, R2, 0x100000, RZ ;  /* 0x0010000002007824 */ /* 0x000fca00078e00ff */
[----:B------:R-:W-:Y:S02]  /*1990*/  LOP3.LUT R0, R3, R0, R4, 0xfe, !PT ;  /* 0x0000000003007212 */ /* 0x000fe400078efe04 */
.L_x_8966:
[----:B------:R-:W-:Y:S05]  /*19a0*/  BSYNC B0 ;  /* 0x0000000000007941 */ /* 0x000fea0003800000 */
.L_x_8965:
[----:B------:R-:W-:Y:S01]  /*19b0*/  F2FP.PACK_AB R0, RZ, R0 ;  /* 0x00000000ff00723e */ /* 0x000fe200000000ff */
[----:B------:R-:W-:Y:S05]  /*19c0*/  BRA `(.L_x_8950) ;  /* 0x0000049000007947 */ /* 0x000fea0003800000 */
.L_x_8963:
        /* <DEDUP_REMOVED lines=21> */
.L_x_8972:
[----:B------:R-:W-:Y:S05]  /*1b20*/  BSYNC B1 ;  /* 0x0000000000017941 */ /* 0x000fea0003800000 */
.L_x_8971:
[----:B------:R-:W-:Y:S01]  /*1b30*/  LEA R3, R0, 0x37800000, 0x17 ;  /* 0x3780000000037811 */ /* 0x000fe200078eb8ff */
[----:B------:R-:W-:-:S05]  /*1b40*/  IMAD.SHL.U32 R0, R2, 0x200000, RZ ;  /* 0x0020000002007824 */ /* 0x000fca00078e00ff */
[----:B------:R-:W-:Y:S02]  /*1b50*/  LOP3.LUT R0, R3, R0, R4, 0xfe, !PT ;  /* 0x0000000003007212 */ /* 0x000fe400078efe04 */
.L_x_8970:
[----:B------:R-:W-:Y:S05]  /*1b60*/  BSYNC B0 ;  /* 0x0000000000007941 */ /* 0x000fea0003800000 */
.L_x_8969:
[----:B------:R-:W-:Y:S01]  /*1b70*/  F2FP.PACK_AB R0, RZ, R0 ;  /* 0x00000000ff00723e */ /* 0x000fe200000000ff */
[----:B------:R-:W-:Y:S05]  /*1b80*/  BRA `(.L_x_8950) ;  /* 0x000002d000007947 */ /* 0x000fea0003800000 */
.L_x_8962:
        /* <DEDUP_REMOVED lines=14> */
.L_x_8976:
[----:B------:R-:W-:Y:S05]  /*1c70*/  BSYNC B0 ;  /* 0x0000000000007941 */ /* 0x000fea0003800000 */
.L_x_8975:
[----:B------:R-:W-:Y:S01]  /*1c80*/  F2FP.PACK_AB R0, RZ, R0 ;  /* 0x00000000ff00723e */ /* 0x000fe200000000ff */
[----:B------:R-:W-:Y:S05]  /*1c90*/  BRA `(.L_x_8950) ;  /* 0x000001c000007947 */ /* 0x000fea0003800000 */
.L_x_8949:
        /* <DEDUP_REMOVED lines=21> */
.L_x_8974:
[----:B------:R-:W2:Y:S02]  /*1df0*/  LDG.E.64 R2, [R2.64] ;  /* 0x0000002402027981 */ /* 0x000ea4000c1e1b00 */
[----:B--2---:R-:W0:Y:S02]  /*1e00*/  I2F.U64 R0, R2 ;  /* 0x0000000200007312 */ /* 0x004e240000301000 */
[----:B0-----:R-:W-:Y:S01]  /*1e10*/  F2FP.PACK_AB R0, RZ, R0 ;  /* 0x00000000ff00723e */ /* 0x001fe200000000ff */
[----:B------:R-:W-:Y:S05]  /*1e20*/  BRA `(.L_x_8950) ;  /* 0x0000003000007947 */ /* 0x000fea0003800000 */
.L_x_8973:
[----:B------:R-:W2:Y:S02]  /*1e30*/  LDG.E R2, [R2.64] ;  /* 0x0000002402027981 */ /* 0x000ea4000c1e1900 */
[----:B--2---:R-:W0:Y:S02]  /*1e40*/  I2F.U32 R0, R2 ;  /* 0x0000000200007306 */ /* 0x004e240000201000 */
[----:B0-----:R-:W-:-:S06]  /*1e50*/  F2FP.PACK_AB R0, RZ, R0 ;  /* 0x00000000ff00723e */ /* 0x001fcc00000000ff */
.L_x_8950:
[----:B------:R-:W1:Y:S01]  /*1e60*/  LDC.U8 R4, c[0x0][0x380] ;  /* 0x0000e000ff047b82 */ /* 0x000e620000000000 */
[----:B-----5:R-:W-:-:S05]  /*1e70*/  HADD2.F32 R0, -RZ, R0.H0_H0 ;  /* 0x20000000ff007230 */ /* 0x020fca0000004100 */
[----:B------:R-:W-:-:S06]  /*1e80*/  FMUL.FTZ R0, R0, c[0x0][0x370] ;  /* 0x0000dc0000007a20 */ /* 0x000fcc0000410000 */
[----:B------:R-:W2:Y:S01]  /*1e90*/  FRND.TRUNC R0, R0 ;  /* 0x0000000000007307 */ /* 0x000ea2000020d000 */
[----:B01----:R-:W-:-:S04]  /*1ea0*/  PRMT R2, R4, 0x9910, RZ ;  /* 0x0000991004027816 */ /* 0x003fc800000000ff */
[----:B------:R-:W-:Y:S02]  /*1eb0*/  ISETP.GT.AND P0, PT, R2, 0x9, PT ;  /* 0x000000090200780c */ /* 0x000fe40003f04270 */
[----:B--2---:R-:W-:-:S11]  /*1ec0*/  F2FP.PACK_AB R3, RZ, R0 ;  /* 0x00000000ff03723e */ /* 0x004fd600000000ff */
        /* <DEDUP_REMOVED lines=13> */
.L_x_8980:
[----:B------:R-:W-:-:S06]  /*1fa0*/  HADD2.F32 R3, -RZ, R3.H0_H0 ;  /* 0x20000003ff037230 */ /* 0x000fcc0000004100 */
[----:B------:R-:W0:Y:S02]  /*1fb0*/  F2I.S64.TRUNC R2, R3 ;  /* 0x0000000300027311 */ /* 0x000e24000020d900 */
[----:B0-----:R0:W-:Y:S01]  /*1fc0*/  STG.E.U8 [R16.64], R2 ;  /* 0x0000000210007986 */ /* 0x0011e2000c101124 */
[----:B------:R-:W-:Y:S05]  /*1fd0*/  BRA `(.L_x_8982) ;  /* 0x00000e4000007947 */ /* 0x000fea0003800000 */
.L_x_8979:
        /* <DEDUP_REMOVED lines=10> */
.L_x_8984:
[----:B------:R-:W-:-:S06]  /*2080*/  HADD2.F32 R3, -RZ, R3.H0_H0 ;  /* 0x20000003ff037230 */ /* 0x000fcc0000004100 */
[----:B------:R-:W0:Y:S02]  /*2090*/  F2I.FTZ.TRUNC.NTZ R3, R3 ;  /* 0x0000000300037305 */ /* 0x000e24000021f100 */
[----:B0-----:R0:W-:Y:S01]  /*20a0*/  STG.E [R16.64], R3 ;  /* 0x0000000310007986 */ /* 0x0011e2000c101924 */
[----:B------:R-:W-:Y:S05]  /*20b0*/  BRA `(.L_x_8982) ;  /* 0x00000d6000007947 */ /* 0x000fea0003800000 */
.L_x_8983:
[----:B------:R-:W-:-:S06]  /*20c0*/  HADD2.F32 R3, -RZ, R3.H0_H0 ;  /* 0x20000003ff037230 */ /* 0x000fcc0000004100 */
[----:B------:R-:W0:Y:S02]  /*20d0*/  F2I.FTZ.TRUNC.NTZ R3, R3 ;  /* 0x0000000300037305 */ /* 0x000e24000021f100 */
[----:B0-----:R0:W-:Y:S01]  /*20e0*/  STG.E.U16 [R16.64], R3 ;  /* 0x0000000310007986 */ /* 0x0011e2000c101524 */
[----:B------:R-:W-:Y:S05]  /*20f0*/  BRA `(.L_x_8982) ;  /* 0x00000d2000007947 */ /* 0x000fea0003800000 */
.L_x_8978:
        /* <DEDUP_REMOVED lines=9> */
.L_x_8986:
[----:B------:R0:W-:Y:S01]  /*2190*/  STG.E.U16 [R16.64], R3 ;  /* 0x0000000310007986 */ /* 0x0001e2000c101524 */
[----:B------:R-:W-:Y:S05]  /*21a0*/  BRA `(.L_x_8982) ;  /* 0x00000c7000007947 */ /* 0x000fea0003800000 */
.L_x_8985:
        /* <DEDUP_REMOVED lines=10> */
.L_x_8988:
[----:B------:R-:W-:-:S05]  /*2250*/  HADD2.F32 R0, -RZ, R3.H0_H0 ;  /* 0x20000003ff007230 */ /* 0x000fca0000004100 */
[----:B------:R-:W-:-:S04]  /*2260*/  F2FP.PACK_AB R0, RZ, R0 ;  /* 0x00000000ff00723e */ /* 0x000fc800000000ff */
[----:B------:R-:W-:-:S05]  /*2270*/  PRMT R0, R0, 0x5410, RZ ;  /* 0x0000541000007816 */ /* 0x000fca00000000ff */
[----:B------:R0:W-:Y:S01]  /*2280*/  STG.E [R16.64], R0 ;  /* 0x0000000010007986 */ /* 0x0001e2000c101924 */
[----:B------:R-:W-:Y:S05]  /*2290*/  BRA `(.L_x_8982) ;  /* 0x00000b8000007947 */ /* 0x000fea0003800000 */
.L_x_8987:
[----:B------:R-:W-:-:S05]  /*22a0*/  HADD2.F32 R2, -RZ, R3.H0_H0 ;  /* 0x20000003ff027230 */ /* 0x000fca0000004100 */
[----:B------:R-:W-:-:S06]  /*22b0*/  FMUL.FTZ R2, R2, 1 ;  /* 0x3f80000002027820 */ /* 0x000fcc0000410000 */
[----:B------:R-:W0:Y:S02]  /*22c0*/  F2F.F64.F32 R2, R2 ;  /* 0x0000000200027310 */ /* 0x000e240000201800 */
[----:B0-----:R0:W-:Y:S01]  /*22d0*/  STG.E.64 [R16.64], R2 ;  /* 0x0000000210007986 */ /* 0x0011e2000c101b24 */
[----:B------:R-:W-:Y:S05]  /*22e0*/  BRA `(.L_x_8982) ;  /* 0x00000b3000007947 */ /* 0x000fea0003800000 */
.L_x_8977:
        /* <DEDUP_REMOVED lines=13> */
.L_x_8991:
[----:B------:R-:W-:Y:S01]  /*23c0*/  HADD2.F32 R3, -RZ, R3.H0_H0 ;  /* 0x20000003ff037230 */ /* 0x000fe20000004100 */
[----:B------:R-:W-:-:S04]  /*23d0*/  CS2R R6, SRZ ;  /* 0x0000000000067805 */ /* 0x000fc8000001ff00 */
[----:B------:R-:W-:-:S04]  /*23e0*/  FMUL.FTZ R3, R3, 1 ;  /* 0x3f80000003037820 */ /* 0x000fc80000410000 */
[----:B------:R-:W0:Y:S02]  /*23f0*/  F2F.F64.F32 R4, R3 ;  /* 0x0000000300047310 */ /* 0x000e240000201800 */
[----:B0-----:R0:W-:Y:S01]  /*2400*/  STG.E.128 [R16.64], R4 ;  /* 0x0000000410007986 */ /* 0x0011e2000c101d24 */
[----:B------:R-:W-:Y:S05]  /*2410*/  BRA `(.L_x_8982) ;  /* 0x00000a0000007947 */ /* 0x000fea0003800000 */
.L_x_8990:
        /* <DEDUP_REMOVED lines=21> */
.L_x_8995:
[----:B------:R-:W-:Y:S05]  /*2570*/  BSYNC B0 ;  /* 0x0000000000007941 */ /* 0x000fea0003800000 */
.L_x_8994:
[----:B------:R-:W-:-:S05]  /*2580*/  LOP3.LUT R3, R0, R3, RZ, 0xfc, !PT ;  /* 0x0000000300037212 */ /* 0x000fca00078efcff */
[----:B------:R0:W-:Y:S01]  /*2590*/  STG.E.U8 [R16.64], R3 ;  /* 0x0000000310007986 */ /* 0x0001e2000c101124 */
[----:B------:R-:W-:Y:S05]  /*25a0*/  BRA `(.L_x_8982) ;  /* 0x0000087000007947 */ /* 0x000fea0003800000 */
.L_x_8993:
        /* <DEDUP_REMOVED lines=13> */
.L_x_8997:
[----:B------:R-:W-:Y:S01]  /*2680*/  IMAD.MOV.U32 R0, RZ, RZ, 0x7f ;  /* 0x0000007fff007424 */ /* 0x000fe200078e00ff */
[----:B------:R-:W-:-:S04]  /*2690*/  ISETP.GT.U32.AND P0, PT, R2, 0x7f800000, PT ;  /* 0x7f8000000200780c */ /* 0x000fc80003f04070 */
[----:B------:R-:W-:-:S04]  /*26a0*/  SEL R0, R0, 0x7c, P0 ;  /* 0x0000007c00007807 */ /* 0x000fc80000000000 */
.L_x_8998:
[----:B------:R-:W-:Y:S05]  /*26b0*/  BSYNC B0 ;  /* 0x0000000000007941 */ /* 0x000fea0003800000 */
.L_x_8996:
[----:B------:R-:W-:-:S04]  /*26c0*/  LOP3.LUT R2, R3, 0x80000000, RZ, 0xc0, !PT ;  /* 0x8000000003027812 */ /* 0x000fc800078ec0ff */
[----:B------:R-:W-:-:S04]  /*26d0*/  SHF.R.U32.HI R3, RZ, 0x18, R2 ;  /* 0x00000018ff037819 */ /* 0x000fc80000011602 */
[----:B------:R-:W-:-:S05]  /*26e0*/  LOP3.LUT R3, R0, R3, RZ, 0xfc, !PT ;  /* 0x0000000300037212 */ /* 0x000fca00078efcff */
[----:B------:R0:W-:Y:S01]  /*26f0*/  STG.E.U8 [R16.64], R3 ;  /* 0x0000000310007986 */ /* 0x0001e2000c101124 */
[----:B------:R-:W-:Y:S05]  /*2700*/  BRA `(.L_x_8982) ;  /* 0x0000071000007947 */ /* 0x000fea0003800000 */
.L_x_8992:
[----:B------:R-:W-:-:S05]  /*2710*/  HADD2.F32 R0, -RZ, R3.H0_H0 ;  /* 0x20000003ff007230 */ /* 0x000fca0000004100 */
[----:B------:R-:W-:-:S05]  /*2720*/  F2FP.BF16.PACK_AB R0, RZ, R0 ;  /* 0x00000000ff00723e */ /* 0x000fca00000010ff */
[----:B------:R0:W-:Y:S01]  /*2730*/  STG.E.U16 [R16.64], R0 ;  /* 0x0000000010007986 */ /* 0x0001e2000c101524 */
[----:B------:R-:W-:Y:S05]  /*2740*/  BRA `(.L_x_8982) ;  /* 0x000006d000007947 */ /* 0x000fea0003800000 */
.L_x_8989:
        /* <DEDUP_REMOVED lines=12> */
.L_x_9001:
        /* <DEDUP_REMOVED lines=17> */
.L_x_9004:
[----:B------:R-:W-:-:S04]  /*2920*/  LOP3.LUT R2, R3, 0x80000000, RZ, 0xc0, !PT ;  /* 0x8000000003027812 */ /* 0x000fc800078ec0ff */
[----:B------:R-:W-:-:S04]  /*2930*/  SHF.R.U32.HI R3, RZ, 0x18, R2 ;  /* 0x00000018ff037819 */ /* 0x000fc80000011602 */
[----:B------:R-:W-:-:S04]  /*2940*/  LOP3.LUT R0, R0, R3, RZ, 0xfc, !PT ;  /* 0x0000000300007212 */ /* 0x000fc800078efcff */
[----:B------:R-:W-:Y:S02]  /*2950*/  PRMT R8, R0, 0x7610, R8 ;  /* 0x0000761000087816 */ /* 0x000fe40000000008 */
.L_x_9003:
[----:B------:R-:W-:Y:S05]  /*2960*/  BSYNC B0 ;  /* 0x0000000000007941 */ /* 0x000fea0003800000 */
.L_x_9002:
[----:B------:R0:W-:Y:S01]  /*2970*/  STG.E.U8 [R16.64], R8 ;  /* 0x0000000810007986 */ /* 0x0001e2000c101124 */
[----:B------:R-:W-:Y:S05]  /*2980*/  BRA `(.L_x_8982) ;  /* 0x0000049000007947 */ /* 0x000fea0003800000 */
.L_x_9000:
        /* <DEDUP_REMOVED lines=17> */
.L_x_9007:
[----:B------:R-:W-:-:S04]  /*2aa0*/  LOP3.LUT R2, R3, 0x80000000, RZ, 0xc0, !PT ;  /* 0x8000000003027812 */ /* 0x000fc800078ec0ff */
[----:B------:R-:W-:-:S04]  /*2ab0*/  SHF.R.U32.HI R3, RZ, 0x18, R2 ;  /* 0x00000018ff037819 */ /* 0x000fc80000011602 */
[----:B------:R-:W-:-:S04]  /*2ac0*/  LOP3.LUT R0, R0, R3, RZ, 0xfc, !PT ;  /* 0x0000000300007212 */ /* 0x000fc800078efcff */
[----:B------:R-:W-:Y:S02]  /*2ad0*/  PRMT R8, R0, 0x7610, R8 ;  /* 0x0000761000087816 */ /* 0x000fe40000000008 */
.L_x_9006:
[----:B------:R-:W-:Y:S05]  /*2ae0*/  BSYNC B0 ;  /* 0x0000000000007941 */ /* 0x000fea0003800000 */
.L_x_9005:
[----:B------:R0:W-:Y:S01]  /*2af0*/  STG.E.U8 [R16.64], R8 ;  /* 0x0000000810007986 */ /* 0x0001e2000c101124 */
[----:B------:R-:W-:Y:S05]  /*2b00*/  BRA `(.L_x_8982) ;  /* 0x0000031000007947 */ /* 0x000fea0003800000 */
.L_x_8999:
        /* <DEDUP_REMOVED lines=22> */
.L_x_8981:
        /* <DEDUP_REMOVED lines=20> */
.L_x_9009:
[----:B------:R-:W-:-:S06]  /*2db0*/  HADD2.F32 R3, -RZ, R3.H0_H0 ;  /* 0x20000003ff037230 */ /* 0x000fcc0000004100 */
[----:B------:R-:W0:Y:S02]  /*2dc0*/  F2I.U64.TRUNC R2, R3 ;  /* 0x0000000300027311 */ /* 0x000e24000020d800 */
[----:B0-----:R0:W-:Y:S01]  /*2dd0*/  STG.E.64 [R16.64], R2 ;  /* 0x0000000210007986 */ /* 0x0011e2000c101b24 */
[----:B------:R-:W-:Y:S05]  /*2de0*/  BRA `(.L_x_8982) ;  /* 0x0000003000007947 */ /* 0x000fea0003800000 */
.L_x_9008:
[----:B------:R-:W-:-:S06]  /*2df0*/  HADD2.F32 R3, -RZ, R3.H0_H0 ;  /* 0x20000003ff037230 */ /* 0x000fcc0000004100 */
[----:B------:R-:W0:Y:S02]  /*2e00*/  F2I.FTZ.U32.TRUNC.NTZ R3, R3 ;  /* 0x0000000300037305 */ /* 0x000e24000021f000 */
[----:B0-----:R0:W-:Y:S02]  /*2e10*/  STG.E [R16.64], R3 ;  /* 0x0000000310007986 */ /* 0x0011e4000c101924 */
.L_x_8982:
[----:B------:R-:W-:-:S05]  /*2e20*/  IMAD R18, R18, 0x200, R23 ;  /* 0x0000020012127824 */ /* 0x000fca00078e0217 */
[----:B------:R-:W-:Y:S02]  /*2e30*/  IADD3 R19, R18, 0x80, RZ ;  /* 0x0000008012137810 */ /* 0x000fe40007ffe0ff */
.L_x_8943:
[----:B------:R-:W-:Y:S05]  /*2e40*/  BSYNC B6 ;  /* 0x0000000000067941 */ /* 0x000fea0003800000 */
.L_x_8942:
        /* <DEDUP_REMOVED lines=231> */
.L_x_9012:
        /* <DEDUP_REMOVED lines=20> */
.L_x_9016:
[----:B------:R-:W2:Y:S02]  /*3e00*/  LDG.E.U8 R2, [R2.64] ;  /* 0x0000002402027981 */ /* 0x000ea4000c1e1100 */
[----:B--2---:R-:W0:Y:S02]  /*3e10*/  I2F.U16 R0, R2 ;  /* 0x0000000200007306 */ /* 0x004e240000101000 */
[----:B0-----:R-:W-:Y:S01]  /*3e20*/  F2FP.PACK_AB R0, RZ, R0 ;  /* 0x00000000ff00723e */ /* 0x001fe200000000ff */
[----:B------:R-:W-:Y:S05]  /*3e30*/  BRA `(.L_x_9018) ;  /* 0x00000e1000007947 */ /* 0x000fea0003800000 */
.L_x_9015:
        /* <DEDUP_REMOVED lines=10> */
.L_x_9020:
[----:B------:R-:W2:Y:S02]  /*3ee0*/  LDG.E R2, [R2.64] ;  /* 0x0000002402027981 */ /* 0x000ea4000c1e1900 */
[----:B--2---:R-:W0:Y:S02]  /*3ef0*/  I2F R0, R2 ;  /* 0x0000000200007306 */ /* 0x004e240000201400 */
[----:B0-----:R-:W-:Y:S01]  /*3f00*/  F2FP.PACK_AB R0, RZ, R0 ;  /* 0x00000000ff00723e */ /* 0x001fe200000000ff */
[----:B------:R-:W-:Y:S05]  /*3f10*/  BRA `(.L_x_9018) ;  /* 0x00000d3000007947 */ /* 0x000fea0003800000 */
.L_x_9019:
[----:B------:R-:W2:Y:S02]  /*3f20*/  LDG.E.U16 R2, [R2.64] ;  /* 0x0000002402027981 */ /* 0x000ea4000c1e1500 */
[----:B--2---:R-:W0:Y:S02]  /*3f30*/  I2F.S16 R0, R2 ;  /* 0x0000000200007306 */ /* 0x004e240000101400 */
[----:B0-----:R-:W-:Y:S01]  /*3f40*/  F2FP.PACK_AB R0, RZ, R0 ;  /* 0x00000000ff00723e */ /* 0x001fe200000000ff */
[----:B------:R-:W-:Y:S05]  /*3f50*/  BRA `(.L_x_9018) ;  /* 0x00000cf000007947 */ /* 0x000fea0003800000 */
.L_x_9014:
        /* <DEDUP_REMOVED lines=9> */
.L_x_9022:
[----:B------:R0:W5:Y:S01]  /*3ff0*/  LDG.E.U16 R0, [R2.64] ;  /* 0x0000002402007981 */ /* 0x000162000c1e1500 */
[----:B------:R-:W-:Y:S05]  /*4000*/  BRA `(.L_x_9018) ;  /* 0x00000c4000007947 */ /* 0x000fea0003800000 */
.L_x_9021:
        /* <DEDUP_REMOVED lines=9> */
.L_x_9024:
[----:B------:R0:W5:Y:S01]  /*40a0*/  LDG.E.U16 R0, [R2.64] ;  /* 0x0000002402007981 */ /* 0x000162000c1e1500 */
[----:B------:R-:W-:Y:S05]  /*40b0*/  BRA `(.L_x_9018) ;  /* 0x00000b9000007947 */ /* 0x000fea0003800000 */
.L_x_9023:
[----:B------:R-:W2:Y:S02]  /*40c0*/  LDG.E.64 R2, [R2.64] ;  /* 0x0000002402027981 */ /* 0x000ea4000c1e1b00 */
[----:B--2---:R-:W0:Y:S01]  /*40d0*/  F2F.F32.F64 R0, R2 ;  /* 0x0000000200007310 */ /* 0x004e220000301000 */
[----:B------:R-:W0:-:S14]  /*40e0*/  DSETP.GEU.AND P0, PT, |R2|, c[0x2][0x0], PT ;  /* 0x008000000200762a */ /* 0x000e1c0003f0e200 */
[----:B0-----:R-:W-:-:S05]  /*40f0*/  @!P0 FMUL R0, R0, 1.175494350822287508e-38 ;  /* 0x0080000000008820 */ /* 0x001fca0000400000 */
[----:B------:R-:W-:Y:S01]  /*4100*/  F2FP.PACK_AB R0, RZ, R0 ;  /* 0x00000000ff00723e */ /* 0x000fe200000000ff */
[----:B------:R-:W-:Y:S05]  /*4110*/  BRA `(.L_x_9018) ;  /* 0x00000b3000007947 */ /* 0x000fea0003800000 */
.L_x_9013:
        /* <DEDUP_REMOVED lines=13> */
.L_x_9027:
[----:B------:R-:W2:Y:S02]  /*41f0*/  LDG.E.64 R2, [R2.64] ;  /* 0x0000002402027981 */ /* 0x000ea4000c1e1b00 */
[----:B--2---:R-:W0:Y:S01]  /*4200*/  F2F.F32.F64 R0, R2 ;  /* 0x0000000200007310 */ /* 0x004e220000301000 */
[----:B------:R-:W0:-:S14]  /*4210*/  DSETP.GEU.AND P0, PT, |R2|, c[0x2][0x0], PT ;  /* 0x008000000200762a */ /* 0x000e1c0003f0e200 */
[----:B0-----:R-:W-:-:S05]  /*4220*/  @!P0 FMUL R0, R0, 1.175494350822287508e-38 ;  /* 0x0080000000008820 */ /* 0x001fca0000400000 */
[----:B------:R-:W-:Y:S01]  /*4230*/  F2FP.PACK_AB R0, RZ, R0 ;  /* 0x00000000ff00723e */ /* 0x000fe200000000ff */
[----:B------:R-:W-:Y:S05]  /*4240*/  BRA `(.L_x_9018) ;  /* 0x00000a0000007947 */ /* 0x000fea0003800000 */
.L_x_9026:
        /* <DEDUP_REMOVED lines=28> */
.L_x_9029:
        /* <DEDUP_REMOVED lines=15> */
.L_x_9028:
[----:B------:R-:W2:Y:S02]  /*4500*/  LDG.E.U16 R0, [R2.64] ;  /* 0x0000002402007981 */ /* 0x000ea4000c1e1500 */
[----:B--2---:R-:W-:-:S04]  /*4510*/  PRMT R0, RZ, 0x5410, R0 ;  /* 0x00005410ff007816 */ /* 0x004fc80000000000 */
[----:B------:R-:W-:Y:S01]  /*4520*/  F2FP.PACK_AB R0, RZ, R0 ;  /* 0x00000000ff00723e */ /* 0x000fe200000000ff */
[----:B------:R-:W-:Y:S05]  /*4530*/  BRA `(.L_x_9018) ;  /* 0x0000071000007947 */ /* 0x000fea0003800000 */
.L_x_9025:
        /* <DEDUP_REMOVED lines=12> */
.L_x_9032:
        /* <DEDUP_REMOVED lines=21> */
.L_x_9036:
[----:B------:R-:W-:Y:S05]  /*4750*/  BSYNC B1 ;  /* 0x0000000000017941 */ /* 0x000fea0003800000 */
.L_x_9035:
[----:B------:R-:W-:Y:S01]  /*4760*/  LEA R3, R0, 0x3b800000, 0x17 ;  /* 0x3b80000000037811 */ /* 0x000fe200078eb8ff */
[----:B------:R-:W-:-:S05]  /*4770*/  IMAD.SHL.U32 R0, R2, 0x100000, RZ ;  /* 0x0010000002007824 */ /* 0x000fca00078e00ff */
[----:B------:R-:W-:Y:S02]  /*4780*/  LOP3.LUT R0, R3, R0, R4, 0xfe, !PT ;  /* 0x0000000003007212 */ /* 0x000fe400078efe04 */
.L_x_9034:
[----:B------:R-:W-:Y:S05]  /*4790*/  BSYNC B0 ;  /* 0x0000000000007941 */ /* 0x000fea0003800000 */
.L_x_9033:
[----:B------:R-:W-:Y:S01]  /*47a0*/  F2FP.PACK_AB R0, RZ, R0 ;  /* 0x00000000ff00723e */ /* 0x000fe200000000ff */
[----:B------:R-:W-:Y:S05]  /*47b0*/  BRA `(.L_x_9018) ;  /* 0x0000049000007947 */ /* 0x000fea0003800000 */
.L_x_9031:
        /* <DEDUP_REMOVED lines=21> */
.L_x_9040:
[----:B------:R-:W-:Y:S05]  /*4910*/  BSYNC B1 ;  /* 0x0000000000017941 */ /* 0x000fea0003800000 */
.L_x_9039:
[----:B------:R-:W-:Y:S01]  /*4920*/  LEA R3, R0, 0x37800000, 0x17 ;  /* 0x3780000000037811 */ /* 0x000fe200078eb8ff */
[----:B------:R-:W-:-:S05]  /*4930*/  IMAD.SHL.U32 R0, R2, 0x200000, RZ ;  /* 0x0020000002007824 */ /* 0x000fca00078e00ff */
[----:B------:R-:W-:Y:S02]  /*4940*/  LOP3.LUT R0, R3, R0, R4, 0xfe, !PT ;  /* 0x0000000003007212 */ /* 0x000fe400078efe04 */
.L_x_9038:
[----:B------:R-:W-:Y:S05]  /*4950*/  BSYNC B0 ;  /* 0x0000000000007941 */ /* 0x000fea0003800000 */
.L_x_9037:
[----:B------:R-:W-:Y:S01]  /*4960*/  F2FP.PACK_AB R0, RZ, R0 ;  /* 0x00000000ff00723e */ /* 0x000fe200000000ff */
[----:B------:R-:W-:Y:S05]  /*4970*/  BRA `(.L_x_9018) ;  /* 0x000002d000007947 */ /* 0x000fea0003800000 */
.L_x_9030:
        /* <DEDUP_REMOVED lines=14> */
.L_x_9044:
[----:B------:R-:W-:Y:S05]  /*4a60*/  BSYNC B0 ;  /* 0x0000000000007941 */ /* 0x000fea0003800000 */
.L_x_9043:
[----:B------:R-:W-:Y:S01]  /*4a70*/  F2FP.PACK_AB R0, RZ, R0 ;  /* 0x00000000ff00723e */ /* 0x000fe200000000ff */
[----:B------:R-:W-:Y:S05]  /*4a80*/  BRA `(.L_x_9018) ;  /* 0x000001c000007947 */ /* 0x000fea0003800000 */
.L_x_9017:
        /* <DEDUP_REMOVED lines=21> */
.L_x_9042:
[----:B------:R-:W2:Y:S02]  /*4be0*/  LDG.E.64 R2, [R2.64] ;  /* 0x0000002402027981 */ /* 0x000ea4000c1e1b00 */
[----:B--2---:R-:W0:Y:S02]  /*4bf0*/  I2F.U64 R0, R2 ;  /* 0x0000000200007312 */ /* 0x004e240000301000 */
[----:B0-----:R-:W-:Y:S01]  /*4c00*/  F2FP.PACK_AB R0, RZ, R0 ;  /* 0x00000000ff00723e */ /* 0x001fe200000000ff */
[----:B------:R-:W-:Y:S05]  /*4c10*/  BRA `(.L_x_9018) ;  /* 0x0000003000007947 */ /* 0x000fea0003800000 */
.L_x_9041:
[----:B------:R-:W2:Y:S02]  /*4c20*/  LDG.E R2, [R2.64] ;  /* 0x0000002402027981 */ /* 0x000ea4000c1e1900 */
[----:B--2---:R-:W0:Y:S02]  /*4c30*/  I2F.U32 R0, R2 ;  /* 0x0000000200007306 */ /* 0x004e240000201000 */
[----:B0-----:R-:W-:-:S06]  /*4c40*/  F2FP.PACK_AB R0, RZ, R0 ;  /* 0x00000000ff00723e */ /* 0x001fcc00000000ff */
.L_x_9018:
        /* <DEDUP_REMOVED lines=20> */
.L_x_9048:
[----:B------:R-:W-:-:S06]  /*4d90*/  HADD2.F32 R3, -RZ, R2.H0_H0 ;  /* 0x20000002ff037230 */ /* 0x000fcc0000004100 */
[----:B------:R-:W0:Y:S02]  /*4da0*/  F2I.S64.TRUNC R2, R3 ;  /* 0x0000000300027311 */ /* 0x000e24000020d900 */
[----:B0-----:R0:W-:Y:S01]  /*4db0*/  STG.E.U8 [R16.64], R2 ;  /* 0x0000000210007986 */ /* 0x0011e2000c101124 */
[----:B------:R-:W-:Y:S05]  /*4dc0*/  BRA `(.L_x_9050) ;  /* 0x00000e4000007947 */ /* 0x000fea0003800000 */
.L_x_9047:
        /* <DEDUP_REMOVED lines=10> */
.L_x_9052:
[----:B------:R-:W-:-:S04]  /*4e70*/  HADD2.F32 R2, -RZ, R2.H0_H0 ;  /* 0x20000002ff027230 */ /* 0x000fc80000004100 */
[----:B------:R-:W0:Y:S02]  /*4e80*/  F2I.FTZ.TRUNC.NTZ R3, R2 ;  /* 0x0000000200037305 */ /* 0x000e24000021f100 */
[----:B0-----:R0:W-:Y:S01]  /*4e90*/  STG.E [R16.64], R3 ;  /* 0x0000000310007986 */ /* 0x0011e2000c101924 */
[----:B------:R-:W-:Y:S05]  /*4ea0*/  BRA `(.L_x_9050) ;  /* 0x00000d6000007947 */ /* 0x000fea0003800000 */
.L_x_9051:
[----:B------:R-:W-:-:S04]  /*4eb0*/  HADD2.F32 R2, -RZ, R2.H0_H0 ;  /* 0x20000002ff027230 */ /* 0x000fc80000004100 */
[----:B------:R-:W0:Y:S02]  /*4ec0*/  F2I.FTZ.TRUNC.NTZ R3, R2 ;  /* 0x0000000200037305 */ /* 0x000e24000021f100 */
[----:B0-----:R0:W-:Y:S01]  /*4ed0*/  STG.E.U16 [R16.64], R3 ;  /* 0x0000000310007986 */ /* 0x0011e2000c101524 */
[----:B------:R-:W-:Y:S05]  /*4ee0*/  BRA `(.L_x_9050) ;  /* 0x00000d2000007947 */ /* 0x000fea0003800000 */
.L_x_9046:
        /* <DEDUP_REMOVED lines=9> */
.L_x_9054:
[----:B------:R0:W-:Y:S01]  /*4f80*/  STG.E.U16 [R16.64], R2 ;  /* 0x0000000210007986 */ /* 0x0001e2000c101524 */
[----:B------:R-:W-:Y:S05]  /*4f90*/  BRA `(.L_x_9050) ;  /* 0x00000c7000007947 */ /* 0x000fea0003800000 */
.L_x_9053:
        /* <DEDUP_REMOVED lines=10> */
.L_x_9056:
[----:B------:R-:W-:-:S05]  /*5040*/  HADD2.F32 R0, -RZ, R2.H0_H0 ;  /* 0x20000002ff007230 */ /* 0x000fca0000004100 */
[----:B------:R-:W-:-:S04]  /*5050*/  F2FP.PACK_AB R0, RZ, R0 ;  /* 0x00000000ff00723e */ /* 0x000fc800000000ff */
[----:B------:R-:W-:-:S05]  /*5060*/  PRMT R0, R0, 0x5410, RZ ;  /* 0x0000541000007816 */ /* 0x000fca00000000ff */
[----:B------:R0:W-:Y:S01]  /*5070*/  STG.E [R16.64], R0 ;  /* 0x0000000010007986 */ /* 0x0001e2000c101924 */
[----:B------:R-:W-:Y:S05]  /*5080*/  BRA `(.L_x_9050) ;  /* 0x00000b8000007947 */ /* 0x000fea0003800000 */
.L_x_9055:
[----:B------:R-:W-:-:S05]  /*5090*/  HADD2.F32 R2, -RZ, R2.H0_H0 ;  /* 0x20000002ff027230 */ /* 0x000fca0000004100 */
[----:B------:R-:W-:-:S06]  /*50a0*/  FMUL.FTZ R2, R2, 1 ;  /* 0x3f80000002027820 */ /* 0x000fcc0000410000 */
[----:B------:R-:W0:Y:S02]  /*50b0*/  F2F.F64.F32 R2, R2 ;  /* 0x0000000200027310 */ /* 0x000e240000201800 */
[----:B0-----:R0:W-:Y:S01]  /*50c0*/  STG.E.64 [R16.64], R2 ;  /* 0x0000000210007986 */ /* 0x0011e2000c101b24 */
[----:B------:R-:W-:Y:S05]  /*50d0*/  BRA `(.L_x_9050) ;  /* 0x00000b3000007947 */ /* 0x000fea0003800000 */
.L_x_9045:
        /* <DEDUP_REMOVED lines=13> */
.L_x_9059:
[----:B------:R-:W-:Y:S01]  /*51b0*/  HADD2.F32 R2, -RZ, R2.H0_H0 ;  /* 0x20000002ff027230 */ /* 0x000fe20000004100 */
[----:B------:R-:W-:-:S04]  /*51c0*/  CS2R R6, SRZ ;  /* 0x0000000000067805 */ /* 0x000fc8000001ff00 */
[----:B------:R-:W-:-:S04]  /*51d0*/  FMUL.FTZ R2, R2, 1 ;  /* 0x3f80000002027820 */ /* 0x000fc80000410000 */
[----:B------:R-:W0:Y:S02]  /*51e0*/  F2F.F64.F32 R4, R2 ;  /* 0x0000000200047310 */ /* 0x000e240000201800 */
[----:B0-----:R0:W-:Y:S01]  /*51f0*/  STG.E.128 [R16.64], R4 ;  /* 0x0000000410007986 */ /* 0x0011e2000c101d24 */
[----:B------:R-:W-:Y:S05]  /*5200*/  BRA `(.L_x_9050) ;  /* 0x00000a0000007947 */ /* 0x000fea0003800000 */
.L_x_9058:
        /* <DEDUP_REMOVED lines=21> */
.L_x_9063:
[----:B------:R-:W-:Y:S05]  /*5360*/  BSYNC B0 ;  /* 0x0000000000007941 */ /* 0x000fea0003800000 */
.L_x_9062:
[----:B------:R-:W-:-:S05]  /*5370*/  LOP3.LUT R3, R0, R3, RZ, 0xfc, !PT ;  /* 0x0000000300037212 */ /* 0x000fca00078efcff */
[----:B------:R0:W-:Y:S01]  /*5380*/  STG.E.U8 [R16.64], R3 ;  /* 0x0000000310007986 */ /* 0x0001e2000c101124 */
[----:B------:R-:W-:Y:S05]  /*5390*/  BRA `(.L_x_9050) ;  /* 0x0000087000007947 */ /* 0x000fea0003800000 */
.L_x_9061:
        /* <DEDUP_REMOVED lines=13> */
.L_x_9065:
[----:B------:R-:W-:Y:S01]  /*5470*/  IMAD.MOV.U32 R0, RZ, RZ, 0x7f ;  /* 0x0000007fff007424 */ /* 0x000fe200078e00ff */
[----:B------:R-:W-:-:S04]  /*5480*/  ISETP.GT.U32.AND P0, PT, R2, 0x7f800000, PT ;  /* 0x7f8000000200780c */ /* 0x000fc80003f04070 */
[----:B------:R-:W-:-:S04]  /*5490*/  SEL R0, R0, 0x7c, P0 ;  /* 0x0000007c00007807 */ /* 0x000fc80000000000 */
.L_x_9066:
[----:B------:R-:W-:Y:S05]  /*54a0*/  BSYNC B0 ;  /* 0x0000000000007941 */ /* 0x000fea0003800000 */
.L_x_9064:
[----:B------:R-:W-:-:S04]  /*54b0*/  LOP3.LUT R2, R3, 0x80000000, RZ, 0xc0, !PT ;  /* 0x8000000003027812 */ /* 0x000fc800078ec0ff */
[----:B------:R-:W-:-:S04]  /*54c0*/  SHF.R.U32.HI R3, RZ, 0x18, R2 ;  /* 0x00000018ff037819 */ /* 0x000fc80000011602 */
[----:B------:R-:W-:-:S05]  /*54d0*/  LOP3.LUT R3, R0, R3, RZ, 0xfc, !PT ;  /* 0x0000000300037212 */ /* 0x000fca00078efcff */
[----:B------:R0:W-:Y:S01]  /*54e0*/  STG.E.U8 [R16.64], R3 ;  /* 0x0000000310007986 */ /* 0x0001e2000c101124 */
[----:B------:R-:W-:Y:S05]  /*54f0*/  BRA `(.L_x_9050) ;  /* 0x0000071000007947 */ /* 0x000fea0003800000 */
.L_x_9060:
[----:B------:R-:W-:-:S05]  /*5500*/  HADD2.F32 R0, -RZ, R2.H0_H0 ;  /* 0x20000002ff007230 */ /* 0x000fca0000004100 */
[----:B------:R-:W-:-:S05]  /*5510*/  F2FP.BF16.PACK_AB R0, RZ, R0 ;  /* 0x00000000ff00723e */ /* 0x000fca00000010ff */
[----:B------:R0:W-:Y:S01]  /*5520*/  STG.E.U16 [R16.64], R0 ;  /* 0x0000000010007986 */ /* 0x0001e2000c101524 */
[----:B------:R-:W-:Y:S05]  /*5530*/  BRA `(.L_x_9050) ;  /* 0x000006d000007947 */ /* 0x000fea0003800000 */
.L_x_9057:
        /* <DEDUP_REMOVED lines=12> */
.L_x_9069:
        /* <DEDUP_REMOVED lines=17> */
.L_x_9072:
[----:B------:R-:W-:-:S04]  /*5710*/  LOP3.LUT R2, R3, 0x80000000, RZ, 0xc0, !PT ;  /* 0x8000000003027812 */ /* 0x000fc800078ec0ff */
[----:B------:R-:W-:-:S04]  /*5720*/  SHF.R.U32.HI R3, RZ, 0x18, R2 ;  /* 0x00000018ff037819 */ /* 0x000fc80000011602 */
[----:B------:R-:W-:-:S04]  /*5730*/  LOP3.LUT R0, R0, R3, RZ, 0xfc, !PT ;  /* 0x0000000300007212 */ /* 0x000fc800078efcff */
[----:B------:R-:W-:Y:S02]  /*5740*/  PRMT R8, R0, 0x7610, R8 ;  /* 0x0000761000087816 */ /* 0x000fe40000000008 */
.L_x_9071:
[----:B------:R-:W-:Y:S05]  /*5750*/  BSYNC B0 ;  /* 0x0000000000007941 */ /* 0x000fea0003800000 */
.L_x_9070:
[----:B------:R0:W-:Y:S01]  /*5760*/  STG.E.U8 [R16.64], R8 ;  /* 0x0000000810007986 */ /* 0x0001e2000c101124 */
[----:B------:R-:W-:Y:S05]  /*5770*/  BRA `(.L_x_9050) ;  /* 0x0000049000007947 */ /* 0x000fea0003800000 */
.L_x_9068:
        /* <DEDUP_REMOVED lines=17> */
.L_x_9075:
[----:B------:R-:W-:-:S04]  /*5890*/  LOP3.LUT R2, R3, 0x80000000, RZ, 0xc0, !PT ;  /* 0x8000000003027812 */ /* 0x000fc800078ec0ff */
[----:B------:R-:W-:-:S04]  /*58a0*/  SHF.R.U32.HI R3, RZ, 0x18, R2 ;  /* 0x00000018ff037819 */ /* 0x000fc80000011602 */
[----:B------:R-:W-:-:S04]  /*58b0*/  LOP3.LUT R0, R0, R3, RZ, 0xfc, !PT ;  /* 0x0000000300007212 */ /* 0x000fc800078efcff */
[----:B------:R-:W-:Y:S02]  /*58c0*/  PRMT R8, R0, 0x7610, R8 ;  /* 0x0000761000087816 */ /* 0x000fe40000000008 */
.L_x_9074:
[----:B------:R-:W-:Y:S05]  /*58d0*/  BSYNC B0 ;  /* 0x0000000000007941 */ /* 0x000fea0003800000 */
.L_x_9073:
[----:B------:R0:W-:Y:S01]  /*58e0*/  STG.E.U8 [R16.64], R8 ;  /* 0x0000000810007986 */ /* 0x0001e2000c101124 */
[----:B------:R-:W-:Y:S05]  /*58f0*/  BRA `(.L_x_9050) ;  /* 0x0000031000007947 */ /* 0x000fea0003800000 */
.L_x_9067:
        /* <DEDUP_REMOVED lines=22> */
.L_x_9049:
        /* <DEDUP_REMOVED lines=20> */
.L_x_9077:
[----:B------:R-:W-:-:S06]  /*5ba0*/  HADD2.F32 R2, -RZ, R2.H0_H0 ;  /* 0x20000002ff027230 */ /* 0x000fcc0000004100 */
[----:B------:R-:W0:Y:S02]  /*5bb0*/  F2I.U64.TRUNC R2, R2 ;  /* 0x0000000200027311 */ /* 0x000e24000020d800 */
[----:B0-----:R0:W-:Y:S01]  /*5bc0*/  STG.E.64 [R16.64], R2 ;  /* 0x0000000210007986 */ /* 0x0011e2000c101b24 */
[----:B------:R-:W-:Y:S05]  /*5bd0*/  BRA `(.L_x_9050) ;  /* 0x0000003000007947 */ /* 0x000fea0003800000 */
.L_x_9076:
[----:B------:R-:W-:-:S04]  /*5be0*/  HADD2.F32 R2, -RZ, R2.H0_H0 ;  /* 0x20000002ff027230 */ /* 0x000fc80000004100 */
[----:B------:R-:W0:Y:S02]  /*5bf0*/  F2I.FTZ.U32.TRUNC.NTZ R3, R2 ;  /* 0x0000000200037305 */ /* 0x000e24000021f000 */
[----:B0-----:R0:W-:Y:S02]  /*5c00*/  STG.E [R16.64], R3 ;  /* 0x0000000310007986 */ /* 0x0011e4000c101924 */
.L_x_9050:
        /* <DEDUP_REMOVED lines=231> */
.L_x_9078:
        /* <DEDUP_REMOVED lines=20> */
.L_x_9082:
[----:B------:R-:W2:Y:S02]  /*6bc0*/  LDG.E.U8 R2, [R2.64] ;  /* 0x0000002402027981 */ /* 0x000ea4000c1e1100 */
[----:B--2---:R-:W0:Y:S02]  /*6bd0*/  I2F.U16 R0, R2 ;  /* 0x0000000200007306 */ /* 0x004e240000101000 */
[----:B0-----:R-:W-:Y:S01]  /*6be0*/  F2FP.PACK_AB R0, RZ, R0 ;  /* 0x00000000ff00723e */ /* 0x001fe200000000ff */
[----:B------:R-:W-:Y:S05]  /*6bf0*/  BRA `(.L_x_9084) ;  /* 0x00000e1000007947 */ /* 0x000fea0003800000 */
.L_x_9081:
        /* <DEDUP_REMOVED lines=10> */
.L_x_9086:
[----:B------:R-:W2:Y:S02]  /*6ca0*/  LDG.E R2, [R2.64] ;  /* 0x0000002402027981 */ /* 0x000ea4000c1e1900 */
[----:B--2---:R-:W0:Y:S02]  /*6cb0*/  I2F R0, R2 ;  /* 0x0000000200007306 */ /* 0x004e240000201400 */
[----:B0-----:R-:W-:Y:S01]  /*6cc0*/  F2FP.PACK_AB R0, RZ, R0 ;  /* 0x00000000ff00723e */ /* 0x001fe200000000ff */
[----:B------:R-:W-:Y:S05]  /*6cd0*/  BRA `(.L_x_9084) ;  /* 0x00000d3000007947 */ /* 0x000fea0003800000 */
.L_x_9085:
[----:B------:R-:W2:Y:S02]  /*6ce0*/  LDG.E.U16 R2, [R2.64] ;  /* 0x0000002402027981 */ /* 0x000ea4000c1e1500 */
[----:B--2---:R-:W0:Y:S02]  /*6cf0*/  I2F.S16 R0, R2 ;  /* 0x0000000200007306 */ /* 0x004e240000101400 */
[----:B0-----:R-:W-:Y:S01]  /*6d00*/  F2FP.PACK_AB R0, RZ, R0 ;  /* 0x00000000ff00723e */ /* 0x001fe200000000ff */
[----:B------:R-:W-:Y:S05]  /*6d10*/  BRA `(.L_x_9084) ;  /* 0x00000cf000007947 */ /* 0x000fea0003800000 */
.L_x_9080:
        /* <DEDUP_REMOVED lines=9> */
.L_x_9088:
[----:B------:R0:W5:Y:S01]  /*6db0*/  LDG.E.U16 R0, [R2.64] ;  /* 0x0000002402007981 */ /* 0x000162000c1e1500 */
[----:B------:R-:W-:Y:S05]  /*6dc0*/  BRA `(.L_x_9084) ;  /* 0x00000c4000007947 */ /* 0x000fea0003800000 */
.L_x_9087:
        /* <DEDUP_REMOVED lines=9> */
.L_x_9090:
[----:B------:R0:W5:Y:S01]  /*6e60*/  LDG.E.U16 R0, [R2.64] ;  /* 0x0000002402007981 */ /* 0x000162000c1e1500 */
[----:B------:R-:W-:Y:S05]  /*6e70*/  BRA `(.L_x_9084) ;  /* 0x00000b9000007947 */ /* 0x000fea0003800000 */
.L_x_9089:
[----:B------:R-:W2:Y:S02]  /*6e80*/  LDG.E.64 R2, [R2.64] ;  /* 0x0000002402027981 */ /* 0x000ea4000c1e1b00 */
[----:B--2---:R-:W0:Y:S01]  /*6e90*/  F2F.F32.F64 R0, R2 ;  /* 0x0000000200007310 */ /* 0x004e220000301000 */
[----:B------:R-:W0:-:S14]  /*6ea0*/  DSETP.GEU.AND P0, PT, |R2|, c[0x2][0x0], PT ;  /* 0x008000000200762a */ /* 0x000e1c0003f0e200 */
[----:B0-----:R-:W-:-:S05]  /*6eb0*/  @!P0 FMUL R0, R0, 1.175494350822287508e-38 ;  /* 0x0080000000008820 */ /* 0x001fca0000400000 */
[----:B------:R-:W-:Y:S01]  /*6ec0*/  F2FP.PACK_AB R0, RZ, R0 ;  /* 0x00000000ff00723e */ /* 0x000fe200000000ff */
[----:B------:R-:W-:Y:S05]  /*6ed0*/  BRA `(.L_x_9084) ;  /* 0x00000b3000007947 */ /* 0x000fea0003800000 */
.L_x_9079:
        /* <DEDUP_REMOVED lines=13> */
.L_x_9093:
[----:B------:R-:W2:Y:S02]  /*6fb0*/  LDG.E.64 R2, [R2.64] ;  /* 0x0000002402027981 */ /* 0x000ea4000c1e1b00 */
[----:B--2---:R-:W0:Y:S01]  /*6fc0*/  F2F.F32.F64 R0, R2 ;  /* 0x0000000200007310 */ /* 0x004e220000301000 */
[----:B------:R-:W0:-:S14]  /*6fd0*/  DSETP.GEU.AND P0, PT, |R2|, c[0x2][0x0], PT ;  /* 0x008000000200762a */ /* 0x000e1c0003f0e200 */
[----:B0-----:R-:W-:-:S05]  /*6fe0*/  @!P0 FMUL R0, R0, 1.175494350822287508e-38 ;  /* 0x0080000000008820 */ /* 0x001fca0000400000 */
[----:B------:R-:W-:Y:S01]  /*6ff0*/  F2FP.PACK_AB R0, RZ, R0 ;  /* 0x00000000ff00723e */ /* 0x000fe200000000ff */
[----:B------:R-:W-:Y:S05]  /*7000*/  BRA `(.L_x_9084) ;  /* 0x00000a0000007947 */ /* 0x000fea0003800000 */
.L_x_9092:
        /* <DEDUP_REMOVED lines=28> */
.L_x_9095:
        /* <DEDUP_REMOVED lines=15> */
.L_x_9094:
[----:B------:R-:W2:Y:S02]  /*72c0*/  LDG.E.U16 R0, [R2.64] ;  /* 0x0000002402007981 */ /* 0x000ea4000c1e1500 */
[----:B--2---:R-:W-:-:S04]  /*72d0*/  PRMT R0, RZ, 0x5410, R0 ;  /* 0x00005410ff007816 */ /* 0x004fc80000000000 */
[----:B------:R-:W-:Y:S01]  /*72e0*/  F2FP.PACK_AB R0, RZ, R0 ;  /* 0x00000000ff00723e */ /* 0x000fe200000000ff */
[----:B------:R-:W-:Y:S05]  /*72f0*/  BRA `(.L_x_9084) ;  /* 0x0000071000007947 */ /* 0x000fea0003800000 */
.L_x_9091:
        /* <DEDUP_REMOVED lines=12> */
.L_x_9098:
        /* <DEDUP_REMOVED lines=21> */
.L_x_9102:
[----:B------:R-:W-:Y:S05]  /*7510*/  BSYNC B1 ;  /* 0x0000000000017941 */ /* 0x000fea0003800000 */
.L_x_9101:
[----:B------:R-:W-:Y:S01]  /*7520*/  LEA R3, R0, 0x3b800000, 0x17 ;  /* 0x3b80000000037811 */ /* 0x000fe200078eb8ff */
[----:B------:R-:W-:-:S05]  /*7530*/  IMAD.SHL.U32 R0, R2, 0x100000, RZ ;  /* 0x0010000002007824 */ /* 0x000fca00078e00ff */
[----:B------:R-:W-:Y:S02]  /*7540*/  LOP3.LUT R0, R3, R0, R4, 0xfe, !PT ;  /* 0x0000000003007212 */ /* 0x000fe400078efe04 */
.L_x_9100:
[----:B------:R-:W-:Y:S05]  /*7550*/  BSYNC B0 ;  /* 0x0000000000007941 */ /* 0x000fea0003800000 */
.L_x_9099:
[----:B------:R-:W-:Y:S01]  /*7560*/  F2FP.PACK_AB R0, RZ, R0 ;  /* 0x00000000ff00723e */ /* 0x000fe200000000ff */
[----:B------:R-:W-:Y:S05]  /*7570*/  BRA `(.L_x_9084) ;  /* 0x0000049000007947 */ /* 0x000fea0003800000 */
.L_x_9097:
        /* <DEDUP_REMOVED lines=21> */
.L_x_9106:
[----:B------:R-:W-:Y:S05]  /*76d0*/  BSYNC B1 ;  /* 0x0000000000017941 */ /* 0x000fea0003800000 */
.L_x_9105:
[----:B------:R-:W-:Y:S01]  /*76e0*/  LEA R3, R0, 0x37800000, 0x17 ;  /* 0x3780000000037811 */ /* 0x000fe200078eb8ff */
[----:B------:R-:W-:-:S05]  /*76f0*/  IMAD.SHL.U32 R0, R2, 0x200000, RZ ;  /* 0x0020000002007824 */ /* 0x000fca00078e00ff */
[----:B------:R-:W-:Y:S02]  /*7700*/  LOP3.LUT R0, R3, R0, R4, 0xfe, !PT ;  /* 0x0000000003007212 */ /* 0x000fe400078efe04 */
.L_x_9104:
[----:B------:R-:W-:Y:S05]  /*7710*/  BSYNC B0 ;  /* 0x0000000000007941 */ /* 0x000fea0003800000 */
.L_x_9103:
[----:B------:R-:W-:Y:S01]  /*7720*/  F2FP.PACK_AB R0, RZ, R0 ;  /* 0x00000000ff00723e */ /* 0x000fe200000000ff */
[----:B------:R-:W-:Y:S05]  /*7730*/  BRA `(.L_x_9084) ;  /* 0x000002d000007947 */ /* 0x000fea0003800000 */
.L_x_9096:
        /* <DEDUP_REMOVED lines=14> */
.L_x_9110:
[----:B------:R-:W-:Y:S05]  /*7820*/  BSYNC B0 ;  /* 0x0000000000007941 */ /* 0x000fea0003800000 */
.L_x_9109:
[----:B------:R-:W-:Y:S01]  /*7830*/  F2FP.PACK_AB R0, RZ, R0 ;  /* 0x00000000ff00723e */ /* 0x000fe200000000ff */
[----:B------:R-:W-:Y:S05]  /*7840*/  BRA `(.L_x_9084) ;  /* 0x000001c000007947 */ /* 0x000fea0003800000 */
.L_x_9083:
        /* <DEDUP_REMOVED lines=21> */
.L_x_9108:
[----:B------:R-:W2:Y:S02]  /*79a0*/  LDG.E.64 R2, [R2.64] ;  /* 0x0000002402027981 */ /* 0x000ea4000c1e1b00 */
[----:B--2---:R-:W0:Y:S02]  /*79b0*/  I2F.U64 R0, R2 ;  /* 0x0000000200007312 */ /* 0x004e240000301000 */
[----:B0-----:R-:W-:Y:S01]  /*79c0*/  F2FP.PACK_AB R0, RZ, R0 ;  /* 0x00000000ff00723e */ /* 0x001fe200000000ff */
[----:B------:R-:W-:Y:S05]  /*79d0*/  BRA `(.L_x_9084) ;  /* 0x0000003000007947 */ /* 0x000fea0003800000 */
.L_x_9107:
[----:B------:R-:W2:Y:S02]  /*79e0*/  LDG.E R2, [R2.64] ;  /* 0x0000002402027981 */ /* 0x000ea4000c1e1900 */
[----:B--2---:R-:W0:Y:S02]  /*79f0*/  I2F.U32 R0, R2 ;  /* 0x0000000200007306 */ /* 0x004e240000201000 */
[----:B0-----:R-:W-:-:S06]  /*7a00*/  F2FP.PACK_AB R0, RZ, R0 ;  /* 0x00000000ff00723e */ /* 0x001fcc00000000ff */
.L_x_9084:
        /* <DEDUP_REMOVED lines=20> */
.L_x_9114:
[----:B------:R-:W-:-:S06]  /*7b50*/  HADD2.F32 R3, -RZ, R2.H0_H0 ;  /* 0x20000002ff037230 */ /* 0x000fcc0000004100 */
[----:B------:R-:W0:Y:S02]  /*7b60*/  F2I.S64.TRUNC R2, R3 ;  /* 0x0000000300027311 */ /* 0x000e24000020d900 */
[----:B0-----:R0:W-:Y:S01]  /*7b70*/  STG.E.U8 [R16.64], R2 ;  /* 0x0000000210007986 */ /* 0x0011e2000c101124 */
[----:B------:R-:W-:Y:S05]  /*7b80*/  BRA `(.L_x_9116) ;  /* 0x00000e4000007947 */ /* 0x000fea0003800000 */
.L_x_9113:
        /* <DEDUP_REMOVED lines=10> */
.L_x_9118:
[----:B------:R-:W-:-:S04]  /*7c30*/  HADD2.F32 R2, -RZ, R2.H0_H0 ;  /* 0x20000002ff027230 */ /* 0x000fc80000004100 */
[----:B------:R-:W0:Y:S02]  /*7c40*/  F2I.FTZ.TRUNC.NTZ R3, R2 ;  /* 0x0000000200037305 */ /* 0x000e24000021f100 */
[----:B0-----:R0:W-:Y:S01]  /*7c50*/  STG.E [R16.64], R3 ;  /* 0x0000000310007986 */ /* 0x0011e2000c101924 */
[----:B------:R-:W-:Y:S05]  /*7c60*/  BRA `(.L_x_9116) ;  /* 0x00000d6000007947 */ /* 0x000fea0003800000 */
.L_x_9117:
[----:B------:R-:W-:-:S04]  /*7c70*/  HADD2.F32 R2, -RZ, R2.H0_H0 ;  /* 0x20000002ff027230 */ /* 0x000fc80000004100 */
[----:B------:R-:W0:Y:S02]  /*7c80*/  F2I.FTZ.TRUNC.NTZ R3, R2 ;  /* 0x0000000200037305 */ /* 0x000e24000021f100 */
[----:B0-----:R0:W-:Y:S01]  /*7c90*/  STG.E.U16 [R16.64], R3 ;  /* 0x0000000310007986 */ /* 0x0011e2000c101524 */
[----:B------:R-:W-:Y:S05]  /*7ca0*/  BRA `(.L_x_9116) ;  /* 0x00000d2000007947 */ /* 0x000fea0003800000 */
.L_x_9112:
        /* <DEDUP_REMOVED lines=9> */
.L_x_9120:
[----:B------:R0:W-:Y:S01]  /*7d40*/  STG.E.U16 [R16.64], R2 ;  /* 0x0000000210007986 */ /* 0x0001e2000c101524 */
[----:B------:R-:W-:Y:S05]  /*7d50*/  BRA `(.L_x_9116) ;  /* 0x00000c7000007947 */ /* 0x000fea0003800000 */
.L_x_9119:
        /* <DEDUP_REMOVED lines=10> */
.L_x_9122:
[----:B------:R-:W-:-:S05]  /*7e00*/  HADD2.F32 R0, -RZ, R2.H0_H0 ;  /* 0x20000002ff007230 */ /* 0x000fca0000004100 */
[----:B------:R-:W-:-:S04]  /*7e10*/  F2FP.PACK_AB R0, RZ, R0 ;  /* 0x00000000ff00723e */ /* 0x000fc800000000ff */
[----:B------:R-:W-:-:S05]  /*7e20*/  PRMT R0, R0, 0x5410, RZ ;  /* 0x0000541000007816 */ /* 0x000fca00000000ff */
[----:B------:R0:W-:Y:S01]  /*7e30*/  STG.E [R16.64], R0 ;  /* 0x0000000010007986 */ /* 0x0001e2000c101924 */
[----:B------:R-:W-:Y:S05]  /*7e40*/  BRA `(.L_x_9116) ;  /* 0x00000b8000007947 */ /* 0x000fea0003800000 */
.L_x_9121:
[----:B------:R-:W-:-:S05]  /*7e50*/  HADD2.F32 R2, -RZ, R2.H0_H0 ;  /* 0x20000002ff027230 */ /* 0x000fca0000004100 */
[----:B------:R-:W-:-:S06]  /*7e60*/  FMUL.FTZ R2, R2, 1 ;  /* 0x3f80000002027820 */ /* 0x000fcc0000410000 */
[----:B------:R-:W0:Y:S02]  /*7e70*/  F2F.F64.F32 R2, R2 ;  /* 0x0000000200027310 */ /* 0x000e240000201800 */
[----:B0-----:R0:W-:Y:S01]  /*7e80*/  STG.E.64 [R16.64], R2 ;  /* 0x0000000210007986 */ /* 0x0011e2000c101b24 */
[----:B------:R-:W-:Y:S05]  /*7e90*/  BRA `(.L_x_9116) ;  /* 0x00000b3000007947 */ /* 0x000fea0003800000 */
.L_x_9111:
        /* <DEDUP_REMOVED lines=13> */
.L_x_9125:
[----:B------:R-:W-:Y:S01]  /*7f70*/  HADD2.F32 R2, -RZ, R2.H0_H0 ;  /* 0x20000002ff027230 */ /* 0x000fe20000004100 */
[----:B------:R-:W-:-:S04]  /*7f80*/  CS2R R6, SRZ ;  /* 0x0000000000067805 */ /* 0x000fc8000001ff00 */
[----:B------:R-:W-:-:S04]  /*7f90*/  FMUL.FTZ R2, R2, 1 ;  /* 0x3f80000002027820 */ /* 0x000fc80000410000 */
[----:B------:R-:W0:Y:S02]  /*7fa0*/  F2F.F64.F32 R4, R2 ;  /* 0x0000000200047310 */ /* 0x000e240000201800 */
[----:B0-----:R0:W-:Y:S01]  /*7fb0*/  STG.E.128 [R16.64], R4 ;  /* 0x0000000410007986 */ /* 0x0011e2000c101d24 */
[----:B------:R-:W-:Y:S05]  /*7fc0*/  BRA `(.L_x_9116) ;  /* 0x00000a0000007947 */ /* 0x000fea0003800000 */
.L_x_9124:
        /* <DEDUP_REMOVED lines=21> */
.L_x_9129:
[----:B------:R-:W-:Y:S05]  /*8120*/  BSYNC B0 ;  /* 0x0000000000007941 */ /* 0x000fea0003800000 */
.L_x_9128:
[----:B------:R-:W-:-:S05]  /*8130*/  LOP3.LUT R3, R0, R3, RZ, 0xfc, !PT ;  /* 0x0000000300037212 */ /* 0x000fca00078efcff */
[----:B------:R0:W-:Y:S01]  /*8140*/  STG.E.U8 [R16.64], R3 ;  /* 0x0000000310007986 */ /* 0x0001e2000c101124 */
[----:B------:R-:W-:Y:S05]  /*8150*/  BRA `(.L_x_9116) ;  /* 0x0000087000007947 */ /* 0x000fea0003800000 */
.L_x_9127:
        /* <DEDUP_REMOVED lines=13> */
.L_x_9131:
[----:B------:R-:W-:Y:S01]  /*8230*/  IMAD.MOV.U32 R0, RZ, RZ, 0x7f ;  /* 0x0000007fff007424 */ /* 0x000fe200078e00ff */
[----:B------:R-:W-:-:S04]  /*8240*/  ISETP.GT.U32.AND P0, PT, R2, 0x7f800000, PT ;  /* 0x7f8000000200780c */ /* 0x000fc80003f04070 */
[----:B------:R-:W-:-:S04]  /*8250*/  SEL R0, R0, 0x7c, P0 ;  /* 0x0000007c00007807 */ /* 0x000fc80000000000 */
.L_x_9132:
[----:B------:R-:W-:Y:S05]  /*8260*/  BSYNC B0 ;  /* 0x0000000000007941 */ /* 0x000fea0003800000 */
.L_x_9130:
[----:B------:R-:W-:-:S04]  /*8270*/  LOP3.LUT R2, R3, 0x80000000, RZ, 0xc0, !PT ;  /* 0x8000000003027812 */ /* 0x000fc800078ec0ff */
[----:B------:R-:W-:-:S04]  /*8280*/  SHF.R.U32.HI R3, RZ, 0x18, R2 ;  /* 0x00000018ff037819 */ /* 0x000fc80000011602 */
[----:B------:R-:W-:-:S05]  /*8290*/  LOP3.LUT R3, R0, R3, RZ, 0xfc, !PT ;  /* 0x0000000300037212 */ /* 0x000fca00078efcff */
[----:B------:R0:W-:Y:S01]  /*82a0*/  STG.E.U8 [R16.64], R3 ;  /* 0x0000000310007986 */ /* 0x0001e2000c101124 */
[----:B------:R-:W-:Y:S05]  /*82b0*/  BRA `(.L_x_9116) ;  /* 0x0000071000007947 */ /* 0x000fea0003800000 */
.L_x_9126:
[----:B------:R-:W-:-:S05]  /*82c0*/  HADD2.F32 R0, -RZ, R2.H0_H0 ;  /* 0x20000002ff007230 */ /* 0x000fca0000004100 */
[----:B------:R-:W-:-:S05]  /*82d0*/  F2FP.BF16.PACK_AB R0, RZ, R0 ;  /* 0x00000000ff00723e */ /* 0x000fca00000010ff */
[----:B------:R0:W-:Y:S01]  /*82e0*/  STG.E.U16 [R16.64], R0 ;  /* 0x0000000010007986 */ /* 0x0001e2000c101524 */
[----:B------:R-:W-:Y:S05]  /*82f0*/  BRA `(.L_x_9116) ;  /* 0x000006d000007947 */ /* 0x000fea0003800000 */
.L_x_9123:
        /* <DEDUP_REMOVED lines=12> */
.L_x_9135:
        /* <DEDUP_REMOVED lines=17> */
.L_x_9138:
[----:B------:R-:W-:-:S04]  /*84d0*/  LOP3.LUT R2, R3, 0x80000000, RZ, 0xc0, !PT ;  /* 0x8000000003027812 */ /* 0x000fc800078ec0ff */
[----:B------:R-:W-:-:S04]  /*84e0*/  SHF.R.U32.HI R3, RZ, 0x18, R2 ;  /* 0x00000018ff037819 */ /* 0x000fc80000011602 */
[----:B------:R-:W-:-:S04]  /*84f0*/  LOP3.LUT R0, R0, R3, RZ, 0xfc, !PT ;  /* 0x0000000300007212 */ /* 0x000fc800078efcff */
[----:B------:R-:W-:Y:S02]  /*8500*/  PRMT R8, R0, 0x7610, R8 ;  /* 0x0000761000087816 */ /* 0x000fe40000000008 */
.L_x_9137:
[----:B------:R-:W-:Y:S05]  /*8510*/  BSYNC B0 ;  /* 0x0000000000007941 */ /* 0x000fea0003800000 */
.L_x_9136:
[----:B------:R0:W-:Y:S01]  /*8520*/  STG.E.U8 [R16.64], R8 ;  /* 0x0000000810007986 */ /* 0x0001e2000c101124 */
[----:B------:R-:W-:Y:S05]  /*8530*/  BRA `(.L_x_9116) ;  /* 0x0000049000007947 */ /* 0x000fea0003800000 */
.L_x_9134:
        /* <DEDUP_REMOVED lines=17> */
.L_x_9141:
[----:B------:R-:W-:-:S04]  /*8650*/  LOP3.LUT R2, R3, 0x80000000, RZ, 0xc0, !PT ;  /* 0x8000000003027812 */ /* 0x000fc800078ec0ff */
[----:B------:R-:W-:-:S04]  /*8660*/  SHF.R.U32.HI R3, RZ, 0x18, R2 ;  /* 0x00000018ff037819 */ /* 0x000fc80000011602 */
[----:B------:R-:W-:-:S04]  /*8670*/  LOP3.LUT R0, R0, R3, RZ, 0xfc, !PT ;  /* 0x0000000300007212 */ /* 0x000fc800078efcff */
[----:B------:R-:W-:Y:S02]  /*8680*/  PRMT R8, R0, 0x7610, R8 ;  /* 0x0000761000087816 */ /* 0x000fe40000000008 */
.L_x_9140:
[----:B------:R-:W-:Y:S05]  /*8690*/  BSYNC B0 ;  /* 0x0000000000007941 */ /* 0x000fea0003800000 */
.L_x_9139:
[----:B------:R0:W-:Y:S01]  /*86a0*/  STG.E.U8 [R16.64], R8 ;  /* 0x0000000810007986 */ /* 0x0001e2000c101124 */
[----:B------:R-:W-:Y:S05]  /*86b0*/  BRA `(.L_x_9116) ;  /* 0x0000031000007947 */ /* 0x000fea0003800000 */
.L_x_9133:
        /* <DEDUP_REMOVED lines=22> */
.L_x_9115:
        /* <DEDUP_REMOVED lines=20> */
.L_x_9143:
[----:B------:R-:W-:-:S06]  /*8960*/  HADD2.F32 R2, -RZ, R2.H0_H0 ;  /* 0x20000002ff027230 */ /* 0x000fcc0000004100 */
[----:B------:R-:W0:Y:S02]  /*8970*/  F2I.U64.TRUNC R2, R2 ;  /* 0x0000000200027311 */ /* 0x000e24000020d800 */
[----:B0-----:R0:W-:Y:S01]  /*8980*/  STG.E.64 [R16.64], R2 ;  /* 0x0000000210007986 */ /* 0x0011e2000c101b24 */
[----:B------:R-:W-:Y:S05]  /*8990*/  BRA `(.L_x_9116) ;  /* 0x0000003000007947 */ /* 0x000fea0003800000 */
.L_x_9142:
[----:B------:R-:W-:-:S04]  /*89a0*/  HADD2.F32 R2, -RZ, R2.H0_H0 ;  /* 0x20000002ff027230 */ /* 0x000fc80000004100 */
[----:B------:R-:W0:Y:S02]  /*89b0*/  F2I.FTZ.U32.TRUNC.NTZ R3, R2 ;  /* 0x0000000200037305 */ /* 0x000e24000021f000 */
[----:B0-----:R0:W-:Y:S02]  /*89c0*/  STG.E [R16.64], R3 ;  /* 0x0000000310007986 */ /* 0x0011e4000c101924 */
.L_x_9116:
[----:B------:R-:W-:Y:S02]  /*89d0*/  IADD3 R19, R19, 0x80, RZ ;  /* 0x0000008013137810 */ /* 0x000fe40007ffe0ff */
.L_x_9011:
[----:B------:R-:W-:Y:S05]  /*89e0*/  BSYNC B6 ;  /* 0x0000000000067941 */ /* 0x000fea0003800000 */
.L_x_9010:
        /* <DEDUP_REMOVED lines=230> */
.L_x_9144:
        /* <DEDUP_REMOVED lines=20> */
.L_x_9148:
[----:B------:R-:W2:Y:S02]  /*9990*/  LDG.E.U8 R2, [R2.64] ;  /* 0x0000002402027981 */ /* 0x000ea4000c1e1100 */
[----:B--2---:R-:W0:Y:S02]  /*99a0*/  I2F.U16 R0, R2 ;  /* 0x0000000200007306 */ /* 0x004e240000101000 */
[----:B0-----:R-:W-:Y:S01]  /*99b0*/  F2FP.PACK_AB R0, RZ, R0 ;  /* 0x00000000ff00723e */ /* 0x001fe200000000ff */
[----:B------:R-:W-:Y:S05]  /*99c0*/  BRA `(.L_x_9150) ;  /* 0x00000e1000007947 */ /* 0x000fea0003800000 */
.L_x_9147:
        /* <DEDUP_REMOVED lines=10> */
.L_x_9152:
[----:B------:R-:W2:Y:S02]  /*9a70*/  LDG.E R2, [R2.64] ;  /* 0x0000002402027981 */ /* 0x000ea4000c1e1900 */
[----:B--2---:R-:W0:Y:S02]  /*9a80*/  I2F R0, R2 ;  /* 0x0000000200007306 */ /* 0x004e240000201400 */
[----:B0-----:R-:W-:Y:S01]  /*9a90*/  F2FP.PACK_AB R0, RZ, R0 ;  /* 0x00000000ff00723e */ /* 0x001fe200000000ff */
[----:B------:R-:W-:Y:S05]  /*9aa0*/  BRA `(.L_x_9150) ;  /* 0x00000d3000007947 */ /* 0x000fea0003800000 */
.L_x_9151:
[----:B------:R-:W2:Y:S02]  /*9ab0*/  LDG.E.U16 R2, [R2.64] ;  /* 0x0000002402027981 */ /* 0x000ea4000c1e1500 */
[----:B--2---:R-:W0:Y:S02]  /*9ac0*/  I2F.S16 R0, R2 ;  /* 0x0000000200007306 */ /* 0x004e240000101400 */
[----:B0-----:R-:W-:Y:S01]  /*9ad0*/  F2FP.PACK_AB R0, RZ, R0 ;  /* 0x00000000ff00723e */ /* 0x001fe200000000ff */
[----:B------:R-:W-:Y:S05]  /*9ae0*/  BRA `(.L_x_9150) ;  /* 0x00000cf000007947 */ /* 0x000fea0003800000 */
.L_x_9146:
        /* <DEDUP_REMOVED lines=9> */
.L_x_9154:
[----:B------:R0:W5:Y:S01]  /*9b80*/  LDG.E.U16 R0, [R2.64] ;  /* 0x0000002402007981 */ /* 0x000162000c1e1500 */
[----:B------:R-:W-:Y:S05]  /*9b90*/  BRA `(.L_x_9150) ;  /* 0x00000c4000007947 */ /* 0x000fea0003800000 */
.L_x_9153:
        /* <DEDUP_REMOVED lines=9> */
.L_x_9156:
[----:B------:R0:W5:Y:S01]  /*9c30*/  LDG.E.U16 R0, [R2.64] ;  /* 0x0000002402007981 */ /* 0x000162000c1e1500 */
[----:B------:R-:W-:Y:S05]  /*9c40*/  BRA `(.L_x_9150) ;  /* 0x00000b9000007947 */ /* 0x000fea0003800000 */
.L_x_9155:
[----:B------:R-:W2:Y:S02]  /*9c50*/  LDG.E.64 R2, [R2.64] ;  /* 0x0000002402027981 */ /* 0x000ea4000c1e1b00 */
[----:B--2---:R-:W0:Y:S01]  /*9c60*/  F2F.F32.F64 R0, R2 ;  /* 0x0000000200007310 */ /* 0x004e220000301000 */
[----:B------:R-:W0:-:S14]  /*9c70*/  DSETP.GEU.AND P0, PT, |R2|, c[0x2][0x0], PT ;  /* 0x008000000200762a */ /* 0x000e1c0003f0e200 */
[----:B0-----:R-:W-:-:S05]  /*9c80*/  @!P0 FMUL R0, R0, 1.175494350822287508e-38 ;  /* 0x0080000000008820 */ /* 0x001fca0000400000 */
[----:B------:R-:W-:Y:S01]  /*9c90*/  F2FP.PACK_AB R0, RZ, R0 ;  /* 0x00000000ff00723e */ /* 0x000fe200000000ff */
[----:B------:R-:W-:Y:S05]  /*9ca0*/  BRA `(.L_x_9150) ;  /* 0x00000b3000007947 */ /* 0x000fea0003800000 */
.L_x_9145:
        /* <DEDUP_REMOVED lines=13> */
.L_x_9159:
[----:B------:R-:W2:Y:S02]  /*9d80*/  LDG.E.64 R2, [R2.64] ;  /* 0x0000002402027981 */ /* 0x000ea4000c1e1b00 */
[----:B--2---:R-:W0:Y:S01]  /*9d90*/  F2F.F32.F64 R0, R2 ;  /* 0x0000000200007310 */ /* 0x004e220000301000 */
[----:B------:R-:W0:-:S14]  /*9da0*/  DSETP.GEU.AND P0, PT, |R2|, c[0x2][0x0], PT ;  /* 0x008000000200762a */ /* 0x000e1c0003f0e200 */
[----:B0-----:R-:W-:-:S05]  /*9db0*/  @!P0 FMUL R0, R0, 1.175494350822287508e-38 ;  /* 0x0080000000008820 */ /* 0x001fca0000400000 */
[----:B------:R-:W-:Y:S01]  /*9dc0*/  F2FP.PACK_AB R0, RZ, R0 ;  /* 0x00000000ff00723e */ /* 0x000fe200000000ff */
[----:B------:R-:W-:Y:S05]  /*9dd0*/  BRA `(.L_x_9150) ;  /* 0x00000a0000007947 */ /* 0x000fea0003800000 */
.L_x_9158:
        /* <DEDUP_REMOVED lines=28> */
.L_x_9161:
        /* <DEDUP_REMOVED lines=15> */
.L_x_9160:
[----:B------:R-:W2:Y:S02]  /*a090*/  LDG.E.U16 R0, [R2.64] ;  /* 0x0000002402007981 */ /* 0x000ea4000c1e1500 */
[----:B--2---:R-:W-:-:S04]  /*a0a0*/  PRMT R0, RZ, 0x5410, R0 ;  /* 0x00005410ff007816 */ /* 0x004fc80000000000 */
[----:B------:R-:W-:Y:S01]  /*a0b0*/  F2FP.PACK_AB R0, RZ, R0 ;  /* 0x00000000ff00723e */ /* 0x000fe200000000ff */
[----:B------:R-:W-:Y:S05]  /*a0c0*/  BRA `(.L_x_9150) ;  /* 0x0000071000007947 */ /* 0x000fea0003800000 */
.L_x_9157:
        /* <DEDUP_REMOVED lines=12> */
.L_x_9164:
        /* <DEDUP_REMOVED lines=21> */
.L_x_9168:
[----:B------:R-:W-:Y:S05]  /*a2e0*/  BSYNC B1 ;  /* 0x0000000000017941 */ /* 0x000fea0003800000 */
.L_x_9167:
[----:B------:R-:W-:Y:S01]  /*a2f0*/  LEA R3, R0, 0x3b800000, 0x17 ;  /* 0x3b80000000037811 */ /* 0x000fe200078eb8ff */
[----:B------:R-:W-:-:S05]  /*a300*/  IMAD.SHL.U32 R0, R2, 0x100000, RZ ;  /* 0x0010000002007824 */ /* 0x000fca00078e00ff */
[----:B------:R-:W-:Y:S02]  /*a310*/  LOP3.LUT R0, R3, R0, R4, 0xfe, !PT ;  /* 0x0000000003007212 */ /* 0x000fe400078efe04 */
.L_x_9166:
[----:B------:R-:W-:Y:S05]  /*a320*/  BSYNC B0 ;  /* 0x0000000000007941 */ /* 0x000fea0003800000 */
.L_x_9165:
[----:B------:R-:W-:Y:S01]  /*a330*/  F2FP.PACK_AB R0, RZ, R0 ;  /* 0x00000000ff00723e */ /* 0x000fe200000000ff */
[----:B------:R-:W-:Y:S05]  /*a340*/  BRA `(.L_x_9150) ;  /* 0x0000049000007947 */ /* 0x000fea0003800000 */
.L_x_9163:
        /* <DEDUP_REMOVED lines=21> */
.L_x_9172:
[----:B------:R-:W-:Y:S05]  /*a4a0*/  BSYNC B1 ;  /* 0x0000000000017941 */ /* 0x000fea0003800000 */
.L_x_9171:
[----:B------:R-:W-:Y:S01]  /*a4b0*/  LEA R3, R0, 0x37800000, 0x17 ;  /* 0x3780000000037811 */ /* 0x000fe200078eb8ff */
[----:B------:R-:W-:-:S05]  /*a4c0*/  IMAD.SHL.U32 R0, R2, 0x200000, RZ ;  /* 0x0020000002007824 */ /* 0x000fca00078e00ff */
[----:B------:R-:W-:Y:S02]  /*a4d0*/  LOP3.LUT R0, R3, R0, R4, 0xfe, !PT ;  /* 0x0000000003007212 */ /* 0x000fe400078efe04 */
.L_x_9170:
[----:B------:R-:W-:Y:S05]  /*a4e0*/  BSYNC B0 ;  /* 0x0000000000007941 */ /* 0x000fea0003800000 */
.L_x_9169:
[----:B------:R-:W-:Y:S01]  /*a4f0*/  F2FP.PACK_AB R0, RZ, R0 ;  /* 0x00000000ff00723e */ /* 0x000fe200000000ff */
[----:B------:R-:W-:Y:S05]  /*a500*/  BRA `(.L_x_9150) ;  /* 0x000002d000007947 */ /* 0x000fea0003800000 */
.L_x_9162:
        /* <DEDUP_REMOVED lines=14> */
.L_x_9176:
[----:B------:R-:W-:Y:S05]  /*a5f0*/  BSYNC B0 ;  /* 0x0000000000007941 */ /* 0x000fea0003800000 */
.L_x_9175:
[----:B------:R-:W-:Y:S01]  /*a600*/  F2FP.PACK_AB R0, RZ, R0 ;  /* 0x00000000ff00723e */ /* 0x000fe200000000ff */
[----:B------:R-:W-:Y:S05]  /*a610*/  BRA `(.L_x_9150) ;  /* 0x000001c000007947 */ /* 0x000fea0003800000 */
.L_x_9149:
        /* <DEDUP_REMOVED lines=21> */
.L_x_9174:
[----:B------:R-:W2:Y:S02]  /*a770*/  LDG.E.64 R2, [R2.64] ;  /* 0x0000002402027981 */ /* 0x000ea4000c1e1b00 */
[----:B--2---:R-:W0:Y:S02]  /*a780*/  I2F.U64 R0, R2 ;  /* 0x0000000200007312 */ /* 0x004e240000301000 */
[----:B0-----:R-:W-:Y:S01]  /*a790*/  F2FP.PACK_AB R0, RZ, R0 ;  /* 0x00000000ff00723e */ /* 0x001fe200000000ff */
[----:B------:R-:W-:Y:S05]  /*a7a0*/  BRA `(.L_x_9150) ;  /* 0x0000003000007947 */ /* 0x000fea0003800000 */
.L_x_9173:
[----:B------:R-:W2:Y:S02]  /*a7b0*/  LDG.E R2, [R2.64] ;  /* 0x0000002402027981 */ /* 0x000ea4000c1e1900 */
[----:B--2---:R-:W0:Y:S02]  /*a7c0*/  I2F.U32 R0, R2 ;  /* 0x0000000200007306 */ /* 0x004e240000201000 */
[----:B0-----:R-:W-:-:S06]  /*a7d0*/  F2FP.PACK_AB R0, RZ, R0 ;  /* 0x00000000ff00723e */ /* 0x001fcc00000000ff */
.L_x_9150:
        /* <DEDUP_REMOVED lines=20> */
.L_x_9180:
[----:B------:R-:W-:-:S06]  /*a920*/  HADD2.F32 R3, -RZ, R2.H0_H0 ;  /* 0x20000002ff037230 */ /* 0x000fcc0000004100 */
[----:B------:R-:W0:Y:S02]  /*a930*/  F2I.S64.TRUNC R2, R3 ;  /* 0x0000000300027311 */ /* 0x000e24000020d900 */
[----:B0-----:R-:W-:Y:S01]  /*a940*/  STG.E.U8 [R16.64], R2 ;  /* 0x0000000210007986 */ /* 0x001fe2000c101124 */
[----:B------:R-:W-:Y:S05]  /*a950*/  EXIT ;  /* 0x000000000000794d */ /* 0x000fea0003800000 */
.L_x_9179:
        /* <DEDUP_REMOVED lines=10> */
.L_x_9183:
[----:B------:R-:W-:-:S04]  /*aa00*/  HADD2.F32 R2, -RZ, R2.H0_H0 ;  /* 0x20000002ff027230 */ /* 0x000fc80000004100 */
[----:B------:R-:W0:Y:S02]  /*aa10*/  F2I.FTZ.TRUNC.NTZ R3, R2 ;  /* 0x0000000200037305 */ /* 0x000e24000021f100 */
[----:B0-----:R-:W-:Y:S01]  /*aa20*/  STG.E [R16.64], R3 ;  /* 0x0000000310007986 */ /* 0x001fe2000c101924 */
[----:B------:R-:W-:Y:S05]  /*aa30*/  EXIT ;  /* 0x000000000000794d */ /* 0x000fea0003800000 */
.L_x_9182:
[----:B------:R-:W-:-:S04]  /*aa40*/  HADD2.F32 R2, -RZ, R2.H0_H0 ;  /* 0x20000002ff027230 */ /* 0x000fc80000004100 */
[----:B------:R-:W0:Y:S02]  /*aa50*/  F2I.FTZ.TRUNC.NTZ R3, R2 ;  /* 0x0000000200037305 */ /* 0x000e24000021f100 */
[----:B0-----:R-:W-:Y:S01]  /*aa60*/  STG.E.U16 [R16.64], R3 ;  /* 0x0000000310007986 */ /* 0x001fe2000c101524 */
[----:B------:R-:W-:Y:S05]  /*aa70*/  EXIT ;  /* 0x000000000000794d */ /* 0x000fea0003800000 */
.L_x_9178:
        /* <DEDUP_REMOVED lines=9> */
.L_x_9185:
[----:B------:R-:W-:Y:S01]  /*ab10*/  STG.E.U16 [R16.64], R2 ;  /* 0x0000000210007986 */ /* 0x000fe2000c101524 */
[----:B------:R-:W-:Y:S05]  /*ab20*/  EXIT ;  /* 0x000000000000794d */ /* 0x000fea0003800000 */
.L_x_9184:
        /* <DEDUP_REMOVED lines=10> */
.L_x_9187:
[----:B------:R-:W-:-:S05]  /*abd0*/  HADD2.F32 R0, -RZ, R2.H0_H0 ;  /* 0x20000002ff007230 */ /* 0x000fca0000004100 */
[----:B------:R-:W-:-:S04]  /*abe0*/  F2FP.PACK_AB R0, RZ, R0 ;  /* 0x00000000ff00723e */ /* 0x000fc800000000ff */
[----:B------:R-:W-:-:S05]  /*abf0*/  PRMT R0, R0, 0x5410, RZ ;  /* 0x0000541000007816 */ /* 0x000fca00000000ff */
[----:B------:R-:W-:Y:S01]  /*ac00*/  STG.E [R16.64], R0 ;  /* 0x0000000010007986 */ /* 0x000fe2000c101924 */
[----:B------:R-:W-:Y:S05]  /*ac10*/  EXIT ;  /* 0x000000000000794d */ /* 0x000fea0003800000 */
.L_x_9186:
[----:B------:R-:W-:-:S05]  /*ac20*/  HADD2.F32 R2, -RZ, R2.H0_H0 ;  /* 0x20000002ff027230 */ /* 0x000fca0000004100 */
[----:B------:R-:W-:-:S06]  /*ac30*/  FMUL.FTZ R2, R2, 1 ;  /* 0x3f80000002027820 */ /* 0x000fcc0000410000 */
[----:B------:R-:W0:Y:S02]  /*ac40*/  F2F.F64.F32 R2, R2 ;  /* 0x0000000200027310 */ /* 0x000e240000201800 */
[----:B0-----:R-:W-:Y:S01]  /*ac50*/  STG.E.64 [R16.64], R2 ;  /* 0x0000000210007986 */ /* 0x001fe2000c101b24 */
[----:B------:R-:W-:Y:S05]  /*ac60*/  EXIT ;  /* 0x000000000000794d */ /* 0x000fea0003800000 */
.L_x_9177:
        /* <DEDUP_REMOVED lines=13> */
.L_x_9190:
[----:B------:R-:W-:Y:S01]  /*ad40*/  HADD2.F32 R2, -RZ, R2.H0_H0 ;  /* 0x20000002ff027230 */ /* 0x000fe20000004100 */
[----:B------:R-:W-:-:S04]  /*ad50*/  CS2R R6, SRZ ;  /* 0x0000000000067805 */ /* 0x000fc8000001ff00 */
[----:B------:R-:W-:-:S04]  /*ad60*/  FMUL.FTZ R2, R2, 1 ;  /* 0x3f80000002027820 */ /* 0x000fc80000410000 */
[----:B------:R-:W0:Y:S02]  /*ad70*/  F2F.F64.F32 R4, R2 ;  /* 0x0000000200047310 */ /* 0x000e240000201800 */
[----:B0-----:R-:W-:Y:S01]  /*ad80*/  STG.E.128 [R16.64], R4 ;  /* 0x0000000410007986 */ /* 0x001fe2000c101d24 */
[----:B------:R-:W-:Y:S05]  /*ad90*/  EXIT ;  /* 0x000000000000794d */ /* 0x000fea0003800000 */
.L_x_9189:
        /* <DEDUP_REMOVED lines=21> */
.L_x_9194:
[----:B------:R-:W-:Y:S05]  /*aef0*/  BSYNC B0 ;  /* 0x0000000000007941 */ /* 0x000fea0003800000 */
.L_x_9193:
[----:B------:R-:W-:-:S05]  /*af00*/  LOP3.LUT R3, R0, R3, RZ, 0xfc, !PT ;  /* 0x0000000300037212 */ /* 0x000fca00078efcff */
[----:B------:R-:W-:Y:S01]  /*af10*/  STG.E.U8 [R16.64], R3 ;  /* 0x0000000310007986 */ /* 0x000fe2000c101124 */
[----:B------:R-:W-:Y:S05]  /*af20*/  EXIT ;  /* 0x000000000000794d */ /* 0x000fea0003800000 */
.L_x_9192:
        /* <DEDUP_REMOVED lines=13> */
.L_x_9196:
[----:B------:R-:W-:Y:S01]  /*b000*/  IMAD.MOV.U32 R0, RZ, RZ, 0x7f ;  /* 0x0000007fff007424 */ /* 0x000fe200078e00ff */
[----:B------:R-:W-:-:S04]  /*b010*/  ISETP.GT.U32.AND P0, PT, R2, 0x7f800000, PT ;  /* 0x7f8000000200780c */ /* 0x000fc80003f04070 */
[----:B------:R-:W-:-:S04]  /*b020*/  SEL R0, R0, 0x7c, P0 ;  /* 0x0000007c00007807 */ /* 0x000fc80000000000 */
.L_x_9197:
[----:B------:R-:W-:Y:S05]  /*b030*/  BSYNC B0 ;  /* 0x0000000000007941 */ /* 0x000fea0003800000 */
.L_x_9195:
[----:B------:R-:W-:-:S04]  /*b040*/  LOP3.LUT R2, R3, 0x80000000, RZ, 0xc0, !PT ;  /* 0x8000000003027812 */ /* 0x000fc800078ec0ff */
[----:B------:R-:W-:-:S04]  /*b050*/  SHF.R.U32.HI R3, RZ, 0x18, R2 ;  /* 0x00000018ff037819 */ /* 0x000fc80000011602 */
[----:B------:R-:W-:-:S05]  /*b060*/  LOP3.LUT R3, R0, R3, RZ, 0xfc, !PT ;  /* 0x0000000300037212 */ /* 0x000fca00078efcff */
[----:B------:R-:W-:Y:S01]  /*b070*/  STG.E.U8 [R16.64], R3 ;  /* 0x0000000310007986 */ /* 0x000fe2000c101124 */
[----:B------:R-:W-:Y:S05]  /*b080*/  EXIT ;  /* 0x000000000000794d */ /* 0x000fea0003800000 */
.L_x_9191:
[----:B------:R-:W-:-:S05]  /*b090*/  HADD2.F32 R0, -RZ, R2.H0_H0 ;  /* 0x20000002ff007230 */ /* 0x000fca0000004100 */
[----:B------:R-:W-:-:S05]  /*b0a0*/  F2FP.BF16.PACK_AB R0, RZ, R0 ;  /* 0x00000000ff00723e */ /* 0x000fca00000010ff */
[----:B------:R-:W-:Y:S01]  /*b0b0*/  STG.E.U16 [R16.64], R0 ;  /* 0x0000000010007986 */ /* 0x000fe2000c101524 */
[----:B------:R-:W-:Y:S05]  /*b0c0*/  EXIT ;  /* 0x000000000000794d */ /* 0x000fea0003800000 */
.L_x_9188:
        /* <DEDUP_REMOVED lines=12> */
.L_x_9200:
        /* <DEDUP_REMOVED lines=17> */
.L_x_9203:
[----:B------:R-:W-:-:S04]  /*b2a0*/  LOP3.LUT R2, R3, 0x80000000, RZ, 0xc0, !PT ;  /* 0x8000000003027812 */ /* 0x000fc800078ec0ff */
[----:B------:R-:W-:-:S04]  /*b2b0*/  SHF.R.U32.HI R3, RZ, 0x18, R2 ;  /* 0x00000018ff037819 */ /* 0x000fc80000011602 */
[----:B------:R-:W-:-:S04]  /*b2c0*/  LOP3.LUT R0, R0, R3, RZ, 0xfc, !PT ;  /* 0x0000000300007212 */ /* 0x000fc800078efcff */
[----:B------:R-:W-:Y:S02]  /*b2d0*/  PRMT R8, R0, 0x7610, R8 ;  /* 0x0000761000087816 */ /* 0x000fe40000000008 */
.L_x_9202:
[----:B------:R-:W-:Y:S05]  /*b2e0*/  BSYNC B0 ;  /* 0x0000000000007941 */ /* 0x000fea0003800000 */
.L_x_9201:
[----:B------:R-:W-:Y:S01]  /*b2f0*/  STG.E.U8 [R16.64], R8 ;  /* 0x0000000810007986 */ /* 0x000fe2000c101124 */
[----:B------:R-:W-:Y:S05]  /*b300*/  EXIT ;  /* 0x000000000000794d */ /* 0x000fea0003800000 */
.L_x_9199:
        /* <DEDUP_REMOVED lines=17> */
.L_x_9206:
[----:B------:R-:W-:-:S04]  /*b420*/  LOP3.LUT R2, R3, 0x80000000, RZ, 0xc0, !PT ;  /* 0x8000000003027812 */ /* 0x000fc800078ec0ff */
[----:B------:R-:W-:-:S04]  /*b430*/  SHF.R.U32.HI R3, RZ, 0x18, R2 ;  /* 0x00000018ff037819 */ /* 0x000fc80000011602 */
[----:B------:R-:W-:-:S04]  /*b440*/  LOP3.LUT R0, R0, R3, RZ, 0xfc, !PT ;  /* 0x0000000300007212 */ /* 0x000fc800078efcff */
[----:B------:R-:W-:Y:S02]  /*b450*/  PRMT R8, R0, 0x7610, R8 ;  /* 0x0000761000087816 */ /* 0x000fe40000000008 */
.L_x_9205:
[----:B------:R-:W-:Y:S05]  /*b460*/  BSYNC B0 ;  /* 0x0000000000007941 */ /* 0x000fea0003800000 */
.L_x_9204:
[----:B------:R-:W-:Y:S01]  /*b470*/  STG.E.U8 [R16.64], R8 ;  /* 0x0000000810007986 */ /* 0x000fe2000c101124 */
[----:B------:R-:W-:Y:S05]  /*b480*/  EXIT ;  /* 0x000000000000794d */ /* 0x000fea0003800000 */
.L_x_9198:
        /* <DEDUP_REMOVED lines=22> */
.L_x_9181:
        /* <DEDUP_REMOVED lines=20> */
.L_x_9208:
[----:B------:R-:W-:-:S06]  /*b730*/  HADD2.F32 R2, -RZ, R2.H0_H0 ;  /* 0x20000002ff027230 */ /* 0x000fcc0000004100 */
[----:B------:R-:W0:Y:S02]  /*b740*/  F2I.U64.TRUNC R2, R2 ;  /* 0x0000000200027311 */ /* 0x000e24000020d800 */
[----:B0-----:R-:W-:Y:S01]  /*b750*/  STG.E.64 [R16.64], R2 ;  /* 0x0000000210007986 */ /* 0x001fe2000c101b24 */
[----:B------:R-:W-:Y:S05]  /*b760*/  EXIT ;  /* 0x000000000000794d */ /* 0x000fea0003800000 */
.L_x_9207:
[----:B------:R-:W-:-:S04]  /*b770*/  HADD2.F32 R2, -RZ, R2.H0_H0 ;  /* 0x20000002ff027230 */ /* 0x000fc80000004100 */
[----:B------:R-:W0:Y:S02]  /*b780*/  F2I.FTZ.U32.TRUNC.NTZ R3, R2 ;  /* 0x0000000200037305 */ /* 0x000e24000021f000 */
[----:B0-----:R-:W-:Y:S01]  /*b790*/  STG.E [R16.64], R3 ;  /* 0x0000000310007986 */ /* 0x001fe2000c101924 */
[----:B------:R-:W-:Y:S05]  /*b7a0*/  EXIT ;  /* 0x000000000000794d */ /* 0x000fea0003800000 */
.L_x_9209:
        /* <DEDUP_REMOVED lines=13> */
.L_x_21526:


//--------------------- .text._ZN2at6native27unrolled_elementwise_kernelIZZZNS0_15binary_internal21div_trunc_kernel_cudaERNS_18TensorIteratorBaseEENKUlvE0_clEvENKUlvE1_clEvEUlN3c104HalfEE_St5arrayIPcLm2EELi4E23TrivialOffsetCalculatorILi1EjESE_NS0_6memory12LoadWithCastILi1EEENSF_13StoreWithCastILi1EEEEEviT_T0_T2_T3_T4_T5_ --------------------------
	.section	.text._ZN2at6native27unrolled_elementwise_kernelIZZZNS0_15binary_internal21div_trunc_kernel_cudaERNS_18TensorIteratorBaseEENKUlvE0_clEvENKUlvE1_clEvEUlN3c104HalfEE_St5arrayIPcLm2EELi4E23TrivialOffsetCalculatorILi1EjESE_NS0_6memory12LoadWithCastILi1EEENSF_13StoreWithCastILi1EEEEEviT_T0_T2_T3_T4_T5_,"ax",@progbits
	.sectioninfo	@"SHI_REGISTERS=28"
	.align	128
        .global         _ZN2at6native27unrolled_elementwise_kernelIZZZNS0_15binary_internal21div_trunc_kernel_cudaERNS_18TensorIteratorBaseEENKUlvE0_clEvENKUlvE1_clEvEUlN3c104HalfEE_St5arrayIPcLm2EELi4E23TrivialOffsetCalculatorILi1EjESE_NS0_6memory12LoadWithCastILi1EEENSF_13StoreWithCastILi1EEEEEviT_T0_T2_T3_T4_T5_
        .type           _ZN2at6native27unrolled_elementwise_kernelIZZZNS0_15binary_internal21div_trunc_kernel_cudaERNS_18TensorIteratorBaseEENKUlvE0_clEvENKUlvE1_clEvEUlN3c104HalfEE_St5arrayIPcLm2EELi4E23TrivialOffsetCalculatorILi1EjESE_NS0_6memory12LoadWithCastILi1EEENSF_13StoreWithCastILi1EEEEEviT_T0_T2_T3_T4_T5_,@function
        .size           _ZN2at6native27unrolled_elementwise_kernelIZZZNS0_15binary_internal21div_trunc_kernel_cudaERNS_18TensorIteratorBaseEENKUlvE0_clEvENKUlvE1_clEvEUlN3c104HalfEE_St5arrayIPcLm2EELi4E23TrivialOffsetCalculatorILi1EjESE_NS0_6memory12LoadWithCastILi1EEENSF_13StoreWithCastILi1EEEEEviT_T0_T2_T3_T4_T5_,(.L_x_21527 - _ZN2at6native27unrolled_elementwise_kernelIZZZNS0_15binary_internal21div_trunc_kernel_cudaERNS_18TensorIteratorBaseEENKUlvE0_clEvENKUlvE1_clEvEUlN3c104HalfEE_St5arrayIPcLm2EELi4E23TrivialOffsetCalculatorILi1EjESE_NS0_6memory12LoadWithCastILi1EEENSF_13StoreWithCastILi1EEEEEviT_T0_T2_T3_T4_T5_)
        .other          _ZN2at6native27unrolled_elementwise_kernelIZZZNS0_15binary_internal21div_trunc_kernel_cudaERNS_18TensorIteratorBaseEENKUlvE0_clEvENKUlvE1_clEvEUlN3c104HalfEE_St5arrayIPcLm2EELi4E23TrivialOffsetCalculatorILi1EjESE_NS0_6memory12LoadWithCastILi1EEENSF_13StoreWithCastILi1EEEEEviT_T0_T2_T3_T4_T5_,@"STO_CUDA_ENTRY STV_DEFAULT"
_ZN2at6native27unrolled_elementwise_kernelIZZZNS0_15binary_internal21div_trunc_kernel_cudaERNS_18TensorIteratorBaseEENKUlvE0_clEvENKUlvE1_clEvEUlN3c104HalfEE_St5arrayIPcLm2EELi4E23TrivialOffsetCalculatorILi1EjESE_NS0_6memory12LoadWithCastILi1EEENSF_13StoreWithCastILi1EEEEEviT_T0_T2_T3_T4_T5_:
.text._ZN2at6native27unrolled_elementwise_kernelIZZZNS0_15binary_internal21div_trunc_kernel_cudaERNS_18TensorIteratorBaseEENKUlvE0_clEvENKUlvE1_clEvEUlN3c104HalfEE_St5arrayIPcLm2EELi4E23TrivialOffsetCalculatorILi1EjESE_NS0_6memory12LoadWithCastILi1EEENSF_13StoreWithCastILi1EEEEEviT_T0_T2_T3_T4_T5_:
        /* <DEDUP_REMOVED lines=32> */
.L_x_9215:
[----:B------:R-:W2:Y:S02]  /*0200*/  LDG.E.U8 R2, [R2.64] ;  /* 0x0000002402027981 */ /* 0x000ea4000c1e1100 */
[----:B--2---:R-:W0:Y:S02]  /*0210*/  I2F.U16 R0, R2 ;  /* 0x0000000200007306 */ /* 0x004e240000101000 */
[----:B0-----:R-:W-:-:S04]  /*0220*/  F2FP.PACK_AB R0, RZ, R0 ;  /* 0x00000000ff00723e */ /* 0x001fc800000000ff */
[----:B------:R-:W-:Y:S01]  /*0230*/  PRMT R22, R0, 0x7610, R22 ;  /* 0x0000761000167816 */ /* 0x000fe20000000016 */
[----:B------:R-:W-:Y:S05]  /*0240*/  BRA `(.L_x_9217) ;  /* 0x00000ee000007947 */ /* 0x000fea0003800000 */
.L_x_9214:
        /* <DEDUP_REMOVED lines=11> */
.L_x_9219:
[----:B------:R-:W2:Y:S02]  /*0300*/  LDG.E R2, [R2.64] ;  /* 0x0000002402027981 */ /* 0x000ea4000c1e1900 */
[----:B--2---:R-:W0:Y:S02]  /*0310*/  I2F R0, R2 ;  /* 0x0000000200007306 */ /* 0x004e240000201400 */
[----:B0-----:R-:W-:-:S04]  /*0320*/  F2FP.PACK_AB R0, RZ, R0 ;  /* 0x00000000ff00723e */ /* 0x001fc800000000ff */
[----:B------:R-:W-:Y:S01]  /*0330*/  PRMT R22, R0, 0x7610, R22 ;  /* 0x0000761000167816 */ /* 0x000fe20000000016 */
[----:B------:R-:W-:Y:S05]  /*0340*/  BRA `(.L_x_9217) ;  /* 0x00000de000007947 */ /* 0x000fea0003800000 */
.L_x_9218:
[----:B------:R-:W2:Y:S02]  /*0350*/  LDG.E.U16 R2, [R2.64] ;  /* 0x0000002402027981 */ /* 0x000ea4000c1e1500 */
[----:B--2---:R-:W0:Y:S02]  /*0360*/  I2F.S16 R0, R2 ;  /* 0x0000000200007306 */ /* 0x004e240000101400 */
[----:B0-----:R-:W-:-:S04]  /*0370*/  F2FP.PACK_AB R0, RZ, R0 ;  /* 0x00000000ff00723e */ /* 0x001fc800000000ff */
[----:B------:R-:W-:Y:S01]  /*0380*/  PRMT R22, R0, 0x7610, R22 ;  /* 0x0000761000167816 */ /* 0x000fe20000000016 */
[----:B------:R-:W-:Y:S05]  /*0390*/  BRA `(.L_x_9217) ;  /* 0x00000d9000007947 */ /* 0x000fea0003800000 */
.L_x_9213:
        /* <DEDUP_REMOVED lines=9> */
.L_x_9221:
[----:B------:R0:W5:Y:S01]  /*0430*/  LDG.E.U16 R22, [R2.64] ;  /* 0x0000002402167981 */ /* 0x000162000c1e1500 */
[----:B------:R-:W-:Y:S05]  /*0440*/  BRA `(.L_x_9217) ;  /* 0x00000ce000007947 */ /* 0x000fea0003800000 */
.L_x_9220:
        /* <DEDUP_REMOVED lines=9> */
.L_x_9223:
[----:B------:R0:W5:Y:S01]  /*04e0*/  LDG.E.U16 R22, [R2.64] ;  /* 0x0000002402167981 */ /* 0x000162000c1e1500 */
[----:B------:R-:W-:Y:S05]  /*04f0*/  BRA `(.L_x_9217) ;  /* 0x00000c3000007947 */ /* 0x000fea0003800000 */
.L_x_9222:
[----:B------:R-:W2:Y:S02]  /*0500*/  LDG.E.64 R2, [R2.64] ;  /* 0x0000002402027981 */ /* 0x000ea4000c1e1b00 */
[----:B--2---:R-:W0:Y:S01]  /*0510*/  F2F.F32.F64 R0, R2 ;  /* 0x0000000200007310 */ /* 0x004e220000301000 */
[----:B------:R-:W0:-:S14]  /*0520*/  DSETP.GEU.AND P0, PT, |R2|, c[0x2][0x0], PT ;  /* 0x008000000200762a */ /* 0x000e1c0003f0e200 */
[----:B0-----:R-:W-:-:S05]  /*0530*/  @!P0 FMUL R0, R0, 1.175494350822287508e-38 ;  /* 0x0080000000008820 */ /* 0x001fca0000400000 */
[----:B------:R-:W-:-:S04]  /*0540*/  F2FP.PACK_AB R0, RZ, R0 ;  /* 0x00000000ff00723e */ /* 0x000fc800000000ff */
[----:B------:R-:W-:Y:S01]  /*0550*/  PRMT R22, R0, 0x7610, R22 ;  /* 0x0000761000167816 */ /* 0x000fe20000000016 */
[----:B------:R-:W-:Y:S05]  /*0560*/  BRA `(.L_x_9217) ;  /* 0x00000bc000007947 */ /* 0x000fea0003800000 */
.L_x_9212:
        /* <DEDUP_REMOVED lines=14> */
.L_x_9226:
[----:B------:R-:W2:Y:S02]  /*0650*/  LDG.E.64 R2, [R2.64] ;  /* 0x0000002402027981 */ /* 0x000ea4000c1e1b00 */
[----:B--2---:R-:W0:Y:S01]  /*0660*/  F2F.F32.F64 R0, R2 ;  /* 0x0000000200007310 */ /* 0x004e220000301000 */
[----:B------:R-:W0:-:S14]  /*0670*/  DSETP.GEU.AND P0, PT, |R2|, c[0x2][0x0], PT ;  /* 0x008000000200762a */ /* 0x000e1c0003f0e200 */
[----:B0-----:R-:W-:-:S05]  /*0680*/  @!P0 FMUL R0, R0, 1.175494350822287508e-38 ;  /* 0x0080000000008820 */ /* 0x001fca0000400000 */
[----:B------:R-:W-:-:S04]  /*0690*/  F2FP.PACK_AB R0, RZ, R0 ;  /* 0x00000000ff00723e */ /* 0x000fc800000000ff */
[----:B------:R-:W-:Y:S01]  /*06a0*/  PRMT R22, R0, 0x7610, R22 ;  /* 0x0000761000167816 */ /* 0x000fe20000000016 */
[----:B------:R-:W-:Y:S05]  /*06b0*/  BRA `(.L_x_9217) ;  /* 0x00000a7000007947 */ /* 0x000fea0003800000 */
.L_x_9225:
        /* <DEDUP_REMOVED lines=28> */
.L_x_9228:
        /* <DEDUP_REMOVED lines=16> */
.L_x_9227:
[----:B------:R-:W2:Y:S02]  /*0980*/  LDG.E.U16 R0, [R2.64] ;  /* 0x0000002402007981 */ /* 0x000ea4000c1e1500 */
[----:B--2---:R-:W-:-:S04]  /*0990*/  PRMT R0, RZ, 0x5410, R0 ;  /* 0x00005410ff007816 */ /* 0x004fc80000000000 */
[----:B------:R-:W-:-:S04]  /*09a0*/  F2FP.PACK_AB R0, RZ, R0 ;  /* 0x00000000ff00723e */ /* 0x000fc800000000ff */
[----:B------:R-:W-:Y:S01]  /*09b0*/  PRMT R22, R0, 0x7610, R22 ;  /* 0x0000761000167816 */ /* 0x000fe20000000016 */
[----:B------:R-:W-:Y:S05]  /*09c0*/  BRA `(.L_x_9217) ;  /* 0x0000076000007947 */ /* 0x000fea0003800000 */
.L_x_9224:
        /* <DEDUP_REMOVED lines=12> */
.L_x_9231:
        /* <DEDUP_REMOVED lines=21> */
.L_x_9235:
[----:B------:R-:W-:Y:S05]  /*0be0*/  BSYNC B1 ;  /* 0x0000000000017941 */ /* 0x000fea0003800000 */
.L_x_9234:
[----:B------:R-:W-:Y:S01]  /*0bf0*/  LEA R3, R0, 0x3b800000, 0x17 ;  /* 0x3b80000000037811 */ /* 0x000fe200078eb8ff */
[----:B------:R-:W-:-:S05]  /*0c00*/  IMAD.SHL.U32 R0, R2, 0x100000, RZ ;  /* 0x0010000002007824 */ /* 0x000fca00078e00ff */
[----:B------:R-:W-:Y:S02]  /*0c10*/  LOP3.LUT R0, R3, R0, R4, 0xfe, !PT ;  /* 0x0000000003007212 */ /* 0x000fe400078efe04 */
.L_x_9233:
[----:B------:R-:W-:Y:S05]  /*0c20*/  BSYNC B0 ;  /* 0x0000000000007941 */ /* 0x000fea0003800000 */
.L_x_9232:
[----:B------:R-:W-:-:S04]  /*0c30*/  F2FP.PACK_AB R0, RZ, R0 ;  /* 0x00000000ff00723e */ /* 0x000fc800000000ff */
[----:B------:R-:W-:Y:S01]  /*0c40*/  PRMT R22, R0, 0x7610, R22 ;  /* 0x0000761000167816 */ /* 0x000fe20000000016 */
[----:B------:R-:W-:Y:S05]  /*0c50*/  BRA `(.L_x_9217) ;  /* 0x000004d000007947 */ /* 0x000fea0003800000 */
.L_x_9230:
        /* <DEDUP_REMOVED lines=21> */
.L_x_9239:
[----:B------:R-:W-:Y:S05]  /*0db0*/  BSYNC B1 ;  /* 0x0000000000017941 */ /* 0x000fea0003800000 */
.L_x_9238:
[----:B------:R-:W-:Y:S01]  /*0dc0*/  LEA R3, R0, 0x37800000, 0x17 ;  /* 0x3780000000037811 */ /* 0x000fe200078eb8ff */
[----:B------:R-:W-:-:S05]  /*0dd0*/  IMAD.SHL.U32 R0, R2, 0x200000, RZ ;  /* 0x0020000002007824 */ /* 0x000fca00078e00ff */
[----:B------:R-:W-:Y:S02]  /*0de0*/  LOP3.LUT R0, R3, R0, R4, 0xfe, !PT ;  /* 0x0000000003007212 */ /* 0x000fe400078efe04 */
.L_x_9237:
[----:B------:R-:W-:Y:S05]  /*0df0*/  BSYNC B0 ;  /* 0x0000000000007941 */ /* 0x000fea0003800000 */
.L_x_9236:
[----:B------:R-:W-:-:S04]  /*0e00*/  F2FP.PACK_AB R0, RZ, R0 ;  /* 0x00000000ff00723e */ /* 0x000fc800000000ff */
[----:B------:R-:W-:Y:S01]  /*0e10*/  PRMT R22, R0, 0x7610, R22 ;  /* 0x0000761000167816 */ /* 0x000fe20000000016 */
[----:B------:R-:W-:Y:S05]  /*0e20*/  BRA `(.L_x_9217) ;  /* 0x0000030000007947 */ /* 0x000fea0003800000 */
.L_x_9229:
        /* <DEDUP_REMOVED lines=14> */
.L_x_9243:
[----:B------:R-:W-:Y:S05]  /*0f10*/  BSYNC B0 ;  /* 0x0000000000007941 */ /* 0x000fea0003800000 */
.L_x_9242:
[----:B------:R-:W-:-:S04]  /*0f20*/  F2FP.PACK_AB R0, RZ, R0 ;  /* 0x00000000ff00723e */ /* 0x000fc800000000ff */
[----:B------:R-:W-:Y:S01]  /*0f30*/  PRMT R22, R0, 0x7610, R22 ;  /* 0x0000761000167816 */ /* 0x000fe20000000016 */
[----:B------:R-:W-:Y:S05]  /*0f40*/  BRA `(.L_x_9217) ;  /* 0x000001e000007947 */ /* 0x000fea0003800000 */
.L_x_9216:
        /* <DEDUP_REMOVED lines=21> */
.L_x_9241:
[----:B------:R-:W2:Y:S02]  /*10a0*/  LDG.E.64 R2, [R2.64] ;  /* 0x0000002402027981 */ /* 0x000ea4000c1e1b00 */
[----:B--2---:R-:W0:Y:S02]  /*10b0*/  I2F.U64 R0, R2 ;  /* 0x0000000200007312 */ /* 0x004e240000301000 */
[----:B0-----:R-:W-:-:S04]  /*10c0*/  F2FP.PACK_AB R0, RZ, R0 ;  /* 0x00000000ff00723e */ /* 0x001fc800000000ff */
[----:B------:R-:W-:Y:S01]  /*10d0*/  PRMT R22, R0, 0x7610, R22 ;  /* 0x0000761000167816 */ /* 0x000fe20000000016 */
[----:B------:R-:W-:Y:S05]  /*10e0*/  BRA `(.L_x_9217) ;  /* 0x0000004000007947 */ /* 0x000fea0003800000 */
.L_x_9240:
[----:B------:R-:W2:Y:S02]  /*10f0*/  LDG.E R2, [R2.64] ;  /* 0x0000002402027981 */ /* 0x000ea4000c1e1900 */
[----:B--2---:R-:W0:Y:S02]  /*1100*/  I2F.U32 R0, R2 ;  /* 0x0000000200007306 */ /* 0x004e240000201000 */
[----:B0-----:R-:W-:-:S04]  /*1110*/  F2FP.PACK_AB R0, RZ, R0 ;  /* 0x00000000ff00723e */ /* 0x001fc800000000ff */
[----:B------:R-:W-:Y:S02]  /*1120*/  PRMT R22, R0, 0x7610, R22 ;  /* 0x0000761000167816 */ /* 0x000fe40000000016 */
.L_x_9217:
[----:B------:R-:W1:Y:S02]  /*1130*/  S2R R24, SR_TID.X ;  /* 0x0000000000187919 */ /* 0x000e640000002100 */
[----:B-1----:R-:W-:-:S03]  /*1140*/  IADD3 R24, R24, 0x80, RZ ;  /* 0x0000008018187810 */ /* 0x002fc60007ffe0ff */
.L_x_9211:
[----:B-1----:R-:W-:Y:S05]  /*1150*/  BSYNC B6 ;  /* 0x0000000000067941 */ /* 0x002fea0003800000 */
.L_x_9210:
        /* <DEDUP_REMOVED lines=24> */
.L_x_9249:
[----:B------:R-:W2:Y:S02]  /*12e0*/  LDG.E.U8 R2, [R2.64] ;  /* 0x0000002402027981 */ /* 0x000ea4000c1e1100 */
[----:B--2---:R-:W0:Y:S02]  /*12f0*/  I2F.U16 R0, R2 ;  /* 0x0000000200007306 */ /* 0x004e240000101000 */
[----:B0-----:R-:W-:-:S04]  /*1300*/  F2FP.PACK_AB R0, RZ, R0 ;  /* 0x00000000ff00723e */ /* 0x001fc800000000ff */
[----:B------:R-:W-:Y:S01]  /*1310*/  PRMT R18, R0, 0x7610, R18 ;  /* 0x0000761000127816 */ /* 0x000fe20000000012 */
[----:B------:R-:W-:Y:S05]  /*1320*/  BRA `(.L_x_9251) ;  /* 0x00000ed000007947 */ /* 0x000fea0003800000 */
.L_x_9248:
        /* <DEDUP_REMOVED lines=11> */
.L_x_9253:
[----:B------:R-:W2:Y:S02]  /*13e0*/  LDG.E R2, [R2.64] ;  /* 0x0000002402027981 */ /* 0x000ea4000c1e1900 */
[----:B--2---:R-:W0:Y:S02]  /*13f0*/  I2F R0, R2 ;  /* 0x0000000200007306 */ /* 0x004e240000201400 */
[----:B0-----:R-:W-:-:S04]  /*1400*/  F2FP.PACK_AB R0, RZ, R0 ;  /* 0x00000000ff00723e */ /* 0x001fc800000000ff */
[----:B------:R-:W-:Y:S01]  /*1410*/  PRMT R18, R0, 0x7610, R18 ;  /* 0x0000761000127816 */ /* 0x000fe20000000012 */
[----:B------:R-:W-:Y:S05]  /*1420*/  BRA `(.L_x_9251) ;  /* 0x00000dd000007947 */ /* 0x000fea0003800000 */
.L_x_9252:
[----:B------:R-:W2:Y:S02]  /*1430*/  LDG.E.U16 R2, [R2.64] ;  /* 0x0000002402027981 */ /* 0x000ea4000c1e1500 */
[----:B--2---:R-:W0:Y:S02]  /*1440*/  I2F.S16 R0, R2 ;  /* 0x0000000200007306 */ /* 0x004e240000101400 */
[----:B0-----:R-:W-:-:S04]  /*1450*/  F2FP.PACK_AB R0, RZ, R0 ;  /* 0x00000000ff00723e */ /* 0x001fc800000000ff */
[----:B------:R-:W-:Y:S01]  /*1460*/  PRMT R18, R0, 0x7610, R18 ;  /* 0x0000761000127816 */ /* 0x000fe20000000012 */
[----:B------:R-:W-:Y:S05]  /*1470*/  BRA `(.L_x_9251) ;  /* 0x00000d8000007947 */ /* 0x000fea0003800000 */
.L_x_9247:
        /* <DEDUP_REMOVED lines=9> */
.L_x_9255:
[----:B------:R0:W5:Y:S01]  /*1510*/  LDG.E.U16 R18, [R2.64] ;  /* 0x0000002402127981 */ /* 0x000162000c1e1500 */
[----:B------:R-:W-:Y:S05]  /*1520*/  BRA `(.L_x_9251) ;  /* 0x00000cd000007947 */ /* 0x000fea0003800000 */
.L_x_9254:
        /* <DEDUP_REMOVED lines=9> */
.L_x_9257:
[----:B------:R0:W5:Y:S01]  /*15c0*/  LDG.E.U16 R18, [R2.64] ;  /* 0x0000002402127981 */ /* 0x000162000c1e1500 */
[----:B------:R-:W-:Y:S05]  /*15d0*/  BRA `(.L_x_9251) ;  /* 0x00000c2000007947 */ /* 0x000fea0003800000 */
.L_x_9256:
[----:B------:R-:W2:Y:S02]  /*15e0*/  LDG.E.64 R2, [R2.64] ;  /* 0x0000002402027981 */ /* 0x000ea4000c1e1b00 */
[----:B--2---:R-:W0:Y:S01]  /*15f0*/  F2F.F32.F64 R0, R2 ;  /* 0x0000000200007310 */ /* 0x004e220000301000 */
[----:B------:R-:W0:-:S14]  /*1600*/  DSETP.GEU.AND P0, PT, |R2|, c[0x2][0x0], PT ;  /* 0x008000000200762a */ /* 0x000e1c0003f0e200 */
[----:B0-----:R-:W-:-:S05]  /*1610*/  @!P0 FMUL R0, R0, 1.175494350822287508e-38 ;  /* 0x0080000000008820 */ /* 0x001fca0000400000 */
[----:B------:R-:W-:-:S04]  /*1620*/  F2FP.PACK_AB R0, RZ, R0 ;  /* 0x00000000ff00723e */ /* 0x000fc800000000ff */
[----:B------:R-:W-:Y:S01]  /*1630*/  PRMT R18, R0, 0x7610, R18 ;  /* 0x0000761000127816 */ /* 0x000fe20000000012 */
[----:B------:R-:W-:Y:S05]  /*1640*/  BRA `(.L_x_9251) ;  /* 0x00000bb000007947 */ /* 0x000fea0003800000 */
.L_x_9246:
        /* <DEDUP_REMOVED lines=14> */
.L_x_9260:
[----:B------:R-:W2:Y:S02]  /*1730*/  LDG.E.64 R2, [R2.64] ;  /* 0x0000002402027981 */ /* 0x000ea4000c1e1b00 */
[----:B--2---:R-:W0:Y:S01]  /*1740*/  F2F.F32.F64 R0, R2 ;  /* 0x0000000200007310 */ /* 0x004e220000301000 */
[----:B------:R-:W0:-:S14]  /*1750*/  DSETP.GEU.AND P0, PT, |R2|, c[0x2][0x0], PT ;  /* 0x008000000200762a */ /* 0x000e1c0003f0e200 */
[----:B0-----:R-:W-:-:S05]  /*1760*/  @!P0 FMUL R0, R0, 1.175494350822287508e-38 ;  /* 0x0080000000008820 */ /* 0x001fca0000400000 */
[----:B------:R-:W-:-:S04]  /*1770*/  F2FP.PACK_AB R0, RZ, R0 ;  /* 0x00000000ff00723e */ /* 0x000fc800000000ff */
[----:B------:R-:W-:Y:S01]  /*1780*/  PRMT R18, R0, 0x7610, R18 ;  /* 0x0000761000127816 */ /* 0x000fe20000000012 */
[----:B------:R-:W-:Y:S05]  /*1790*/  BRA `(.L_x_9251) ;  /* 0x00000a6000007947 */ /* 0x000fea0003800000 */
.L_x_9259:
        /* <DEDUP_REMOVED lines=28> */
.L_x_9262:
        /* <DEDUP_REMOVED lines=15> */
.L_x_9261:
[----:B------:R-:W2:Y:S02]  /*1a50*/  LDG.E.U16 R0, [R2.64] ;  /* 0x0000002402007981 */ /* 0x000ea4000c1e1500 */
[----:B--2---:R-:W-:-:S04]  /*1a60*/  PRMT R0, RZ, 0x5410, R0 ;  /* 0x00005410ff007816 */ /* 0x004fc80000000000 */
[----:B------:R-:W-:-:S04]  /*1a70*/  F2FP.PACK_AB R0, RZ, R0 ;  /* 0x00000000ff00723e */ /* 0x000fc800000000ff */
[----:B------:R-:W-:Y:S01]  /*1a80*/  PRMT R18, R0, 0x7610, R18 ;  /* 0x0000761000127816 */ /* 0x000fe20000000012 */
[----:B------:R-:W-:Y:S05]  /*1a90*/  BRA `(.L_x_9251) ;  /* 0x0000076000007947 */ /* 0x000fea0003800000 */
.L_x_9258:
        /* <DEDUP_REMOVED lines=12> */
.L_x_9265:
        /* <DEDUP_REMOVED lines=21> */
.L_x_9269:
[----:B------:R-:W-:Y:S05]  /*1cb0*/  BSYNC B1 ;  /* 0x0000000000017941 */ /* 0x000fea0003800000 */
.L_x_9268:
[----:B------:R-:W-:Y:S01]  /*1cc0*/  LEA R3, R0, 0x3b800000, 0x17 ;  /* 0x3b80000000037811 */ /* 0x000fe200078eb8ff */
[----:B------:R-:W-:-:S05]  /*1cd0*/  IMAD.SHL.U32 R0, R2, 0x100000, RZ ;  /* 0x0010000002007824 */ /* 0x000fca00078e00ff */
[----:B------:R-:W-:Y:S02]  /*1ce0*/  LOP3.LUT R0, R3, R0, R4, 0xfe, !PT ;  /* 0x0000000003007212 */ /* 0x000fe400078efe04 */
.L_x_9267:
[----:B------:R-:W-:Y:S05]  /*1cf0*/  BSYNC B0 ;  /* 0x0000000000007941 */ /* 0x000fea0003800000 */
.L_x_9266:
[----:B------:R-:W-:-:S04]  /*1d00*/  F2FP.PACK_AB R0, RZ, R0 ;  /* 0x00000000ff00723e */ /* 0x000fc800000000ff */
[----:B------:R-:W-:Y:S01]  /*1d10*/  PRMT R18, R0, 0x7610, R18 ;  /* 0x0000761000127816 */ /* 0x000fe20000000012 */
[----:B------:R-:W-:Y:S05]  /*1d20*/  BRA `(.L_x_9251) ;  /* 0x000004d000007947 */ /* 0x000fea0003800000 */
.L_x_9264:
        /* <DEDUP_REMOVED lines=21> */
.L_x_9273:
[----:B------:R-:W-:Y:S05]  /*1e80*/  BSYNC B1 ;  /* 0x0000000000017941 */ /* 0x000fea0003800000 */
.L_x_9272:
[----:B------:R-:W-:Y:S01]  /*1e90*/  LEA R3, R0, 0x37800000, 0x17 ;  /* 0x3780000000037811 */ /* 0x000fe200078eb8ff */
[----:B------:R-:W-:-:S05]  /*1ea0*/  IMAD.SHL.U32 R0, R2, 0x200000, RZ ;  /* 0x0020000002007824 */ /* 0x000fca00078e00ff */
[----:B------:R-:W-:Y:S02]  /*1eb0*/  LOP3.LUT R0, R3, R0, R4, 0xfe, !PT ;  /* 0x0000000003007212 */ /* 0x000fe400078efe04 */
.L_x_9271:
[----:B------:R-:W-:Y:S05]  /*1ec0*/  BSYNC B0 ;  /* 0x0000000000007941 */ /* 0x000fea0003800000 */
.L_x_9270:
[----:B------:R-:W-:-:S04]  /*1ed0*/  F2FP.PACK_AB R0, RZ, R0 ;  /* 0x00000000ff00723e */ /* 0x000fc800000000ff */
[----:B------:R-:W-:Y:S01]  /*1ee0*/  PRMT R18, R0, 0x7610, R18 ;  /* 0x0000761000127816 */ /* 0x000fe20000000012 */
[----:B------:R-:W-:Y:S05]  /*1ef0*/  BRA `(.L_x_9251) ;  /* 0x0000030000007947 */ /* 0x000fea0003800000 */
.L_x_9263:
        /* <DEDUP_REMOVED lines=14> */
.L_x_9277:
[----:B------:R-:W-:Y:S05]  /*1fe0*/  BSYNC B0 ;  /* 0x0000000000007941 */ /* 0x000fea0003800000 */
.L_x_9276:
[----:B------:R-:W-:-:S04]  /*1ff0*/  F2FP.PACK_AB R0, RZ, R0 ;  /* 0x00000000ff00723e */ /* 0x000fc800000000ff */
[----:B------:R-:W-:Y:S01]  /*2000*/  PRMT R18, R0, 0x7610, R18 ;  /* 0x0000761000127816 */ /* 0x000fe20000000012 */
[----:B------:R-:W-:Y:S05]  /*2010*/  BRA `(.L_x_9251) ;  /* 0x000001e000007947 */ /* 0x000fea0003800000 */
.L_x_9250:
        /* <DEDUP_REMOVED lines=21> */
.L_x_9275:
[----:B------:R-:W2:Y:S02]  /*2170*/  LDG.E.64 R2, [R2.64] ;  /* 0x0000002402027981 */ /* 0x000ea4000c1e1b00 */
[----:B--2---:R-:W0:Y:S02]  /*2180*/  I2F.U64 R0, R2 ;  /* 0x0000000200007312 */ /* 0x004e240000301000 */
[----:B0-----:R-:W-:-:S04]  /*2190*/  F2FP.PACK_AB R0, RZ, R0 ;  /* 0x00000000ff00723e */ /* 0x001fc800000000ff */
[----:B------:R-:W-:Y:S01]  /*21a0*/  PRMT R18, R0, 0x7610, R18 ;  /* 0x0000761000127816 */ /* 0x000fe20000000012 */
[----:B------:R-:W-:Y:S05]  /*21b0*/  BRA `(.L_x_9251) ;  /* 0x0000004000007947 */ /* 0x000fea0003800000 */
.L_x_9274:
[----:B------:R-:W2:Y:S02]  /*21c0*/  LDG.E R2, [R2.64] ;  /* 0x0000002402027981 */ /* 0x000ea4000c1e1900 */
[----:B--2---:R-:W0:Y:S02]  /*21d0*/  I2F.U32 R0, R2 ;  /* 0x0000000200007306 */ /* 0x004e240000201000 */
[----:B0-----:R-:W-:-:S04]  /*21e0*/  F2FP.PACK_AB R0, RZ, R0 ;  /* 0x00000000ff00723e */ /* 0x001fc800000000ff */
[----:B------:R-:W-:Y:S02]  /*21f0*/  PRMT R18, R0, 0x7610, R18 ;  /* 0x0000761000127816 */ /* 0x000fe40000000012 */
.L_x_9251:
[----:B------:R-:W-:-:S05]  /*2200*/  IADD3 R24, R24, 0x80, RZ ;  /* 0x0000008018187810 */ /* 0x000fca0007ffe0ff */
.L_x_9245:
[----:B------:R-:W-:Y:S05]  /*2210*/  BSYNC B6 ;  /* 0x0000000000067941 */ /* 0x000fea0003800000 */
.L_x_9244:
        /* <DEDUP_REMOVED lines=26> */
.L_x_9283:
[----:B------:R-:W2:Y:S02]  /*23c0*/  LDG.E.U8 R2, [R2.64] ;  /* 0x0000002402027981 */ /* 0x000ea4000c1e1100 */
[----:B--2---:R-:W0:Y:S02]  /*23d0*/  I2F.U16 R0, R2 ;  /* 0x0000000200007306 */ /* 0x004e240000101000 */
[----:B0-----:R-:W-:-:S04]  /*23e0*/  F2FP.PACK_AB R0, RZ, R0 ;  /* 0x00000000ff00723e */ /* 0x001fc800000000ff */
[----:B------:R-:W-:Y:S01]  /*23f0*/  PRMT R25, R0, 0x7610, R25 ;  /* 0x0000761000197816 */ /* 0x000fe20000000019 */
[----:B------:R-:W-:Y:S05]  /*2400*/  BRA `(.L_x_9285) ;  /* 0x00000ed000007947 */ /* 0x000fea0003800000 */
.L_x_9282:
        /* <DEDUP_REMOVED lines=11> */
.L_x_9287:
[----:B------:R-:W2:Y:S02]  /*24c0*/  LDG.E R2, [R2.64] ;  /* 0x0000002402027981 */ /* 0x000ea4000c1e1900 */
[----:B--2---:R-:W0:Y:S02]  /*24d0*/  I2F R0, R2 ;  /* 0x0000000200007306 */ /* 0x004e240000201400 */
[----:B0-----:R-:W-:-:S04]  /*24e0*/  F2FP.PACK_AB R0, RZ, R0 ;  /* 0x00000000ff00723e */ /* 0x001fc800000000ff */
[----:B------:R-:W-:Y:S01]  /*24f0*/  PRMT R25, R0, 0x7610, R25 ;  /* 0x0000761000197816 */ /* 0x000fe20000000019 */
[----:B------:R-:W-:Y:S05]  /*2500*/  BRA `(.L_x_9285) ;  /* 0x00000dd000007947 */ /* 0x000fea0003800000 */
.L_x_9286:
[----:B------:R-:W2:Y:S02]  /*2510*/  LDG.E.U16 R2, [R2.64] ;  /* 0x0000002402027981 */ /* 0x000ea4000c1e1500 */
[----:B--2---:R-:W0:Y:S02]  /*2520*/  I2F.S16 R0, R2 ;  /* 0x0000000200007306 */ /* 0x004e240000101400 */
[----:B0-----:R-:W-:-:S04]  /*2530*/  F2FP.PACK_AB R0, RZ, R0 ;  /* 0x00000000ff00723e */ /* 0x001fc800000000ff */
[----:B------:R-:W-:Y:S01]  /*2540*/  PRMT R25, R0, 0x7610, R25 ;  /* 0x0000761000197816 */ /* 0x000fe20000000019 */
[----:B------:R-:W-:Y:S05]  /*2550*/  BRA `(.L_x_9285) ;  /* 0x00000d8000007947 */ /* 0x000fea0003800000 */
.L_x_9281:
        /* <DEDUP_REMOVED lines=9> */
.L_x_9289:
[----:B------:R0:W5:Y:S01]  /*25f0*/  LDG.E.U16 R25, [R2.64] ;  /* 0x0000002402197981 */ /* 0x000162000c1e1500 */
[----:B------:R-:W-:Y:S05]  /*2600*/  BRA `(.L_x_9285) ;  /* 0x00000cd000007947 */ /* 0x000fea0003800000 */
.L_x_9288:
        /* <DEDUP_REMOVED lines=9> */
.L_x_9291:
[----:B------:R0:W5:Y:S01]  /*26a0*/  LDG.E.U16 R25, [R2.64] ;  /* 0x0000002402197981 */ /* 0x000162000c1e1500 */
[----:B------:R-:W-:Y:S05]  /*26b0*/  BRA `(.L_x_9285) ;  /* 0x00000c2000007947 */ /* 0x000fea0003800000 */
.L_x_9290:
[----:B------:R-:W2:Y:S02]  /*26c0*/  LDG.E.64 R2, [R2.64] ;  /* 0x0000002402027981 */ /* 0x000ea4000c1e1b00 */
[----:B--2---:R-:W0:Y:S01]  /*26d0*/  F2F.F32.F64 R0, R2 ;  /* 0x0000000200007310 */ /* 0x004e220000301000 */
[----:B------:R-:W0:-:S14]  /*26e0*/  DSETP.GEU.AND P0, PT, |R2|, c[0x2][0x0], PT ;  /* 0x008000000200762a */ /* 0x000e1c0003f0e200 */
[----:B0-----:R-:W-:-:S05]  /*26f0*/  @!P0 FMUL R0, R0, 1.175494350822287508e-38 ;  /* 0x0080000000008820 */ /* 0x001fca0000400000 */
[----:B------:R-:W-:-:S04]  /*2700*/  F2FP.PACK_AB R0, RZ, R0 ;  /* 0x00000000ff00723e */ /* 0x000fc800000000ff */
[----:B------:R-:W-:Y:S01]  /*2710*/  PRMT R25, R0, 0x7610, R25 ;  /* 0x0000761000197816 */ /* 0x000fe20000000019 */
[----:B------:R-:W-:Y:S05]  /*2720*/  BRA `(.L_x_9285) ;  /* 0x00000bb000007947 */ /* 0x000fea0003800000 */
.L_x_9280:
        /* <DEDUP_REMOVED lines=14> */
.L_x_9294:
[----:B------:R-:W2:Y:S02]  /*2810*/  LDG.E.64 R2, [R2.64] ;  /* 0x0000002402027981 */ /* 0x000ea4000c1e1b00 */
[----:B--2---:R-:W0:Y:S01]  /*2820*/  F2F.F32.F64 R0, R2 ;  /* 0x0000000200007310 */ /* 0x004e220000301000 */
[----:B------:R-:W0:-:S14]  /*2830*/  DSETP.GEU.AND P0, PT, |R2|, c[0x2][0x0], PT ;  /* 0x008000000200762a */ /* 0x000e1c0003f0e200 */
[----:B0-----:R-:W-:-:S05]  /*2840*/  @!P0 FMUL R0, R0, 1.175494350822287508e-38 ;  /* 0x0080000000008820 */ /* 0x001fca0000400000 */
[----:B------:R-:W-:-:S04]  /*2850*/  F2FP.PACK_AB R0, RZ, R0 ;  /* 0x00000000ff00723e */ /* 0x000fc800000000ff */
[----:B------:R-:W-:Y:S01]  /*2860*/  PRMT R25, R0, 0x7610, R25 ;  /* 0x0000761000197816 */ /* 0x000fe20000000019 */
[----:B------:R-:W-:Y:S05]  /*2870*/  BRA `(.L_x_9285) ;  /* 0x00000a6000007947 */ /* 0x000fea0003800000 */
.L_x_9293:
        /* <DEDUP_REMOVED lines=28> */
.L_x_9296:
        /* <DEDUP_REMOVED lines=15> */
.L_x_9295:
[----:B------:R-:W2:Y:S02]  /*2b30*/  LDG.E.U16 R0, [R2.64] ;  /* 0x0000002402007981 */ /* 0x000ea4000c1e1500 */
[----:B--2---:R-:W-:-:S04]  /*2b40*/  PRMT R0, RZ, 0x5410, R0 ;  /* 0x00005410ff007816 */ /* 0x004fc80000000000 */
[----:B------:R-:W-:-:S04]  /*2b50*/  F2FP.PACK_AB R0, RZ, R0 ;  /* 0x00000000ff00723e */ /* 0x000fc800000000ff */
[----:B------:R-:W-:Y:S01]  /*2b60*/  PRMT R25, R0, 0x7610, R25 ;  /* 0x0000761000197816 */ /* 0x000fe20000000019 */
[----:B------:R-:W-:Y:S05]  /*2b70*/  BRA `(.L_x_9285) ;  /* 0x0000076000007947 */ /* 0x000fea0003800000 */
.L_x_9292:
        /* <DEDUP_REMOVED lines=12> */
.L_x_9299:
        /* <DEDUP_REMOVED lines=21> */
.L_x_9303:
[----:B------:R-:W-:Y:S05]  /*2d90*/  BSYNC B1 ;  /* 0x0000000000017941 */ /* 0x000fea0003800000 */
.L_x_9302:
[----:B------:R-:W-:Y:S01]  /*2da0*/  LEA R3, R0, 0x3b800000, 0x17 ;  /* 0x3b80000000037811 */ /* 0x000fe200078eb8ff */
[----:B------:R-:W-:-:S05]  /*2db0*/  IMAD.SHL.U32 R0, R2, 0x100000, RZ ;  /* 0x0010000002007824 */ /* 0x000fca00078e00ff */
[----:B------:R-:W-:Y:S02]  /*2dc0*/  LOP3.LUT R0, R3, R0, R4, 0xfe, !PT ;  /* 0x0000000003007212 */ /* 0x000fe400078efe04 */
.L_x_9301:
[----:B------:R-:W-:Y:S05]  /*2dd0*/  BSYNC B0 ;  /* 0x0000000000007941 */ /* 0x000fea0003800000 */
.L_x_9300:
[----:B------:R-:W-:-:S04]  /*2de0*/  F2FP.PACK_AB R0, RZ, R0 ;  /* 0x00000000ff00723e */ /* 0x000fc800000000ff */
[----:B------:R-:W-:Y:S01]  /*2df0*/  PRMT R25, R0, 0x7610, R25 ;  /* 0x0000761000197816 */ /* 0x000fe20000000019 */
[----:B------:R-:W-:Y:S05]  /*2e00*/  BRA `(.L_x_9285) ;  /* 0x000004d000007947 */ /* 0x000fea0003800000 */
.L_x_9298:
        /* <DEDUP_REMOVED lines=21> */
.L_x_9307:
[----:B------:R-:W-:Y:S05]  /*2f60*/  BSYNC B1 ;  /* 0x0000000000017941 */ /* 0x000fea0003800000 */
.L_x_9306:
[----:B------:R-:W-:Y:S01]  /*2f70*/  LEA R3, R0, 0x37800000, 0x17 ;  /* 0x3780000000037811 */ /* 0x000fe200078eb8ff */
[----:B------:R-:W-:-:S05]  /*2f80*/  IMAD.SHL.U32 R0, R2, 0x200000, RZ ;  /* 0x0020000002007824 */ /* 0x000fca00078e00ff */
[----:B------:R-:W-:Y:S02]  /*2f90*/  LOP3.LUT R0, R3, R0, R4, 0xfe, !PT ;  /* 0x0000000003007212 */ /* 0x000fe400078efe04 */
.L_x_9305:
[----:B------:R-:W-:Y:S05]  /*2fa0*/  BSYNC B0 ;  /* 0x0000000000007941 */ /* 0x000fea0003800000 */
.L_x_9304:
[----:B------:R-:W-:-:S04]  /*2fb0*/  F2FP.PACK_AB R0, RZ, R0 ;  /* 0x00000000ff00723e */ /* 0x000fc800000000ff */
[----:B------:R-:W-:Y:S01]  /*2fc0*/  PRMT R25, R0, 0x7610, R25 ;  /* 0x0000761000197816 */ /* 0x000fe20000000019 */
[----:B------:R-:W-:Y:S05]  /*2fd0*/  BRA `(.L_x_9285) ;  /* 0x0000030000007947 */ /* 0x000fea0003800000 */
.L_x_9297:
        /* <DEDUP_REMOVED lines=14> */
.L_x_9311:
[----:B------:R-:W-:Y:S05]  /*30c0*/  BSYNC B0 ;  /* 0x0000000000007941 */ /* 0x000fea0003800000 */
.L_x_9310:
[----:B------:R-:W-:-:S04]  /*30d0*/  F2FP.PACK_AB R0, RZ, R0 ;  /* 0x00000000ff00723e */ /* 0x000fc800000000ff */
[----:B------:R-:W-:Y:S01]  /*30e0*/  PRMT R25, R0, 0x7610, R25 ;  /* 0x0000761000197816 */ /* 0x000fe20000000019 */
[----:B------:R-:W-:Y:S05]  /*30f0*/  BRA `(.L_x_9285) ;  /* 0x000001e000007947 */ /* 0x000fea0003800000 */
.L_x_9284:
        /* <DEDUP_REMOVED lines=21> */
.L_x_9309:
[----:B------:R-:W2:Y:S02]  /*3250*/  LDG.E.64 R2, [R2.64] ;  /* 0x0000002402027981 */ /* 0x000ea4000c1e1b00 */
[----:B--2---:R-:W0:Y:S02]  /*3260*/  I2F.U64 R0, R2 ;  /* 0x0000000200007312 */ /* 0x004e240000301000 */
[----:B0-----:R-:W-:-:S04]  /*3270*/  F2FP.PACK_AB R0, RZ, R0 ;  /* 0x00000000ff00723e */ /* 0x001fc800000000ff */
[----:B------:R-:W-:Y:S01]  /*3280*/  PRMT R25, R0, 0x7610, R25 ;  /* 0x0000761000197816 */ /* 0x000fe20000000019 */
[----:B------:R-:W-:Y:S05]  /*3290*/  BRA `(.L_x_9285) ;  /* 0x0000004000007947 */ /* 0x000fea0003800000 */
.L_x_9308:
[----:B------:R-:W2:Y:S02]  /*32a0*/  LDG.E R2, [R2.64] ;  /* 0x0000002402027981 */ /* 0x000ea4000c1e1900 */
[----:B--2---:R-:W0:Y:S02]  /*32b0*/  I2F.U32 R0, R2 ;  /* 0x0000000200007306 */ /* 0x004e240000201000 */
[----:B0-----:R-:W-:-:S04]  /*32c0*/  F2FP.PACK_AB R0, RZ, R0 ;  /* 0x00000000ff00723e */ /* 0x001fc800000000ff */
[----:B------:R-:W-:Y:S02]  /*32d0*/  PRMT R25, R0, 0x7610, R25 ;  /* 0x0000761000197816 */ /* 0x000fe40000000019 */
.L_x_9285:
[----:B------:R-:W-:-:S05]  /*32e0*/  IADD3 R24, R24, 0x80, RZ ;  /* 0x0000008018187810 */ /* 0x000fca0007ffe0ff */
.L_x_9279:
[----:B------:R-:W-:Y:S05]  /*32f0*/  BSYNC B6 ;  /* 0x0000000000067941 */ /* 0x000fea0003800000 */
.L_x_9278:
        /* <DEDUP_REMOVED lines=23> */
.L_x_9317:
[----:B------:R-:W2:Y:S02]  /*3470*/  LDG.E.U8 R2, [R2.64] ;  /* 0x0000002402027981 */ /* 0x000ea4000c1e1100 */
[----:B--2---:R-:W0:Y:S02]  /*3480*/  I2F.U16 R0, R2 ;  /* 0x0000000200007306 */ /* 0x004e240000101000 */
[----:B0-----:R-:W-:-:S04]  /*3490*/  F2FP.PACK_AB R0, RZ, R0 ;  /* 0x00000000ff00723e */ /* 0x001fc800000000ff */
[----:B------:R-:W-:Y:S01]  /*34a0*/  PRMT R23, R0, 0x7610, R23 ;  /* 0x0000761000177816 */ /* 0x000fe20000000017 */
[----:B------:R-:W-:Y:S05]  /*34b0*/  BRA `(.L_x_9313) ;  /* 0x00000ed000007947 */ /* 0x000fea0003800000 */
.L_x_9316:
        /* <DEDUP_REMOVED lines=11> */
.L_x_9320:
[----:B------:R-:W2:Y:S02]  /*3570*/  LDG.E R2, [R2.64] ;  /* 0x0000002402027981 */ /* 0x000ea4000c1e1900 */
[----:B--2---:R-:W0:Y:S02]  /*3580*/  I2F R0, R2 ;  /* 0x0000000200007306 */ /* 0x004e240000201400 */
[----:B0-----:R-:W-:-:S04]  /*3590*/  F2FP.PACK_AB R0, RZ, R0 ;  /* 0x00000000ff00723e */ /* 0x001fc800000000ff */
[----:B------:R-:W-:Y:S01]  /*35a0*/  PRMT R23, R0, 0x7610, R23 ;  /* 0x0000761000177816 */ /* 0x000fe20000000017 */
[----:B------:R-:W-:Y:S05]  /*35b0*/  BRA `(.L_x_9313) ;  /* 0x00000dd000007947 */ /* 0x000fea0003800000 */
.L_x_9319:
[----:B------:R-:W2:Y:S02]  /*35c0*/  LDG.E.U16 R2, [R2.64] ;  /* 0x0000002402027981 */ /* 0x000ea4000c1e1500 */
[----:B--2---:R-:W0:Y:S02]  /*35d0*/  I2F.S16 R0, R2 ;  /* 0x0000000200007306 */ /* 0x004e240000101400 */
[----:B0-----:R-:W-:-:S04]  /*35e0*/  F2FP.PACK_AB R0, RZ, R0 ;  /* 0x00000000ff00723e */ /* 0x001fc800000000ff */
[----:B------:R-:W-:Y:S01]  /*35f0*/  PRMT R23, R0, 0x7610, R23 ;  /* 0x0000761000177816 */ /* 0x000fe20000000017 */
[----:B------:R-:W-:Y:S05]  /*3600*/  BRA `(.L_x_9313) ;  /* 0x00000d8000007947 */ /* 0x000fea0003800000 */
.L_x_9315:
        /* <DEDUP_REMOVED lines=9> */
.L_x_9322:
[----:B------:R0:W5:Y:S01]  /*36a0*/  LDG.E.U16 R23, [R2.64] ;  /* 0x0000002402177981 */ /* 0x000162000c1e1500 */
[----:B------:R-:W-:Y:S05]  /*36b0*/  BRA `(.L_x_9313) ;  /* 0x00000cd000007947 */ /* 0x000fea0003800000 */
.L_x_9321:
        /* <DEDUP_REMOVED lines=9> */
.L_x_9324:
[----:B------:R0:W5:Y:S01]  /*3750*/  LDG.E.U16 R23, [R2.64] ;  /* 0x0000002402177981 */ /* 0x000162000c1e1500 */
[----:B------:R-:W-:Y:S05]  /*3760*/  BRA `(.L_x_9313) ;  /* 0x00000c2000007947 */ /* 0x000fea0003800000 */
.L_x_9323:
[----:B------:R-:W2:Y:S02]  /*3770*/  LDG.E.64 R2, [R2.64] ;  /* 0x0000002402027981 */ /* 0x000ea4000c1e1b00 */
[----:B--2---:R-:W0:Y:S01]  /*3780*/  F2F.F32.F64 R0, R2 ;  /* 0x0000000200007310 */ /* 0x004e220000301000 */
[----:B------:R-:W0:-:S14]  /*3790*/  DSETP.GEU.AND P0, PT, |R2|, c[0x2][0x0], PT ;  /* 0x008000000200762a */ /* 0x000e1c0003f0e200 */
[----:B0-----:R-:W-:-:S05]  /*37a0*/  @!P0 FMUL R0, R0, 1.175494350822287508e-38 ;  /* 0x0080000000008820 */ /* 0x001fca0000400000 */
[----:B------:R-:W-:-:S04]  /*37b0*/  F2FP.PACK_AB R0, RZ, R0 ;  /* 0x00000000ff00723e */ /* 0x000fc800000000ff */
[----:B------:R-:W-:Y:S01]  /*37c0*/  PRMT R23, R0, 0x7610, R23 ;  /* 0x0000761000177816 */ /* 0x000fe20000000017 */
[----:B------:R-:W-:Y:S05]  /*37d0*/  BRA `(.L_x_9313) ;  /* 0x00000bb000007947 */ /* 0x000fea0003800000 */
.L_x_9314:
        /* <DEDUP_REMOVED lines=14> */
.L_x_9327:
[----:B------:R-:W2:Y:S02]  /*38c0*/  LDG.E.64 R2, [R2.64] ;  /* 0x0000002402027981 */ /* 0x000ea4000c1e1b00 */
[----:B--2---:R-:W0:Y:S01]  /*38d0*/  F2F.F32.F64 R0, R2 ;  /* 0x0000000200007310 */ /* 0x004e220000301000 */
[----:B------:R-:W0:-:S14]  /*38e0*/  DSETP.GEU.AND P0, PT, |R2|, c[0x2][0x0], PT ;  /* 0x008000000200762a */ /* 0x000e1c0003f0e200 */
[----:B0-----:R-:W-:-:S05]  /*38f0*/  @!P0 FMUL R0, R0, 1.175494350822287508e-38 ;  /* 0x0080000000008820 */ /* 0x001fca0000400000 */
[----:B------:R-:W-:-:S04]  /*3900*/  F2FP.PACK_AB R0, RZ, R0 ;  /* 0x00000000ff00723e */ /* 0x000fc800000000ff */
[----:B------:R-:W-:Y:S01]  /*3910*/  PRMT R23, R0, 0x7610, R23 ;  /* 0x0000761000177816 */ /* 0x000fe20000000017 */
[----:B------:R-:W-:Y:S05]  /*3920*/  BRA `(.L_x_9313) ;  /* 0x00000a6000007947 */ /* 0x000fea0003800000 */
.L_x_9326:
        /* <DEDUP_REMOVED lines=28> */
.L_x_9329:
        /* <DEDUP_REMOVED lines=15> */
.L_x_9328:
[----:B------:R-:W2:Y:S02]  /*3be0*/  LDG.E.U16 R0, [R2.64] ;  /* 0x0000002402007981 */ /* 0x000ea4000c1e1500 */
[----:B--2---:R-:W-:-:S04]  /*3bf0*/  PRMT R0, RZ, 0x5410, R0 ;  /* 0x00005410ff007816 */ /* 0x004fc80000000000 */
[----:B------:R-:W-:-:S04]  /*3c00*/  F2FP.PACK_AB R0, RZ, R0 ;  /* 0x00000000ff00723e */ /* 0x000fc800000000ff */
[----:B------:R-:W-:Y:S01]  /*3c10*/  PRMT R23, R0, 0x7610, R23 ;  /* 0x0000761000177816 */ /* 0x000fe20000000017 */
[----:B------:R-:W-:Y:S05]  /*3c20*/  BRA `(.L_x_9313) ;  /* 0x0000076000007947 */ /* 0x000fea0003800000 */
.L_x_9325:
        /* <DEDUP_REMOVED lines=12> */
.L_x_9332:
        /* <DEDUP_REMOVED lines=21> */
.L_x_9336:
[----:B------:R-:W-:Y:S05]  /*3e40*/  BSYNC B1 ;  /* 0x0000000000017941 */ /* 0x000fea0003800000 */
.L_x_9335:
[----:B------:R-:W-:Y:S01]  /*3e50*/  LEA R3, R0, 0x3b800000, 0x17 ;  /* 0x3b80000000037811 */ /* 0x000fe200078eb8ff */
[----:B------:R-:W-:-:S05]  /*3e60*/  IMAD.SHL.U32 R0, R2, 0x100000, RZ ;  /* 0x0010000002007824 */ /* 0x000fca00078e00ff */
[----:B------:R-:W-:Y:S02]  /*3e70*/  LOP3.LUT R0, R3, R0, R4, 0xfe, !PT ;  /* 0x0000000003007212 */ /* 0x000fe400078efe04 */
.L_x_9334:
[----:B------:R-:W-:Y:S05]  /*3e80*/  BSYNC B0 ;  /* 0x0000000000007941 */ /* 0x000fea0003800000 */
.L_x_9333:
[----:B------:R-:W-:-:S04]  /*3e90*/  F2FP.PACK_AB R0, RZ, R0 ;  /* 0x00000000ff00723e */ /* 0x000fc800000000ff */
[----:B------:R-:W-:Y:S01]  /*3ea0*/  PRMT R23, R0, 0x7610, R23 ;  /* 0x0000761000177816 */ /* 0x000fe20000000017 */
[----:B------:R-:W-:Y:S05]  /*3eb0*/  BRA `(.L_x_9313) ;  /* 0x000004d000007947 */ /* 0x000fea0003800000 */
.L_x_9331:
        /* <DEDUP_REMOVED lines=21> */
.L_x_9340:
[----:B------:R-:W-:Y:S05]  /*4010*/  BSYNC B1 ;  /* 0x0000000000017941 */ /* 0x000fea0003800000 */
.L_x_9339:
[----:B------:R-:W-:Y:S01]  /*4020*/  LEA R3, R0, 0x37800000, 0x17 ;  /* 0x3780000000037811 */ /* 0x000fe200078eb8ff */
[----:B------:R-:W-:-:S05]  /*4030*/  IMAD.SHL.U32 R0, R2, 0x200000, RZ ;  /* 0x0020000002007824 */ /* 0x000fca00078e00ff */
[----:B------:R-:W-:Y:S02]  /*4040*/  LOP3.LUT R0, R3, R0, R4, 0xfe, !PT ;  /* 0x0000000003007212 */ /* 0x000fe400078efe04 */
.L_x_9338:
[----:B------:R-:W-:Y:S05]  /*4050*/  BSYNC B0 ;  /* 0x0000000000007941 */ /* 0x000fea0003800000 */
.L_x_9337:
[----:B------:R-:W-:-:S04]  /*4060*/  F2FP.PACK_AB R0, RZ, R0 ;  /* 0x00000000ff00723e */ /* 0x000fc800000000ff */
[----:B------:R-:W-:Y:S01]  /*4070*/  PRMT R23, R0, 0x7610, R23 ;  /* 0x0000761000177816 */ /* 0x000fe20000000017 */
[----:B------:R-:W-:Y:S05]  /*4080*/  BRA `(.L_x_9313) ;  /* 0x0000030000007947 */ /* 0x000fea0003800000 */
.L_x_9330:
        /* <DEDUP_REMOVED lines=14> */
.L_x_9344:
[----:B------:R-:W-:Y:S05]  /*4170*/  BSYNC B0 ;  /* 0x0000000000007941 */ /* 0x000fea0003800000 */
.L_x_9343:
[----:B------:R-:W-:-:S04]  /*4180*/  F2FP.PACK_AB R0, RZ, R0 ;  /* 0x00000000ff00723e */ /* 0x000fc800000000ff */
[----:B------:R-:W-:Y:S01]  /*4190*/  PRMT R23, R0, 0x7610, R23 ;  /* 0x0000761000177816 */ /* 0x000fe20000000017 */
[----:B------:R-:W-:Y:S05]  /*41a0*/  BRA `(.L_x_9313) ;  /* 0x000001e000007947 */ /* 0x000fea0003800000 */
.L_x_9318:
        /* <DEDUP_REMOVED lines=21> */
.L_x_9342:
[----:B------:R-:W2:Y:S02]  /*4300*/  LDG.E.64 R2, [R2.64] ;  /* 0x0000002402027981 */ /* 0x000ea4000c1e1b00 */
[----:B--2---:R-:W0:Y:S02]  /*4310*/  I2F.U64 R0, R2 ;  /* 0x0000000200007312 */ /* 0x004e240000301000 */
[----:B0-----:R-:W-:-:S04]  /*4320*/  F2FP.PACK_AB R0, RZ, R0 ;  /* 0x00000000ff00723e */ /* 0x001fc800000000ff */
[----:B------:R-:W-:Y:S01]  /*4330*/  PRMT R23, R0, 0x7610, R23 ;  /* 0x0000761000177816 */ /* 0x000fe20000000017 */
[----:B------:R-:W-:Y:S05]  /*4340*/  BRA `(.L_x_9313) ;  /* 0x0000004000007947 */ /* 0x000fea0003800000 */
.L_x_9341:
[----:B------:R-:W2:Y:S02]  /*4350*/  LDG.E R2, [R2.64] ;  /* 0x0000002402027981 */ /* 0x000ea4000c1e1900 */
[----:B--2---:R-:W0:Y:S02]  /*4360*/  I2F.U32 R0, R2 ;  /* 0x0000000200007306 */ /* 0x004e240000201000 */
[----:B0-----:R-:W-:-:S04]  /*4370*/  F2FP.PACK_AB R0, RZ, R0 ;  /* 0x00000000ff00723e */ /* 0x001fc800000000ff */
[----:B------:R-:W-:Y:S02]  /*4380*/  PRMT R23, R0, 0x7610, R23 ;  /* 0x0000761000177816 */ /* 0x000fe40000000017 */
.L_x_9313:
[----:B------:R-:W-:Y:S05]  /*4390*/  BSYNC B6 ;  /* 0x0000000000067941 */ /* 0x000fea0003800000 */
.L_x_9312:
        /* <DEDUP_REMOVED lines=9> */
[----:B-----5:R-:W-:-:S04]  /*4430*/  @!P1 HADD2.F32 R25, -RZ, R25.H0_H0 ;  /* 0x20000019ff199230 */ /* 0x020fc80000004100 */
[----:B------:R-:W-:Y:S01]  /*4440*/  @!P3 HADD2.F32 R22, -RZ, R22.H0_H0 ;  /* 0x20000016ff16b230 */ /* 0x000fe20000004100 */
[----:B0-----:R-:W-:Y:S01]  /*4450*/  @!P1 FMUL.FTZ R2, R25, c[0x0][0x168] ;  /* 0x00005a0019029a20 */ /* 0x001fe20000410000 */
[----:B------:R-:W-:Y:S02]  /*4460*/  @!P0 HADD2.F32 R18, -RZ, R18.H0_H0 ;  /* 0x20000012ff128230 */ /* 0x000fe40000004100 */
[----:B------:R-:W-:Y:S01]  /*4470*/  @!P2 HADD2.F32 R23, -RZ, R23.H0_H0 ;  /* 0x20000017ff17a230 */ /* 0x000fe20000004100 */
        /* <DEDUP_REMOVED lines=8> */
[----:B-1----:R-:W-:-:S02]  /*4500*/  @!P3 F2FP.PACK_AB R4, RZ, R22 ;  /* 0x00000016ff04b23e */ /* 0x002fc400000000ff */
[----:B------:R-:W-:Y:S02]  /*4510*/  @!P1 F2FP.PACK_AB R22, RZ, R2 ;  /* 0x00000002ff16923e */ /* 0x000fe400000000ff */
[----:B--2---:R-:W-:Y:S02]  /*4520*/  @!P2 F2FP.PACK_AB R23, RZ, R23 ;  /* 0x00000017ff17a23e */ /* 0x004fe400000000ff */
[----:B---3--:R-:W-:Y:S01]  /*4530*/  @!P0 F2FP.PACK_AB R25, RZ, R25 ;  /* 0x00000019ff19823e */ /* 0x008fe200000000ff */
        /* <DEDUP_REMOVED lines=22> */
.L_x_9350:
[----:B------:R-:W-:Y:S01]  /*46a0*/  HADD2.F32 R5, -RZ, R4.H0_H0 ;  /* 0x20000004ff057230 */ /* 0x000fe20000004100 */
[----:B------:R-:W-:-:S05]  /*46b0*/  IMAD.MOV.U32 R19, RZ, RZ, R24 ;  /* 0x000000ffff137224 */ /* 0x000fca00078e0018 */
[----:B------:R-:W0:Y:S02]  /*46c0*/  F2I.S64.TRUNC R4, R5 ;  /* 0x0000000500047311 */ /* 0x000e24000020d900 */
[----:B0-----:R0:W-:Y:S01]  /*46d0*/  STG.E.U8 [R2.64], R4 ;  /* 0x0000000402007986 */ /* 0x0011e2000c101124 */
[----:B------:R-:W-:Y:S05]  /*46e0*/  BRA `(.L_x_9346) ;  /* 0x00000f8000007947 */ /* 0x000fea0003800000 */
.L_x_9349:
        /* <DEDUP_REMOVED lines=11> */
.L_x_9353:
[----:B------:R-:W-:Y:S01]  /*47a0*/  HADD2.F32 R4, -RZ, R4.H0_H0 ;  /* 0x20000004ff047230 */ /* 0x000fe20000004100 */
[----:B------:R-:W-:-:S03]  /*47b0*/  IMAD.MOV.U32 R19, RZ, RZ, R24 ;  /* 0x000000ffff137224 */ /* 0x000fc600078e0018 */
[----:B------:R-:W0:Y:S02]  /*47c0*/  F2I.FTZ.TRUNC.NTZ R5, R4 ;  /* 0x0000000400057305 */ /* 0x000e24000021f100 */
[----:B0-----:R0:W-:Y:S01]  /*47d0*/  STG.E [R2.64], R5 ;  /* 0x0000000502007986 */ /* 0x0011e2000c101924 */
[----:B------:R-:W-:Y:S05]  /*47e0*/  BRA `(.L_x_9346) ;  /* 0x00000e8000007947 */ /* 0x000fea0003800000 */
.L_x_9352:
[----:B------:R-:W-:Y:S01]  /*47f0*/  HADD2.F32 R4, -RZ, R4.H0_H0 ;  /* 0x20000004ff047230 */ /* 0x000fe20000004100 */
[----:B------:R-:W-:-:S03]  /*4800*/  IMAD.MOV.U32 R19, RZ, RZ, R24 ;  /* 0x000000ffff137224 */ /* 0x000fc600078e0018 */
[----:B------:R-:W0:Y:S02]  /*4810*/  F2I.FTZ.TRUNC.NTZ R5, R4 ;  /* 0x0000000400057305 */ /* 0x000e24000021f100 */
[----:B0-----:R0:W-:Y:S01]  /*4820*/  STG.E.U16 [R2.64], R5 ;  /* 0x0000000502007986 */ /* 0x0011e2000c101524 */
[----:B------:R-:W-:Y:S05]  /*4830*/  BRA `(.L_x_9346) ;  /* 0x00000e3000007947 */ /* 0x000fea0003800000 */
.L_x_9348:
        /* <DEDUP_REMOVED lines=10> */
.L_x_9355:
[----:B------:R0:W-:Y:S01]  /*48e0*/  STG.E.U16 [R2.64], R4 ;  /* 0x0000000402007986 */ /* 0x0001e2000c101524 */
[----:B------:R-:W-:Y:S01]  /*48f0*/  IMAD.MOV.U32 R19, RZ, RZ, R24 ;  /* 0x000000ffff137224 */ /* 0x000fe200078e0018 */
[----:B------:R-:W-:Y:S05]  /*4900*/  BRA `(.L_x_9346) ;  /* 0x00000d6000007947 */ /* 0x000fea0003800000 */
.L_x_9354:
        /* <DEDUP_REMOVED lines=11> */
.L_x_9357:
[----:B------:R-:W-:Y:S01]  /*49c0*/  HADD2.F32 R0, -RZ, R4.H0_H0 ;  /* 0x20000004ff007230 */ /* 0x000fe20000004100 */
[----:B------:R-:W-:-:S04]  /*49d0*/  IMAD.MOV.U32 R19, RZ, RZ, R24 ;  /* 0x000000ffff137224 */ /* 0x000fc800078e0018 */
[----:B------:R-:W-:-:S04]  /*49e0*/  F2FP.PACK_AB R0, RZ, R0 ;  /* 0x00000000ff00723e */ /* 0x000fc800000000ff */
[----:B------:R-:W-:-:S05]  /*49f0*/  PRMT R0, R0, 0x5410, RZ ;  /* 0x0000541000007816 */ /* 0x000fca00000000ff */
[----:B------:R0:W-:Y:S01]  /*4a00*/  STG.E [R2.64], R0 ;  /* 0x0000000002007986 */ /* 0x0001e2000c101924 */
[----:B------:R-:W-:Y:S05]  /*4a10*/  BRA `(.L_x_9346) ;  /* 0x00000c5000007947 */ /* 0x000fea0003800000 */
.L_x_9356:
[----:B------:R-:W-:Y:S01]  /*4a20*/  HADD2.F32 R4, -RZ, R4.H0_H0 ;  /* 0x20000004ff047230 */ /* 0x000fe20000004100 */
[----:B------:R-:W-:-:S04]  /*4a30*/  IMAD.MOV.U32 R19, RZ, RZ, R24 ;  /* 0x000000ffff137224 */ /* 0x000fc800078e0018 */
[----:B------:R-:W-:-:S06]  /*4a40*/  FMUL.FTZ R4, R4, 1 ;  /* 0x3f80000004047820 */ /* 0x000fcc0000410000 */
[----:B------:R-:W0:Y:S02]  /*4a50*/  F2F.F64.F32 R4, R4 ;  /* 0x0000000400047310 */ /* 0x000e240000201800 */
[----:B0-----:R0:W-:Y:S01]  /*4a60*/  STG.E.64 [R2.64], R4 ;  /* 0x0000000402007986 */ /* 0x0011e2000c101b24 */
[----:B------:R-:W-:Y:S05]  /*4a70*/  BRA `(.L_x_9346) ;  /* 0x00000bf000007947 */ /* 0x000fea0003800000 */
.L_x_9347:
        /* <DEDUP_REMOVED lines=14> */
.L_x_9360:
[----:B------:R-:W-:Y:S01]  /*4b60*/  HADD2.F32 R4, -RZ, R4.H0_H0 ;  /* 0x20000004ff047230 */ /* 0x000fe20000004100 */
[----:B------:R-:W-:Y:S01]  /*4b70*/  CS2R R6, SRZ ;  /* 0x0000000000067805 */ /* 0x000fe2000001ff00 */
[----:B------:R-:W-:-:S03]  /*4b80*/  IMAD.MOV.U32 R19, RZ, RZ, R24 ;  /* 0x000000ffff137224 */ /* 0x000fc600078e0018 */
[----:B------:R-:W-:-:S06]  /*4b90*/  FMUL.FTZ R4, R4, 1 ;  /* 0x3f80000004047820 */ /* 0x000fcc0000410000 */
[----:B------:R-:W0:Y:S02]  /*4ba0*/  F2F.F64.F32 R4, R4 ;  /* 0x0000000400047310 */ /* 0x000e240000201800 */
[----:B0-----:R0:W-:Y:S01]  /*4bb0*/  STG.E.128 [R2.64], R4 ;  /* 0x0000000402007986 */ /* 0x0011e2000c101d24 */
[----:B------:R-:W-:Y:S05]  /*4bc0*/  BRA `(.L_x_9346) ;  /* 0x00000aa000007947 */ /* 0x000fea0003800000 */
.L_x_9359:
        /* <DEDUP_REMOVED lines=21> */
.L_x_9364:
[----:B------:R-:W-:Y:S05]  /*4d20*/  BSYNC B0 ;  /* 0x0000000000007941 */ /* 0x000fea0003800000 */
.L_x_9363:
[----:B------:R-:W-:Y:S01]  /*4d30*/  LOP3.LUT R5, R0, R5, RZ, 0xfc, !PT ;  /* 0x0000000500057212 */ /* 0x000fe200078efcff */
[----:B------:R-:W-:-:S04]  /*4d40*/  IMAD.MOV.U32 R19, RZ, RZ, R24 ;  /* 0x000000ffff137224 */ /* 0x000fc800078e0018 */
[----:B------:R0:W-:Y:S01]  /*4d50*/  STG.E.U8 [R2.64], R5 ;  /* 0x0000000502007986 */ /* 0x0001e2000c101124 */
[----:B------:R-:W-:Y:S05]  /*4d60*/  BRA `(.L_x_9346) ;  /* 0x0000090000007947 */ /* 0x000fea0003800000 */
.L_x_9362:
        /* <DEDUP_REMOVED lines=13> */
.L_x_9366:
[----:B------:R-:W-:Y:S01]  /*4e40*/  IMAD.MOV.U32 R0, RZ, RZ, 0x7f ;  /* 0x0000007fff007424 */ /* 0x000fe200078e00ff */
[----:B------:R-:W-:-:S04]  /*4e50*/  ISETP.GT.U32.AND P0, PT, R4, 0x7f800000, PT ;  /* 0x7f8000000400780c */ /* 0x000fc80003f04070 */
[----:B------:R-:W-:-:S04]  /*4e60*/  SEL R0, R0, 0x7c, P0 ;  /* 0x0000007c00007807 */ /* 0x000fc80000000000 */
.L_x_9367:
[----:B------:R-:W-:Y:S05]  /*4e70*/  BSYNC B0 ;  /* 0x0000000000007941 */ /* 0x000fea0003800000 */
.L_x_9365:
[----:B------:R-:W-:Y:S01]  /*4e80*/  LOP3.LUT R4, R5, 0x80000000, RZ, 0xc0, !PT ;  /* 0x8000000005047812 */ /* 0x000fe200078ec0ff */
[----:B------:R-:W-:-:S03]  /*4e90*/  IMAD.MOV.U32 R19, RZ, RZ, R24 ;  /* 0x000000ffff137224 */ /* 0x000fc600078e0018 */
[----:B------:R-:W-:-:S04]  /*4ea0*/  SHF.R.U32.HI R5, RZ, 0x18, R4 ;  /* 0x00000018ff057819 */ /* 0x000fc80000011604 */
[----:B------:R-:W-:-:S05]  /*4eb0*/  LOP3.LUT R5, R0, R5, RZ, 0xfc, !PT ;  /* 0x0000000500057212 */ /* 0x000fca00078efcff */
[----:B------:R0:W-:Y:S01]  /*4ec0*/  STG.E.U8 [R2.64], R5 ;  /* 0x0000000502007986 */ /* 0x0001e2000c101124 */
[----:B------:R-:W-:Y:S05]  /*4ed0*/  BRA `(.L_x_9346) ;  /* 0x0000079000007947 */ /* 0x000fea0003800000 */
.L_x_9361:
[----:B------:R-:W-:Y:S01]  /*4ee0*/  HADD2.F32 R0, -RZ, R4.H0_H0 ;  /* 0x20000004ff007230 */ /* 0x000fe20000004100 */
[----:B------:R-:W-:-:S04]  /*4ef0*/  IMAD.MOV.U32 R19, RZ, RZ, R24 ;  /* 0x000000ffff137224 */ /* 0x000fc800078e0018 */
[----:B------:R-:W-:-:S05]  /*4f00*/  F2FP.BF16.PACK_AB R0, RZ, R0 ;  /* 0x00000000ff00723e */ /* 0x000fca00000010ff */
[----:B------:R0:W-:Y:S01]  /*4f10*/  STG.E.U16 [R2.64], R0 ;  /* 0x0000000002007986 */ /* 0x0001e2000c101524 */
[----:B------:R-:W-:Y:S05]  /*4f20*/  BRA `(.L_x_9346) ;  /* 0x0000074000007947 */ /* 0x000fea0003800000 */
.L_x_9358:
        /* <DEDUP_REMOVED lines=13> */
.L_x_9370:
        /* <DEDUP_REMOVED lines=17> */
.L_x_9373:
[----:B------:R-:W-:-:S04]  /*5110*/  LOP3.LUT R0, R7, 0x80000000, RZ, 0xc0, !PT ;  /* 0x8000000007007812 */ /* 0x000fc800078ec0ff */
[----:B------:R-:W-:-:S04]  /*5120*/  SHF.R.U32.HI R5, RZ, 0x18, R0 ;  /* 0x00000018ff057819 */ /* 0x000fc80000011600 */
[----:B------:R-:W-:-:S04]  /*5130*/  LOP3.LUT R4, R4, R5, RZ, 0xfc, !PT ;  /* 0x0000000504047212 */ /* 0x000fc800078efcff */
[----:B------:R-:W-:Y:S02]  /*5140*/  PRMT R0, R4, 0x7610, R0 ;  /* 0x0000761004007816 */ /* 0x000fe40000000000 */
.L_x_9372:
[----:B------:R-:W-:Y:S05]  /*5150*/  BSYNC B0 ;  /* 0x0000000000007941 */ /* 0x000fea0003800000 */
.L_x_9371:
[----:B------:R0:W-:Y:S01]  /*5160*/  STG.E.U8 [R2.64], R0 ;  /* 0x0000000002007986 */ /* 0x0001e2000c101124 */
[----:B------:R-:W-:Y:S01]  /*5170*/  IMAD.MOV.U32 R19, RZ, RZ, R24 ;  /* 0x000000ffff137224 */ /* 0x000fe200078e0018 */
[----:B------:R-:W-:Y:S05]  /*5180*/  BRA `(.L_x_9346) ;  /* 0x000004e000007947 */ /* 0x000fea0003800000 */
.L_x_9369:
        /* <DEDUP_REMOVED lines=17> */
.L_x_9376:
[----:B------:R-:W-:-:S04]  /*52a0*/  LOP3.LUT R0, R7, 0x80000000, RZ, 0xc0, !PT ;  /* 0x8000000007007812 */ /* 0x000fc800078ec0ff */
[----:B------:R-:W-:-:S04]  /*52b0*/  SHF.R.U32.HI R5, RZ, 0x18, R0 ;  /* 0x00000018ff057819 */ /* 0x000fc80000011600 */
[----:B------:R-:W-:-:S04]  /*52c0*/  LOP3.LUT R4, R4, R5, RZ, 0xfc, !PT ;  /* 0x0000000504047212 */ /* 0x000fc800078efcff */
[----:B------:R-:W-:Y:S02]  /*52d0*/  PRMT R0, R4, 0x7610, R0 ;  /* 0x0000761004007816 */ /* 0x000fe40000000000 */
.L_x_9375:
[----:B------:R-:W-:Y:S05]  /*52e0*/  BSYNC B0 ;  /* 0x0000000000007941 */ /* 0x000fea0003800000 */
.L_x_9374:
[----:B------:R0:W-:Y:S01]  /*52f0*/  STG.E.U8 [R2.64], R0 ;  /* 0x0000000002007986 */ /* 0x0001e2000c101124 */
[----:B------:R-:W-:Y:S01]  /*5300*/  IMAD.MOV.U32 R19, RZ, RZ, R24 ;  /* 0x000000ffff137224 */ /* 0x000fe200078e0018 */
[----:B------:R-:W-:Y:S05]  /*5310*/  BRA `(.L_x_9346) ;  /* 0x0000035000007947 */ /* 0x000fea0003800000 */
.L_x_9368:
        /* <DEDUP_REMOVED lines=23> */
.L_x_9351:
        /* <DEDUP_REMOVED lines=21> */
.L_x_9378:
[----:B------:R-:W-:Y:S01]  /*55e0*/  HADD2.F32 R4, -RZ, R4.H0_H0 ;  /* 0x20000004ff047230 */ /* 0x000fe20000004100 */
[----:B------:R-:W-:-:S05]  /*55f0*/  IMAD.MOV.U32 R19, RZ, RZ, R24 ;  /* 0x000000ffff137224 */ /* 0x000fca00078e0018 */
[----:B------:R-:W0:Y:S02]  /*5600*/  F2I.U64.TRUNC R4, R4 ;  /* 0x0000000400047311 */ /* 0x000e24000020d800 */
[----:B0-----:R0:W-:Y:S01]  /*5610*/  STG.E.64 [R2.64], R4 ;  /* 0x0000000402007986 */ /* 0x0011e2000c101b24 */
[----:B------:R-:W-:Y:S05]  /*5620*/  BRA `(.L_x_9346) ;  /* 0x0000004000007947 */ /* 0x000fea0003800000 */
.L_x_9377:
[----:B------:R-:W-:Y:S01]  /*5630*/  HADD2.F32 R4, -RZ, R4.H0_H0 ;  /* 0x20000004ff047230 */ /* 0x000fe20000004100 */
[----:B------:R-:W-:-:S03]  /*5640*/  IMAD.MOV.U32 R19, RZ, RZ, R24 ;  /* 0x000000ffff137224 */ /* 0x000fc600078e0018 */
[----:B------:R-:W0:Y:S02]  /*5650*/  F2I.FTZ.U32.TRUNC.NTZ R5, R4 ;  /* 0x0000000400057305 */ /* 0x000e24000021f000 */
[----:B0-----:R0:W-:Y:S02]  /*5660*/  STG.E [R2.64], R5 ;  /* 0x0000000502007986 */ /* 0x0011e4000c101924 */
.L_x_9346:
[----:B0-----:R-:W-:Y:S05]  /*5670*/  BSYNC B6 ;  /* 0x0000000000067941 */ /* 0x001fea0003800000 */
.L_x_9345:
        /* <DEDUP_REMOVED lines=23> */
.L_x_9384:
[----:B------:R-:W-:-:S06]  /*57f0*/  HADD2.F32 R5, -RZ, R25.H0_H0 ;  /* 0x20000019ff057230 */ /* 0x000fcc0000004100 */
[----:B------:R-:W0:Y:S02]  /*5800*/  F2I.S64.TRUNC R4, R5 ;  /* 0x0000000500047311 */ /* 0x000e24000020d900 */
[----:B0-----:R0:W-:Y:S01]  /*5810*/  STG.E.U8 [R2.64], R4 ;  /* 0x0000000402007986 */ /* 0x0011e2000c101124 */
[----:B------:R-:W-:Y:S05]  /*5820*/  BRA `(.L_x_9386) ;  /* 0x00000e4000007947 */ /* 0x000fea0003800000 */
.L_x_9383:
        /* <DEDUP_REMOVED lines=10> */
.L_x_9388:
[----:B------:R-:W-:-:S06]  /*58d0*/  HADD2.F32 R25, -RZ, R25.H0_H0 ;  /* 0x20000019ff197230 */ /* 0x000fcc0000004100 */
[----:B------:R-:W0:Y:S02]  /*58e0*/  F2I.FTZ.TRUNC.NTZ R25, R25 ;  /* 0x0000001900197305 */ /* 0x000e24000021f100 */
[----:B0-----:R0:W-:Y:S01]  /*58f0*/  STG.E [R2.64], R25 ;  /* 0x0000001902007986 */ /* 0x0011e2000c101924 */
[----:B------:R-:W-:Y:S05]  /*5900*/  BRA `(.L_x_9386) ;  /* 0x00000d6000007947 */ /* 0x000fea0003800000 */
.L_x_9387:
[----:B------:R-:W-:-:S06]  /*5910*/  HADD2.F32 R25, -RZ, R25.H0_H0 ;  /* 0x20000019ff197230 */ /* 0x000fcc0000004100 */
[----:B------:R-:W0:Y:S02]  /*5920*/  F2I.FTZ.TRUNC.NTZ R25, R25 ;  /* 0x0000001900197305 */ /* 0x000e24000021f100 */
[----:B0-----:R0:W-:Y:S01]  /*5930*/  STG.E.U16 [R2.64], R25 ;  /* 0x0000001902007986 */ /* 0x0011e2000c101524 */
[----:B------:R-:W-:Y:S05]  /*5940*/  BRA `(.L_x_9386) ;  /* 0x00000d2000007947 */ /* 0x000fea0003800000 */
.L_x_9382:
        /* <DEDUP_REMOVED lines=9> */
.L_x_9390:
[----:B------:R0:W-:Y:S01]  /*59e0*/  STG.E.U16 [R2.64], R25 ;  /* 0x0000001902007986 */ /* 0x0001e2000c101524 */
[----:B------:R-:W-:Y:S05]  /*59f0*/  BRA `(.L_x_9386) ;  /* 0x00000c7000007947 */ /* 0x000fea0003800000 */
.L_x_9389:
        /* <DEDUP_REMOVED lines=10> */
.L_x_9392:
[----:B------:R-:W-:-:S05]  /*5aa0*/  HADD2.F32 R0, -RZ, R25.H0_H0 ;  /* 0x20000019ff007230 */ /* 0x000fca0000004100 */
[----:B------:R-:W-:-:S04]  /*5ab0*/  F2FP.PACK_AB R0, RZ, R0 ;  /* 0x00000000ff00723e */ /* 0x000fc800000000ff */
[----:B------:R-:W-:-:S05]  /*5ac0*/  PRMT R0, R0, 0x5410, RZ ;  /* 0x0000541000007816 */ /* 0x000fca00000000ff */
[----:B------:R0:W-:Y:S01]  /*5ad0*/  STG.E [R2.64], R0 ;  /* 0x0000000002007986 */ /* 0x0001e2000c101924 */
[----:B------:R-:W-:Y:S05]  /*5ae0*/  BRA `(.L_x_9386) ;  /* 0x00000b8000007947 */ /* 0x000fea0003800000 */
.L_x_9391:
[----:B------:R-:W-:-:S05]  /*5af0*/  HADD2.F32 R4, -RZ, R25.H0_H0 ;  /* 0x20000019ff047230 */ /* 0x000fca0000004100 */
[----:B------:R-:W-:-:S06]  /*5b00*/  FMUL.FTZ R4, R4, 1 ;  /* 0x3f80000004047820 */ /* 0x000fcc0000410000 */
[----:B------:R-:W0:Y:S02]  /*5b10*/  F2F.F64.F32 R4, R4 ;  /* 0x0000000400047310 */ /* 0x000e240000201800 */
[----:B0-----:R0:W-:Y:S01]  /*5b20*/  STG.E.64 [R2.64], R4 ;  /* 0x0000000402007986 */ /* 0x0011e2000c101b24 */
[----:B------:R-:W-:Y:S05]  /*5b30*/  BRA `(.L_x_9386) ;  /* 0x00000b3000007947 */ /* 0x000fea0003800000 */
.L_x_9381:
        /* <DEDUP_REMOVED lines=13> */
.L_x_9395:
[----:B------:R-:W-:Y:S01]  /*5c10*/  HADD2.F32 R25, -RZ, R25.H0_H0 ;  /* 0x20000019ff197230 */ /* 0x000fe20000004100 */
[----:B------:R-:W-:-:S04]  /*5c20*/  CS2R R6, SRZ ;  /* 0x0000000000067805 */ /* 0x000fc8000001ff00 */
[----:B------:R-:W-:-:S06]  /*5c30*/  FMUL.FTZ R4, R25, 1 ;  /* 0x3f80000019047820 */ /* 0x000fcc0000410000 */
[----:B------:R-:W0:Y:S02]  /*5c40*/  F2F.F64.F32 R4, R4 ;  /* 0x0000000400047310 */ /* 0x000e240000201800 */
[----:B0-----:R0:W-:Y:S01]  /*5c50*/  STG.E.128 [R2.64], R4 ;  /* 0x0000000402007986 */ /* 0x0011e2000c101d24 */
[----:B------:R-:W-:Y:S05]  /*5c60*/  BRA `(.L_x_9386) ;  /* 0x00000a0000007947 */ /* 0x000fea0003800000 */
.L_x_9394:
        /* <DEDUP_REMOVED lines=21> */
.L_x_9399:
[----:B------:R-:W-:Y:S05]  /*5dc0*/  BSYNC B0 ;  /* 0x0000000000007941 */ /* 0x000fea0003800000 */
.L_x_9398:
[----:B------:R-:W-:-:S05]  /*5dd0*/  LOP3.LUT R5, R0, R5, RZ, 0xfc, !PT ;  /* 0x0000000500057212 */ /* 0x000fca00078efcff */
[----:B------:R0:W-:Y:S01]  /*5de0*/  STG.E.U8 [R2.64], R5 ;  /* 0x0000000502007986 */ /* 0x0001e2000c101124 */
[----:B------:R-:W-:Y:S05]  /*5df0*/  BRA `(.L_x_9386) ;  /* 0x0000087000007947 */ /* 0x000fea0003800000 */
.L_x_9397:
        /* <DEDUP_REMOVED lines=13> */
.L_x_9401:
[----:B------:R-:W-:Y:S01]  /*5ed0*/  IMAD.MOV.U32 R0, RZ, RZ, 0x7f ;  /* 0x0000007fff007424 */ /* 0x000fe200078e00ff */
[----:B------:R-:W-:-:S04]  /*5ee0*/  ISETP.GT.U32.AND P0, PT, R4, 0x7f800000, PT ;  /* 0x7f8000000400780c */ /* 0x000fc80003f04070 */
[----:B------:R-:W-:-:S04]  /*5ef0*/  SEL R0, R0, 0x7c, P0 ;  /* 0x0000007c00007807 */ /* 0x000fc80000000000 */
.L_x_9402:
[----:B------:R-:W-:Y:S05]  /*5f00*/  BSYNC B0 ;  /* 0x0000000000007941 */ /* 0x000fea0003800000 */
.L_x_9400:
[----:B------:R-:W-:-:S04]  /*5f10*/  LOP3.LUT R4, R25, 0x80000000, RZ, 0xc0, !PT ;  /* 0x8000000019047812 */ /* 0x000fc800078ec0ff */
[----:B------:R-:W-:-:S04]  /*5f20*/  SHF.R.U32.HI R5, RZ, 0x18, R4 ;  /* 0x00000018ff057819 */ /* 0x000fc80000011604 */
[----:B------:R-:W-:-:S05]  /*5f30*/  LOP3.LUT R5, R0, R5, RZ, 0xfc, !PT ;  /* 0x0000000500057212 */ /* 0x000fca00078efcff */
[----:B------:R0:W-:Y:S01]  /*5f40*/  STG.E.U8 [R2.64], R5 ;  /* 0x0000000502007986 */ /* 0x0001e2000c101124 */
[----:B------:R-:W-:Y:S05]  /*5f50*/  BRA `(.L_x_9386) ;  /* 0x0000071000007947 */ /* 0x000fea0003800000 */
.L_x_9396:
[----:B------:R-:W-:-:S05]  /*5f60*/  HADD2.F32 R0, -RZ, R25.H0_H0 ;  /* 0x20000019ff007230 */ /* 0x000fca0000004100 */
[----:B------:R-:W-:-:S05]  /*5f70*/  F2FP.BF16.PACK_AB R0, RZ, R0 ;  /* 0x00000000ff00723e */ /* 0x000fca00000010ff */
[----:B------:R0:W-:Y:S01]  /*5f80*/  STG.E.U16 [R2.64], R0 ;  /* 0x0000000002007986 */ /* 0x0001e2000c101524 */
[----:B------:R-:W-:Y:S05]  /*5f90*/  BRA `(.L_x_9386) ;  /* 0x000006d000007947 */ /* 0x000fea0003800000 */
.L_x_9393:
        /* <DEDUP_REMOVED lines=12> */
.L_x_9405:
        /* <DEDUP_REMOVED lines=17> */
.L_x_9408:
[----:B------:R-:W-:-:S04]  /*6170*/  LOP3.LUT R0, R25, 0x80000000, RZ, 0xc0, !PT ;  /* 0x8000000019007812 */ /* 0x000fc800078ec0ff */
[----:B------:R-:W-:-:S04]  /*6180*/  SHF.R.U32.HI R5, RZ, 0x18, R0 ;  /* 0x00000018ff057819 */ /* 0x000fc80000011600 */
[----:B------:R-:W-:-:S04]  /*6190*/  LOP3.LUT R4, R4, R5, RZ, 0xfc, !PT ;  /* 0x0000000504047212 */ /* 0x000fc800078efcff */
[----:B------:R-:W-:Y:S02]  /*61a0*/  PRMT R0, R4, 0x7610, R0 ;  /* 0x0000761004007816 */ /* 0x000fe40000000000 */
.L_x_9407:
[----:B------:R-:W-:Y:S05]  /*61b0*/  BSYNC B0 ;  /* 0x0000000000007941 */ /* 0x000fea0003800000 */
.L_x_9406:
[----:B------:R0:W-:Y:S01]  /*61c0*/  STG.E.U8 [R2.64], R0 ;  /* 0x0000000002007986 */ /* 0x0001e2000c101124 */
[----:B------:R-:W-:Y:S05]  /*61d0*/  BRA `(.L_x_9386) ;  /* 0x0000049000007947 */ /* 0x000fea0003800000 */
.L_x_9404:
        /* <DEDUP_REMOVED lines=17> */
.L_x_9411:
[----:B------:R-:W-:-:S04]  /*62f0*/  LOP3.LUT R0, R25, 0x80000000, RZ, 0xc0, !PT ;  /* 0x8000000019007812 */ /* 0x000fc800078ec0ff */
[----:B------:R-:W-:-:S04]  /*6300*/  SHF.R.U32.HI R5, RZ, 0x18, R0 ;  /* 0x00000018ff057819 */ /* 0x000fc80000011600 */
[----:B------:R-:W-:-:S04]  /*6310*/  LOP3.LUT R4, R4, R5, RZ, 0xfc, !PT ;  /* 0x0000000504047212 */ /* 0x000fc800078efcff */
[----:B------:R-:W-:Y:S02]  /*6320*/  PRMT R0, R4, 0x7610, R0 ;  /* 0x0000761004007816 */ /* 0x000fe40000000000 */
.L_x_9410:
[----:B------:R-:W-:Y:S05]  /*6330*/  BSYNC B0 ;  /* 0x0000000000007941 */ /* 0x000fea0003800000 */
.L_x_9409:
[----:B------:R0:W-:Y:S01]  /*6340*/  STG.E.U8 [R2.64], R0 ;  /* 0x0000000002007986 */ /* 0x0001e2000c101124 */
[----:B------:R-:W-:Y:S05]  /*6350*/  BRA `(.L_x_9386) ;  /* 0x0000031000007947 */ /* 0x000fea0003800000 */
.L_x_9403:
        /* <DEDUP_REMOVED lines=22> */
.L_x_9385:
        /* <DEDUP_REMOVED lines=20> */
.L_x_9413:
[----:B------:R-:W-:-:S06]  /*6600*/  HADD2.F32 R4, -RZ, R25.H0_H0 ;  /* 0x20000019ff047230 */ /* 0x000fcc0000004100 */
[----:B------:R-:W0:Y:S02]  /*6610*/  F2I.U64.TRUNC R4, R4 ;  /* 0x0000000400047311 */ /* 0x000e24000020d800 */
[----:B0-----:R0:W-:Y:S01]  /*6620*/  STG.E.64 [R2.64], R4 ;  /* 0x0000000402007986 */ /* 0x0011e2000c101b24 */
[----:B------:R-:W-:Y:S05]  /*6630*/  BRA `(.L_x_9386) ;  /* 0x0000003000007947 */ /* 0x000fea0003800000 */
.L_x_9412:
[----:B------:R-:W-:-:S06]  /*6640*/  HADD2.F32 R25, -RZ, R25.H0_H0 ;  /* 0x20000019ff197230 */ /* 0x000fcc0000004100 */
[----:B------:R-:W0:Y:S02]  /*6650*/  F2I.FTZ.U32.TRUNC.NTZ R25, R25 ;  /* 0x0000001900197305 */ /* 0x000e24000021f000 */
[----:B0-----:R0:W-:Y:S02]  /*6660*/  STG.E [R2.64], R25 ;  /* 0x0000001902007986 */ /* 0x0011e4000c101924 */
.L_x_9386:
        /* <DEDUP_REMOVED lines=23> */
.L_x_9417:
[----:B------:R-:W-:-:S06]  /*67e0*/  HADD2.F32 R5, -RZ, R22.H0_H0 ;  /* 0x20000016ff057230 */ /* 0x000fcc0000004100 */
[----:B------:R-:W0:Y:S02]  /*67f0*/  F2I.S64.TRUNC R4, R5 ;  /* 0x0000000500047311 */ /* 0x000e24000020d900 */
[----:B0-----:R0:W-:Y:S01]  /*6800*/  STG.E.U8 [R2.64], R4 ;  /* 0x0000000402007986 */ /* 0x0011e2000c101124 */
[----:B------:R-:W-:Y:S05]  /*6810*/  BRA `(.L_x_9419) ;  /* 0x00000e4000007947 */ /* 0x000fea0003800000 */
.L_x_9416:
        /* <DEDUP_REMOVED lines=10> */
.L_x_9421:
[----:B------:R-:W-:-:S04]  /*68c0*/  HADD2.F32 R22, -RZ, R22.H0_H0 ;  /* 0x20000016ff167230 */ /* 0x000fc80000004100 */
[----:B------:R-:W0:Y:S02]  /*68d0*/  F2I.FTZ.TRUNC.NTZ R5, R22 ;  /* 0x0000001600057305 */ /* 0x000e24000021f100 */
[----:B0-----:R0:W-:Y:S01]  /*68e0*/  STG.E [R2.64], R5 ;  /* 0x0000000502007986 */ /* 0x0011e2000c101924 */
[----:B------:R-:W-:Y:S05]  /*68f0*/  BRA `(.L_x_9419) ;  /* 0x00000d6000007947 */ /* 0x000fea0003800000 */
.L_x_9420:
[----:B------:R-:W-:-:S04]  /*6900*/  HADD2.F32 R22, -RZ, R22.H0_H0 ;  /* 0x20000016ff167230 */ /* 0x000fc80000004100 */
[----:B------:R-:W0:Y:S02]  /*6910*/  F2I.FTZ.TRUNC.NTZ R5, R22 ;  /* 0x0000001600057305 */ /* 0x000e24000021f100 */
[----:B0-----:R0:W-:Y:S01]  /*6920*/  STG.E.U16 [R2.64], R5 ;  /* 0x0000000502007986 */ /* 0x0011e2000c101524 */
[----:B------:R-:W-:Y:S05]  /*6930*/  BRA `(.L_x_9419) ;  /* 0x00000d2000007947 */ /* 0x000fea0003800000 */
.L_x_9415:
        /* <DEDUP_REMOVED lines=9> */
.L_x_9423:
[----:B------:R0:W-:Y:S01]  /*69d0*/  STG.E.U16 [R2.64], R22 ;  /* 0x0000001602007986 */ /* 0x0001e2000c101524 */
[----:B------:R-:W-:Y:S05]  /*69e0*/  BRA `(.L_x_9419) ;  /* 0x00000c7000007947 */ /* 0x000fea0003800000 */
.L_x_9422:
        /* <DEDUP_REMOVED lines=10> */
.L_x_9425:
[----:B------:R-:W-:-:S05]  /*6a90*/  HADD2.F32 R0, -RZ, R22.H0_H0 ;  /* 0x20000016ff007230 */ /* 0x000fca0000004100 */
[----:B------:R-:W-:-:S04]  /*6aa0*/  F2FP.PACK_AB R0, RZ, R0 ;  /* 0x00000000ff00723e */ /* 0x000fc800000000ff */
[----:B------:R-:W-:-:S05]  /*6ab0*/  PRMT R0, R0, 0x5410, RZ ;  /* 0x0000541000007816 */ /* 0x000fca00000000ff */
[----:B------:R0:W-:Y:S01]  /*6ac0*/  STG.E [R2.64], R0 ;  /* 0x0000000002007986 */ /* 0x0001e2000c101924 */
[----:B------:R-:W-:Y:S05]  /*6ad0*/  BRA `(.L_x_9419) ;  /* 0x00000b8000007947 */ /* 0x000fea0003800000 */
.L_x_9424:
[----:B------:R-:W-:-:S05]  /*6ae0*/  HADD2.F32 R4, -RZ, R22.H0_H0 ;  /* 0x20000016ff047230 */ /* 0x000fca0000004100 */
[----:B------:R-:W-:-:S06]  /*6af0*/  FMUL.FTZ R4, R4, 1 ;  /* 0x3f80000004047820 */ /* 0x000fcc0000410000 */
[----:B------:R-:W0:Y:S02]  /*6b00*/  F2F.F64.F32 R4, R4 ;  /* 0x0000000400047310 */ /* 0x000e240000201800 */
[----:B0-----:R0:W-:Y:S01]  /*6b10*/  STG.E.64 [R2.64], R4 ;  /* 0x0000000402007986 */ /* 0x0011e2000c101b24 */
[----:B------:R-:W-:Y:S05]  /*6b20*/  BRA `(.L_x_9419) ;  /* 0x00000b3000007947 */ /* 0x000fea0003800000 */
.L_x_9414:
        /* <DEDUP_REMOVED lines=13> */
.L_x_9428:
[----:B------:R-:W-:Y:S01]  /*6c00*/  HADD2.F32 R22, -RZ, R22.H0_H0 ;  /* 0x20000016ff167230 */ /* 0x000fe20000004100 */
[----:B------:R-:W-:-:S04]  /*6c10*/  CS2R R6, SRZ ;  /* 0x0000000000067805 */ /* 0x000fc8000001ff00 */
[----:B------:R-:W-:-:S06]  /*6c20*/  FMUL.FTZ R4, R22, 1 ;  /* 0x3f80000016047820 */ /* 0x000fcc0000410000 */
[----:B------:R-:W0:Y:S02]  /*6c30*/  F2F.F64.F32 R4, R4 ;  /* 0x0000000400047310 */ /* 0x000e240000201800 */
[----:B0-----:R0:W-:Y:S01]  /*6c40*/  STG.E.128 [R2.64], R4 ;  /* 0x0000000402007986 */ /* 0x0011e2000c101d24 */
[----:B------:R-:W-:Y:S05]  /*6c50*/  BRA `(.L_x_9419) ;  /* 0x00000a0000007947 */ /* 0x000fea0003800000 */
.L_x_9427:
        /* <DEDUP_REMOVED lines=21> */
.L_x_9432:
[----:B------:R-:W-:Y:S05]  /*6db0*/  BSYNC B0 ;  /* 0x0000000000007941 */ /* 0x000fea0003800000 */
.L_x_9431:
[----:B------:R-:W-:-:S05]  /*6dc0*/  LOP3.LUT R5, R0, R5, RZ, 0xfc, !PT ;  /* 0x0000000500057212 */ /* 0x000fca00078efcff */
[----:B------:R0:W-:Y:S01]  /*6dd0*/  STG.E.U8 [R2.64], R5 ;  /* 0x0000000502007986 */ /* 0x0001e2000c101124 */
[----:B------:R-:W-:Y:S05]  /*6de0*/  BRA `(.L_x_9419) ;  /* 0x0000087000007947 */ /* 0x000fea0003800000 */
.L_x_9430:
        /* <DEDUP_REMOVED lines=13> */
.L_x_9434:
[----:B------:R-:W-:Y:S01]  /*6ec0*/  IMAD.MOV.U32 R0, RZ, RZ, 0x7f ;  /* 0x0000007fff007424 */ /* 0x000fe200078e00ff */
[----:B------:R-:W-:-:S04]  /*6ed0*/  ISETP.GT.U32.AND P0, PT, R4, 0x7f800000, PT ;  /* 0x7f8000000400780c */ /* 0x000fc80003f04070 */
[----:B------:R-:W-:-:S04]  /*6ee0*/  SEL R0, R0, 0x7c, P0 ;  /* 0x0000007c00007807 */ /* 0x000fc80000000000 */
.L_x_9435:
[----:B------:R-:W-:Y:S05]  /*6ef0*/  BSYNC B0 ;  /* 0x0000000000007941 */ /* 0x000fea0003800000 */
.L_x_9433:
[----:B------:R-:W-:-:S04]  /*6f00*/  LOP3.LUT R4, R5, 0x80000000, RZ, 0xc0, !PT ;  /* 0x8000000005047812 */ /* 0x000fc800078ec0ff */
[----:B------:R-:W-:-:S04]  /*6f10*/  SHF.R.U32.HI R5, RZ, 0x18, R4 ;  /* 0x00000018ff057819 */ /* 0x000fc80000011604 */
[----:B------:R-:W-:-:S05]  /*6f20*/  LOP3.LUT R5, R0, R5, RZ, 0xfc, !PT ;  /* 0x0000000500057212 */ /* 0x000fca00078efcff */
[----:B------:R0:W-:Y:S01]  /*6f30*/  STG.E.U8 [R2.64], R5 ;  /* 0x0000000502007986 */ /* 0x0001e2000c101124 */
[----:B------:R-:W-:Y:S05]  /*6f40*/  BRA `(.L_x_9419) ;  /* 0x0000071000007947 */ /* 0x000fea0003800000 */
.L_x_9429:
[----:B------:R-:W-:-:S05]  /*6f50*/  HADD2.F32 R0, -RZ, R22.H0_H0 ;  /* 0x20000016ff007230 */ /* 0x000fca0000004100 */
[----:B------:R-:W-:-:S05]  /*6f60*/  F2FP.BF16.PACK_AB R0, RZ, R0 ;  /* 0x00000000ff00723e */ /* 0x000fca00000010ff */
[----:B------:R0:W-:Y:S01]  /*6f70*/  STG.E.U16 [R2.64], R0 ;  /* 0x0000000002007986 */ /* 0x0001e2000c101524 */
[----:B------:R-:W-:Y:S05]  /*6f80*/  BRA `(.L_x_9419) ;  /* 0x000006d000007947 */ /* 0x000fea0003800000 */
.L_x_9426:
        /* <DEDUP_REMOVED lines=12> */
.L_x_9438:
        /* <DEDUP_REMOVED lines=17> */
.L_x_9441:
[----:B------:R-:W-:-:S04]  /*7160*/  LOP3.LUT R0, R7, 0x80000000, RZ, 0xc0, !PT ;  /* 0x8000000007007812 */ /* 0x000fc800078ec0ff */
[----:B------:R-:W-:-:S04]  /*7170*/  SHF.R.U32.HI R5, RZ, 0x18, R0 ;  /* 0x00000018ff057819 */ /* 0x000fc80000011600 */
[----:B------:R-:W-:-:S04]  /*7180*/  LOP3.LUT R4, R4, R5, RZ, 0xfc, !PT ;  /* 0x0000000504047212 */ /* 0x000fc800078efcff */
[----:B------:R-:W-:Y:S02]  /*7190*/  PRMT R0, R4, 0x7610, R0 ;  /* 0x0000761004007816 */ /* 0x000fe40000000000 */
.L_x_9440:
[----:B------:R-:W-:Y:S05]  /*71a0*/  BSYNC B0 ;  /* 0x0000000000007941 */ /* 0x000fea0003800000 */
.L_x_9439:
[----:B------:R0:W-:Y:S01]  /*71b0*/  STG.E.U8 [R2.64], R0 ;  /* 0x0000000002007986 */ /* 0x0001e2000c101124 */
[----:B------:R-:W-:Y:S05]  /*71c0*/  BRA `(.L_x_9419) ;  /* 0x0000049000007947 */ /* 0x000fea0003800000 */
.L_x_9437:
        /* <DEDUP_REMOVED lines=17> */
.L_x_9444:
[----:B------:R-:W-:-:S04]  /*72e0*/  LOP3.LUT R0, R7, 0x80000000, RZ, 0xc0, !PT ;  /* 0x8000000007007812 */ /* 0x000fc800078ec0ff */
[----:B------:R-:W-:-:S04]  /*72f0*/  SHF.R.U32.HI R5, RZ, 0x18, R0 ;  /* 0x00000018ff057819 */ /* 0x000fc80000011600 */
[----:B------:R-:W-:-:S04]  /*7300*/  LOP3.LUT R4, R4, R5, RZ, 0xfc, !PT ;  /* 0x0000000504047212 */ /* 0x000fc800078efcff */
[----:B------:R-:W-:Y:S02]  /*7310*/  PRMT R0, R4, 0x7610, R0 ;  /* 0x0000761004007816 */ /* 0x000fe40000000000 */
.L_x_9443:
[----:B------:R-:W-:Y:S05]  /*7320*/  BSYNC B0 ;  /* 0x0000000000007941 */ /* 0x000fea0003800000 */
.L_x_9442:
[----:B------:R0:W-:Y:S01]  /*7330*/  STG.E.U8 [R2.64], R0 ;  /* 0x0000000002007986 */ /* 0x0001e2000c101124 */
[----:B------:R-:W-:Y:S05]  /*7340*/  BRA `(.L_x_9419) ;  /* 0x0000031000007947 */ /* 0x000fea0003800000 */
.L_x_9436:
        /* <DEDUP_REMOVED lines=22> */
.L_x_9418:
        /* <DEDUP_REMOVED lines=20> */
.L_x_9446:
[----:B------:R-:W-:-:S06]  /*75f0*/  HADD2.F32 R4, -RZ, R22.H0_H0 ;  /* 0x20000016ff047230 */ /* 0x000fcc0000004100 */
[----:B------:R-:W0:Y:S02]  /*7600*/  F2I.U64.TRUNC R4, R4 ;  /* 0x0000000400047311 */ /* 0x000e24000020d800 */
[----:B0-----:R0:W-:Y:S01]  /*7610*/  STG.E.64 [R2.64], R4 ;  /* 0x0000000402007986 */ /* 0x0011e2000c101b24 */
[----:B------:R-:W-:Y:S05]  /*7620*/  BRA `(.L_x_9419) ;  /* 0x0000003000007947 */ /* 0x000fea0003800000 */
.L_x_9445:
[----:B------:R-:W-:-:S04]  /*7630*/  HADD2.F32 R22, -RZ, R22.H0_H0 ;  /* 0x20000016ff167230 */ /* 0x000fc80000004100 */
[----:B------:R-:W0:Y:S02]  /*7640*/  F2I.FTZ.U32.TRUNC.NTZ R5, R22 ;  /* 0x0000001600057305 */ /* 0x000e24000021f000 */
[----:B0-----:R0:W-:Y:S02]  /*7650*/  STG.E [R2.64], R5 ;  /* 0x0000000502007986 */ /* 0x0011e4000c101924 */
.L_x_9419:
[----:B------:R-:W-:Y:S02]  /*7660*/  IADD3 R19, R19, 0x80, RZ ;  /* 0x0000008013137810 */ /* 0x000fe40007ffe0ff */
.L_x_9380:
[----:B------:R-:W-:Y:S05]  /*7670*/  BSYNC B6 ;  /* 0x0000000000067941 */ /* 0x000fea0003800000 */
.L_x_9379:
        /* <DEDUP_REMOVED lines=21> */
.L_x_9450:
[----:B------:R-:W-:-:S06]  /*77d0*/  HADD2.F32 R5, -RZ, R23.H0_H0 ;  /* 0x20000017ff057230 */ /* 0x000fcc0000004100 */
[----:B------:R-:W0:Y:S02]  /*77e0*/  F2I.S64.TRUNC R4, R5 ;  /* 0x0000000500047311 */ /* 0x000e24000020d900 */
[----:B0-----:R-:W-:Y:S01]  /*77f0*/  STG.E.U8 [R2.64], R4 ;  /* 0x0000000402007986 */ /* 0x001fe2000c101124 */
[----:B------:R-:W-:Y:S05]  /*7800*/  EXIT ;  /* 0x000000000000794d */ /* 0x000fea0003800000 */
.L_x_9449:
        /* <DEDUP_REMOVED lines=10> */
.L_x_9453:
[----:B------:R-:W-:-:S06]  /*78b0*/  HADD2.F32 R23, -RZ, R23.H0_H0 ;  /* 0x20000017ff177230 */ /* 0x000fcc0000004100 */
[----:B------:R-:W0:Y:S02]  /*78c0*/  F2I.FTZ.TRUNC.NTZ R23, R23 ;  /* 0x0000001700177305 */ /* 0x000e24000021f100 */
[----:B0-----:R-:W-:Y:S01]  /*78d0*/  STG.E [R2.64], R23 ;  /* 0x0000001702007986 */ /* 0x001fe2000c101924 */
[----:B------:R-:W-:Y:S05]  /*78e0*/  EXIT ;  /* 0x000000000000794d */ /* 0x000fea0003800000 */
.L_x_9452:
[----:B------:R-:W-:-:S06]  /*78f0*/  HADD2.F32 R23, -RZ, R23.H0_H0 ;  /* 0x20000017ff177230 */ /* 0x000fcc0000004100 */
[----:B------:R-:W0:Y:S02]  /*7900*/  F2I.FTZ.TRUNC.NTZ R23, R23 ;  /* 0x0000001700177305 */ /* 0x000e24000021f100 */
[----:B0-----:R-:W-:Y:S01]  /*7910*/  STG.E.U16 [R2.64], R23 ;  /* 0x0000001702007986 */ /* 0x001fe2000c101524 */
[----:B------:R-:W-:Y:S05]  /*7920*/  EXIT ;  /* 0x000000000000794d */ /* 0x000fea0003800000 */
.L_x_9448:
        /* <DEDUP_REMOVED lines=9> */
.L_x_9455:
[----:B------:R-:W-:Y:S01]  /*79c0*/  STG.E.U16 [R2.64], R23 ;  /* 0x0000001702007986 */ /* 0x000fe2000c101524 */
[----:B------:R-:W-:Y:S05]  /*79d0*/  EXIT ;  /* 0x000000000000794d */ /* 0x000fea0003800000 */
.L_x_9454:
        /* <DEDUP_REMOVED lines=10> */
.L_x_9457:
[----:B------:R-:W-:-:S05]  /*7a80*/  HADD2.F32 R0, -RZ, R23.H0_H0 ;  /* 0x20000017ff007230 */ /* 0x000fca0000004100 */
[----:B------:R-:W-:-:S04]  /*7a90*/  F2FP.PACK_AB R0, RZ, R0 ;  /* 0x00000000ff00723e */ /* 0x000fc800000000ff */
[----:B------:R-:W-:-:S05]  /*7aa0*/  PRMT R0, R0, 0x5410, RZ ;  /* 0x0000541000007816 */ /* 0x000fca00000000ff */
[----:B------:R-:W-:Y:S01]  /*7ab0*/  STG.E [R2.64], R0 ;  /* 0x0000000002007986 */ /* 0x000fe2000c101924 */
[----:B------:R-:W-:Y:S05]  /*7ac0*/  EXIT ;  /* 0x000000000000794d */ /* 0x000fea0003800000 */
.L_x_9456:
[----:B------:R-:W-:-:S05]  /*7ad0*/  HADD2.F32 R4, -RZ, R23.H0_H0 ;  /* 0x20000017ff047230 */ /* 0x000fca0000004100 */
[----:B------:R-:W-:-:S06]  /*7ae0*/  FMUL.FTZ R4, R4, 1 ;  /* 0x3f80000004047820 */ /* 0x000fcc0000410000 */
[----:B------:R-:W0:Y:S02]  /*7af0*/  F2F.F64.F32 R4, R4 ;  /* 0x0000000400047310 */ /* 0x000e240000201800 */
[----:B0-----:R-:W-:Y:S01]  /*7b00*/  STG.E.64 [R2.64], R4 ;  /* 0x0000000402007986 */ /* 0x001fe2000c101b24 */
[----:B------:R-:W-:Y:S05]  /*7b10*/  EXIT ;  /* 0x000000000000794d */ /* 0x000fea0003800000 */
.L_x_9447:
        /* <DEDUP_REMOVED lines=13> */
.L_x_9460:
[----:B------:R-:W-:Y:S01]  /*7bf0*/  HADD2.F32 R23, -RZ, R23.H0_H0 ;  /* 0x20000017ff177230 */ /* 0x000fe20000004100 */
[----:B------:R-:W-:-:S04]  /*7c00*/  CS2R R6, SRZ ;  /* 0x0000000000067805 */ /* 0x000fc8000001ff00 */
[----:B------:R-:W-:-:S06]  /*7c10*/  FMUL.FTZ R4, R23, 1 ;  /* 0x3f80000017047820 */ /* 0x000fcc0000410000 */
[----:B------:R-:W0:Y:S02]  /*7c20*/  F2F.F64.F32 R4, R4 ;  /* 0x0000000400047310 */ /* 0x000e240000201800 */
[----:B0-----:R-:W-:Y:S01]  /*7c30*/  STG.E.128 [R2.64], R4 ;  /* 0x0000000402007986 */ /* 0x001fe2000c101d24 */
[----:B------:R-:W-:Y:S05]  /*7c40*/  EXIT ;  /* 0x000000000000794d */ /* 0x000fea0003800000 */
.L_x_9459:
        /* <DEDUP_REMOVED lines=21> */
.L_x_9464:
[----:B------:R-:W-:Y:S05]  /*7da0*/  BSYNC B0 ;  /* 0x0000000000007941 */ /* 0x000fea0003800000 */
.L_x_9463:
[----:B------:R-:W-:-:S05]  /*7db0*/  LOP3.LUT R5, R0, R5, RZ, 0xfc, !PT ;  /* 0x0000000500057212 */ /* 0x000fca00078efcff */
[----:B------:R-:W-:Y:S01]  /*7dc0*/  STG.E.U8 [R2.64], R5 ;  /* 0x0000000502007986 */ /* 0x000fe2000c101124 */
[----:B------:R-:W-:Y:S05]  /*7dd0*/  EXIT ;  /* 0x000000000000794d */ /* 0x000fea0003800000 */
.L_x_9462:
        /* <DEDUP_REMOVED lines=13> */
.L_x_9466:
[----:B------:R-:W-:Y:S01]  /*7eb0*/  IMAD.MOV.U32 R0, RZ, RZ, 0x7f ;  /* 0x0000007fff007424 */ /* 0x000fe200078e00ff */
[----:B------:R-:W-:-:S04]  /*7ec0*/  ISETP.GT.U32.AND P0, PT, R4, 0x7f800000, PT ;  /* 0x7f8000000400780c */ /* 0x000fc80003f04070 */
[----:B------:R-:W-:-:S04]  /*7ed0*/  SEL R0, R0, 0x7c, P0 ;  /* 0x0000007c00007807 */ /* 0x000fc80000000000 */
.L_x_9467:
[----:B------:R-:W-:Y:S05]  /*7ee0*/  BSYNC B0 ;  /* 0x0000000000007941 */ /* 0x000fea0003800000 */
.L_x_9465:
[----:B------:R-:W-:-:S04]  /*7ef0*/  LOP3.LUT R4, R23, 0x80000000, RZ, 0xc0, !PT ;  /* 0x8000000017047812 */ /* 0x000fc800078ec0ff */
[----:B------:R-:W-:-:S04]  /*7f00*/  SHF.R.U32.HI R5, RZ, 0x18, R4 ;  /* 0x00000018ff057819 */ /* 0x000fc80000011604 */
[----:B------:R-:W-:-:S05]  /*7f10*/  LOP3.LUT R5, R0, R5, RZ, 0xfc, !PT ;  /* 0x0000000500057212 */ /* 0x000fca00078efcff */
[----:B------:R-:W-:Y:S01]  /*7f20*/  STG.E.U8 [R2.64], R5 ;  /* 0x0000000502007986 */ /* 0x000fe2000c101124 */
[----:B------:R-:W-:Y:S05]  /*7f30*/  EXIT ;  /* 0x000000000000794d */ /* 0x000fea0003800000 */
.L_x_9461:
[----:B------:R-:W-:-:S05]  /*7f40*/  HADD2.F32 R0, -RZ, R23.H0_H0 ;  /* 0x20000017ff007230 */ /* 0x000fca0000004100 */
[----:B------:R-:W-:-:S05]  /*7f50*/  F2FP.BF16.PACK_AB R0, RZ, R0 ;  /* 0x00000000ff00723e */ /* 0x000fca00000010ff */
[----:B------:R-:W-:Y:S01]  /*7f60*/  STG.E.U16 [R2.64], R0 ;  /* 0x0000000002007986 */ /* 0x000fe2000c101524 */
[----:B------:R-:W-:Y:S05]  /*7f70*/  EXIT ;  /* 0x000000000000794d */ /* 0x000fea0003800000 */
.L_x_9458:
        /* <DEDUP_REMOVED lines=12> */
.L_x_9470:
        /* <DEDUP_REMOVED lines=17> */
.L_x_9473:
[----:B------:R-:W-:-:S04]  /*8150*/  LOP3.LUT R0, R23, 0x80000000, RZ, 0xc0, !PT ;  /* 0x8000000017007812 */ /* 0x000fc800078ec0ff */
[----:B------:R-:W-:-:S04]  /*8160*/  SHF.R.U32.HI R5, RZ, 0x18, R0 ;  /* 0x00000018ff057819 */ /* 0x000fc80000011600 */
[----:B------:R-:W-:-:S04]  /*8170*/  LOP3.LUT R4, R4, R5, RZ, 0xfc, !PT ;  /* 0x0000000504047212 */ /* 0x000fc800078efcff */
[----:B------:R-:W-:Y:S02]  /*8180*/  PRMT R0, R4, 0x7610, R0 ;  /* 0x0000761004007816 */ /* 0x000fe40000000000 */
.L_x_9472:
[----:B------:R-:W-:Y:S05]  /*8190*/  BSYNC B0 ;  /* 0x0000000000007941 */ /* 0x000fea0003800000 */
.L_x_9471:
[----:B------:R-:W-:Y:S01]  /*81a0*/  STG.E.U8 [R2.64], R0 ;  /* 0x0000000002007986 */ /* 0x000fe2000c101124 */
[----:B------:R-:W-:Y:S05]  /*81b0*/  EXIT ;  /* 0x000000000000794d */ /* 0x000fea0003800000 */
.L_x_9469:
        /* <DEDUP_REMOVED lines=17> */
.L_x_9476:
[----:B------:R-:W-:-:S04]  /*82d0*/  LOP3.LUT R0, R23, 0x80000000, RZ, 0xc0, !PT ;  /* 0x8000000017007812 */ /* 0x000fc800078ec0ff */
[----:B------:R-:W-:-:S04]  /*82e0*/  SHF.R.U32.HI R5, RZ, 0x18, R0 ;  /* 0x00000018ff057819 */ /* 0x000fc80000011600 */
[----:B------:R-:W-:-:S04]  /*82f0*/  LOP3.LUT R4, R4, R5, RZ, 0xfc, !PT ;  /* 0x0000000504047212 */ /* 0x000fc800078efcff */
[----:B------:R-:W-:Y:S02]  /*8300*/  PRMT R0, R4, 0x7610, R0 ;  /* 0x0000761004007816 */ /* 0x000fe40000000000 */
.L_x_9475:
[----:B------:R-:W-:Y:S05]  /*8310*/  BSYNC B0 ;  /* 0x0000000000007941 */ /* 0x000fea0003800000 */
.L_x_9474:
[----:B------:R-:W-:Y:S01]  /*8320*/  STG.E.U8 [R2.64], R0 ;  /* 0x0000000002007986 */ /* 0x000fe2000c101124 */
[----:B------:R-:W-:Y:S05]  /*8330*/  EXIT ;  /* 0x000000000000794d */ /* 0x000fea0003800000 */
.L_x_9468:
        /* <DEDUP_REMOVED lines=22> */
.L_x_9451:
        /* <DEDUP_REMOVED lines=20> */
.L_x_9478:
[----:B------:R-:W-:-:S06]  /*85e0*/  HADD2.F32 R4, -RZ, R23.H0_H0 ;  /* 0x20000017ff047230 */ /* 0x000fcc0000004100 */
[----:B------:R-:W0:Y:S02]  /*85f0*/  F2I.U64.TRUNC R4, R4 ;  /* 0x0000000400047311 */ /* 0x000e24000020d800 */
[----:B0-----:R-:W-:Y:S01]  /*8600*/  STG.E.64 [R2.64], R4 ;  /* 0x0000000402007986 */ /* 0x001fe2000c101b24 */
[----:B------:R-:W-:Y:S05]  /*8610*/  EXIT ;  /* 0x000000000000794d */ /* 0x000fea0003800000 */
.L_x_9477:
[----:B------:R-:W-:-:S06]  /*8620*/  HADD2.F32 R23, -RZ, R23.H0_H0 ;  /* 0x20000017ff177230 */ /* 0x000fcc0000004100 */
[----:B------:R-:W0:Y:S02]  /*8630*/  F2I.FTZ.U32.TRUNC.NTZ R23, R23 ;  /* 0x0000001700177305 */ /* 0x000e24000021f000 */
[----:B0-----:R-:W-:Y:S01]  /*8640*/  STG.E [R2.64], R23 ;  /* 0x0000001702007986 */ /* 0x001fe2000c101924 */
[----:B------:R-:W-:Y:S05]  /*8650*/  EXIT ;  /* 0x000000000000794d */ /* 0x000fea0003800000 */
.L_x_9479:
        /* <DEDUP_REMOVED lines=10> */
.L_x_21527:


//--------------------- .text._ZN2at6native18elementwise_kernelILi128ELi4EZNS0_22gpu_kernel_impl_nocastIZZZNS0_15binary_internal21div_trunc_kernel_cudaERNS_18TensorIteratorBaseEENKUlvE0_clEvENKUlvE1_clEvEUlN3c104HalfEE_EEvS5_RKT_EUliE_EEviT1_ --------------------------
	.section	.text._ZN2at6native18elementwise_kernelILi128ELi4EZNS0_22gpu_kernel_impl_nocastIZZZNS0_15binary_internal21div_trunc_kernel_cudaERNS_18TensorIteratorBaseEENKUlvE0_clEvENKUlvE1_clEvEUlN3c104HalfEE_EEvS5_RKT_EUliE_EEviT1_,"ax",@progbits
	.sectioninfo	@"SHI_REGISTERS=12"
	.align	128
        .global         _ZN2at6native18elementwise_kernelILi128ELi4EZNS0_22gpu_kernel_impl_nocastIZZZNS0_15binary_internal21div_trunc_kernel_cudaERNS_18TensorIteratorBaseEENKUlvE0_clEvENKUlvE1_clEvEUlN3c104HalfEE_EEvS5_RKT_EUliE_EEviT1_
        .type           _ZN2at6native18elementwise_kernelILi128ELi4EZNS0_22gpu_kernel_impl_nocastIZZZNS0_15binary_internal21div_trunc_kernel_cudaERNS_18TensorIteratorBaseEENKUlvE0_clEvENKUlvE1_clEvEUlN3c104HalfEE_EEvS5_RKT_EUliE_EEviT1_,@function
        .size           _ZN2at6native18elementwise_kernelILi128ELi4EZNS0_22gpu_kernel_impl_nocastIZZZNS0_15binary_internal21div_trunc_kernel_cudaERNS_18TensorIteratorBaseEENKUlvE0_clEvENKUlvE1_clEvEUlN3c104HalfEE_EEvS5_RKT_EUliE_EEviT1_,(.L_x_21528 - _ZN2at6native18elementwise_kernelILi128ELi4EZNS0_22gpu_kernel_impl_nocastIZZZNS0_15binary_internal21div_trunc_kernel_cudaERNS_18TensorIteratorBaseEENKUlvE0_clEvENKUlvE1_clEvEUlN3c104HalfEE_EEvS5_RKT_EUliE_EEviT1_)
        .other          _ZN2at6native18elementwise_kernelILi128ELi4EZNS0_22gpu_kernel_impl_nocastIZZZNS0_15binary_internal21div_trunc_kernel_cudaERNS_18TensorIteratorBaseEENKUlvE0_clEvENKUlvE1_clEvEUlN3c104HalfEE_EEvS5_RKT_EUliE_EEviT1_,@"STO_CUDA_ENTRY STV_DEFAULT"
_ZN2at6native18elementwise_kernelILi128ELi4EZNS0_22gpu_kernel_impl_nocastIZZZNS0_15binary_internal21div_trunc_kernel_cudaERNS_18TensorIteratorBaseEENKUlvE0_clEvENKUlvE1_clEvEUlN3c104HalfEE_EEvS5_RKT_EUliE_EEviT1_:
.text._ZN2at6native18elementwise_kernelILi128ELi4EZNS0_22gpu_kernel_impl_nocastIZZZNS0_15binary_internal21div_trunc_kernel_cudaERNS_18TensorIteratorBaseEENKUlvE0_clEvENKUlvE1_clEvEUlN3c104HalfEE_EEvS5_RKT_EUliE_EEviT1_:
        /* <DEDUP_REMOVED lines=235> */
.L_x_9482:
[----:B------:R-:W-:-:S04]  /*0eb0*/  IADD3 R4, P0, R3, c[0x0][0x368], RZ ;  /* 0x0000da0003047a10 */ /* 0x000fc80007f1e0ff */
[----:B------:R-:W-:-:S05]  /*0ec0*/  IADD3.X R5, RZ, c[0x0][0x36c], RZ, P0, !PT ;  /* 0x0000db00ff057a10 */ /* 0x000fca00007fe4ff */
[----:B------:R-:W2:Y:S01]  /*0ed0*/  LDG.E.U16 R4, [R4.64] ;  /* 0x0000000404047981 */ /* 0x000ea2000c1e1500 */
[----:B------:R-:W-:Y:S02]  /*0ee0*/  IADD3 R2, P0, R2, c[0x0][0x360], RZ ;  /* 0x0000d80002027a10 */ /* 0x000fe40007f1e0ff */
[----:B------:R-:W-:Y:S01]  /*0ef0*/  IADD3 R0, R0, 0x80, RZ ;  /* 0x0000008000007810 */ /* 0x000fe20007ffe0ff */
[----:B--2---:R-:W-:-:S05]  /*0f00*/  HADD2.F32 R3, -RZ, R4.H0_H0 ;  /* 0x20000004ff037230 */ /* 0x004fca0000004100 */
[----:B------:R-:W-:Y:S01]  /*0f10*/  FMUL.FTZ R6, R3, c[0x0][0x370] ;  /* 0x0000dc0003067a20 */ /* 0x000fe20000410000 */
[----:B------:R-:W-:-:S05]  /*0f20*/  IADD3.X R3, RZ, c[0x0][0x364], RZ, P0, !PT ;  /* 0x0000d900ff037a10 */ /* 0x000fca00007fe4ff */
[----:B------:R-:W0:Y:S02]  /*0f30*/  FRND.TRUNC R6, R6 ;  /* 0x0000000600067307 */ /* 0x000e24000020d000 */
[----:B0-----:R-:W-:-:S05]  /*0f40*/  F2FP.PACK_AB R5, RZ, R6 ;  /* 0x00000006ff05723e */ /* 0x001fca00000000ff */
[----:B------:R0:W-:Y:S02]  /*0f50*/  STG.E.U16 [R2.64], R5 ;  /* 0x0000000502007986 */ /* 0x0001e4000c101504 */
.L_x_9481:
[----:B------:R-:W-:Y:S05]  /*0f60*/  BSYNC B0 ;  /* 0x0000000000007941 */ /* 0x000fea0003800000 */
.L_x_9480:
        /* <DEDUP_REMOVED lines=230> */
.L_x_9485:
[----:B------:R-:W-:-:S04]  /*1dd0*/  IADD3 R4, P0, R3, c[0x0][0x368], RZ ;  /* 0x0000da0003047a10 */ /* 0x000fc80007f1e0ff */
[----:B------:R-:W-:-:S05]  /*1de0*/  IADD3.X R5, RZ, c[0x0][0x36c], RZ, P0, !PT ;  /* 0x0000db00ff057a10 */ /* 0x000fca00007fe4ff */
[----:B------:R-:W2:Y:S01]  /*1df0*/  LDG.E.U16 R4, [R4.64] ;  /* 0x0000000404047981 */ /* 0x000ea2000c1e1500 */
[----:B------:R-:W-:Y:S02]  /*1e00*/  IADD3 R2, P0, R2, c[0x0][0x360], RZ ;  /* 0x0000d80002027a10 */ /* 0x000fe40007f1e0ff */
[----:B------:R-:W-:Y:S01]  /*1e10*/  IADD3 R0, R0, 0x80, RZ ;  /* 0x0000008000007810 */ /* 0x000fe20007ffe0ff */
[----:B--2---:R-:W-:-:S05]  /*1e20*/  HADD2.F32 R3, -RZ, R4.H0_H0 ;  /* 0x20000004ff037230 */ /* 0x004fca0000004100 */
[----:B------:R-:W-:Y:S01]  /*1e30*/  FMUL.FTZ R6, R3, c[0x0][0x370] ;  /* 0x0000dc0003067a20 */ /* 0x000fe20000410000 */
        /* <DEDUP_REMOVED lines=233> */
.L_x_9486:
        /* <DEDUP_REMOVED lines=11> */
.L_x_9484:
[----:B------:R-:W-:Y:S05]  /*2d80*/  BSYNC B0 ;  /* 0x0000000000007941 */ /* 0x000fea0003800000 */
.L_x_9483:
[----:B------:R-:W-:-:S13]  /*2d90*/  ISETP.GE.AND P0, PT, R0, c[0x0][0x160], PT ;  /* 0x0000580000007a0c */ /* 0x000fda0003f06270 */
[----:B------:R-:W-:Y:S05]  /*2da0*/  @P0 EXIT ;  /* 0x000000000000094d */ /* 0x000fea0003800000 */
[----:B------:R-:W-:Y:S01]  /*2db0*/  ISETP.NE.AND P0, PT, RZ, c[0x0][0x168], PT ;  /* 0x00005a00ff007a0c */ /* 0x000fe20003f05270 */
[----:B0-----:R-:W-:-:S12]  /*2dc0*/  CS2R R2, SRZ ;  /* 0x0000000000027805 */ /* 0x001fd8000001ff00 */
[----:B------:R-:W-:Y:S05]  /*2dd0*/  @!P0 BRA `(.L_x_9487) ;  /* 0x00000e0000008947 */ /* 0x000fea0003800000 */
[----:B------:R-:W-:Y:S01]  /*2de0*/  HFMA2.MMA R2, -RZ, RZ, 0, 0 ;  /* 0x00000000ff027435 */ /* 0x000fe200000001ff */
[----:B------:R-:W-:Y:S01]  /*2df0*/  MOV R3, R0 ;  /* 0x0000000000037202 */ /* 0x000fe20000000f00 */
[----:B------:R-:W-:-:S05]  /*2e00*/  IMAD.MOV.U32 R8, RZ, RZ, c[0x0][0x168] ;  /* 0x00005a00ff087624 */ /* 0x000fca00078e00ff */
        /* <DEDUP_REMOVED lines=221> */
.L_x_9487:
[----:B------:R-:W-:-:S04]  /*3be0*/  IADD3 R4, P0, R3, c[0x0][0x368], RZ ;  /* 0x0000da0003047a10 */ /* 0x000fc80007f1e0ff */
[----:B------:R-:W-:-:S05]  /*3bf0*/  IADD3.X R5, RZ, c[0x0][0x36c], RZ, P0, !PT ;  /* 0x0000db00ff057a10 */ /* 0x000fca00007fe4ff */
[----:B------:R-:W2:Y:S01]  /*3c00*/  LDG.E.U16 R4, [R4.64] ;  /* 0x0000000404047981 */ /* 0x000ea2000c1e1500 */
[----:B------:R-:W-:-:S04]  /*3c10*/  IADD3 R2, P0, R2, c[0x0][0x360], RZ ;  /* 0x0000d80002027a10 */ /* 0x000fc80007f1e0ff */
[----:B------:R-:W-:Y:S01]  /*3c20*/  IADD3.X R3, RZ, c[0x0][0x364], RZ, P0, !PT ;  /* 0x0000d900ff037a10 */ /* 0x000fe200007fe4ff */
[----:B--2---:R-:W-:-:S05]  /*3c30*/  HADD2.F32 R0, -RZ, R4.H0_H0 ;  /* 0x20000004ff007230 */ /* 0x004fca0000004100 */
[----:B------:R-:W-:-:S06]  /*3c40*/  FMUL.FTZ R0, R0, c[0x0][0x370] ;  /* 0x0000dc0000007a20 */ /* 0x000fcc0000410000 */
[----:B------:R-:W0:Y:S02]  /*3c50*/  FRND.TRUNC R0, R0 ;  /* 0x0000000000007307 */ /* 0x000e24000020d000 */
[----:B0-----:R-:W-:-:S05]  /*3c60*/  F2FP.PACK_AB R5, RZ, R0 ;  /* 0x00000000ff05723e */ /* 0x001fca00000000ff */
[----:B------:R-:W-:Y:S01]  /*3c70*/  STG.E.U16 [R2.64], R5 ;  /* 0x0000000502007986 */ /* 0x000fe2000c101504 */
[----:B------:R-:W-:Y:S05]  /*3c80*/  EXIT ;  /* 0x000000000000794d */ /* 0x000fea0003800000 */
.L_x_9488:
        /* <DEDUP_REMOVED lines=15> */
.L_x_21528:


//--------------------- .text._ZN2at6native27unrolled_elementwise_kernelIZZZNS0_15binary_internal21div_trunc_kernel_cudaERNS_18TensorIteratorBaseEENKUlvE0_clEvENKUlvE1_clEvEUlN3c104HalfEE_St5arrayIPcLm2EELi4E23TrivialOffsetCalculatorILi1EjESE_NS0_6memory15LoadWithoutCastENSF_16StoreWithoutCastEEEviT_T0_T2_T3_T4_T5_ --------------------------
	.section	.text._ZN2at6native27unrolled_elementwise_kernelIZZZNS0_15binary_internal21div_trunc_kernel_cudaERNS_18TensorIteratorBaseEENKUlvE0_clEvENKUlvE1_clEvEUlN3c104HalfEE_St5arrayIPcLm2EELi4E23TrivialOffsetCalculatorILi1EjESE_NS0_6memory15LoadWithoutCastENSF_16StoreWithoutCastEEEviT_T0_T2_T3_T4_T5_,"ax",@progbits
	.sectioninfo	@"SHI_REGISTERS=18"
	.align	128
        .global         _ZN2at6native27unrolled_elementwise_kernelIZZZNS0_15binary_internal21div_trunc_kernel_cudaERNS_18TensorIteratorBaseEENKUlvE0_clEvENKUlvE1_clEvEUlN3c104HalfEE_St5arrayIPcLm2EELi4E23TrivialOffsetCalculatorILi1EjESE_NS0_6memory15LoadWithoutCastENSF_16StoreWithoutCastEEEviT_T0_T2_T3_T4_T5_
        .type           _ZN2at6native27unrolled_elementwise_kernelIZZZNS0_15binary_internal21div_trunc_kernel_cudaERNS_18TensorIteratorBaseEENKUlvE0_clEvENKUlvE1_clEvEUlN3c104HalfEE_St5arrayIPcLm2EELi4E23TrivialOffsetCalculatorILi1EjESE_NS0_6memory15LoadWithoutCastENSF_16StoreWithoutCastEEEviT_T0_T2_T3_T4_T5_,@function
        .size           _ZN2at6native27unrolled_elementwise_kernelIZZZNS0_15binary_internal21div_trunc_kernel_cudaERNS_18TensorIteratorBaseEENKUlvE0_clEvENKUlvE1_clEvEUlN3c104HalfEE_St5arrayIPcLm2EELi4E23TrivialOffsetCalculatorILi1EjESE_NS0_6memory15LoadWithoutCastENSF_16StoreWithoutCastEEEviT_T0_T2_T3_T4_T5_,(.L_x_21529 - _ZN2at6native27unrolled_elementwise_kernelIZZZNS0_15binary_internal21div_trunc_kernel_cudaERNS_18TensorIteratorBaseEENKUlvE0_clEvENKUlvE1_clEvEUlN3c104HalfEE_St5arrayIPcLm2EELi4E23TrivialOffsetCalculatorILi1EjESE_NS0_6memory15LoadWithoutCastENSF_16StoreWithoutCastEEEviT_T0_T2_T3_T4_T5_)
        .other          _ZN2at6native27unrolled_elementwise_kernelIZZZNS0_15binary_internal21div_trunc_kernel_cudaERNS_18TensorIteratorBaseEENKUlvE0_clEvENKUlvE1_clEvEUlN3c104HalfEE_St5arrayIPcLm2EELi4E23TrivialOffsetCalculatorILi1EjESE_NS0_6memory15LoadWithoutCastENSF_16StoreWithoutCastEEEviT_T0_T2_T3_T4_T5_,@"STO_CUDA_ENTRY STV_DEFAULT"
_ZN2at6native27unrolled_elementwise_kernelIZZZNS0_15binary_internal21div_trunc_kernel_cudaERNS_18TensorIteratorBaseEENKUlvE0_clEvENKUlvE1_clEvEUlN3c104HalfEE_St5arrayIPcLm2EELi4E23TrivialOffsetCalculatorILi1EjESE_NS0_6memory15LoadWithoutCastENSF_16StoreWithoutCastEEEviT_T0_T2_T3_T4_T5_:
.text._ZN2at6native27unrolled_elementwise_kernelIZZZNS0_15binary_internal21div_trunc_kernel_cudaERNS_18TensorIteratorBaseEENKUlvE0_clEvENKUlvE1_clEvEUlN3c104HalfEE_St5arrayIPcLm2EELi4E23TrivialOffsetCalculatorILi1EjESE_NS0_6memory15LoadWithoutCastENSF_16StoreWithoutCastEEEviT_T0_T2_T3_T4_T5_:
        /* <DEDUP_REMOVED lines=19> */
[----:B------:R-:W-:Y:S02]  /*0130*/  @!P3 LEA R8, R0, R11, 0x9 ;  /* 0x0000000b0008b211 */ /* 0x000fe400078e48ff */
        /* <DEDUP_REMOVED lines=20> */
[----:B0-----:R-:W-:Y:S01]  /*0280*/  @!P0 IMAD.MOV.U32 R5, RZ, RZ, 0x2 ;  /* 0x00000002ff058424 */ /* 0x001fe200078e00ff */
[----:B------:R-:W-:-:S05]  /*0290*/  @!P0 LEA R4, R0, R3, 0x9 ;  /* 0x0000000300048211 */ /* 0x000fca00078e48ff */
[----:B------:R-:W-:Y:S01]  /*02a0*/  @!P0 IMAD.WIDE.U32 R4, R4, R5, c[0x0][0x178] ;  /* 0x00005e0004048625 */ /* 0x000fe200078e0005 */
[----:B------:R-:W-:-:S04]  /*02b0*/  @!P0 IADD3 R3, R3, 0x80, RZ ;  /* 0x0000008003038810 */ /* 0x000fc80007ffe0ff */
[----:B------:R-:W-:Y:S01]  /*02c0*/  ISETP.GE.AND P4, PT, R3, R2, PT ;  /* 0x000000020300720c */ /* 0x000fe20003f86270 */
[----:B------:R-:W-:Y:S01]  /*02d0*/  BSSY B0, `(.L_x_9489) ;  /* 0x000001c000007945 */ /* 0x000fe20003800000 */
[----:B--2---:R-:W-:-:S05]  /*02e0*/  @!P0 HADD2.F32 R12, -RZ, R12.H0_H0 ;  /* 0x2000000cff0c8230 */ /* 0x004fca0000004100 */
[----:B------:R-:W-:-:S06]  /*02f0*/  @!P0 FMUL.FTZ R12, R12, c[0x0][0x168] ;  /* 0x00005a000c0c8a20 */ /* 0x000fcc0000410000 */
[----:B------:R-:W0:Y:S02]  /*0300*/  @!P0 FRND.TRUNC R12, R12 ;  /* 0x0000000c000c8307 */ /* 0x000e24000020d000 */
[----:B0-----:R-:W-:-:S05]  /*0310*/  @!P0 F2FP.PACK_AB R12, RZ, R12 ;  /* 0x0000000cff0c823e */ /* 0x001fca00000000ff */
[----:B------:R0:W-:Y:S01]  /*0320*/  @!P0 STG.E.U16 [R4.64], R12 ;  /* 0x0000000c04008986 */ /* 0x0001e2000c101504 */
[----:B---3--:R-:W-:Y:S02]  /*0330*/  @!P2 HADD2.F32 R10, -RZ, R10.H0_H0 ;  /* 0x2000000aff0aa230 */ /* 0x008fe40000004100 */
[----:B----4-:R-:W-:-:S03]  /*0340*/  @!P3 HADD2.F32 R13, -RZ, R13.H0_H0 ;  /* 0x2000000dff0db230 */ /* 0x010fc60000004100 */
[----:B------:R-:W-:Y:S02]  /*0350*/  @!P2 FMUL.FTZ R10, R10, c[0x0][0x168] ;  /* 0x00005a000a0aaa20 */ /* 0x000fe40000410000 */
[----:B------:R-:W-:Y:S01]  /*0360*/  @!P3 FMUL.FTZ R13, R13, c[0x0][0x168] ;  /* 0x00005a000d0dba20 */ /* 0x000fe20000410000 */
[----:B-----5:R-:W-:-:S03]  /*0370*/  @!P1 HADD2.F32 R11, -RZ, R11.H0_H0 ;  /* 0x2000000bff0b9230 */ /* 0x020fc60000004100 */
[----:B------:R-:W1:Y:S02]  /*0380*/  @!P2 FRND.TRUNC R10, R10 ;  /* 0x0000000a000aa307 */ /* 0x000e64000020d000 */
[----:B------:R-:W-:-:S06]  /*0390*/  @!P1 FMUL.FTZ R11, R11, c[0x0][0x168] ;  /* 0x00005a000b0b9a20 */ /* 0x000fcc0000410000 */
[----:B------:R-:W2:Y:S08]  /*03a0*/  @!P3 FRND.TRUNC R13, R13 ;  /* 0x0000000d000db307 */ /* 0x000eb0000020d000 */
[----:B------:R-:W3:Y:S01]  /*03b0*/  @!P1 FRND.TRUNC R11, R11 ;  /* 0x0000000b000b9307 */ /* 0x000ee2000020d000 */
[----:B-1----:R-:W-:Y:S02]  /*03c0*/  @!P2 F2FP.PACK_AB R10, RZ, R10 ;  /* 0x0000000aff0aa23e */ /* 0x002fe400000000ff */
[----:B--2---:R-:W-:Y:S01]  /*03d0*/  @!P3 F2FP.PACK_AB R13, RZ, R13 ;  /* 0x0000000dff0db23e */ /* 0x004fe200000000ff */
[----:B------:R-:W-:Y:S05]  /*03e0*/  @P4 BRA `(.L_x_9490) ;  /* 0x000000a000004947 */ /* 0x000fea0003800000 */
[----:B0-----:R-:W-:Y:S01]  /*03f0*/  IMAD R4, R0, 0x200, R3 ;  /* 0x0000020000047824 */ /* 0x001fe200078e0203 */
[----:B------:R-:W-:Y:S01]  /*0400*/  IADD3 R3, R3, 0x80, RZ ;  /* 0x0000008003037810 */ /* 0x000fe20007ffe0ff */
[----:B------:R-:W-:-:S03]  /*0410*/  IMAD.MOV.U32 R7, RZ, RZ, 0x2 ;  /* 0x00000002ff077424 */ /* 0x000fc600078e00ff */
[----:B------:R-:W-:Y:S01]  /*0420*/  ISETP.GE.AND P0, PT, R3, R2, PT ;  /* 0x000000020300720c */ /* 0x000fe20003f06270 */
[----:B------:R-:W-:-:S05]  /*0430*/  IMAD.WIDE.U32 R4, R4, R7, c[0x0][0x178] ;  /* 0x00005e0004047625 */ /* 0x000fca00078e0007 */
[----:B------:R0:W-:Y:S07]  /*0440*/  STG.E.U16 [R4.64], R10 ;  /* 0x0000000a04007986 */ /* 0x0001ee000c101504 */
[----:B------:R-:W-:Y:S02]  /*0450*/  @!P0 LEA R6, R0, R3, 0x9 ;  /* 0x0000000300068211 */ /* 0x000fe400078e48ff */
[----:B------:R-:W-:-:S03]  /*0460*/  @!P0 IADD3 R3, R3, 0x80, RZ ;  /* 0x0000008003038810 */ /* 0x000fc60007ffe0ff */
[----:B------:R-:W-:-:S05]  /*0470*/  @!P0 IMAD.WIDE.U32 R6, R6, R7, c[0x0][0x178] ;  /* 0x00005e0006068625 */ /* 0x000fca00078e0007 */
[----:B------:R0:W-:Y:S02]  /*0480*/  @!P0 STG.E.U16 [R6.64], R13 ;  /* 0x0000000d06008986 */ /* 0x0001e4000c101504 */
.L_x_9490:
[----:B0-----:R-:W-:Y:S05]  /*0490*/  BSYNC B0 ;  /* 0x0000000000007941 */ /* 0x001fea0003800000 */
.L_x_9489:
        /* <DEDUP_REMOVED lines=8> */
.L_x_9491:
        /* <DEDUP_REMOVED lines=14> */
.L_x_21529:


//--------------------- .text._ZN2at6native29vectorized_elementwise_kernelILi2EZZZNS0_15binary_internal21div_trunc_kernel_cudaERNS_18TensorIteratorBaseEENKUlvE0_clEvENKUlvE1_clEvEUlN3c104HalfEE_St5arrayIPcLm2EEEEviT0_T1_ --------------------------
	.section	.text._ZN2at6native29vectorized_elementwise_kernelILi2EZZZNS0_15binary_internal21div_trunc_kernel_cudaERNS_18TensorIteratorBaseEENKUlvE0_clEvENKUlvE1_clEvEUlN3c104HalfEE_St5arrayIPcLm2EEEEviT0_T1_,"ax",@progbits
	.sectioninfo	@"SHI_REGISTERS=23"
	.align	128
        .global         _ZN2at6native29vectorized_elementwise_kernelILi2EZZZNS0_15binary_internal21div_trunc_kernel_cudaERNS_18TensorIteratorBaseEENKUlvE0_clEvENKUlvE1_clEvEUlN3c104HalfEE_St5arrayIPcLm2EEEEviT0_T1_
        .type           _ZN2at6native29vectorized_elementwise_kernelILi2EZZZNS0_15binary_internal21div_trunc_kernel_cudaERNS_18TensorIteratorBaseEENKUlvE0_clEvENKUlvE1_clEvEUlN3c104HalfEE_St5arrayIPcLm2EEEEviT0_T1_,@function
        .size           _ZN2at6native29vectorized_elementwise_kernelILi2EZZZNS0_15binary_internal21div_trunc_kernel_cudaERNS_18TensorIteratorBaseEENKUlvE0_clEvENKUlvE1_clEvEUlN3c104HalfEE_St5arrayIPcLm2EEEEviT0_T1_,(.L_x_21530 - _ZN2at6native29vectorized_elementwise_kernelILi2EZZZNS0_15binary_internal21div_trunc_kernel_cudaERNS_18TensorIteratorBaseEENKUlvE0_clEvENKUlvE1_clEvEUlN3c104HalfEE_St5arrayIPcLm2EEEEviT0_T1_)
        .other          _ZN2at6native29vectorized_elementwise_kernelILi2EZZZNS0_15binary_internal21div_trunc_kernel_cudaERNS_18TensorIteratorBaseEENKUlvE0_clEvENKUlvE1_clEvEUlN3c104HalfEE_St5arrayIPcLm2EEEEviT0_T1_,@"STO_CUDA_ENTRY STV_DEFAULT"
_ZN2at6native29vectorized_elementwise_kernelILi2EZZZNS0_15binary_internal21div_trunc_kernel_cudaERNS_18TensorIteratorBaseEENKUlvE0_clEvENKUlvE1_clEvEUlN3c104HalfEE_St5arrayIPcLm2EEEEviT0_T1_:
.text._ZN2at6native29vectorized_elementwise_kernelILi2EZZZNS0_15binary_internal21div_trunc_kernel_cudaERNS_18TensorIteratorBaseEENKUlvE0_clEvENKUlvE1_clEvEUlN3c104HalfEE_St5arrayIPcLm2EEEEviT0_T1_:
        /* <DEDUP_REMOVED lines=12> */
[----:B------:R2:W3:Y:S04]  /*00c0*/  LDG.E R5, [R6.64] ;  /* 0x0000000406057981 */ /* 0x0004e8000c1e1900 */
[----:B------:R2:W4:Y:S04]  /*00d0*/  LDG.E R9, [R6.64+0x200] ;  /* 0x0002000406097981 */ /* 0x000528000c1e1900 */
[----:B------:R2:W5:Y:S02]  /*00e0*/  LDG.E R12, [R6.64+0x600] ;  /* 0x00060004060c7981 */ /* 0x000564000c1e1900 */
[----:B--2---:R-:W-:-:S02]  /*00f0*/  HADD2.F32 R6, -RZ, R10.H0_H0 ;  /* 0x2000000aff067230 */ /* 0x004fc40000004100 */
[----:B------:R-:W-:Y:S02]  /*0100*/  HADD2.F32 R7, -RZ, R10.H1_H1 ;  /* 0x3000000aff077230 */ /* 0x000fe40000004100 */
[--C-:B---3--:R-:W-:Y:S01]  /*0110*/  HADD2.F32 R4, -RZ, R5.reuse.H0_H0 ;  /* 0x20000005ff047230 */ /* 0x108fe20000004100 */
[----:B------:R-:W-:Y:S01]  /*0120*/  FMUL.FTZ R10, R6, c[0x0][0x168] ;  /* 0x00005a00060a7a20 */ /* 0x000fe20000410000 */
[----:B------:R-:W-:Y:S01]  /*0130*/  HADD2.F32 R5, -RZ, R5.H1_H1 ;  /* 0x30000005ff057230 */ /* 0x000fe20000004100 */
[----:B------:R-:W-:Y:S01]  /*0140*/  FMUL.FTZ R11, R7, c[0x0][0x168] ;  /* 0x00005a00070b7a20 */ /* 0x000fe20000410000 */
[--C-:B----4-:R-:W-:Y:S02]  /*0150*/  HADD2.F32 R8, -RZ, R9.reuse.H0_H0 ;  /* 0x20000009ff087230 */ /* 0x110fe40000004100 */
[----:B------:R-:W-:Y:S02]  /*0160*/  HADD2.F32 R9, -RZ, R9.H1_H1 ;  /* 0x30000009ff097230 */ /* 0x000fe40000004100 */
[----:B-----5:R-:W-:-:S02]  /*0170*/  HADD2.F32 R6, -RZ, R12.H0_H0 ;  /* 0x2000000cff067230 */ /* 0x020fc40000004100 */
[----:B------:R-:W-:Y:S01]  /*0180*/  HADD2.F32 R7, -RZ, R12.H1_H1 ;  /* 0x3000000cff077230 */ /* 0x000fe20000004100 */
[----:B------:R-:W-:Y:S02]  /*0190*/  FMUL.FTZ R4, R4, c[0x0][0x168] ;  /* 0x00005a0004047a20 */ /* 0x000fe40000410000 */
[----:B------:R-:W-:Y:S02]  /*01a0*/  FMUL.FTZ R5, R5, c[0x0][0x168] ;  /* 0x00005a0005057a20 */ /* 0x000fe40000410000 */
[----:B------:R-:W-:Y:S02]  /*01b0*/  FMUL.FTZ R8, R8, c[0x0][0x168] ;  /* 0x00005a0008087a20 */ /* 0x000fe40000410000 */
[----:B------:R-:W-:Y:S02]  /*01c0*/  FMUL.FTZ R9, R9, c[0x0][0x168] ;  /* 0x00005a0009097a20 */ /* 0x000fe40000410000 */
[----:B------:R-:W-:Y:S02]  /*01d0*/  FMUL.FTZ R12, R6, c[0x0][0x168] ;  /* 0x00005a00060c7a20 */ /* 0x000fe40000410000 */
[----:B------:R-:W-:Y:S01]  /*01e0*/  FMUL.FTZ R13, R7, c[0x0][0x168] ;  /* 0x00005a00070d7a20 */ /* 0x000fe20000410000 */
        /* <DEDUP_REMOVED lines=19> */
.L_x_9492:
        /* <DEDUP_REMOVED lines=11> */
[----:B------:R0:W2:Y:S07]  /*03d0*/  @!P0 LDG.E.U16 R4, [R8.64] ;  /* 0x0000000408048981 */ /* 0x0000ae000c1e1500 */
        /* <DEDUP_REMOVED lines=13> */
[----:B------:R-:W-:-:S04]  /*04b0*/  @!P3 IMAD.WIDE.U32 R12, R12, R13, c[0x0][0x180] ;  /* 0x000060000c0cb625 */ /* 0x000fc800078e000d */
[----:B------:R-:W-:Y:S01]  /*04c0*/  @!P4 IMAD.MOV.U32 R15, RZ, RZ, 0x2 ;  /* 0x00000002ff0fc424 */ /* 0x000fe200078e00ff */
[----:B------:R1:W3:Y:S07]  /*04d0*/  @!P3 LDG.E.U16 R5, [R12.64] ;  /* 0x000000040c05b981 */ /* 0x0002ee000c1e1500 */
[----:B------:R-:W-:Y:S02]  /*04e0*/  @!P2 IADD3 R18, R0, R11, RZ ;  /* 0x0000000b0012a210 */ /* 0x000fe40007ffe0ff */
[----:B------:R-:W-:-:S04]  /*04f0*/  @!P2 IADD3 R11, R11, 0x80, RZ ;  /* 0x000000800b0ba810 */ /* 0x000fc80007ffe0ff */
[----:B------:R-:W-:Y:S01]  /*0500*/  ISETP.GE.AND P6, PT, R11, R2, PT ;  /* 0x000000020b00720c */ /* 0x000fe20003fc6270 */
[----:B------:R-:W-:-:S05]  /*0510*/  @!P4 IMAD.WIDE.U32 R14, R14, R15, c[0x0][0x180] ;  /* 0x000060000e0ec625 */ /* 0x000fca00078e000f */
[----:B------:R4:W5:Y:S01]  /*0520*/  @!P4 LDG.E.U16 R6, [R14.64] ;  /* 0x000000040e06c981 */ /* 0x000962000c1e1500 */
[----:B------:R-:W-:-:S06]  /*0530*/  @!P1 IMAD.MOV.U32 R19, RZ, RZ, 0x2 ;  /* 0x00000002ff139424 */ /* 0x000fcc00078e00ff */
[----:B------:R-:W-:Y:S01]  /*0540*/  @!P6 IMAD.IADD R20, R0, 0x1, R11 ;  /* 0x000000010014e824 */ /* 0x000fe200078e020b */
[----:B------:R-:W-:Y:S01]  /*0550*/  @!P6 IADD3 R11, R11, 0x80, RZ ;  /* 0x000000800b0be810 */ /* 0x000fe20007ffe0ff */
[----:B------:R-:W-:-:S03]  /*0560*/  @!P5 IMAD.MOV.U32 R17, RZ, RZ, 0x2 ;  /* 0x00000002ff11d424 */ /* 0x000fc600078e00ff */
[----:B------:R-:W-:Y:S01]  /*0570*/  ISETP.GE.AND P3, PT, R11, R2, PT ;  /* 0x000000020b00720c */ /* 0x000fe20003f66270 */
[----:B-1----:R-:W-:Y:S01]  /*0580*/  @!P1 IMAD.WIDE.U32 R12, R10, R19, c[0x0][0x180] ;  /* 0x000060000a0c9625 */ /* 0x002fe200078e0013 */
[----:B------:R-:W-:-:S03]  /*0590*/  PRMT R7, RZ, 0x7610, R7 ;  /* 0x00007610ff077816 */ /* 0x000fc60000000007 */
[----:B------:R-:W-:Y:S02]  /*05a0*/  @!P2 IMAD.MOV.U32 R19, RZ, RZ, 0x2 ;  /* 0x00000002ff13a424 */ /* 0x000fe400078e00ff */
[----:B------:R-:W-:Y:S01]  /*05b0*/  @!P5 IMAD.WIDE.U32 R16, R16, R17, c[0x0][0x180] ;  /* 0x000060001010d625 */ /* 0x000fe200078e0011 */
[----:B0-----:R-:W-:-:S03]  /*05c0*/  PRMT R9, RZ, 0x7610, R9 ;  /* 0x00007610ff097816 */ /* 0x001fc60000000009 */
[----:B----4-:R-:W-:Y:S01]  /*05d0*/  @!P2 IMAD.WIDE.U32 R14, R18, R19, c[0x0][0x180] ;  /* 0x00006000120ea625 */ /* 0x010fe200078e0013 */
[----:B------:R-:W-:Y:S01]  /*05e0*/  PRMT R8, RZ, 0x7610, R8 ;  /* 0x00007610ff087816 */ /* 0x000fe20000000008 */
[----:B------:R0:W4:Y:S02]  /*05f0*/  @!P5 LDG.E.U16 R7, [R16.64] ;  /* 0x000000041007d981 */ /* 0x000124000c1e1500 */
[----:B------:R-:W-:Y:S01]  /*0600*/  @!P6 IMAD.MOV.U32 R19, RZ, RZ, 0x2 ;  /* 0x00000002ff13e424 */ /* 0x000fe200078e00ff */
[----:B------:R-:W-:Y:S01]  /*0610*/  PRMT R10, RZ, 0x7610, R10 ;  /* 0x00007610ff0a7816 */ /* 0x000fe2000000000a */
[--C-:B------:R-:W-:Y:S01]  /*0620*/  @!P3 IMAD.IADD R18, R0, 0x1, R11.reuse ;  /* 0x000000010012b824 */ /* 0x100fe200078e020b */
[----:B------:R1:W4:Y:S01]  /*0630*/  @!P1 LDG.E.U16 R9, [R12.64] ;  /* 0x000000040c099981 */ /* 0x000322000c1e1500 */
[----:B------:R-:W-:-:S03]  /*0640*/  PRMT R11, RZ, 0x7610, R11 ;  /* 0x00007610ff0b7816 */ /* 0x000fc6000000000b */
[----:B------:R1:W4:Y:S01]  /*0650*/  @!P2 LDG.E.U16 R8, [R14.64] ;  /* 0x000000040e08a981 */ /* 0x000322000c1e1500 */
[----:B0-----:R-:W-:-:S04]  /*0660*/  @!P6 IMAD.WIDE.U32 R16, R20, R19, c[0x0][0x180] ;  /* 0x000060001410e625 */ /* 0x001fc800078e0013 */
[----:B------:R-:W-:Y:S01]  /*0670*/  @!P3 IMAD.MOV.U32 R19, RZ, RZ, 0x2 ;  /* 0x00000002ff13b424 */ /* 0x000fe200078e00ff */
[----:B------:R-:W4:Y:S03]  /*0680*/  @!P6 LDG.E.U16 R10, [R16.64] ;  /* 0x00000004100ae981 */ /* 0x000f26000c1e1500 */
[----:B-1----:R-:W-:-:S05]  /*0690*/  @!P3 IMAD.WIDE.U32 R12, R18, R19, c[0x0][0x180] ;  /* 0x00006000120cb625 */ /* 0x002fca00078e0013 */
[----:B------:R0:W4:Y:S01]  /*06a0*/  @!P3 LDG.E.U16 R11, [R12.64] ;  /* 0x000000040c0bb981 */ /* 0x000122000c1e1500 */
[----:B------:R-:W-:-:S04]  /*06b0*/  IADD3 R19, R3, 0x80, RZ ;  /* 0x0000008003137810 */ /* 0x000fc80007ffe0ff */
[----:B------:R-:W-:Y:S02]  /*06c0*/  ISETP.GE.AND P6, PT, R19, R2, PT ;  /* 0x000000021300720c */ /* 0x000fe40003fc6270 */
[----:B------:R-:W-:-:S04]  /*06d0*/  IADD3 R15, R3, 0x100, RZ ;  /* 0x00000100030f7810 */ /* 0x000fc80007ffe0ff */
[----:B------:R-:W-:Y:S02]  /*06e0*/  ISETP.GE.AND P1, PT, R15, R2, PT ;  /* 0x000000020f00720c */ /* 0x000fe40003f26270 */
[----:B0-----:R-:W-:-:S04]  /*06f0*/  IADD3 R13, R3, 0x200, RZ ;  /* 0x00000200030d7810 */ /* 0x001fc80007ffe0ff */
[----:B------:R-:W-:Y:S02]  /*0700*/  ISETP.GE.AND P3, PT, R13, R2, PT ;  /* 0x000000020d00720c */ /* 0x000fe40003f66270 */
[----:B------:R-:W-:-:S04]  /*0710*/  IADD3 R13, R3, 0x280, RZ ;  /* 0x00000280030d7810 */ /* 0x000fc80007ffe0ff */
[-C--:B------:R-:W-:Y:S02]  /*0720*/  ISETP.GE.AND P4, PT, R13, R2.reuse, PT ;  /* 0x000000020d00720c */ /* 0x080fe40003f86270 */
[C---:B------:R-:W-:Y:S02]  /*0730*/  IADD3 R13, R3.reuse, 0x300, RZ ;  /* 0x00000300030d7810 */ /* 0x040fe40007ffe0ff */
[----:B------:R-:W-:Y:S02]  /*0740*/  IADD3 R15, R3, 0x180, RZ ;  /* 0x00000180030f7810 */ /* 0x000fe40007ffe0ff */
[-C--:B------:R-:W-:Y:S02]  /*0750*/  ISETP.GE.AND P5, PT, R13, R2.reuse, PT ;  /* 0x000000020d00720c */ /* 0x080fe40003fa6270 */
[----:B------:R-:W-:Y:S02]  /*0760*/  IADD3 R13, R3, 0x380, RZ ;  /* 0x00000380030d7810 */ /* 0x000fe40007ffe0ff */
[----:B------:R-:W-:-:S02]  /*0770*/  ISETP.GE.AND P2, PT, R15, R2, PT ;  /* 0x000000020f00720c */ /* 0x000fc40003f46270 */
[----:B------:R-:W-:Y:S01]  /*0780*/  @!P0 MOV R15, 0x2 ;  /* 0x00000002000f8802 */ /* 0x000fe20000000f00 */
[----:B------:R-:W-:Y:S01]  /*0790*/  BSSY B0, `(.L_x_9493) ;  /* 0x0000055000007945 */ /* 0x000fe20003800000 */
[----:B------:R-:W-:Y:S01]  /*07a0*/  BSSY B1, `(.L_x_9494) ;  /* 0x000004d000017945 */ /* 0x000fe20003800000 */
[----:B--2---:R-:W-:-:S05]  /*07b0*/  @!P0 HADD2.F32 R4, -RZ, R4.H0_H0 ;  /* 0x20000004ff048230 */ /* 0x004fca0000004100 */
[----:B------:R-:W-:-:S06]  /*07c0*/  @!P0 FMUL.FTZ R4, R4, c[0x0][0x168] ;  /* 0x00005a0004048a20 */ /* 0x000fcc0000410000 */
[----:B------:R-:W0:Y:S02]  /*07d0*/  @!P0 FRND.TRUNC R4, R4 ;  /* 0x0000000400048307 */ /* 0x000e24000020d000 */
[----:B0-----:R-:W-:Y:S01]  /*07e0*/  @!P0 F2FP.PACK_AB R4, RZ, R4 ;  /* 0x00000004ff04823e */ /* 0x001fe200000000ff */
[----:B---3--:R-:W-:-:S05]  /*07f0*/  @!P6 HADD2.F32 R5, -RZ, R5.H0_H0 ;  /* 0x20000005ff05e230 */ /* 0x008fca0000004100 */
[----:B------:R-:W-:Y:S01]  /*0800*/  @!P6 FMUL.FTZ R12, R5, c[0x0][0x168] ;  /* 0x00005a00050cea20 */ /* 0x000fe20000410000 */
[----:B-----5:R-:W-:-:S03]  /*0810*/  @!P1 HADD2.F32 R5, -RZ, R6.H0_H0 ;  /* 0x20000006ff059230 */ /* 0x020fc60000004100 */
[----:B------:R-:W0:Y:S02]  /*0820*/  @!P6 FRND.TRUNC R6, R12 ;  /* 0x0000000c0006e307 */ /* 0x000e24000020d000 */
[----:B0-----:R-:W-:Y:S02]  /*0830*/  @!P6 F2FP.PACK_AB R6, RZ, R6 ;  /* 0x00000006ff06e23e */ /* 0x001fe400000000ff */
[----:B------:R-:W-:Y:S01]  /*0840*/  ISETP.GE.AND P6, PT, R13, R2, PT ;  /* 0x000000020d00720c */ /* 0x000fe20003fc6270 */
[----:B----4-:R-:W-:Y:S02]  /*0850*/  @!P2 HADD2.F32 R7, -RZ, R7.H0_H0 ;  /* 0x20000007ff07a230 */ /* 0x010fe40000004100 */
[----:B------:R-:W-:Y:S02]  /*0860*/  @!P3 HADD2.F32 R9, -RZ, R9.H0_H0 ;  /* 0x20000009ff09b230 */ /* 0x000fe40000004100 */
[----:B------:R-:W-:-:S03]  /*0870*/  @!P4 HADD2.F32 R8, -RZ, R8.H0_H0 ;  /* 0x20000008ff08c230 */ /* 0x000fc60000004100 */
[----:B------:R-:W-:Y:S02]  /*0880*/  @!P3 FMUL.FTZ R9, R9, c[0x0][0x168] ;  /* 0x00005a000909ba20 */ /* 0x000fe40000410000 */
[----:B------:R-:W-:Y:S01]  /*0890*/  @!P4 FMUL.FTZ R13, R8, c[0x0][0x168] ;  /* 0x00005a00080dca20 */ /* 0x000fe20000410000 */
[----:B------:R-:W-:Y:S01]  /*08a0*/  @!P5 HADD2.F32 R10, -RZ, R10.H0_H0 ;  /* 0x2000000aff0ad230 */ /* 0x000fe20000004100 */
[----:B------:R-:W-:Y:S01]  /*08b0*/  @!P0 IMAD.IADD R8, R0, 0x1, R3 ;  /* 0x0000000100088824 */ /* 0x000fe200078e0203 */
[----:B------:R0:W-:Y:S01]  /*08c0*/  @!P3 FRND.TRUNC R12, R9 ;  /* 0x00000009000cb307 */ /* 0x0001e2000020d000 */
[----:B------:R-:W-:Y:S02]  /*08d0*/  @!P1 FMUL.FTZ R5, R5, c[0x0][0x168] ;  /* 0x00005a0005059a20 */ /* 0x000fe40000410000 */
[----:B------:R-:W-:Y:S01]  /*08e0*/  @!P2 FMUL.FTZ R7, R7, c[0x0][0x168] ;  /* 0x00005a000707aa20 */ /* 0x000fe20000410000 */
[----:B------:R-:W-:Y:S01]  /*08f0*/  @!P6 HADD2.F32 R11, -RZ, R11.H0_H0 ;  /* 0x2000000bff0be230 */ /* 0x000fe20000004100 */
[----:B------:R-:W-:Y:S01]  /*0900*/  @!P5 FMUL.FTZ R10, R10, c[0x0][0x168] ;  /* 0x00005a000a0ada20 */ /* 0x000fe20000410000 */
[----:B------:R-:W-:Y:S01]  /*0910*/  PRMT R16, R4, 0x7610, R16 ;  /* 0x0000761004107816 */ /* 0x000fe20000000010 */
[----:B0-----:R-:W-:Y:S01]  /*0920*/  @!P0 IMAD.WIDE.U32 R8, R8, R15, c[0x0][0x178] ;  /* 0x00005e0008088625 */ /* 0x001fe200078e000f */
[----:B------:R-:W-:-:S03]  /*0930*/  @!P0 IADD3 R3, R3, 0x80, RZ ;  /* 0x0000008003038810 */ /* 0x000fc60007ffe0ff */
        /* <DEDUP_REMOVED lines=8> */
[----:B0-----:R-:W-:-:S02]  /*09c0*/  @!P1 F2FP.PACK_AB R14, RZ, R5 ;  /* 0x00000005ff0e923e */ /* 0x001fc400000000ff */
[----:B--2---:R-:W-:Y:S02]  /*09d0*/  @!P2 F2FP.PACK_AB R15, RZ, R7 ;  /* 0x00000007ff0fa23e */ /* 0x004fe400000000ff */
[----:B-1----:R-:W-:Y:S02]  /*09e0*/  @!P3 F2FP.PACK_AB R9, RZ, R12 ;  /* 0x0000000cff09b23e */ /* 0x002fe400000000ff */
[----:B---3--:R-:W-:Y:S02]  /*09f0*/  @!P4 F2FP.PACK_AB R7, RZ, R13 ;  /* 0x0000000dff07c23e */ /* 0x008fe400000000ff */
[----:B----4-:R-:W-:Y:S02]  /*0a00*/  @!P5 F2FP.PACK_AB R5, RZ, R10 ;  /* 0x0000000aff05d23e */ /* 0x010fe400000000ff */
[----:B-----5:R-:W-:Y:S01]  /*0a10*/  @!P6 F2FP.PACK_AB R4, RZ, R4 ;  /* 0x00000004ff04e23e */ /* 0x020fe200000000ff */
[----:B------:R-:W-:Y:S05]  /*0a20*/  @P0 BRA `(.L_x_9495) ;  /* 0x000000c000000947 */ /* 0x000fea0003800000 */
[----:B------:R-:W-:Y:S01]  /*0a30*/  IMAD.IADD R10, R0, 0x1, R3 ;  /* 0x00000001000a7824 */ /* 0x000fe200078e0203 */
        /* <DEDUP_REMOVED lines=11> */
.L_x_9495:
[----:B------:R-:W-:-:S13]  /*0af0*/  ISETP.GE.AND P0, PT, R3, R2, PT ;  /* 0x000000020300720c */ /* 0x000fda0003f06270 */
[----:B------:R-:W-:Y:S05]  /*0b00*/  @P0 BRA `(.L_x_9497) ;  /* 0x000000d000000947 */ /* 0x000fea0003800000 */
[----:B0-----:R-:W-:Y:S01]  /*0b10*/  IMAD.IADD R10, R0, 0x1, R3 ;  /* 0x00000001000a7824 */ /* 0x001fe200078e0203 */
[----:B------:R-:W-:Y:S01]  /*0b20*/  IADD3 R3, R3, 0x80, RZ ;  /* 0x0000008003037810 */ /* 0x000fe20007ffe0ff */
[----:B------:R-:W-:-:S04]  /*0b30*/  IMAD.MOV.U32 R11, RZ, RZ, 0x2 ;  /* 0x00000002ff0b7424 */ /* 0x000fc800078e00ff */
[----:B------:R-:W-:-:S05]  /*0b40*/  IMAD.WIDE.U32 R10, R10, R11, c[0x0][0x178] ;  /* 0x00005e000a0a7625 */ /* 0x000fca00078e000b */
[----:B------:R0:W-:Y:S02]  /*0b50*/  STG.E.U16 [R10.64], R15 ;  /* 0x0000000f0a007986 */ /* 0x0001e4000c101504 */
.L_x_9496:
[----:B------:R-:W-:-:S13]  /*0b60*/  ISETP.GE.AND P0, PT, R3, R2, PT ;  /* 0x000000020300720c */ /* 0x000fda0003f06270 */
[----:B------:R-:W-:Y:S05]  /*0b70*/  @P0 BRA `(.L_x_9498) ;  /* 0x000000f000000947 */ /* 0x000fea0003800000 */
[----:B0-----:R-:W-:Y:S01]  /*0b80*/  HFMA2.MMA R11, -RZ, RZ, 0, 1.1920928955078125e-07 ;  /* 0x00000002ff0b7435 */ /* 0x001fe200000001ff */
[----:B------:R-:W-:Y:S01]  /*0b90*/  IMAD.IADD R8, R0, 0x1, R3 ;  /* 0x0000000100087824 */ /* 0x000fe200078e0203 */
[----:B------:R-:W-:Y:S02]  /*0ba0*/  PRMT R6, R9, 0x7610, R6 ;  /* 0x0000761009067816 */ /* 0x000fe40000000006 */
[----:B------:R-:W-:-:S06]  /*0bb0*/  IADD3 R3, R3, 0x80, RZ ;  /* 0x0000008003037810 */ /* 0x000fcc0007ffe0ff */
[----:B------:R-:W-:-:S05]  /*0bc0*/  IMAD.WIDE.U32 R8, R8, R11, c[0x0][0x178] ;  /* 0x00005e0008087625 */ /* 0x000fca00078e000b */
[----:B------:R0:W-:Y:S02]  /*0bd0*/  STG.E.U16 [R8.64], R6 ;  /* 0x0000000608007986 */ /* 0x0001e4000c101504 */
.L_x_9497:
        /* <DEDUP_REMOVED lines=9> */
.L_x_9498:
[----:B------:R-:W-:Y:S05]  /*0c70*/  BSYNC B1 ;  /* 0x0000000000017941 */ /* 0x000fea0003800000 */
.L_x_9494:
[----:B------:R-:W-:-:S13]  /*0c80*/  ISETP.GE.AND P0, PT, R3, R2, PT ;  /* 0x000000020300720c */ /* 0x000fda0003f06270 */
[----:B0-----:R-:W-:Y:S01]  /*0c90*/  @!P0 IMAD.IADD R6, R0, 0x1, R3 ;  /* 0x0000000100068824 */ /* 0x001fe200078e0203 */
[----:B------:R-:W-:Y:S01]  /*0ca0*/  @!P0 IADD3 R3, R3, 0x80, RZ ;  /* 0x0000008003038810 */ /* 0x000fe20007ffe0ff */
[----:B------:R-:W-:-:S04]  /*0cb0*/  @!P0 IMAD.MOV.U32 R7, RZ, RZ, 0x2 ;  /* 0x00000002ff078424 */ /* 0x000fc800078e00ff */
[----:B------:R-:W-:-:S05]  /*0cc0*/  @!P0 IMAD.WIDE.U32 R6, R6, R7, c[0x0][0x178] ;  /* 0x00005e0006068625 */ /* 0x000fca00078e0007 */
[----:B------:R0:W-:Y:S02]  /*0cd0*/  @!P0 STG.E.U16 [R6.64], R5 ;  /* 0x0000000506008986 */ /* 0x0001e4000c101504 */
.L_x_9499:
[----:B------:R-:W-:Y:S05]  /*0ce0*/  BSYNC B0 ;  /* 0x0000000000007941 */ /* 0x000fea0003800000 */
.L_x_9493:
        /* <DEDUP_REMOVED lines=8> */
.L_x_9500:
        /* <DEDUP_REMOVED lines=9> */
.L_x_21530:


//--------------------- .text._ZN2at6native29vectorized_elementwise_kernelILi4EZZZNS0_15binary_internal21div_trunc_kernel_cudaERNS_18TensorIteratorBaseEENKUlvE0_clEvENKUlvE1_clEvEUlN3c104HalfEE_St5arrayIPcLm2EEEEviT0_T1_ --------------------------
	.section	.text._ZN2at6native29vectorized_elementwise_kernelILi4EZZZNS0_15binary_internal21div_trunc_kernel_cudaERNS_18TensorIteratorBaseEENKUlvE0_clEvENKUlvE1_clEvEUlN3c104HalfEE_St5arrayIPcLm2EEEEviT0_T1_,"ax",@progbits
	.sectioninfo	@"SHI_REGISTERS=23"
	.align	128
        .global         _ZN2at6native29vectorized_elementwise_kernelILi4EZZZNS0_15binary_internal21div_trunc_kernel_cudaERNS_18TensorIteratorBaseEENKUlvE0_clEvENKUlvE1_clEvEUlN3c104HalfEE_St5arrayIPcLm2EEEEviT0_T1_
        .type           _ZN2at6native29vectorized_elementwise_kernelILi4EZZZNS0_15binary_internal21div_trunc_kernel_cudaERNS_18TensorIteratorBaseEENKUlvE0_clEvENKUlvE1_clEvEUlN3c104HalfEE_St5arrayIPcLm2EEEEviT0_T1_,@function
        .size           _ZN2at6native29vectorized_elementwise_kernelILi4EZZZNS0_15binary_internal21div_trunc_kernel_cudaERNS_18TensorIteratorBaseEENKUlvE0_clEvENKUlvE1_clEvEUlN3c104HalfEE_St5arrayIPcLm2EEEEviT0_T1_,(.L_x_21531 - _ZN2at6native29vectorized_elementwise_kernelILi4EZZZNS0_15binary_internal21div_trunc_kernel_cudaERNS_18TensorIteratorBaseEENKUlvE0_clEvENKUlvE1_clEvEUlN3c104HalfEE_St5arrayIPcLm2EEEEviT0_T1_)
        .other          _ZN2at6native29vectorized_elementwise_kernelILi4EZZZNS0_15binary_internal21div_trunc_kernel_cudaERNS_18TensorIteratorBaseEENKUlvE0_clEvENKUlvE1_clEvEUlN3c104HalfEE_St5arrayIPcLm2EEEEviT0_T1_,@"STO_CUDA_ENTRY STV_DEFAULT"
_ZN2at6native29vectorized_elementwise_kernelILi4EZZZNS0_15binary_internal21div_trunc_kernel_cudaERNS_18TensorIteratorBaseEENKUlvE0_clEvENKUlvE1_clEvEUlN3c104HalfEE_St5arrayIPcLm2EEEEviT0_T1_:
.text._ZN2at6native29vectorized_elementwise_kernelILi4EZZZNS0_15binary_internal21div_trunc_kernel_cudaERNS_18TensorIteratorBaseEENKUlvE0_clEvENKUlvE1_clEvEUlN3c104HalfEE_St5arrayIPcLm2EEEEviT0_T1_:
        /* <DEDUP_REMOVED lines=11> */
[----:B------:R-:W2:Y:S04]  /*00b0*/  LDG.E.64 R2, [R8.64+0x400] ;  /* 0x0004000408027981 */ /* 0x000ea8000c1e1b00 */
[----:B------:R2:W3:Y:S02]  /*00c0*/  LDG.E.64 R10, [R8.64] ;  /* 0x00000004080a7981 */ /* 0x0004e4000c1e1b00 */
[--C-:B--2---:R-:W-:Y:S02]  /*00d0*/  HADD2.F32 R8, -RZ, R2.reuse.H0_H0 ;  /* 0x20000002ff087230 */ /* 0x104fe40000004100 */
[----:B------:R-:W-:Y:S02]  /*00e0*/  HADD2.F32 R2, -RZ, R2.H1_H1 ;  /* 0x30000002ff027230 */ /* 0x000fe40000004100 */
[----:B---3--:R-:W-:-:S02]  /*00f0*/  HADD2.F32 R6, -RZ, R10.H0_H0 ;  /* 0x2000000aff067230 */ /* 0x008fc40000004100 */
[----:B------:R-:W-:Y:S01]  /*0100*/  HADD2.F32 R7, -RZ, R10.H1_H1 ;  /* 0x3000000aff077230 */ /* 0x000fe20000004100 */
[----:B------:R-:W-:Y:S01]  /*0110*/  FMUL.FTZ R9, R2, c[0x0][0x168] ;  /* 0x00005a0002097a20 */ /* 0x000fe20000410000 */
[----:B------:R-:W-:Y:S02]  /*0120*/  HADD2.F32 R10, -RZ, R11.H0_H0 ;  /* 0x2000000bff0a7230 */ /* 0x000fe40000004100 */
[----:B------:R-:W-:Y:S02]  /*0130*/  HADD2.F32 R2, -RZ, R3.H0_H0 ;  /* 0x20000003ff027230 */ /* 0x000fe40000004100 */
[----:B------:R-:W-:Y:S02]  /*0140*/  HADD2.F32 R11, -RZ, R11.H1_H1 ;  /* 0x3000000bff0b7230 */ /* 0x000fe40000004100 */
[----:B------:R-:W-:Y:S01]  /*0150*/  HADD2.F32 R3, -RZ, R3.H1_H1 ;  /* 0x30000003ff037230 */ /* 0x000fe20000004100 */
[----:B------:R-:W-:Y:S02]  /*0160*/  FMUL.FTZ R6, R6, c[0x0][0x168] ;  /* 0x00005a0006067a20 */ /* 0x000fe40000410000 */
[----:B------:R-:W-:-:S02]  /*0170*/  FMUL.FTZ R7, R7, c[0x0][0x168] ;  /* 0x00005a0007077a20 */ /* 0x000fc40000410000 */
        /* <DEDUP_REMOVED lines=19> */
[----:B------:R-:W-:Y:S04]  /*02b0*/  STG.E.64 [R2.64], R6 ;  /* 0x0000000602007986 */ /* 0x000fe8000c101b04 */
[----:B------:R-:W-:Y:S01]  /*02c0*/  STG.E.64 [R2.64+0x400], R8 ;  /* 0x0004000802007986 */ /* 0x000fe2000c101b04 */
[----:B------:R-:W-:Y:S05]  /*02d0*/  EXIT ;  /* 0x000000000000794d */ /* 0x000fea0003800000 */
.L_x_9501:
        /* <DEDUP_REMOVED lines=125> */
.L_x_9504:
[----:B------:R-:W-:-:S13]  /*0ab0*/  ISETP.GE.AND P0, PT, R3, R2, PT ;  /* 0x000000020300720c */ /* 0x000fda0003f06270 */
[----:B------:R-:W-:Y:S05]  /*0ac0*/  @P0 BRA `(.L_x_9506) ;  /* 0x000000d000000947 */ /* 0x000fea0003800000 */
[----:B0-----:R-:W-:Y:S01]  /*0ad0*/  IMAD.IADD R10, R0, 0x1, R3 ;  /* 0x00000001000a7824 */ /* 0x001fe200078e0203 */
[----:B------:R-:W-:Y:S01]  /*0ae0*/  IADD3 R3, R3, 0x80, RZ ;  /* 0x0000008003037810 */ /* 0x000fe20007ffe0ff */
[----:B------:R-:W-:-:S04]  /*0af0*/  IMAD.MOV.U32 R11, RZ, RZ, 0x2 ;  /* 0x00000002ff0b7424 */ /* 0x000fc800078e00ff */
[----:B------:R-:W-:-:S05]  /*0b00*/  IMAD.WIDE.U32 R10, R10, R11, c[0x0][0x178] ;  /* 0x00005e000a0a7625 */ /* 0x000fca00078e000b */
[----:B------:R0:W-:Y:S02]  /*0b10*/  STG.E.U16 [R10.64], R15 ;  /* 0x0000000f0a007986 */ /* 0x0001e4000c101504 */
.L_x_9505:
        /* <DEDUP_REMOVED lines=8> */
.L_x_9506:
        /* <DEDUP_REMOVED lines=9> */
.L_x_9507:
[----:B------:R-:W-:Y:S05]  /*0c30*/  BSYNC B1 ;  /* 0x0000000000017941 */ /* 0x000fea0003800000 */
.L_x_9503:
[----:B------:R-:W-:-:S13]  /*0c40*/  ISETP.GE.AND P0, PT, R3, R2, PT ;  /* 0x000000020300720c */ /* 0x000fda0003f06270 */
[----:B0-----:R-:W-:Y:S01]  /*0c50*/  @!P0 IMAD.IADD R6, R0, 0x1, R3 ;  /* 0x0000000100068824 */ /* 0x001fe200078e0203 */
[----:B------:R-:W-:Y:S01]  /*0c60*/  @!P0 IADD3 R3, R3, 0x80, RZ ;  /* 0x0000008003038810 */ /* 0x000fe20007ffe0ff */
[----:B------:R-:W-:-:S04]  /*0c70*/  @!P0 IMAD.MOV.U32 R7, RZ, RZ, 0x2 ;  /* 0x00000002ff078424 */ /* 0x000fc800078e00ff */
[----:B------:R-:W-:-:S05]  /*0c80*/  @!P0 IMAD.WIDE.U32 R6, R6, R7, c[0x0][0x178] ;  /* 0x00005e0006068625 */ /* 0x000fca00078e0007 */
[----:B------:R0:W-:Y:S02]  /*0c90*/  @!P0 STG.E.U16 [R6.64], R5 ;  /* 0x0000000506008986 */ /* 0x0001e4000c101504 */
.L_x_9508:
[----:B------:R-:W-:Y:S05]  /*0ca0*/  BSYNC B0 ;  /* 0x0000000000007941 */ /* 0x000fea0003800000 */
.L_x_9502:
        /* <DEDUP_REMOVED lines=8> */
.L_x_9509:
        /* <DEDUP_REMOVED lines=13> */
.L_x_21531:


//--------------------- .text._ZN2at6native29vectorized_elementwise_kernelILi8EZZZNS0_15binary_internal21div_trunc_kernel_cudaERNS_18TensorIteratorBaseEENKUlvE0_clEvENKUlvE1_clEvEUlN3c104HalfEE_St5arrayIPcLm2EEEEviT0_T1_ --------------------------
	.section	.text._ZN2at6native29vectorized_elementwise_kernelILi8EZZZNS0_15binary_internal21div_trunc_kernel_cudaERNS_18TensorIteratorBaseEENKUlvE0_clEvENKUlvE1_clEvEUlN3c104HalfEE_St5arrayIPcLm2EEEEviT0_T1_,"ax",@progbits
	.sectioninfo	@"SHI_REGISTERS=4"
	.align	128
        .global         _ZN2at6native29vectorized_elementwise_kernelILi8EZZZNS0_15binary_internal21div_trunc_kernel_cudaERNS_18TensorIteratorBaseEENKUlvE0_clEvENKUlvE1_clEvEUlN3c104HalfEE_St5arrayIPcLm2EEEEviT0_T1_
        .type           _ZN2at6native29vectorized_elementwise_kernelILi8EZZZNS0_15binary_internal21div_trunc_kernel_cudaERNS_18TensorIteratorBaseEENKUlvE0_clEvENKUlvE1_clEvEUlN3c104HalfEE_St5arrayIPcLm2EEEEviT0_T1_,@function
        .size           _ZN2at6native29vectorized_elementwise_kernelILi8EZZZNS0_15binary_internal21div_trunc_kernel_cudaERNS_18TensorIteratorBaseEENKUlvE0_clEvENKUlvE1_clEvEUlN3c104HalfEE_St5arrayIPcLm2EEEEviT0_T1_,(.L_x_21532 - _ZN2at6native29vectorized_elementwise_kernelILi8EZZZNS0_15binary_internal21div_trunc_kernel_cudaERNS_18TensorIteratorBaseEENKUlvE0_clEvENKUlvE1_clEvEUlN3c104HalfEE_St5arrayIPcLm2EEEEviT0_T1_)
        .other          _ZN2at6native29vectorized_elementwise_kernelILi8EZZZNS0_15binary_internal21div_trunc_kernel_cudaERNS_18TensorIteratorBaseEENKUlvE0_clEvENKUlvE1_clEvEUlN3c104HalfEE_St5arrayIPcLm2EEEEviT0_T1_,@"STO_CUDA_ENTRY STV_DEFAULT"
_ZN2at6native29vectorized_elementwise_kernelILi8EZZZNS0_15binary_internal21div_trunc_kernel_cudaERNS_18TensorIteratorBaseEENKUlvE0_clEvENKUlvE1_clEvEUlN3c104HalfEE_St5arrayIPcLm2EEEEviT0_T1_:
.text._ZN2at6native29vectorized_elementwise_kernelILi8EZZZNS0_15binary_internal21div_trunc_kernel_cudaERNS_18TensorIteratorBaseEENKUlvE0_clEvENKUlvE1_clEvEUlN3c104HalfEE_St5arrayIPcLm2EEEEviT0_T1_:
[----:B------:R-:W-:Y:S02]  /*0000*/  MOV R1, c[0x0][0x28] ;  /* 0x00000a0000017a02 */ /* 0x000fe40000000f00 */
[----:B------:R-:W-:Y:S05]  /*0010*/  EXIT ;  /* 0x000000000000794d */ /* 0x000fea0003800000 */
.L_x_9510:
        /* <DEDUP_REMOVED lines=14> */
.L_x_21532:


//--------------------- .text._ZN2at6native18elementwise_kernelILi128ELi4EZNS0_15gpu_kernel_implIZZZNS0_15binary_internal21div_trunc_kernel_cudaERNS_18TensorIteratorBaseEENKUlvE0_clEvENKUlvE0_clEvEUlfE_EEvS5_RKT_EUliE_EEviT1_ --------------------------
	.section	.text._ZN2at6native18elementwise_kernelILi128ELi4EZNS0_15gpu_kernel_implIZZZNS0_15binary_internal21div_trunc_kernel_cudaERNS_18TensorIteratorBaseEENKUlvE0_clEvENKUlvE0_clEvEUlfE_EEvS5_RKT_EUliE_EEviT1_,"ax",@progbits
	.sectioninfo	@"SHI_REGISTERS=26"
	.align	128
        .global         _ZN2at6native18elementwise_kernelILi128ELi4EZNS0_15gpu_kernel_implIZZZNS0_15binary_internal21div_trunc_kernel_cudaERNS_18TensorIteratorBaseEENKUlvE0_clEvENKUlvE0_clEvEUlfE_EEvS5_RKT_EUliE_EEviT1_
        .type           _ZN2at6native18elementwise_kernelILi128ELi4EZNS0_15gpu_kernel_implIZZZNS0_15binary_internal21div_trunc_kernel_cudaERNS_18TensorIteratorBaseEENKUlvE0_clEvENKUlvE0_clEvEUlfE_EEvS5_RKT_EUliE_EEviT1_,@function
        .size           _ZN2at6native18elementwise_kernelILi128ELi4EZNS0_15gpu_kernel_implIZZZNS0_15binary_internal21div_trunc_kernel_cudaERNS_18TensorIteratorBaseEENKUlvE0_clEvENKUlvE0_clEvEUlfE_EEvS5_RKT_EUliE_EEviT1_,(.L_x_21533 - _ZN2at6native18elementwise_kernelILi128ELi4EZNS0_15gpu_kernel_implIZZZNS0_15binary_internal21div_trunc_kernel_cudaERNS_18TensorIteratorBaseEENKUlvE0_clEvENKUlvE0_clEvEUlfE_EEvS5_RKT_EUliE_EEviT1_)
        .other          _ZN2at6native18elementwise_kernelILi128ELi4EZNS0_15gpu_kernel_implIZZZNS0_15binary_internal21div_trunc_kernel_cudaERNS_18TensorIteratorBaseEENKUlvE0_clEvENKUlvE0_clEvEUlfE_EEvS5_RKT_EUliE_EEviT1_,@"STO_CUDA_ENTRY STV_DEFAULT"
_ZN2at6native18elementwise_kernelILi128ELi4EZNS0_15gpu_kernel_implIZZZNS0_15binary_internal21div_trunc_kernel_cudaERNS_18TensorIteratorBaseEENKUlvE0_clEvENKUlvE0_clEvEUlfE_EEvS5_RKT_EUliE_EEviT1_:
.text._ZN2at6native18elementwise_kernelILi128ELi4EZNS0_15gpu_kernel_implIZZZNS0_15binary_internal21div_trunc_kernel_cudaERNS_18TensorIteratorBaseEENKUlvE0_clEvENKUlvE0_clEvEUlfE_EEvS5_RKT_EUliE_EEviT1_:
        /* <DEDUP_REMOVED lines=237> */
.L_x_9513:
        /* <DEDUP_REMOVED lines=20> */
.L_x_9518:
[----:B------:R-:W2:Y:S02]  /*1010*/  LDG.E.U8 R0, [R2.64] ;  /* 0x0000002402007981 */ /* 0x000ea4000c1e1100 */
[----:B--2---:R-:W0:Y:S01]  /*1020*/  I2F.U16 R0, R0 ;  /* 0x0000000000007306 */ /* 0x004e220000101000 */
[----:B------:R-:W-:Y:S05]  /*1030*/  BRA `(.L_x_9520) ;  /* 0x00000ca000007947 */ /* 0x000fea0003800000 */
.L_x_9517:
        /* <DEDUP_REMOVED lines=9> */
.L_x_9522:
[----:B------:R-:W2:Y:S02]  /*10d0*/  LDG.E R0, [R2.64] ;  /* 0x0000002402007981 */ /* 0x000ea4000c1e1900 */
[----:B--2---:R-:W0:Y:S01]  /*10e0*/  I2F R0, R0 ;  /* 0x0000000000007306 */ /* 0x004e220000201400 */
[----:B------:R-:W-:Y:S05]  /*10f0*/  BRA `(.L_x_9520) ;  /* 0x00000be000007947 */ /* 0x000fea0003800000 */
.L_x_9521:
[----:B------:R-:W2:Y:S02]  /*1100*/  LDG.E.U16 R0, [R2.64] ;  /* 0x0000002402007981 */ /* 0x000ea4000c1e1500 */
[----:B--2---:R-:W0:Y:S01]  /*1110*/  I2F.S16 R0, R0 ;  /* 0x0000000000007306 */ /* 0x004e220000101400 */
[----:B------:R-:W-:Y:S05]  /*1120*/  BRA `(.L_x_9520) ;  /* 0x00000bb000007947 */ /* 0x000fea0003800000 */
.L_x_9516:
        /* <DEDUP_REMOVED lines=8> */
.L_x_9524:
[----:B------:R-:W2:Y:S02]  /*11b0*/  LDG.E.U16 R0, [R2.64] ;  /* 0x0000002402007981 */ /* 0x000ea4000c1e1500 */
[----:B--2---:R-:W-:Y:S01]  /*11c0*/  HADD2.F32 R0, -RZ, R0.H0_H0 ;  /* 0x20000000ff007230 */ /* 0x004fe20000004100 */
[----:B------:R-:W-:Y:S05]  /*11d0*/  BRA `(.L_x_9520) ;  /* 0x00000b0000007947 */ /* 0x000fea0003800000 */
.L_x_9523:
        /* <DEDUP_REMOVED lines=8> */
.L_x_9526:
[----:B------:R-:W2:Y:S02]  /*1260*/  LDG.E.U16 R0, [R2.64] ;  /* 0x0000002402007981 */ /* 0x000ea4000c1e1500 */
[----:B--2---:R-:W-:Y:S01]  /*1270*/  HADD2.F32 R0, -RZ, R0.H0_H0 ;  /* 0x20000000ff007230 */ /* 0x004fe20000004100 */
[----:B------:R-:W-:Y:S05]  /*1280*/  BRA `(.L_x_9520) ;  /* 0x00000a5000007947 */ /* 0x000fea0003800000 */
.L_x_9525:
[----:B------:R-:W2:Y:S02]  /*1290*/  LDG.E.64 R2, [R2.64] ;  /* 0x0000002402027981 */ /* 0x000ea4000c1e1b00 */
[----:B--2---:R-:W0:Y:S01]  /*12a0*/  F2F.F32.F64 R0, R2 ;  /* 0x0000000200007310 */ /* 0x004e220000301000 */
[----:B------:R-:W0:-:S14]  /*12b0*/  DSETP.GEU.AND P0, PT, |R2|, c[0x2][0x0], PT ;  /* 0x008000000200762a */ /* 0x000e1c0003f0e200 */
[----:B0-----:R-:W-:Y:S01]  /*12c0*/  @!P0 FMUL R0, R0, 1.175494350822287508e-38 ;  /* 0x0080000000008820 */ /* 0x001fe20000400000 */
[----:B------:R-:W-:Y:S05]  /*12d0*/  BRA `(.L_x_9520) ;  /* 0x00000a0000007947 */ /* 0x000fea0003800000 */
.L_x_9515:
        /* <DEDUP_REMOVED lines=12> */
.L_x_9529:
[----:B------:R-:W2:Y:S02]  /*13a0*/  LDG.E.64 R2, [R2.64] ;  /* 0x0000002402027981 */ /* 0x000ea4000c1e1b00 */
[----:B--2---:R-:W0:Y:S01]  /*13b0*/  F2F.F32.F64 R0, R2 ;  /* 0x0000000200007310 */ /* 0x004e220000301000 */
[----:B------:R-:W0:-:S14]  /*13c0*/  DSETP.GEU.AND P0, PT, |R2|, c[0x2][0x0], PT ;  /* 0x008000000200762a */ /* 0x000e1c0003f0e200 */
[----:B0-----:R-:W-:Y:S01]  /*13d0*/  @!P0 FMUL R0, R0, 1.175494350822287508e-38 ;  /* 0x0080000000008820 */ /* 0x001fe20000400000 */
[----:B------:R-:W-:Y:S05]  /*13e0*/  BRA `(.L_x_9520) ;  /* 0x000008f000007947 */ /* 0x000fea0003800000 */
.L_x_9528:
        /* <DEDUP_REMOVED lines=26> */
.L_x_9531:
        /* <DEDUP_REMOVED lines=13> */
.L_x_9530:
[----:B------:R-:W2:Y:S02]  /*1660*/  LDG.E.U16 R0, [R2.64] ;  /* 0x0000002402007981 */ /* 0x000ea4000c1e1500 */
[----:B--2---:R-:W-:Y:S01]  /*1670*/  PRMT R0, RZ, 0x5410, R0 ;  /* 0x00005410ff007816 */ /* 0x004fe20000000000 */
[----:B------:R-:W-:Y:S05]  /*1680*/  BRA `(.L_x_9520) ;  /* 0x0000065000007947 */ /* 0x000fea0003800000 */
.L_x_9527:
        /* <DEDUP_REMOVED lines=11> */
.L_x_9534:
        /* <DEDUP_REMOVED lines=20> */
.L_x_9536:
[----:B------:R-:W-:Y:S05]  /*1880*/  BSYNC B0 ;  /* 0x0000000000007941 */ /* 0x000fea0003800000 */
.L_x_9535:
[----:B------:R-:W-:Y:S01]  /*1890*/  LEA R3, R0, 0x3b800000, 0x17 ;  /* 0x3b80000000037811 */ /* 0x000fe200078eb8ff */
[----:B------:R-:W-:-:S05]  /*18a0*/  IMAD.SHL.U32 R0, R2, 0x100000, RZ ;  /* 0x0010000002007824 */ /* 0x000fca00078e00ff */
[----:B------:R-:W-:Y:S01]  /*18b0*/  LOP3.LUT R0, R3, R0, R4, 0xfe, !PT ;  /* 0x0000000003007212 */ /* 0x000fe200078efe04 */
[----:B------:R-:W-:Y:S05]  /*18c0*/  BRA `(.L_x_9520) ;  /* 0x0000041000007947 */ /* 0x000fea0003800000 */
.L_x_9533:
        /* <DEDUP_REMOVED lines=20> */
.L_x_9538:
[----:B------:R-:W-:Y:S05]  /*1a10*/  BSYNC B0 ;  /* 0x0000000000007941 */ /* 0x000fea0003800000 */
.L_x_9537:
[----:B------:R-:W-:Y:S01]  /*1a20*/  LEA R3, R0, 0x37800000, 0x17 ;  /* 0x3780000000037811 */ /* 0x000fe200078eb8ff */
[----:B------:R-:W-:-:S05]  /*1a30*/  IMAD.SHL.U32 R0, R2, 0x200000, RZ ;  /* 0x0020000002007824 */ /* 0x000fca00078e00ff */
[----:B------:R-:W-:Y:S01]  /*1a40*/  LOP3.LUT R0, R3, R0, R4, 0xfe, !PT ;  /* 0x0000000003007212 */ /* 0x000fe200078efe04 */
[----:B------:R-:W-:Y:S05]  /*1a50*/  BRA `(.L_x_9520) ;  /* 0x0000028000007947 */ /* 0x000fea0003800000 */
.L_x_9532:
        /* <DEDUP_REMOVED lines=14> */
.L_x_9519:
        /* <DEDUP_REMOVED lines=21> */
.L_x_9540:
[----:B------:R-:W2:Y:S02]  /*1c90*/  LDG.E.64 R2, [R2.64] ;  /* 0x0000002402027981 */ /* 0x000ea4000c1e1b00 */
[----:B--2---:R0:W1:Y:S01]  /*1ca0*/  I2F.U64 R0, R2 ;  /* 0x0000000200007312 */ /* 0x0040620000301000 */
[----:B------:R-:W-:Y:S05]  /*1cb0*/  BRA `(.L_x_9520) ;  /* 0x0000002000007947 */ /* 0x000fea0003800000 */
.L_x_9539:
[----:B------:R-:W2:Y:S02]  /*1cc0*/  LDG.E R0, [R2.64] ;  /* 0x0000002402007981 */ /* 0x000ea4000c1e1900 */
[----:B--2---:R-:W0:Y:S02]  /*1cd0*/  I2F.U32 R0, R0 ;  /* 0x0000000000007306 */ /* 0x004e240000201000 */
.L_x_9520:
[----:B------:R-:W-:Y:S05]  /*1ce0*/  BSYNC B6 ;  /* 0x0000000000067941 */ /* 0x000fea0003800000 */
.L_x_9514:
[----:B------:R-:W2:Y:S01]  /*1cf0*/  LDC.U8 R4, c[0x0][0x380] ;  /* 0x0000e000ff047b82 */ /* 0x000ea20000000000 */
[----:B01---5:R-:W-:Y:S01]  /*1d00*/  FMUL.FTZ R3, R0, c[0x0][0x370] ;  /* 0x0000dc0000037a20 */ /* 0x023fe20000410000 */
        /* <DEDUP_REMOVED lines=16> */
.L_x_9544:
[----:B------:R-:W0:Y:S02]  /*1e10*/  F2I.S64.TRUNC R2, R3 ;  /* 0x0000000300027311 */ /* 0x000e24000020d900 */
[----:B0-----:R0:W-:Y:S01]  /*1e20*/  STG.E.U8 [R16.64], R2 ;  /* 0x0000000210007986 */ /* 0x0011e2000c101124 */
[----:B------:R-:W-:Y:S05]  /*1e30*/  BRA `(.L_x_9546) ;  /* 0x00000d3000007947 */ /* 0x000fea0003800000 */
.L_x_9543:
        /* <DEDUP_REMOVED lines=9> */
.L_x_9548:
[----:B------:R-:W0:Y:S02]  /*1ed0*/  F2I.TRUNC.NTZ R3, R3 ;  /* 0x0000000300037305 */ /* 0x000e24000020f100 */
[----:B0-----:R0:W-:Y:S01]  /*1ee0*/  STG.E [R16.64], R3 ;  /* 0x0000000310007986 */ /* 0x0011e2000c101924 */
[----:B------:R-:W-:Y:S05]  /*1ef0*/  BRA `(.L_x_9546) ;  /* 0x00000c7000007947 */ /* 0x000fea0003800000 */
.L_x_9547:
[----:B------:R-:W0:Y:S02]  /*1f00*/  F2I.TRUNC.NTZ R3, R3 ;  /* 0x0000000300037305 */ /* 0x000e24000020f100 */
[----:B0-----:R0:W-:Y:S01]  /*1f10*/  STG.E.U16 [R16.64], R3 ;  /* 0x0000000310007986 */ /* 0x0011e2000c101524 */
[----:B------:R-:W-:Y:S05]  /*1f20*/  BRA `(.L_x_9546) ;  /* 0x00000c4000007947 */ /* 0x000fea0003800000 */
.L_x_9542:
        /* <DEDUP_REMOVED lines=8> */
.L_x_9550:
[----:B------:R-:W-:-:S05]  /*1fb0*/  F2FP.PACK_AB R2, RZ, R2 ;  /* 0x00000002ff02723e */ /* 0x000fca00000000ff */
[----:B------:R0:W-:Y:S01]  /*1fc0*/  STG.E.U16 [R16.64], R2 ;  /* 0x0000000210007986 */ /* 0x0001e2000c101524 */
[----:B------:R-:W-:Y:S05]  /*1fd0*/  BRA `(.L_x_9546) ;  /* 0x00000b9000007947 */ /* 0x000fea0003800000 */
.L_x_9549:
        /* <DEDUP_REMOVED lines=9> */
.L_x_9552:
[----:B------:R-:W-:-:S04]  /*2070*/  F2FP.PACK_AB R3, RZ, R2 ;  /* 0x00000002ff03723e */ /* 0x000fc800000000ff */
[----:B------:R-:W-:-:S05]  /*2080*/  PRMT R3, R3, 0x5410, RZ ;  /* 0x0000541003037816 */ /* 0x000fca00000000ff */
[----:B------:R0:W-:Y:S01]  /*2090*/  STG.E [R16.64], R3 ;  /* 0x0000000310007986 */ /* 0x0001e2000c101924 */
[----:B------:R-:W-:Y:S05]  /*20a0*/  BRA `(.L_x_9546) ;  /* 0x00000ac000007947 */ /* 0x000fea0003800000 */
.L_x_9551:
[----:B------:R-:W-:-:S06]  /*20b0*/  FMUL.FTZ R2, R2, 1 ;  /* 0x3f80000002027820 */ /* 0x000fcc0000410000 */
[----:B------:R-:W0:Y:S02]  /*20c0*/  F2F.F64.F32 R2, R2 ;  /* 0x0000000200027310 */ /* 0x000e240000201800 */
[----:B0-----:R0:W-:Y:S01]  /*20d0*/  STG.E.64 [R16.64], R2 ;  /* 0x0000000210007986 */ /* 0x0011e2000c101b24 */
[----:B------:R-:W-:Y:S05]  /*20e0*/  BRA `(.L_x_9546) ;  /* 0x00000a8000007947 */ /* 0x000fea0003800000 */
.L_x_9541:
        /* <DEDUP_REMOVED lines=12> */
.L_x_9555:
[----:B------:R-:W-:Y:S01]  /*21b0*/  FMUL.FTZ R4, R2, 1 ;  /* 0x3f80000002047820 */ /* 0x000fe20000410000 */
[----:B------:R-:W-:-:S05]  /*21c0*/  CS2R R6, SRZ ;  /* 0x0000000000067805 */ /* 0x000fca000001ff00 */
[----:B------:R-:W0:Y:S02]  /*21d0*/  F2F.F64.F32 R4, R4 ;  /* 0x0000000400047310 */ /* 0x000e240000201800 */
[----:B0-----:R0:W-:Y:S01]  /*21e0*/  STG.E.128 [R16.64], R4 ;  /* 0x0000000410007986 */ /* 0x0011e2000c101d24 */
[----:B------:R-:W-:Y:S05]  /*21f0*/  BRA `(.L_x_9546) ;  /* 0x0000097000007947 */ /* 0x000fea0003800000 */
.L_x_9554:
        /* <DEDUP_REMOVED lines=20> */
.L_x_9559:
[----:B------:R-:W-:Y:S05]  /*2340*/  BSYNC B0 ;  /* 0x0000000000007941 */ /* 0x000fea0003800000 */
.L_x_9558:
[----:B------:R-:W-:-:S05]  /*2350*/  LOP3.LUT R5, R0, R5, RZ, 0xfc, !PT ;  /* 0x0000000500057212 */ /* 0x000fca00078efcff */
[----:B------:R0:W-:Y:S01]  /*2360*/  STG.E.U8 [R16.64], R5 ;  /* 0x0000000510007986 */ /* 0x0001e2000c101124 */
[----:B------:R-:W-:Y:S05]  /*2370*/  BRA `(.L_x_9546) ;  /* 0x000007f000007947 */ /* 0x000fea0003800000 */
.L_x_9557:
        /* <DEDUP_REMOVED lines=12> */
.L_x_9561:
[----:B------:R-:W-:Y:S01]  /*2440*/  IMAD.MOV.U32 R0, RZ, RZ, 0x7f ;  /* 0x0000007fff007424 */ /* 0x000fe200078e00ff */
[----:B------:R-:W-:-:S04]  /*2450*/  ISETP.GT.U32.AND P0, PT, R4, 0x7f800000, PT ;  /* 0x7f8000000400780c */ /* 0x000fc80003f04070 */
[----:B------:R-:W-:-:S04]  /*2460*/  SEL R0, R0, 0x7c, P0 ;  /* 0x0000007c00007807 */ /* 0x000fc80000000000 */
.L_x_9562:
[----:B------:R-:W-:Y:S05]  /*2470*/  BSYNC B0 ;  /* 0x0000000000007941 */ /* 0x000fea0003800000 */
.L_x_9560:
[----:B------:R-:W-:-:S04]  /*2480*/  LOP3.LUT R2, R2, 0x80000000, RZ, 0xc0, !PT ;  /* 0x8000000002027812 */ /* 0x000fc800078ec0ff */
[----:B------:R-:W-:-:S04]  /*2490*/  SHF.R.U32.HI R3, RZ, 0x18, R2 ;  /* 0x00000018ff037819 */ /* 0x000fc80000011602 */
[----:B------:R-:W-:-:S05]  /*24a0*/  LOP3.LUT R3, R0, R3, RZ, 0xfc, !PT ;  /* 0x0000000300037212 */ /* 0x000fca00078efcff */
[----:B------:R0:W-:Y:S01]  /*24b0*/  STG.E.U8 [R16.64], R3 ;  /* 0x0000000310007986 */ /* 0x0001e2000c101124 */
[----:B------:R-:W-:Y:S05]  /*24c0*/  BRA `(.L_x_9546) ;  /* 0x000006a000007947 */ /* 0x000fea0003800000 */
.L_x_9556:
[----:B------:R-:W-:-:S05]  /*24d0*/  F2FP.BF16.PACK_AB R2, RZ, R2 ;  /* 0x00000002ff02723e */ /* 0x000fca00000010ff */
[----:B------:R0:W-:Y:S01]  /*24e0*/  STG.E.U16 [R16.64], R2 ;  /* 0x0000000210007986 */ /* 0x0001e2000c101524 */
[----:B------:R-:W-:Y:S05]  /*24f0*/  BRA `(.L_x_9546) ;  /* 0x0000067000007947 */ /* 0x000fea0003800000 */
.L_x_9553:
        /* <DEDUP_REMOVED lines=11> */
.L_x_9565:
        /* <DEDUP_REMOVED lines=16> */
.L_x_9568:
[----:B------:R-:W-:-:S04]  /*26b0*/  LOP3.LUT R2, R2, 0x80000000, RZ, 0xc0, !PT ;  /* 0x8000000002027812 */ /* 0x000fc800078ec0ff */
[----:B------:R-:W-:-:S04]  /*26c0*/  SHF.R.U32.HI R3, RZ, 0x18, R2 ;  /* 0x00000018ff037819 */ /* 0x000fc80000011602 */
[----:B------:R-:W-:-:S04]  /*26d0*/  LOP3.LUT R0, R0, R3, RZ, 0xfc, !PT ;  /* 0x0000000300007212 */ /* 0x000fc800078efcff */
[----:B------:R-:W-:Y:S02]  /*26e0*/  PRMT R8, R0, 0x7610, R8 ;  /* 0x0000761000087816 */ /* 0x000fe40000000008 */
.L_x_9567:
[----:B------:R-:W-:Y:S05]  /*26f0*/  BSYNC B0 ;  /* 0x0000000000007941 */ /* 0x000fea0003800000 */
.L_x_9566:
[----:B------:R0:W-:Y:S01]  /*2700*/  STG.E.U8 [R16.64], R8 ;  /* 0x0000000810007986 */ /* 0x0001e2000c101124 */
[----:B------:R-:W-:Y:S05]  /*2710*/  BRA `(.L_x_9546) ;  /* 0x0000045000007947 */ /* 0x000fea0003800000 */
.L_x_9564:
        /* <DEDUP_REMOVED lines=16> */
.L_x_9571:
[----:B------:R-:W-:-:S04]  /*2820*/  LOP3.LUT R2, R2, 0x80000000, RZ, 0xc0, !PT ;  /* 0x8000000002027812 */ /* 0x000fc800078ec0ff */
[----:B------:R-:W-:-:S04]  /*2830*/  SHF.R.U32.HI R3, RZ, 0x18, R2 ;  /* 0x00000018ff037819 */ /* 0x000fc80000011602 */
[----:B------:R-:W-:-:S04]  /*2840*/  LOP3.LUT R0, R0, R3, RZ, 0xfc, !PT ;  /* 0x0000000300007212 */ /* 0x000fc800078efcff */
[----:B------:R-:W-:Y:S02]  /*2850*/  PRMT R8, R0, 0x7610, R8 ;  /* 0x0000761000087816 */ /* 0x000fe40000000008 */
.L_x_9570:
[----:B------:R-:W-:Y:S05]  /*2860*/  BSYNC B0 ;  /* 0x0000000000007941 */ /* 0x000fea0003800000 */
.L_x_9569:
[----:B------:R0:W-:Y:S01]  /*2870*/  STG.E.U8 [R16.64], R8 ;  /* 0x0000000810007986 */ /* 0x0001e2000c101124 */
[----:B------:R-:W-:Y:S05]  /*2880*/  BRA `(.L_x_9546) ;  /* 0x000002e000007947 */ /* 0x000fea0003800000 */
.L_x_9563:
        /* <DEDUP_REMOVED lines=21> */
.L_x_9545:
        /* <DEDUP_REMOVED lines=20> */
.L_x_9573:
[----:B------:R-:W0:Y:S02]  /*2b20*/  F2I.U64.TRUNC R2, R3 ;  /* 0x0000000300027311 */ /* 0x000e24000020d800 */
[----:B0-----:R0:W-:Y:S01]  /*2b30*/  STG.E.64 [R16.64], R2 ;  /* 0x0000000210007986 */ /* 0x0011e2000c101b24 */
[----:B------:R-:W-:Y:S05]  /*2b40*/  BRA `(.L_x_9546) ;  /* 0x0000002000007947 */ /* 0x000fea0003800000 */
.L_x_9572:
[----:B------:R-:W0:Y:S02]  /*2b50*/  F2I.U32.TRUNC.NTZ R3, R3 ;  /* 0x0000000300037305 */ /* 0x000e24000020f000 */
[----:B0-----:R0:W-:Y:S02]  /*2b60*/  STG.E [R16.64], R3 ;  /* 0x0000000310007986 */ /* 0x0011e4000c101924 */
.L_x_9546:
[----:B------:R-:W-:-:S05]  /*2b70*/  IMAD R18, R18, 0x200, R23 ;  /* 0x0000020012127824 */ /* 0x000fca00078e0217 */
[----:B------:R-:W-:Y:S02]  /*2b80*/  IADD3 R19, R18, 0x80, RZ ;  /* 0x0000008012137810 */ /* 0x000fe40007ffe0ff */
.L_x_9512:
[----:B------:R-:W-:Y:S05]  /*2b90*/  BSYNC B7 ;  /* 0x0000000000077941 */ /* 0x000fea0003800000 */
.L_x_9511:
        /* <DEDUP_REMOVED lines=231> */
.L_x_9576:
        /* <DEDUP_REMOVED lines=20> */
.L_x_9581:
[----:B------:R-:W2:Y:S02]  /*3b50*/  LDG.E.U8 R0, [R2.64] ;  /* 0x0000002402007981 */ /* 0x000ea4000c1e1100 */
[----:B--2---:R-:W0:Y:S01]  /*3b60*/  I2F.U16 R0, R0 ;  /* 0x0000000000007306 */ /* 0x004e220000101000 */
[----:B------:R-:W-:Y:S05]  /*3b70*/  BRA `(.L_x_9583) ;  /* 0x00000ca000007947 */ /* 0x000fea0003800000 */
.L_x_9580:
        /* <DEDUP_REMOVED lines=9> */
.L_x_9585:
[----:B------:R-:W2:Y:S02]  /*3c10*/  LDG.E R0, [R2.64] ;  /* 0x0000002402007981 */ /* 0x000ea4000c1e1900 */
[----:B--2---:R-:W0:Y:S01]  /*3c20*/  I2F R0, R0 ;  /* 0x0000000000007306 */ /* 0x004e220000201400 */
[----:B------:R-:W-:Y:S05]  /*3c30*/  BRA `(.L_x_9583) ;  /* 0x00000be000007947 */ /* 0x000fea0003800000 */
.L_x_9584:
[----:B------:R-:W2:Y:S02]  /*3c40*/  LDG.E.U16 R0, [R2.64] ;  /* 0x0000002402007981 */ /* 0x000ea4000c1e1500 */
[----:B--2---:R-:W0:Y:S01]  /*3c50*/  I2F.S16 R0, R0 ;  /* 0x0000000000007306 */ /* 0x004e220000101400 */
[----:B------:R-:W-:Y:S05]  /*3c60*/  BRA `(.L_x_9583) ;  /* 0x00000bb000007947 */ /* 0x000fea0003800000 */
.L_x_9579:
        /* <DEDUP_REMOVED lines=8> */
.L_x_9587:
[----:B------:R-:W2:Y:S02]  /*3cf0*/  LDG.E.U16 R0, [R2.64] ;  /* 0x0000002402007981 */ /* 0x000ea4000c1e1500 */
[----:B--2---:R-:W-:Y:S01]  /*3d00*/  HADD2.F32 R0, -RZ, R0.H0_H0 ;  /* 0x20000000ff007230 */ /* 0x004fe20000004100 */
[----:B------:R-:W-:Y:S05]  /*3d10*/  BRA `(.L_x_9583) ;  /* 0x00000b0000007947 */ /* 0x000fea0003800000 */
.L_x_9586:
        /* <DEDUP_REMOVED lines=8> */
.L_x_9589:
[----:B------:R-:W2:Y:S02]  /*3da0*/  LDG.E.U16 R0, [R2.64] ;  /* 0x0000002402007981 */ /* 0x000ea4000c1e1500 */
[----:B--2---:R-:W-:Y:S01]  /*3db0*/  HADD2.F32 R0, -RZ, R0.H0_H0 ;  /* 0x20000000ff007230 */ /* 0x004fe20000004100 */
[----:B------:R-:W-:Y:S05]  /*3dc0*/  BRA `(.L_x_9583) ;  /* 0x00000a5000007947 */ /* 0x000fea0003800000 */
.L_x_9588:
[----:B------:R-:W2:Y:S02]  /*3dd0*/  LDG.E.64 R2, [R2.64] ;  /* 0x0000002402027981 */ /* 0x000ea4000c1e1b00 */
[----:B--2---:R-:W0:Y:S01]  /*3de0*/  F2F.F32.F64 R0, R2 ;  /* 0x0000000200007310 */ /* 0x004e220000301000 */
[----:B------:R-:W0:-:S14]  /*3df0*/  DSETP.GEU.AND P0, PT, |R2|, c[0x2][0x0], PT ;  /* 0x008000000200762a */ /* 0x000e1c0003f0e200 */
[----:B0-----:R-:W-:Y:S01]  /*3e00*/  @!P0 FMUL R0, R0, 1.175494350822287508e-38 ;  /* 0x0080000000008820 */ /* 0x001fe20000400000 */
[----:B------:R-:W-:Y:S05]  /*3e10*/  BRA `(.L_x_9583) ;  /* 0x00000a0000007947 */ /* 0x000fea0003800000 */
.L_x_9578:
        /* <DEDUP_REMOVED lines=12> */
.L_x_9592:
[----:B------:R-:W2:Y:S02]  /*3ee0*/  LDG.E.64 R2, [R2.64] ;  /* 0x0000002402027981 */ /* 0x000ea4000c1e1b00 */
[----:B--2---:R-:W0:Y:S01]  /*3ef0*/  F2F.F32.F64 R0, R2 ;  /* 0x0000000200007310 */ /* 0x004e220000301000 */
[----:B------:R-:W0:-:S14]  /*3f00*/  DSETP.GEU.AND P0, PT, |R2|, c[0x2][0x0], PT ;  /* 0x008000000200762a */ /* 0x000e1c0003f0e200 */
[----:B0-----:R-:W-:Y:S01]  /*3f10*/  @!P0 FMUL R0, R0, 1.175494350822287508e-38 ;  /* 0x0080000000008820 */ /* 0x001fe20000400000 */
[----:B------:R-:W-:Y:S05]  /*3f20*/  BRA `(.L_x_9583) ;  /* 0x000008f000007947 */ /* 0x000fea0003800000 */
.L_x_9591:
        /* <DEDUP_REMOVED lines=26> */
.L_x_9594:
        /* <DEDUP_REMOVED lines=13> */
.L_x_9593:
[----:B------:R-:W2:Y:S02]  /*41a0*/  LDG.E.U16 R0, [R2.64] ;  /* 0x0000002402007981 */ /* 0x000ea4000c1e1500 */
[----:B--2---:R-:W-:Y:S01]  /*41b0*/  PRMT R0, RZ, 0x5410, R0 ;  /* 0x00005410ff007816 */ /* 0x004fe20000000000 */
[----:B------:R-:W-:Y:S05]  /*41c0*/  BRA `(.L_x_9583) ;  /* 0x0000065000007947 */ /* 0x000fea0003800000 */
.L_x_9590:
        /* <DEDUP_REMOVED lines=11> */
.L_x_9597:
        /* <DEDUP_REMOVED lines=20> */
.L_x_9599:
[----:B------:R-:W-:Y:S05]  /*43c0*/  BSYNC B0 ;  /* 0x0000000000007941 */ /* 0x000fea0003800000 */
.L_x_9598:
[----:B------:R-:W-:Y:S01]  /*43d0*/  LEA R3, R0, 0x3b800000, 0x17 ;  /* 0x3b80000000037811 */ /* 0x000fe200078eb8ff */
[----:B------:R-:W-:-:S05]  /*43e0*/  IMAD.SHL.U32 R0, R2, 0x100000, RZ ;  /* 0x0010000002007824 */ /* 0x000fca00078e00ff */
[----:B------:R-:W-:Y:S01]  /*43f0*/  LOP3.LUT R0, R3, R0, R4, 0xfe, !PT ;  /* 0x0000000003007212 */ /* 0x000fe200078efe04 */
[----:B------:R-:W-:Y:S05]  /*4400*/  BRA `(.L_x_9583) ;  /* 0x0000041000007947 */ /* 0x000fea0003800000 */
.L_x_9596:
        /* <DEDUP_REMOVED lines=20> */
.L_x_9601:
[----:B------:R-:W-:Y:S05]  /*4550*/  BSYNC B0 ;  /* 0x0000000000007941 */ /* 0x000fea0003800000 */
.L_x_9600:
[----:B------:R-:W-:Y:S01]  /*4560*/  LEA R3, R0, 0x37800000, 0x17 ;  /* 0x3780000000037811 */ /* 0x000fe200078eb8ff */
[----:B------:R-:W-:-:S05]  /*4570*/  IMAD.SHL.U32 R0, R2, 0x200000, RZ ;  /* 0x0020000002007824 */ /* 0x000fca00078e00ff */
[----:B------:R-:W-:Y:S01]  /*4580*/  LOP3.LUT R0, R3, R0, R4, 0xfe, !PT ;  /* 0x0000000003007212 */ /* 0x000fe200078efe04 */
[----:B------:R-:W-:Y:S05]  /*4590*/  BRA `(.L_x_9583) ;  /* 0x0000028000007947 */ /* 0x000fea0003800000 */
.L_x_9595:
        /* <DEDUP_REMOVED lines=14> */
.L_x_9582:
        /* <DEDUP_REMOVED lines=21> */
.L_x_9603:
[----:B------:R-:W2:Y:S02]  /*47d0*/  LDG.E.64 R2, [R2.64] ;  /* 0x0000002402027981 */ /* 0x000ea4000c1e1b00 */
[----:B--2---:R0:W1:Y:S01]  /*47e0*/  I2F.U64 R0, R2 ;  /* 0x0000000200007312 */ /* 0x0040620000301000 */
[----:B------:R-:W-:Y:S05]  /*47f0*/  BRA `(.L_x_9583) ;  /* 0x0000002000007947 */ /* 0x000fea0003800000 */
.L_x_9602:
[----:B------:R-:W2:Y:S02]  /*4800*/  LDG.E R0, [R2.64] ;  /* 0x0000002402007981 */ /* 0x000ea4000c1e1900 */
[----:B--2---:R-:W0:Y:S02]  /*4810*/  I2F.U32 R0, R0 ;  /* 0x0000000000007306 */ /* 0x004e240000201000 */
.L_x_9583:
[----:B------:R-:W-:Y:S05]  /*4820*/  BSYNC B6 ;  /* 0x0000000000067941 */ /* 0x000fea0003800000 */
.L_x_9577:
        /* <DEDUP_REMOVED lines=18> */
.L_x_9607:
[----:B------:R-:W0:Y:S02]  /*4950*/  F2I.S64.TRUNC R2, R3 ;  /* 0x0000000300027311 */ /* 0x000e24000020d900 */
[----:B0-----:R0:W-:Y:S01]  /*4960*/  STG.E.U8 [R16.64], R2 ;  /* 0x0000000210007986 */ /* 0x0011e2000c101124 */
[----:B------:R-:W-:Y:S05]  /*4970*/  BRA `(.L_x_9609) ;  /* 0x00000d3000007947 */ /* 0x000fea0003800000 */
.L_x_9606:
        /* <DEDUP_REMOVED lines=9> */
.L_x_9611:
[----:B------:R-:W0:Y:S02]  /*4a10*/  F2I.TRUNC.NTZ R3, R3 ;  /* 0x0000000300037305 */ /* 0x000e24000020f100 */
[----:B0-----:R0:W-:Y:S01]  /*4a20*/  STG.E [R16.64], R3 ;  /* 0x0000000310007986 */ /* 0x0011e2000c101924 */
[----:B------:R-:W-:Y:S05]  /*4a30*/  BRA `(.L_x_9609) ;  /* 0x00000c7000007947 */ /* 0x000fea0003800000 */
.L_x_9610:
[----:B------:R-:W0:Y:S02]  /*4a40*/  F2I.TRUNC.NTZ R3, R3 ;  /* 0x0000000300037305 */ /* 0x000e24000020f100 */
[----:B0-----:R0:W-:Y:S01]  /*4a50*/  STG.E.U16 [R16.64], R3 ;  /* 0x0000000310007986 */ /* 0x0011e2000c101524 */
[----:B------:R-:W-:Y:S05]  /*4a60*/  BRA `(.L_x_9609) ;  /* 0x00000c4000007947 */ /* 0x000fea0003800000 */
.L_x_9605:
        /* <DEDUP_REMOVED lines=8> */
.L_x_9613:
[----:B------:R-:W-:-:S05]  /*4af0*/  F2FP.PACK_AB R2, RZ, R2 ;  /* 0x00000002ff02723e */ /* 0x000fca00000000ff */
[----:B------:R0:W-:Y:S01]  /*4b00*/  STG.E.U16 [R16.64], R2 ;  /* 0x0000000210007986 */ /* 0x0001e2000c101524 */
[----:B------:R-:W-:Y:S05]  /*4b10*/  BRA `(.L_x_9609) ;  /* 0x00000b9000007947 */ /* 0x000fea0003800000 */
.L_x_9612:
        /* <DEDUP_REMOVED lines=9> */
.L_x_9615:
[----:B------:R-:W-:-:S04]  /*4bb0*/  F2FP.PACK_AB R3, RZ, R2 ;  /* 0x00000002ff03723e */ /* 0x000fc800000000ff */
[----:B------:R-:W-:-:S05]  /*4bc0*/  PRMT R3, R3, 0x5410, RZ ;  /* 0x0000541003037816 */ /* 0x000fca00000000ff */
[----:B------:R0:W-:Y:S01]  /*4bd0*/  STG.E [R16.64], R3 ;  /* 0x0000000310007986 */ /* 0x0001e2000c101924 */
[----:B------:R-:W-:Y:S05]  /*4be0*/  BRA `(.L_x_9609) ;  /* 0x00000ac000007947 */ /* 0x000fea0003800000 */
.L_x_9614:
[----:B------:R-:W-:-:S06]  /*4bf0*/  FMUL.FTZ R2, R2, 1 ;  /* 0x3f80000002027820 */ /* 0x000fcc0000410000 */
[----:B------:R-:W0:Y:S02]  /*4c00*/  F2F.F64.F32 R2, R2 ;  /* 0x0000000200027310 */ /* 0x000e240000201800 */
[----:B0-----:R0:W-:Y:S01]  /*4c10*/  STG.E.64 [R16.64], R2 ;  /* 0x0000000210007986 */ /* 0x0011e2000c101b24 */
[----:B------:R-:W-:Y:S05]  /*4c20*/  BRA `(.L_x_9609) ;  /* 0x00000a8000007947 */ /* 0x000fea0003800000 */
.L_x_9604:
        /* <DEDUP_REMOVED lines=12> */
.L_x_9618:
[----:B------:R-:W-:Y:S01]  /*4cf0*/  FMUL.FTZ R4, R2, 1 ;  /* 0x3f80000002047820 */ /* 0x000fe20000410000 */
[----:B------:R-:W-:-:S05]  /*4d00*/  CS2R R6, SRZ ;  /* 0x0000000000067805 */ /* 0x000fca000001ff00 */
[----:B------:R-:W0:Y:S02]  /*4d10*/  F2F.F64.F32 R4, R4 ;  /* 0x0000000400047310 */ /* 0x000e240000201800 */
[----:B0-----:R0:W-:Y:S01]  /*4d20*/  STG.E.128 [R16.64], R4 ;  /* 0x0000000410007986 */ /* 0x0011e2000c101d24 */
[----:B------:R-:W-:Y:S05]  /*4d30*/  BRA `(.L_x_9609) ;  /* 0x0000097000007947 */ /* 0x000fea0003800000 */
.L_x_9617:
        /* <DEDUP_REMOVED lines=20> */
.L_x_9622:
[----:B------:R-:W-:Y:S05]  /*4e80*/  BSYNC B0 ;  /* 0x0000000000007941 */ /* 0x000fea0003800000 */
.L_x_9621:
[----:B------:R-:W-:-:S05]  /*4e90*/  LOP3.LUT R5, R0, R5, RZ, 0xfc, !PT ;  /* 0x0000000500057212 */ /* 0x000fca00078efcff */
[----:B------:R0:W-:Y:S01]  /*4ea0*/  STG.E.U8 [R16.64], R5 ;  /* 0x0000000510007986 */ /* 0x0001e2000c101124 */
[----:B------:R-:W-:Y:S05]  /*4eb0*/  BRA `(.L_x_9609) ;  /* 0x000007f000007947 */ /* 0x000fea0003800000 */
.L_x_9620:
        /* <DEDUP_REMOVED lines=12> */
.L_x_9624:
[----:B------:R-:W-:Y:S01]  /*4f80*/  IMAD.MOV.U32 R0, RZ, RZ, 0x7f ;  /* 0x0000007fff007424 */ /* 0x000fe200078e00ff */
[----:B------:R-:W-:-:S04]  /*4f90*/  ISETP.GT.U32.AND P0, PT, R4, 0x7f800000, PT ;  /* 0x7f8000000400780c */ /* 0x000fc80003f04070 */
[----:B------:R-:W-:-:S04]  /*4fa0*/  SEL R0, R0, 0x7c, P0 ;  /* 0x0000007c00007807 */ /* 0x000fc80000000000 */
.L_x_9625:
[----:B------:R-:W-:Y:S05]  /*4fb0*/  BSYNC B0 ;  /* 0x0000000000007941 */ /* 0x000fea0003800000 */
.L_x_9623:
[----:B------:R-:W-:-:S04]  /*4fc0*/  LOP3.LUT R2, R2, 0x80000000, RZ, 0xc0, !PT ;  /* 0x8000000002027812 */ /* 0x000fc800078ec0ff */
[----:B------:R-:W-:-:S04]  /*4fd0*/  SHF.R.U32.HI R3, RZ, 0x18, R2 ;  /* 0x00000018ff037819 */ /* 0x000fc80000011602 */
[----:B------:R-:W-:-:S05]  /*4fe0*/  LOP3.LUT R3, R0, R3, RZ, 0xfc, !PT ;  /* 0x0000000300037212 */ /* 0x000fca00078efcff */
[----:B------:R0:W-:Y:S01]  /*4ff0*/  STG.E.U8 [R16.64], R3 ;  /* 0x0000000310007986 */ /* 0x0001e2000c101124 */
[----:B------:R-:W-:Y:S05]  /*5000*/  BRA `(.L_x_9609) ;  /* 0x000006a000007947 */ /* 0x000fea0003800000 */
.L_x_9619:
[----:B------:R-:W-:-:S05]  /*5010*/  F2FP.BF16.PACK_AB R2, RZ, R2 ;  /* 0x00000002ff02723e */ /* 0x000fca00000010ff */
[----:B------:R0:W-:Y:S01]  /*5020*/  STG.E.U16 [R16.64], R2 ;  /* 0x0000000210007986 */ /* 0x0001e2000c101524 */
[----:B------:R-:W-:Y:S05]  /*5030*/  BRA `(.L_x_9609) ;  /* 0x0000067000007947 */ /* 0x000fea0003800000 */
.L_x_9616:
        /* <DEDUP_REMOVED lines=11> */
.L_x_9628:
        /* <DEDUP_REMOVED lines=16> */
.L_x_9631:
[----:B------:R-:W-:-:S04]  /*51f0*/  LOP3.LUT R2, R2, 0x80000000, RZ, 0xc0, !PT ;  /* 0x8000000002027812 */ /* 0x000fc800078ec0ff */
[----:B------:R-:W-:-:S04]  /*5200*/  SHF.R.U32.HI R3, RZ, 0x18, R2 ;  /* 0x00000018ff037819 */ /* 0x000fc80000011602 */
[----:B------:R-:W-:-:S04]  /*5210*/  LOP3.LUT R0, R0, R3, RZ, 0xfc, !PT ;  /* 0x0000000300007212 */ /* 0x000fc800078efcff */
[----:B------:R-:W-:Y:S02]  /*5220*/  PRMT R8, R0, 0x7610, R8 ;  /* 0x0000761000087816 */ /* 0x000fe40000000008 */
.L_x_9630:
[----:B------:R-:W-:Y:S05]  /*5230*/  BSYNC B0 ;  /* 0x0000000000007941 */ /* 0x000fea0003800000 */
.L_x_9629:
[----:B------:R0:W-:Y:S01]  /*5240*/  STG.E.U8 [R16.64], R8 ;  /* 0x0000000810007986 */ /* 0x0001e2000c101124 */
[----:B------:R-:W-:Y:S05]  /*5250*/  BRA `(.L_x_9609) ;  /* 0x0000045000007947 */ /* 0x000fea0003800000 */
.L_x_9627:
        /* <DEDUP_REMOVED lines=16> */
.L_x_9634:
[----:B------:R-:W-:-:S04]  /*5360*/  LOP3.LUT R2, R2, 0x80000000, RZ, 0xc0, !PT ;  /* 0x8000000002027812 */ /* 0x000fc800078ec0ff */
[----:B------:R-:W-:-:S04]  /*5370*/  SHF.R.U32.HI R3, RZ, 0x18, R2 ;  /* 0x00000018ff037819 */ /* 0x000fc80000011602 */
[----:B------:R-:W-:-:S04]  /*5380*/  LOP3.LUT R0, R0, R3, RZ, 0xfc, !PT ;  /* 0x0000000300007212 */ /* 0x000fc800078efcff */
[----:B------:R-:W-:Y:S02]  /*5390*/  PRMT R8, R0, 0x7610, R8 ;  /* 0x0000761000087816 */ /* 0x000fe40000000008 */
.L_x_9633:
[----:B------:R-:W-:Y:S05]  /*53a0*/  BSYNC B0 ;  /* 0x0000000000007941 */ /* 0x000fea0003800000 */
.L_x_9632:
[----:B------:R0:W-:Y:S01]  /*53b0*/  STG.E.U8 [R16.64], R8 ;  /* 0x0000000810007986 */ /* 0x0001e2000c101124 */
[----:B------:R-:W-:Y:S05]  /*53c0*/  BRA `(.L_x_9609) ;  /* 0x000002e000007947 */ /* 0x000fea0003800000 */
.L_x_9626:
        /* <DEDUP_REMOVED lines=21> */
.L_x_9608:
        /* <DEDUP_REMOVED lines=20> */
.L_x_9636:
[----:B------:R-:W0:Y:S02]  /*5660*/  F2I.U64.TRUNC R2, R3 ;  /* 0x0000000300027311 */ /* 0x000e24000020d800 */
[----:B0-----:R0:W-:Y:S01]  /*5670*/  STG.E.64 [R16.64], R2 ;  /* 0x0000000210007986 */ /* 0x0011e2000c101b24 */
[----:B------:R-:W-:Y:S05]  /*5680*/  BRA `(.L_x_9609) ;  /* 0x0000002000007947 */ /* 0x000fea0003800000 */
.L_x_9635:
[----:B------:R-:W0:Y:S02]  /*5690*/  F2I.U32.TRUNC.NTZ R3, R3 ;  /* 0x0000000300037305 */ /* 0x000e24000020f000 */
[----:B0-----:R0:W-:Y:S02]  /*56a0*/  STG.E [R16.64], R3 ;  /* 0x0000000310007986 */ /* 0x0011e4000c101924 */
.L_x_9609:
        /* <DEDUP_REMOVED lines=231> */
.L_x_9637:
        /* <DEDUP_REMOVED lines=20> */
.L_x_9642:
[----:B------:R-:W2:Y:S02]  /*6660*/  LDG.E.U8 R0, [R2.64] ;  /* 0x0000002402007981 */ /* 0x000ea4000c1e1100 */
[----:B--2---:R-:W0:Y:S01]  /*6670*/  I2F.U16 R0, R0 ;  /* 0x0000000000007306 */ /* 0x004e220000101000 */
[----:B------:R-:W-:Y:S05]  /*6680*/  BRA `(.L_x_9644) ;  /* 0x00000ca000007947 */ /* 0x000fea0003800000 */
.L_x_9641:
        /* <DEDUP_REMOVED lines=9> */
.L_x_9646:
[----:B------:R-:W2:Y:S02]  /*6720*/  LDG.E R0, [R2.64] ;  /* 0x0000002402007981 */ /* 0x000ea4000c1e1900 */
[----:B--2---:R-:W0:Y:S01]  /*6730*/  I2F R0, R0 ;  /* 0x0000000000007306 */ /* 0x004e220000201400 */
[----:B------:R-:W-:Y:S05]  /*6740*/  BRA `(.L_x_9644) ;  /* 0x00000be000007947 */ /* 0x000fea0003800000 */
.L_x_9645:
[----:B------:R-:W2:Y:S02]  /*6750*/  LDG.E.U16 R0, [R2.64] ;  /* 0x0000002402007981 */ /* 0x000ea4000c1e1500 */
[----:B--2---:R-:W0:Y:S01]  /*6760*/  I2F.S16 R0, R0 ;  /* 0x0000000000007306 */ /* 0x004e220000101400 */
[----:B------:R-:W-:Y:S05]  /*6770*/  BRA `(.L_x_9644) ;  /* 0x00000bb000007947 */ /* 0x000fea0003800000 */
.L_x_9640:
        /* <DEDUP_REMOVED lines=8> */
.L_x_9648:
[----:B------:R-:W2:Y:S02]  /*6800*/  LDG.E.U16 R0, [R2.64] ;  /* 0x0000002402007981 */ /* 0x000ea4000c1e1500 */
[----:B--2---:R-:W-:Y:S01]  /*6810*/  HADD2.F32 R0, -RZ, R0.H0_H0 ;  /* 0x20000000ff007230 */ /* 0x004fe20000004100 */
[----:B------:R-:W-:Y:S05]  /*6820*/  BRA `(.L_x_9644) ;  /* 0x00000b0000007947 */ /* 0x000fea0003800000 */
.L_x_9647:
        /* <DEDUP_REMOVED lines=8> */
.L_x_9650:
[----:B------:R-:W2:Y:S02]  /*68b0*/  LDG.E.U16 R0, [R2.64] ;  /* 0x0000002402007981 */ /* 0x000ea4000c1e1500 */
[----:B--2---:R-:W-:Y:S01]  /*68c0*/  HADD2.F32 R0, -RZ, R0.H0_H0 ;  /* 0x20000000ff007230 */ /* 0x004fe20000004100 */
[----:B------:R-:W-:Y:S05]  /*68d0*/  BRA `(.L_x_9644) ;  /* 0x00000a5000007947 */ /* 0x000fea0003800000 */
.L_x_9649:
[----:B------:R-:W2:Y:S02]  /*68e0*/  LDG.E.64 R2, [R2.64] ;  /* 0x0000002402027981 */ /* 0x000ea4000c1e1b00 */
[----:B--2---:R-:W0:Y:S01]  /*68f0*/  F2F.F32.F64 R0, R2 ;  /* 0x0000000200007310 */ /* 0x004e220000301000 */
[----:B------:R-:W0:-:S14]  /*6900*/  DSETP.GEU.AND P0, PT, |R2|, c[0x2][0x0], PT ;  /* 0x008000000200762a */ /* 0x000e1c0003f0e200 */
[----:B0-----:R-:W-:Y:S01]  /*6910*/  @!P0 FMUL R0, R0, 1.175494350822287508e-38 ;  /* 0x0080000000008820 */ /* 0x001fe20000400000 */
[----:B------:R-:W-:Y:S05]  /*6920*/  BRA `(.L_x_9644) ;  /* 0x00000a0000007947 */ /* 0x000fea0003800000 */
.L_x_9639:
        /* <DEDUP_REMOVED lines=12> */
.L_x_9653:
[----:B------:R-:W2:Y:S02]  /*69f0*/  LDG.E.64 R2, [R2.64] ;  /* 0x0000002402027981 */ /* 0x000ea4000c1e1b00 */
[----:B--2---:R-:W0:Y:S01]  /*6a00*/  F2F.F32.F64 R0, R2 ;  /* 0x0000000200007310 */ /* 0x004e220000301000 */
[----:B------:R-:W0:-:S14]  /*6a10*/  DSETP.GEU.AND P0, PT, |R2|, c[0x2][0x0], PT ;  /* 0x008000000200762a */ /* 0x000e1c0003f0e200 */
[----:B0-----:R-:W-:Y:S01]  /*6a20*/  @!P0 FMUL R0, R0, 1.175494350822287508e-38 ;  /* 0x0080000000008820 */ /* 0x001fe20000400000 */
[----:B------:R-:W-:Y:S05]  /*6a30*/  BRA `(.L_x_9644) ;  /* 0x000008f000007947 */ /* 0x000fea0003800000 */
.L_x_9652:
        /* <DEDUP_REMOVED lines=26> */
.L_x_9655:
        /* <DEDUP_REMOVED lines=13> */
.L_x_9654:
[----:B------:R-:W2:Y:S02]  /*6cb0*/  LDG.E.U16 R0, [R2.64] ;  /* 0x0000002402007981 */ /* 0x000ea4000c1e1500 */
[----:B--2---:R-:W-:Y:S01]  /*6cc0*/  PRMT R0, RZ, 0x5410, R0 ;  /* 0x00005410ff007816 */ /* 0x004fe20000000000 */
[----:B------:R-:W-:Y:S05]  /*6cd0*/  BRA `(.L_x_9644) ;  /* 0x0000065000007947 */ /* 0x000fea0003800000 */
.L_x_9651:
        /* <DEDUP_REMOVED lines=11> */
.L_x_9658:
        /* <DEDUP_REMOVED lines=20> */
.L_x_9660:
[----:B------:R-:W-:Y:S05]  /*6ed0*/  BSYNC B0 ;  /* 0x0000000000007941 */ /* 0x000fea0003800000 */
.L_x_9659:
[----:B------:R-:W-:Y:S01]  /*6ee0*/  LEA R3, R0, 0x3b800000, 0x17 ;  /* 0x3b80000000037811 */ /* 0x000fe200078eb8ff */
[----:B------:R-:W-:-:S05]  /*6ef0*/  IMAD.SHL.U32 R0, R2, 0x100000, RZ ;  /* 0x0010000002007824 */ /* 0x000fca00078e00ff */
[----:B------:R-:W-:Y:S01]  /*6f00*/  LOP3.LUT R0, R3, R0, R4, 0xfe, !PT ;  /* 0x0000000003007212 */ /* 0x000fe200078efe04 */
[----:B------:R-:W-:Y:S05]  /*6f10*/  BRA `(.L_x_9644) ;  /* 0x0000041000007947 */ /* 0x000fea0003800000 */
.L_x_9657:
        /* <DEDUP_REMOVED lines=20> */
.L_x_9662:
[----:B------:R-:W-:Y:S05]  /*7060*/  BSYNC B0 ;  /* 0x0000000000007941 */ /* 0x000fea0003800000 */
.L_x_9661:
[----:B------:R-:W-:Y:S01]  /*7070*/  LEA R3, R0, 0x37800000, 0x17 ;  /* 0x3780000000037811 */ /* 0x000fe200078eb8ff */
[----:B------:R-:W-:-:S05]  /*7080*/  IMAD.SHL.U32 R0, R2, 0x200000, RZ ;  /* 0x0020000002007824 */ /* 0x000fca00078e00ff */
[----:B------:R-:W-:Y:S01]  /*7090*/  LOP3.LUT R0, R3, R0, R4, 0xfe, !PT ;  /* 0x0000000003007212 */ /* 0x000fe200078efe04 */
[----:B------:R-:W-:Y:S05]  /*70a0*/  BRA `(.L_x_9644) ;  /* 0x0000028000007947 */ /* 0x000fea0003800000 */
.L_x_9656:
        /* <DEDUP_REMOVED lines=14> */
.L_x_9643:
        /* <DEDUP_REMOVED lines=21> */
.L_x_9664:
[----:B------:R-:W2:Y:S02]  /*72e0*/  LDG.E.64 R2, [R2.64] ;  /* 0x0000002402027981 */ /* 0x000ea4000c1e1b00 */
[----:B--2---:R0:W1:Y:S01]  /*72f0*/  I2F.U64 R0, R2 ;  /* 0x0000000200007312 */ /* 0x0040620000301000 */
[----:B------:R-:W-:Y:S05]  /*7300*/  BRA `(.L_x_9644) ;  /* 0x0000002000007947 */ /* 0x000fea0003800000 */
.L_x_9663:
[----:B------:R-:W2:Y:S02]  /*7310*/  LDG.E R0, [R2.64] ;  /* 0x0000002402007981 */ /* 0x000ea4000c1e1900 */
[----:B--2---:R-:W0:Y:S02]  /*7320*/  I2F.U32 R0, R0 ;  /* 0x0000000000007306 */ /* 0x004e240000201000 */
.L_x_9644:
[----:B------:R-:W-:Y:S05]  /*7330*/  BSYNC B6 ;  /* 0x0000000000067941 */ /* 0x000fea0003800000 */
.L_x_9638:
        /* <DEDUP_REMOVED lines=18> */
.L_x_9668:
[----:B------:R-:W0:Y:S02]  /*7460*/  F2I.S64.TRUNC R2, R3 ;  /* 0x0000000300027311 */ /* 0x000e24000020d900 */
[----:B0-----:R0:W-:Y:S01]  /*7470*/  STG.E.U8 [R16.64], R2 ;  /* 0x0000000210007986 */ /* 0x0011e2000c101124 */
[----:B------:R-:W-:Y:S05]  /*7480*/  BRA `(.L_x_9670) ;  /* 0x00000d3000007947 */ /* 0x000fea0003800000 */
.L_x_9667:
        /* <DEDUP_REMOVED lines=9> */
.L_x_9672:
[----:B------:R-:W0:Y:S02]  /*7520*/  F2I.TRUNC.NTZ R3, R3 ;  /* 0x0000000300037305 */ /* 0x000e24000020f100 */
[----:B0-----:R0:W-:Y:S01]  /*7530*/  STG.E [R16.64], R3 ;  /* 0x0000000310007986 */ /* 0x0011e2000c101924 */
[----:B------:R-:W-:Y:S05]  /*7540*/  BRA `(.L_x_9670) ;  /* 0x00000c7000007947 */ /* 0x000fea0003800000 */
.L_x_9671:
[----:B------:R-:W0:Y:S02]  /*7550*/  F2I.TRUNC.NTZ R3, R3 ;  /* 0x0000000300037305 */ /* 0x000e24000020f100 */
[----:B0-----:R0:W-:Y:S01]  /*7560*/  STG.E.U16 [R16.64], R3 ;  /* 0x0000000310007986 */ /* 0x0011e2000c101524 */
[----:B------:R-:W-:Y:S05]  /*7570*/  BRA `(.L_x_9670) ;  /* 0x00000c4000007947 */ /* 0x000fea0003800000 */
.L_x_9666:
        /* <DEDUP_REMOVED lines=8> */
.L_x_9674:
[----:B------:R-:W-:-:S05]  /*7600*/  F2FP.PACK_AB R2, RZ, R2 ;  /* 0x00000002ff02723e */ /* 0x000fca00000000ff */
[----:B------:R0:W-:Y:S01]  /*7610*/  STG.E.U16 [R16.64], R2 ;  /* 0x0000000210007986 */ /* 0x0001e2000c101524 */
[----:B------:R-:W-:Y:S05]  /*7620*/  BRA `(.L_x_9670) ;  /* 0x00000b9000007947 */ /* 0x000fea0003800000 */
.L_x_9673:
        /* <DEDUP_REMOVED lines=9> */
.L_x_9676:
[----:B------:R-:W-:-:S04]  /*76c0*/  F2FP.PACK_AB R3, RZ, R2 ;  /* 0x00000002ff03723e */ /* 0x000fc800000000ff */
[----:B------:R-:W-:-:S05]  /*76d0*/  PRMT R3, R3, 0x5410, RZ ;  /* 0x0000541003037816 */ /* 0x000fca00000000ff */
[----:B------:R0:W-:Y:S01]  /*76e0*/  STG.E [R16.64], R3 ;  /* 0x0000000310007986 */ /* 0x0001e2000c101924 */
[----:B------:R-:W-:Y:S05]  /*76f0*/  BRA `(.L_x_9670) ;  /* 0x00000ac000007947 */ /* 0x000fea0003800000 */
.L_x_9675:
[----:B------:R-:W-:-:S06]  /*7700*/  FMUL.FTZ R2, R2, 1 ;  /* 0x3f80000002027820 */ /* 0x000fcc0000410000 */
[----:B------:R-:W0:Y:S02]  /*7710*/  F2F.F64.F32 R2, R2 ;  /* 0x0000000200027310 */ /* 0x000e240000201800 */
[----:B0-----:R0:W-:Y:S01]  /*7720*/  STG.E.64 [R16.64], R2 ;  /* 0x0000000210007986 */ /* 0x0011e2000c101b24 */
[----:B------:R-:W-:Y:S05]  /*7730*/  BRA `(.L_x_9670) ;  /* 0x00000a8000007947 */ /* 0x000fea0003800000 */
.L_x_9665:
        /* <DEDUP_REMOVED lines=12> */
.L_x_9679:
[----:B------:R-:W-:Y:S01]  /*7800*/  FMUL.FTZ R4, R2, 1 ;  /* 0x3f80000002047820 */ /* 0x000fe20000410000 */
[----:B------:R-:W-:-:S05]  /*7810*/  CS2R R6, SRZ ;  /* 0x0000000000067805 */ /* 0x000fca000001ff00 */
[----:B------:R-:W0:Y:S02]  /*7820*/  F2F.F64.F32 R4, R4 ;  /* 0x0000000400047310 */ /* 0x000e240000201800 */
[----:B0-----:R0:W-:Y:S01]  /*7830*/  STG.E.128 [R16.64], R4 ;  /* 0x0000000410007986 */ /* 0x0011e2000c101d24 */
[----:B------:R-:W-:Y:S05]  /*7840*/  BRA `(.L_x_9670) ;  /* 0x0000097000007947 */ /* 0x000fea0003800000 */
.L_x_9678:
        /* <DEDUP_REMOVED lines=20> */
.L_x_9683:
[----:B------:R-:W-:Y:S05]  /*7990*/  BSYNC B0 ;  /* 0x0000000000007941 */ /* 0x000fea0003800000 */
.L_x_9682:
[----:B------:R-:W-:-:S05]  /*79a0*/  LOP3.LUT R5, R0, R5, RZ, 0xfc, !PT ;  /* 0x0000000500057212 */ /* 0x000fca00078efcff */
[----:B------:R0:W-:Y:S01]  /*79b0*/  STG.E.U8 [R16.64], R5 ;  /* 0x0000000510007986 */ /* 0x0001e2000c101124 */
[----:B------:R-:W-:Y:S05]  /*79c0*/  BRA `(.L_x_9670) ;  /* 0x000007f000007947 */ /* 0x000fea0003800000 */
.L_x_9681:
        /* <DEDUP_REMOVED lines=12> */
.L_x_9685:
[----:B------:R-:W-:Y:S01]  /*7a90*/  IMAD.MOV.U32 R0, RZ, RZ, 0x7f ;  /* 0x0000007fff007424 */ /* 0x000fe200078e00ff */
[----:B------:R-:W-:-:S04]  /*7aa0*/  ISETP.GT.U32.AND P0, PT, R4, 0x7f800000, PT ;  /* 0x7f8000000400780c */ /* 0x000fc80003f04070 */
[----:B------:R-:W-:-:S04]  /*7ab0*/  SEL R0, R0, 0x7c, P0 ;  /* 0x0000007c00007807 */ /* 0x000fc80000000000 */
.L_x_9686:
[----:B------:R-:W-:Y:S05]  /*7ac0*/  BSYNC B0 ;  /* 0x0000000000007941 */ /* 0x000fea0003800000 */
.L_x_9684:
[----:B------:R-:W-:-:S04]  /*7ad0*/  LOP3.LUT R2, R2, 0x80000000, RZ, 0xc0, !PT ;  /* 0x8000000002027812 */ /* 0x000fc800078ec0ff */
[----:B------:R-:W-:-:S04]  /*7ae0*/  SHF.R.U32.HI R3, RZ, 0x18, R2 ;  /* 0x00000018ff037819 */ /* 0x000fc80000011602 */
[----:B------:R-:W-:-:S05]  /*7af0*/  LOP3.LUT R3, R0, R3, RZ, 0xfc, !PT ;  /* 0x0000000300037212 */ /* 0x000fca00078efcff */
[----:B------:R0:W-:Y:S01]  /*7b00*/  STG.E.U8 [R16.64], R3 ;  /* 0x0000000310007986 */ /* 0x0001e2000c101124 */
[----:B------:R-:W-:Y:S05]  /*7b10*/  BRA `(.L_x_9670) ;  /* 0x000006a000007947 */ /* 0x000fea0003800000 */
.L_x_9680:
[----:B------:R-:W-:-:S05]  /*7b20*/  F2FP.BF16.PACK_AB R2, RZ, R2 ;  /* 0x00000002ff02723e */ /* 0x000fca00000010ff */
[----:B------:R0:W-:Y:S01]  /*7b30*/  STG.E.U16 [R16.64], R2 ;  /* 0x0000000210007986 */ /* 0x0001e2000c101524 */
[----:B------:R-:W-:Y:S05]  /*7b40*/  BRA `(.L_x_9670) ;  /* 0x0000067000007947 */ /* 0x000fea0003800000 */
.L_x_9677:
        /* <DEDUP_REMOVED lines=11> */
.L_x_9689:
        /* <DEDUP_REMOVED lines=16> */
.L_x_9692:
[----:B------:R-:W-:-:S04]  /*7d00*/  LOP3.LUT R2, R2, 0x80000000, RZ, 0xc0, !PT ;  /* 0x8000000002027812 */ /* 0x000fc800078ec0ff */
[----:B------:R-:W-:-:S04]  /*7d10*/  SHF.R.U32.HI R3, RZ, 0x18, R2 ;  /* 0x00000018ff037819 */ /* 0x000fc80000011602 */
[----:B------:R-:W-:-:S04]  /*7d20*/  LOP3.LUT R0, R0, R3, RZ, 0xfc, !PT ;  /* 0x0000000300007212 */ /* 0x000fc800078efcff */
[----:B------:R-:W-:Y:S02]  /*7d30*/  PRMT R8, R0, 0x7610, R8 ;  /* 0x0000761000087816 */ /* 0x000fe40000000008 */
.L_x_9691:
[----:B------:R-:W-:Y:S05]  /*7d40*/  BSYNC B0 ;  /* 0x0000000000007941 */ /* 0x000fea0003800000 */
.L_x_9690:
[----:B------:R0:W-:Y:S01]  /*7d50*/  STG.E.U8 [R16.64], R8 ;  /* 0x0000000810007986 */ /* 0x0001e2000c101124 */
[----:B------:R-:W-:Y:S05]  /*7d60*/  BRA `(.L_x_9670) ;  /* 0x0000045000007947 */ /* 0x000fea0003800000 */
.L_x_9688:
        /* <DEDUP_REMOVED lines=16> */
.L_x_9695:
[----:B------:R-:W-:-:S04]  /*7e70*/  LOP3.LUT R2, R2, 0x80000000, RZ, 0xc0, !PT ;  /* 0x8000000002027812 */ /* 0x000fc800078ec0ff */
[----:B------:R-:W-:-:S04]  /*7e80*/  SHF.R.U32.HI R3, RZ, 0x18, R2 ;  /* 0x00000018ff037819 */ /* 0x000fc80000011602 */
[----:B------:R-:W-:-:S04]  /*7e90*/  LOP3.LUT R0, R0, R3, RZ, 0xfc, !PT ;  /* 0x0000000300007212 */ /* 0x000fc800078efcff */
[----:B------:R-:W-:Y:S02]  /*7ea0*/  PRMT R8, R0, 0x7610, R8 ;  /* 0x0000761000087816 */ /* 0x000fe40000000008 */
.L_x_9694:
[----:B------:R-:W-:Y:S05]  /*7eb0*/  BSYNC B0 ;  /* 0x0000000000007941 */ /* 0x000fea0003800000 */
.L_x_9693:
[----:B------:R0:W-:Y:S01]  /*7ec0*/  STG.E.U8 [R16.64], R8 ;  /* 0x0000000810007986 */ /* 0x0001e2000c101124 */
[----:B------:R-:W-:Y:S05]  /*7ed0*/  BRA `(.L_x_9670) ;  /* 0x000002e000007947 */ /* 0x000fea0003800000 */
.L_x_9687:
        /* <DEDUP_REMOVED lines=21> */
.L_x_9669:
        /* <DEDUP_REMOVED lines=20> */
.L_x_9697:
[----:B------:R-:W0:Y:S02]  /*8170*/  F2I.U64.TRUNC R2, R3 ;  /* 0x0000000300027311 */ /* 0x000e24000020d800 */
[----:B0-----:R0:W-:Y:S01]  /*8180*/  STG.E.64 [R16.64], R2 ;  /* 0x0000000210007986 */ /* 0x0011e2000c101b24 */
[----:B------:R-:W-:Y:S05]  /*8190*/  BRA `(.L_x_9670) ;  /* 0x0000002000007947 */ /* 0x000fea0003800000 */
.L_x_9696:
[----:B------:R-:W0:Y:S02]  /*81a0*/  F2I.U32.TRUNC.NTZ R3, R3 ;  /* 0x0000000300037305 */ /* 0x000e24000020f000 */
[----:B0-----:R0:W-:Y:S02]  /*81b0*/  STG.E [R16.64], R3 ;  /* 0x0000000310007986 */ /* 0x0011e4000c101924 */
.L_x_9670:
[----:B------:R-:W-:Y:S02]  /*81c0*/  IADD3 R19, R19, 0x80, RZ ;  /* 0x0000008013137810 */ /* 0x000fe40007ffe0ff */
.L_x_9575:
[----:B------:R-:W-:Y:S05]  /*81d0*/  BSYNC B7 ;  /* 0x0000000000077941 */ /* 0x000fea0003800000 */
.L_x_9574:
        /* <DEDUP_REMOVED lines=230> */
.L_x_9698:
        /* <DEDUP_REMOVED lines=20> */
.L_x_9703:
[----:B------:R-:W2:Y:S02]  /*9180*/  LDG.E.U8 R0, [R2.64] ;  /* 0x0000002402007981 */ /* 0x000ea4000c1e1100 */
[----:B--2---:R-:W0:Y:S01]  /*9190*/  I2F.U16 R0, R0 ;  /* 0x0000000000007306 */ /* 0x004e220000101000 */
[----:B------:R-:W-:Y:S05]  /*91a0*/  BRA `(.L_x_9705) ;  /* 0x00000ca000007947 */ /* 0x000fea0003800000 */
.L_x_9702:
        /* <DEDUP_REMOVED lines=9> */
.L_x_9707:
[----:B------:R-:W2:Y:S02]  /*9240*/  LDG.E R0, [R2.64] ;  /* 0x0000002402007981 */ /* 0x000ea4000c1e1900 */
[----:B--2---:R-:W0:Y:S01]  /*9250*/  I2F R0, R0 ;  /* 0x0000000000007306 */ /* 0x004e220000201400 */
[----:B------:R-:W-:Y:S05]  /*9260*/  BRA `(.L_x_9705) ;  /* 0x00000be000007947 */ /* 0x000fea0003800000 */
.L_x_9706:
[----:B------:R-:W2:Y:S02]  /*9270*/  LDG.E.U16 R0, [R2.64] ;  /* 0x0000002402007981 */ /* 0x000ea4000c1e1500 */
[----:B--2---:R-:W0:Y:S01]  /*9280*/  I2F.S16 R0, R0 ;  /* 0x0000000000007306 */ /* 0x004e220000101400 */
[----:B------:R-:W-:Y:S05]  /*9290*/  BRA `(.L_x_9705) ;  /* 0x00000bb000007947 */ /* 0x000fea0003800000 */
.L_x_9701:
        /* <DEDUP_REMOVED lines=8> */
.L_x_9709:
[----:B------:R-:W2:Y:S02]  /*9320*/  LDG.E.U16 R0, [R2.64] ;  /* 0x0000002402007981 */ /* 0x000ea4000c1e1500 */
[----:B--2---:R-:W-:Y:S01]  /*9330*/  HADD2.F32 R0, -RZ, R0.H0_H0 ;  /* 0x20000000ff007230 */ /* 0x004fe20000004100 */
[----:B------:R-:W-:Y:S05]  /*9340*/  BRA `(.L_x_9705) ;  /* 0x00000b0000007947 */ /* 0x000fea0003800000 */
.L_x_9708:
        /* <DEDUP_REMOVED lines=8> */
.L_x_9711:
[----:B------:R-:W2:Y:S02]  /*93d0*/  LDG.E.U16 R0, [R2.64] ;  /* 0x0000002402007981 */ /* 0x000ea4000c1e1500 */
[----:B--2---:R-:W-:Y:S01]  /*93e0*/  HADD2.F32 R0, -RZ, R0.H0_H0 ;  /* 0x20000000ff007230 */ /* 0x004fe20000004100 */
[----:B------:R-:W-:Y:S05]  /*93f0*/  BRA `(.L_x_9705) ;  /* 0x00000a5000007947 */ /* 0x000fea0003800000 */
.L_x_9710:
[----:B------:R-:W2:Y:S02]  /*9400*/  LDG.E.64 R2, [R2.64] ;  /* 0x0000002402027981 */ /* 0x000ea4000c1e1b00 */
[----:B--2---:R-:W0:Y:S01]  /*9410*/  F2F.F32.F64 R0, R2 ;  /* 0x0000000200007310 */ /* 0x004e220000301000 */
[----:B------:R-:W0:-:S14]  /*9420*/  DSETP.GEU.AND P0, PT, |R2|, c[0x2][0x0], PT ;  /* 0x008000000200762a */ /* 0x000e1c0003f0e200 */
[----:B0-----:R-:W-:Y:S01]  /*9430*/  @!P0 FMUL R0, R0, 1.175494350822287508e-38 ;  /* 0x0080000000008820 */ /* 0x001fe20000400000 */
[----:B------:R-:W-:Y:S05]  /*9440*/  BRA `(.L_x_9705) ;  /* 0x00000a0000007947 */ /* 0x000fea0003800000 */
.L_x_9700:
        /* <DEDUP_REMOVED lines=12> */
.L_x_9714:
[----:B------:R-:W2:Y:S02]  /*9510*/  LDG.E.64 R2, [R2.64] ;  /* 0x0000002402027981 */ /* 0x000ea4000c1e1b00 */
[----:B--2---:R-:W0:Y:S01]  /*9520*/  F2F.F32.F64 R0, R2 ;  /* 0x0000000200007310 */ /* 0x004e220000301000 */
[----:B------:R-:W0:-:S14]  /*9530*/  DSETP.GEU.AND P0, PT, |R2|, c[0x2][0x0], PT ;  /* 0x008000000200762a */ /* 0x000e1c0003f0e200 */
[----:B0-----:R-:W-:Y:S01]  /*9540*/  @!P0 FMUL R0, R0, 1.175494350822287508e-38 ;  /* 0x0080000000008820 */ /* 0x001fe20000400000 */
[----:B------:R-:W-:Y:S05]  /*9550*/  BRA `(.L_x_9705) ;  /* 0x000008f000007947 */ /* 0x000fea0003800000 */
.L_x_9713:
        /* <DEDUP_REMOVED lines=26> */
.L_x_9716:
        /* <DEDUP_REMOVED lines=13> */
.L_x_9715:
[----:B------:R-:W2:Y:S02]  /*97d0*/  LDG.E.U16 R0, [R2.64] ;  /* 0x0000002402007981 */ /* 0x000ea4000c1e1500 */
[----:B--2---:R-:W-:Y:S01]  /*97e0*/  PRMT R0, RZ, 0x5410, R0 ;  /* 0x00005410ff007816 */ /* 0x004fe20000000000 */
[----:B------:R-:W-:Y:S05]  /*97f0*/  BRA `(.L_x_9705) ;  /* 0x0000065000007947 */ /* 0x000fea0003800000 */
.L_x_9712:
        /* <DEDUP_REMOVED lines=11> */
.L_x_9719:
        /* <DEDUP_REMOVED lines=20> */
.L_x_9721:
[----:B------:R-:W-:Y:S05]  /*99f0*/  BSYNC B0 ;  /* 0x0000000000007941 */ /* 0x000fea0003800000 */
.L_x_9720:
[----:B------:R-:W-:Y:S01]  /*9a00*/  LEA R3, R0, 0x3b800000, 0x17 ;  /* 0x3b80000000037811 */ /* 0x000fe200078eb8ff */
[----:B------:R-:W-:-:S05]  /*9a10*/  IMAD.SHL.U32 R0, R2, 0x100000, RZ ;  /* 0x0010000002007824 */ /* 0x000fca00078e00ff */
[----:B------:R-:W-:Y:S01]  /*9a20*/  LOP3.LUT R0, R3, R0, R4, 0xfe, !PT ;  /* 0x0000000003007212 */ /* 0x000fe200078efe04 */
[----:B------:R-:W-:Y:S05]  /*9a30*/  BRA `(.L_x_9705) ;  /* 0x0000041000007947 */ /* 0x000fea0003800000 */
.L_x_9718:
        /* <DEDUP_REMOVED lines=20> */
.L_x_9723:
[----:B------:R-:W-:Y:S05]  /*9b80*/  BSYNC B0 ;  /* 0x0000000000007941 */ /* 0x000fea0003800000 */
.L_x_9722:
[----:B------:R-:W-:Y:S01]  /*9b90*/  LEA R3, R0, 0x37800000, 0x17 ;  /* 0x3780000000037811 */ /* 0x000fe200078eb8ff */
[----:B------:R-:W-:-:S05]  /*9ba0*/  IMAD.SHL.U32 R0, R2, 0x200000, RZ ;  /* 0x0020000002007824 */ /* 0x000fca00078e00ff */
[----:B------:R-:W-:Y:S01]  /*9bb0*/  LOP3.LUT R0, R3, R0, R4, 0xfe, !PT ;  /* 0x0000000003007212 */ /* 0x000fe200078efe04 */
[----:B------:R-:W-:Y:S05]  /*9bc0*/  BRA `(.L_x_9705) ;  /* 0x0000028000007947 */ /* 0x000fea0003800000 */
.L_x_9717:
        /* <DEDUP_REMOVED lines=14> */
.L_x_9704:
        /* <DEDUP_REMOVED lines=21> */
.L_x_9725:
[----:B------:R-:W2:Y:S02]  /*9e00*/  LDG.E.64 R2, [R2.64] ;  /* 0x0000002402027981 */ /* 0x000ea4000c1e1b00 */
[----:B--2---:R0:W1:Y:S01]  /*9e10*/  I2F.U64 R0, R2 ;  /* 0x0000000200007312 */ /* 0x0040620000301000 */
[----:B------:R-:W-:Y:S05]  /*9e20*/  BRA `(.L_x_9705) ;  /* 0x0000002000007947 */ /* 0x000fea0003800000 */
.L_x_9724:
[----:B------:R-:W2:Y:S02]  /*9e30*/  LDG.E R0, [R2.64] ;  /* 0x0000002402007981 */ /* 0x000ea4000c1e1900 */
[----:B--2---:R-:W0:Y:S02]  /*9e40*/  I2F.U32 R0, R0 ;  /* 0x0000000000007306 */ /* 0x004e240000201000 */
.L_x_9705:
[----:B------:R-:W-:Y:S05]  /*9e50*/  BSYNC B6 ;  /* 0x0000000000067941 */ /* 0x000fea0003800000 */
.L_x_9699:
        /* <DEDUP_REMOVED lines=18> */
.L_x_9729:
[----:B------:R-:W0:Y:S02]  /*9f80*/  F2I.S64.TRUNC R2, R3 ;  /* 0x0000000300027311 */ /* 0x000e24000020d900 */
[----:B0-----:R-:W-:Y:S01]  /*9f90*/  STG.E.U8 [R16.64], R2 ;  /* 0x0000000210007986 */ /* 0x001fe2000c101124 */
[----:B------:R-:W-:Y:S05]  /*9fa0*/  EXIT ;  /* 0x000000000000794d */ /* 0x000fea0003800000 */
.L_x_9728:
        /* <DEDUP_REMOVED lines=9> */
.L_x_9732:
[----:B------:R-:W0:Y:S02]  /*a040*/  F2I.TRUNC.NTZ R3, R3 ;  /* 0x0000000300037305 */ /* 0x000e24000020f100 */
[----:B0-----:R-:W-:Y:S01]  /*a050*/  STG.E [R16.64], R3 ;  /* 0x0000000310007986 */ /* 0x001fe2000c101924 */
[----:B------:R-:W-:Y:S05]  /*a060*/  EXIT ;  /* 0x000000000000794d */ /* 0x000fea0003800000 */
.L_x_9731:
[----:B------:R-:W0:Y:S02]  /*a070*/  F2I.TRUNC.NTZ R3, R3 ;  /* 0x0000000300037305 */ /* 0x000e24000020f100 */
[----:B0-----:R-:W-:Y:S01]  /*a080*/  STG.E.U16 [R16.64], R3 ;  /* 0x0000000310007986 */ /* 0x001fe2000c101524 */
[----:B------:R-:W-:Y:S05]  /*a090*/  EXIT ;  /* 0x000000000000794d */ /* 0x000fea0003800000 */
.L_x_9727:
        /* <DEDUP_REMOVED lines=8> */
.L_x_9734:
[----:B------:R-:W-:-:S05]  /*a120*/  F2FP.PACK_AB R2, RZ, R2 ;  /* 0x00000002ff02723e */ /* 0x000fca00000000ff */
[----:B------:R-:W-:Y:S01]  /*a130*/  STG.E.U16 [R16.64], R2 ;  /* 0x0000000210007986 */ /* 0x000fe2000c101524 */
[----:B------:R-:W-:Y:S05]  /*a140*/  EXIT ;  /* 0x000000000000794d */ /* 0x000fea0003800000 */
.L_x_9733:
        /* <DEDUP_REMOVED lines=9> */
.L_x_9736:
[----:B------:R-:W-:-:S04]  /*a1e0*/  F2FP.PACK_AB R3, RZ, R2 ;  /* 0x00000002ff03723e */ /* 0x000fc800000000ff */
[----:B------:R-:W-:-:S05]  /*a1f0*/  PRMT R3, R3, 0x5410, RZ ;  /* 0x0000541003037816 */ /* 0x000fca00000000ff */
[----:B------:R-:W-:Y:S01]  /*a200*/  STG.E [R16.64], R3 ;  /* 0x0000000310007986 */ /* 0x000fe2000c101924 */
[----:B------:R-:W-:Y:S05]  /*a210*/  EXIT ;  /* 0x000000000000794d */ /* 0x000fea0003800000 */
.L_x_9735:
[----:B------:R-:W-:-:S06]  /*a220*/  FMUL.FTZ R2, R2, 1 ;  /* 0x3f80000002027820 */ /* 0x000fcc0000410000 */
[----:B------:R-:W0:Y:S02]  /*a230*/  F2F.F64.F32 R2, R2 ;  /* 0x0000000200027310 */ /* 0x000e240000201800 */
[----:B0-----:R-:W-:Y:S01]  /*a240*/  STG.E.64 [R16.64], R2 ;  /* 0x0000000210007986 */ /* 0x001fe2000c101b24 */
[----:B------:R-:W-:Y:S05]  /*a250*/  EXIT ;  /* 0x000000000000794d */ /* 0x000fea0003800000 */
.L_x_9726:
        /* <DEDUP_REMOVED lines=12> */
.L_x_9739:
[----:B------:R-:W-:Y:S01]  /*a320*/  FMUL.FTZ R4, R2, 1 ;  /* 0x3f80000002047820 */ /* 0x000fe20000410000 */
[----:B------:R-:W-:-:S05]  /*a330*/  CS2R R6, SRZ ;  /* 0x0000000000067805 */ /* 0x000fca000001ff00 */
[----:B------:R-:W0:Y:S02]  /*a340*/  F2F.F64.F32 R4, R4 ;  /* 0x0000000400047310 */ /* 0x000e240000201800 */
[----:B0-----:R-:W-:Y:S01]  /*a350*/  STG.E.128 [R16.64], R4 ;  /* 0x0000000410007986 */ /* 0x001fe2000c101d24 */
[----:B------:R-:W-:Y:S05]  /*a360*/  EXIT ;  /* 0x000000000000794d */ /* 0x000fea0003800000 */
.L_x_9738:
        /* <DEDUP_REMOVED lines=20> */
.L_x_9743:
[----:B------:R-:W-:Y:S05]  /*a4b0*/  BSYNC B0 ;  /* 0x0000000000007941 */ /* 0x000fea0003800000 */
.L_x_9742:
[----:B------:R-:W-:-:S05]  /*a4c0*/  LOP3.LUT R5, R0, R5, RZ, 0xfc, !PT ;  /* 0x0000000500057212 */ /* 0x000fca00078efcff */
[----:B------:R-:W-:Y:S01]  /*a4d0*/  STG.E.U8 [R16.64], R5 ;  /* 0x0000000510007986 */ /* 0x000fe2000c101124 */
[----:B------:R-:W-:Y:S05]  /*a4e0*/  EXIT ;  /* 0x000000000000794d */ /* 0x000fea0003800000 */
.L_x_9741:
        /* <DEDUP_REMOVED lines=12> */
.L_x_9745:
[----:B------:R-:W-:Y:S01]  /*a5b0*/  IMAD.MOV.U32 R0, RZ, RZ, 0x7f ;  /* 0x0000007fff007424 */ /* 0x000fe200078e00ff */
[----:B------:R-:W-:-:S04]  /*a5c0*/  ISETP.GT.U32.AND P0, PT, R4, 0x7f800000, PT ;  /* 0x7f8000000400780c */ /* 0x000fc80003f04070 */
[----:B------:R-:W-:-:S04]  /*a5d0*/  SEL R0, R0, 0x7c, P0 ;  /* 0x0000007c00007807 */ /* 0x000fc80000000000 */
.L_x_9746:
[----:B------:R-:W-:Y:S05]  /*a5e0*/  BSYNC B0 ;  /* 0x0000000000007941 */ /* 0x000fea0003800000 */
.L_x_9744:
[----:B------:R-:W-:-:S04]  /*a5f0*/  LOP3.LUT R2, R2, 0x80000000, RZ, 0xc0, !PT ;  /* 0x8000000002027812 */ /* 0x000fc800078ec0ff */
[----:B------:R-:W-:-:S04]  /*a600*/  SHF.R.U32.HI R3, RZ, 0x18, R2 ;  /* 0x00000018ff037819 */ /* 0x000fc80000011602 */
[----:B------:R-:W-:-:S05]  /*a610*/  LOP3.LUT R3, R0, R3, RZ, 0xfc, !PT ;  /* 0x0000000300037212 */ /* 0x000fca00078efcff */
[----:B------:R-:W-:Y:S01]  /*a620*/  STG.E.U8 [R16.64], R3 ;  /* 0x0000000310007986 */ /* 0x000fe2000c101124 */
[----:B------:R-:W-:Y:S05]  /*a630*/  EXIT ;  /* 0x000000000000794d */ /* 0x000fea0003800000 */
.L_x_9740:
[----:B------:R-:W-:-:S05]  /*a640*/  F2FP.BF16.PACK_AB R2, RZ, R2 ;  /* 0x00000002ff02723e */ /* 0x000fca00000010ff */
[----:B------:R-:W-:Y:S01]  /*a650*/  STG.E.U16 [R16.64], R2 ;  /* 0x0000000210007986 */ /* 0x000fe2000c101524 */
[----:B------:R-:W-:Y:S05]  /*a660*/  EXIT ;  /* 0x000000000000794d */ /* 0x000fea0003800000 */
.L_x_9737:
        /* <DEDUP_REMOVED lines=11> */
.L_x_9749:
        /* <DEDUP_REMOVED lines=16> */
.L_x_9752:
[----:B------:R-:W-:-:S04]  /*a820*/  LOP3.LUT R2, R2, 0x80000000, RZ, 0xc0, !PT ;  /* 0x8000000002027812 */ /* 0x000fc800078ec0ff */
[----:B------:R-:W-:-:S04]  /*a830*/  SHF.R.U32.HI R3, RZ, 0x18, R2 ;  /* 0x00000018ff037819 */ /* 0x000fc80000011602 */
[----:B------:R-:W-:-:S04]  /*a840*/  LOP3.LUT R0, R0, R3, RZ, 0xfc, !PT ;  /* 0x0000000300007212 */ /* 0x000fc800078efcff */
[----:B------:R-:W-:Y:S02]  /*a850*/  PRMT R8, R0, 0x7610, R8 ;  /* 0x0000761000087816 */ /* 0x000fe40000000008 */
.L_x_9751:
[----:B------:R-:W-:Y:S05]  /*a860*/  BSYNC B0 ;  /* 0x0000000000007941 */ /* 0x000fea0003800000 */
.L_x_9750:
[----:B------:R-:W-:Y:S01]  /*a870*/  STG.E.U8 [R16.64], R8 ;  /* 0x0000000810007986 */ /* 0x000fe2000c101124 */
[----:B------:R-:W-:Y:S05]  /*a880*/  EXIT ;  /* 0x000000000000794d */ /* 0x000fea0003800000 */
.L_x_9748:
        /* <DEDUP_REMOVED lines=16> */
.L_x_9755:
[----:B------:R-:W-:-:S04]  /*a990*/  LOP3.LUT R2, R2, 0x80000000, RZ, 0xc0, !PT ;  /* 0x8000000002027812 */ /* 0x000fc800078ec0ff */
[----:B------:R-:W-:-:S04]  /*a9a0*/  SHF.R.U32.HI R3, RZ, 0x18, R2 ;  /* 0x00000018ff037819 */ /* 0x000fc80000011602 */
[----:B------:R-:W-:-:S04]  /*a9b0*/  LOP3.LUT R0, R0, R3, RZ, 0xfc, !PT ;  /* 0x0000000300007212 */ /* 0x000fc800078efcff */
[----:B------:R-:W-:Y:S02]  /*a9c0*/  PRMT R8, R0, 0x7610, R8 ;  /* 0x0000761000087816 */ /* 0x000fe40000000008 */
.L_x_9754:
[----:B------:R-:W-:Y:S05]  /*a9d0*/  BSYNC B0 ;  /* 0x0000000000007941 */ /* 0x000fea0003800000 */
.L_x_9753:
[----:B------:R-:W-:Y:S01]  /*a9e0*/  STG.E.U8 [R16.64], R8 ;  /* 0x0000000810007986 */ /* 0x000fe2000c101124 */
[----:B------:R-:W-:Y:S05]  /*a9f0*/  EXIT ;  /* 0x000000000000794d */ /* 0x000fea0003800000 */
.L_x_9747:
        /* <DEDUP_REMOVED lines=21> */
.L_x_9730:
        /* <DEDUP_REMOVED lines=20> */
.L_x_9757:
[----:B------:R-:W0:Y:S02]  /*ac90*/  F2I.U64.TRUNC R2, R3 ;  /* 0x0000000300027311 */ /* 0x000e24000020d800 */
[----:B0-----:R-:W-:Y:S01]  /*aca0*/  STG.E.64 [R16.64], R2 ;  /* 0x0000000210007986 */ /* 0x001fe2000c101b24 */
[----:B------:R-:W-:Y:S05]  /*acb0*/  EXIT ;  /* 0x000000000000794d */ /* 0x000fea0003800000 */
.L_x_9756:
[----:B------:R-:W0:Y:S02]  /*acc0*/  F2I.U32.TRUNC.NTZ R3, R3 ;  /* 0x0000000300037305 */ /* 0x000e24000020f000 */
[----:B0-----:R-:W-:Y:S01]  /*acd0*/  STG.E [R16.64], R3 ;  /* 0x0000000310007986 */ /* 0x001fe2000c101924 */
[----:B------:R-:W-:Y:S05]  /*ace0*/  EXIT ;  /* 0x000000000000794d */ /* 0x000fea0003800000 */
.L_x_9758:
        /* <DEDUP_REMOVED lines=9> */
.L_x_21533:


//--------------------- .text._ZN2at6native27unrolled_elementwise_kernelIZZZNS0_15binary_internal21div_trunc_kernel_cudaERNS_18TensorIteratorBaseEENKUlvE0_clEvENKUlvE0_clEvEUlfE_St5arrayIPcLm2EELi4E23TrivialOffsetCalculatorILi1EjESC_NS0_6memory12LoadWithCastILi1EEENSD_13StoreWithCastILi1EEEEEviT_T0_T2_T3_T4_T5_ --------------------------
	.section	.text._ZN2at6native27unrolled_elementwise_kernelIZZZNS0_15binary_internal21div_trunc_kernel_cudaERNS_18TensorIteratorBaseEENKUlvE0_clEvENKUlvE0_clEvEUlfE_St5arrayIPcLm2EELi4E23TrivialOffsetCalculatorILi1EjESC_NS0_6memory12LoadWithCastILi1EEENSD_13StoreWithCastILi1EEEEEviT_T0_T2_T3_T4_T5_,"ax",@progbits
	.sectioninfo	@"SHI_REGISTERS=31"
	.align	128
        .global         _ZN2at6native27unrolled_elementwise_kernelIZZZNS0_15binary_internal21div_trunc_kernel_cudaERNS_18TensorIteratorBaseEENKUlvE0_clEvENKUlvE0_clEvEUlfE_St5arrayIPcLm2EELi4E23TrivialOffsetCalculatorILi1EjESC_NS0_6memory12LoadWithCastILi1EEENSD_13StoreWithCastILi1EEEEEviT_T0_T2_T3_T4_T5_
        .type           _ZN2at6native27unrolled_elementwise_kernelIZZZNS0_15binary_internal21div_trunc_kernel_cudaERNS_18TensorIteratorBaseEENKUlvE0_clEvENKUlvE0_clEvEUlfE_St5arrayIPcLm2EELi4E23TrivialOffsetCalculatorILi1EjESC_NS0_6memory12LoadWithCastILi1EEENSD_13StoreWithCastILi1EEEEEviT_T0_T2_T3_T4_T5_,@function
        .size           _ZN2at6native27unrolled_elementwise_kernelIZZZNS0_15binary_internal21div_trunc_kernel_cudaERNS_18TensorIteratorBaseEENKUlvE0_clEvENKUlvE0_clEvEUlfE_St5arrayIPcLm2EELi4E23TrivialOffsetCalculatorILi1EjESC_NS0_6memory12LoadWithCastILi1EEENSD_13StoreWithCastILi1EEEEEviT_T0_T2_T3_T4_T5_,(.L_x_21534 - _ZN2at6native27unrolled_elementwise_kernelIZZZNS0_15binary_internal21div_trunc_kernel_cudaERNS_18TensorIteratorBaseEENKUlvE0_clEvENKUlvE0_clEvEUlfE_St5arrayIPcLm2EELi4E23TrivialOffsetCalculatorILi1EjESC_NS0_6memory12LoadWithCastILi1EEENSD_13StoreWithCastILi1EEEEEviT_T0_T2_T3_T4_T5_)
        .other          _ZN2at6native27unrolled_elementwise_kernelIZZZNS0_15binary_internal21div_trunc_kernel_cudaERNS_18TensorIteratorBaseEENKUlvE0_clEvENKUlvE0_clEvEUlfE_St5arrayIPcLm2EELi4E23TrivialOffsetCalculatorILi1EjESC_NS0_6memory12LoadWithCastILi1EEENSD_13StoreWithCastILi1EEEEEviT_T0_T2_T3_T4_T5_,@"STO_CUDA_ENTRY STV_DEFAULT"
_ZN2at6native27unrolled_elementwise_kernelIZZZNS0_15binary_internal21div_trunc_kernel_cudaERNS_18TensorIteratorBaseEENKUlvE0_clEvENKUlvE0_clEvEUlfE_St5arrayIPcLm2EELi4E23TrivialOffsetCalculatorILi1EjESC_NS0_6memory12LoadWithCastILi1EEENSD_13StoreWithCastILi1EEEEEviT_T0_T2_T3_T4_T5_:
.text._ZN2at6native27unrolled_elementwise_kernelIZZZNS0_15binary_internal21div_trunc_kernel_cudaERNS_18TensorIteratorBaseEENKUlvE0_clEvENKUlvE0_clEvEUlfE_St5arrayIPcLm2EELi4E23TrivialOffsetCalculatorILi1EjESC_NS0_6memory12LoadWithCastILi1EEENSD_13StoreWithCastILi1EEEEEviT_T0_T2_T3_T4_T5_:
        /* <DEDUP_REMOVED lines=31> */
.L_x_9765:
[----:B------:R-:W2:Y:S02]  /*01f0*/  LDG.E.U8 R4, [R4.64] ;  /* 0x0000002404047981 */ /* 0x000ea4000c1e1100 */
[----:B--2---:R0:W1:Y:S01]  /*0200*/  I2F.U16 R27, R4 ;  /* 0x00000004001b7306 */ /* 0x0040620000101000 */
[----:B------:R-:W-:Y:S05]  /*0210*/  BRA `(.L_x_9767) ;  /* 0x00000cb000007947 */ /* 0x000fea0003800000 */
.L_x_9764:
        /* <DEDUP_REMOVED lines=9> */
.L_x_9769:
[----:B------:R-:W2:Y:S02]  /*02b0*/  LDG.E R4, [R4.64] ;  /* 0x0000002404047981 */ /* 0x000ea4000c1e1900 */
[----:B--2---:R0:W1:Y:S01]  /*02c0*/  I2F R27, R4 ;  /* 0x00000004001b7306 */ /* 0x0040620000201400 */
[----:B------:R-:W-:Y:S05]  /*02d0*/  BRA `(.L_x_9767) ;  /* 0x00000bf000007947 */ /* 0x000fea0003800000 */
.L_x_9768:
[----:B------:R-:W2:Y:S02]  /*02e0*/  LDG.E.U16 R4, [R4.64] ;  /* 0x0000002404047981 */ /* 0x000ea4000c1e1500 */
[----:B--2---:R0:W1:Y:S01]  /*02f0*/  I2F.S16 R27, R4 ;  /* 0x00000004001b7306 */ /* 0x0040620000101400 */
[----:B------:R-:W-:Y:S05]  /*0300*/  BRA `(.L_x_9767) ;  /* 0x00000bc000007947 */ /* 0x000fea0003800000 */
.L_x_9763:
        /* <DEDUP_REMOVED lines=8> */
.L_x_9771:
[----:B------:R-:W2:Y:S02]  /*0390*/  LDG.E.U16 R4, [R4.64] ;  /* 0x0000002404047981 */ /* 0x000ea4000c1e1500 */
[----:B--2---:R-:W-:Y:S01]  /*03a0*/  HADD2.F32 R27, -RZ, R4.H0_H0 ;  /* 0x20000004ff1b7230 */ /* 0x004fe20000004100 */
[----:B------:R-:W-:Y:S05]  /*03b0*/  BRA `(.L_x_9767) ;  /* 0x00000b1000007947 */ /* 0x000fea0003800000 */
.L_x_9770:
        /* <DEDUP_REMOVED lines=8> */
.L_x_9773:
[----:B------:R-:W2:Y:S02]  /*0440*/  LDG.E.U16 R4, [R4.64] ;  /* 0x0000002404047981 */ /* 0x000ea4000c1e1500 */
[----:B--2---:R-:W-:Y:S01]  /*0450*/  HADD2.F32 R27, -RZ, R4.H0_H0 ;  /* 0x20000004ff1b7230 */ /* 0x004fe20000004100 */
[----:B------:R-:W-:Y:S05]  /*0460*/  BRA `(.L_x_9767) ;  /* 0x00000a6000007947 */ /* 0x000fea0003800000 */
.L_x_9772:
[----:B------:R-:W2:Y:S02]  /*0470*/  LDG.E.64 R4, [R4.64] ;  /* 0x0000002404047981 */ /* 0x000ea4000c1e1b00 */
[----:B--2---:R-:W0:Y:S01]  /*0480*/  F2F.F32.F64 R27, R4 ;  /* 0x00000004001b7310 */ /* 0x004e220000301000 */
[----:B------:R-:W0:-:S14]  /*0490*/  DSETP.GEU.AND P0, PT, |R4|, c[0x2][0x0], PT ;  /* 0x008000000400762a */ /* 0x000e1c0003f0e200 */
[----:B0-----:R-:W-:Y:S01]  /*04a0*/  @!P0 FMUL R27, R27, 1.175494350822287508e-38 ;  /* 0x008000001b1b8820 */ /* 0x001fe20000400000 */
[----:B------:R-:W-:Y:S05]  /*04b0*/  BRA `(.L_x_9767) ;  /* 0x00000a1000007947 */ /* 0x000fea0003800000 */
.L_x_9762:
        /* <DEDUP_REMOVED lines=12> */
.L_x_9776:
[----:B------:R-:W2:Y:S02]  /*0580*/  LDG.E.64 R4, [R4.64] ;  /* 0x0000002404047981 */ /* 0x000ea4000c1e1b00 */
[----:B--2---:R-:W0:Y:S01]  /*0590*/  F2F.F32.F64 R27, R4 ;  /* 0x00000004001b7310 */ /* 0x004e220000301000 */
[----:B------:R-:W0:-:S14]  /*05a0*/  DSETP.GEU.AND P0, PT, |R4|, c[0x2][0x0], PT ;  /* 0x008000000400762a */ /* 0x000e1c0003f0e200 */
[----:B0-----:R-:W-:Y:S01]  /*05b0*/  @!P0 FMUL R27, R27, 1.175494350822287508e-38 ;  /* 0x008000001b1b8820 */ /* 0x001fe20000400000 */
[----:B------:R-:W-:Y:S05]  /*05c0*/  BRA `(.L_x_9767) ;  /* 0x0000090000007947 */ /* 0x000fea0003800000 */
.L_x_9775:
        /* <DEDUP_REMOVED lines=26> */
.L_x_9778:
        /* <DEDUP_REMOVED lines=14> */
.L_x_9777:
[----:B------:R-:W2:Y:S02]  /*0850*/  LDG.E.U16 R4, [R4.64] ;  /* 0x0000002404047981 */ /* 0x000ea4000c1e1500 */
[----:B--2---:R-:W-:Y:S01]  /*0860*/  PRMT R27, RZ, 0x5410, R4 ;  /* 0x00005410ff1b7816 */ /* 0x004fe20000000004 */
[----:B------:R-:W-:Y:S05]  /*0870*/  BRA `(.L_x_9767) ;  /* 0x0000065000007947 */ /* 0x000fea0003800000 */
.L_x_9774:
        /* <DEDUP_REMOVED lines=11> */
.L_x_9781:
        /* <DEDUP_REMOVED lines=20> */
.L_x_9783:
[----:B------:R-:W-:Y:S05]  /*0a70*/  BSYNC B0 ;  /* 0x0000000000007941 */ /* 0x000fea0003800000 */
.L_x_9782:
[----:B------:R-:W-:Y:S01]  /*0a80*/  IMAD.SHL.U32 R3, R3, 0x100000, RZ ;  /* 0x0010000003037824 */ /* 0x000fe200078e00ff */
[----:B------:R-:W-:-:S04]  /*0a90*/  LEA R0, R0, 0x3b800000, 0x17 ;  /* 0x3b80000000007811 */ /* 0x000fc800078eb8ff */
[----:B------:R-:W-:Y:S01]  /*0aa0*/  LOP3.LUT R27, R0, R3, R27, 0xfe, !PT ;  /* 0x00000003001b7212 */ /* 0x000fe200078efe1b */
[----:B------:R-:W-:Y:S05]  /*0ab0*/  BRA `(.L_x_9767) ;  /* 0x0000041000007947 */ /* 0x000fea0003800000 */
.L_x_9780:
        /* <DEDUP_REMOVED lines=20> */
.L_x_9785:
[----:B------:R-:W-:Y:S05]  /*0c00*/  BSYNC B0 ;  /* 0x0000000000007941 */ /* 0x000fea0003800000 */
.L_x_9784:
[----:B------:R-:W-:Y:S01]  /*0c10*/  IMAD.SHL.U32 R3, R3, 0x200000, RZ ;  /* 0x0020000003037824 */ /* 0x000fe200078e00ff */
[----:B------:R-:W-:-:S04]  /*0c20*/  LEA R0, R0, 0x37800000, 0x17 ;  /* 0x3780000000007811 */ /* 0x000fc800078eb8ff */
[----:B------:R-:W-:Y:S01]  /*0c30*/  LOP3.LUT R27, R0, R3, R27, 0xfe, !PT ;  /* 0x00000003001b7212 */ /* 0x000fe200078efe1b */
[----:B------:R-:W-:Y:S05]  /*0c40*/  BRA `(.L_x_9767) ;  /* 0x0000028000007947 */ /* 0x000fea0003800000 */
.L_x_9779:
        /* <DEDUP_REMOVED lines=14> */
.L_x_9766:
        /* <DEDUP_REMOVED lines=21> */
.L_x_9787:
[----:B------:R-:W2:Y:S02]  /*0e80*/  LDG.E.64 R4, [R4.64] ;  /* 0x0000002404047981 */ /* 0x000ea4000c1e1b00 */
[----:B--2---:R0:W1:Y:S01]  /*0e90*/  I2F.U64 R27, R4 ;  /* 0x00000004001b7312 */ /* 0x0040620000301000 */
[----:B------:R-:W-:Y:S05]  /*0ea0*/  BRA `(.L_x_9767) ;  /* 0x0000002000007947 */ /* 0x000fea0003800000 */
.L_x_9786:
[----:B------:R-:W2:Y:S02]  /*0eb0*/  LDG.E R4, [R4.64] ;  /* 0x0000002404047981 */ /* 0x000ea4000c1e1900 */
[----:B--2---:R0:W1:Y:S02]  /*0ec0*/  I2F.U32 R27, R4 ;  /* 0x00000004001b7306 */ /* 0x0040640000201000 */
.L_x_9767:
[----:B------:R-:W-:Y:S05]  /*0ed0*/  BSYNC B6 ;  /* 0x0000000000067941 */ /* 0x000fea0003800000 */
.L_x_9761:
[----:B------:R-:W2:Y:S02]  /*0ee0*/  S2R R18, SR_TID.X ;  /* 0x0000000000127919 */ /* 0x000ea40000002100 */
[----:B--2---:R-:W-:Y:S02]  /*0ef0*/  IADD3 R18, R18, 0x80, RZ ;  /* 0x0000008012127810 */ /* 0x004fe40007ffe0ff */
.L_x_9760:
[----:B-1----:R-:W-:Y:S05]  /*0f00*/  BSYNC B7 ;  /* 0x0000000000077941 */ /* 0x002fea0003800000 */
.L_x_9759:
        /* <DEDUP_REMOVED lines=23> */
.L_x_9794:
[----:B------:R-:W2:Y:S02]  /*1080*/  LDG.E.U8 R4, [R4.64] ;  /* 0x0000002404047981 */ /* 0x000ea4000c1e1100 */
[----:B--2---:R0:W1:Y:S01]  /*1090*/  I2F.U16 R23, R4 ;  /* 0x0000000400177306 */ /* 0x0040620000101000 */
[----:B------:R-:W-:Y:S05]  /*10a0*/  BRA `(.L_x_9796) ;  /* 0x00000ca000007947 */ /* 0x000fea0003800000 */
.L_x_9793:
        /* <DEDUP_REMOVED lines=9> */
.L_x_9798:
[----:B------:R-:W2:Y:S02]  /*1140*/  LDG.E R4, [R4.64] ;  /* 0x0000002404047981 */ /* 0x000ea4000c1e1900 */
[----:B--2---:R0:W1:Y:S01]  /*1150*/  I2F R23, R4 ;  /* 0x0000000400177306 */ /* 0x0040620000201400 */
[----:B------:R-:W-:Y:S05]  /*1160*/  BRA `(.L_x_9796) ;  /* 0x00000be000007947 */ /* 0x000fea0003800000 */
.L_x_9797:
[----:B------:R-:W2:Y:S02]  /*1170*/  LDG.E.U16 R4, [R4.64] ;  /* 0x0000002404047981 */ /* 0x000ea4000c1e1500 */
[----:B--2---:R0:W1:Y:S01]  /*1180*/  I2F.S16 R23, R4 ;  /* 0x0000000400177306 */ /* 0x0040620000101400 */
[----:B------:R-:W-:Y:S05]  /*1190*/  BRA `(.L_x_9796) ;  /* 0x00000bb000007947 */ /* 0x000fea0003800000 */
.L_x_9792:
        /* <DEDUP_REMOVED lines=8> */
.L_x_9800:
[----:B------:R-:W2:Y:S02]  /*1220*/  LDG.E.U16 R4, [R4.64] ;  /* 0x0000002404047981 */ /* 0x000ea4000c1e1500 */
[----:B--2---:R-:W-:Y:S01]  /*1230*/  HADD2.F32 R23, -RZ, R4.H0_H0 ;  /* 0x20000004ff177230 */ /* 0x004fe20000004100 */
[----:B------:R-:W-:Y:S05]  /*1240*/  BRA `(.L_x_9796) ;  /* 0x00000b0000007947 */ /* 0x000fea0003800000 */
.L_x_9799:
        /* <DEDUP_REMOVED lines=8> */
.L_x_9802:
[----:B------:R-:W2:Y:S02]  /*12d0*/  LDG.E.U16 R4, [R4.64] ;  /* 0x0000002404047981 */ /* 0x000ea4000c1e1500 */
[----:B--2---:R-:W-:Y:S01]  /*12e0*/  HADD2.F32 R23, -RZ, R4.H0_H0 ;  /* 0x20000004ff177230 */ /* 0x004fe20000004100 */
[----:B------:R-:W-:Y:S05]  /*12f0*/  BRA `(.L_x_9796) ;  /* 0x00000a5000007947 */ /* 0x000fea0003800000 */
.L_x_9801:
[----:B------:R-:W2:Y:S02]  /*1300*/  LDG.E.64 R4, [R4.64] ;  /* 0x0000002404047981 */ /* 0x000ea4000c1e1b00 */
[----:B--2---:R-:W0:Y:S01]  /*1310*/  F2F.F32.F64 R23, R4 ;  /* 0x0000000400177310 */ /* 0x004e220000301000 */
[----:B------:R-:W0:-:S14]  /*1320*/  DSETP.GEU.AND P0, PT, |R4|, c[0x2][0x0], PT ;  /* 0x008000000400762a */ /* 0x000e1c0003f0e200 */
[----:B0-----:R-:W-:Y:S01]  /*1330*/  @!P0 FMUL R23, R23, 1.175494350822287508e-38 ;  /* 0x0080000017178820 */ /* 0x001fe20000400000 */
[----:B------:R-:W-:Y:S05]  /*1340*/  BRA `(.L_x_9796) ;  /* 0x00000a0000007947 */ /* 0x000fea0003800000 */
.L_x_9791:
        /* <DEDUP_REMOVED lines=12> */
.L_x_9805:
[----:B------:R-:W2:Y:S02]  /*1410*/  LDG.E.64 R4, [R4.64] ;  /* 0x0000002404047981 */ /* 0x000ea4000c1e1b00 */
[----:B--2---:R-:W0:Y:S01]  /*1420*/  F2F.F32.F64 R23, R4 ;  /* 0x0000000400177310 */ /* 0x004e220000301000 */
[----:B------:R-:W0:-:S14]  /*1430*/  DSETP.GEU.AND P0, PT, |R4|, c[0x2][0x0], PT ;  /* 0x008000000400762a */ /* 0x000e1c0003f0e200 */
[----:B0-----:R-:W-:Y:S01]  /*1440*/  @!P0 FMUL R23, R23, 1.175494350822287508e-38 ;  /* 0x0080000017178820 */ /* 0x001fe20000400000 */
[----:B------:R-:W-:Y:S05]  /*1450*/  BRA `(.L_x_9796) ;  /* 0x000008f000007947 */ /* 0x000fea0003800000 */
.L_x_9804:
        /* <DEDUP_REMOVED lines=26> */
.L_x_9807:
        /* <DEDUP_REMOVED lines=13> */
.L_x_9806:
[----:B------:R-:W2:Y:S02]  /*16d0*/  LDG.E.U16 R4, [R4.64] ;  /* 0x0000002404047981 */ /* 0x000ea4000c1e1500 */
[----:B--2---:R-:W-:Y:S01]  /*16e0*/  PRMT R23, RZ, 0x5410, R4 ;  /* 0x00005410ff177816 */ /* 0x004fe20000000004 */
[----:B------:R-:W-:Y:S05]  /*16f0*/  BRA `(.L_x_9796) ;  /* 0x0000065000007947 */ /* 0x000fea0003800000 */
.L_x_9803:
        /* <DEDUP_REMOVED lines=11> */
.L_x_9810:
        /* <DEDUP_REMOVED lines=20> */
.L_x_9812:
[----:B------:R-:W-:Y:S05]  /*18f0*/  BSYNC B0 ;  /* 0x0000000000007941 */ /* 0x000fea0003800000 */
.L_x_9811:
[----:B------:R-:W-:Y:S01]  /*1900*/  IMAD.SHL.U32 R3, R3, 0x100000, RZ ;  /* 0x0010000003037824 */ /* 0x000fe200078e00ff */
[----:B------:R-:W-:-:S04]  /*1910*/  LEA R0, R0, 0x3b800000, 0x17 ;  /* 0x3b80000000007811 */ /* 0x000fc800078eb8ff */
[----:B------:R-:W-:Y:S01]  /*1920*/  LOP3.LUT R23, R0, R3, R23, 0xfe, !PT ;  /* 0x0000000300177212 */ /* 0x000fe200078efe17 */
[----:B------:R-:W-:Y:S05]  /*1930*/  BRA `(.L_x_9796) ;  /* 0x0000041000007947 */ /* 0x000fea0003800000 */
.L_x_9809:
        /* <DEDUP_REMOVED lines=20> */
.L_x_9814:
[----:B------:R-:W-:Y:S05]  /*1a80*/  BSYNC B0 ;  /* 0x0000000000007941 */ /* 0x000fea0003800000 */
.L_x_9813:
[----:B------:R-:W-:Y:S01]  /*1a90*/  IMAD.SHL.U32 R3, R3, 0x200000, RZ ;  /* 0x0020000003037824 */ /* 0x000fe200078e00ff */
[----:B------:R-:W-:-:S04]  /*1aa0*/  LEA R0, R0, 0x37800000, 0x17 ;  /* 0x3780000000007811 */ /* 0x000fc800078eb8ff */
[----:B------:R-:W-:Y:S01]  /*1ab0*/  LOP3.LUT R23, R0, R3, R23, 0xfe, !PT ;  /* 0x0000000300177212 */ /* 0x000fe200078efe17 */
[----:B------:R-:W-:Y:S05]  /*1ac0*/  BRA `(.L_x_9796) ;  /* 0x0000028000007947 */ /* 0x000fea0003800000 */
.L_x_9808:
        /* <DEDUP_REMOVED lines=14> */
.L_x_9795:
        /* <DEDUP_REMOVED lines=21> */
.L_x_9816:
[----:B------:R-:W2:Y:S02]  /*1d00*/  LDG.E.64 R4, [R4.64] ;  /* 0x0000002404047981 */ /* 0x000ea4000c1e1b00 */
[----:B--2---:R0:W1:Y:S01]  /*1d10*/  I2F.U64 R23, R4 ;  /* 0x0000000400177312 */ /* 0x0040620000301000 */
[----:B------:R-:W-:Y:S05]  /*1d20*/  BRA `(.L_x_9796) ;  /* 0x0000002000007947 */ /* 0x000fea0003800000 */
.L_x_9815:
[----:B------:R-:W2:Y:S02]  /*1d30*/  LDG.E R4, [R4.64] ;  /* 0x0000002404047981 */ /* 0x000ea4000c1e1900 */
[----:B--2---:R0:W1:Y:S02]  /*1d40*/  I2F.U32 R23, R4 ;  /* 0x0000000400177306 */ /* 0x0040640000201000 */
.L_x_9796:
[----:B------:R-:W-:Y:S05]  /*1d50*/  BSYNC B6 ;  /* 0x0000000000067941 */ /* 0x000fea0003800000 */
.L_x_9790:
[----:B------:R-:W-:Y:S02]  /*1d60*/  IADD3 R18, R18, 0x80, RZ ;  /* 0x0000008012127810 */ /* 0x000fe40007ffe0ff */
.L_x_9789:
[----:B------:R-:W-:Y:S05]  /*1d70*/  BSYNC B7 ;  /* 0x0000000000077941 */ /* 0x000fea0003800000 */
.L_x_9788:
        /* <DEDUP_REMOVED lines=25> */
.L_x_9823:
[----:B------:R-:W2:Y:S02]  /*1f10*/  LDG.E.U8 R4, [R4.64] ;  /* 0x0000002404047981 */ /* 0x000ea4000c1e1100 */
[----:B--2---:R0:W2:Y:S01]  /*1f20*/  I2F.U16 R25, R4 ;  /* 0x0000000400197306 */ /* 0x0040a20000101000 */
[----:B------:R-:W-:Y:S05]  /*1f30*/  BRA `(.L_x_9825) ;  /* 0x00000ca000007947 */ /* 0x000fea0003800000 */
.L_x_9822:
        /* <DEDUP_REMOVED lines=9> */
.L_x_9827:
[----:B------:R-:W2:Y:S02]  /*1fd0*/  LDG.E R4, [R4.64] ;  /* 0x0000002404047981 */ /* 0x000ea4000c1e1900 */
[----:B--2---:R0:W2:Y:S01]  /*1fe0*/  I2F R25, R4 ;  /* 0x0000000400197306 */ /* 0x0040a20000201400 */
[----:B------:R-:W-:Y:S05]  /*1ff0*/  BRA `(.L_x_9825) ;  /* 0x00000be000007947 */ /* 0x000fea0003800000 */
.L_x_9826:
[----:B------:R-:W2:Y:S02]  /*2000*/  LDG.E.U16 R4, [R4.64] ;  /* 0x0000002404047981 */ /* 0x000ea4000c1e1500 */
[----:B--2---:R0:W2:Y:S01]  /*2010*/  I2F.S16 R25, R4 ;  /* 0x0000000400197306 */ /* 0x0040a20000101400 */
[----:B------:R-:W-:Y:S05]  /*2020*/  BRA `(.L_x_9825) ;  /* 0x00000bb000007947 */ /* 0x000fea0003800000 */
.L_x_9821:
        /* <DEDUP_REMOVED lines=8> */
.L_x_9829:
[----:B------:R-:W2:Y:S02]  /*20b0*/  LDG.E.U16 R4, [R4.64] ;  /* 0x0000002404047981 */ /* 0x000ea4000c1e1500 */
[----:B--2---:R-:W-:Y:S01]  /*20c0*/  HADD2.F32 R25, -RZ, R4.H0_H0 ;  /* 0x20000004ff197230 */ /* 0x004fe20000004100 */
[----:B------:R-:W-:Y:S05]  /*20d0*/  BRA `(.L_x_9825) ;  /* 0x00000b0000007947 */ /* 0x000fea0003800000 */
.L_x_9828:
        /* <DEDUP_REMOVED lines=8> */
.L_x_9831:
[----:B------:R-:W2:Y:S02]  /*2160*/  LDG.E.U16 R4, [R4.64] ;  /* 0x0000002404047981 */ /* 0x000ea4000c1e1500 */
[----:B--2---:R-:W-:Y:S01]  /*2170*/  HADD2.F32 R25, -RZ, R4.H0_H0 ;  /* 0x20000004ff197230 */ /* 0x004fe20000004100 */
[----:B------:R-:W-:Y:S05]  /*2180*/  BRA `(.L_x_9825) ;  /* 0x00000a5000007947 */ /* 0x000fea0003800000 */
.L_x_9830:
[----:B------:R-:W2:Y:S02]  /*2190*/  LDG.E.64 R4, [R4.64] ;  /* 0x0000002404047981 */ /* 0x000ea4000c1e1b00 */
[----:B--2---:R-:W0:Y:S01]  /*21a0*/  F2F.F32.F64 R25, R4 ;  /* 0x0000000400197310 */ /* 0x004e220000301000 */
[----:B------:R-:W0:-:S14]  /*21b0*/  DSETP.GEU.AND P0, PT, |R4|, c[0x2][0x0], PT ;  /* 0x008000000400762a */ /* 0x000e1c0003f0e200 */
[----:B0-----:R-:W-:Y:S01]  /*21c0*/  @!P0 FMUL R25, R25, 1.175494350822287508e-38 ;  /* 0x0080000019198820 */ /* 0x001fe20000400000 */
[----:B------:R-:W-:Y:S05]  /*21d0*/  BRA `(.L_x_9825) ;  /* 0x00000a0000007947 */ /* 0x000fea0003800000 */
.L_x_9820:
        /* <DEDUP_REMOVED lines=12> */
.L_x_9834:
[----:B------:R-:W2:Y:S02]  /*22a0*/  LDG.E.64 R4, [R4.64] ;  /* 0x0000002404047981 */ /* 0x000ea4000c1e1b00 */
[----:B--2---:R-:W0:Y:S01]  /*22b0*/  F2F.F32.F64 R25, R4 ;  /* 0x0000000400197310 */ /* 0x004e220000301000 */
[----:B------:R-:W0:-:S14]  /*22c0*/  DSETP.GEU.AND P0, PT, |R4|, c[0x2][0x0], PT ;  /* 0x008000000400762a */ /* 0x000e1c0003f0e200 */
[----:B0-----:R-:W-:Y:S01]  /*22d0*/  @!P0 FMUL R25, R25, 1.175494350822287508e-38 ;  /* 0x0080000019198820 */ /* 0x001fe20000400000 */
[----:B------:R-:W-:Y:S05]  /*22e0*/  BRA `(.L_x_9825) ;  /* 0x000008f000007947 */ /* 0x000fea0003800000 */
.L_x_9833:
        /* <DEDUP_REMOVED lines=26> */
.L_x_9836:
        /* <DEDUP_REMOVED lines=13> */
.L_x_9835:
[----:B------:R-:W2:Y:S02]  /*2560*/  LDG.E.U16 R4, [R4.64] ;  /* 0x0000002404047981 */ /* 0x000ea4000c1e1500 */
[----:B--2---:R-:W-:Y:S01]  /*2570*/  PRMT R25, RZ, 0x5410, R4 ;  /* 0x00005410ff197816 */ /* 0x004fe20000000004 */
[----:B------:R-:W-:Y:S05]  /*2580*/  BRA `(.L_x_9825) ;  /* 0x0000065000007947 */ /* 0x000fea0003800000 */
.L_x_9832:
        /* <DEDUP_REMOVED lines=11> */
.L_x_9839:
        /* <DEDUP_REMOVED lines=20> */
.L_x_9841:
[----:B------:R-:W-:Y:S05]  /*2780*/  BSYNC B0 ;  /* 0x0000000000007941 */ /* 0x000fea0003800000 */
.L_x_9840:
[----:B------:R-:W-:Y:S01]  /*2790*/  IMAD.SHL.U32 R3, R3, 0x100000, RZ ;  /* 0x0010000003037824 */ /* 0x000fe200078e00ff */
[----:B------:R-:W-:-:S04]  /*27a0*/  LEA R0, R0, 0x3b800000, 0x17 ;  /* 0x3b80000000007811 */ /* 0x000fc800078eb8ff */
[----:B------:R-:W-:Y:S01]  /*27b0*/  LOP3.LUT R25, R0, R3, R25, 0xfe, !PT ;  /* 0x0000000300197212 */ /* 0x000fe200078efe19 */
[----:B------:R-:W-:Y:S05]  /*27c0*/  BRA `(.L_x_9825) ;  /* 0x0000041000007947 */ /* 0x000fea0003800000 */
.L_x_9838:
        /* <DEDUP_REMOVED lines=20> */
.L_x_9843:
[----:B------:R-:W-:Y:S05]  /*2910*/  BSYNC B0 ;  /* 0x0000000000007941 */ /* 0x000fea0003800000 */
.L_x_9842:
[----:B------:R-:W-:Y:S01]  /*2920*/  IMAD.SHL.U32 R3, R3, 0x200000, RZ ;  /* 0x0020000003037824 */ /* 0x000fe200078e00ff */
[----:B------:R-:W-:-:S04]  /*2930*/  LEA R0, R0, 0x37800000, 0x17 ;  /* 0x3780000000007811 */ /* 0x000fc800078eb8ff */
[----:B------:R-:W-:Y:S01]  /*2940*/  LOP3.LUT R25, R0, R3, R25, 0xfe, !PT ;  /* 0x0000000300197212 */ /* 0x000fe200078efe19 */
[----:B------:R-:W-:Y:S05]  /*2950*/  BRA `(.L_x_9825) ;  /* 0x0000028000007947 */ /* 0x000fea0003800000 */
.L_x_9837:
        /* <DEDUP_REMOVED lines=14> */
.L_x_9824:
        /* <DEDUP_REMOVED lines=21> */
.L_x_9845:
[----:B------:R-:W2:Y:S02]  /*2b90*/  LDG.E.64 R4, [R4.64] ;  /* 0x0000002404047981 */ /* 0x000ea4000c1e1b00 */
[----:B--2---:R0:W2:Y:S01]  /*2ba0*/  I2F.U64 R25, R4 ;  /* 0x0000000400197312 */ /* 0x0040a20000301000 */
[----:B------:R-:W-:Y:S05]  /*2bb0*/  BRA `(.L_x_9825) ;  /* 0x0000002000007947 */ /* 0x000fea0003800000 */
.L_x_9844:
[----:B------:R-:W2:Y:S02]  /*2bc0*/  LDG.E R4, [R4.64] ;  /* 0x0000002404047981 */ /* 0x000ea4000c1e1900 */
[----:B--2---:R0:W2:Y:S02]  /*2bd0*/  I2F.U32 R25, R4 ;  /* 0x0000000400197306 */ /* 0x0040a40000201000 */
.L_x_9825:
[----:B------:R-:W-:Y:S05]  /*2be0*/  BSYNC B6 ;  /* 0x0000000000067941 */ /* 0x000fea0003800000 */
.L_x_9819:
[----:B------:R-:W-:Y:S02]  /*2bf0*/  IADD3 R18, R18, 0x80, RZ ;  /* 0x0000008012127810 */ /* 0x000fe40007ffe0ff */
.L_x_9818:
[----:B------:R-:W-:Y:S05]  /*2c00*/  BSYNC B7 ;  /* 0x0000000000077941 */ /* 0x000fea0003800000 */
.L_x_9817:
        /* <DEDUP_REMOVED lines=21> */
.L_x_9851:
[----:B------:R-:W3:Y:S02]  /*2d60*/  LDG.E.U8 R4, [R4.64] ;  /* 0x0000002404047981 */ /* 0x000ee4000c1e1100 */
[----:B---3--:R0:W3:Y:S01]  /*2d70*/  I2F.U16 R17, R4 ;  /* 0x0000000400117306 */ /* 0x0080e20000101000 */
[----:B------:R-:W-:Y:S05]  /*2d80*/  BRA `(.L_x_9847) ;  /* 0x00000c7000007947 */ /* 0x000fea0003800000 */
.L_x_9850:
        /* <DEDUP_REMOVED lines=9> */
.L_x_9854:
[----:B------:R-:W3:Y:S02]  /*2e20*/  LDG.E R4, [R4.64] ;  /* 0x0000002404047981 */ /* 0x000ee4000c1e1900 */
[----:B---3--:R0:W3:Y:S01]  /*2e30*/  I2F R17, R4 ;  /* 0x0000000400117306 */ /* 0x0080e20000201400 */
[----:B------:R-:W-:Y:S05]  /*2e40*/  BRA `(.L_x_9847) ;  /* 0x00000bb000007947 */ /* 0x000fea0003800000 */
.L_x_9853:
[----:B------:R-:W3:Y:S02]  /*2e50*/  LDG.E.U16 R4, [R4.64] ;  /* 0x0000002404047981 */ /* 0x000ee4000c1e1500 */
[----:B---3--:R0:W3:Y:S01]  /*2e60*/  I2F.S16 R17, R4 ;  /* 0x0000000400117306 */ /* 0x0080e20000101400 */
[----:B------:R-:W-:Y:S05]  /*2e70*/  BRA `(.L_x_9847) ;  /* 0x00000b8000007947 */ /* 0x000fea0003800000 */
.L_x_9849:
        /* <DEDUP_REMOVED lines=8> */
.L_x_9856:
[----:B------:R-:W3:Y:S02]  /*2f00*/  LDG.E.U16 R4, [R4.64] ;  /* 0x0000002404047981 */ /* 0x000ee4000c1e1500 */
[----:B---3--:R-:W-:Y:S01]  /*2f10*/  HADD2.F32 R17, -RZ, R4.H0_H0 ;  /* 0x20000004ff117230 */ /* 0x008fe20000004100 */
[----:B------:R-:W-:Y:S05]  /*2f20*/  BRA `(.L_x_9847) ;  /* 0x00000ad000007947 */ /* 0x000fea0003800000 */
.L_x_9855:
        /* <DEDUP_REMOVED lines=8> */
.L_x_9858:
[----:B------:R-:W3:Y:S02]  /*2fb0*/  LDG.E.U16 R4, [R4.64] ;  /* 0x0000002404047981 */ /* 0x000ee4000c1e1500 */
[----:B---3--:R-:W-:Y:S01]  /*2fc0*/  HADD2.F32 R17, -RZ, R4.H0_H0 ;  /* 0x20000004ff117230 */ /* 0x008fe20000004100 */
[----:B------:R-:W-:Y:S05]  /*2fd0*/  BRA `(.L_x_9847) ;  /* 0x00000a2000007947 */ /* 0x000fea0003800000 */
.L_x_9857:
[----:B------:R-:W3:Y:S02]  /*2fe0*/  LDG.E.64 R4, [R4.64] ;  /* 0x0000002404047981 */ /* 0x000ee4000c1e1b00 */
[----:B---3--:R-:W0:Y:S01]  /*2ff0*/  F2F.F32.F64 R17, R4 ;  /* 0x0000000400117310 */ /* 0x008e220000301000 */
[----:B------:R-:W0:-:S14]  /*3000*/  DSETP.GEU.AND P0, PT, |R4|, c[0x2][0x0], PT ;  /* 0x008000000400762a */ /* 0x000e1c0003f0e200 */
[----:B0-----:R-:W-:Y:S01]  /*3010*/  @!P0 FMUL R17, R17, 1.175494350822287508e-38 ;  /* 0x0080000011118820 */ /* 0x001fe20000400000 */
[----:B------:R-:W-:Y:S05]  /*3020*/  BRA `(.L_x_9847) ;  /* 0x000009d000007947 */ /* 0x000fea0003800000 */
.L_x_9848:
        /* <DEDUP_REMOVED lines=12> */
.L_x_9861:
[----:B------:R-:W3:Y:S02]  /*30f0*/  LDG.E.64 R4, [R4.64] ;  /* 0x0000002404047981 */ /* 0x000ee4000c1e1b00 */
[----:B---3--:R-:W0:Y:S01]  /*3100*/  F2F.F32.F64 R17, R4 ;  /* 0x0000000400117310 */ /* 0x008e220000301000 */
[----:B------:R-:W0:-:S14]  /*3110*/  DSETP.GEU.AND P0, PT, |R4|, c[0x2][0x0], PT ;  /* 0x008000000400762a */ /* 0x000e1c0003f0e200 */
[----:B0-----:R-:W-:Y:S01]  /*3120*/  @!P0 FMUL R17, R17, 1.175494350822287508e-38 ;  /* 0x0080000011118820 */ /* 0x001fe20000400000 */
[----:B------:R-:W-:Y:S05]  /*3130*/  BRA `(.L_x_9847) ;  /* 0x000008c000007947 */ /* 0x000fea0003800000 */
.L_x_9860:
        /* <DEDUP_REMOVED lines=26> */
.L_x_9863:
        /* <DEDUP_REMOVED lines=13> */
.L_x_9862:
[----:B------:R-:W3:Y:S02]  /*33b0*/  LDG.E.U16 R4, [R4.64] ;  /* 0x0000002404047981 */ /* 0x000ee4000c1e1500 */
[----:B---3--:R-:W-:Y:S01]  /*33c0*/  PRMT R17, RZ, 0x5410, R4 ;  /* 0x00005410ff117816 */ /* 0x008fe20000000004 */
[----:B------:R-:W-:Y:S05]  /*33d0*/  BRA `(.L_x_9847) ;  /* 0x0000062000007947 */ /* 0x000fea0003800000 */
.L_x_9859:
        /* <DEDUP_REMOVED lines=11> */
.L_x_9866:
        /* <DEDUP_REMOVED lines=19> */
.L_x_9868:
[----:B------:R-:W-:Y:S05]  /*35c0*/  BSYNC B0 ;  /* 0x0000000000007941 */ /* 0x000fea0003800000 */
.L_x_9867:
[----:B------:R-:W-:Y:S01]  /*35d0*/  IMAD.SHL.U32 R3, R3, 0x100000, RZ ;  /* 0x0010000003037824 */ /* 0x000fe200078e00ff */
[----:B------:R-:W-:-:S04]  /*35e0*/  LEA R0, R0, 0x3b800000, 0x17 ;  /* 0x3b80000000007811 */ /* 0x000fc800078eb8ff */
[----:B------:R-:W-:Y:S01]  /*35f0*/  LOP3.LUT R17, R0, R3, R17, 0xfe, !PT ;  /* 0x0000000300117212 */ /* 0x000fe200078efe11 */
[----:B------:R-:W-:Y:S05]  /*3600*/  BRA `(.L_x_9847) ;  /* 0x000003f000007947 */ /* 0x000fea0003800000 */
.L_x_9865:
        /* <DEDUP_REMOVED lines=19> */
.L_x_9870:
[----:B------:R-:W-:Y:S05]  /*3740*/  BSYNC B0 ;  /* 0x0000000000007941 */ /* 0x000fea0003800000 */
.L_x_9869:
[----:B------:R-:W-:Y:S01]  /*3750*/  IMAD.SHL.U32 R3, R3, 0x200000, RZ ;  /* 0x0020000003037824 */ /* 0x000fe200078e00ff */
[----:B------:R-:W-:-:S04]  /*3760*/  LEA R0, R0, 0x37800000, 0x17 ;  /* 0x3780000000007811 */ /* 0x000fc800078eb8ff */
[----:B------:R-:W-:Y:S01]  /*3770*/  LOP3.LUT R17, R0, R3, R17, 0xfe, !PT ;  /* 0x0000000300117212 */ /* 0x000fe200078efe11 */
[----:B------:R-:W-:Y:S05]  /*3780*/  BRA `(.L_x_9847) ;  /* 0x0000027000007947 */ /* 0x000fea0003800000 */
.L_x_9864:
        /* <DEDUP_REMOVED lines=14> */
.L_x_9852:
        /* <DEDUP_REMOVED lines=20> */
.L_x_9872:
[----:B------:R-:W3:Y:S02]  /*39b0*/  LDG.E.64 R4, [R4.64] ;  /* 0x0000002404047981 */ /* 0x000ee4000c1e1b00 */
[----:B---3--:R0:W3:Y:S01]  /*39c0*/  I2F.U64 R17, R4 ;  /* 0x0000000400117312 */ /* 0x0080e20000301000 */
[----:B------:R-:W-:Y:S05]  /*39d0*/  BRA `(.L_x_9847) ;  /* 0x0000002000007947 */ /* 0x000fea0003800000 */
.L_x_9871:
[----:B------:R-:W3:Y:S02]  /*39e0*/  LDG.E R4, [R4.64] ;  /* 0x0000002404047981 */ /* 0x000ee4000c1e1900 */
[----:B---3--:R0:W3:Y:S02]  /*39f0*/  I2F.U32 R17, R4 ;  /* 0x0000000400117306 */ /* 0x0080e40000201000 */
.L_x_9847:
[----:B------:R-:W-:Y:S05]  /*3a00*/  BSYNC B6 ;  /* 0x0000000000067941 */ /* 0x000fea0003800000 */
.L_x_9846:
[----:B------:R-:W4:Y:S01]  /*3a10*/  S2R R26, SR_TID.X ;  /* 0x00000000001a7919 */ /* 0x000f220000002100 */
[----:B------:R-:W0:Y:S01]  /*3a20*/  LDC.U8 R16, c[0x0][0x194] ;  /* 0x00006500ff107b82 */ /* 0x000e220000000000 */
[----:B------:R-:W-:Y:S01]  /*3a30*/  BSSY B6, `(.L_x_9873) ;  /* 0x0000110000067945 */ /* 0x000fe20003800000 */
[C---:B----4-:R-:W-:Y:S02]  /*3a40*/  IADD3 R0, R26.reuse, 0x100, RZ ;  /* 0x000001001a007810 */ /* 0x050fe40007ffe0ff */
[----:B------:R-:W-:-:S02]  /*3a50*/  IADD3 R28, R26, 0x80, RZ ;  /* 0x000000801a1c7810 */ /* 0x000fc40007ffe0ff */
[-C--:B------:R-:W-:Y:S02]  /*3a60*/  ISETP.GE.AND P1, PT, R0, R19.reuse, PT ;  /* 0x000000130000720c */ /* 0x080fe40003f26270 */
[----:B------:R-:W-:Y:S02]  /*3a70*/  ISETP.GE.AND P0, PT, R28, R19, PT ;  /* 0x000000131c00720c */ /* 0x000fe40003f06270 */
[----:B------:R-:W-:-:S04]  /*3a80*/  IADD3 R0, R26, 0x180, RZ ;  /* 0x000001801a007810 */ /* 0x000fc80007ffe0ff */
[----:B------:R-:W-:-:S05]  /*3a90*/  ISETP.GE.AND P2, PT, R0, R19, PT ;  /* 0x000000130000720c */ /* 0x000fca0003f46270 */
[----:B--2--5:R-:W-:Y:S02]  /*3aa0*/  @!P1 FMUL.FTZ R25, R25, c[0x0][0x168] ;  /* 0x00005a0019199a20 */ /* 0x024fe40000410000 */
[----:B-1----:R-:W-:Y:S02]  /*3ab0*/  @!P0 FMUL.FTZ R23, R23, c[0x0][0x168] ;  /* 0x00005a0017178a20 */ /* 0x002fe40000410000 */
[----:B------:R1:W2:Y:S04]  /*3ac0*/  @!P1 FRND.TRUNC R24, R25 ;  /* 0x0000001900189307 */ /* 0x0002a8000020d000 */
[----:B---3--:R-:W-:-:S04]  /*3ad0*/  @!P2 FMUL.FTZ R17, R17, c[0x0][0x168] ;  /* 0x00005a001111aa20 */ /* 0x008fc80000410000 */
[----:B------:R1:W3:Y:S01]  /*3ae0*/  @!P0 FRND.TRUNC R22, R23 ;  /* 0x0000001700168307 */ /* 0x0002e2000020d000 */
[----:B------:R-:W-:-:S07]  /*3af0*/  ISETP.GE.AND P0, PT, R26, R19, PT ;  /* 0x000000131a00720c */ /* 0x000fce0003f06270 */
[----:B------:R1:W4:Y:S06]  /*3b00*/  @!P2 FRND.TRUNC R18, R17 ;  /* 0x000000110012a307 */ /* 0x00032c000020d000 */
[----:B------:R-:W-:Y:S05]  /*3b10*/  @P0 BRA `(.L_x_9874) ;  /* 0x0000101000000947 */ /* 0x000fea0003800000 */
[----:B0-2---:R-:W-:Y:S01]  /*3b20*/  IMAD R0, R2, 0x200, R26 ;  /* 0x0000020002007824 */ /* 0x005fe200078e021a */
[----:B------:R-:W-:Y:S01]  /*3b30*/  PRMT R3, R16, 0x9910, RZ ;  /* 0x0000991010037816 */ /* 0x000fe200000000ff */
[----:B------:R-:W-:Y:S02]  /*3b40*/  @!P0 FMUL.FTZ R5, R27, c[0x0][0x168] ;  /* 0x00005a001b058a20 */ /* 0x000fe40000410000 */
[----:B------:R-:W-:-:S02]  /*3b50*/  IMAD R8, R0, c[0x0][0x198], RZ ;  /* 0x0000660000087a24 */ /* 0x000fc400078e02ff */
[----:B------:R-:W-:Y:S01]  /*3b60*/  IMAD.MOV.U32 R0, RZ, RZ, R3 ;  /* 0x000000ffff007224 */ /* 0x000fe200078e0003 */
[----:B------:R0:W2:Y:S02]  /*3b70*/  @!P0 FRND.TRUNC R4, R5 ;  /* 0x0000000500048307 */ /* 0x0000a4000020d000 */
[----:B------:R-:W-:Y:S02]  /*3b80*/  IADD3 R8, P1, R8, c[0x0][0x178], RZ ;  /* 0x00005e0008087a10 */ /* 0x000fe40007f3e0ff */
[----:B------:R-:W-:-:S03]  /*3b90*/  ISETP.GT.AND P0, PT, R0, 0x9, PT ;  /* 0x000000090000780c */ /* 0x000fc60003f04270 */
[----:B------:R-:W-:-:S10]  /*3ba0*/  IMAD.X R9, RZ, RZ, c[0x0][0x17c], P1 ;  /* 0x00005f00ff097624 */ /* 0x000fd400008e06ff */
[----:B------:R-:W-:Y:S05]  /*3bb0*/  @P0 BRA `(.L_x_9875) ;  /* 0x0000043000000947 */ /* 0x000fea0003800000 */
[----:B0-2---:R-:W-:-:S13]  /*3bc0*/  ISETP.GT.AND P0, PT, R0, 0x4, PT ;  /* 0x000000040000780c */ /* 0x005fda0003f04270 */
[----:B------:R-:W-:Y:S05]  /*3bd0*/  @P0 BRA `(.L_x_9876) ;  /* 0x0000020000000947 */ /* 0x000fea0003800000 */
[----:B------:R-:W-:-:S13]  /*3be0*/  ISETP.GT.AND P0, PT, R0, 0x1, PT ;  /* 0x000000010000780c */ /* 0x000fda0003f04270 */
[----:B------:R-:W-:Y:S05]  /*3bf0*/  @P0 BRA `(.L_x_9877) ;  /* 0x000000c000000947 */ /* 0x000fea0003800000 */
[----:B------:R-:W-:-:S13]  /*3c00*/  ISETP.NE.AND P0, PT, R16, RZ, PT ;  /* 0x000000ff1000720c */ /* 0x000fda0003f05270 */
[----:B------:R-:W-:Y:S05]  /*3c10*/  @!P0 BRA `(.L_x_9878) ;  /* 0x0000006000008947 */ /* 0x000fea0003800000 */
[----:B------:R-:W-:-:S13]  /*3c20*/  ISETP.NE.AND P0, PT, R0, 0x1, PT ;  /* 0x000000010000780c */ /* 0x000fda0003f05270 */
[----:B------:R-:W-:Y:S05]  /*3c30*/  @P0 BRA `(.L_x_9879) ;  /* 0x00000d3000000947 */ /* 0x000fea0003800000 */
[----:B------:R-:W0:Y:S01]  /*3c40*/  F2I.TRUNC.NTZ R3, R5 ;  /* 0x0000000500037305 */ /* 0x000e22000020f100 */
[----:B------:R-:W-:Y:S01]  /*3c50*/  IMAD.MOV.U32 R26, RZ, RZ, R28 ;  /* 0x000000ffff1a7224 */ /* 0x000fe200078e001c */
[----:B0-----:R0:W-:Y:S01]  /*3c60*/  STG.E.U8 [R8.64], R3 ;  /* 0x0000000308007986 */ /* 0x0011e2000c101124 */
[----:B------:R-:W-:Y:S05]  /*3c70*/  BRA `(.L_x_9874) ;  /* 0x00000eb000007947 */ /* 0x000fea0003800000 */
.L_x_9878:
[----:B------:R-:W0:Y:S01]  /*3c80*/  F2I.S64.TRUNC R4, R5 ;  /* 0x0000000500047311 */ /* 0x000e22000020d900 */
[----:B------:R-:W-:Y:S01]  /*3c90*/  IMAD.MOV.U32 R26, RZ, RZ, R28 ;  /* 0x000000ffff1a7224 */ /* 0x000fe200078e001c */
[----:B0-----:R0:W-:Y:S01]  /*3ca0*/  STG.E.U8 [R8.64], R4 ;  /* 0x0000000408007986 */ /* 0x0011e2000c101124 */
[----:B------:R-:W-:Y:S05]  /*3cb0*/  BRA `(.L_x_9874) ;  /* 0x00000e7000007947 */ /* 0x000fea0003800000 */
.L_x_9877:
[----:B------:R-:W-:-:S13]  /*3cc0*/  ISETP.NE.AND P0, PT, R0, 0x2, PT ;  /* 0x000000020000780c */ /* 0x000fda0003f05270 */
[----:B------:R-:W-:Y:S05]  /*3cd0*/  @!P0 BRA `(.L_x_9880) ;  /* 0x000000c000008947 */ /* 0x000fea0003800000 */
[----:B------:R-:W-:-:S13]  /*3ce0*/  ISETP.NE.AND P0, PT, R0, 0x3, PT ;  /* 0x000000030000780c */ /* 0x000fda0003f05270 */
[----:B------:R-:W-:Y:S05]  /*3cf0*/  @!P0 BRA `(.L_x_9881) ;  /* 0x0000006000008947 */ /* 0x000fea0003800000 */
[----:B------:R-:W-:-:S13]  /*3d00*/  ISETP.NE.AND P0, PT, R0, 0x4, PT ;  /* 0x000000040000780c */ /* 0x000fda0003f05270 */
[----:B------:R-:W-:Y:S05]  /*3d10*/  @P0 BRA `(.L_x_9879) ;  /* 0x00000c5000000947 */ /* 0x000fea0003800000 */
[----:B------:R-:W0:Y:S01]  /*3d20*/  F2I.S64.TRUNC R4, R5 ;  /* 0x0000000500047311 */ /* 0x000e22000020d900 */
[----:B------:R-:W-:Y:S01]  /*3d30*/  IMAD.MOV.U32 R26, RZ, RZ, R28 ;  /* 0x000000ffff1a7224 */ /* 0x000fe200078e001c */
[----:B0-----:R0:W-:Y:S01]  /*3d40*/  STG.E.64 [R8.64], R4 ;  /* 0x0000000408007986 */ /* 0x0011e2000c101b24 */
[----:B------:R-:W-:Y:S05]  /*3d50*/  BRA `(.L_x_9874) ;  /* 0x00000dd000007947 */ /* 0x000fea0003800000 */
.L_x_9881:
[----:B------:R-:W0:Y:S01]  /*3d60*/  F2I.TRUNC.NTZ R5, R5 ;  /* 0x0000000500057305 */ /* 0x000e22000020f100 */
[----:B------:R-:W-:Y:S01]  /*3d70*/  IMAD.MOV.U32 R26, RZ, RZ, R28 ;  /* 0x000000ffff1a7224 */ /* 0x000fe200078e001c */
[----:B0-----:R0:W-:Y:S01]  /*3d80*/  STG.E [R8.64], R5 ;  /* 0x0000000508007986 */ /* 0x0011e2000c101924 */
[----:B------:R-:W-:Y:S05]  /*3d90*/  BRA `(.L_x_9874) ;  /* 0x00000d9000007947 */ /* 0x000fea0003800000 */
.L_x_9880:
[----:B------:R-:W0:Y:S01]  /*3da0*/  F2I.TRUNC.NTZ R5, R5 ;  /* 0x0000000500057305 */ /* 0x000e22000020f100 */
[----:B------:R-:W-:Y:S01]  /*3db0*/  IMAD.MOV.U32 R26, RZ, RZ, R28 ;  /* 0x000000ffff1a7224 */ /* 0x000fe200078e001c */
[----:B0-----:R0:W-:Y:S01]  /*3dc0*/  STG.E.U16 [R8.64], R5 ;  /* 0x0000000508007986 */ /* 0x0011e2000c101524 */
[----:B------:R-:W-:Y:S05]  /*3dd0*/  BRA `(.L_x_9874) ;  /* 0x00000d5000007947 */ /* 0x000fea0003800000 */
.L_x_9876:
        /* <DEDUP_REMOVED lines=9> */
.L_x_9883:
[----:B------:R-:W-:Y:S01]  /*3e70*/  F2FP.PACK_AB R4, RZ, R4 ;  /* 0x00000004ff04723e */ /* 0x000fe200000000ff */
[----:B------:R-:W-:-:S04]  /*3e80*/  IMAD.MOV.U32 R26, RZ, RZ, R28 ;  /* 0x000000ffff1a7224 */ /* 0x000fc800078e001c */
[----:B------:R0:W-:Y:S01]  /*3e90*/  STG.E.U16 [R8.64], R4 ;  /* 0x0000000408007986 */ /* 0x0001e2000c101524 */
[----:B------:R-:W-:Y:S05]  /*3ea0*/  BRA `(.L_x_9874) ;  /* 0x00000c8000007947 */ /* 0x000fea0003800000 */
.L_x_9882:
        /* <DEDUP_REMOVED lines=10> */
.L_x_9885:
[----:B------:R-:W-:Y:S01]  /*3f50*/  F2FP.PACK_AB R3, RZ, R4 ;  /* 0x00000004ff03723e */ /* 0x000fe200000000ff */
[----:B------:R-:W-:-:S03]  /*3f60*/  IMAD.MOV.U32 R26, RZ, RZ, R28 ;  /* 0x000000ffff1a7224 */ /* 0x000fc600078e001c */
[----:B------:R-:W-:-:S05]  /*3f70*/  PRMT R3, R3, 0x5410, RZ ;  /* 0x0000541003037816 */ /* 0x000fca00000000ff */
[----:B------:R0:W-:Y:S01]  /*3f80*/  STG.E [R8.64], R3 ;  /* 0x0000000308007986 */ /* 0x0001e2000c101924 */
[----:B------:R-:W-:Y:S05]  /*3f90*/  BRA `(.L_x_9874) ;  /* 0x00000b9000007947 */ /* 0x000fea0003800000 */
.L_x_9884:
[----:B------:R-:W-:Y:S02]  /*3fa0*/  FMUL.FTZ R4, R4, 1 ;  /* 0x3f80000004047820 */ /* 0x000fe40000410000 */
[----:B------:R-:W-:-:S04]  /*3fb0*/  IMAD.MOV.U32 R26, RZ, RZ, R28 ;  /* 0x000000ffff1a7224 */ /* 0x000fc800078e001c */
[----:B------:R-:W0:Y:S02]  /*3fc0*/  F2F.F64.F32 R4, R4 ;  /* 0x0000000400047310 */ /* 0x000e240000201800 */
[----:B0-----:R0:W-:Y:S01]  /*3fd0*/  STG.E.64 [R8.64], R4 ;  /* 0x0000000408007986 */ /* 0x0011e2000c101b24 */
[----:B------:R-:W-:Y:S05]  /*3fe0*/  BRA `(.L_x_9874) ;  /* 0x00000b4000007947 */ /* 0x000fea0003800000 */
.L_x_9875:
[----:B0-2---:R-:W-:-:S13]  /*3ff0*/  ISETP.GT.AND P0, PT, R0, 0x18, PT ;  /* 0x000000180000780c */ /* 0x005fda0003f04270 */
        /* <DEDUP_REMOVED lines=12> */
.L_x_9888:
[----:B------:R-:W-:Y:S01]  /*40c0*/  FMUL.FTZ R4, R4, 1 ;  /* 0x3f80000004047820 */ /* 0x000fe20000410000 */
[----:B------:R-:W-:Y:S01]  /*40d0*/  CS2R R6, SRZ ;  /* 0x0000000000067805 */ /* 0x000fe2000001ff00 */
[----:B------:R-:W-:-:S04]  /*40e0*/  IMAD.MOV.U32 R26, RZ, RZ, R28 ;  /* 0x000000ffff1a7224 */ /* 0x000fc800078e001c */
[----:B------:R-:W0:Y:S02]  /*40f0*/  F2F.F64.F32 R4, R4 ;  /* 0x0000000400047310 */ /* 0x000e240000201800 */
[----:B0-----:R0:W-:Y:S01]  /*4100*/  STG.E.128 [R8.64], R4 ;  /* 0x0000000408007986 */ /* 0x0011e2000c101d24 */
[----:B------:R-:W-:Y:S05]  /*4110*/  BRA `(.L_x_9874) ;  /* 0x00000a1000007947 */ /* 0x000fea0003800000 */
.L_x_9887:
        /* <DEDUP_REMOVED lines=20> */
.L_x_9892:
[----:B------:R-:W-:Y:S05]  /*4260*/  BSYNC B0 ;  /* 0x0000000000007941 */ /* 0x000fea0003800000 */
.L_x_9891:
[----:B------:R-:W-:Y:S01]  /*4270*/  LOP3.LUT R5, R0, R5, RZ, 0xfc, !PT ;  /* 0x0000000500057212 */ /* 0x000fe200078efcff */
[----:B------:R-:W-:-:S04]  /*4280*/  IMAD.MOV.U32 R26, RZ, RZ, R28 ;  /* 0x000000ffff1a7224 */ /* 0x000fc800078e001c */
[----:B------:R0:W-:Y:S01]  /*4290*/  STG.E.U8 [R8.64], R5 ;  /* 0x0000000508007986 */ /* 0x0001e2000c101124 */
[----:B------:R-:W-:Y:S05]  /*42a0*/  BRA `(.L_x_9874) ;  /* 0x0000088000007947 */ /* 0x000fea0003800000 */
.L_x_9890:
        /* <DEDUP_REMOVED lines=12> */
.L_x_9894:
[----:B------:R-:W-:Y:S01]  /*4370*/  IMAD.MOV.U32 R0, RZ, RZ, 0x7f ;  /* 0x0000007fff007424 */ /* 0x000fe200078e00ff */
[----:B------:R-:W-:-:S04]  /*4380*/  ISETP.GT.U32.AND P0, PT, R5, 0x7f800000, PT ;  /* 0x7f8000000500780c */ /* 0x000fc80003f04070 */
[----:B------:R-:W-:-:S04]  /*4390*/  SEL R0, R0, 0x7c, P0 ;  /* 0x0000007c00007807 */ /* 0x000fc80000000000 */
.L_x_9895:
[----:B------:R-:W-:Y:S05]  /*43a0*/  BSYNC B0 ;  /* 0x0000000000007941 */ /* 0x000fea0003800000 */
.L_x_9893:
[----:B------:R-:W-:Y:S01]  /*43b0*/  LOP3.LUT R4, R4, 0x80000000, RZ, 0xc0, !PT ;  /* 0x8000000004047812 */ /* 0x000fe200078ec0ff */
[----:B------:R-:W-:-:S03]  /*43c0*/  IMAD.MOV.U32 R26, RZ, RZ, R28 ;  /* 0x000000ffff1a7224 */ /* 0x000fc600078e001c */
[----:B------:R-:W-:-:S04]  /*43d0*/  SHF.R.U32.HI R3, RZ, 0x18, R4 ;  /* 0x00000018ff037819 */ /* 0x000fc80000011604 */
[----:B------:R-:W-:-:S05]  /*43e0*/  LOP3.LUT R3, R0, R3, RZ, 0xfc, !PT ;  /* 0x0000000300037212 */ /* 0x000fca00078efcff */
[----:B------:R0:W-:Y:S01]  /*43f0*/  STG.E.U8 [R8.64], R3 ;  /* 0x0000000308007986 */ /* 0x0001e2000c101124 */
[----:B------:R-:W-:Y:S05]  /*4400*/  BRA `(.L_x_9874) ;  /* 0x0000072000007947 */ /* 0x000fea0003800000 */
.L_x_9889:
[----:B------:R-:W-:Y:S01]  /*4410*/  F2FP.BF16.PACK_AB R4, RZ, R4 ;  /* 0x00000004ff04723e */ /* 0x000fe200000010ff */
[----:B------:R-:W-:-:S04]  /*4420*/  IMAD.MOV.U32 R26, RZ, RZ, R28 ;  /* 0x000000ffff1a7224 */ /* 0x000fc800078e001c */
[----:B------:R0:W-:Y:S01]  /*4430*/  STG.E.U16 [R8.64], R4 ;  /* 0x0000000408007986 */ /* 0x0001e2000c101524 */
[----:B------:R-:W-:Y:S05]  /*4440*/  BRA `(.L_x_9874) ;  /* 0x000006e000007947 */ /* 0x000fea0003800000 */
.L_x_9886:
        /* <DEDUP_REMOVED lines=8> */
[----:B------:R-:W0:Y:S01]  /*44d0*/  F2I.U32.TRUNC.NTZ R3, R5 ;  /* 0x0000000500037305 */ /* 0x000e22000020f000 */
[----:B------:R-:W-:Y:S01]  /*44e0*/  IMAD.MOV.U32 R26, RZ, RZ, R28 ;  /* 0x000000ffff1a7224 */ /* 0x000fe200078e001c */
[----:B0-----:R0:W-:Y:S01]  /*44f0*/  STG.E.U16 [R8.64], R3 ;  /* 0x0000000308007986 */ /* 0x0011e2000c101524 */
[----:B------:R-:W-:Y:S05]  /*4500*/  BRA `(.L_x_9874) ;  /* 0x0000062000007947 */ /* 0x000fea0003800000 */
.L_x_9898:
        /* <DEDUP_REMOVED lines=16> */
.L_x_9901:
[----:B------:R-:W-:-:S04]  /*4610*/  LOP3.LUT R4, R4, 0x80000000, RZ, 0xc0, !PT ;  /* 0x8000000004047812 */ /* 0x000fc800078ec0ff */
[----:B------:R-:W-:-:S04]  /*4620*/  SHF.R.U32.HI R4, RZ, 0x18, R4 ;  /* 0x00000018ff047819 */ /* 0x000fc80000011604 */
[----:B------:R-:W-:-:S04]  /*4630*/  LOP3.LUT R3, R3, R4, RZ, 0xfc, !PT ;  /* 0x0000000403037212 */ /* 0x000fc800078efcff */
[----:B------:R-:W-:Y:S02]  /*4640*/  PRMT R0, R3, 0x7610, R0 ;  /* 0x0000761003007816 */ /* 0x000fe40000000000 */
.L_x_9900:
[----:B------:R-:W-:Y:S05]  /*4650*/  BSYNC B0 ;  /* 0x0000000000007941 */ /* 0x000fea0003800000 */
.L_x_9899:
[----:B------:R0:W-:Y:S01]  /*4660*/  STG.E.U8 [R8.64], R0 ;  /* 0x0000000008007986 */ /* 0x0001e2000c101124 */
[----:B------:R-:W-:Y:S01]  /*4670*/  IMAD.MOV.U32 R26, RZ, RZ, R28 ;  /* 0x000000ffff1a7224 */ /* 0x000fe200078e001c */
[----:B------:R-:W-:Y:S05]  /*4680*/  BRA `(.L_x_9874) ;  /* 0x000004a000007947 */ /* 0x000fea0003800000 */
.L_x_9897:
        /* <DEDUP_REMOVED lines=16> */
.L_x_9904:
[----:B------:R-:W-:-:S04]  /*4790*/  LOP3.LUT R4, R4, 0x80000000, RZ, 0xc0, !PT ;  /* 0x8000000004047812 */ /* 0x000fc800078ec0ff */
[----:B------:R-:W-:-:S04]  /*47a0*/  SHF.R.U32.HI R4, RZ, 0x18, R4 ;  /* 0x00000018ff047819 */ /* 0x000fc80000011604 */
[----:B------:R-:W-:-:S04]  /*47b0*/  LOP3.LUT R3, R3, R4, RZ, 0xfc, !PT ;  /* 0x0000000403037212 */ /* 0x000fc800078efcff */
[----:B------:R-:W-:Y:S02]  /*47c0*/  PRMT R0, R3, 0x7610, R0 ;  /* 0x0000761003007816 */ /* 0x000fe40000000000 */
.L_x_9903:
[----:B------:R-:W-:Y:S05]  /*47d0*/  BSYNC B0 ;  /* 0x0000000000007941 */ /* 0x000fea0003800000 */
.L_x_9902:
[----:B------:R0:W-:Y:S01]  /*47e0*/  STG.E.U8 [R8.64], R0 ;  /* 0x0000000008007986 */ /* 0x0001e2000c101124 */
[----:B------:R-:W-:Y:S01]  /*47f0*/  IMAD.MOV.U32 R26, RZ, RZ, R28 ;  /* 0x000000ffff1a7224 */ /* 0x000fe200078e001c */
[----:B------:R-:W-:Y:S05]  /*4800*/  BRA `(.L_x_9874) ;  /* 0x0000032000007947 */ /* 0x000fea0003800000 */
.L_x_9896:
        /* <DEDUP_REMOVED lines=22> */
.L_x_9879:
        /* <DEDUP_REMOVED lines=21> */
.L_x_9906:
[----:B------:R-:W0:Y:S01]  /*4ac0*/  F2I.U64.TRUNC R4, R5 ;  /* 0x0000000500047311 */ /* 0x000e22000020d800 */
[----:B------:R-:W-:Y:S01]  /*4ad0*/  IMAD.MOV.U32 R26, RZ, RZ, R28 ;  /* 0x000000ffff1a7224 */ /* 0x000fe200078e001c */
[----:B0-----:R0:W-:Y:S01]  /*4ae0*/  STG.E.64 [R8.64], R4 ;  /* 0x0000000408007986 */ /* 0x0011e2000c101b24 */
[----:B------:R-:W-:Y:S05]  /*4af0*/  BRA `(.L_x_9874) ;  /* 0x0000003000007947 */ /* 0x000fea0003800000 */
.L_x_9905:
[----:B------:R-:W0:Y:S01]  /*4b00*/  F2I.U32.TRUNC.NTZ R5, R5 ;  /* 0x0000000500057305 */ /* 0x000e22000020f000 */
[----:B------:R-:W-:Y:S01]  /*4b10*/  IMAD.MOV.U32 R26, RZ, RZ, R28 ;  /* 0x000000ffff1a7224 */ /* 0x000fe200078e001c */
[----:B0-----:R0:W-:Y:S06]  /*4b20*/  STG.E [R8.64], R5 ;  /* 0x0000000508007986 */ /* 0x0011ec000c101924 */
.L_x_9874:
[----:B0-2---:R-:W-:Y:S05]  /*4b30*/  BSYNC B6 ;  /* 0x0000000000067941 */ /* 0x005fea0003800000 */
.L_x_9873:
        /* <DEDUP_REMOVED lines=20> */
[----:B0-----:R0:W-:Y:S01]  /*4c80*/  STG.E.U8 [R8.64], R23 ;  /* 0x0000001708007986 */ /* 0x0011e2000c101124 */
[----:B------:R-:W-:Y:S05]  /*4c90*/  BRA `(.L_x_9914) ;  /* 0x00000d6000007947 */ /* 0x000fea0003800000 */
.L_x_9912:
[----:B------:R-:W0:Y:S02]  /*4ca0*/  F2I.S64.TRUNC R4, R23 ;  /* 0x0000001700047311 */ /* 0x000e24000020d900 */
[----:B0-----:R0:W-:Y:S01]  /*4cb0*/  STG.E.U8 [R8.64], R4 ;  /* 0x0000000408007986 */ /* 0x0011e2000c101124 */
[----:B------:R-:W-:Y:S05]  /*4cc0*/  BRA `(.L_x_9914) ;  /* 0x00000d3000007947 */ /* 0x000fea0003800000 */
.L_x_9911:
        /* <DEDUP_REMOVED lines=9> */
.L_x_9916:
[----:B-1----:R-:W0:Y:S02]  /*4d60*/  F2I.TRUNC.NTZ R23, R23 ;  /* 0x0000001700177305 */ /* 0x002e24000020f100 */
[----:B0-----:R0:W-:Y:S01]  /*4d70*/  STG.E [R8.64], R23 ;  /* 0x0000001708007986 */ /* 0x0011e2000c101924 */
[----:B------:R-:W-:Y:S05]  /*4d80*/  BRA `(.L_x_9914) ;  /* 0x00000c7000007947 */ /* 0x000fea0003800000 */
.L_x_9915:
[----:B-1----:R-:W0:Y:S02]  /*4d90*/  F2I.TRUNC.NTZ R23, R23 ;  /* 0x0000001700177305 */ /* 0x002e24000020f100 */
[----:B0-----:R0:W-:Y:S01]  /*4da0*/  STG.E.U16 [R8.64], R23 ;  /* 0x0000001708007986 */ /* 0x0011e2000c101524 */
[----:B------:R-:W-:Y:S05]  /*4db0*/  BRA `(.L_x_9914) ;  /* 0x00000c4000007947 */ /* 0x000fea0003800000 */
.L_x_9910:
[----:B------:R-:W-:-:S13]  /*4dc0*/  ISETP.GT.AND P0, PT, R0, 0x6, PT ;  /* 0x000000060000780c */ /* 0x000fda0003f04270 */
[----:B------:R-:W-:Y:S05]  /*4dd0*/  @P0 BRA `(.L_x_9917) ;  /* 0x0000009000000947 */ /* 0x000fea0003800000 */
[----:B------:R-:W-:-:S13]  /*4de0*/  ISETP.NE.AND P0, PT, R0, 0x5, PT ;  /* 0x000000050000780c */ /* 0x000fda0003f05270 */
[----:B------:R-:W-:Y:S05]  /*4df0*/  @!P0 BRA `(.L_x_9918) ;  /* 0x0000004000008947 */ /* 0x000fea0003800000 */
[----:B------:R-:W-:-:S13]  /*4e00*/  ISETP.NE.AND P0, PT, R0, 0x6, PT ;  /* 0x000000060000780c */ /* 0x000fda0003f05270 */
[----:B------:R-:W-:Y:S05]  /*4e10*/  @P0 BRA `(.L_x_9913) ;  /* 0x00000a5000000947 */ /* 0x000fea0003800000 */
[----:B---3--:R0:W-:Y:S01]  /*4e20*/  STG.E [R8.64], R22 ;  /* 0x0000001608007986 */ /* 0x0081e2000c101924 */
[----:B------:R-:W-:Y:S05]  /*4e30*/  BRA `(.L_x_9914) ;  /* 0x00000bc000007947 */ /* 0x000fea0003800000 */
.L_x_9918:
[----:B---3--:R-:W-:-:S05]  /*4e40*/  F2FP.PACK_AB R22, RZ, R22 ;  /* 0x00000016ff16723e */ /* 0x008fca00000000ff */
[----:B------:R0:W-:Y:S01]  /*4e50*/  STG.E.U16 [R8.64], R22 ;  /* 0x0000001608007986 */ /* 0x0001e2000c101524 */
[----:B------:R-:W-:Y:S05]  /*4e60*/  BRA `(.L_x_9914) ;  /* 0x00000b9000007947 */ /* 0x000fea0003800000 */
.L_x_9917:
[----:B------:R-:W-:-:S13]  /*4e70*/  ISETP.NE.AND P0, PT, R0, 0x7, PT ;  /* 0x000000070000780c */ /* 0x000fda0003f05270 */
[----:B------:R-:W-:Y:S05]  /*4e80*/  @!P0 BRA `(.L_x_9919) ;  /* 0x000000b000008947 */ /* 0x000fea0003800000 */
[----:B------:R-:W-:-:S13]  /*4e90*/  ISETP.NE.AND P0, PT, R0, 0x8, PT ;  /* 0x000000080000780c */ /* 0x000fda0003f05270 */
[----:B------:R-:W-:Y:S05]  /*4ea0*/  @!P0 BRA `(.L_x_9920) ;  /* 0x0000005000008947 */ /* 0x000fea0003800000 */
[----:B------:R-:W-:-:S13]  /*4eb0*/  ISETP.NE.AND P0, PT, R0, 0x9, PT ;  /* 0x000000090000780c */ /* 0x000fda0003f05270 */
[----:B------:R-:W-:Y:S05]  /*4ec0*/  @P0 BRA `(.L_x_9913) ;  /* 0x000009a000000947 */ /* 0x000fea0003800000 */
[----:B-1----:R-:W-:-:S05]  /*4ed0*/  IMAD.MOV.U32 R23, RZ, RZ, RZ ;  /* 0x000000ffff177224 */ /* 0x002fca00078e00ff */
[----:B---3--:R0:W-:Y:S01]  /*4ee0*/  STG.E.64 [R8.64], R22 ;  /* 0x0000001608007986 */ /* 0x0081e2000c101b24 */
[----:B------:R-:W-:Y:S05]  /*4ef0*/  BRA `(.L_x_9914) ;  /* 0x00000b0000007947 */ /* 0x000fea0003800000 */
.L_x_9920:
[----:B---3--:R-:W-:-:S04]  /*4f00*/  F2FP.PACK_AB R3, RZ, R22 ;  /* 0x00000016ff03723e */ /* 0x008fc800000000ff */
[----:B------:R-:W-:-:S05]  /*4f10*/  PRMT R3, R3, 0x5410, RZ ;  /* 0x0000541003037816 */ /* 0x000fca00000000ff */
[----:B------:R0:W-:Y:S01]  /*4f20*/  STG.E [R8.64], R3 ;  /* 0x0000000308007986 */ /* 0x0001e2000c101924 */
[----:B------:R-:W-:Y:S05]  /*4f30*/  BRA `(.L_x_9914) ;  /* 0x00000ac000007947 */ /* 0x000fea0003800000 */
.L_x_9919:
[----:B---3--:R-:W-:-:S06]  /*4f40*/  FMUL.FTZ R4, R22, 1 ;  /* 0x3f80000016047820 */ /* 0x008fcc0000410000 */
[----:B------:R-:W0:Y:S02]  /*4f50*/  F2F.F64.F32 R4, R4 ;  /* 0x0000000400047310 */ /* 0x000e240000201800 */
[----:B0-----:R0:W-:Y:S01]  /*4f60*/  STG.E.64 [R8.64], R4 ;  /* 0x0000000408007986 */ /* 0x0011e2000c101b24 */
[----:B------:R-:W-:Y:S05]  /*4f70*/  BRA `(.L_x_9914) ;  /* 0x00000a8000007947 */ /* 0x000fea0003800000 */
.L_x_9909:
        /* <DEDUP_REMOVED lines=10> */
[----:B------:R0:W-:Y:S01]  /*5020*/  STG.E.U8 [R8.64], R3 ;  /* 0x0000000308007986 */ /* 0x0001e2000c101124 */
[----:B------:R-:W-:Y:S05]  /*5030*/  BRA `(.L_x_9914) ;  /* 0x000009c000007947 */ /* 0x000fea0003800000 */
.L_x_9923:
[----:B---3--:R-:W-:Y:S01]  /*5040*/  FMUL.FTZ R4, R22, 1 ;  /* 0x3f80000016047820 */ /* 0x008fe20000410000 */
[----:B------:R-:W-:-:S05]  /*5050*/  CS2R R6, SRZ ;  /* 0x0000000000067805 */ /* 0x000fca000001ff00 */
[----:B------:R-:W0:Y:S02]  /*5060*/  F2F.F64.F32 R4, R4 ;  /* 0x0000000400047310 */ /* 0x000e240000201800 */
[----:B0-----:R0:W-:Y:S01]  /*5070*/  STG.E.128 [R8.64], R4 ;  /* 0x0000000408007986 */ /* 0x0011e2000c101d24 */
[----:B------:R-:W-:Y:S05]  /*5080*/  BRA `(.L_x_9914) ;  /* 0x0000097000007947 */ /* 0x000fea0003800000 */
.L_x_9922:
        /* <DEDUP_REMOVED lines=20> */
.L_x_9927:
[----:B------:R-:W-:Y:S05]  /*51d0*/  BSYNC B0 ;  /* 0x0000000000007941 */ /* 0x000fea0003800000 */
.L_x_9926:
[----:B------:R-:W-:-:S05]  /*51e0*/  LOP3.LUT R5, R0, R5, RZ, 0xfc, !PT ;  /* 0x0000000500057212 */ /* 0x000fca00078efcff */
[----:B------:R0:W-:Y:S01]  /*51f0*/  STG.E.U8 [R8.64], R5 ;  /* 0x0000000508007986 */ /* 0x0001e2000c101124 */
[----:B------:R-:W-:Y:S05]  /*5200*/  BRA `(.L_x_9914) ;  /* 0x000007f000007947 */ /* 0x000fea0003800000 */
.L_x_9925:
        /* <DEDUP_REMOVED lines=12> */
.L_x_9929:
[----:B------:R-:W-:Y:S01]  /*52d0*/  IMAD.MOV.U32 R0, RZ, RZ, 0x7f ;  /* 0x0000007fff007424 */ /* 0x000fe200078e00ff */
[----:B------:R-:W-:-:S04]  /*52e0*/  ISETP.GT.U32.AND P0, PT, R4, 0x7f800000, PT ;  /* 0x7f8000000400780c */ /* 0x000fc80003f04070 */
[----:B------:R-:W-:-:S04]  /*52f0*/  SEL R0, R0, 0x7c, P0 ;  /* 0x0000007c00007807 */ /* 0x000fc80000000000 */
.L_x_9930:
[----:B------:R-:W-:Y:S05]  /*5300*/  BSYNC B0 ;  /* 0x0000000000007941 */ /* 0x000fea0003800000 */
.L_x_9928:
[----:B------:R-:W-:-:S04]  /*5310*/  LOP3.LUT R22, R22, 0x80000000, RZ, 0xc0, !PT ;  /* 0x8000000016167812 */ /* 0x000fc800078ec0ff */
[----:B------:R-:W-:-:S04]  /*5320*/  SHF.R.U32.HI R3, RZ, 0x18, R22 ;  /* 0x00000018ff037819 */ /* 0x000fc80000011616 */
[----:B------:R-:W-:-:S05]  /*5330*/  LOP3.LUT R3, R0, R3, RZ, 0xfc, !PT ;  /* 0x0000000300037212 */ /* 0x000fca00078efcff */
[----:B------:R0:W-:Y:S01]  /*5340*/  STG.E.U8 [R8.64], R3 ;  /* 0x0000000308007986 */ /* 0x0001e2000c101124 */
[----:B------:R-:W-:Y:S05]  /*5350*/  BRA `(.L_x_9914) ;  /* 0x000006a000007947 */ /* 0x000fea0003800000 */
.L_x_9924:
[----:B---3--:R-:W-:-:S05]  /*5360*/  F2FP.BF16.PACK_AB R22, RZ, R22 ;  /* 0x00000016ff16723e */ /* 0x008fca00000010ff */
[----:B------:R0:W-:Y:S01]  /*5370*/  STG.E.U16 [R8.64], R22 ;  /* 0x0000001608007986 */ /* 0x0001e2000c101524 */
[----:B------:R-:W-:Y:S05]  /*5380*/  BRA `(.L_x_9914) ;  /* 0x0000067000007947 */ /* 0x000fea0003800000 */
.L_x_9921:
        /* <DEDUP_REMOVED lines=9> */
[----:B0-----:R0:W-:Y:S01]  /*5420*/  STG.E.U16 [R8.64], R23 ;  /* 0x0000001708007986 */ /* 0x0011e2000c101524 */
[----:B------:R-:W-:Y:S05]  /*5430*/  BRA `(.L_x_9914) ;  /* 0x000005c000007947 */ /* 0x000fea0003800000 */
.L_x_9933:
        /* <DEDUP_REMOVED lines=16> */
.L_x_9936:
[----:B------:R-:W-:-:S04]  /*5540*/  LOP3.LUT R22, R22, 0x80000000, RZ, 0xc0, !PT ;  /* 0x8000000016167812 */ /* 0x000fc800078ec0ff */
[----:B------:R-:W-:-:S04]  /*5550*/  SHF.R.U32.HI R3, RZ, 0x18, R22 ;  /* 0x00000018ff037819 */ /* 0x000fc80000011616 */
[----:B------:R-:W-:-:S04]  /*5560*/  LOP3.LUT R0, R0, R3, RZ, 0xfc, !PT ;  /* 0x0000000300007212 */ /* 0x000fc800078efcff */
[----:B------:R-:W-:Y:S02]  /*5570*/  PRMT R4, R0, 0x7610, R4 ;  /* 0x0000761000047816 */ /* 0x000fe40000000004 */
.L_x_9935:
[----:B------:R-:W-:Y:S05]  /*5580*/  BSYNC B0 ;  /* 0x0000000000007941 */ /* 0x000fea0003800000 */
.L_x_9934:
[----:B------:R0:W-:Y:S01]  /*5590*/  STG.E.U8 [R8.64], R4 ;  /* 0x0000000408007986 */ /* 0x0001e2000c101124 */
[----:B------:R-:W-:Y:S05]  /*55a0*/  BRA `(.L_x_9914) ;  /* 0x0000045000007947 */ /* 0x000fea0003800000 */
.L_x_9932:
        /* <DEDUP_REMOVED lines=16> */
.L_x_9939:
[----:B------:R-:W-:-:S04]  /*56b0*/  LOP3.LUT R22, R22, 0x80000000, RZ, 0xc0, !PT ;  /* 0x8000000016167812 */ /* 0x000fc800078ec0ff */
[----:B------:R-:W-:-:S04]  /*56c0*/  SHF.R.U32.HI R3, RZ, 0x18, R22 ;  /* 0x00000018ff037819 */ /* 0x000fc80000011616 */
[----:B------:R-:W-:-:S04]  /*56d0*/  LOP3.LUT R0, R0, R3, RZ, 0xfc, !PT ;  /* 0x0000000300007212 */ /* 0x000fc800078efcff */
[----:B------:R-:W-:Y:S02]  /*56e0*/  PRMT R4, R0, 0x7610, R4 ;  /* 0x0000761000047816 */ /* 0x000fe40000000004 */
.L_x_9938:
[----:B------:R-:W-:Y:S05]  /*56f0*/  BSYNC B0 ;  /* 0x0000000000007941 */ /* 0x000fea0003800000 */
.L_x_9937:
[----:B------:R0:W-:Y:S01]  /*5700*/  STG.E.U8 [R8.64], R4 ;  /* 0x0000000408007986 */ /* 0x0001e2000c101124 */
[----:B------:R-:W-:Y:S05]  /*5710*/  BRA `(.L_x_9914) ;  /* 0x000002e000007947 */ /* 0x000fea0003800000 */
.L_x_9931:
        /* <DEDUP_REMOVED lines=21> */
.L_x_9913:
        /* <DEDUP_REMOVED lines=18> */
[----:B01--4-:R-:W-:Y:S05]  /*5990*/  CALL.ABS.NOINC R14 ;  /* 0x000000000e007343 */ /* 0x013fea0003c00000 */
[----:B------:R-:W-:Y:S05]  /*59a0*/  BRA `(.L_x_9914) ;  /* 0x0000005000007947 */ /* 0x000fea0003800000 */
.L_x_9941:
[----:B------:R-:W0:Y:S02]  /*59b0*/  F2I.U64.TRUNC R4, R23 ;  /* 0x0000001700047311 */ /* 0x000e24000020d800 */
[----:B0-----:R0:W-:Y:S01]  /*59c0*/  STG.E.64 [R8.64], R4 ;  /* 0x0000000408007986 */ /* 0x0011e2000c101b24 */
[----:B------:R-:W-:Y:S05]  /*59d0*/  BRA `(.L_x_9914) ;  /* 0x0000002000007947 */ /* 0x000fea0003800000 */
.L_x_9940:
[----:B-1----:R-:W0:Y:S02]  /*59e0*/  F2I.U32.TRUNC.NTZ R23, R23 ;  /* 0x0000001700177305 */ /* 0x002e24000020f000 */
[----:B0-----:R0:W-:Y:S02]  /*59f0*/  STG.E [R8.64], R23 ;  /* 0x0000001708007986 */ /* 0x0011e4000c101924 */
.L_x_9914:
[----:B------:R-:W-:-:S04]  /*5a00*/  IADD3 R26, R26, 0x80, RZ ;  /* 0x000000801a1a7810 */ /* 0x000fc80007ffe0ff */
[----:B------:R-:W-:-:S13]  /*5a10*/  ISETP.GE.AND P0, PT, R26, R19, PT ;  /* 0x000000131a00720c */ /* 0x000fda0003f06270 */
        /* <DEDUP_REMOVED lines=20> */
.L_x_9945:
[----:B------:R-:W0:Y:S02]  /*5b60*/  F2I.S64.TRUNC R4, R25 ;  /* 0x0000001900047311 */ /* 0x000e24000020d900 */
[----:B0-----:R0:W-:Y:S01]  /*5b70*/  STG.E.U8 [R8.64], R4 ;  /* 0x0000000408007986 */ /* 0x0011e2000c101124 */
[----:B------:R-:W-:Y:S05]  /*5b80*/  BRA `(.L_x_9947) ;  /* 0x00000d3000007947 */ /* 0x000fea0003800000 */
.L_x_9944:
        /* <DEDUP_REMOVED lines=9> */
.L_x_9949:
[----:B-1----:R-:W0:Y:S02]  /*5c20*/  F2I.TRUNC.NTZ R25, R25 ;  /* 0x0000001900197305 */ /* 0x002e24000020f100 */
[----:B0-----:R0:W-:Y:S01]  /*5c30*/  STG.E [R8.64], R25 ;  /* 0x0000001908007986 */ /* 0x0011e2000c101924 */
[----:B------:R-:W-:Y:S05]  /*5c40*/  BRA `(.L_x_9947) ;  /* 0x00000c7000007947 */ /* 0x000fea0003800000 */
.L_x_9948:
[----:B-1----:R-:W0:Y:S02]  /*5c50*/  F2I.TRUNC.NTZ R25, R25 ;  /* 0x0000001900197305 */ /* 0x002e24000020f100 */
[----:B0-----:R0:W-:Y:S01]  /*5c60*/  STG.E.U16 [R8.64], R25 ;  /* 0x0000001908007986 */ /* 0x0011e2000c101524 */
[----:B------:R-:W-:Y:S05]  /*5c70*/  BRA `(.L_x_9947) ;  /* 0x00000c4000007947 */ /* 0x000fea0003800000 */
.L_x_9943:
        /* <DEDUP_REMOVED lines=8> */
.L_x_9951:
[----:B------:R-:W-:-:S05]  /*5d00*/  F2FP.PACK_AB R24, RZ, R24 ;  /* 0x00000018ff18723e */ /* 0x000fca00000000ff */
[----:B------:R0:W-:Y:S01]  /*5d10*/  STG.E.U16 [R8.64], R24 ;  /* 0x0000001808007986 */ /* 0x0001e2000c101524 */
[----:B------:R-:W-:Y:S05]  /*5d20*/  BRA `(.L_x_9947) ;  /* 0x00000b9000007947 */ /* 0x000fea0003800000 */
.L_x_9950:
        /* <DEDUP_REMOVED lines=9> */
.L_x_9953:
[----:B------:R-:W-:-:S04]  /*5dc0*/  F2FP.PACK_AB R3, RZ, R24 ;  /* 0x00000018ff03723e */ /* 0x000fc800000000ff */
[----:B------:R-:W-:-:S05]  /*5dd0*/  PRMT R3, R3, 0x5410, RZ ;  /* 0x0000541003037816 */ /* 0x000fca00000000ff */
[----:B------:R0:W-:Y:S01]  /*5de0*/  STG.E [R8.64], R3 ;  /* 0x0000000308007986 */ /* 0x0001e2000c101924 */
[----:B------:R-:W-:Y:S05]  /*5df0*/  BRA `(.L_x_9947) ;  /* 0x00000ac000007947 */ /* 0x000fea0003800000 */
.L_x_9952:
[----:B------:R-:W-:-:S06]  /*5e00*/  FMUL.FTZ R4, R24, 1 ;  /* 0x3f80000018047820 */ /* 0x000fcc0000410000 */
[----:B------:R-:W0:Y:S02]  /*5e10*/  F2F.F64.F32 R4, R4 ;  /* 0x0000000400047310 */ /* 0x000e240000201800 */
[----:B0-----:R0:W-:Y:S01]  /*5e20*/  STG.E.64 [R8.64], R4 ;  /* 0x0000000408007986 */ /* 0x0011e2000c101b24 */
[----:B------:R-:W-:Y:S05]  /*5e30*/  BRA `(.L_x_9947) ;  /* 0x00000a8000007947 */ /* 0x000fea0003800000 */
.L_x_9942:
        /* <DEDUP_REMOVED lines=12> */
.L_x_9956:
[----:B------:R-:W-:Y:S01]  /*5f00*/  FMUL.FTZ R4, R24, 1 ;  /* 0x3f80000018047820 */ /* 0x000fe20000410000 */
[----:B------:R-:W-:-:S05]  /*5f10*/  CS2R R6, SRZ ;  /* 0x0000000000067805 */ /* 0x000fca000001ff00 */
[----:B------:R-:W0:Y:S02]  /*5f20*/  F2F.F64.F32 R4, R4 ;  /* 0x0000000400047310 */ /* 0x000e240000201800 */
[----:B0-----:R0:W-:Y:S01]  /*5f30*/  STG.E.128 [R8.64], R4 ;  /* 0x0000000408007986 */ /* 0x0011e2000c101d24 */
[----:B------:R-:W-:Y:S05]  /*5f40*/  BRA `(.L_x_9947) ;  /* 0x0000097000007947 */ /* 0x000fea0003800000 */
.L_x_9955:
        /* <DEDUP_REMOVED lines=20> */
.L_x_9960:
[----:B------:R-:W-:Y:S05]  /*6090*/  BSYNC B0 ;  /* 0x0000000000007941 */ /* 0x000fea0003800000 */
.L_x_9959:
[----:B------:R-:W-:-:S05]  /*60a0*/  LOP3.LUT R5, R0, R5, RZ, 0xfc, !PT ;  /* 0x0000000500057212 */ /* 0x000fca00078efcff */
[----:B------:R0:W-:Y:S01]  /*60b0*/  STG.E.U8 [R8.64], R5 ;  /* 0x0000000508007986 */ /* 0x0001e2000c101124 */
[----:B------:R-:W-:Y:S05]  /*60c0*/  BRA `(.L_x_9947) ;  /* 0x000007f000007947 */ /* 0x000fea0003800000 */
.L_x_9958:
        /* <DEDUP_REMOVED lines=12> */
.L_x_9962:
[----:B------:R-:W-:Y:S01]  /*6190*/  IMAD.MOV.U32 R0, RZ, RZ, 0x7f ;  /* 0x0000007fff007424 */ /* 0x000fe200078e00ff */
[----:B------:R-:W-:-:S04]  /*61a0*/  ISETP.GT.U32.AND P0, PT, R4, 0x7f800000, PT ;  /* 0x7f8000000400780c */ /* 0x000fc80003f04070 */
[----:B------:R-:W-:-:S04]  /*61b0*/  SEL R0, R0, 0x7c, P0 ;  /* 0x0000007c00007807 */ /* 0x000fc80000000000 */
.L_x_9963:
[----:B------:R-:W-:Y:S05]  /*61c0*/  BSYNC B0 ;  /* 0x0000000000007941 */ /* 0x000fea0003800000 */
.L_x_9961:
[----:B------:R-:W-:-:S04]  /*61d0*/  LOP3.LUT R24, R24, 0x80000000, RZ, 0xc0, !PT ;  /* 0x8000000018187812 */ /* 0x000fc800078ec0ff */
[----:B------:R-:W-:-:S04]  /*61e0*/  SHF.R.U32.HI R3, RZ, 0x18, R24 ;  /* 0x00000018ff037819 */ /* 0x000fc80000011618 */
[----:B------:R-:W-:-:S05]  /*61f0*/  LOP3.LUT R3, R0, R3, RZ, 0xfc, !PT ;  /* 0x0000000300037212 */ /* 0x000fca00078efcff */
[----:B------:R0:W-:Y:S01]  /*6200*/  STG.E.U8 [R8.64], R3 ;  /* 0x0000000308007986 */ /* 0x0001e2000c101124 */
[----:B------:R-:W-:Y:S05]  /*6210*/  BRA `(.L_x_9947) ;  /* 0x000006a000007947 */ /* 0x000fea0003800000 */
.L_x_9957:
[----:B------:R-:W-:-:S05]  /*6220*/  F2FP.BF16.PACK_AB R24, RZ, R24 ;  /* 0x00000018ff18723e */ /* 0x000fca00000010ff */
[----:B------:R0:W-:Y:S01]  /*6230*/  STG.E.U16 [R8.64], R24 ;  /* 0x0000001808007986 */ /* 0x0001e2000c101524 */
[----:B------:R-:W-:Y:S05]  /*6240*/  BRA `(.L_x_9947) ;  /* 0x0000067000007947 */ /* 0x000fea0003800000 */
.L_x_9954:
        /* <DEDUP_REMOVED lines=11> */
.L_x_9966:
        /* <DEDUP_REMOVED lines=16> */
.L_x_9969:
[----:B------:R-:W-:-:S04]  /*6400*/  LOP3.LUT R24, R24, 0x80000000, RZ, 0xc0, !PT ;  /* 0x8000000018187812 */ /* 0x000fc800078ec0ff */
[----:B------:R-:W-:-:S04]  /*6410*/  SHF.R.U32.HI R3, RZ, 0x18, R24 ;  /* 0x00000018ff037819 */ /* 0x000fc80000011618 */
[----:B------:R-:W-:-:S04]  /*6420*/  LOP3.LUT R0, R0, R3, RZ, 0xfc, !PT ;  /* 0x0000000300007212 */ /* 0x000fc800078efcff */
[----:B------:R-:W-:Y:S02]  /*6430*/  PRMT R4, R0, 0x7610, R4 ;  /* 0x0000761000047816 */ /* 0x000fe40000000004 */
.L_x_9968:
[----:B------:R-:W-:Y:S05]  /*6440*/  BSYNC B0 ;  /* 0x0000000000007941 */ /* 0x000fea0003800000 */
.L_x_9967:
[----:B------:R0:W-:Y:S01]  /*6450*/  STG.E.U8 [R8.64], R4 ;  /* 0x0000000408007986 */ /* 0x0001e2000c101124 */
[----:B------:R-:W-:Y:S05]  /*6460*/  BRA `(.L_x_9947) ;  /* 0x0000045000007947 */ /* 0x000fea0003800000 */
.L_x_9965:
        /* <DEDUP_REMOVED lines=16> */
.L_x_9972:
[----:B------:R-:W-:-:S04]  /*6570*/  LOP3.LUT R24, R24, 0x80000000, RZ, 0xc0, !PT ;  /* 0x8000000018187812 */ /* 0x000fc800078ec0ff */
[----:B------:R-:W-:-:S04]  /*6580*/  SHF.R.U32.HI R3, RZ, 0x18, R24 ;  /* 0x00000018ff037819 */ /* 0x000fc80000011618 */
[----:B------:R-:W-:-:S04]  /*6590*/  LOP3.LUT R0, R0, R3, RZ, 0xfc, !PT ;  /* 0x0000000300007212 */ /* 0x000fc800078efcff */
[----:B------:R-:W-:Y:S02]  /*65a0*/  PRMT R4, R0, 0x7610, R4 ;  /* 0x0000761000047816 */ /* 0x000fe40000000004 */
.L_x_9971:
[----:B------:R-:W-:Y:S05]  /*65b0*/  BSYNC B0 ;  /* 0x0000000000007941 */ /* 0x000fea0003800000 */
.L_x_9970:
[----:B------:R0:W-:Y:S01]  /*65c0*/  STG.E.U8 [R8.64], R4 ;  /* 0x0000000408007986 */ /* 0x0001e2000c101124 */
[----:B------:R-:W-:Y:S05]  /*65d0*/  BRA `(.L_x_9947) ;  /* 0x000002e000007947 */ /* 0x000fea0003800000 */
.L_x_9964:
        /* <DEDUP_REMOVED lines=21> */
.L_x_9946:
        /* <DEDUP_REMOVED lines=20> */
.L_x_9974:
[----:B------:R-:W0:Y:S02]  /*6870*/  F2I.U64.TRUNC R4, R25 ;  /* 0x0000001900047311 */ /* 0x000e24000020d800 */
[----:B0-----:R0:W-:Y:S01]  /*6880*/  STG.E.64 [R8.64], R4 ;  /* 0x0000000408007986 */ /* 0x0011e2000c101b24 */
[----:B------:R-:W-:Y:S05]  /*6890*/  BRA `(.L_x_9947) ;  /* 0x0000002000007947 */ /* 0x000fea0003800000 */
.L_x_9973:
[----:B-1----:R-:W0:Y:S02]  /*68a0*/  F2I.U32.TRUNC.NTZ R25, R25 ;  /* 0x0000001900197305 */ /* 0x002e24000020f000 */
[----:B0-----:R0:W-:Y:S02]  /*68b0*/  STG.E [R8.64], R25 ;  /* 0x0000001908007986 */ /* 0x0011e4000c101924 */
.L_x_9947:
[----:B------:R-:W-:Y:S02]  /*68c0*/  IADD3 R26, R26, 0x80, RZ ;  /* 0x000000801a1a7810 */ /* 0x000fe40007ffe0ff */
.L_x_9908:
[----:B------:R-:W-:Y:S05]  /*68d0*/  BSYNC B6 ;  /* 0x0000000000067941 */ /* 0x000fea0003800000 */
.L_x_9907:
        /* <DEDUP_REMOVED lines=20> */
.L_x_9978:
[----:B------:R-:W0:Y:S02]  /*6a20*/  F2I.S64.TRUNC R4, R17 ;  /* 0x0000001100047311 */ /* 0x000e24000020d900 */
[----:B0-----:R-:W-:Y:S01]  /*6a30*/  STG.E.U8 [R2.64], R4 ;  /* 0x0000000402007986 */ /* 0x001fe2000c101124 */
[----:B------:R-:W-:Y:S05]  /*6a40*/  EXIT ;  /* 0x000000000000794d */ /* 0x000fea0003800000 */
.L_x_9977:
        /* <DEDUP_REMOVED lines=9> */
.L_x_9981:
[----:B-1----:R-:W0:Y:S02]  /*6ae0*/  F2I.TRUNC.NTZ R17, R17 ;  /* 0x0000001100117305 */ /* 0x002e24000020f100 */
[----:B0-----:R-:W-:Y:S01]  /*6af0*/  STG.E [R2.64], R17 ;  /* 0x0000001102007986 */ /* 0x001fe2000c101924 */
[----:B------:R-:W-:Y:S05]  /*6b00*/  EXIT ;  /* 0x000000000000794d */ /* 0x000fea0003800000 */
.L_x_9980:
[----:B-1----:R-:W0:Y:S02]  /*6b10*/  F2I.TRUNC.NTZ R17, R17 ;  /* 0x0000001100117305 */ /* 0x002e24000020f100 */
[----:B0-----:R-:W-:Y:S01]  /*6b20*/  STG.E.U16 [R2.64], R17 ;  /* 0x0000001102007986 */ /* 0x001fe2000c101524 */
[----:B------:R-:W-:Y:S05]  /*6b30*/  EXIT ;  /* 0x000000000000794d */ /* 0x000fea0003800000 */
.L_x_9976:
        /* <DEDUP_REMOVED lines=8> */
.L_x_9983:
[----:B----4-:R-:W-:-:S05]  /*6bc0*/  F2FP.PACK_AB R18, RZ, R18 ;  /* 0x00000012ff12723e */ /* 0x010fca00000000ff */
[----:B------:R-:W-:Y:S01]  /*6bd0*/  STG.E.U16 [R2.64], R18 ;  /* 0x0000001202007986 */ /* 0x000fe2000c101524 */
[----:B------:R-:W-:Y:S05]  /*6be0*/  EXIT ;  /* 0x000000000000794d */ /* 0x000fea0003800000 */
.L_x_9982:
        /* <DEDUP_REMOVED lines=9> */
.L_x_9985:
[----:B----4-:R-:W-:-:S04]  /*6c80*/  F2FP.PACK_AB R5, RZ, R18 ;  /* 0x00000012ff05723e */ /* 0x010fc800000000ff */
[----:B------:R-:W-:-:S05]  /*6c90*/  PRMT R5, R5, 0x5410, RZ ;  /* 0x0000541005057816 */ /* 0x000fca00000000ff */
[----:B------:R-:W-:Y:S01]  /*6ca0*/  STG.E [R2.64], R5 ;  /* 0x0000000502007986 */ /* 0x000fe2000c101924 */
[----:B------:R-:W-:Y:S05]  /*6cb0*/  EXIT ;  /* 0x000000000000794d */ /* 0x000fea0003800000 */
.L_x_9984:
[----:B----4-:R-:W-:-:S06]  /*6cc0*/  FMUL.FTZ R4, R18, 1 ;  /* 0x3f80000012047820 */ /* 0x010fcc0000410000 */
[----:B------:R-:W0:Y:S02]  /*6cd0*/  F2F.F64.F32 R4, R4 ;  /* 0x0000000400047310 */ /* 0x000e240000201800 */
[----:B0-----:R-:W-:Y:S01]  /*6ce0*/  STG.E.64 [R2.64], R4 ;  /* 0x0000000402007986 */ /* 0x001fe2000c101b24 */
[----:B------:R-:W-:Y:S05]  /*6cf0*/  EXIT ;  /* 0x000000000000794d */ /* 0x000fea0003800000 */
.L_x_9975:
        /* <DEDUP_REMOVED lines=9> */
[----:B------:R-:W-:-:S05]  /*6d90*/  SEL R5, RZ, 0x1, !P0 ;  /* 0x00000001ff057807 */ /* 0x000fca0004000000 */
[----:B------:R-:W-:Y:S01]  /*6da0*/  STG.E.U8 [R2.64], R5 ;  /* 0x0000000502007986 */ /* 0x000fe2000c101124 */
[----:B------:R-:W-:Y:S05]  /*6db0*/  EXIT ;  /* 0x000000000000794d */ /* 0x000fea0003800000 */
.L_x_9988:
[----:B----4-:R-:W-:Y:S01]  /*6dc0*/  FMUL.FTZ R4, R18, 1 ;  /* 0x3f80000012047820 */ /* 0x010fe20000410000 */
[----:B------:R-:W-:-:S05]  /*6dd0*/  CS2R R6, SRZ ;  /* 0x0000000000067805 */ /* 0x000fca000001ff00 */
[----:B------:R-:W0:Y:S02]  /*6de0*/  F2F.F64.F32 R4, R4 ;  /* 0x0000000400047310 */ /* 0x000e240000201800 */
[----:B0-----:R-:W-:Y:S01]  /*6df0*/  STG.E.128 [R2.64], R4 ;  /* 0x0000000402007986 */ /* 0x001fe2000c101d24 */
[----:B------:R-:W-:Y:S05]  /*6e00*/  EXIT ;  /* 0x000000000000794d */ /* 0x000fea0003800000 */
.L_x_9987:
[----:B------:R-:W-:-:S13]  /*6e10*/  ISETP.NE.AND P0, PT, R0, 0xf, PT ;  /* 0x0000000f0000780c */ /* 0x000fda0003f05270 */
[----:B------:R-:W-:Y:S05]  /*6e20*/  @!P0 BRA `(.L_x_9989) ;  /* 0x000002b000008947 */ /* 0x000fea0003800000 */
[----:B------:R-:W-:-:S13]  /*6e30*/  ISETP.NE.AND P0, PT, R0, 0x17, PT ;  /* 0x000000170000780c */ /* 0x000fda0003f05270 */
[----:B------:R-:W-:Y:S05]  /*6e40*/  @!P0 BRA `(.L_x_9990) ;  /* 0x0000014000008947 */ /* 0x000fea0003800000 */
[----:B------:R-:W-:-:S13]  /*6e50*/  ISETP.NE.AND P0, PT, R0, 0x18, PT ;  /* 0x000000180000780c */ /* 0x000fda0003f05270 */
[----:B------:R-:W-:Y:S05]  /*6e60*/  @P0 BRA `(.L_x_9979) ;  /* 0x0000078000000947 */ /* 0x000fea0003800000 */
[C---:B----4-:R-:W-:Y:S01]  /*6e70*/  LOP3.LUT R4, R18.reuse, 0x7fffffff, RZ, 0xc0, !PT ;  /* 0x7fffffff12047812 */ /* 0x050fe200078ec0ff */
        /* <DEDUP_REMOVED lines=13> */
.L_x_9992:
[----:B------:R-:W-:Y:S05]  /*6f50*/  BSYNC B0 ;  /* 0x0000000000007941 */ /* 0x000fea0003800000 */
.L_x_9991:
[----:B------:R-:W-:-:S05]  /*6f60*/  LOP3.LUT R7, R0, R7, RZ, 0xfc, !PT ;  /* 0x0000000700077212 */ /* 0x000fca00078efcff */
[----:B------:R-:W-:Y:S01]  /*6f70*/  STG.E.U8 [R2.64], R7 ;  /* 0x0000000702007986 */ /* 0x000fe2000c101124 */
[----:B------:R-:W-:Y:S05]  /*6f80*/  EXIT ;  /* 0x000000000000794d */ /* 0x000fea0003800000 */
.L_x_9990:
[----:B----4-:R-:W-:Y:S01]  /*6f90*/  LOP3.LUT R4, R18, 0x7fffffff, RZ, 0xc0, !PT ;  /* 0x7fffffff12047812 */ /* 0x010fe200078ec0ff */
        /* <DEDUP_REMOVED lines=11> */
.L_x_9994:
[----:B------:R-:W-:Y:S01]  /*7050*/  IMAD.MOV.U32 R0, RZ, RZ, 0x7f ;  /* 0x0000007fff007424 */ /* 0x000fe200078e00ff */
[----:B------:R-:W-:-:S04]  /*7060*/  ISETP.GT.U32.AND P0, PT, R4, 0x7f800000, PT ;  /* 0x7f8000000400780c */ /* 0x000fc80003f04070 */
[----:B------:R-:W-:-:S04]  /*7070*/  SEL R0, R0, 0x7c, P0 ;  /* 0x0000007c00007807 */ /* 0x000fc80000000000 */
.L_x_9995:
[----:B------:R-:W-:Y:S05]  /*7080*/  BSYNC B0 ;  /* 0x0000000000007941 */ /* 0x000fea0003800000 */
.L_x_9993:
[----:B------:R-:W-:-:S04]  /*7090*/  LOP3.LUT R18, R18, 0x80000000, RZ, 0xc0, !PT ;  /* 0x8000000012127812 */ /* 0x000fc800078ec0ff */
[----:B------:R-:W-:-:S04]  /*70a0*/  SHF.R.U32.HI R5, RZ, 0x18, R18 ;  /* 0x00000018ff057819 */ /* 0x000fc80000011612 */
[----:B------:R-:W-:-:S05]  /*70b0*/  LOP3.LUT R5, R0, R5, RZ, 0xfc, !PT ;  /* 0x0000000500057212 */ /* 0x000fca00078efcff */
[----:B------:R-:W-:Y:S01]  /*70c0*/  STG.E.U8 [R2.64], R5 ;  /* 0x0000000502007986 */ /* 0x000fe2000c101124 */
[----:B------:R-:W-:Y:S05]  /*70d0*/  EXIT ;  /* 0x000000000000794d */ /* 0x000fea0003800000 */
.L_x_9989:
[----:B----4-:R-:W-:-:S05]  /*70e0*/  F2FP.BF16.PACK_AB R18, RZ, R18 ;  /* 0x00000012ff12723e */ /* 0x010fca00000010ff */
[----:B------:R-:W-:Y:S01]  /*70f0*/  STG.E.U16 [R2.64], R18 ;  /* 0x0000001202007986 */ /* 0x000fe2000c101524 */
[----:B------:R-:W-:Y:S05]  /*7100*/  EXIT ;  /* 0x000000000000794d */ /* 0x000fea0003800000 */
.L_x_9986:
        /* <DEDUP_REMOVED lines=11> */
.L_x_9998:
[----:B----4-:R-:W-:Y:S01]  /*71c0*/  LOP3.LUT R5, R18, 0x7fffffff, RZ, 0xc0, !PT ;  /* 0x7fffffff12057812 */ /* 0x010fe200078ec0ff */
        /* <DEDUP_REMOVED lines=15> */
.L_x_10001:
[----:B------:R-:W-:-:S04]  /*72c0*/  LOP3.LUT R18, R18, 0x80000000, RZ, 0xc0, !PT ;  /* 0x8000000012127812 */ /* 0x000fc800078ec0ff */
[----:B------:R-:W-:-:S04]  /*72d0*/  SHF.R.U32.HI R5, RZ, 0x18, R18 ;  /* 0x00000018ff057819 */ /* 0x000fc80000011612 */
[----:B------:R-:W-:-:S04]  /*72e0*/  LOP3.LUT R4, R4, R5, RZ, 0xfc, !PT ;  /* 0x0000000504047212 */ /* 0x000fc800078efcff */
[----:B------:R-:W-:Y:S02]  /*72f0*/  PRMT R0, R4, 0x7610, R0 ;  /* 0x0000761004007816 */ /* 0x000fe40000000000 */
.L_x_10000:
[----:B------:R-:W-:Y:S05]  /*7300*/  BSYNC B0 ;  /* 0x0000000000007941 */ /* 0x000fea0003800000 */
.L_x_9999:
[----:B------:R-:W-:Y:S01]  /*7310*/  STG.E.U8 [R2.64], R0 ;  /* 0x0000000002007986 */ /* 0x000fe2000c101124 */
[----:B------:R-:W-:Y:S05]  /*7320*/  EXIT ;  /* 0x000000000000794d */ /* 0x000fea0003800000 */
.L_x_9997:
        /* <DEDUP_REMOVED lines=16> */
.L_x_10004:
[----:B------:R-:W-:-:S04]  /*7430*/  LOP3.LUT R18, R18, 0x80000000, RZ, 0xc0, !PT ;  /* 0x8000000012127812 */ /* 0x000fc800078ec0ff */
[----:B------:R-:W-:-:S04]  /*7440*/  SHF.R.U32.HI R5, RZ, 0x18, R18 ;  /* 0x00000018ff057819 */ /* 0x000fc80000011612 */
[----:B------:R-:W-:-:S04]  /*7450*/  LOP3.LUT R4, R4, R5, RZ, 0xfc, !PT ;  /* 0x0000000504047212 */ /* 0x000fc800078efcff */
[----:B------:R-:W-:Y:S02]  /*7460*/  PRMT R0, R4, 0x7610, R0 ;  /* 0x0000761004007816 */ /* 0x000fe40000000000 */
.L_x_10003:
[----:B------:R-:W-:Y:S05]  /*7470*/  BSYNC B0 ;  /* 0x0000000000007941 */ /* 0x000fea0003800000 */
.L_x_10002:
[----:B------:R-:W-:Y:S01]  /*7480*/  STG.E.U8 [R2.64], R0 ;  /* 0x0000000002007986 */ /* 0x000fe2000c101124 */
[----:B------:R-:W-:Y:S05]  /*7490*/  EXIT ;  /* 0x000000000000794d */ /* 0x000fea0003800000 */
.L_x_9996:
[----:B------:R-:W-:-:S13]  /*74a0*/  ISETP.NE.AND P0, PT, R0, 0x1c, PT ;  /* 0x0000001c0000780c */ /* 0x000fda0003f05270 */
[----:B------:R-:W-:Y:S05]  /*74b0*/  @!P0 BRA `(.L_x_10005) ;  /* 0x000002a000008947 */ /* 0x000fea0003800000 */
[----:B------:R-:W-:-:S13]  /*74c0*/  ISETP.NE.AND P0, PT, R0, 0x1d, PT ;  /* 0x0000001d0000780c */ /* 0x000fda0003f05270 */
[----:B------:R-:W-:Y:S05]  /*74d0*/  @!P0 BRA `(.L_x_10006) ;  /* 0x0000025000008947 */ /* 0x000fea0003800000 */
[----:B------:R-:W-:-:S13]  /*74e0*/  ISETP.NE.AND P0, PT, R0, 0x2c, PT ;  /* 0x0000002c0000780c */ /* 0x000fda0003f05270 */
[----:B------:R-:W-:Y:S05]  /*74f0*/  @P0 BRA `(.L_x_9979) ;  /* 0x000000f000000947 */ /* 0x000fea0003800000 */
[----:B----4-:R-:W-:Y:S02]  /*7500*/  SHF.R.U32.HI R4, RZ, 0x17, R18 ;  /* 0x00000017ff047819 */ /* 0x010fe40000011612 */
        /* <DEDUP_REMOVED lines=14> */
.L_x_9979:
        /* <DEDUP_REMOVED lines=19> */
[----:B------:R-:W-:Y:S05]  /*7720*/  EXIT ;  /* 0x000000000000794d */ /* 0x000fea0003800000 */
.L_x_10006:
[----:B------:R-:W0:Y:S02]  /*7730*/  F2I.U64.TRUNC R4, R17 ;  /* 0x0000001100047311 */ /* 0x000e24000020d800 */
[----:B0-----:R-:W-:Y:S01]  /*7740*/  STG.E.64 [R2.64], R4 ;  /* 0x0000000402007986 */ /* 0x001fe2000c101b24 */
[----:B------:R-:W-:Y:S05]  /*7750*/  EXIT ;  /* 0x000000000000794d */ /* 0x000fea0003800000 */
.L_x_10005:
[----:B-1----:R-:W0:Y:S02]  /*7760*/  F2I.U32.TRUNC.NTZ R17, R17 ;  /* 0x0000001100117305 */ /* 0x002e24000020f000 */
[----:B0-----:R-:W-:Y:S01]  /*7770*/  STG.E [R2.64], R17 ;  /* 0x0000001102007986 */ /* 0x001fe2000c101924 */
[----:B------:R-:W-:Y:S05]  /*7780*/  EXIT ;  /* 0x000000000000794d */ /* 0x000fea0003800000 */
.L_x_10007:
        /* <DEDUP_REMOVED lines=15> */
.L_x_21534:


//--------------------- .text._ZN2at6native18elementwise_kernelILi128ELi2EZNS0_22gpu_kernel_impl_nocastIZZZNS0_15binary_internal21div_trunc_kernel_cudaERNS_18TensorIteratorBaseEENKUlvE0_clEvENKUlvE0_clEvEUlfE_EEvS5_RKT_EUliE_EEviT1_ --------------------------
	.section	.text._ZN2at6native18elementwise_kernelILi128ELi2EZNS0_22gpu_kernel_impl_nocastIZZZNS0_15binary_internal21div_trunc_kernel_cudaERNS_18TensorIteratorBaseEENKUlvE0_clEvENKUlvE0_clEvEUlfE_EEvS5_RKT_EUliE_EEviT1_,"ax",@progbits
	.sectioninfo	@"SHI_REGISTERS=12"
	.align	128
        .global         _ZN2at6native18elementwise_kernelILi128ELi2EZNS0_22gpu_kernel_impl_nocastIZZZNS0_15binary_internal21div_trunc_kernel_cudaERNS_18TensorIteratorBaseEENKUlvE0_clEvENKUlvE0_clEvEUlfE_EEvS5_RKT_EUliE_EEviT1_
        .type           _ZN2at6native18elementwise_kernelILi128ELi2EZNS0_22gpu_kernel_impl_nocastIZZZNS0_15binary_internal21div_trunc_kernel_cudaERNS_18TensorIteratorBaseEENKUlvE0_clEvENKUlvE0_clEvEUlfE_EEvS5_RKT_EUliE_EEviT1_,@function
        .size           _ZN2at6native18elementwise_kernelILi128ELi2EZNS0_22gpu_kernel_impl_nocastIZZZNS0_15binary_internal21div_trunc_kernel_cudaERNS_18TensorIteratorBaseEENKUlvE0_clEvENKUlvE0_clEvEUlfE_EEvS5_RKT_EUliE_EEviT1_,(.L_x_21535 - _ZN2at6native18elementwise_kernelILi128ELi2EZNS0_22gpu_kernel_impl_nocastIZZZNS0_15binary_internal21div_trunc_kernel_cudaERNS_18TensorIteratorBaseEENKUlvE0_clEvENKUlvE0_clEvEUlfE_EEvS5_RKT_EUliE_EEviT1_)
        .other          _ZN2at6native18elementwise_kernelILi128ELi2EZNS0_22gpu_kernel_impl_nocastIZZZNS0_15binary_internal21div_trunc_kernel_cudaERNS_18TensorIteratorBaseEENKUlvE0_clEvENKUlvE0_clEvEUlfE_EEvS5_RKT_EUliE_EEviT1_,@"STO_CUDA_ENTRY STV_DEFAULT"
_ZN2at6native18elementwise_kernelILi128ELi2EZNS0_22gpu_kernel_impl_nocastIZZZNS0_15binary_internal21div_trunc_kernel_cudaERNS_18TensorIteratorBaseEENKUlvE0_clEvENKUlvE0_clEvEUlfE_EEvS5_RKT_EUliE_EEviT1_:
.text._ZN2at6native18elementwise_kernelILi128ELi2EZNS0_22gpu_kernel_impl_nocastIZZZNS0_15binary_internal21div_trunc_kernel_cudaERNS_18TensorIteratorBaseEENKUlvE0_clEvENKUlvE0_clEvEUlfE_EEvS5_RKT_EUliE_EEviT1_:
        /* <DEDUP_REMOVED lines=236> */
.L_x_10010:
[----:B------:R-:W-:-:S05]  /*0ec0*/  IADD3 R4, P0, R3, c[0x0][0x368], RZ ;  /* 0x0000da0003047a10 */ /* 0x000fca0007f1e0ff */
[----:B------:R-:W-:-:S05]  /*0ed0*/  IMAD.X R5, RZ, RZ, c[0x0][0x36c], P0 ;  /* 0x0000db00ff057624 */ /* 0x000fca00000e06ff */
[----:B------:R-:W2:Y:S01]  /*0ee0*/  LDG.E R4, [R4.64] ;  /* 0x0000000404047981 */ /* 0x000ea2000c1e1900 */
[----:B------:R-:W-:Y:S02]  /*0ef0*/  IADD3 R2, P0, R2, c[0x0][0x360], RZ ;  /* 0x0000d80002027a10 */ /* 0x000fe40007f1e0ff */
[----:B------:R-:W-:Y:S02]  /*0f00*/  IADD3 R7, R0, 0x80, RZ ;  /* 0x0000008000077810 */ /* 0x000fe40007ffe0ff */
[----:B------:R-:W-:Y:S01]  /*0f10*/  IADD3.X R3, RZ, c[0x0][0x364], RZ, P0, !PT ;  /* 0x0000d900ff037a10 */ /* 0x000fe200007fe4ff */
[----:B--2---:R-:W-:-:S04]  /*0f20*/  FMUL.FTZ R6, R4, c[0x0][0x370] ;  /* 0x0000dc0004067a20 */ /* 0x004fc80000410000 */
[----:B------:R-:W0:Y:S02]  /*0f30*/  FRND.TRUNC R9, R6 ;  /* 0x0000000600097307 */ /* 0x000e24000020d000 */
[----:B0-----:R0:W-:Y:S02]  /*0f40*/  STG.E [R2.64], R9 ;  /* 0x0000000902007986 */ /* 0x0011e4000c101904 */
.L_x_10009:
[----:B------:R-:W-:Y:S05]  /*0f50*/  BSYNC B0 ;  /* 0x0000000000007941 */ /* 0x000fea0003800000 */
.L_x_10008:
        /* <DEDUP_REMOVED lines=230> */
.L_x_10011:
[----:B------:R-:W-:-:S04]  /*1dc0*/  IADD3 R2, P0, R2, c[0x0][0x368], RZ ;  /* 0x0000da0002027a10 */ /* 0x000fc80007f1e0ff */
[----:B------:R-:W-:-:S05]  /*1dd0*/  IADD3.X R3, RZ, c[0x0][0x36c], RZ, P0, !PT ;  /* 0x0000db00ff037a10 */ /* 0x000fca00007fe4ff */
[----:B------:R-:W2:Y:S01]  /*1de0*/  LDG.E R2, [R2.64] ;  /* 0x0000000402027981 */ /* 0x000ea2000c1e1900 */
[----:B------:R-:W-:-:S04]  /*1df0*/  IADD3 R4, P0, R0, c[0x0][0x360], RZ ;  /* 0x0000d80000047a10 */ /* 0x000fc80007f1e0ff */
[----:B------:R-:W-:Y:S01]  /*1e00*/  IADD3.X R5, RZ, c[0x0][0x364], RZ, P0, !PT ;  /* 0x0000d900ff057a10 */ /* 0x000fe200007fe4ff */
[----:B--2---:R-:W-:-:S04]  /*1e10*/  FMUL.FTZ R6, R2, c[0x0][0x370] ;  /* 0x0000dc0002067a20 */ /* 0x004fc80000410000 */
[----:B------:R-:W0:Y:S02]  /*1e20*/  FRND.TRUNC R7, R6 ;  /* 0x0000000600077307 */ /* 0x000e24000020d000 */
[----:B0-----:R-:W-:Y:S01]  /*1e30*/  STG.E [R4.64], R7 ;  /* 0x0000000704007986 */ /* 0x001fe2000c101904 */
[----:B------:R-:W-:Y:S05]  /*1e40*/  EXIT ;  /* 0x000000000000794d */ /* 0x000fea0003800000 */
.L_x_10012:
        /* <DEDUP_REMOVED lines=11> */
.L_x_21535:


//--------------------- .text._ZN2at6native27unrolled_elementwise_kernelIZZZNS0_15binary_internal21div_trunc_kernel_cudaERNS_18TensorIteratorBaseEENKUlvE0_clEvENKUlvE0_clEvEUlfE_St5arrayIPcLm2EELi4E23TrivialOffsetCalculatorILi1EjESC_NS0_6memory15LoadWithoutCastENSD_16StoreWithoutCastEEEviT_T0_T2_T3_T4_T5_ --------------------------
	.section	.text._ZN2at6native27unrolled_elementwise_kernelIZZZNS0_15binary_internal21div_trunc_kernel_cudaERNS_18TensorIteratorBaseEENKUlvE0_clEvENKUlvE0_clEvEUlfE_St5arrayIPcLm2EELi4E23TrivialOffsetCalculatorILi1EjESC_NS0_6memory15LoadWithoutCastENSD_16StoreWithoutCastEEEviT_T0_T2_T3_T4_T5_,"ax",@progbits
	.sectioninfo	@"SHI_REGISTERS=18"
	.align	128
        .global         _ZN2at6native27unrolled_elementwise_kernelIZZZNS0_15binary_internal21div_trunc_kernel_cudaERNS_18TensorIteratorBaseEENKUlvE0_clEvENKUlvE0_clEvEUlfE_St5arrayIPcLm2EELi4E23TrivialOffsetCalculatorILi1EjESC_NS0_6memory15LoadWithoutCastENSD_16StoreWithoutCastEEEviT_T0_T2_T3_T4_T5_
        .type           _ZN2at6native27unrolled_elementwise_kernelIZZZNS0_15binary_internal21div_trunc_kernel_cudaERNS_18TensorIteratorBaseEENKUlvE0_clEvENKUlvE0_clEvEUlfE_St5arrayIPcLm2EELi4E23TrivialOffsetCalculatorILi1EjESC_NS0_6memory15LoadWithoutCastENSD_16StoreWithoutCastEEEviT_T0_T2_T3_T4_T5_,@function
        .size           _ZN2at6native27unrolled_elementwise_kernelIZZZNS0_15binary_internal21div_trunc_kernel_cudaERNS_18TensorIteratorBaseEENKUlvE0_clEvENKUlvE0_clEvEUlfE_St5arrayIPcLm2EELi4E23TrivialOffsetCalculatorILi1EjESC_NS0_6memory15LoadWithoutCastENSD_16StoreWithoutCastEEEviT_T0_T2_T3_T4_T5_,(.L_x_21536 - _ZN2at6native27unrolled_elementwise_kernelIZZZNS0_15binary_internal21div_trunc_kernel_cudaERNS_18TensorIteratorBaseEENKUlvE0_clEvENKUlvE0_clEvEUlfE_St5arrayIPcLm2EELi4E23TrivialOffsetCalculatorILi1EjESC_NS0_6memory15LoadWithoutCastENSD_16StoreWithoutCastEEEviT_T0_T2_T3_T4_T5_)
        .other          _ZN2at6native27unrolled_elementwise_kernelIZZZNS0_15binary_internal21div_trunc_kernel_cudaERNS_18TensorIteratorBaseEENKUlvE0_clEvENKUlvE0_clEvEUlfE_St5arrayIPcLm2EELi4E23TrivialOffsetCalculatorILi1EjESC_NS0_6memory15LoadWithoutCastENSD_16StoreWithoutCastEEEviT_T0_T2_T3_T4_T5_,@"STO_CUDA_ENTRY STV_DEFAULT"
_ZN2at6native27unrolled_elementwise_kernelIZZZNS0_15binary_internal21div_trunc_kernel_cudaERNS_18TensorIteratorBaseEENKUlvE0_clEvENKUlvE0_clEvEUlfE_St5arrayIPcLm2EELi4E23TrivialOffsetCalculatorILi1EjESC_NS0_6memory15LoadWithoutCastENSD_16StoreWithoutCastEEEviT_T0_T2_T3_T4_T5_:
.text._ZN2at6native27unrolled_elementwise_kernelIZZZNS0_15binary_internal21div_trunc_kernel_cudaERNS_18TensorIteratorBaseEENKUlvE0_clEvENKUlvE0_clEvEUlfE_St5arrayIPcLm2EELi4E23TrivialOffsetCalculatorILi1EjESC_NS0_6memory15LoadWithoutCastENSD_16StoreWithoutCastEEEviT_T0_T2_T3_T4_T5_:
        /* <DEDUP_REMOVED lines=17> */
[----:B------:R-:W-:Y:S02]  /*0110*/  IMAD.MOV.U32 R14, RZ, RZ, RZ ;  /* 0x000000ffff0e7224 */ /* 0x000fe400078e00ff */
[----:B------:R-:W-:Y:S01]  /*0120*/  @!P1 IMAD.MOV.U32 R9, RZ, RZ, 0x4 ;  /* 0x00000004ff099424 */ /* 0x000fe200078e00ff */
[----:B------:R-:W-:-:S13]  /*0130*/  ISETP.GE.AND P3, PT, R7, R2, PT ;  /* 0x000000020700720c */ /* 0x000fda0003f66270 */
[----:B------:R-:W-:Y:S01]  /*0140*/  @!P3 MOV R11, 0x4 ;  /* 0x00000004000bb802 */ /* 0x000fe20000000f00 */
[----:B------:R-:W-:-:S04]  /*0150*/  @!P3 IMAD R10, R0, 0x200, R7 ;  /* 0x00000200000ab824 */ /* 0x000fc800078e0207 */
[----:B------:R-:W-:-:S05]  /*0160*/  @!P3 IMAD.WIDE.U32 R10, R10, R11, c[0x0][0x180] ;  /* 0x000060000a0ab625 */ /* 0x000fca00078e000b */
[----:B------:R-:W3:Y:S01]  /*0170*/  @!P3 LDG.E R14, [R10.64] ;  /* 0x000000040a0eb981 */ /* 0x000ee2000c1e1900 */
[----:B------:R-:W-:-:S05]  /*0180*/  @!P1 IMAD.WIDE.U32 R8, R8, R9, c[0x0][0x180] ;  /* 0x0000600008089625 */ /* 0x000fca00078e0009 */
[----:B------:R1:W4:Y:S01]  /*0190*/  @!P1 LDG.E R12, [R8.64] ;  /* 0x00000004080c9981 */ /* 0x000322000c1e1900 */
[----:B------:R-:W-:-:S04]  /*01a0*/  @!P3 IADD3 R7, R7, 0x80, RZ ;  /* 0x000000800707b810 */ /* 0x000fc80007ffe0ff */
[----:B------:R-:W-:Y:S01]  /*01b0*/  ISETP.GE.AND P2, PT, R7, R2, PT ;  /* 0x000000020700720c */ /* 0x000fe20003f46270 */
[----:B0-----:R-:W-:Y:S01]  /*01c0*/  IMAD.MOV.U32 R5, RZ, RZ, R3 ;  /* 0x000000ffff057224 */ /* 0x001fe200078e0003 */
[----:B------:R-:W-:-:S04]  /*01d0*/  HFMA2.MMA R4, -RZ, RZ, 0, 0 ;  /* 0x00000000ff047435 */ /* 0x000fc800000001ff */
[----:B-1----:R-:W-:-:S07]  /*01e0*/  IADD3 R9, R5, 0x100, RZ ;  /* 0x0000010005097810 */ /* 0x002fce0007ffe0ff */
[----:B------:R-:W-:Y:S01]  /*01f0*/  @!P2 LEA R6, R0, R7, 0x9 ;  /* 0x000000070006a211 */ /* 0x000fe200078e48ff */
[----:B------:R-:W-:Y:S01]  /*0200*/  @!P2 IMAD.MOV.U32 R7, RZ, RZ, 0x4 ;  /* 0x00000004ff07a424 */ /* 0x000fe200078e00ff */
[----:B------:R-:W-:-:S03]  /*0210*/  ISETP.GE.AND P1, PT, R9, R2, PT ;  /* 0x000000020900720c */ /* 0x000fc60003f26270 */
[----:B------:R-:W-:Y:S01]  /*0220*/  @!P2 IMAD.WIDE.U32 R6, R6, R7, c[0x0][0x180] ;  /* 0x000060000606a625 */ /* 0x000fe200078e0007 */
[C---:B------:R-:W-:Y:S02]  /*0230*/  IADD3 R15, R5.reuse, 0x80, RZ ;  /* 0x00000080050f7810 */ /* 0x040fe40007ffe0ff */
[----:B------:R-:W-:Y:S02]  /*0240*/  IADD3 R9, R5, 0x180, RZ ;  /* 0x0000018005097810 */ /* 0x000fe40007ffe0ff */
[----:B------:R-:W-:Y:S01]  /*0250*/  @!P0 IADD3 R5, R3, 0x80, RZ ;  /* 0x0000008003058810 */ /* 0x000fe20007ffe0ff */
[----:B------:R0:W5:Y:S01]  /*0260*/  @!P2 LDG.E R4, [R6.64] ;  /* 0x000000040604a981 */ /* 0x000162000c1e1900 */
[----:B------:R-:W-:Y:S01]  /*0270*/  @!P0 LEA R3, R0, R3, 0x9 ;  /* 0x0000000300038211 */ /* 0x000fe200078e48ff */
[----:B0-----:R-:W-:-:S04]  /*0280*/  @!P0 IMAD.MOV.U32 R6, RZ, RZ, 0x4 ;  /* 0x00000004ff068424 */ /* 0x001fc800078e00ff */
[----:B------:R-:W-:Y:S01]  /*0290*/  @!P0 IMAD.WIDE.U32 R6, R3, R6, c[0x0][0x178] ;  /* 0x00005e0003068625 */ /* 0x000fe200078e0006 */
[-C--:B------:R-:W-:Y:S02]  /*02a0*/  ISETP.GE.AND P3, PT, R15, R2.reuse, PT ;  /* 0x000000020f00720c */ /* 0x080fe40003f66270 */
[----:B------:R-:W-:Y:S01]  /*02b0*/  ISETP.GE.AND P2, PT, R5, R2, PT ;  /* 0x000000020500720c */ /* 0x000fe20003f46270 */
[----:B------:R-:W-:Y:S01]  /*02c0*/  BSSY B0, `(.L_x_10013) ;  /* 0x0000014000007945 */ /* 0x000fe20003800000 */
[----:B--2---:R-:W-:-:S06]  /*02d0*/  @!P0 FMUL.FTZ R13, R13, c[0x0][0x168] ;  /* 0x00005a000d0d8a20 */ /* 0x004fcc0000410000 */
[----:B------:R-:W0:Y:S02]  /*02e0*/  @!P0 FRND.TRUNC R13, R13 ;  /* 0x0000000d000d8307 */ /* 0x000e24000020d000 */
[----:B0-----:R0:W-:Y:S01]  /*02f0*/  @!P0 STG.E [R6.64], R13 ;  /* 0x0000000d06008986 */ /* 0x0011e2000c101904 */
[----:B---3--:R-:W-:-:S05]  /*0300*/  @!P1 FMUL.FTZ R14, R14, c[0x0][0x168] ;  /* 0x00005a000e0e9a20 */ /* 0x008fca0000410000 */
[----:B------:R0:W1:Y:S01]  /*0310*/  @!P1 FRND.TRUNC R3, R14 ;  /* 0x0000000e00039307 */ /* 0x000062000020d000 */
[----:B----4-:R-:W-:-:S07]  /*0320*/  @!P3 FMUL.FTZ R12, R12, c[0x0][0x168] ;  /* 0x00005a000c0cba20 */ /* 0x010fce0000410000 */
[----:B------:R0:W2:Y:S01]  /*0330*/  @!P3 FRND.TRUNC R11, R12 ;  /* 0x0000000c000bb307 */ /* 0x0000a2000020d000 */
[----:B------:R-:W-:Y:S01]  /*0340*/  ISETP.GE.AND P3, PT, R9, R2, PT ;  /* 0x000000020900720c */ /* 0x000fe20003f66270 */
[----:B------:R-:W-:Y:S07]  /*0350*/  @P2 BRA `(.L_x_10014) ;  /* 0x000000a000002947 */ /* 0x000fee0003800000 */
[----:B0-----:R-:W-:Y:S01]  /*0360*/  LEA R6, R0, R5, 0x9 ;  /* 0x0000000500067211 */ /* 0x001fe200078e48ff */
[----:B------:R-:W-:Y:S01]  /*0370*/  IMAD.MOV.U32 R9, RZ, RZ, 0x4 ;  /* 0x00000004ff097424 */ /* 0x000fe200078e00ff */
[----:B------:R-:W-:-:S03]  /*0380*/  IADD3 R5, R5, 0x80, RZ ;  /* 0x0000008005057810 */ /* 0x000fc60007ffe0ff */
[----:B------:R-:W-:Y:S01]  /*0390*/  IMAD.WIDE.U32 R6, R6, R9, c[0x0][0x178] ;  /* 0x00005e0006067625 */ /* 0x000fe200078e0009 */
[----:B------:R-:W-:-:S04]  /*03a0*/  ISETP.GE.AND P0, PT, R5, R2, PT ;  /* 0x000000020500720c */ /* 0x000fc80003f06270 */
[----:B--2---:R0:W-:Y:S09]  /*03b0*/  STG.E [R6.64], R11 ;  /* 0x0000000b06007986 */ /* 0x0041f2000c101904 */
[----:B------:R-:W-:Y:S02]  /*03c0*/  @!P0 LEA R8, R0, R5, 0x9 ;  /* 0x0000000500088211 */ /* 0x000fe400078e48ff */
[----:B------:R-:W-:-:S03]  /*03d0*/  @!P0 IADD3 R5, R5, 0x80, RZ ;  /* 0x0000008005058810 */ /* 0x000fc60007ffe0ff */
[----:B------:R-:W-:-:S05]  /*03e0*/  @!P0 IMAD.WIDE.U32 R8, R8, R9, c[0x0][0x178] ;  /* 0x00005e0008088625 */ /* 0x000fca00078e0009 */
[----:B-1----:R0:W-:Y:S02]  /*03f0*/  @!P0 STG.E [R8.64], R3 ;  /* 0x0000000308008986 */ /* 0x0021e4000c101904 */
.L_x_10014:
[----:B------:R-:W-:Y:S05]  /*0400*/  BSYNC B0 ;  /* 0x0000000000007941 */ /* 0x000fea0003800000 */
.L_x_10013:
[----:B-----5:R-:W-:Y:S01]  /*0410*/  @!P3 FMUL.FTZ R4, R4, c[0x0][0x168] ;  /* 0x00005a000404ba20 */ /* 0x020fe20000410000 */
[----:B------:R-:W-:-:S03]  /*0420*/  ISETP.GE.AND P0, PT, R5, R2, PT ;  /* 0x000000020500720c */ /* 0x000fc60003f06270 */
[----:B0-----:R0:W3:Y:S10]  /*0430*/  @!P3 FRND.TRUNC R7, R4 ;  /* 0x000000040007b307 */ /* 0x0010f4000020d000 */
[----:B------:R-:W-:Y:S05]  /*0440*/  @P0 EXIT ;  /* 0x000000000000094d */ /* 0x000fea0003800000 */
[----:B01----:R-:W-:Y:S01]  /*0450*/  MOV R3, 0x4 ;  /* 0x0000000400037802 */ /* 0x003fe20000000f00 */
[----:B------:R-:W-:-:S04]  /*0460*/  IMAD R2, R0, 0x200, R5 ;  /* 0x0000020000027824 */ /* 0x000fc800078e0205 */
[----:B------:R-:W-:-:S05]  /*0470*/  IMAD.WIDE.U32 R2, R2, R3, c[0x0][0x178] ;  /* 0x00005e0002027625 */ /* 0x000fca00078e0003 */
[----:B---3--:R-:W-:Y:S01]  /*0480*/  STG.E [R2.64], R7 ;  /* 0x0000000702007986 */ /* 0x008fe2000c101904 */
[----:B------:R-:W-:Y:S05]  /*0490*/  EXIT ;  /* 0x000000000000794d */ /* 0x000fea0003800000 */
.L_x_10015:
        /* <DEDUP_REMOVED lines=14> */
.L_x_21536:


//--------------------- .text._ZN2at6native29vectorized_elementwise_kernelILi2EZZZNS0_15binary_internal21div_trunc_kernel_cudaERNS_18TensorIteratorBaseEENKUlvE0_clEvENKUlvE0_clEvEUlfE_St5arrayIPcLm2EEEEviT0_T1_ --------------------------
	.section	.text._ZN2at6native29vectorized_elementwise_kernelILi2EZZZNS0_15binary_internal21div_trunc_kernel_cudaERNS_18TensorIteratorBaseEENKUlvE0_clEvENKUlvE0_clEvEUlfE_St5arrayIPcLm2EEEEviT0_T1_,"ax",@progbits
	.sectioninfo	@"SHI_REGISTERS=25"
	.align	128
        .global         _ZN2at6native29vectorized_elementwise_kernelILi2EZZZNS0_15binary_internal21div_trunc_kernel_cudaERNS_18TensorIteratorBaseEENKUlvE0_clEvENKUlvE0_clEvEUlfE_St5arrayIPcLm2EEEEviT0_T1_
        .type           _ZN2at6native29vectorized_elementwise_kernelILi2EZZZNS0_15binary_internal21div_trunc_kernel_cudaERNS_18TensorIteratorBaseEENKUlvE0_clEvENKUlvE0_clEvEUlfE_St5arrayIPcLm2EEEEviT0_T1_,@function
        .size           _ZN2at6native29vectorized_elementwise_kernelILi2EZZZNS0_15binary_internal21div_trunc_kernel_cudaERNS_18TensorIteratorBaseEENKUlvE0_clEvENKUlvE0_clEvEUlfE_St5arrayIPcLm2EEEEviT0_T1_,(.L_x_21537 - _ZN2at6native29vectorized_elementwise_kernelILi2EZZZNS0_15binary_internal21div_trunc_kernel_cudaERNS_18TensorIteratorBaseEENKUlvE0_clEvENKUlvE0_clEvEUlfE_St5arrayIPcLm2EEEEviT0_T1_)
        .other          _ZN2at6native29vectorized_elementwise_kernelILi2EZZZNS0_15binary_internal21div_trunc_kernel_cudaERNS_18TensorIteratorBaseEENKUlvE0_clEvENKUlvE0_clEvEUlfE_St5arrayIPcLm2EEEEviT0_T1_,@"STO_CUDA_ENTRY STV_DEFAULT"
_ZN2at6native29vectorized_elementwise_kernelILi2EZZZNS0_15binary_internal21div_trunc_kernel_cudaERNS_18TensorIteratorBaseEENKUlvE0_clEvENKUlvE0_clEvEUlfE_St5arrayIPcLm2EEEEviT0_T1_:
.text._ZN2at6native29vectorized_elementwise_kernelILi2EZZZNS0_15binary_internal21div_trunc_kernel_cudaERNS_18TensorIteratorBaseEENKUlvE0_clEvENKUlvE0_clEvEUlfE_St5arrayIPcLm2EEEEviT0_T1_:
        /* <DEDUP_REMOVED lines=14> */
[----:B------:R-:W5:Y:S01]  /*00e0*/  LDG.E.64 R2, [R12.64+0xc00] ;  /* 0x000c00040c027981 */ /* 0x000f62000c1e1b00 */
[----:B--2---:R-:W-:-:S02]  /*00f0*/  FMUL.FTZ R7, R7, c[0x0][0x168] ;  /* 0x00005a0007077a20 */ /* 0x004fc40000410000 */
[----:B------:R-:W-:Y:S02]  /*0100*/  FMUL.FTZ R6, R6, c[0x0][0x168] ;  /* 0x00005a0006067a20 */ /* 0x000fe40000410000 */
[----:B---3--:R-:W-:Y:S02]  /*0110*/  FMUL.FTZ R11, R11, c[0x0][0x168] ;  /* 0x00005a000b0b7a20 */ /* 0x008fe40000410000 */
[----:B------:R-:W-:Y:S01]  /*0120*/  FMUL.FTZ R10, R10, c[0x0][0x168] ;  /* 0x00005a000a0a7a20 */ /* 0x000fe20000410000 */
[----:B------:R-:W-:Y:S01]  /*0130*/  FRND.TRUNC R7, R7 ;  /* 0x0000000700077307 */ /* 0x000fe2000020d000 */
[----:B----4-:R-:W-:Y:S02]  /*0140*/  FMUL.FTZ R5, R5, c[0x0][0x168] ;  /* 0x00005a0005057a20 */ /* 0x010fe40000410000 */
[----:B------:R-:W-:Y:S02]  /*0150*/  FMUL.FTZ R4, R4, c[0x0][0x168] ;  /* 0x00005a0004047a20 */ /* 0x000fe40000410000 */
[----:B-----5:R-:W-:-:S02]  /*0160*/  FMUL.FTZ R13, R3, c[0x0][0x168] ;  /* 0x00005a00030d7a20 */ /* 0x020fc40000410000 */
[----:B------:R-:W-:Y:S01]  /*0170*/  FMUL.FTZ R12, R2, c[0x0][0x168] ;  /* 0x00005a00020c7a20 */ /* 0x000fe20000410000 */
        /* <DEDUP_REMOVED lines=14> */
.L_x_10016:
        /* <DEDUP_REMOVED lines=8> */
[----:B------:R-:W-:-:S05]  /*02e0*/  @!P0 IMAD.WIDE.U32 R12, R12, R13, c[0x0][0x180] ;  /* 0x000060000c0c8625 */ /* 0x000fca00078e000d */
[----:B------:R0:W2:Y:S07]  /*02f0*/  @!P0 LDG.E R5, [R12.64] ;  /* 0x000000040c058981 */ /* 0x0000ae000c1e1900 */
[----:B------:R-:W-:Y:S01]  /*0300*/  @!P4 IADD3 R14, R0, R11, RZ ;  /* 0x0000000b000ec210 */ /* 0x000fe20007ffe0ff */
[----:B------:R-:W-:Y:S01]  /*0310*/  @!P4 IMAD.MOV.U32 R15, RZ, RZ, 0x4 ;  /* 0x00000004ff0fc424 */ /* 0x000fe200078e00ff */
[----:B------:R-:W-:-:S03]  /*0320*/  @!P4 IADD3 R11, R11, 0x80, RZ ;  /* 0x000000800b0bc810 */ /* 0x000fc60007ffe0ff */
[----:B------:R-:W-:Y:S01]  /*0330*/  @!P4 IMAD.WIDE.U32 R14, R14, R15, c[0x0][0x180] ;  /* 0x000060000e0ec625 */ /* 0x000fe200078e000f */
[----:B------:R-:W-:-:S04]  /*0340*/  ISETP.GE.AND P5, PT, R11, R2, PT ;  /* 0x000000020b00720c */ /* 0x000fc80003fa6270 */
[----:B------:R1:W3:Y:S09]  /*0350*/  @!P4 LDG.E R4, [R14.64] ;  /* 0x000000040e04c981 */ /* 0x0002f2000c1e1900 */
        /* <DEDUP_REMOVED lines=8> */
[----:B------:R-:W-:Y:S01]  /*03e0*/  ISETP.GE.AND P2, PT, R11, R2, PT ;  /* 0x000000020b00720c */ /* 0x000fe20003f46270 */
[----:B------:R-:W-:Y:S01]  /*03f0*/  @!P5 IMAD.MOV.U32 R17, RZ, RZ, 0x4 ;  /* 0x00000004ff11d424 */ /* 0x000fe200078e00ff */
[----:B------:R-:W-:-:S11]  /*0400*/  CS2R R6, SRZ ;  /* 0x0000000000067805 */ /* 0x000fd6000001ff00 */
[----:B------:R-:W-:Y:S02]  /*0410*/  @!P2 IADD3 R10, R0, R11, RZ ;  /* 0x0000000b000aa210 */ /* 0x000fe40007ffe0ff */
[----:B------:R-:W-:-:S04]  /*0420*/  @!P2 IADD3 R11, R11, 0x80, RZ ;  /* 0x000000800b0ba810 */ /* 0x000fc80007ffe0ff */
[----:B------:R-:W-:Y:S01]  /*0430*/  ISETP.GE.AND P3, PT, R11, R2, PT ;  /* 0x000000020b00720c */ /* 0x000fe20003f66270 */
[----:B------:R-:W-:Y:S01]  /*0440*/  @!P5 IMAD.WIDE.U32 R16, R16, R17, c[0x0][0x180] ;  /* 0x000060001010d625 */ /* 0x000fe200078e0011 */
[----:B------:R-:W-:-:S03]  /*0450*/  @!P1 MOV R20, 0x4 ;  /* 0x0000000400149802 */ /* 0x000fc60000000f00 */
[----:B------:R-:W-:Y:S01]  /*0460*/  @!P6 IMAD.MOV.U32 R19, RZ, RZ, 0x4 ;  /* 0x00000004ff13e424 */ /* 0x000fe200078e00ff */
[----:B------:R4:W5:Y:S03]  /*0470*/  @!P5 LDG.E R7, [R16.64] ;  /* 0x000000041007d981 */ /* 0x000966000c1e1900 */
[----:B------:R-:W-:-:S04]  /*0480*/  @!P6 IMAD.WIDE.U32 R18, R18, R19, c[0x0][0x180] ;  /* 0x000060001212e625 */ /* 0x000fc800078e0013 */
[----:B------:R-:W-:Y:S01]  /*0490*/  @!P3 IMAD.IADD R22, R0, 0x1, R11 ;  /* 0x000000010016b824 */ /* 0x000fe200078e020b */
[----:B------:R-:W-:Y:S01]  /*04a0*/  @!P3 IADD3 R11, R11, 0x80, RZ ;  /* 0x000000800b0bb810 */ /* 0x000fe20007ffe0ff */
[----:B0-----:R-:W-:Y:S01]  /*04b0*/  @!P1 IMAD.WIDE.U32 R12, R9, R20, c[0x0][0x180] ;  /* 0x00006000090c9625 */ /* 0x001fe200078e0014 */
[----:B------:R-:W5:Y:S01]  /*04c0*/  @!P6 LDG.E R6, [R18.64] ;  /* 0x000000041206e981 */ /* 0x000f62000c1e1900 */
[----:B------:R-:W-:Y:S01]  /*04d0*/  CS2R R8, SRZ ;  /* 0x0000000000087805 */ /* 0x000fe2000001ff00 */
[----:B------:R-:W-:-:S05]  /*04e0*/  ISETP.GE.AND P4, PT, R11, R2, PT ;  /* 0x000000020b00720c */ /* 0x000fca0003f86270 */
[----:B------:R0:W5:Y:S01]  /*04f0*/  @!P1 LDG.E R8, [R12.64] ;  /* 0x000000040c089981 */ /* 0x000162000c1e1900 */
[----:B------:R-:W-:Y:S01]  /*0500*/  @!P2 IMAD.MOV.U32 R21, RZ, RZ, 0x4 ;  /* 0x00000004ff15a424 */ /* 0x000fe200078e00ff */
[----:B----4-:R-:W-:-:S03]  /*0510*/  @!P3 MOV R17, 0x4 ;  /* 0x000000040011b802 */ /* 0x010fc60000000f00 */
[----:B------:R-:W-:-:S03]  /*0520*/  @!P2 IMAD.WIDE.U32 R20, R10, R21, c[0x0][0x180] ;  /* 0x000060000a14a625 */ /* 0x000fc600078e0015 */
[----:B-1----:R-:W-:Y:S01]  /*0530*/  @!P4 IADD3 R14, R0, R11, RZ ;  /* 0x0000000b000ec210 */ /* 0x002fe20007ffe0ff */
[----:B------:R-:W-:Y:S01]  /*0540*/  HFMA2.MMA R11, -RZ, RZ, 0, 0 ;  /* 0x00000000ff0b7435 */ /* 0x000fe200000001ff */
[----:B------:R-:W-:Y:S01]  /*0550*/  @!P4 IMAD.MOV.U32 R15, RZ, RZ, 0x4 ;  /* 0x00000004ff0fc424 */ /* 0x000fe200078e00ff */
[----:B------:R-:W4:Y:S01]  /*0560*/  @!P2 LDG.E R9, [R20.64] ;  /* 0x000000041409a981 */ /* 0x000f22000c1e1900 */
[----:B------:R-:W-:Y:S02]  /*0570*/  IMAD.MOV.U32 R10, RZ, RZ, RZ ;  /* 0x000000ffff0a7224 */ /* 0x000fe400078e00ff */
[----:B------:R-:W-:-:S04]  /*0580*/  @!P3 IMAD.WIDE.U32 R16, R22, R17, c[0x0][0x180] ;  /* 0x000060001610b625 */ /* 0x000fc800078e0011 */
[----:B------:R-:W-:Y:S01]  /*0590*/  @!P4 IMAD.WIDE.U32 R14, R14, R15, c[0x0][0x180] ;  /* 0x000060000e0ec625 */ /* 0x000fe200078e000f */
[----:B------:R-:W4:Y:S04]  /*05a0*/  @!P3 LDG.E R10, [R16.64] ;  /* 0x00000004100ab981 */ /* 0x000f28000c1e1900 */
[----:B------:R1:W4:Y:S01]  /*05b0*/  @!P4 LDG.E R11, [R14.64] ;  /* 0x000000040e0bc981 */ /* 0x000322000c1e1900 */
[----:B0-----:R-:W-:-:S04]  /*05c0*/  IADD3 R13, R3, 0x80, RZ ;  /* 0x00000080030d7810 */ /* 0x001fc80007ffe0ff */
[----:B------:R-:W-:Y:S02]  /*05d0*/  ISETP.GE.AND P1, PT, R13, R2, PT ;  /* 0x000000020d00720c */ /* 0x000fe40003f26270 */
[----:B------:R-:W-:-:S04]  /*05e0*/  IADD3 R13, R3, 0x100, RZ ;  /* 0x00000100030d7810 */ /* 0x000fc80007ffe0ff */
[----:B------:R-:W-:Y:S02]  /*05f0*/  ISETP.GE.AND P2, PT, R13, R2, PT ;  /* 0x000000020d00720c */ /* 0x000fe40003f46270 */
[----:B-1----:R-:W-:Y:S01]  /*0600*/  @!P0 MOV R15, 0x4 ;  /* 0x00000004000f8802 */ /* 0x002fe20000000f00 */
[----:B------:R-:W-:Y:S01]  /*0610*/  BSSY B0, `(.L_x_10017) ;  /* 0x000004b000007945 */ /* 0x000fe20003800000 */
[----:B------:R-:W-:Y:S01]  /*0620*/  BSSY B1, `(.L_x_10018) ;  /* 0x0000043000017945 */ /* 0x000fe20003800000 */
[----:B--2---:R-:W-:Y:S01]  /*0630*/  @!P0 FMUL.FTZ R13, R5, c[0x0][0x168] ;  /* 0x00005a00050d8a20 */ /* 0x004fe20000410000 */
[----:B------:R-:W-:-:S04]  /*0640*/  IADD3 R5, R3, 0x180, RZ ;  /* 0x0000018003057810 */ /* 0x000fc80007ffe0ff */
[----:B------:R-:W-:Y:S02]  /*0650*/  ISETP.GE.AND P3, PT, R5, R2, PT ;  /* 0x000000020500720c */ /* 0x000fe40003f66270 */
[----:B------:R-:W-:Y:S01]  /*0660*/  IADD3 R5, R3, 0x200, RZ ;  /* 0x0000020003057810 */ /* 0x000fe20007ffe0ff */
[----:B---3--:R-:W-:-:S06]  /*0670*/  @!P1 FMUL.FTZ R4, R4, c[0x0][0x168] ;  /* 0x00005a0004049a20 */ /* 0x008fcc0000410000 */
[----:B------:R-:W-:Y:S01]  /*0680*/  @!P1 FRND.TRUNC R4, R4 ;  /* 0x0000000400049307 */ /* 0x000fe2000020d000 */
[----:B------:R-:W-:-:S07]  /*0690*/  ISETP.GE.AND P1, PT, R5, R2, PT ;  /* 0x000000020500720c */ /* 0x000fce0003f26270 */
[----:B------:R-:W0:Y:S01]  /*06a0*/  @!P0 FRND.TRUNC R13, R13 ;  /* 0x0000000d000d8307 */ /* 0x000e22000020d000 */
[----:B-----5:R-:W-:Y:S01]  /*06b0*/  @!P2 FMUL.FTZ R5, R7, c[0x0][0x168] ;  /* 0x00005a000705aa20 */ /* 0x020fe20000410000 */
[----:B------:R-:W-:-:S06]  /*06c0*/  IADD3 R7, R3, 0x280, RZ ;  /* 0x0000028003077810 */ /* 0x000fcc0007ffe0ff */
[----:B------:R-:W1:Y:S01]  /*06d0*/  @!P2 FRND.TRUNC R5, R5 ;  /* 0x000000050005a307 */ /* 0x000e62000020d000 */
[----:B------:R-:W-:Y:S01]  /*06e0*/  ISETP.GE.AND P2, PT, R7, R2, PT ;  /* 0x000000020700720c */ /* 0x000fe20003f46270 */
[----:B------:R-:W-:Y:S01]  /*06f0*/  @!P3 FMUL.FTZ R12, R6, c[0x0][0x168] ;  /* 0x00005a00060cba20 */ /* 0x000fe20000410000 */
[----:B------:R-:W-:-:S05]  /*0700*/  IADD3 R7, R3, 0x300, RZ ;  /* 0x0000030003077810 */ /* 0x000fca0007ffe0ff */
[----:B------:R-:W2:Y:S01]  /*0710*/  @!P3 FRND.TRUNC R12, R12 ;  /* 0x0000000c000cb307 */ /* 0x000ea2000020d000 */
[----:B------:R-:W-:Y:S01]  /*0720*/  @!P1 FMUL.FTZ R8, R8, c[0x0][0x168] ;  /* 0x00005a0008089a20 */ /* 0x000fe20000410000 */
[----:B------:R-:W-:Y:S02]  /*0730*/  ISETP.GE.AND P3, PT, R7, R2, PT ;  /* 0x000000020700720c */ /* 0x000fe40003f66270 */
[----:B------:R-:W-:-:S04]  /*0740*/  IADD3 R7, R3, 0x380, RZ ;  /* 0x0000038003077810 */ /* 0x000fc80007ffe0ff */
[----:B------:R-:W3:Y:S01]  /*0750*/  @!P1 FRND.TRUNC R8, R8 ;  /* 0x0000000800089307 */ /* 0x000ee2000020d000 */
[----:B------:R-:W-:Y:S01]  /*0760*/  ISETP.GE.AND P1, PT, R7, R2, PT ;  /* 0x000000020700720c */ /* 0x000fe20003f26270 */
[----:B------:R-:W-:Y:S01]  /*0770*/  @!P0 IMAD.IADD R6, R0, 0x1, R3 ;  /* 0x0000000100068824 */ /* 0x000fe200078e0203 */
[----:B------:R-:W-:-:S03]  /*0780*/  @!P0 IADD3 R3, R3, 0x80, RZ ;  /* 0x0000008003038810 */ /* 0x000fc60007ffe0ff */
[----:B------:R-:W-:-:S04]  /*0790*/  @!P0 IMAD.WIDE.U32 R6, R6, R15, c[0x0][0x178] ;  /* 0x00005e0006068625 */ /* 0x000fc800078e000f */
[----:B----4-:R-:W-:Y:S02]  /*07a0*/  @!P2 FMUL.FTZ R9, R9, c[0x0][0x168] ;  /* 0x00005a000909aa20 */ /* 0x010fe40000410000 */
[----:B------:R-:W-:Y:S01]  /*07b0*/  @!P3 FMUL.FTZ R14, R10, c[0x0][0x168] ;  /* 0x00005a000a0eba20 */ /* 0x000fe20000410000 */
[----:B0-----:R0:W-:Y:S01]  /*07c0*/  @!P0 STG.E [R6.64], R13 ;  /* 0x0000000d06008986 */ /* 0x0011e2000c101904 */
[----:B------:R-:W-:Y:S01]  /*07d0*/  @!P1 FMUL.FTZ R10, R11, c[0x0][0x168] ;  /* 0x00005a000b0a9a20 */ /* 0x000fe20000410000 */
[----:B------:R-:W-:Y:S01]  /*07e0*/  ISETP.GE.AND P0, PT, R3, R2, PT ;  /* 0x000000020300720c */ /* 0x000fe20003f06270 */
        /* <DEDUP_REMOVED lines=16> */
.L_x_10019:
[----:B-1234-:R-:W-:-:S13]  /*08f0*/  ISETP.GE.AND P0, PT, R3, R2, PT ;  /* 0x000000020300720c */ /* 0x01efda0003f06270 */
[----:B------:R-:W-:Y:S05]  /*0900*/  @P0 BRA `(.L_x_10021) ;  /* 0x000000c000000947 */ /* 0x000fea0003800000 */
[----:B0-----:R-:W-:Y:S01]  /*0910*/  MOV R5, 0x4 ;  /* 0x0000000400057802 */ /* 0x001fe20000000f00 */
[----:B------:R-:W-:Y:S01]  /*0920*/  IMAD.IADD R4, R0, 0x1, R3 ;  /* 0x0000000100047824 */ /* 0x000fe200078e0203 */
[----:B------:R-:W-:-:S03]  /*0930*/  IADD3 R3, R3, 0x80, RZ ;  /* 0x0000008003037810 */ /* 0x000fc60007ffe0ff */
[----:B------:R-:W-:-:S05]  /*0940*/  IMAD.WIDE.U32 R4, R4, R5, c[0x0][0x178] ;  /* 0x00005e0004047625 */ /* 0x000fca00078e0005 */
[----:B------:R0:W-:Y:S02]  /*0950*/  STG.E [R4.64], R12 ;  /* 0x0000000c04007986 */ /* 0x0001e4000c101904 */
.L_x_10020:
[----:B------:R-:W-:-:S13]  /*0960*/  ISETP.GE.AND P0, PT, R3, R2, PT ;  /* 0x000000020300720c */ /* 0x000fda0003f06270 */
[----:B------:R-:W-:Y:S05]  /*0970*/  @P0 BRA `(.L_x_10022) ;  /* 0x000000d000000947 */ /* 0x000fea0003800000 */
[----:B0-----:R-:W-:Y:S01]  /*0980*/  HFMA2.MMA R5, -RZ, RZ, 0, 2.384185791015625e-07 ;  /* 0x00000004ff057435 */ /* 0x001fe200000001ff */
[----:B------:R-:W-:Y:S01]  /*0990*/  IMAD.IADD R4, R0, 0x1, R3 ;  /* 0x0000000100047824 */ /* 0x000fe200078e0203 */
[----:B------:R-:W-:-:S08]  /*09a0*/  IADD3 R3, R3, 0x80, RZ ;  /* 0x0000008003037810 */ /* 0x000fd00007ffe0ff */
[----:B------:R-:W-:-:S05]  /*09b0*/  IMAD.WIDE.U32 R4, R4, R5, c[0x0][0x178] ;  /* 0x00005e0004047625 */ /* 0x000fca00078e0005 */
[----:B------:R0:W-:Y:S02]  /*09c0*/  STG.E [R4.64], R8 ;  /* 0x0000000804007986 */ /* 0x0001e4000c101904 */
.L_x_10021:
        /* <DEDUP_REMOVED lines=8> */
.L_x_10022:
[----:B------:R-:W-:Y:S05]  /*0a50*/  BSYNC B1 ;  /* 0x0000000000017941 */ /* 0x000fea0003800000 */
.L_x_10018:
[----:B------:R-:W-:-:S13]  /*0a60*/  ISETP.GE.AND P0, PT, R3, R2, PT ;  /* 0x000000020300720c */ /* 0x000fda0003f06270 */
[----:B0-----:R-:W-:Y:S01]  /*0a70*/  @!P0 MOV R5, 0x4 ;  /* 0x0000000400058802 */ /* 0x001fe20000000f00 */
[----:B------:R-:W-:Y:S01]  /*0a80*/  @!P0 IMAD.IADD R4, R0, 0x1, R3 ;  /* 0x0000000100048824 */ /* 0x000fe200078e0203 */
[----:B------:R-:W-:-:S03]  /*0a90*/  @!P0 IADD3 R3, R3, 0x80, RZ ;  /* 0x0000008003038810 */ /* 0x000fc60007ffe0ff */
[----:B------:R-:W-:-:S05]  /*0aa0*/  @!P0 IMAD.WIDE.U32 R4, R4, R5, c[0x0][0x178] ;  /* 0x00005e0004048625 */ /* 0x000fca00078e0005 */
[----:B------:R0:W-:Y:S02]  /*0ab0*/  @!P0 STG.E [R4.64], R14 ;  /* 0x0000000e04008986 */ /* 0x0001e4000c101904 */
.L_x_10023:
[----:B------:R-:W-:Y:S05]  /*0ac0*/  BSYNC B0 ;  /* 0x0000000000007941 */ /* 0x000fea0003800000 */
.L_x_10017:
        /* <DEDUP_REMOVED lines=8> */
.L_x_10024:
        /* <DEDUP_REMOVED lines=11> */
.L_x_21537:


//--------------------- .text._ZN2at6native29vectorized_elementwise_kernelILi4EZZZNS0_15binary_internal21div_trunc_kernel_cudaERNS_18TensorIteratorBaseEENKUlvE0_clEvENKUlvE0_clEvEUlfE_St5arrayIPcLm2EEEEviT0_T1_ --------------------------
	.section	.text._ZN2at6native29vectorized_elementwise_kernelILi4EZZZNS0_15binary_internal21div_trunc_kernel_cudaERNS_18TensorIteratorBaseEENKUlvE0_clEvENKUlvE0_clEvEUlfE_St5arrayIPcLm2EEEEviT0_T1_,"ax",@progbits
	.sectioninfo	@"SHI_REGISTERS=25"
	.align	128
        .global         _ZN2at6native29vectorized_elementwise_kernelILi4EZZZNS0_15binary_internal21div_trunc_kernel_cudaERNS_18TensorIteratorBaseEENKUlvE0_clEvENKUlvE0_clEvEUlfE_St5arrayIPcLm2EEEEviT0_T1_
        .type           _ZN2at6native29vectorized_elementwise_kernelILi4EZZZNS0_15binary_internal21div_trunc_kernel_cudaERNS_18TensorIteratorBaseEENKUlvE0_clEvENKUlvE0_clEvEUlfE_St5arrayIPcLm2EEEEviT0_T1_,@function
        .size           _ZN2at6native29vectorized_elementwise_kernelILi4EZZZNS0_15binary_internal21div_trunc_kernel_cudaERNS_18TensorIteratorBaseEENKUlvE0_clEvENKUlvE0_clEvEUlfE_St5arrayIPcLm2EEEEviT0_T1_,(.L_x_21538 - _ZN2at6native29vectorized_elementwise_kernelILi4EZZZNS0_15binary_internal21div_trunc_kernel_cudaERNS_18TensorIteratorBaseEENKUlvE0_clEvENKUlvE0_clEvEUlfE_St5arrayIPcLm2EEEEviT0_T1_)
        .other          _ZN2at6native29vectorized_elementwise_kernelILi4EZZZNS0_15binary_internal21div_trunc_kernel_cudaERNS_18TensorIteratorBaseEENKUlvE0_clEvENKUlvE0_clEvEUlfE_St5arrayIPcLm2EEEEviT0_T1_,@"STO_CUDA_ENTRY STV_DEFAULT"
_ZN2at6native29vectorized_elementwise_kernelILi4EZZZNS0_15binary_internal21div_trunc_kernel_cudaERNS_18TensorIteratorBaseEENKUlvE0_clEvENKUlvE0_clEvEUlfE_St5arrayIPcLm2EEEEviT0_T1_:
.text._ZN2at6native29vectorized_elementwise_kernelILi4EZZZNS0_15binary_internal21div_trunc_kernel_cudaERNS_18TensorIteratorBaseEENKUlvE0_clEvENKUlvE0_clEvEUlfE_St5arrayIPcLm2EEEEviT0_T1_:
        /* <DEDUP_REMOVED lines=12> */
[----:B------:R0:W3:Y:S02]  /*00c0*/  LDG.E.128 R8, [R12.64+0x800] ;  /* 0x000800040c087981 */ /* 0x0000e4000c1e1d00 */
[----:B0-----:R-:W-:-:S06]  /*00d0*/  IMAD.WIDE.U32 R12, R0, R3, c[0x0][0x178] ;  /* 0x00005e00000c7625 */ /* 0x001fcc00078e0003 */
[----:B------:R-:W-:-:S04]  /*00e0*/  IMAD.WIDE R12, R2, 0x10, R12 ;  /* 0x00000010020c7825 */ /* 0x000fc800078e020c */
[----:B--2---:R-:W-:Y:S02]  /*00f0*/  FMUL.FTZ R7, R7, c[0x0][0x168] ;  /* 0x00005a0007077a20 */ /* 0x004fe40000410000 */
[----:B------:R-:W-:Y:S02]  /*0100*/  FMUL.FTZ R6, R6, c[0x0][0x168] ;  /* 0x00005a0006067a20 */ /* 0x000fe40000410000 */
[----:B------:R-:W-:Y:S02]  /*0110*/  FMUL.FTZ R5, R5, c[0x0][0x168] ;  /* 0x00005a0005057a20 */ /* 0x000fe40000410000 */
[----:B------:R-:W-:Y:S01]  /*0120*/  FMUL.FTZ R4, R4, c[0x0][0x168] ;  /* 0x00005a0004047a20 */ /* 0x000fe20000410000 */
[----:B------:R-:W-:Y:S01]  /*0130*/  FRND.TRUNC R7, R7 ;  /* 0x0000000700077307 */ /* 0x000fe2000020d000 */
[----:B---3--:R-:W-:Y:S02]  /*0140*/  FMUL.FTZ R11, R11, c[0x0][0x168] ;  /* 0x00005a000b0b7a20 */ /* 0x008fe40000410000 */
[----:B------:R-:W-:-:S02]  /*0150*/  FMUL.FTZ R10, R10, c[0x0][0x168] ;  /* 0x00005a000a0a7a20 */ /* 0x000fc40000410000 */
[----:B------:R-:W-:Y:S02]  /*0160*/  FMUL.FTZ R9, R9, c[0x0][0x168] ;  /* 0x00005a0009097a20 */ /* 0x000fe40000410000 */
[----:B------:R-:W-:Y:S01]  /*0170*/  FMUL.FTZ R8, R8, c[0x0][0x168] ;  /* 0x00005a0008087a20 */ /* 0x000fe20000410000 */
        /* <DEDUP_REMOVED lines=10> */
.L_x_10025:
        /* <DEDUP_REMOVED lines=105> */
.L_x_10028:
[----:B-1234-:R-:W-:-:S13]  /*08b0*/  ISETP.GE.AND P0, PT, R3, R2, PT ;  /* 0x000000020300720c */ /* 0x01efda0003f06270 */
[----:B------:R-:W-:Y:S05]  /*08c0*/  @P0 BRA `(.L_x_10030) ;  /* 0x000000c000000947 */ /* 0x000fea0003800000 */
[----:B0-----:R-:W-:Y:S01]  /*08d0*/  MOV R5, 0x4 ;  /* 0x0000000400057802 */ /* 0x001fe20000000f00 */
[----:B------:R-:W-:Y:S01]  /*08e0*/  IMAD.IADD R4, R0, 0x1, R3 ;  /* 0x0000000100047824 */ /* 0x000fe200078e0203 */
[----:B------:R-:W-:-:S03]  /*08f0*/  IADD3 R3, R3, 0x80, RZ ;  /* 0x0000008003037810 */ /* 0x000fc60007ffe0ff */
[----:B------:R-:W-:-:S05]  /*0900*/  IMAD.WIDE.U32 R4, R4, R5, c[0x0][0x178] ;  /* 0x00005e0004047625 */ /* 0x000fca00078e0005 */
[----:B------:R0:W-:Y:S02]  /*0910*/  STG.E [R4.64], R12 ;  /* 0x0000000c04007986 */ /* 0x0001e4000c101904 */
.L_x_10029:
[----:B------:R-:W-:-:S13]  /*0920*/  ISETP.GE.AND P0, PT, R3, R2, PT ;  /* 0x000000020300720c */ /* 0x000fda0003f06270 */
[----:B------:R-:W-:Y:S05]  /*0930*/  @P0 BRA `(.L_x_10031) ;  /* 0x000000d000000947 */ /* 0x000fea0003800000 */
[----:B0-----:R-:W-:Y:S01]  /*0940*/  HFMA2.MMA R5, -RZ, RZ, 0, 2.384185791015625e-07 ;  /* 0x00000004ff057435 */ /* 0x001fe200000001ff */
[----:B------:R-:W-:Y:S01]  /*0950*/  IMAD.IADD R4, R0, 0x1, R3 ;  /* 0x0000000100047824 */ /* 0x000fe200078e0203 */
[----:B------:R-:W-:-:S08]  /*0960*/  IADD3 R3, R3, 0x80, RZ ;  /* 0x0000008003037810 */ /* 0x000fd00007ffe0ff */
[----:B------:R-:W-:-:S05]  /*0970*/  IMAD.WIDE.U32 R4, R4, R5, c[0x0][0x178] ;  /* 0x00005e0004047625 */ /* 0x000fca00078e0005 */
[----:B------:R0:W-:Y:S02]  /*0980*/  STG.E [R4.64], R8 ;  /* 0x0000000804007986 */ /* 0x0001e4000c101904 */
.L_x_10030:
        /* <DEDUP_REMOVED lines=8> */
.L_x_10031:
[----:B------:R-:W-:Y:S05]  /*0a10*/  BSYNC B1 ;  /* 0x0000000000017941 */ /* 0x000fea0003800000 */
.L_x_10027:
[----:B------:R-:W-:-:S13]  /*0a20*/  ISETP.GE.AND P0, PT, R3, R2, PT ;  /* 0x000000020300720c */ /* 0x000fda0003f06270 */
[----:B0-----:R-:W-:Y:S01]  /*0a30*/  @!P0 MOV R5, 0x4 ;  /* 0x0000000400058802 */ /* 0x001fe20000000f00 */
[----:B------:R-:W-:Y:S01]  /*0a40*/  @!P0 IMAD.IADD R4, R0, 0x1, R3 ;  /* 0x0000000100048824 */ /* 0x000fe200078e0203 */
[----:B------:R-:W-:-:S03]  /*0a50*/  @!P0 IADD3 R3, R3, 0x80, RZ ;  /* 0x0000008003038810 */ /* 0x000fc60007ffe0ff */
[----:B------:R-:W-:-:S05]  /*0a60*/  @!P0 IMAD.WIDE.U32 R4, R4, R5, c[0x0][0x178] ;  /* 0x00005e0004048625 */ /* 0x000fca00078e0005 */
[----:B------:R0:W-:Y:S02]  /*0a70*/  @!P0 STG.E [R4.64], R14 ;  /* 0x0000000e04008986 */ /* 0x0001e4000c101904 */
.L_x_10032:
[----:B------:R-:W-:Y:S05]  /*0a80*/  BSYNC B0 ;  /* 0x0000000000007941 */ /* 0x000fea0003800000 */
.L_x_10026:
        /* <DEDUP_REMOVED lines=8> */
.L_x_10033:
        /* <DEDUP_REMOVED lines=15> */
.L_x_21538:


//--------------------- .text._ZN2at6native29vectorized_elementwise_kernelILi8EZZZNS0_15binary_internal21div_trunc_kernel_cudaERNS_18TensorIteratorBaseEENKUlvE0_clEvENKUlvE0_clEvEUlfE_St5arrayIPcLm2EEEEviT0_T1_ --------------------------
	.section	.text._ZN2at6native29vectorized_elementwise_kernelILi8EZZZNS0_15binary_internal21div_trunc_kernel_cudaERNS_18TensorIteratorBaseEENKUlvE0_clEvENKUlvE0_clEvEUlfE_St5arrayIPcLm2EEEEviT0_T1_,"ax",@progbits
	.sectioninfo	@"SHI_REGISTERS=4"
	.align	128
        .global         _ZN2at6native29vectorized_elementwise_kernelILi8EZZZNS0_15binary_internal21div_trunc_kernel_cudaERNS_18TensorIteratorBaseEENKUlvE0_clEvENKUlvE0_clEvEUlfE_St5arrayIPcLm2EEEEviT0_T1_
        .type           _ZN2at6native29vectorized_elementwise_kernelILi8EZZZNS0_15binary_internal21div_trunc_kernel_cudaERNS_18TensorIteratorBaseEENKUlvE0_clEvENKUlvE0_clEvEUlfE_St5arrayIPcLm2EEEEviT0_T1_,@function
        .size           _ZN2at6native29vectorized_elementwise_kernelILi8EZZZNS0_15binary_internal21div_trunc_kernel_cudaERNS_18TensorIteratorBaseEENKUlvE0_clEvENKUlvE0_clEvEUlfE_St5arrayIPcLm2EEEEviT0_T1_,(.L_x_21539 - _ZN2at6native29vectorized_elementwise_kernelILi8EZZZNS0_15binary_internal21div_trunc_kernel_cudaERNS_18TensorIteratorBaseEENKUlvE0_clEvENKUlvE0_clEvEUlfE_St5arrayIPcLm2EEEEviT0_T1_)
        .other          _ZN2at6native29vectorized_elementwise_kernelILi8EZZZNS0_15binary_internal21div_trunc_kernel_cudaERNS_18TensorIteratorBaseEENKUlvE0_clEvENKUlvE0_clEvEUlfE_St5arrayIPcLm2EEEEviT0_T1_,@"STO_CUDA_ENTRY STV_DEFAULT"
_ZN2at6native29vectorized_elementwise_kernelILi8EZZZNS0_15binary_internal21div_trunc_kernel_cudaERNS_18TensorIteratorBaseEENKUlvE0_clEvENKUlvE0_clEvEUlfE_St5arrayIPcLm2EEEEviT0_T1_:
.text._ZN2at6native29vectorized_elementwise_kernelILi8EZZZNS0_15binary_internal21div_trunc_kernel_cudaERNS_18TensorIteratorBaseEENKUlvE0_clEvENKUlvE0_clEvEUlfE_St5arrayIPcLm2EEEEviT0_T1_:
[----:B------:R-:W-:Y:S02]  /*0000*/  MOV R1, c[0x0][0x28] ;  /* 0x00000a0000017a02 */ /* 0x000fe40000000f00 */
[----:B------:R-:W-:Y:S05]  /*0010*/  EXIT ;  /* 0x000000000000794d */ /* 0x000fea0003800000 */
.L_x_10034:
        /* <DEDUP_REMOVED lines=14> */
.L_x_21539:


//--------------------- .text._ZN2at6native18elementwise_kernelILi128ELi4EZNS0_15gpu_kernel_implIZZZNS0_15binary_internal21div_trunc_kernel_cudaERNS_18TensorIteratorBaseEENKUlvE0_clEvENKUlvE_clEvEUldE_EEvS5_RKT_EUliE_EEviT1_ --------------------------
	.section	.text._ZN2at6native18elementwise_kernelILi128ELi4EZNS0_15gpu_kernel_implIZZZNS0_15binary_internal21div_trunc_kernel_cudaERNS_18TensorIteratorBaseEENKUlvE0_clEvENKUlvE_clEvEUldE_EEvS5_RKT_EUliE_EEviT1_,"ax",@progbits
	.sectioninfo	@"SHI_REGISTERS=26"
	.align	128
        .global         _ZN2at6native18elementwise_kernelILi128ELi4EZNS0_15gpu_kernel_implIZZZNS0_15binary_internal21div_trunc_kernel_cudaERNS_18TensorIteratorBaseEENKUlvE0_clEvENKUlvE_clEvEUldE_EEvS5_RKT_EUliE_EEviT1_
        .type           _ZN2at6native18elementwise_kernelILi128ELi4EZNS0_15gpu_kernel_implIZZZNS0_15binary_internal21div_trunc_kernel_cudaERNS_18TensorIteratorBaseEENKUlvE0_clEvENKUlvE_clEvEUldE_EEvS5_RKT_EUliE_EEviT1_,@function
        .size           _ZN2at6native18elementwise_kernelILi128ELi4EZNS0_15gpu_kernel_implIZZZNS0_15binary_internal21div_trunc_kernel_cudaERNS_18TensorIteratorBaseEENKUlvE0_clEvENKUlvE_clEvEUldE_EEvS5_RKT_EUliE_EEviT1_,(.L_x_21540 - _ZN2at6native18elementwise_kernelILi128ELi4EZNS0_15gpu_kernel_implIZZZNS0_15binary_internal21div_trunc_kernel_cudaERNS_18TensorIteratorBaseEENKUlvE0_clEvENKUlvE_clEvEUldE_EEvS5_RKT_EUliE_EEviT1_)
        .other          _ZN2at6native18elementwise_kernelILi128ELi4EZNS0_15gpu_kernel_implIZZZNS0_15binary_internal21div_trunc_kernel_cudaERNS_18TensorIteratorBaseEENKUlvE0_clEvENKUlvE_clEvEUldE_EEvS5_RKT_EUliE_EEviT1_,@"STO_CUDA_ENTRY STV_DEFAULT"
_ZN2at6native18elementwise_kernelILi128ELi4EZNS0_15gpu_kernel_implIZZZNS0_15binary_internal21div_trunc_kernel_cudaERNS_18TensorIteratorBaseEENKUlvE0_clEvENKUlvE_clEvEUldE_EEvS5_RKT_EUliE_EEviT1_:
.text._ZN2at6native18elementwise_kernelILi128ELi4EZNS0_15gpu_kernel_implIZZZNS0_15binary_internal21div_trunc_kernel_cudaERNS_18TensorIteratorBaseEENKUlvE0_clEvENKUlvE_clEvEUldE_EEvS5_RKT_EUliE_EEviT1_:
        /* <DEDUP_REMOVED lines=237> */
.L_x_10037:
        /* <DEDUP_REMOVED lines=19> */
.L_x_10041:
[----:B------:R-:W2:Y:S02]  /*1000*/  LDG.E.U8 R2, [R4.64] ;  /* 0x0000002404027981 */ /* 0x000ea4000c1e1100 */
[----:B--2---:R-:W0:Y:S01]  /*1010*/  I2F.F64.U16 R2, R2 ;  /* 0x0000000200027312 */ /* 0x004e220000101800 */
[----:B------:R-:W-:Y:S05]  /*1020*/  BRA `(.L_x_10043) ;  /* 0x00000df000007947 */ /* 0x000fea0003800000 */
.L_x_10040:
        /* <DEDUP_REMOVED lines=9> */
.L_x_10045:
[----:B------:R-:W2:Y:S02]  /*10c0*/  LDG.E R2, [R4.64] ;  /* 0x0000002404027981 */ /* 0x000ea4000c1e1900 */
[----:B--2---:R-:W0:Y:S01]  /*10d0*/  I2F.F64 R2, R2 ;  /* 0x0000000200027312 */ /* 0x004e220000201c00 */
[----:B------:R-:W-:Y:S05]  /*10e0*/  BRA `(.L_x_10043) ;  /* 0x00000d3000007947 */ /* 0x000fea0003800000 */
.L_x_10044:
[----:B------:R-:W2:Y:S02]  /*10f0*/  LDG.E.U16 R2, [R4.64] ;  /* 0x0000002404027981 */ /* 0x000ea4000c1e1500 */
[----:B--2---:R-:W0:Y:S01]  /*1100*/  I2F.F64.S16 R2, R2 ;  /* 0x0000000200027312 */ /* 0x004e220000101c00 */
[----:B------:R-:W-:Y:S05]  /*1110*/  BRA `(.L_x_10043) ;  /* 0x00000d0000007947 */ /* 0x000fea0003800000 */
.L_x_10039:
        /* <DEDUP_REMOVED lines=10> */
.L_x_10047:
[----:B------:R-:W2:Y:S02]  /*11c0*/  LDG.E.U16 R0, [R4.64] ;  /* 0x0000002404007981 */ /* 0x000ea4000c1e1500 */
[----:B--2---:R-:W-:-:S05]  /*11d0*/  HADD2.F32 R0, -RZ, R0.H0_H0 ;  /* 0x20000000ff007230 */ /* 0x004fca0000004100 */
[----:B------:R-:W-:-:S04]  /*11e0*/  FMUL.FTZ R0, R0, 1 ;  /* 0x3f80000000007820 */ /* 0x000fc80000410000 */
[----:B------:R0:W1:Y:S01]  /*11f0*/  F2F.F64.F32 R2, R0 ;  /* 0x0000000000027310 */ /* 0x0000620000201800 */
[----:B------:R-:W-:Y:S05]  /*1200*/  BRA `(.L_x_10043) ;  /* 0x00000c1000007947 */ /* 0x000fea0003800000 */
.L_x_10046:
        /* <DEDUP_REMOVED lines=10> */
.L_x_10049:
[----:B------:R-:W2:Y:S02]  /*12b0*/  LDG.E.U16 R4, [R4.64] ;  /* 0x0000002404047981 */ /* 0x000ea4000c1e1500 */
[----:B--2---:R-:W-:-:S05]  /*12c0*/  HADD2.F32 R0, -RZ, R4.H0_H0 ;  /* 0x20000004ff007230 */ /* 0x004fca0000004100 */
[----:B------:R-:W-:-:S04]  /*12d0*/  FMUL.FTZ R0, R0, 1 ;  /* 0x3f80000000007820 */ /* 0x000fc80000410000 */
[----:B------:R0:W1:Y:S01]  /*12e0*/  F2F.F64.F32 R2, R0 ;  /* 0x0000000000027310 */ /* 0x0000620000201800 */
[----:B------:R-:W-:Y:S05]  /*12f0*/  BRA `(.L_x_10043) ;  /* 0x00000b2000007947 */ /* 0x000fea0003800000 */
.L_x_10048:
[----:B------:R0:W5:Y:S01]  /*1300*/  LDG.E.64 R2, [R4.64] ;  /* 0x0000002404027981 */ /* 0x000162000c1e1b00 */
[----:B------:R-:W-:Y:S05]  /*1310*/  BRA `(.L_x_10043) ;  /* 0x00000b0000007947 */ /* 0x000fea0003800000 */
.L_x_10038:
        /* <DEDUP_REMOVED lines=13> */
.L_x_10052:
[----:B------:R0:W5:Y:S01]  /*13f0*/  LDG.E.64 R2, [R4.64] ;  /* 0x0000002404027981 */ /* 0x000162000c1e1b00 */
[----:B------:R-:W-:Y:S05]  /*1400*/  BRA `(.L_x_10043) ;  /* 0x00000a1000007947 */ /* 0x000fea0003800000 */
.L_x_10051:
        /* <DEDUP_REMOVED lines=28> */
.L_x_10054:
        /* <DEDUP_REMOVED lines=15> */
.L_x_10053:
[----:B------:R-:W2:Y:S02]  /*16c0*/  LDG.E.U16 R0, [R4.64] ;  /* 0x0000002404007981 */ /* 0x000ea4000c1e1500 */
[----:B--2---:R-:W-:-:S05]  /*16d0*/  PRMT R0, RZ, 0x5410, R0 ;  /* 0x00005410ff007816 */ /* 0x004fca0000000000 */
[----:B------:R-:W-:-:S04]  /*16e0*/  FMUL.FTZ R0, R0, 1 ;  /* 0x3f80000000007820 */ /* 0x000fc80000410000 */
[----:B------:R0:W1:Y:S01]  /*16f0*/  F2F.F64.F32 R2, R0 ;  /* 0x0000000000027310 */ /* 0x0000620000201800 */
[----:B------:R-:W-:Y:S05]  /*1700*/  BRA `(.L_x_10043) ;  /* 0x0000071000007947 */ /* 0x000fea0003800000 */
.L_x_10050:
        /* <DEDUP_REMOVED lines=11> */
.L_x_10057:
        /* <DEDUP_REMOVED lines=21> */
.L_x_10061:
[----:B------:R-:W-:Y:S05]  /*1910*/  BSYNC B1 ;  /* 0x0000000000017941 */ /* 0x000fea0003800000 */
.L_x_10060:
[----:B------:R-:W-:Y:S01]  /*1920*/  LEA R3, R0, 0x3b800000, 0x17 ;  /* 0x3b80000000037811 */ /* 0x000fe200078eb8ff */
[----:B------:R-:W-:-:S05]  /*1930*/  IMAD.SHL.U32 R0, R2, 0x100000, RZ ;  /* 0x0010000002007824 */ /* 0x000fca00078e00ff */
[----:B------:R-:W-:Y:S02]  /*1940*/  LOP3.LUT R0, R3, R0, R4, 0xfe, !PT ;  /* 0x0000000003007212 */ /* 0x000fe400078efe04 */
.L_x_10059:
[----:B------:R-:W-:Y:S05]  /*1950*/  BSYNC B0 ;  /* 0x0000000000007941 */ /* 0x000fea0003800000 */
.L_x_10058:
[----:B------:R-:W-:-:S04]  /*1960*/  FMUL.FTZ R0, R0, 1 ;  /* 0x3f80000000007820 */ /* 0x000fc80000410000 */
[----:B------:R0:W1:Y:S01]  /*1970*/  F2F.F64.F32 R2, R0 ;  /* 0x0000000000027310 */ /* 0x0000620000201800 */
[----:B------:R-:W-:Y:S05]  /*1980*/  BRA `(.L_x_10043) ;  /* 0x0000049000007947 */ /* 0x000fea0003800000 */
.L_x_10056:
        /* <DEDUP_REMOVED lines=21> */
.L_x_10065:
[----:B------:R-:W-:Y:S05]  /*1ae0*/  BSYNC B1 ;  /* 0x0000000000017941 */ /* 0x000fea0003800000 */
.L_x_10064:
[----:B------:R-:W-:Y:S01]  /*1af0*/  LEA R3, R0, 0x37800000, 0x17 ;  /* 0x3780000000037811 */ /* 0x000fe200078eb8ff */
[----:B------:R-:W-:-:S05]  /*1b00*/  IMAD.SHL.U32 R0, R2, 0x200000, RZ ;  /* 0x0020000002007824 */ /* 0x000fca00078e00ff */
[----:B------:R-:W-:Y:S02]  /*1b10*/  LOP3.LUT R0, R3, R0, R4, 0xfe, !PT ;  /* 0x0000000003007212 */ /* 0x000fe400078efe04 */
.L_x_10063:
[----:B------:R-:W-:Y:S05]  /*1b20*/  BSYNC B0 ;  /* 0x0000000000007941 */ /* 0x000fea0003800000 */
.L_x_10062:
[----:B------:R-:W-:-:S04]  /*1b30*/  FMUL.FTZ R0, R0, 1 ;  /* 0x3f80000000007820 */ /* 0x000fc80000410000 */
[----:B------:R0:W1:Y:S01]  /*1b40*/  F2F.F64.F32 R2, R0 ;  /* 0x0000000000027310 */ /* 0x0000620000201800 */
[----:B------:R-:W-:Y:S05]  /*1b50*/  BRA `(.L_x_10043) ;  /* 0x000002c000007947 */ /* 0x000fea0003800000 */
.L_x_10055:
        /* <DEDUP_REMOVED lines=14> */
.L_x_10069:
[----:B------:R-:W-:Y:S05]  /*1c40*/  BSYNC B0 ;  /* 0x0000000000007941 */ /* 0x000fea0003800000 */
.L_x_10068:
[----:B------:R-:W-:-:S04]  /*1c50*/  FMUL.FTZ R0, R0, 1 ;  /* 0x3f80000000007820 */ /* 0x000fc80000410000 */
[----:B------:R0:W1:Y:S01]  /*1c60*/  F2F.F64.F32 R2, R0 ;  /* 0x0000000000027310 */ /* 0x0000620000201800 */
[----:B------:R-:W-:Y:S05]  /*1c70*/  BRA `(.L_x_10043) ;  /* 0x000001a000007947 */ /* 0x000fea0003800000 */
.L_x_10042:
        /* <DEDUP_REMOVED lines=21> */
.L_x_10067:
[----:B------:R-:W2:Y:S02]  /*1dd0*/  LDG.E.64 R2, [R4.64] ;  /* 0x0000002404027981 */ /* 0x000ea4000c1e1b00 */
[----:B--2---:R-:W0:Y:S01]  /*1de0*/  I2F.F64.U64 R2, R2 ;  /* 0x0000000200027312 */ /* 0x004e220000301800 */
[----:B------:R-:W-:Y:S05]  /*1df0*/  BRA `(.L_x_10043) ;  /* 0x0000002000007947 */ /* 0x000fea0003800000 */
.L_x_10066:
[----:B------:R-:W2:Y:S02]  /*1e00*/  LDG.E R2, [R4.64] ;  /* 0x0000002404027981 */ /* 0x000ea4000c1e1900 */
[----:B--2---:R-:W0:Y:S02]  /*1e10*/  I2F.F64.U32 R2, R2 ;  /* 0x0000000200027312 */ /* 0x004e240000201800 */
.L_x_10043:
[----:B------:R-:W2:Y:S01]  /*1e20*/  LDC.U8 R6, c[0x0][0x380] ;  /* 0x0000e000ff067b82 */ /* 0x000ea20000000000 */
[----:B01---5:R-:W0:-:S06]  /*1e30*/  DMUL R2, R2, c[0x0][0x370] ;  /* 0x0000dc0002027a28 */ /* 0x023e0c0000000000 */
[----:B0-----:R0:W1:Y:S01]  /*1e40*/  FRND.F64.TRUNC R4, R2 ;  /* 0x0000000200047313 */ /* 0x001062000030d800 */
        /* <DEDUP_REMOVED lines=14> */
.L_x_10073:
[----:B------:R-:W0:Y:S02]  /*1f30*/  F2I.S64.F64.TRUNC R2, R2 ;  /* 0x0000000200027311 */ /* 0x000e24000030d900 */
[----:B0-----:R-:W-:-:S05]  /*1f40*/  IMAD.MOV.U32 R5, RZ, RZ, R2 ;  /* 0x000000ffff057224 */ /* 0x001fca00078e0002 */
[----:B------:R0:W-:Y:S01]  /*1f50*/  STG.E.U8 [R16.64], R5 ;  /* 0x0000000510007986 */ /* 0x0001e2000c101124 */
[----:B------:R-:W-:Y:S05]  /*1f60*/  BRA `(.L_x_10075) ;  /* 0x00000ed000007947 */ /* 0x000fea0003800000 */
.L_x_10072:
        /* <DEDUP_REMOVED lines=9> */
.L_x_10077:
[----:B------:R-:W0:Y:S02]  /*2000*/  F2I.F64.TRUNC R3, R2 ;  /* 0x0000000200037311 */ /* 0x000e24000030d100 */
[----:B0-----:R0:W-:Y:S01]  /*2010*/  STG.E [R16.64], R3 ;  /* 0x0000000310007986 */ /* 0x0011e2000c101924 */
[----:B------:R-:W-:Y:S05]  /*2020*/  BRA `(.L_x_10075) ;  /* 0x00000e1000007947 */ /* 0x000fea0003800000 */
.L_x_10076:
[----:B------:R-:W0:Y:S02]  /*2030*/  F2I.F64.TRUNC R3, R2 ;  /* 0x0000000200037311 */ /* 0x000e24000030d100 */
[----:B0-----:R0:W-:Y:S01]  /*2040*/  STG.E.U16 [R16.64], R3 ;  /* 0x0000000310007986 */ /* 0x0011e2000c101524 */
[----:B------:R-:W-:Y:S05]  /*2050*/  BRA `(.L_x_10075) ;  /* 0x00000de000007947 */ /* 0x000fea0003800000 */
.L_x_10071:
        /* <DEDUP_REMOVED lines=11> */
.L_x_10079:
[----:B------:R-:W0:Y:S01]  /*2110*/  F2F.F32.F64 R0, R4 ;  /* 0x0000000400007310 */ /* 0x000e220000301000 */
[----:B------:R-:W0:-:S14]  /*2120*/  DSETP.GEU.AND P0, PT, |R4|, c[0x2][0x0], PT ;  /* 0x008000000400762a */ /* 0x000e1c0003f0e200 */
[----:B0-----:R-:W-:-:S05]  /*2130*/  @!P0 FMUL R0, R0, 1.175494350822287508e-38 ;  /* 0x0080000000008820 */ /* 0x001fca0000400000 */
[----:B------:R-:W-:-:S05]  /*2140*/  F2FP.PACK_AB R0, RZ, R0 ;  /* 0x00000000ff00723e */ /* 0x000fca00000000ff */
[----:B------:R0:W-:Y:S01]  /*2150*/  STG.E.U16 [R16.64], R0 ;  /* 0x0000000010007986 */ /* 0x0001e2000c101524 */
[----:B------:R-:W-:Y:S05]  /*2160*/  BRA `(.L_x_10075) ;  /* 0x00000cd000007947 */ /* 0x000fea0003800000 */
.L_x_10078:
        /* <DEDUP_REMOVED lines=12> */
.L_x_10081:
[----:B------:R-:W0:Y:S01]  /*2230*/  F2F.F32.F64 R0, R4 ;  /* 0x0000000400007310 */ /* 0x000e220000301000 */
[----:B------:R-:W0:-:S14]  /*2240*/  DSETP.GEU.AND P0, PT, |R4|, c[0x2][0x0], PT ;  /* 0x008000000400762a */ /* 0x000e1c0003f0e200 */
[----:B0-----:R-:W-:-:S05]  /*2250*/  @!P0 FMUL R0, R0, 1.175494350822287508e-38 ;  /* 0x0080000000008820 */ /* 0x001fca0000400000 */
[----:B------:R-:W-:-:S04]  /*2260*/  F2FP.PACK_AB R3, RZ, R0 ;  /* 0x00000000ff03723e */ /* 0x000fc800000000ff */
[----:B------:R-:W-:-:S05]  /*2270*/  PRMT R3, R3, 0x5410, RZ ;  /* 0x0000541003037816 */ /* 0x000fca00000000ff */
[----:B------:R0:W-:Y:S01]  /*2280*/  STG.E [R16.64], R3 ;  /* 0x0000000310007986 */ /* 0x0001e2000c101924 */
[----:B------:R-:W-:Y:S05]  /*2290*/  BRA `(.L_x_10075) ;  /* 0x00000ba000007947 */ /* 0x000fea0003800000 */
.L_x_10080:
[----:B------:R0:W-:Y:S01]  /*22a0*/  STG.E.64 [R16.64], R4 ;  /* 0x0000000410007986 */ /* 0x0001e2000c101b24 */
[----:B------:R-:W-:Y:S05]  /*22b0*/  BRA `(.L_x_10075) ;  /* 0x00000b8000007947 */ /* 0x000fea0003800000 */
.L_x_10070:
        /* <DEDUP_REMOVED lines=12> */
.L_x_10084:
[----:B------:R-:W-:-:S05]  /*2380*/  CS2R R6, SRZ ;  /* 0x0000000000067805 */ /* 0x000fca000001ff00 */
[----:B------:R0:W-:Y:S01]  /*2390*/  STG.E.128 [R16.64], R4 ;  /* 0x0000000410007986 */ /* 0x0001e2000c101d24 */
[----:B------:R-:W-:Y:S05]  /*23a0*/  BRA `(.L_x_10075) ;  /* 0x00000a9000007947 */ /* 0x000fea0003800000 */
.L_x_10083:
        /* <DEDUP_REMOVED lines=23> */
.L_x_10088:
[----:B------:R-:W-:Y:S05]  /*2520*/  BSYNC B0 ;  /* 0x0000000000007941 */ /* 0x000fea0003800000 */
.L_x_10087:
[----:B------:R-:W-:-:S05]  /*2530*/  LOP3.LUT R3, R0, R3, RZ, 0xfc, !PT ;  /* 0x0000000300037212 */ /* 0x000fca00078efcff */
[----:B------:R0:W-:Y:S01]  /*2540*/  STG.E.U8 [R16.64], R3 ;  /* 0x0000000310007986 */ /* 0x0001e2000c101124 */
[----:B------:R-:W-:Y:S05]  /*2550*/  BRA `(.L_x_10075) ;  /* 0x000008e000007947 */ /* 0x000fea0003800000 */
.L_x_10086:
        /* <DEDUP_REMOVED lines=15> */
.L_x_10090:
[----:B------:R-:W-:Y:S01]  /*2650*/  IMAD.MOV.U32 R0, RZ, RZ, 0x7f ;  /* 0x0000007fff007424 */ /* 0x000fe200078e00ff */
[----:B------:R-:W-:-:S04]  /*2660*/  ISETP.GT.U32.AND P0, PT, R2, 0x7f800000, PT ;  /* 0x7f8000000200780c */ /* 0x000fc80003f04070 */
[----:B------:R-:W-:-:S04]  /*2670*/  SEL R0, R0, 0x7c, P0 ;  /* 0x0000007c00007807 */ /* 0x000fc80000000000 */
.L_x_10091:
[----:B------:R-:W-:Y:S05]  /*2680*/  BSYNC B0 ;  /* 0x0000000000007941 */ /* 0x000fea0003800000 */
.L_x_10089:
[----:B------:R-:W-:-:S04]  /*2690*/  LOP3.LUT R2, R3, 0x80000000, RZ, 0xc0, !PT ;  /* 0x8000000003027812 */ /* 0x000fc800078ec0ff */
[----:B------:R-:W-:-:S04]  /*26a0*/  SHF.R.U32.HI R3, RZ, 0x18, R2 ;  /* 0x00000018ff037819 */ /* 0x000fc80000011602 */
[----:B------:R-:W-:-:S05]  /*26b0*/  LOP3.LUT R3, R0, R3, RZ, 0xfc, !PT ;  /* 0x0000000300037212 */ /* 0x000fca00078efcff */
[----:B------:R0:W-:Y:S01]  /*26c0*/  STG.E.U8 [R16.64], R3 ;  /* 0x0000000310007986 */ /* 0x0001e2000c101124 */
[----:B------:R-:W-:Y:S05]  /*26d0*/  BRA `(.L_x_10075) ;  /* 0x0000076000007947 */ /* 0x000fea0003800000 */
.L_x_10085:
[----:B------:R-:W0:Y:S01]  /*26e0*/  F2F.F32.F64 R0, R4 ;  /* 0x0000000400007310 */ /* 0x000e220000301000 */
[----:B------:R-:W0:-:S14]  /*26f0*/  DSETP.GEU.AND P0, PT, |R4|, c[0x2][0x0], PT ;  /* 0x008000000400762a */ /* 0x000e1c0003f0e200 */
[----:B0-----:R-:W-:-:S05]  /*2700*/  @!P0 FMUL R0, R0, 1.175494350822287508e-38 ;  /* 0x0080000000008820 */ /* 0x001fca0000400000 */
[----:B------:R-:W-:-:S05]  /*2710*/  F2FP.BF16.PACK_AB R0, RZ, R0 ;  /* 0x00000000ff00723e */ /* 0x000fca00000010ff */
[----:B------:R0:W-:Y:S01]  /*2720*/  STG.E.U16 [R16.64], R0 ;  /* 0x0000000010007986 */ /* 0x0001e2000c101524 */
[----:B------:R-:W-:Y:S05]  /*2730*/  BRA `(.L_x_10075) ;  /* 0x0000070000007947 */ /* 0x000fea0003800000 */
.L_x_10082:
        /* <DEDUP_REMOVED lines=11> */
.L_x_10094:
        /* <DEDUP_REMOVED lines=19> */
.L_x_10097:
[----:B------:R-:W-:-:S04]  /*2920*/  LOP3.LUT R2, R3, 0x80000000, RZ, 0xc0, !PT ;  /* 0x8000000003027812 */ /* 0x000fc800078ec0ff */
[----:B------:R-:W-:-:S04]  /*2930*/  SHF.R.U32.HI R3, RZ, 0x18, R2 ;  /* 0x00000018ff037819 */ /* 0x000fc80000011602 */
[----:B------:R-:W-:-:S04]  /*2940*/  LOP3.LUT R0, R0, R3, RZ, 0xfc, !PT ;  /* 0x0000000300007212 */ /* 0x000fc800078efcff */
[----:B------:R-:W-:Y:S02]  /*2950*/  PRMT R8, R0, 0x7610, R8 ;  /* 0x0000761000087816 */ /* 0x000fe40000000008 */
.L_x_10096:
[----:B------:R-:W-:Y:S05]  /*2960*/  BSYNC B0 ;  /* 0x0000000000007941 */ /* 0x000fea0003800000 */
.L_x_10095:
[----:B------:R0:W-:Y:S01]  /*2970*/  STG.E.U8 [R16.64], R8 ;  /* 0x0000000810007986 */ /* 0x0001e2000c101124 */
[----:B------:R-:W-:Y:S05]  /*2980*/  BRA `(.L_x_10075) ;  /* 0x000004b000007947 */ /* 0x000fea0003800000 */
.L_x_10093:
        /* <DEDUP_REMOVED lines=19> */
.L_x_10100:
[----:B------:R-:W-:-:S04]  /*2ac0*/  LOP3.LUT R2, R3, 0x80000000, RZ, 0xc0, !PT ;  /* 0x8000000003027812 */ /* 0x000fc800078ec0ff */
[----:B------:R-:W-:-:S04]  /*2ad0*/  SHF.R.U32.HI R3, RZ, 0x18, R2 ;  /* 0x00000018ff037819 */ /* 0x000fc80000011602 */
[----:B------:R-:W-:-:S04]  /*2ae0*/  LOP3.LUT R0, R0, R3, RZ, 0xfc, !PT ;  /* 0x0000000300007212 */ /* 0x000fc800078efcff */
[----:B------:R-:W-:Y:S02]  /*2af0*/  PRMT R8, R0, 0x7610, R8 ;  /* 0x0000761000087816 */ /* 0x000fe40000000008 */
.L_x_10099:
[----:B------:R-:W-:Y:S05]  /*2b00*/  BSYNC B0 ;  /* 0x0000000000007941 */ /* 0x000fea0003800000 */
.L_x_10098:
[----:B------:R0:W-:Y:S01]  /*2b10*/  STG.E.U8 [R16.64], R8 ;  /* 0x0000000810007986 */ /* 0x0001e2000c101124 */
[----:B------:R-:W-:Y:S05]  /*2b20*/  BRA `(.L_x_10075) ;  /* 0x0000031000007947 */ /* 0x000fea0003800000 */
.L_x_10092:
        /* <DEDUP_REMOVED lines=24> */
.L_x_10074:
        /* <DEDUP_REMOVED lines=20> */
.L_x_10102:
[----:B------:R-:W0:Y:S02]  /*2df0*/  F2I.U64.F64.TRUNC R2, R2 ;  /* 0x0000000200027311 */ /* 0x000e24000030d800 */
[----:B0-----:R0:W-:Y:S01]  /*2e00*/  STG.E.64 [R16.64], R2 ;  /* 0x0000000210007986 */ /* 0x0011e2000c101b24 */
[----:B------:R-:W-:Y:S05]  /*2e10*/  BRA `(.L_x_10075) ;  /* 0x0000002000007947 */ /* 0x000fea0003800000 */
.L_x_10101:
[----:B------:R-:W0:Y:S02]  /*2e20*/  F2I.U32.F64.TRUNC R3, R2 ;  /* 0x0000000200037311 */ /* 0x000e24000030d000 */
[----:B0-----:R0:W-:Y:S02]  /*2e30*/  STG.E [R16.64], R3 ;  /* 0x0000000310007986 */ /* 0x0011e4000c101924 */
.L_x_10075:
[----:B------:R-:W-:-:S05]  /*2e40*/  IMAD R18, R18, 0x200, R23 ;  /* 0x0000020012127824 */ /* 0x000fca00078e0217 */
[----:B------:R-:W-:Y:S02]  /*2e50*/  IADD3 R19, R18, 0x80, RZ ;  /* 0x0000008012137810 */ /* 0x000fe40007ffe0ff */
.L_x_10036:
[----:B------:R-:W-:Y:S05]  /*2e60*/  BSYNC B6 ;  /* 0x0000000000067941 */ /* 0x000fea0003800000 */
.L_x_10035:
        /* <DEDUP_REMOVED lines=231> */
.L_x_10105:
        /* <DEDUP_REMOVED lines=19> */
.L_x_10109:
[----:B------:R-:W2:Y:S02]  /*3e10*/  LDG.E.U8 R2, [R4.64] ;  /* 0x0000002404027981 */ /* 0x000ea4000c1e1100 */
[----:B--2---:R-:W0:Y:S01]  /*3e20*/  I2F.F64.U16 R2, R2 ;  /* 0x0000000200027312 */ /* 0x004e220000101800 */
[----:B------:R-:W-:Y:S05]  /*3e30*/  BRA `(.L_x_10111) ;  /* 0x00000df000007947 */ /* 0x000fea0003800000 */
.L_x_10108:
        /* <DEDUP_REMOVED lines=9> */
.L_x_10113:
[----:B------:R-:W2:Y:S02]  /*3ed0*/  LDG.E R2, [R4.64] ;  /* 0x0000002404027981 */ /* 0x000ea4000c1e1900 */
[----:B--2---:R-:W0:Y:S01]  /*3ee0*/  I2F.F64 R2, R2 ;  /* 0x0000000200027312 */ /* 0x004e220000201c00 */
[----:B------:R-:W-:Y:S05]  /*3ef0*/  BRA `(.L_x_10111) ;  /* 0x00000d3000007947 */ /* 0x000fea0003800000 */
.L_x_10112:
[----:B------:R-:W2:Y:S02]  /*3f00*/  LDG.E.U16 R2, [R4.64] ;  /* 0x0000002404027981 */ /* 0x000ea4000c1e1500 */
[----:B--2---:R-:W0:Y:S01]  /*3f10*/  I2F.F64.S16 R2, R2 ;  /* 0x0000000200027312 */ /* 0x004e220000101c00 */
[----:B------:R-:W-:Y:S05]  /*3f20*/  BRA `(.L_x_10111) ;  /* 0x00000d0000007947 */ /* 0x000fea0003800000 */
.L_x_10107:
        /* <DEDUP_REMOVED lines=10> */
.L_x_10115:
[----:B------:R-:W2:Y:S02]  /*3fd0*/  LDG.E.U16 R0, [R4.64] ;  /* 0x0000002404007981 */ /* 0x000ea4000c1e1500 */
[----:B--2---:R-:W-:-:S05]  /*3fe0*/  HADD2.F32 R0, -RZ, R0.H0_H0 ;  /* 0x20000000ff007230 */ /* 0x004fca0000004100 */
[----:B------:R-:W-:-:S04]  /*3ff0*/  FMUL.FTZ R0, R0, 1 ;  /* 0x3f80000000007820 */ /* 0x000fc80000410000 */
[----:B------:R0:W1:Y:S01]  /*4000*/  F2F.F64.F32 R2, R0 ;  /* 0x0000000000027310 */ /* 0x0000620000201800 */
[----:B------:R-:W-:Y:S05]  /*4010*/  BRA `(.L_x_10111) ;  /* 0x00000c1000007947 */ /* 0x000fea0003800000 */
.L_x_10114:
        /* <DEDUP_REMOVED lines=10> */
.L_x_10117:
[----:B------:R-:W2:Y:S02]  /*40c0*/  LDG.E.U16 R4, [R4.64] ;  /* 0x0000002404047981 */ /* 0x000ea4000c1e1500 */
[----:B--2---:R-:W-:-:S05]  /*40d0*/  HADD2.F32 R0, -RZ, R4.H0_H0 ;  /* 0x20000004ff007230 */ /* 0x004fca0000004100 */
[----:B------:R-:W-:-:S04]  /*40e0*/  FMUL.FTZ R0, R0, 1 ;  /* 0x3f80000000007820 */ /* 0x000fc80000410000 */
[----:B------:R0:W1:Y:S01]  /*40f0*/  F2F.F64.F32 R2, R0 ;  /* 0x0000000000027310 */ /* 0x0000620000201800 */
[----:B------:R-:W-:Y:S05]  /*4100*/  BRA `(.L_x_10111) ;  /* 0x00000b2000007947 */ /* 0x000fea0003800000 */
.L_x_10116:
[----:B------:R0:W5:Y:S01]  /*4110*/  LDG.E.64 R2, [R4.64] ;  /* 0x0000002404027981 */ /* 0x000162000c1e1b00 */
[----:B------:R-:W-:Y:S05]  /*4120*/  BRA `(.L_x_10111) ;  /* 0x00000b0000007947 */ /* 0x000fea0003800000 */
.L_x_10106:
        /* <DEDUP_REMOVED lines=13> */
.L_x_10120:
[----:B------:R0:W5:Y:S01]  /*4200*/  LDG.E.64 R2, [R4.64] ;  /* 0x0000002404027981 */ /* 0x000162000c1e1b00 */
[----:B------:R-:W-:Y:S05]  /*4210*/  BRA `(.L_x_10111) ;  /* 0x00000a1000007947 */ /* 0x000fea0003800000 */
.L_x_10119:
        /* <DEDUP_REMOVED lines=28> */
.L_x_10122:
        /* <DEDUP_REMOVED lines=15> */
.L_x_10121:
[----:B------:R-:W2:Y:S02]  /*44d0*/  LDG.E.U16 R0, [R4.64] ;  /* 0x0000002404007981 */ /* 0x000ea4000c1e1500 */
[----:B--2---:R-:W-:-:S05]  /*44e0*/  PRMT R0, RZ, 0x5410, R0 ;  /* 0x00005410ff007816 */ /* 0x004fca0000000000 */
[----:B------:R-:W-:-:S04]  /*44f0*/  FMUL.FTZ R0, R0, 1 ;  /* 0x3f80000000007820 */ /* 0x000fc80000410000 */
[----:B------:R0:W1:Y:S01]  /*4500*/  F2F.F64.F32 R2, R0 ;  /* 0x0000000000027310 */ /* 0x0000620000201800 */
[----:B------:R-:W-:Y:S05]  /*4510*/  BRA `(.L_x_10111) ;  /* 0x0000071000007947 */ /* 0x000fea0003800000 */
.L_x_10118:
        /* <DEDUP_REMOVED lines=11> */
.L_x_10125:
        /* <DEDUP_REMOVED lines=21> */
.L_x_10129:
[----:B------:R-:W-:Y:S05]  /*4720*/  BSYNC B1 ;  /* 0x0000000000017941 */ /* 0x000fea0003800000 */
.L_x_10128:
[----:B------:R-:W-:Y:S01]  /*4730*/  LEA R3, R0, 0x3b800000, 0x17 ;  /* 0x3b80000000037811 */ /* 0x000fe200078eb8ff */
[----:B------:R-:W-:-:S05]  /*4740*/  IMAD.SHL.U32 R0, R2, 0x100000, RZ ;  /* 0x0010000002007824 */ /* 0x000fca00078e00ff */
[----:B------:R-:W-:Y:S02]  /*4750*/  LOP3.LUT R0, R3, R0, R4, 0xfe, !PT ;  /* 0x0000000003007212 */ /* 0x000fe400078efe04 */
.L_x_10127:
[----:B------:R-:W-:Y:S05]  /*4760*/  BSYNC B0 ;  /* 0x0000000000007941 */ /* 0x000fea0003800000 */
.L_x_10126:
[----:B------:R-:W-:-:S04]  /*4770*/  FMUL.FTZ R0, R0, 1 ;  /* 0x3f80000000007820 */ /* 0x000fc80000410000 */
[----:B------:R0:W1:Y:S01]  /*4780*/  F2F.F64.F32 R2, R0 ;  /* 0x0000000000027310 */ /* 0x0000620000201800 */
[----:B------:R-:W-:Y:S05]  /*4790*/  BRA `(.L_x_10111) ;  /* 0x0000049000007947 */ /* 0x000fea0003800000 */
.L_x_10124:
        /* <DEDUP_REMOVED lines=21> */
.L_x_10133:
[----:B------:R-:W-:Y:S05]  /*48f0*/  BSYNC B1 ;  /* 0x0000000000017941 */ /* 0x000fea0003800000 */
.L_x_10132:
[----:B------:R-:W-:Y:S01]  /*4900*/  LEA R3, R0, 0x37800000, 0x17 ;  /* 0x3780000000037811 */ /* 0x000fe200078eb8ff */
[----:B------:R-:W-:-:S05]  /*4910*/  IMAD.SHL.U32 R0, R2, 0x200000, RZ ;  /* 0x0020000002007824 */ /* 0x000fca00078e00ff */
[----:B------:R-:W-:Y:S02]  /*4920*/  LOP3.LUT R0, R3, R0, R4, 0xfe, !PT ;  /* 0x0000000003007212 */ /* 0x000fe400078efe04 */
.L_x_10131:
[----:B------:R-:W-:Y:S05]  /*4930*/  BSYNC B0 ;  /* 0x0000000000007941 */ /* 0x000fea0003800000 */
.L_x_10130:
[----:B------:R-:W-:-:S04]  /*4940*/  FMUL.FTZ R0, R0, 1 ;  /* 0x3f80000000007820 */ /* 0x000fc80000410000 */
[----:B------:R0:W1:Y:S01]  /*4950*/  F2F.F64.F32 R2, R0 ;  /* 0x0000000000027310 */ /* 0x0000620000201800 */
[----:B------:R-:W-:Y:S05]  /*4960*/  BRA `(.L_x_10111) ;  /* 0x000002c000007947 */ /* 0x000fea0003800000 */
.L_x_10123:
        /* <DEDUP_REMOVED lines=14> */
.L_x_10137:
[----:B------:R-:W-:Y:S05]  /*4a50*/  BSYNC B0 ;  /* 0x0000000000007941 */ /* 0x000fea0003800000 */
.L_x_10136:
[----:B------:R-:W-:-:S04]  /*4a60*/  FMUL.FTZ R0, R0, 1 ;  /* 0x3f80000000007820 */ /* 0x000fc80000410000 */
[----:B------:R0:W1:Y:S01]  /*4a70*/  F2F.F64.F32 R2, R0 ;  /* 0x0000000000027310 */ /* 0x0000620000201800 */
[----:B------:R-:W-:Y:S05]  /*4a80*/  BRA `(.L_x_10111) ;  /* 0x000001a000007947 */ /* 0x000fea0003800000 */
.L_x_10110:
        /* <DEDUP_REMOVED lines=21> */
.L_x_10135:
[----:B------:R-:W2:Y:S02]  /*4be0*/  LDG.E.64 R2, [R4.64] ;  /* 0x0000002404027981 */ /* 0x000ea4000c1e1b00 */
[----:B--2---:R-:W0:Y:S01]  /*4bf0*/  I2F.F64.U64 R2, R2 ;  /* 0x0000000200027312 */ /* 0x004e220000301800 */
[----:B------:R-:W-:Y:S05]  /*4c00*/  BRA `(.L_x_10111) ;  /* 0x0000002000007947 */ /* 0x000fea0003800000 */
.L_x_10134:
[----:B------:R-:W2:Y:S02]  /*4c10*/  LDG.E R2, [R4.64] ;  /* 0x0000002404027981 */ /* 0x000ea4000c1e1900 */
[----:B--2---:R-:W0:Y:S02]  /*4c20*/  I2F.F64.U32 R2, R2 ;  /* 0x0000000200027312 */ /* 0x004e240000201800 */
.L_x_10111:
        /* <DEDUP_REMOVED lines=17> */
.L_x_10141:
[----:B------:R-:W0:Y:S02]  /*4d40*/  F2I.S64.F64.TRUNC R2, R2 ;  /* 0x0000000200027311 */ /* 0x000e24000030d900 */
[----:B0-----:R-:W-:-:S05]  /*4d50*/  IMAD.MOV.U32 R5, RZ, RZ, R2 ;  /* 0x000000ffff057224 */ /* 0x001fca00078e0002 */
[----:B------:R0:W-:Y:S01]  /*4d60*/  STG.E.U8 [R16.64], R5 ;  /* 0x0000000510007986 */ /* 0x0001e2000c101124 */
[----:B------:R-:W-:Y:S05]  /*4d70*/  BRA `(.L_x_10143) ;  /* 0x00000ed000007947 */ /* 0x000fea0003800000 */
.L_x_10140:
        /* <DEDUP_REMOVED lines=9> */
.L_x_10145:
[----:B------:R-:W0:Y:S02]  /*4e10*/  F2I.F64.TRUNC R3, R2 ;  /* 0x0000000200037311 */ /* 0x000e24000030d100 */
[----:B0-----:R0:W-:Y:S01]  /*4e20*/  STG.E [R16.64], R3 ;  /* 0x0000000310007986 */ /* 0x0011e2000c101924 */
[----:B------:R-:W-:Y:S05]  /*4e30*/  BRA `(.L_x_10143) ;  /* 0x00000e1000007947 */ /* 0x000fea0003800000 */
.L_x_10144:
[----:B------:R-:W0:Y:S02]  /*4e40*/  F2I.F64.TRUNC R3, R2 ;  /* 0x0000000200037311 */ /* 0x000e24000030d100 */
[----:B0-----:R0:W-:Y:S01]  /*4e50*/  STG.E.U16 [R16.64], R3 ;  /* 0x0000000310007986 */ /* 0x0011e2000c101524 */
[----:B------:R-:W-:Y:S05]  /*4e60*/  BRA `(.L_x_10143) ;  /* 0x00000de000007947 */ /* 0x000fea0003800000 */
.L_x_10139:
        /* <DEDUP_REMOVED lines=11> */
.L_x_10147:
[----:B------:R-:W0:Y:S01]  /*4f20*/  F2F.F32.F64 R0, R4 ;  /* 0x0000000400007310 */ /* 0x000e220000301000 */
[----:B------:R-:W0:-:S14]  /*4f30*/  DSETP.GEU.AND P0, PT, |R4|, c[0x2][0x0], PT ;  /* 0x008000000400762a */ /* 0x000e1c0003f0e200 */
[----:B0-----:R-:W-:-:S05]  /*4f40*/  @!P0 FMUL R0, R0, 1.175494350822287508e-38 ;  /* 0x0080000000008820 */ /* 0x001fca0000400000 */
[----:B------:R-:W-:-:S05]  /*4f50*/  F2FP.PACK_AB R0, RZ, R0 ;  /* 0x00000000ff00723e */ /* 0x000fca00000000ff */
[----:B------:R0:W-:Y:S01]  /*4f60*/  STG.E.U16 [R16.64], R0 ;  /* 0x0000000010007986 */ /* 0x0001e2000c101524 */
[----:B------:R-:W-:Y:S05]  /*4f70*/  BRA `(.L_x_10143) ;  /* 0x00000cd000007947 */ /* 0x000fea0003800000 */
.L_x_10146:
        /* <DEDUP_REMOVED lines=12> */
.L_x_10149:
[----:B------:R-:W0:Y:S01]  /*5040*/  F2F.F32.F64 R0, R4 ;  /* 0x0000000400007310 */ /* 0x000e220000301000 */
[----:B------:R-:W0:-:S14]  /*5050*/  DSETP.GEU.AND P0, PT, |R4|, c[0x2][0x0], PT ;  /* 0x008000000400762a */ /* 0x000e1c0003f0e200 */
[----:B0-----:R-:W-:-:S05]  /*5060*/  @!P0 FMUL R0, R0, 1.175494350822287508e-38 ;  /* 0x0080000000008820 */ /* 0x001fca0000400000 */
[----:B------:R-:W-:-:S04]  /*5070*/  F2FP.PACK_AB R3, RZ, R0 ;  /* 0x00000000ff03723e */ /* 0x000fc800000000ff */
[----:B------:R-:W-:-:S05]  /*5080*/  PRMT R3, R3, 0x5410, RZ ;  /* 0x0000541003037816 */ /* 0x000fca00000000ff */
[----:B------:R0:W-:Y:S01]  /*5090*/  STG.E [R16.64], R3 ;  /* 0x0000000310007986 */ /* 0x0001e2000c101924 */
[----:B------:R-:W-:Y:S05]  /*50a0*/  BRA `(.L_x_10143) ;  /* 0x00000ba000007947 */ /* 0x000fea0003800000 */
.L_x_10148:
[----:B------:R0:W-:Y:S01]  /*50b0*/  STG.E.64 [R16.64], R4 ;  /* 0x0000000410007986 */ /* 0x0001e2000c101b24 */
[----:B------:R-:W-:Y:S05]  /*50c0*/  BRA `(.L_x_10143) ;  /* 0x00000b8000007947 */ /* 0x000fea0003800000 */
.L_x_10138:
        /* <DEDUP_REMOVED lines=12> */
.L_x_10152:
[----:B------:R-:W-:-:S05]  /*5190*/  CS2R R6, SRZ ;  /* 0x0000000000067805 */ /* 0x000fca000001ff00 */
[----:B------:R0:W-:Y:S01]  /*51a0*/  STG.E.128 [R16.64], R4 ;  /* 0x0000000410007986 */ /* 0x0001e2000c101d24 */
[----:B------:R-:W-:Y:S05]  /*51b0*/  BRA `(.L_x_10143) ;  /* 0x00000a9000007947 */ /* 0x000fea0003800000 */
.L_x_10151:
        /* <DEDUP_REMOVED lines=23> */
.L_x_10156:
[----:B------:R-:W-:Y:S05]  /*5330*/  BSYNC B0 ;  /* 0x0000000000007941 */ /* 0x000fea0003800000 */
.L_x_10155:
[----:B------:R-:W-:-:S05]  /*5340*/  LOP3.LUT R3, R0, R3, RZ, 0xfc, !PT ;  /* 0x0000000300037212 */ /* 0x000fca00078efcff */
[----:B------:R0:W-:Y:S01]  /*5350*/  STG.E.U8 [R16.64], R3 ;  /* 0x0000000310007986 */ /* 0x0001e2000c101124 */
[----:B------:R-:W-:Y:S05]  /*5360*/  BRA `(.L_x_10143) ;  /* 0x000008e000007947 */ /* 0x000fea0003800000 */
.L_x_10154:
        /* <DEDUP_REMOVED lines=15> */
.L_x_10158:
[----:B------:R-:W-:Y:S01]  /*5460*/  IMAD.MOV.U32 R0, RZ, RZ, 0x7f ;  /* 0x0000007fff007424 */ /* 0x000fe200078e00ff */
[----:B------:R-:W-:-:S04]  /*5470*/  ISETP.GT.U32.AND P0, PT, R2, 0x7f800000, PT ;  /* 0x7f8000000200780c */ /* 0x000fc80003f04070 */
[----:B------:R-:W-:-:S04]  /*5480*/  SEL R0, R0, 0x7c, P0 ;  /* 0x0000007c00007807 */ /* 0x000fc80000000000 */
.L_x_10159:
[----:B------:R-:W-:Y:S05]  /*5490*/  BSYNC B0 ;  /* 0x0000000000007941 */ /* 0x000fea0003800000 */
.L_x_10157:
[----:B------:R-:W-:-:S04]  /*54a0*/  LOP3.LUT R2, R3, 0x80000000, RZ, 0xc0, !PT ;  /* 0x8000000003027812 */ /* 0x000fc800078ec0ff */
[----:B------:R-:W-:-:S04]  /*54b0*/  SHF.R.U32.HI R3, RZ, 0x18, R2 ;  /* 0x00000018ff037819 */ /* 0x000fc80000011602 */
[----:B------:R-:W-:-:S05]  /*54c0*/  LOP3.LUT R3, R0, R3, RZ, 0xfc, !PT ;  /* 0x0000000300037212 */ /* 0x000fca00078efcff */
[----:B------:R0:W-:Y:S01]  /*54d0*/  STG.E.U8 [R16.64], R3 ;  /* 0x0000000310007986 */ /* 0x0001e2000c101124 */
[----:B------:R-:W-:Y:S05]  /*54e0*/  BRA `(.L_x_10143) ;  /* 0x0000076000007947 */ /* 0x000fea0003800000 */
.L_x_10153:
[----:B------:R-:W0:Y:S01]  /*54f0*/  F2F.F32.F64 R0, R4 ;  /* 0x0000000400007310 */ /* 0x000e220000301000 */
[----:B------:R-:W0:-:S14]  /*5500*/  DSETP.GEU.AND P0, PT, |R4|, c[0x2][0x0], PT ;  /* 0x008000000400762a */ /* 0x000e1c0003f0e200 */
[----:B0-----:R-:W-:-:S05]  /*5510*/  @!P0 FMUL R0, R0, 1.175494350822287508e-38 ;  /* 0x0080000000008820 */ /* 0x001fca0000400000 */
[----:B------:R-:W-:-:S05]  /*5520*/  F2FP.BF16.PACK_AB R0, RZ, R0 ;  /* 0x00000000ff00723e */ /* 0x000fca00000010ff */
[----:B------:R0:W-:Y:S01]  /*5530*/  STG.E.U16 [R16.64], R0 ;  /* 0x0000000010007986 */ /* 0x0001e2000c101524 */
[----:B------:R-:W-:Y:S05]  /*5540*/  BRA `(.L_x_10143) ;  /* 0x0000070000007947 */ /* 0x000fea0003800000 */
.L_x_10150:
        /* <DEDUP_REMOVED lines=11> */
.L_x_10162:
        /* <DEDUP_REMOVED lines=19> */
.L_x_10165:
[----:B------:R-:W-:-:S04]  /*5730*/  LOP3.LUT R2, R3, 0x80000000, RZ, 0xc0, !PT ;  /* 0x8000000003027812 */ /* 0x000fc800078ec0ff */
[----:B------:R-:W-:-:S04]  /*5740*/  SHF.R.U32.HI R3, RZ, 0x18, R2 ;  /* 0x00000018ff037819 */ /* 0x000fc80000011602 */
[----:B------:R-:W-:-:S04]  /*5750*/  LOP3.LUT R0, R0, R3, RZ, 0xfc, !PT ;  /* 0x0000000300007212 */ /* 0x000fc800078efcff */
[----:B------:R-:W-:Y:S02]  /*5760*/  PRMT R8, R0, 0x7610, R8 ;  /* 0x0000761000087816 */ /* 0x000fe40000000008 */
.L_x_10164:
[----:B------:R-:W-:Y:S05]  /*5770*/  BSYNC B0 ;  /* 0x0000000000007941 */ /* 0x000fea0003800000 */
.L_x_10163:
[----:B------:R0:W-:Y:S01]  /*5780*/  STG.E.U8 [R16.64], R8 ;  /* 0x0000000810007986 */ /* 0x0001e2000c101124 */
[----:B------:R-:W-:Y:S05]  /*5790*/  BRA `(.L_x_10143) ;  /* 0x000004b000007947 */ /* 0x000fea0003800000 */
.L_x_10161:
        /* <DEDUP_REMOVED lines=19> */
.L_x_10168:
[----:B------:R-:W-:-:S04]  /*58d0*/  LOP3.LUT R2, R3, 0x80000000, RZ, 0xc0, !PT ;  /* 0x8000000003027812 */ /* 0x000fc800078ec0ff */
[----:B------:R-:W-:-:S04]  /*58e0*/  SHF.R.U32.HI R3, RZ, 0x18, R2 ;  /* 0x00000018ff037819 */ /* 0x000fc80000011602 */
[----:B------:R-:W-:-:S04]  /*58f0*/  LOP3.LUT R0, R0, R3, RZ, 0xfc, !PT ;  /* 0x0000000300007212 */ /* 0x000fc800078efcff */
[----:B------:R-:W-:Y:S02]  /*5900*/  PRMT R8, R0, 0x7610, R8 ;  /* 0x0000761000087816 */ /* 0x000fe40000000008 */
.L_x_10167:
[----:B------:R-:W-:Y:S05]  /*5910*/  BSYNC B0 ;  /* 0x0000000000007941 */ /* 0x000fea0003800000 */
.L_x_10166:
[----:B------:R0:W-:Y:S01]  /*5920*/  STG.E.U8 [R16.64], R8 ;  /* 0x0000000810007986 */ /* 0x0001e2000c101124 */
[----:B------:R-:W-:Y:S05]  /*5930*/  BRA `(.L_x_10143) ;  /* 0x0000031000007947 */ /* 0x000fea0003800000 */
.L_x_10160:
        /* <DEDUP_REMOVED lines=24> */
.L_x_10142:
        /* <DEDUP_REMOVED lines=20> */
.L_x_10170:
[----:B------:R-:W0:Y:S02]  /*5c00*/  F2I.U64.F64.TRUNC R2, R2 ;  /* 0x0000000200027311 */ /* 0x000e24000030d800 */
[----:B0-----:R0:W-:Y:S01]  /*5c10*/  STG.E.64 [R16.64], R2 ;  /* 0x0000000210007986 */ /* 0x0011e2000c101b24 */
[----:B------:R-:W-:Y:S05]  /*5c20*/  BRA `(.L_x_10143) ;  /* 0x0000002000007947 */ /* 0x000fea0003800000 */
.L_x_10169:
[----:B------:R-:W0:Y:S02]  /*5c30*/  F2I.U32.F64.TRUNC R3, R2 ;  /* 0x0000000200037311 */ /* 0x000e24000030d000 */
[----:B0-----:R0:W-:Y:S02]  /*5c40*/  STG.E [R16.64], R3 ;  /* 0x0000000310007986 */ /* 0x0011e4000c101924 */
.L_x_10143:
        /* <DEDUP_REMOVED lines=231> */
.L_x_10171:
        /* <DEDUP_REMOVED lines=19> */
.L_x_10175:
[----:B------:R-:W2:Y:S02]  /*6bf0*/  LDG.E.U8 R2, [R4.64] ;  /* 0x0000002404027981 */ /* 0x000ea4000c1e1100 */
[----:B--2---:R-:W0:Y:S01]  /*6c00*/  I2F.F64.U16 R2, R2 ;  /* 0x0000000200027312 */ /* 0x004e220000101800 */
[----:B------:R-:W-:Y:S05]  /*6c10*/  BRA `(.L_x_10177) ;  /* 0x00000df000007947 */ /* 0x000fea0003800000 */
.L_x_10174:
        /* <DEDUP_REMOVED lines=9> */
.L_x_10179:
[----:B------:R-:W2:Y:S02]  /*6cb0*/  LDG.E R2, [R4.64] ;  /* 0x0000002404027981 */ /* 0x000ea4000c1e1900 */
[----:B--2---:R-:W0:Y:S01]  /*6cc0*/  I2F.F64 R2, R2 ;  /* 0x0000000200027312 */ /* 0x004e220000201c00 */
[----:B------:R-:W-:Y:S05]  /*6cd0*/  BRA `(.L_x_10177) ;  /* 0x00000d3000007947 */ /* 0x000fea0003800000 */
.L_x_10178:
[----:B------:R-:W2:Y:S02]  /*6ce0*/  LDG.E.U16 R2, [R4.64] ;  /* 0x0000002404027981 */ /* 0x000ea4000c1e1500 */
[----:B--2---:R-:W0:Y:S01]  /*6cf0*/  I2F.F64.S16 R2, R2 ;  /* 0x0000000200027312 */ /* 0x004e220000101c00 */
[----:B------:R-:W-:Y:S05]  /*6d00*/  BRA `(.L_x_10177) ;  /* 0x00000d0000007947 */ /* 0x000fea0003800000 */
.L_x_10173:
        /* <DEDUP_REMOVED lines=10> */
.L_x_10181:
[----:B------:R-:W2:Y:S02]  /*6db0*/  LDG.E.U16 R0, [R4.64] ;  /* 0x0000002404007981 */ /* 0x000ea4000c1e1500 */
[----:B--2---:R-:W-:-:S05]  /*6dc0*/  HADD2.F32 R0, -RZ, R0.H0_H0 ;  /* 0x20000000ff007230 */ /* 0x004fca0000004100 */
[----:B------:R-:W-:-:S04]  /*6dd0*/  FMUL.FTZ R0, R0, 1 ;  /* 0x3f80000000007820 */ /* 0x000fc80000410000 */
[----:B------:R0:W1:Y:S01]  /*6de0*/  F2F.F64.F32 R2, R0 ;  /* 0x0000000000027310 */ /* 0x0000620000201800 */
[----:B------:R-:W-:Y:S05]  /*6df0*/  BRA `(.L_x_10177) ;  /* 0x00000c1000007947 */ /* 0x000fea0003800000 */
.L_x_10180:
        /* <DEDUP_REMOVED lines=10> */
.L_x_10183:
[----:B------:R-:W2:Y:S02]  /*6ea0*/  LDG.E.U16 R4, [R4.64] ;  /* 0x0000002404047981 */ /* 0x000ea4000c1e1500 */
[----:B--2---:R-:W-:-:S05]  /*6eb0*/  HADD2.F32 R0, -RZ, R4.H0_H0 ;  /* 0x20000004ff007230 */ /* 0x004fca0000004100 */
[----:B------:R-:W-:-:S04]  /*6ec0*/  FMUL.FTZ R0, R0, 1 ;  /* 0x3f80000000007820 */ /* 0x000fc80000410000 */
[----:B------:R0:W1:Y:S01]  /*6ed0*/  F2F.F64.F32 R2, R0 ;  /* 0x0000000000027310 */ /* 0x0000620000201800 */
[----:B------:R-:W-:Y:S05]  /*6ee0*/  BRA `(.L_x_10177) ;  /* 0x00000b2000007947 */ /* 0x000fea0003800000 */
.L_x_10182:
[----:B------:R0:W5:Y:S01]  /*6ef0*/  LDG.E.64 R2, [R4.64] ;  /* 0x0000002404027981 */ /* 0x000162000c1e1b00 */
[----:B------:R-:W-:Y:S05]  /*6f00*/  BRA `(.L_x_10177) ;  /* 0x00000b0000007947 */ /* 0x000fea0003800000 */
.L_x_10172:
        /* <DEDUP_REMOVED lines=13> */
.L_x_10186:
[----:B------:R0:W5:Y:S01]  /*6fe0*/  LDG.E.64 R2, [R4.64] ;  /* 0x0000002404027981 */ /* 0x000162000c1e1b00 */
[----:B------:R-:W-:Y:S05]  /*6ff0*/  BRA `(.L_x_10177) ;  /* 0x00000a1000007947 */ /* 0x000fea0003800000 */
.L_x_10185:
        /* <DEDUP_REMOVED lines=28> */
.L_x_10188:
        /* <DEDUP_REMOVED lines=15> */
.L_x_10187:
[----:B------:R-:W2:Y:S02]  /*72b0*/  LDG.E.U16 R0, [R4.64] ;  /* 0x0000002404007981 */ /* 0x000ea4000c1e1500 */
[----:B--2---:R-:W-:-:S05]  /*72c0*/  PRMT R0, RZ, 0x5410, R0 ;  /* 0x00005410ff007816 */ /* 0x004fca0000000000 */
[----:B------:R-:W-:-:S04]  /*72d0*/  FMUL.FTZ R0, R0, 1 ;  /* 0x3f80000000007820 */ /* 0x000fc80000410000 */
[----:B------:R0:W1:Y:S01]  /*72e0*/  F2F.F64.F32 R2, R0 ;  /* 0x0000000000027310 */ /* 0x0000620000201800 */
[----:B------:R-:W-:Y:S05]  /*72f0*/  BRA `(.L_x_10177) ;  /* 0x0000071000007947 */ /* 0x000fea0003800000 */
.L_x_10184:
        /* <DEDUP_REMOVED lines=11> */
.L_x_10191:
        /* <DEDUP_REMOVED lines=21> */
.L_x_10195:
[----:B------:R-:W-:Y:S05]  /*7500*/  BSYNC B1 ;  /* 0x0000000000017941 */ /* 0x000fea0003800000 */
.L_x_10194:
[----:B------:R-:W-:Y:S01]  /*7510*/  LEA R3, R0, 0x3b800000, 0x17 ;  /* 0x3b80000000037811 */ /* 0x000fe200078eb8ff */
[----:B------:R-:W-:-:S05]  /*7520*/  IMAD.SHL.U32 R0, R2, 0x100000, RZ ;  /* 0x0010000002007824 */ /* 0x000fca00078e00ff */
[----:B------:R-:W-:Y:S02]  /*7530*/  LOP3.LUT R0, R3, R0, R4, 0xfe, !PT ;  /* 0x0000000003007212 */ /* 0x000fe400078efe04 */
.L_x_10193:
[----:B------:R-:W-:Y:S05]  /*7540*/  BSYNC B0 ;  /* 0x0000000000007941 */ /* 0x000fea0003800000 */
.L_x_10192:
[----:B------:R-:W-:-:S04]  /*7550*/  FMUL.FTZ R0, R0, 1 ;  /* 0x3f80000000007820 */ /* 0x000fc80000410000 */
[----:B------:R0:W1:Y:S01]  /*7560*/  F2F.F64.F32 R2, R0 ;  /* 0x0000000000027310 */ /* 0x0000620000201800 */
[----:B------:R-:W-:Y:S05]  /*7570*/  BRA `(.L_x_10177) ;  /* 0x0000049000007947 */ /* 0x000fea0003800000 */
.L_x_10190:
        /* <DEDUP_REMOVED lines=21> */
.L_x_10199:
[----:B------:R-:W-:Y:S05]  /*76d0*/  BSYNC B1 ;  /* 0x0000000000017941 */ /* 0x000fea0003800000 */
.L_x_10198:
[----:B------:R-:W-:Y:S01]  /*76e0*/  LEA R3, R0, 0x37800000, 0x17 ;  /* 0x3780000000037811 */ /* 0x000fe200078eb8ff */
[----:B------:R-:W-:-:S05]  /*76f0*/  IMAD.SHL.U32 R0, R2, 0x200000, RZ ;  /* 0x0020000002007824 */ /* 0x000fca00078e00ff */
[----:B------:R-:W-:Y:S02]  /*7700*/  LOP3.LUT R0, R3, R0, R4, 0xfe, !PT ;  /* 0x0000000003007212 */ /* 0x000fe400078efe04 */
.L_x_10197:
[----:B------:R-:W-:Y:S05]  /*7710*/  BSYNC B0 ;  /* 0x0000000000007941 */ /* 0x000fea0003800000 */
.L_x_10196:
[----:B------:R-:W-:-:S04]  /*7720*/  FMUL.FTZ R0, R0, 1 ;  /* 0x3f80000000007820 */ /* 0x000fc80000410000 */
[----:B------:R0:W1:Y:S01]  /*7730*/  F2F.F64.F32 R2, R0 ;  /* 0x0000000000027310 */ /* 0x0000620000201800 */
[----:B------:R-:W-:Y:S05]  /*7740*/  BRA `(.L_x_10177) ;  /* 0x000002c000007947 */ /* 0x000fea0003800000 */
.L_x_10189:
        /* <DEDUP_REMOVED lines=14> */
.L_x_10203:
[----:B------:R-:W-:Y:S05]  /*7830*/  BSYNC B0 ;  /* 0x0000000000007941 */ /* 0x000fea0003800000 */
.L_x_10202:
[----:B------:R-:W-:-:S04]  /*7840*/  FMUL.FTZ R0, R0, 1 ;  /* 0x3f80000000007820 */ /* 0x000fc80000410000 */
[----:B------:R0:W1:Y:S01]  /*7850*/  F2F.F64.F32 R2, R0 ;  /* 0x0000000000027310 */ /* 0x0000620000201800 */
[----:B------:R-:W-:Y:S05]  /*7860*/  BRA `(.L_x_10177) ;  /* 0x000001a000007947 */ /* 0x000fea0003800000 */
.L_x_10176:
        /* <DEDUP_REMOVED lines=21> */
.L_x_10201:
[----:B------:R-:W2:Y:S02]  /*79c0*/  LDG.E.64 R2, [R4.64] ;  /* 0x0000002404027981 */ /* 0x000ea4000c1e1b00 */
[----:B--2---:R-:W0:Y:S01]  /*79d0*/  I2F.F64.U64 R2, R2 ;  /* 0x0000000200027312 */ /* 0x004e220000301800 */
[----:B------:R-:W-:Y:S05]  /*79e0*/  BRA `(.L_x_10177) ;  /* 0x0000002000007947 */ /* 0x000fea0003800000 */
.L_x_10200:
[----:B------:R-:W2:Y:S02]  /*79f0*/  LDG.E R2, [R4.64] ;  /* 0x0000002404027981 */ /* 0x000ea4000c1e1900 */
[----:B--2---:R-:W0:Y:S02]  /*7a00*/  I2F.F64.U32 R2, R2 ;  /* 0x0000000200027312 */ /* 0x004e240000201800 */
.L_x_10177:
        /* <DEDUP_REMOVED lines=17> */
.L_x_10207:
[----:B------:R-:W0:Y:S02]  /*7b20*/  F2I.S64.F64.TRUNC R2, R2 ;  /* 0x0000000200027311 */ /* 0x000e24000030d900 */
[----:B0-----:R-:W-:-:S05]  /*7b30*/  IMAD.MOV.U32 R5, RZ, RZ, R2 ;  /* 0x000000ffff057224 */ /* 0x001fca00078e0002 */
[----:B------:R0:W-:Y:S01]  /*7b40*/  STG.E.U8 [R16.64], R5 ;  /* 0x0000000510007986 */ /* 0x0001e2000c101124 */
[----:B------:R-:W-:Y:S05]  /*7b50*/  BRA `(.L_x_10209) ;  /* 0x00000ed000007947 */ /* 0x000fea0003800000 */
.L_x_10206:
        /* <DEDUP_REMOVED lines=9> */
.L_x_10211:
[----:B------:R-:W0:Y:S02]  /*7bf0*/  F2I.F64.TRUNC R3, R2 ;  /* 0x0000000200037311 */ /* 0x000e24000030d100 */
[----:B0-----:R0:W-:Y:S01]  /*7c00*/  STG.E [R16.64], R3 ;  /* 0x0000000310007986 */ /* 0x0011e2000c101924 */
[----:B------:R-:W-:Y:S05]  /*7c10*/  BRA `(.L_x_10209) ;  /* 0x00000e1000007947 */ /* 0x000fea0003800000 */
.L_x_10210:
[----:B------:R-:W0:Y:S02]  /*7c20*/  F2I.F64.TRUNC R3, R2 ;  /* 0x0000000200037311 */ /* 0x000e24000030d100 */
[----:B0-----:R0:W-:Y:S01]  /*7c30*/  STG.E.U16 [R16.64], R3 ;  /* 0x0000000310007986 */ /* 0x0011e2000c101524 */
[----:B------:R-:W-:Y:S05]  /*7c40*/  BRA `(.L_x_10209) ;  /* 0x00000de000007947 */ /* 0x000fea0003800000 */
.L_x_10205:
        /* <DEDUP_REMOVED lines=11> */
.L_x_10213:
[----:B------:R-:W0:Y:S01]  /*7d00*/  F2F.F32.F64 R0, R4 ;  /* 0x0000000400007310 */ /* 0x000e220000301000 */
[----:B------:R-:W0:-:S14]  /*7d10*/  DSETP.GEU.AND P0, PT, |R4|, c[0x2][0x0], PT ;  /* 0x008000000400762a */ /* 0x000e1c0003f0e200 */
[----:B0-----:R-:W-:-:S05]  /*7d20*/  @!P0 FMUL R0, R0, 1.175494350822287508e-38 ;  /* 0x0080000000008820 */ /* 0x001fca0000400000 */
[----:B------:R-:W-:-:S05]  /*7d30*/  F2FP.PACK_AB R0, RZ, R0 ;  /* 0x00000000ff00723e */ /* 0x000fca00000000ff */
[----:B------:R0:W-:Y:S01]  /*7d40*/  STG.E.U16 [R16.64], R0 ;  /* 0x0000000010007986 */ /* 0x0001e2000c101524 */
[----:B------:R-:W-:Y:S05]  /*7d50*/  BRA `(.L_x_10209) ;  /* 0x00000cd000007947 */ /* 0x000fea0003800000 */
.L_x_10212:
        /* <DEDUP_REMOVED lines=12> */
.L_x_10215:
[----:B------:R-:W0:Y:S01]  /*7e20*/  F2F.F32.F64 R0, R4 ;  /* 0x0000000400007310 */ /* 0x000e220000301000 */
[----:B------:R-:W0:-:S14]  /*7e30*/  DSETP.GEU.AND P0, PT, |R4|, c[0x2][0x0], PT ;  /* 0x008000000400762a */ /* 0x000e1c0003f0e200 */
[----:B0-----:R-:W-:-:S05]  /*7e40*/  @!P0 FMUL R0, R0, 1.175494350822287508e-38 ;  /* 0x0080000000008820 */ /* 0x001fca0000400000 */
[----:B------:R-:W-:-:S04]  /*7e50*/  F2FP.PACK_AB R3, RZ, R0 ;  /* 0x00000000ff03723e */ /* 0x000fc800000000ff */
[----:B------:R-:W-:-:S05]  /*7e60*/  PRMT R3, R3, 0x5410, RZ ;  /* 0x0000541003037816 */ /* 0x000fca00000000ff */
[----:B------:R0:W-:Y:S01]  /*7e70*/  STG.E [R16.64], R3 ;  /* 0x0000000310007986 */ /* 0x0001e2000c101924 */
[----:B------:R-:W-:Y:S05]  /*7e80*/  BRA `(.L_x_10209) ;  /* 0x00000ba000007947 */ /* 0x000fea0003800000 */
.L_x_10214:
[----:B------:R0:W-:Y:S01]  /*7e90*/  STG.E.64 [R16.64], R4 ;  /* 0x0000000410007986 */ /* 0x0001e2000c101b24 */
[----:B------:R-:W-:Y:S05]  /*7ea0*/  BRA `(.L_x_10209) ;  /* 0x00000b8000007947 */ /* 0x000fea0003800000 */
.L_x_10204:
        /* <DEDUP_REMOVED lines=12> */
.L_x_10218:
[----:B------:R-:W-:-:S05]  /*7f70*/  CS2R R6, SRZ ;  /* 0x0000000000067805 */ /* 0x000fca000001ff00 */
[----:B------:R0:W-:Y:S01]  /*7f80*/  STG.E.128 [R16.64], R4 ;  /* 0x0000000410007986 */ /* 0x0001e2000c101d24 */
[----:B------:R-:W-:Y:S05]  /*7f90*/  BRA `(.L_x_10209) ;  /* 0x00000a9000007947 */ /* 0x000fea0003800000 */
.L_x_10217:
        /* <DEDUP_REMOVED lines=23> */
.L_x_10222:
[----:B------:R-:W-:Y:S05]  /*8110*/  BSYNC B0 ;  /* 0x0000000000007941 */ /* 0x000fea0003800000 */
.L_x_10221:
[----:B------:R-:W-:-:S05]  /*8120*/  LOP3.LUT R3, R0, R3, RZ, 0xfc, !PT ;  /* 0x0000000300037212 */ /* 0x000fca00078efcff */
[----:B------:R0:W-:Y:S01]  /*8130*/  STG.E.U8 [R16.64], R3 ;  /* 0x0000000310007986 */ /* 0x0001e2000c101124 */
[----:B------:R-:W-:Y:S05]  /*8140*/  BRA `(.L_x_10209) ;  /* 0x000008e000007947 */ /* 0x000fea0003800000 */
.L_x_10220:
        /* <DEDUP_REMOVED lines=15> */
.L_x_10224:
[----:B------:R-:W-:Y:S01]  /*8240*/  IMAD.MOV.U32 R0, RZ, RZ, 0x7f ;  /* 0x0000007fff007424 */ /* 0x000fe200078e00ff */
[----:B------:R-:W-:-:S04]  /*8250*/  ISETP.GT.U32.AND P0, PT, R2, 0x7f800000, PT ;  /* 0x7f8000000200780c */ /* 0x000fc80003f04070 */
[----:B------:R-:W-:-:S04]  /*8260*/  SEL R0, R0, 0x7c, P0 ;  /* 0x0000007c00007807 */ /* 0x000fc80000000000 */
.L_x_10225:
[----:B------:R-:W-:Y:S05]  /*8270*/  BSYNC B0 ;  /* 0x0000000000007941 */ /* 0x000fea0003800000 */
.L_x_10223:
[----:B------:R-:W-:-:S04]  /*8280*/  LOP3.LUT R2, R3, 0x80000000, RZ, 0xc0, !PT ;  /* 0x8000000003027812 */ /* 0x000fc800078ec0ff */
[----:B------:R-:W-:-:S04]  /*8290*/  SHF.R.U32.HI R3, RZ, 0x18, R2 ;  /* 0x00000018ff037819 */ /* 0x000fc80000011602 */
[----:B------:R-:W-:-:S05]  /*82a0*/  LOP3.LUT R3, R0, R3, RZ, 0xfc, !PT ;  /* 0x0000000300037212 */ /* 0x000fca00078efcff */
[----:B------:R0:W-:Y:S01]  /*82b0*/  STG.E.U8 [R16.64], R3 ;  /* 0x0000000310007986 */ /* 0x0001e2000c101124 */
[----:B------:R-:W-:Y:S05]  /*82c0*/  BRA `(.L_x_10209) ;  /* 0x0000076000007947 */ /* 0x000fea0003800000 */
.L_x_10219:
[----:B------:R-:W0:Y:S01]  /*82d0*/  F2F.F32.F64 R0, R4 ;  /* 0x0000000400007310 */ /* 0x000e220000301000 */
[----:B------:R-:W0:-:S14]  /*82e0*/  DSETP.GEU.AND P0, PT, |R4|, c[0x2][0x0], PT ;  /* 0x008000000400762a */ /* 0x000e1c0003f0e200 */
[----:B0-----:R-:W-:-:S05]  /*82f0*/  @!P0 FMUL R0, R0, 1.175494350822287508e-38 ;  /* 0x0080000000008820 */ /* 0x001fca0000400000 */
[----:B------:R-:W-:-:S05]  /*8300*/  F2FP.BF16.PACK_AB R0, RZ, R0 ;  /* 0x00000000ff00723e */ /* 0x000fca00000010ff */
[----:B------:R0:W-:Y:S01]  /*8310*/  STG.E.U16 [R16.64], R0 ;  /* 0x0000000010007986 */ /* 0x0001e2000c101524 */
[----:B------:R-:W-:Y:S05]  /*8320*/  BRA `(.L_x_10209) ;  /* 0x0000070000007947 */ /* 0x000fea0003800000 */
.L_x_10216:
        /* <DEDUP_REMOVED lines=11> */
.L_x_10228:
        /* <DEDUP_REMOVED lines=19> */
.L_x_10231:
[----:B------:R-:W-:-:S04]  /*8510*/  LOP3.LUT R2, R3, 0x80000000, RZ, 0xc0, !PT ;  /* 0x8000000003027812 */ /* 0x000fc800078ec0ff */
[----:B------:R-:W-:-:S04]  /*8520*/  SHF.R.U32.HI R3, RZ, 0x18, R2 ;  /* 0x00000018ff037819 */ /* 0x000fc80000011602 */
[----:B------:R-:W-:-:S04]  /*8530*/  LOP3.LUT R0, R0, R3, RZ, 0xfc, !PT ;  /* 0x0000000300007212 */ /* 0x000fc800078efcff */
[----:B------:R-:W-:Y:S02]  /*8540*/  PRMT R8, R0, 0x7610, R8 ;  /* 0x0000761000087816 */ /* 0x000fe40000000008 */
.L_x_10230:
[----:B------:R-:W-:Y:S05]  /*8550*/  BSYNC B0 ;  /* 0x0000000000007941 */ /* 0x000fea0003800000 */
.L_x_10229:
[----:B------:R0:W-:Y:S01]  /*8560*/  STG.E.U8 [R16.64], R8 ;  /* 0x0000000810007986 */ /* 0x0001e2000c101124 */
[----:B------:R-:W-:Y:S05]  /*8570*/  BRA `(.L_x_10209) ;  /* 0x000004b000007947 */ /* 0x000fea0003800000 */
.L_x_10227:
        /* <DEDUP_REMOVED lines=19> */
.L_x_10234:
[----:B------:R-:W-:-:S04]  /*86b0*/  LOP3.LUT R2, R3, 0x80000000, RZ, 0xc0, !PT ;  /* 0x8000000003027812 */ /* 0x000fc800078ec0ff */
[----:B------:R-:W-:-:S04]  /*86c0*/  SHF.R.U32.HI R3, RZ, 0x18, R2 ;  /* 0x00000018ff037819 */ /* 0x000fc80000011602 */
[----:B------:R-:W-:-:S04]  /*86d0*/  LOP3.LUT R0, R0, R3, RZ, 0xfc, !PT ;  /* 0x0000000300007212 */ /* 0x000fc800078efcff */
[----:B------:R-:W-:Y:S02]  /*86e0*/  PRMT R8, R0, 0x7610, R8 ;  /* 0x0000761000087816 */ /* 0x000fe40000000008 */
.L_x_10233:
[----:B------:R-:W-:Y:S05]  /*86f0*/  BSYNC B0 ;  /* 0x0000000000007941 */ /* 0x000fea0003800000 */
.L_x_10232:
[----:B------:R0:W-:Y:S01]  /*8700*/  STG.E.U8 [R16.64], R8 ;  /* 0x0000000810007986 */ /* 0x0001e2000c101124 */
[----:B------:R-:W-:Y:S05]  /*8710*/  BRA `(.L_x_10209) ;  /* 0x0000031000007947 */ /* 0x000fea0003800000 */
.L_x_10226:
        /* <DEDUP_REMOVED lines=24> */
.L_x_10208:
        /* <DEDUP_REMOVED lines=20> */
.L_x_10236:
[----:B------:R-:W0:Y:S02]  /*89e0*/  F2I.U64.F64.TRUNC R2, R2 ;  /* 0x0000000200027311 */ /* 0x000e24000030d800 */
[----:B0-----:R0:W-:Y:S01]  /*89f0*/  STG.E.64 [R16.64], R2 ;  /* 0x0000000210007986 */ /* 0x0011e2000c101b24 */
[----:B------:R-:W-:Y:S05]  /*8a00*/  BRA `(.L_x_10209) ;  /* 0x0000002000007947 */ /* 0x000fea0003800000 */
.L_x_10235:
[----:B------:R-:W0:Y:S02]  /*8a10*/  F2I.U32.F64.TRUNC R3, R2 ;  /* 0x0000000200037311 */ /* 0x000e24000030d000 */
[----:B0-----:R0:W-:Y:S02]  /*8a20*/  STG.E [R16.64], R3 ;  /* 0x0000000310007986 */ /* 0x0011e4000c101924 */
.L_x_10209:
[----:B------:R-:W-:Y:S02]  /*8a30*/  IADD3 R19, R19, 0x80, RZ ;  /* 0x0000008013137810 */ /* 0x000fe40007ffe0ff */
.L_x_10104:
[----:B------:R-:W-:Y:S05]  /*8a40*/  BSYNC B6 ;  /* 0x0000000000067941 */ /* 0x000fea0003800000 */
.L_x_10103:
        /* <DEDUP_REMOVED lines=230> */
.L_x_10237:
        /* <DEDUP_REMOVED lines=19> */
.L_x_10241:
[----:B------:R-:W2:Y:S02]  /*99e0*/  LDG.E.U8 R2, [R4.64] ;  /* 0x0000002404027981 */ /* 0x000ea4000c1e1100 */
[----:B--2---:R-:W0:Y:S01]  /*99f0*/  I2F.F64.U16 R2, R2 ;  /* 0x0000000200027312 */ /* 0x004e220000101800 */
[----:B------:R-:W-:Y:S05]  /*9a00*/  BRA `(.L_x_10243) ;  /* 0x00000df000007947 */ /* 0x000fea0003800000 */
.L_x_10240:
        /* <DEDUP_REMOVED lines=9> */
.L_x_10245:
[----:B------:R-:W2:Y:S02]  /*9aa0*/  LDG.E R2, [R4.64] ;  /* 0x0000002404027981 */ /* 0x000ea4000c1e1900 */
[----:B--2---:R-:W0:Y:S01]  /*9ab0*/  I2F.F64 R2, R2 ;  /* 0x0000000200027312 */ /* 0x004e220000201c00 */
[----:B------:R-:W-:Y:S05]  /*9ac0*/  BRA `(.L_x_10243) ;  /* 0x00000d3000007947 */ /* 0x000fea0003800000 */
.L_x_10244:
[----:B------:R-:W2:Y:S02]  /*9ad0*/  LDG.E.U16 R2, [R4.64] ;  /* 0x0000002404027981 */ /* 0x000ea4000c1e1500 */
[----:B--2---:R-:W0:Y:S01]  /*9ae0*/  I2F.F64.S16 R2, R2 ;  /* 0x0000000200027312 */ /* 0x004e220000101c00 */
[----:B------:R-:W-:Y:S05]  /*9af0*/  BRA `(.L_x_10243) ;  /* 0x00000d0000007947 */ /* 0x000fea0003800000 */
.L_x_10239:
        /* <DEDUP_REMOVED lines=10> */
.L_x_10247:
[----:B------:R-:W2:Y:S02]  /*9ba0*/  LDG.E.U16 R0, [R4.64] ;  /* 0x0000002404007981 */ /* 0x000ea4000c1e1500 */
[----:B--2---:R-:W-:-:S05]  /*9bb0*/  HADD2.F32 R0, -RZ, R0.H0_H0 ;  /* 0x20000000ff007230 */ /* 0x004fca0000004100 */
[----:B------:R-:W-:-:S04]  /*9bc0*/  FMUL.FTZ R0, R0, 1 ;  /* 0x3f80000000007820 */ /* 0x000fc80000410000 */
[----:B------:R0:W1:Y:S01]  /*9bd0*/  F2F.F64.F32 R2, R0 ;  /* 0x0000000000027310 */ /* 0x0000620000201800 */
[----:B------:R-:W-:Y:S05]  /*9be0*/  BRA `(.L_x_10243) ;  /* 0x00000c1000007947 */ /* 0x000fea0003800000 */
.L_x_10246:
        /* <DEDUP_REMOVED lines=10> */
.L_x_10249:
[----:B------:R-:W2:Y:S02]  /*9c90*/  LDG.E.U16 R4, [R4.64] ;  /* 0x0000002404047981 */ /* 0x000ea4000c1e1500 */
[----:B--2---:R-:W-:-:S05]  /*9ca0*/  HADD2.F32 R0, -RZ, R4.H0_H0 ;  /* 0x20000004ff007230 */ /* 0x004fca0000004100 */
[----:B------:R-:W-:-:S04]  /*9cb0*/  FMUL.FTZ R0, R0, 1 ;  /* 0x3f80000000007820 */ /* 0x000fc80000410000 */
[----:B------:R0:W1:Y:S01]  /*9cc0*/  F2F.F64.F32 R2, R0 ;  /* 0x0000000000027310 */ /* 0x0000620000201800 */
[----:B------:R-:W-:Y:S05]  /*9cd0*/  BRA `(.L_x_10243) ;  /* 0x00000b2000007947 */ /* 0x000fea0003800000 */
.L_x_10248:
[----:B------:R0:W5:Y:S01]  /*9ce0*/  LDG.E.64 R2, [R4.64] ;  /* 0x0000002404027981 */ /* 0x000162000c1e1b00 */
[----:B------:R-:W-:Y:S05]  /*9cf0*/  BRA `(.L_x_10243) ;  /* 0x00000b0000007947 */ /* 0x000fea0003800000 */
.L_x_10238:
        /* <DEDUP_REMOVED lines=13> */
.L_x_10252:
[----:B------:R0:W5:Y:S01]  /*9dd0*/  LDG.E.64 R2, [R4.64] ;  /* 0x0000002404027981 */ /* 0x000162000c1e1b00 */
[----:B------:R-:W-:Y:S05]  /*9de0*/  BRA `(.L_x_10243) ;  /* 0x00000a1000007947 */ /* 0x000fea0003800000 */
.L_x_10251:
        /* <DEDUP_REMOVED lines=28> */
.L_x_10254:
        /* <DEDUP_REMOVED lines=15> */
.L_x_10253:
[----:B------:R-:W2:Y:S02]  /*a0a0*/  LDG.E.U16 R0, [R4.64] ;  /* 0x0000002404007981 */ /* 0x000ea4000c1e1500 */
[----:B--2---:R-:W-:-:S05]  /*a0b0*/  PRMT R0, RZ, 0x5410, R0 ;  /* 0x00005410ff007816 */ /* 0x004fca0000000000 */
[----:B------:R-:W-:-:S04]  /*a0c0*/  FMUL.FTZ R0, R0, 1 ;  /* 0x3f80000000007820 */ /* 0x000fc80000410000 */
[----:B------:R0:W1:Y:S01]  /*a0d0*/  F2F.F64.F32 R2, R0 ;  /* 0x0000000000027310 */ /* 0x0000620000201800 */
[----:B------:R-:W-:Y:S05]  /*a0e0*/  BRA `(.L_x_10243) ;  /* 0x0000071000007947 */ /* 0x000fea0003800000 */
.L_x_10250:
        /* <DEDUP_REMOVED lines=11> */
.L_x_10257:
        /* <DEDUP_REMOVED lines=21> */
.L_x_10261:
[----:B------:R-:W-:Y:S05]  /*a2f0*/  BSYNC B1 ;  /* 0x0000000000017941 */ /* 0x000fea0003800000 */
.L_x_10260:
[----:B------:R-:W-:Y:S01]  /*a300*/  LEA R3, R0, 0x3b800000, 0x17 ;  /* 0x3b80000000037811 */ /* 0x000fe200078eb8ff */
[----:B------:R-:W-:-:S05]  /*a310*/  IMAD.SHL.U32 R0, R2, 0x100000, RZ ;  /* 0x0010000002007824 */ /* 0x000fca00078e00ff */
[----:B------:R-:W-:Y:S02]  /*a320*/  LOP3.LUT R0, R3, R0, R4, 0xfe, !PT ;  /* 0x0000000003007212 */ /* 0x000fe400078efe04 */
.L_x_10259:
[----:B------:R-:W-:Y:S05]  /*a330*/  BSYNC B0 ;  /* 0x0000000000007941 */ /* 0x000fea0003800000 */
.L_x_10258:
[----:B------:R-:W-:-:S04]  /*a340*/  FMUL.FTZ R0, R0, 1 ;  /* 0x3f80000000007820 */ /* 0x000fc80000410000 */
[----:B------:R0:W1:Y:S01]  /*a350*/  F2F.F64.F32 R2, R0 ;  /* 0x0000000000027310 */ /* 0x0000620000201800 */
[----:B------:R-:W-:Y:S05]  /*a360*/  BRA `(.L_x_10243) ;  /* 0x0000049000007947 */ /* 0x000fea0003800000 */
.L_x_10256:
        /* <DEDUP_REMOVED lines=21> */
.L_x_10265:
[----:B------:R-:W-:Y:S05]  /*a4c0*/  BSYNC B1 ;  /* 0x0000000000017941 */ /* 0x000fea0003800000 */
.L_x_10264:
[----:B------:R-:W-:Y:S01]  /*a4d0*/  LEA R3, R0, 0x37800000, 0x17 ;  /* 0x3780000000037811 */ /* 0x000fe200078eb8ff */
[----:B------:R-:W-:-:S05]  /*a4e0*/  IMAD.SHL.U32 R0, R2, 0x200000, RZ ;  /* 0x0020000002007824 */ /* 0x000fca00078e00ff */
[----:B------:R-:W-:Y:S02]  /*a4f0*/  LOP3.LUT R0, R3, R0, R4, 0xfe, !PT ;  /* 0x0000000003007212 */ /* 0x000fe400078efe04 */
.L_x_10263:
[----:B------:R-:W-:Y:S05]  /*a500*/  BSYNC B0 ;  /* 0x0000000000007941 */ /* 0x000fea0003800000 */
.L_x_10262:
[----:B------:R-:W-:-:S04]  /*a510*/  FMUL.FTZ R0, R0, 1 ;  /* 0x3f80000000007820 */ /* 0x000fc80000410000 */
[----:B------:R0:W1:Y:S01]  /*a520*/  F2F.F64.F32 R2, R0 ;  /* 0x0000000000027310 */ /* 0x0000620000201800 */
[----:B------:R-:W-:Y:S05]  /*a530*/  BRA `(.L_x_10243) ;  /* 0x000002c000007947 */ /* 0x000fea0003800000 */
.L_x_10255:
        /* <DEDUP_REMOVED lines=14> */
.L_x_10269:
[----:B------:R-:W-:Y:S05]  /*a620*/  BSYNC B0 ;  /* 0x0000000000007941 */ /* 0x000fea0003800000 */
.L_x_10268:
[----:B------:R-:W-:-:S04]  /*a630*/  FMUL.FTZ R0, R0, 1 ;  /* 0x3f80000000007820 */ /* 0x000fc80000410000 */
[----:B------:R0:W1:Y:S01]  /*a640*/  F2F.F64.F32 R2, R0 ;  /* 0x0000000000027310 */ /* 0x0000620000201800 */
[----:B------:R-:W-:Y:S05]  /*a650*/  BRA `(.L_x_10243) ;  /* 0x000001a000007947 */ /* 0x000fea0003800000 */
.L_x_10242:
        /* <DEDUP_REMOVED lines=21> */
.L_x_10267:
[----:B------:R-:W2:Y:S02]  /*a7b0*/  LDG.E.64 R2, [R4.64] ;  /* 0x0000002404027981 */ /* 0x000ea4000c1e1b00 */
[----:B--2---:R-:W0:Y:S01]  /*a7c0*/  I2F.F64.U64 R2, R2 ;  /* 0x0000000200027312 */ /* 0x004e220000301800 */
[----:B------:R-:W-:Y:S05]  /*a7d0*/  BRA `(.L_x_10243) ;  /* 0x0000002000007947 */ /* 0x000fea0003800000 */
.L_x_10266:
[----:B------:R-:W2:Y:S02]  /*a7e0*/  LDG.E R2, [R4.64] ;  /* 0x0000002404027981 */ /* 0x000ea4000c1e1900 */
[----:B--2---:R-:W0:Y:S02]  /*a7f0*/  I2F.F64.U32 R2, R2 ;  /* 0x0000000200027312 */ /* 0x004e240000201800 */
.L_x_10243:
        /* <DEDUP_REMOVED lines=17> */
.L_x_10273:
[----:B------:R-:W0:Y:S02]  /*a910*/  F2I.S64.F64.TRUNC R2, R2 ;  /* 0x0000000200027311 */ /* 0x000e24000030d900 */
[----:B0-----:R-:W-:-:S05]  /*a920*/  IMAD.MOV.U32 R5, RZ, RZ, R2 ;  /* 0x000000ffff057224 */ /* 0x001fca00078e0002 */
[----:B------:R-:W-:Y:S01]  /*a930*/  STG.E.U8 [R16.64], R5 ;  /* 0x0000000510007986 */ /* 0x000fe2000c101124 */
[----:B------:R-:W-:Y:S05]  /*a940*/  EXIT ;  /* 0x000000000000794d */ /* 0x000fea0003800000 */
.L_x_10272:
        /* <DEDUP_REMOVED lines=9> */
.L_x_10276:
[----:B------:R-:W0:Y:S02]  /*a9e0*/  F2I.F64.TRUNC R3, R2 ;  /* 0x0000000200037311 */ /* 0x000e24000030d100 */
[----:B0-----:R-:W-:Y:S01]  /*a9f0*/  STG.E [R16.64], R3 ;  /* 0x0000000310007986 */ /* 0x001fe2000c101924 */
[----:B------:R-:W-:Y:S05]  /*aa00*/  EXIT ;  /* 0x000000000000794d */ /* 0x000fea0003800000 */
.L_x_10275:
[----:B------:R-:W0:Y:S02]  /*aa10*/  F2I.F64.TRUNC R3, R2 ;  /* 0x0000000200037311 */ /* 0x000e24000030d100 */
[----:B0-----:R-:W-:Y:S01]  /*aa20*/  STG.E.U16 [R16.64], R3 ;  /* 0x0000000310007986 */ /* 0x001fe2000c101524 */
[----:B------:R-:W-:Y:S05]  /*aa30*/  EXIT ;  /* 0x000000000000794d */ /* 0x000fea0003800000 */
.L_x_10271:
        /* <DEDUP_REMOVED lines=11> */
.L_x_10278:
[----:B------:R-:W0:Y:S01]  /*aaf0*/  F2F.F32.F64 R0, R4 ;  /* 0x0000000400007310 */ /* 0x000e220000301000 */
[----:B------:R-:W0:-:S14]  /*ab00*/  DSETP.GEU.AND P0, PT, |R4|, c[0x2][0x0], PT ;  /* 0x008000000400762a */ /* 0x000e1c0003f0e200 */
[----:B0-----:R-:W-:-:S05]  /*ab10*/  @!P0 FMUL R0, R0, 1.175494350822287508e-38 ;  /* 0x0080000000008820 */ /* 0x001fca0000400000 */
[----:B------:R-:W-:-:S05]  /*ab20*/  F2FP.PACK_AB R0, RZ, R0 ;  /* 0x00000000ff00723e */ /* 0x000fca00000000ff */
[----:B------:R-:W-:Y:S01]  /*ab30*/  STG.E.U16 [R16.64], R0 ;  /* 0x0000000010007986 */ /* 0x000fe2000c101524 */
[----:B------:R-:W-:Y:S05]  /*ab40*/  EXIT ;  /* 0x000000000000794d */ /* 0x000fea0003800000 */
.L_x_10277:
        /* <DEDUP_REMOVED lines=12> */
.L_x_10280:
[----:B------:R-:W0:Y:S01]  /*ac10*/  F2F.F32.F64 R0, R4 ;  /* 0x0000000400007310 */ /* 0x000e220000301000 */
[----:B------:R-:W0:-:S14]  /*ac20*/  DSETP.GEU.AND P0, PT, |R4|, c[0x2][0x0], PT ;  /* 0x008000000400762a */ /* 0x000e1c0003f0e200 */
[----:B0-----:R-:W-:-:S05]  /*ac30*/  @!P0 FMUL R0, R0, 1.175494350822287508e-38 ;  /* 0x0080000000008820 */ /* 0x001fca0000400000 */
[----:B------:R-:W-:-:S04]  /*ac40*/  F2FP.PACK_AB R3, RZ, R0 ;  /* 0x00000000ff03723e */ /* 0x000fc800000000ff */
[----:B------:R-:W-:-:S05]  /*ac50*/  PRMT R3, R3, 0x5410, RZ ;  /* 0x0000541003037816 */ /* 0x000fca00000000ff */
[----:B------:R-:W-:Y:S01]  /*ac60*/  STG.E [R16.64], R3 ;  /* 0x0000000310007986 */ /* 0x000fe2000c101924 */
[----:B------:R-:W-:Y:S05]  /*ac70*/  EXIT ;  /* 0x000000000000794d */ /* 0x000fea0003800000 */
.L_x_10279:
[----:B------:R-:W-:Y:S01]  /*ac80*/  STG.E.64 [R16.64], R4 ;  /* 0x0000000410007986 */ /* 0x000fe2000c101b24 */
[----:B------:R-:W-:Y:S05]  /*ac90*/  EXIT ;  /* 0x000000000000794d */ /* 0x000fea0003800000 */
.L_x_10270:
        /* <DEDUP_REMOVED lines=12> */
.L_x_10283:
[----:B------:R-:W-:-:S05]  /*ad60*/  CS2R R6, SRZ ;  /* 0x0000000000067805 */ /* 0x000fca000001ff00 */
[----:B------:R-:W-:Y:S01]  /*ad70*/  STG.E.128 [R16.64], R4 ;  /* 0x0000000410007986 */ /* 0x000fe2000c101d24 */
[----:B------:R-:W-:Y:S05]  /*ad80*/  EXIT ;  /* 0x000000000000794d */ /* 0x000fea0003800000 */
.L_x_10282:
        /* <DEDUP_REMOVED lines=23> */
.L_x_10287:
[----:B------:R-:W-:Y:S05]  /*af00*/  BSYNC B0 ;  /* 0x0000000000007941 */ /* 0x000fea0003800000 */
.L_x_10286:
[----:B------:R-:W-:-:S05]  /*af10*/  LOP3.LUT R3, R0, R3, RZ, 0xfc, !PT ;  /* 0x0000000300037212 */ /* 0x000fca00078efcff */
[----:B------:R-:W-:Y:S01]  /*af20*/  STG.E.U8 [R16.64], R3 ;  /* 0x0000000310007986 */ /* 0x000fe2000c101124 */
[----:B------:R-:W-:Y:S05]  /*af30*/  EXIT ;  /* 0x000000000000794d */ /* 0x000fea0003800000 */
.L_x_10285:
        /* <DEDUP_REMOVED lines=15> */
.L_x_10289:
[----:B------:R-:W-:Y:S01]  /*b030*/  IMAD.MOV.U32 R0, RZ, RZ, 0x7f ;  /* 0x0000007fff007424 */ /* 0x000fe200078e00ff */
[----:B------:R-:W-:-:S04]  /*b040*/  ISETP.GT.U32.AND P0, PT, R2, 0x7f800000, PT ;  /* 0x7f8000000200780c */ /* 0x000fc80003f04070 */
[----:B------:R-:W-:-:S04]  /*b050*/  SEL R0, R0, 0x7c, P0 ;  /* 0x0000007c00007807 */ /* 0x000fc80000000000 */
.L_x_10290:
[----:B------:R-:W-:Y:S05]  /*b060*/  BSYNC B0 ;  /* 0x0000000000007941 */ /* 0x000fea0003800000 */
.L_x_10288:
[----:B------:R-:W-:-:S04]  /*b070*/  LOP3.LUT R2, R3, 0x80000000, RZ, 0xc0, !PT ;  /* 0x8000000003027812 */ /* 0x000fc800078ec0ff */
[----:B------:R-:W-:-:S04]  /*b080*/  SHF.R.U32.HI R3, RZ, 0x18, R2 ;  /* 0x00000018ff037819 */ /* 0x000fc80000011602 */
[----:B------:R-:W-:-:S05]  /*b090*/  LOP3.LUT R3, R0, R3, RZ, 0xfc, !PT ;  /* 0x0000000300037212 */ /* 0x000fca00078efcff */
[----:B------:R-:W-:Y:S01]  /*b0a0*/  STG.E.U8 [R16.64], R3 ;  /* 0x0000000310007986 */ /* 0x000fe2000c101124 */
[----:B------:R-:W-:Y:S05]  /*b0b0*/  EXIT ;  /* 0x000000000000794d */ /* 0x000fea0003800000 */
.L_x_10284:
[----:B------:R-:W0:Y:S01]  /*b0c0*/  F2F.F32.F64 R0, R4 ;  /* 0x0000000400007310 */ /* 0x000e220000301000 */
[----:B------:R-:W0:-:S14]  /*b0d0*/  DSETP.GEU.AND P0, PT, |R4|, c[0x2][0x0], PT ;  /* 0x008000000400762a */ /* 0x000e1c0003f0e200 */
[----:B0-----:R-:W-:-:S05]  /*b0e0*/  @!P0 FMUL R0, R0, 1.175494350822287508e-38 ;  /* 0x0080000000008820 */ /* 0x001fca0000400000 */
[----:B------:R-:W-:-:S05]  /*b0f0*/  F2FP.BF16.PACK_AB R0, RZ, R0 ;  /* 0x00000000ff00723e */ /* 0x000fca00000010ff */
[----:B------:R-:W-:Y:S01]  /*b100*/  STG.E.U16 [R16.64], R0 ;  /* 0x0000000010007986 */ /* 0x000fe2000c101524 */
[----:B------:R-:W-:Y:S05]  /*b110*/  EXIT ;  /* 0x000000000000794d */ /* 0x000fea0003800000 */
.L_x_10281:
        /* <DEDUP_REMOVED lines=11> */
.L_x_10293:
        /* <DEDUP_REMOVED lines=19> */
.L_x_10296:
[----:B------:R-:W-:-:S04]  /*b300*/  LOP3.LUT R2, R3, 0x80000000, RZ, 0xc0, !PT ;  /* 0x8000000003027812 */ /* 0x000fc800078ec0ff */
[----:B------:R-:W-:-:S04]  /*b310*/  SHF.R.U32.HI R3, RZ, 0x18, R2 ;  /* 0x00000018ff037819 */ /* 0x000fc80000011602 */
[----:B------:R-:W-:-:S04]  /*b320*/  LOP3.LUT R0, R0, R3, RZ, 0xfc, !PT ;  /* 0x0000000300007212 */ /* 0x000fc800078efcff */
[----:B------:R-:W-:Y:S02]  /*b330*/  PRMT R8, R0, 0x7610, R8 ;  /* 0x0000761000087816 */ /* 0x000fe40000000008 */
.L_x_10295:
[----:B------:R-:W-:Y:S05]  /*b340*/  BSYNC B0 ;  /* 0x0000000000007941 */ /* 0x000fea0003800000 */
.L_x_10294:
[----:B------:R-:W-:Y:S01]  /*b350*/  STG.E.U8 [R16.64], R8 ;  /* 0x0000000810007986 */ /* 0x000fe2000c101124 */
[----:B------:R-:W-:Y:S05]  /*b360*/  EXIT ;  /* 0x000000000000794d */ /* 0x000fea0003800000 */
.L_x_10292:
        /* <DEDUP_REMOVED lines=19> */
.L_x_10299:
[----:B------:R-:W-:-:S04]  /*b4a0*/  LOP3.LUT R2, R3, 0x80000000, RZ, 0xc0, !PT ;  /* 0x8000000003027812 */ /* 0x000fc800078ec0ff */
[----:B------:R-:W-:-:S04]  /*b4b0*/  SHF.R.U32.HI R3, RZ, 0x18, R2 ;  /* 0x00000018ff037819 */ /* 0x000fc80000011602 */
[----:B------:R-:W-:-:S04]  /*b4c0*/  LOP3.LUT R0, R0, R3, RZ, 0xfc, !PT ;  /* 0x0000000300007212 */ /* 0x000fc800078efcff */
[----:B------:R-:W-:Y:S02]  /*b4d0*/  PRMT R8, R0, 0x7610, R8 ;  /* 0x0000761000087816 */ /* 0x000fe40000000008 */
.L_x_10298:
[----:B------:R-:W-:Y:S05]  /*b4e0*/  BSYNC B0 ;  /* 0x0000000000007941 */ /* 0x000fea0003800000 */
.L_x_10297:
[----:B------:R-:W-:Y:S01]  /*b4f0*/  STG.E.U8 [R16.64], R8 ;  /* 0x0000000810007986 */ /* 0x000fe2000c101124 */
[----:B------:R-:W-:Y:S05]  /*b500*/  EXIT ;  /* 0x000000000000794d */ /* 0x000fea0003800000 */
.L_x_10291:
        /* <DEDUP_REMOVED lines=24> */
.L_x_10274:
        /* <DEDUP_REMOVED lines=20> */
.L_x_10301:
[----:B------:R-:W0:Y:S02]  /*b7d0*/  F2I.U64.F64.TRUNC R2, R2 ;  /* 0x0000000200027311 */ /* 0x000e24000030d800 */
[----:B0-----:R-:W-:Y:S01]  /*b7e0*/  STG.E.64 [R16.64], R2 ;  /* 0x0000000210007986 */ /* 0x001fe2000c101b24 */
[----:B------:R-:W-:Y:S05]  /*b7f0*/  EXIT ;  /* 0x000000000000794d */ /* 0x000fea0003800000 */
.L_x_10300:
[----:B------:R-:W0:Y:S02]  /*b800*/  F2I.U32.F64.TRUNC R3, R2 ;  /* 0x0000000200037311 */ /* 0x000e24000030d000 */
[----:B0-----:R-:W-:Y:S01]  /*b810*/  STG.E [R16.64], R3 ;  /* 0x0000000310007986 */ /* 0x001fe2000c101924 */
[----:B------:R-:W-:Y:S05]  /*b820*/  EXIT ;  /* 0x000000000000794d */ /* 0x000fea0003800000 */
.L_x_10302:
        /* <DEDUP_REMOVED lines=13> */
.L_x_21540:


//--------------------- .text._ZN2at6native27unrolled_elementwise_kernelIZZZNS0_15binary_internal21div_trunc_kernel_cudaERNS_18TensorIteratorBaseEENKUlvE0_clEvENKUlvE_clEvEUldE_St5arrayIPcLm2EELi4E23TrivialOffsetCalculatorILi1EjESC_NS0_6memory12LoadWithCastILi1EEENSD_13StoreWithCastILi1EEEEEviT_T0_T2_T3_T4_T5_ --------------------------
	.section	.text._ZN2at6native27unrolled_elementwise_kernelIZZZNS0_15binary_internal21div_trunc_kernel_cudaERNS_18TensorIteratorBaseEENKUlvE0_clEvENKUlvE_clEvEUldE_St5arrayIPcLm2EELi4E23TrivialOffsetCalculatorILi1EjESC_NS0_6memory12LoadWithCastILi1EEENSD_13StoreWithCastILi1EEEEEviT_T0_T2_T3_T4_T5_,"ax",@progbits
	.sectioninfo	@"SHI_REGISTERS=40"
	.align	128
        .global         _ZN2at6native27unrolled_elementwise_kernelIZZZNS0_15binary_internal21div_trunc_kernel_cudaERNS_18TensorIteratorBaseEENKUlvE0_clEvENKUlvE_clEvEUldE_St5arrayIPcLm2EELi4E23TrivialOffsetCalculatorILi1EjESC_NS0_6memory12LoadWithCastILi1EEENSD_13StoreWithCastILi1EEEEEviT_T0_T2_T3_T4_T5_
        .type           _ZN2at6native27unrolled_elementwise_kernelIZZZNS0_15binary_internal21div_trunc_kernel_cudaERNS_18TensorIteratorBaseEENKUlvE0_clEvENKUlvE_clEvEUldE_St5arrayIPcLm2EELi4E23TrivialOffsetCalculatorILi1EjESC_NS0_6memory12LoadWithCastILi1EEENSD_13StoreWithCastILi1EEEEEviT_T0_T2_T3_T4_T5_,@function
        .size           _ZN2at6native27unrolled_elementwise_kernelIZZZNS0_15binary_internal21div_trunc_kernel_cudaERNS_18TensorIteratorBaseEENKUlvE0_clEvENKUlvE_clEvEUldE_St5arrayIPcLm2EELi4E23TrivialOffsetCalculatorILi1EjESC_NS0_6memory12LoadWithCastILi1EEENSD_13StoreWithCastILi1EEEEEviT_T0_T2_T3_T4_T5_,(.L_x_21541 - _ZN2at6native27unrolled_elementwise_kernelIZZZNS0_15binary_internal21div_trunc_kernel_cudaERNS_18TensorIteratorBaseEENKUlvE0_clEvENKUlvE_clEvEUldE_St5arrayIPcLm2EELi4E23TrivialOffsetCalculatorILi1EjESC_NS0_6memory12LoadWithCastILi1EEENSD_13StoreWithCastILi1EEEEEviT_T0_T2_T3_T4_T5_)
        .other          _ZN2at6native27unrolled_elementwise_kernelIZZZNS0_15binary_internal21div_trunc_kernel_cudaERNS_18TensorIteratorBaseEENKUlvE0_clEvENKUlvE_clEvEUldE_St5arrayIPcLm2EELi4E23TrivialOffsetCalculatorILi1EjESC_NS0_6memory12LoadWithCastILi1EEENSD_13StoreWithCastILi1EEEEEviT_T0_T2_T3_T4_T5_,@"STO_CUDA_ENTRY STV_DEFAULT"
_ZN2at6native27unrolled_elementwise_kernelIZZZNS0_15binary_internal21div_trunc_kernel_cudaERNS_18TensorIteratorBaseEENKUlvE0_clEvENKUlvE_clEvEUldE_St5arrayIPcLm2EELi4E23TrivialOffsetCalculatorILi1EjESC_NS0_6memory12LoadWithCastILi1EEENSD_13StoreWithCastILi1EEEEEviT_T0_T2_T3_T4_T5_:
.text._ZN2at6native27unrolled_elementwise_kernelIZZZNS0_15binary_internal21div_trunc_kernel_cudaERNS_18TensorIteratorBaseEENKUlvE0_clEvENKUlvE_clEvEUldE_St5arrayIPcLm2EELi4E23TrivialOffsetCalculatorILi1EjESC_NS0_6memory12LoadWithCastILi1EEENSD_13StoreWithCastILi1EEEEEviT_T0_T2_T3_T4_T5_:
        /* <DEDUP_REMOVED lines=30> */
.L_x_10308:
[----:B------:R-:W2:Y:S02]  /*01e0*/  LDG.E.U8 R4, [R4.64] ;  /* 0x0000002404047981 */ /* 0x000ea4000c1e1100 */
[----:B--2---:R0:W1:Y:S01]  /*01f0*/  I2F.F64.U16 R36, R4 ;  /* 0x0000000400247312 */ /* 0x0040620000101800 */
[----:B------:R-:W-:Y:S05]  /*0200*/  BRA `(.L_x_10310) ;  /* 0x00000e0000007947 */ /* 0x000fea0003800000 */
.L_x_10307:
        /* <DEDUP_REMOVED lines=9> */
.L_x_10312:
[----:B------:R-:W2:Y:S02]  /*02a0*/  LDG.E R4, [R4.64] ;  /* 0x0000002404047981 */ /* 0x000ea4000c1e1900 */
[----:B--2---:R0:W1:Y:S01]  /*02b0*/  I2F.F64 R36, R4 ;  /* 0x0000000400247312 */ /* 0x0040620000201c00 */
[----:B------:R-:W-:Y:S05]  /*02c0*/  BRA `(.L_x_10310) ;  /* 0x00000d4000007947 */ /* 0x000fea0003800000 */
.L_x_10311:
[----:B------:R-:W2:Y:S02]  /*02d0*/  LDG.E.U16 R4, [R4.64] ;  /* 0x0000002404047981 */ /* 0x000ea4000c1e1500 */
[----:B--2---:R0:W1:Y:S01]  /*02e0*/  I2F.F64.S16 R36, R4 ;  /* 0x0000000400247312 */ /* 0x0040620000101c00 */
[----:B------:R-:W-:Y:S05]  /*02f0*/  BRA `(.L_x_10310) ;  /* 0x00000d1000007947 */ /* 0x000fea0003800000 */
.L_x_10306:
        /* <DEDUP_REMOVED lines=10> */
.L_x_10314:
[----:B------:R-:W2:Y:S02]  /*03a0*/  LDG.E.U16 R0, [R4.64] ;  /* 0x0000002404007981 */ /* 0x000ea4000c1e1500 */
[----:B--2---:R-:W-:-:S05]  /*03b0*/  HADD2.F32 R0, -RZ, R0.H0_H0 ;  /* 0x20000000ff007230 */ /* 0x004fca0000004100 */
[----:B------:R-:W-:-:S04]  /*03c0*/  FMUL.FTZ R0, R0, 1 ;  /* 0x3f80000000007820 */ /* 0x000fc80000410000 */
[----:B------:R0:W1:Y:S01]  /*03d0*/  F2F.F64.F32 R36, R0 ;  /* 0x0000000000247310 */ /* 0x0000620000201800 */
[----:B------:R-:W-:Y:S05]  /*03e0*/  BRA `(.L_x_10310) ;  /* 0x00000c2000007947 */ /* 0x000fea0003800000 */
.L_x_10313:
        /* <DEDUP_REMOVED lines=10> */
.L_x_10316:
[----:B------:R-:W2:Y:S02]  /*0490*/  LDG.E.U16 R4, [R4.64] ;  /* 0x0000002404047981 */ /* 0x000ea4000c1e1500 */
[----:B--2---:R-:W-:-:S05]  /*04a0*/  HADD2.F32 R0, -RZ, R4.H0_H0 ;  /* 0x20000004ff007230 */ /* 0x004fca0000004100 */
[----:B------:R-:W-:-:S04]  /*04b0*/  FMUL.FTZ R0, R0, 1 ;  /* 0x3f80000000007820 */ /* 0x000fc80000410000 */
[----:B------:R0:W1:Y:S01]  /*04c0*/  F2F.F64.F32 R36, R0 ;  /* 0x0000000000247310 */ /* 0x0000620000201800 */
[----:B------:R-:W-:Y:S05]  /*04d0*/  BRA `(.L_x_10310) ;  /* 0x00000b3000007947 */ /* 0x000fea0003800000 */
.L_x_10315:
[----:B------:R0:W5:Y:S01]  /*04e0*/  LDG.E.64 R36, [R4.64] ;  /* 0x0000002404247981 */ /* 0x000162000c1e1b00 */
[----:B------:R-:W-:Y:S05]  /*04f0*/  BRA `(.L_x_10310) ;  /* 0x00000b1000007947 */ /* 0x000fea0003800000 */
.L_x_10305:
        /* <DEDUP_REMOVED lines=13> */
.L_x_10319:
[----:B------:R0:W5:Y:S01]  /*05d0*/  LDG.E.64 R36, [R4.64] ;  /* 0x0000002404247981 */ /* 0x000162000c1e1b00 */
[----:B------:R-:W-:Y:S05]  /*05e0*/  BRA `(.L_x_10310) ;  /* 0x00000a2000007947 */ /* 0x000fea0003800000 */
.L_x_10318:
        /* <DEDUP_REMOVED lines=28> */
.L_x_10321:
        /* <DEDUP_REMOVED lines=16> */
.L_x_10320:
[----:B------:R-:W2:Y:S02]  /*08b0*/  LDG.E.U16 R0, [R4.64] ;  /* 0x0000002404007981 */ /* 0x000ea4000c1e1500 */
[----:B--2---:R-:W-:-:S05]  /*08c0*/  PRMT R0, RZ, 0x5410, R0 ;  /* 0x00005410ff007816 */ /* 0x004fca0000000000 */
[----:B------:R-:W-:-:S04]  /*08d0*/  FMUL.FTZ R0, R0, 1 ;  /* 0x3f80000000007820 */ /* 0x000fc80000410000 */
[----:B------:R0:W1:Y:S01]  /*08e0*/  F2F.F64.F32 R36, R0 ;  /* 0x0000000000247310 */ /* 0x0000620000201800 */
[----:B------:R-:W-:Y:S05]  /*08f0*/  BRA `(.L_x_10310) ;  /* 0x0000071000007947 */ /* 0x000fea0003800000 */
.L_x_10317:
        /* <DEDUP_REMOVED lines=11> */
.L_x_10324:
        /* <DEDUP_REMOVED lines=21> */
.L_x_10328:
[----:B------:R-:W-:Y:S05]  /*0b00*/  BSYNC B1 ;  /* 0x0000000000017941 */ /* 0x000fea0003800000 */
.L_x_10327:
[----:B------:R-:W-:Y:S01]  /*0b10*/  LEA R5, R0, 0x3b800000, 0x17 ;  /* 0x3b80000000057811 */ /* 0x000fe200078eb8ff */
[----:B------:R-:W-:-:S05]  /*0b20*/  IMAD.SHL.U32 R0, R3, 0x100000, RZ ;  /* 0x0010000003007824 */ /* 0x000fca00078e00ff */
[----:B------:R-:W-:Y:S02]  /*0b30*/  LOP3.LUT R0, R5, R0, R6, 0xfe, !PT ;  /* 0x0000000005007212 */ /* 0x000fe400078efe06 */
.L_x_10326:
[----:B------:R-:W-:Y:S05]  /*0b40*/  BSYNC B0 ;  /* 0x0000000000007941 */ /* 0x000fea0003800000 */
.L_x_10325:
[----:B------:R-:W-:-:S04]  /*0b50*/  FMUL.FTZ R0, R0, 1 ;  /* 0x3f80000000007820 */ /* 0x000fc80000410000 */
[----:B------:R0:W1:Y:S01]  /*0b60*/  F2F.F64.F32 R36, R0 ;  /* 0x0000000000247310 */ /* 0x0000620000201800 */
[----:B------:R-:W-:Y:S05]  /*0b70*/  BRA `(.L_x_10310) ;  /* 0x0000049000007947 */ /* 0x000fea0003800000 */
.L_x_10323:
        /* <DEDUP_REMOVED lines=21> */
.L_x_10332:
[----:B------:R-:W-:Y:S05]  /*0cd0*/  BSYNC B1 ;  /* 0x0000000000017941 */ /* 0x000fea0003800000 */
.L_x_10331:
[----:B------:R-:W-:Y:S01]  /*0ce0*/  LEA R5, R0, 0x37800000, 0x17 ;  /* 0x3780000000057811 */ /* 0x000fe200078eb8ff */
[----:B------:R-:W-:-:S05]  /*0cf0*/  IMAD.SHL.U32 R0, R3, 0x200000, RZ ;  /* 0x0020000003007824 */ /* 0x000fca00078e00ff */
[----:B------:R-:W-:Y:S02]  /*0d00*/  LOP3.LUT R0, R5, R0, R6, 0xfe, !PT ;  /* 0x0000000005007212 */ /* 0x000fe400078efe06 */
.L_x_10330:
[----:B------:R-:W-:Y:S05]  /*0d10*/  BSYNC B0 ;  /* 0x0000000000007941 */ /* 0x000fea0003800000 */
.L_x_10329:
[----:B------:R-:W-:-:S04]  /*0d20*/  FMUL.FTZ R0, R0, 1 ;  /* 0x3f80000000007820 */ /* 0x000fc80000410000 */
[----:B------:R0:W1:Y:S01]  /*0d30*/  F2F.F64.F32 R36, R0 ;  /* 0x0000000000247310 */ /* 0x0000620000201800 */
[----:B------:R-:W-:Y:S05]  /*0d40*/  BRA `(.L_x_10310) ;  /* 0x000002c000007947 */ /* 0x000fea0003800000 */
.L_x_10322:
        /* <DEDUP_REMOVED lines=14> */
.L_x_10336:
[----:B------:R-:W-:Y:S05]  /*0e30*/  BSYNC B0 ;  /* 0x0000000000007941 */ /* 0x000fea0003800000 */
.L_x_10335:
[----:B------:R-:W-:-:S04]  /*0e40*/  FMUL.FTZ R0, R0, 1 ;  /* 0x3f80000000007820 */ /* 0x000fc80000410000 */
[----:B------:R0:W1:Y:S01]  /*0e50*/  F2F.F64.F32 R36, R0 ;  /* 0x0000000000247310 */ /* 0x0000620000201800 */
[----:B------:R-:W-:Y:S05]  /*0e60*/  BRA `(.L_x_10310) ;  /* 0x000001a000007947 */ /* 0x000fea0003800000 */
.L_x_10309:
        /* <DEDUP_REMOVED lines=21> */
.L_x_10334:
[----:B------:R-:W2:Y:S02]  /*0fc0*/  LDG.E.64 R36, [R4.64] ;  /* 0x0000002404247981 */ /* 0x000ea4000c1e1b00 */
[----:B--2---:R-:W0:Y:S01]  /*0fd0*/  I2F.F64.U64 R36, R36 ;  /* 0x0000002400247312 */ /* 0x004e220000301800 */
[----:B------:R-:W-:Y:S05]  /*0fe0*/  BRA `(.L_x_10310) ;  /* 0x0000002000007947 */ /* 0x000fea0003800000 */
.L_x_10333:
[----:B------:R-:W2:Y:S02]  /*0ff0*/  LDG.E R4, [R4.64] ;  /* 0x0000002404047981 */ /* 0x000ea4000c1e1900 */
[----:B--2---:R0:W1:Y:S02]  /*1000*/  I2F.F64.U32 R36, R4 ;  /* 0x0000000400247312 */ /* 0x0040640000201800 */
.L_x_10310:
[----:B------:R-:W2:Y:S02]  /*1010*/  S2R R25, SR_TID.X ;  /* 0x0000000000197919 */ /* 0x000ea40000002100 */
[----:B--2---:R-:W-:Y:S02]  /*1020*/  IADD3 R25, R25, 0x80, RZ ;  /* 0x0000008019197810 */ /* 0x004fe40007ffe0ff */
.L_x_10304:
[----:B-1----:R-:W-:Y:S05]  /*1030*/  BSYNC B6 ;  /* 0x0000000000067941 */ /* 0x002fea0003800000 */
.L_x_10303:
        /* <DEDUP_REMOVED lines=22> */
.L_x_10342:
[----:B------:R-:W2:Y:S02]  /*11a0*/  LDG.E.U8 R4, [R4.64] ;  /* 0x0000002404047981 */ /* 0x000ea4000c1e1100 */
[----:B--2---:R0:W1:Y:S01]  /*11b0*/  I2F.F64.U16 R26, R4 ;  /* 0x00000004001a7312 */ /* 0x0040620000101800 */
[----:B------:R-:W-:Y:S05]  /*11c0*/  BRA `(.L_x_10344) ;  /* 0x00000df000007947 */ /* 0x000fea0003800000 */
.L_x_10341:
        /* <DEDUP_REMOVED lines=9> */
.L_x_10346:
[----:B------:R-:W2:Y:S02]  /*1260*/  LDG.E R4, [R4.64] ;  /* 0x0000002404047981 */ /* 0x000ea4000c1e1900 */
[----:B--2---:R0:W1:Y:S01]  /*1270*/  I2F.F64 R26, R4 ;  /* 0x00000004001a7312 */ /* 0x0040620000201c00 */
[----:B------:R-:W-:Y:S05]  /*1280*/  BRA `(.L_x_10344) ;  /* 0x00000d3000007947 */ /* 0x000fea0003800000 */
.L_x_10345:
[----:B------:R-:W2:Y:S02]  /*1290*/  LDG.E.U16 R4, [R4.64] ;  /* 0x0000002404047981 */ /* 0x000ea4000c1e1500 */
[----:B--2---:R0:W1:Y:S01]  /*12a0*/  I2F.F64.S16 R26, R4 ;  /* 0x00000004001a7312 */ /* 0x0040620000101c00 */
[----:B------:R-:W-:Y:S05]  /*12b0*/  BRA `(.L_x_10344) ;  /* 0x00000d0000007947 */ /* 0x000fea0003800000 */
.L_x_10340:
        /* <DEDUP_REMOVED lines=10> */
.L_x_10348:
[----:B------:R-:W2:Y:S02]  /*1360*/  LDG.E.U16 R0, [R4.64] ;  /* 0x0000002404007981 */ /* 0x000ea4000c1e1500 */
[----:B--2---:R-:W-:-:S05]  /*1370*/  HADD2.F32 R0, -RZ, R0.H0_H0 ;  /* 0x20000000ff007230 */ /* 0x004fca0000004100 */
[----:B------:R-:W-:-:S04]  /*1380*/  FMUL.FTZ R0, R0, 1 ;  /* 0x3f80000000007820 */ /* 0x000fc80000410000 */
[----:B------:R0:W1:Y:S01]  /*1390*/  F2F.F64.F32 R26, R0 ;  /* 0x00000000001a7310 */ /* 0x0000620000201800 */
[----:B------:R-:W-:Y:S05]  /*13a0*/  BRA `(.L_x_10344) ;  /* 0x00000c1000007947 */ /* 0x000fea0003800000 */
.L_x_10347:
        /* <DEDUP_REMOVED lines=10> */
.L_x_10350:
[----:B------:R-:W2:Y:S02]  /*1450*/  LDG.E.U16 R4, [R4.64] ;  /* 0x0000002404047981 */ /* 0x000ea4000c1e1500 */
[----:B--2---:R-:W-:-:S05]  /*1460*/  HADD2.F32 R0, -RZ, R4.H0_H0 ;  /* 0x20000004ff007230 */ /* 0x004fca0000004100 */
[----:B------:R-:W-:-:S04]  /*1470*/  FMUL.FTZ R0, R0, 1 ;  /* 0x3f80000000007820 */ /* 0x000fc80000410000 */
[----:B------:R0:W1:Y:S01]  /*1480*/  F2F.F64.F32 R26, R0 ;  /* 0x00000000001a7310 */ /* 0x0000620000201800 */
[----:B------:R-:W-:Y:S05]  /*1490*/  BRA `(.L_x_10344) ;  /* 0x00000b2000007947 */ /* 0x000fea0003800000 */
.L_x_10349:
[----:B------:R0:W5:Y:S01]  /*14a0*/  LDG.E.64 R26, [R4.64] ;  /* 0x00000024041a7981 */ /* 0x000162000c1e1b00 */
[----:B------:R-:W-:Y:S05]  /*14b0*/  BRA `(.L_x_10344) ;  /* 0x00000b0000007947 */ /* 0x000fea0003800000 */
.L_x_10339:
        /* <DEDUP_REMOVED lines=13> */
.L_x_10353:
[----:B------:R0:W5:Y:S01]  /*1590*/  LDG.E.64 R26, [R4.64] ;  /* 0x00000024041a7981 */ /* 0x000162000c1e1b00 */
[----:B------:R-:W-:Y:S05]  /*15a0*/  BRA `(.L_x_10344) ;  /* 0x00000a1000007947 */ /* 0x000fea0003800000 */
.L_x_10352:
        /* <DEDUP_REMOVED lines=28> */
.L_x_10355:
        /* <DEDUP_REMOVED lines=15> */
.L_x_10354:
[----:B------:R-:W2:Y:S02]  /*1860*/  LDG.E.U16 R0, [R4.64] ;  /* 0x0000002404007981 */ /* 0x000ea4000c1e1500 */
[----:B--2---:R-:W-:-:S05]  /*1870*/  PRMT R0, RZ, 0x5410, R0 ;  /* 0x00005410ff007816 */ /* 0x004fca0000000000 */
[----:B------:R-:W-:-:S04]  /*1880*/  FMUL.FTZ R0, R0, 1 ;  /* 0x3f80000000007820 */ /* 0x000fc80000410000 */
[----:B------:R0:W1:Y:S01]  /*1890*/  F2F.F64.F32 R26, R0 ;  /* 0x00000000001a7310 */ /* 0x0000620000201800 */
[----:B------:R-:W-:Y:S05]  /*18a0*/  BRA `(.L_x_10344) ;  /* 0x0000071000007947 */ /* 0x000fea0003800000 */
.L_x_10351:
        /* <DEDUP_REMOVED lines=11> */
.L_x_10358:
        /* <DEDUP_REMOVED lines=21> */
.L_x_10362:
[----:B------:R-:W-:Y:S05]  /*1ab0*/  BSYNC B1 ;  /* 0x0000000000017941 */ /* 0x000fea0003800000 */
.L_x_10361:
[----:B------:R-:W-:Y:S01]  /*1ac0*/  LEA R5, R0, 0x3b800000, 0x17 ;  /* 0x3b80000000057811 */ /* 0x000fe200078eb8ff */
[----:B------:R-:W-:-:S05]  /*1ad0*/  IMAD.SHL.U32 R0, R3, 0x100000, RZ ;  /* 0x0010000003007824 */ /* 0x000fca00078e00ff */
[----:B------:R-:W-:Y:S02]  /*1ae0*/  LOP3.LUT R0, R5, R0, R6, 0xfe, !PT ;  /* 0x0000000005007212 */ /* 0x000fe400078efe06 */
.L_x_10360:
[----:B------:R-:W-:Y:S05]  /*1af0*/  BSYNC B0 ;  /* 0x0000000000007941 */ /* 0x000fea0003800000 */
.L_x_10359:
[----:B------:R-:W-:-:S04]  /*1b00*/  FMUL.FTZ R0, R0, 1 ;  /* 0x3f80000000007820 */ /* 0x000fc80000410000 */
[----:B------:R0:W1:Y:S01]  /*1b10*/  F2F.F64.F32 R26, R0 ;  /* 0x00000000001a7310 */ /* 0x0000620000201800 */
[----:B------:R-:W-:Y:S05]  /*1b20*/  BRA `(.L_x_10344) ;  /* 0x0000049000007947 */ /* 0x000fea0003800000 */
.L_x_10357:
        /* <DEDUP_REMOVED lines=21> */
.L_x_10366:
[----:B------:R-:W-:Y:S05]  /*1c80*/  BSYNC B1 ;  /* 0x0000000000017941 */ /* 0x000fea0003800000 */
.L_x_10365:
[----:B------:R-:W-:Y:S01]  /*1c90*/  LEA R5, R0, 0x37800000, 0x17 ;  /* 0x3780000000057811 */ /* 0x000fe200078eb8ff */
[----:B------:R-:W-:-:S05]  /*1ca0*/  IMAD.SHL.U32 R0, R3, 0x200000, RZ ;  /* 0x0020000003007824 */ /* 0x000fca00078e00ff */
[----:B------:R-:W-:Y:S02]  /*1cb0*/  LOP3.LUT R0, R5, R0, R6, 0xfe, !PT ;  /* 0x0000000005007212 */ /* 0x000fe400078efe06 */
.L_x_10364:
[----:B------:R-:W-:Y:S05]  /*1cc0*/  BSYNC B0 ;  /* 0x0000000000007941 */ /* 0x000fea0003800000 */
.L_x_10363:
[----:B------:R-:W-:-:S04]  /*1cd0*/  FMUL.FTZ R0, R0, 1 ;  /* 0x3f80000000007820 */ /* 0x000fc80000410000 */
[----:B------:R0:W1:Y:S01]  /*1ce0*/  F2F.F64.F32 R26, R0 ;  /* 0x00000000001a7310 */ /* 0x0000620000201800 */
[----:B------:R-:W-:Y:S05]  /*1cf0*/  BRA `(.L_x_10344) ;  /* 0x000002c000007947 */ /* 0x000fea0003800000 */
.L_x_10356:
        /* <DEDUP_REMOVED lines=14> */
.L_x_10370:
[----:B------:R-:W-:Y:S05]  /*1de0*/  BSYNC B0 ;  /* 0x0000000000007941 */ /* 0x000fea0003800000 */
.L_x_10369:
[----:B------:R-:W-:-:S04]  /*1df0*/  FMUL.FTZ R0, R0, 1 ;  /* 0x3f80000000007820 */ /* 0x000fc80000410000 */
[----:B------:R0:W1:Y:S01]  /*1e00*/  F2F.F64.F32 R26, R0 ;  /* 0x00000000001a7310 */ /* 0x0000620000201800 */
[----:B------:R-:W-:Y:S05]  /*1e10*/  BRA `(.L_x_10344) ;  /* 0x000001a000007947 */ /* 0x000fea0003800000 */
.L_x_10343:
        /* <DEDUP_REMOVED lines=21> */
.L_x_10368:
[----:B------:R-:W2:Y:S02]  /*1f70*/  LDG.E.64 R26, [R4.64] ;  /* 0x00000024041a7981 */ /* 0x000ea4000c1e1b00 */
[----:B--2---:R-:W0:Y:S01]  /*1f80*/  I2F.F64.U64 R26, R26 ;  /* 0x0000001a001a7312 */ /* 0x004e220000301800 */
[----:B------:R-:W-:Y:S05]  /*1f90*/  BRA `(.L_x_10344) ;  /* 0x0000002000007947 */ /* 0x000fea0003800000 */
.L_x_10367:
[----:B------:R-:W2:Y:S02]  /*1fa0*/  LDG.E R4, [R4.64] ;  /* 0x0000002404047981 */ /* 0x000ea4000c1e1900 */
[----:B--2---:R0:W1:Y:S02]  /*1fb0*/  I2F.F64.U32 R26, R4 ;  /* 0x00000004001a7312 */ /* 0x0040640000201800 */
.L_x_10344:
[----:B------:R-:W-:-:S03]  /*1fc0*/  IADD3 R25, R25, 0x80, RZ ;  /* 0x0000008019197810 */ /* 0x000fc60007ffe0ff */
.L_x_10338:
[----:B------:R-:W-:Y:S05]  /*1fd0*/  BSYNC B6 ;  /* 0x0000000000067941 */ /* 0x000fea0003800000 */
.L_x_10337:
        /* <DEDUP_REMOVED lines=24> */
.L_x_10376:
[----:B------:R-:W2:Y:S02]  /*2160*/  LDG.E.U8 R4, [R4.64] ;  /* 0x0000002404047981 */ /* 0x000ea4000c1e1100 */
[----:B--2---:R0:W2:Y:S01]  /*2170*/  I2F.F64.U16 R22, R4 ;  /* 0x0000000400167312 */ /* 0x0040a20000101800 */
[----:B------:R-:W-:Y:S05]  /*2180*/  BRA `(.L_x_10378) ;  /* 0x00000df000007947 */ /* 0x000fea0003800000 */
.L_x_10375:
        /* <DEDUP_REMOVED lines=9> */
.L_x_10380:
[----:B------:R-:W2:Y:S02]  /*2220*/  LDG.E R4, [R4.64] ;  /* 0x0000002404047981 */ /* 0x000ea4000c1e1900 */
[----:B--2---:R0:W2:Y:S01]  /*2230*/  I2F.F64 R22, R4 ;  /* 0x0000000400167312 */ /* 0x0040a20000201c00 */
[----:B------:R-:W-:Y:S05]  /*2240*/  BRA `(.L_x_10378) ;  /* 0x00000d3000007947 */ /* 0x000fea0003800000 */
.L_x_10379:
[----:B------:R-:W2:Y:S02]  /*2250*/  LDG.E.U16 R4, [R4.64] ;  /* 0x0000002404047981 */ /* 0x000ea4000c1e1500 */
[----:B--2---:R0:W2:Y:S01]  /*2260*/  I2F.F64.S16 R22, R4 ;  /* 0x0000000400167312 */ /* 0x0040a20000101c00 */
[----:B------:R-:W-:Y:S05]  /*2270*/  BRA `(.L_x_10378) ;  /* 0x00000d0000007947 */ /* 0x000fea0003800000 */
.L_x_10374:
        /* <DEDUP_REMOVED lines=10> */
.L_x_10382:
[----:B------:R-:W2:Y:S02]  /*2320*/  LDG.E.U16 R0, [R4.64] ;  /* 0x0000002404007981 */ /* 0x000ea4000c1e1500 */
[----:B--2---:R-:W-:-:S05]  /*2330*/  HADD2.F32 R0, -RZ, R0.H0_H0 ;  /* 0x20000000ff007230 */ /* 0x004fca0000004100 */
[----:B------:R-:W-:-:S04]  /*2340*/  FMUL.FTZ R0, R0, 1 ;  /* 0x3f80000000007820 */ /* 0x000fc80000410000 */
[----:B------:R0:W2:Y:S01]  /*2350*/  F2F.F64.F32 R22, R0 ;  /* 0x0000000000167310 */ /* 0x0000a20000201800 */
[----:B------:R-:W-:Y:S05]  /*2360*/  BRA `(.L_x_10378) ;  /* 0x00000c1000007947 */ /* 0x000fea0003800000 */
.L_x_10381:
        /* <DEDUP_REMOVED lines=10> */
.L_x_10384:
[----:B------:R-:W2:Y:S02]  /*2410*/  LDG.E.U16 R4, [R4.64] ;  /* 0x0000002404047981 */ /* 0x000ea4000c1e1500 */
[----:B--2---:R-:W-:-:S05]  /*2420*/  HADD2.F32 R0, -RZ, R4.H0_H0 ;  /* 0x20000004ff007230 */ /* 0x004fca0000004100 */
[----:B------:R-:W-:-:S04]  /*2430*/  FMUL.FTZ R0, R0, 1 ;  /* 0x3f80000000007820 */ /* 0x000fc80000410000 */
[----:B------:R0:W2:Y:S01]  /*2440*/  F2F.F64.F32 R22, R0 ;  /* 0x0000000000167310 */ /* 0x0000a20000201800 */
[----:B------:R-:W-:Y:S05]  /*2450*/  BRA `(.L_x_10378) ;  /* 0x00000b2000007947 */ /* 0x000fea0003800000 */
.L_x_10383:
[----:B------:R0:W5:Y:S01]  /*2460*/  LDG.E.64 R22, [R4.64] ;  /* 0x0000002404167981 */ /* 0x000162000c1e1b00 */
[----:B------:R-:W-:Y:S05]  /*2470*/  BRA `(.L_x_10378) ;  /* 0x00000b0000007947 */ /* 0x000fea0003800000 */
.L_x_10373:
        /* <DEDUP_REMOVED lines=13> */
.L_x_10387:
[----:B------:R0:W5:Y:S01]  /*2550*/  LDG.E.64 R22, [R4.64] ;  /* 0x0000002404167981 */ /* 0x000162000c1e1b00 */
[----:B------:R-:W-:Y:S05]  /*2560*/  BRA `(.L_x_10378) ;  /* 0x00000a1000007947 */ /* 0x000fea0003800000 */
.L_x_10386:
        /* <DEDUP_REMOVED lines=28> */
.L_x_10389:
        /* <DEDUP_REMOVED lines=15> */
.L_x_10388:
[----:B------:R-:W2:Y:S02]  /*2820*/  LDG.E.U16 R0, [R4.64] ;  /* 0x0000002404007981 */ /* 0x000ea4000c1e1500 */
[----:B--2---:R-:W-:-:S05]  /*2830*/  PRMT R0, RZ, 0x5410, R0 ;  /* 0x00005410ff007816 */ /* 0x004fca0000000000 */
[----:B------:R-:W-:-:S04]  /*2840*/  FMUL.FTZ R0, R0, 1 ;  /* 0x3f80000000007820 */ /* 0x000fc80000410000 */
[----:B------:R0:W2:Y:S01]  /*2850*/  F2F.F64.F32 R22, R0 ;  /* 0x0000000000167310 */ /* 0x0000a20000201800 */
[----:B------:R-:W-:Y:S05]  /*2860*/  BRA `(.L_x_10378) ;  /* 0x0000071000007947 */ /* 0x000fea0003800000 */
.L_x_10385:
        /* <DEDUP_REMOVED lines=11> */
.L_x_10392:
        /* <DEDUP_REMOVED lines=21> */
.L_x_10396:
[----:B------:R-:W-:Y:S05]  /*2a70*/  BSYNC B1 ;  /* 0x0000000000017941 */ /* 0x000fea0003800000 */
.L_x_10395:
[----:B------:R-:W-:Y:S01]  /*2a80*/  LEA R5, R0, 0x3b800000, 0x17 ;  /* 0x3b80000000057811 */ /* 0x000fe200078eb8ff */
[----:B------:R-:W-:-:S05]  /*2a90*/  IMAD.SHL.U32 R0, R3, 0x100000, RZ ;  /* 0x0010000003007824 */ /* 0x000fca00078e00ff */
[----:B------:R-:W-:Y:S02]  /*2aa0*/  LOP3.LUT R0, R5, R0, R6, 0xfe, !PT ;  /* 0x0000000005007212 */ /* 0x000fe400078efe06 */
.L_x_10394:
[----:B------:R-:W-:Y:S05]  /*2ab0*/  BSYNC B0 ;  /* 0x0000000000007941 */ /* 0x000fea0003800000 */
.L_x_10393:
[----:B------:R-:W-:-:S04]  /*2ac0*/  FMUL.FTZ R0, R0, 1 ;  /* 0x3f80000000007820 */ /* 0x000fc80000410000 */
[----:B------:R0:W2:Y:S01]  /*2ad0*/  F2F.F64.F32 R22, R0 ;  /* 0x0000000000167310 */ /* 0x0000a20000201800 */
[----:B------:R-:W-:Y:S05]  /*2ae0*/  BRA `(.L_x_10378) ;  /* 0x0000049000007947 */ /* 0x000fea0003800000 */
.L_x_10391:
        /* <DEDUP_REMOVED lines=21> */
.L_x_10400:
[----:B------:R-:W-:Y:S05]  /*2c40*/  BSYNC B1 ;  /* 0x0000000000017941 */ /* 0x000fea0003800000 */
.L_x_10399:
[----:B------:R-:W-:Y:S01]  /*2c50*/  LEA R5, R0, 0x37800000, 0x17 ;  /* 0x3780000000057811 */ /* 0x000fe200078eb8ff */
[----:B------:R-:W-:-:S05]  /*2c60*/  IMAD.SHL.U32 R0, R3, 0x200000, RZ ;  /* 0x0020000003007824 */ /* 0x000fca00078e00ff */
[----:B------:R-:W-:Y:S02]  /*2c70*/  LOP3.LUT R0, R5, R0, R6, 0xfe, !PT ;  /* 0x0000000005007212 */ /* 0x000fe400078efe06 */
.L_x_10398:
[----:B------:R-:W-:Y:S05]  /*2c80*/  BSYNC B0 ;  /* 0x0000000000007941 */ /* 0x000fea0003800000 */
.L_x_10397:
[----:B------:R-:W-:-:S04]  /*2c90*/  FMUL.FTZ R0, R0, 1 ;  /* 0x3f80000000007820 */ /* 0x000fc80000410000 */
[----:B------:R0:W2:Y:S01]  /*2ca0*/  F2F.F64.F32 R22, R0 ;  /* 0x0000000000167310 */ /* 0x0000a20000201800 */
[----:B------:R-:W-:Y:S05]  /*2cb0*/  BRA `(.L_x_10378) ;  /* 0x000002c000007947 */ /* 0x000fea0003800000 */
.L_x_10390:
        /* <DEDUP_REMOVED lines=14> */
.L_x_10404:
[----:B------:R-:W-:Y:S05]  /*2da0*/  BSYNC B0 ;  /* 0x0000000000007941 */ /* 0x000fea0003800000 */
.L_x_10403:
[----:B------:R-:W-:-:S04]  /*2db0*/  FMUL.FTZ R0, R0, 1 ;  /* 0x3f80000000007820 */ /* 0x000fc80000410000 */
[----:B------:R0:W2:Y:S01]  /*2dc0*/  F2F.F64.F32 R22, R0 ;  /* 0x0000000000167310 */ /* 0x0000a20000201800 */
[----:B------:R-:W-:Y:S05]  /*2dd0*/  BRA `(.L_x_10378) ;  /* 0x000001a000007947 */ /* 0x000fea0003800000 */
.L_x_10377:
        /* <DEDUP_REMOVED lines=21> */
.L_x_10402:
[----:B------:R-:W2:Y:S02]  /*2f30*/  LDG.E.64 R22, [R4.64] ;  /* 0x0000002404167981 */ /* 0x000ea4000c1e1b00 */
[----:B--2---:R-:W0:Y:S01]  /*2f40*/  I2F.F64.U64 R22, R22 ;  /* 0x0000001600167312 */ /* 0x004e220000301800 */
[----:B------:R-:W-:Y:S05]  /*2f50*/  BRA `(.L_x_10378) ;  /* 0x0000002000007947 */ /* 0x000fea0003800000 */
.L_x_10401:
[----:B------:R-:W2:Y:S02]  /*2f60*/  LDG.E R4, [R4.64] ;  /* 0x0000002404047981 */ /* 0x000ea4000c1e1900 */
[----:B--2---:R0:W2:Y:S02]  /*2f70*/  I2F.F64.U32 R22, R4 ;  /* 0x0000000400167312 */ /* 0x0040a40000201800 */
.L_x_10378:
[----:B------:R-:W-:-:S03]  /*2f80*/  IADD3 R25, R25, 0x80, RZ ;  /* 0x0000008019197810 */ /* 0x000fc60007ffe0ff */
.L_x_10372:
[----:B------:R-:W-:Y:S05]  /*2f90*/  BSYNC B6 ;  /* 0x0000000000067941 */ /* 0x000fea0003800000 */
.L_x_10371:
        /* <DEDUP_REMOVED lines=21> */
.L_x_10410:
[----:B------:R-:W3:Y:S02]  /*30f0*/  LDG.E.U8 R4, [R4.64] ;  /* 0x0000002404047981 */ /* 0x000ee4000c1e1100 */
[----:B---3--:R0:W3:Y:S01]  /*3100*/  I2F.F64.U16 R18, R4 ;  /* 0x0000000400127312 */ /* 0x0080e20000101800 */
[----:B------:R-:W-:Y:S05]  /*3110*/  BRA `(.L_x_10406) ;  /* 0x00000de000007947 */ /* 0x000fea0003800000 */
.L_x_10409:
        /* <DEDUP_REMOVED lines=9> */
.L_x_10413:
[----:B------:R-:W3:Y:S02]  /*31b0*/  LDG.E R4, [R4.64] ;  /* 0x0000002404047981 */ /* 0x000ee4000c1e1900 */
[----:B---3--:R0:W3:Y:S01]  /*31c0*/  I2F.F64 R18, R4 ;  /* 0x0000000400127312 */ /* 0x0080e20000201c00 */
[----:B------:R-:W-:Y:S05]  /*31d0*/  BRA `(.L_x_10406) ;  /* 0x00000d2000007947 */ /* 0x000fea0003800000 */
.L_x_10412:
[----:B------:R-:W3:Y:S02]  /*31e0*/  LDG.E.U16 R4, [R4.64] ;  /* 0x0000002404047981 */ /* 0x000ee4000c1e1500 */
[----:B---3--:R0:W3:Y:S01]  /*31f0*/  I2F.F64.S16 R18, R4 ;  /* 0x0000000400127312 */ /* 0x0080e20000101c00 */
[----:B------:R-:W-:Y:S05]  /*3200*/  BRA `(.L_x_10406) ;  /* 0x00000cf000007947 */ /* 0x000fea0003800000 */
.L_x_10408:
        /* <DEDUP_REMOVED lines=10> */
.L_x_10415:
[----:B------:R-:W3:Y:S02]  /*32b0*/  LDG.E.U16 R0, [R4.64] ;  /* 0x0000002404007981 */ /* 0x000ee4000c1e1500 */
[----:B---3--:R-:W-:-:S05]  /*32c0*/  HADD2.F32 R0, -RZ, R0.H0_H0 ;  /* 0x20000000ff007230 */ /* 0x008fca0000004100 */
[----:B------:R-:W-:-:S04]  /*32d0*/  FMUL.FTZ R0, R0, 1 ;  /* 0x3f80000000007820 */ /* 0x000fc80000410000 */
[----:B------:R0:W3:Y:S01]  /*32e0*/  F2F.F64.F32 R18, R0 ;  /* 0x0000000000127310 */ /* 0x0000e20000201800 */
[----:B------:R-:W-:Y:S05]  /*32f0*/  BRA `(.L_x_10406) ;  /* 0x00000c0000007947 */ /* 0x000fea0003800000 */
.L_x_10414:
        /* <DEDUP_REMOVED lines=10> */
.L_x_10417:
[----:B------:R-:W3:Y:S02]  /*33a0*/  LDG.E.U16 R4, [R4.64] ;  /* 0x0000002404047981 */ /* 0x000ee4000c1e1500 */
[----:B---3--:R-:W-:-:S05]  /*33b0*/  HADD2.F32 R0, -RZ, R4.H0_H0 ;  /* 0x20000004ff007230 */ /* 0x008fca0000004100 */
[----:B------:R-:W-:-:S04]  /*33c0*/  FMUL.FTZ R0, R0, 1 ;  /* 0x3f80000000007820 */ /* 0x000fc80000410000 */
[----:B------:R0:W3:Y:S01]  /*33d0*/  F2F.F64.F32 R18, R0 ;  /* 0x0000000000127310 */ /* 0x0000e20000201800 */
[----:B------:R-:W-:Y:S05]  /*33e0*/  BRA `(.L_x_10406) ;  /* 0x00000b1000007947 */ /* 0x000fea0003800000 */
.L_x_10416:
[----:B------:R0:W5:Y:S01]  /*33f0*/  LDG.E.64 R18, [R4.64] ;  /* 0x0000002404127981 */ /* 0x000162000c1e1b00 */
[----:B------:R-:W-:Y:S05]  /*3400*/  BRA `(.L_x_10406) ;  /* 0x00000af000007947 */ /* 0x000fea0003800000 */
.L_x_10407:
        /* <DEDUP_REMOVED lines=13> */
.L_x_10420:
[----:B------:R0:W5:Y:S01]  /*34e0*/  LDG.E.64 R18, [R4.64] ;  /* 0x0000002404127981 */ /* 0x000162000c1e1b00 */
[----:B------:R-:W-:Y:S05]  /*34f0*/  BRA `(.L_x_10406) ;  /* 0x00000a0000007947 */ /* 0x000fea0003800000 */
.L_x_10419:
        /* <DEDUP_REMOVED lines=28> */
.L_x_10422:
        /* <DEDUP_REMOVED lines=15> */
.L_x_10421:
[----:B------:R-:W3:Y:S02]  /*37b0*/  LDG.E.U16 R0, [R4.64] ;  /* 0x0000002404007981 */ /* 0x000ee4000c1e1500 */
[----:B---3--:R-:W-:-:S05]  /*37c0*/  PRMT R0, RZ, 0x5410, R0 ;  /* 0x00005410ff007816 */ /* 0x008fca0000000000 */
[----:B------:R-:W-:-:S04]  /*37d0*/  FMUL.FTZ R0, R0, 1 ;  /* 0x3f80000000007820 */ /* 0x000fc80000410000 */
[----:B------:R0:W3:Y:S01]  /*37e0*/  F2F.F64.F32 R18, R0 ;  /* 0x0000000000127310 */ /* 0x0000e20000201800 */
[----:B------:R-:W-:Y:S05]  /*37f0*/  BRA `(.L_x_10406) ;  /* 0x0000070000007947 */ /* 0x000fea0003800000 */
.L_x_10418:
        /* <DEDUP_REMOVED lines=11> */
.L_x_10425:
        /* <DEDUP_REMOVED lines=21> */
.L_x_10429:
[----:B------:R-:W-:Y:S05]  /*3a00*/  BSYNC B1 ;  /* 0x0000000000017941 */ /* 0x000fea0003800000 */
.L_x_10428:
[----:B------:R-:W-:Y:S01]  /*3a10*/  LEA R5, R0, 0x3b800000, 0x17 ;  /* 0x3b80000000057811 */ /* 0x000fe200078eb8ff */
[----:B------:R-:W-:-:S05]  /*3a20*/  IMAD.SHL.U32 R0, R3, 0x100000, RZ ;  /* 0x0010000003007824 */ /* 0x000fca00078e00ff */
[----:B------:R-:W-:Y:S02]  /*3a30*/  LOP3.LUT R0, R5, R0, R6, 0xfe, !PT ;  /* 0x0000000005007212 */ /* 0x000fe400078efe06 */
.L_x_10427:
[----:B------:R-:W-:Y:S05]  /*3a40*/  BSYNC B0 ;  /* 0x0000000000007941 */ /* 0x000fea0003800000 */
.L_x_10426:
[----:B------:R-:W-:-:S04]  /*3a50*/  FMUL.FTZ R0, R0, 1 ;  /* 0x3f80000000007820 */ /* 0x000fc80000410000 */
[----:B------:R0:W3:Y:S01]  /*3a60*/  F2F.F64.F32 R18, R0 ;  /* 0x0000000000127310 */ /* 0x0000e20000201800 */
[----:B------:R-:W-:Y:S05]  /*3a70*/  BRA `(.L_x_10406) ;  /* 0x0000048000007947 */ /* 0x000fea0003800000 */
.L_x_10424:
        /* <DEDUP_REMOVED lines=21> */
.L_x_10433:
[----:B------:R-:W-:Y:S05]  /*3bd0*/  BSYNC B1 ;  /* 0x0000000000017941 */ /* 0x000fea0003800000 */
.L_x_10432:
[----:B------:R-:W-:Y:S01]  /*3be0*/  LEA R5, R0, 0x37800000, 0x17 ;  /* 0x3780000000057811 */ /* 0x000fe200078eb8ff */
[----:B------:R-:W-:-:S05]  /*3bf0*/  IMAD.SHL.U32 R0, R3, 0x200000, RZ ;  /* 0x0020000003007824 */ /* 0x000fca00078e00ff */
[----:B------:R-:W-:Y:S02]  /*3c00*/  LOP3.LUT R0, R5, R0, R6, 0xfe, !PT ;  /* 0x0000000005007212 */ /* 0x000fe400078efe06 */
.L_x_10431:
[----:B------:R-:W-:Y:S05]  /*3c10*/  BSYNC B0 ;  /* 0x0000000000007941 */ /* 0x000fea0003800000 */
.L_x_10430:
[----:B------:R-:W-:-:S04]  /*3c20*/  FMUL.FTZ R0, R0, 1 ;  /* 0x3f80000000007820 */ /* 0x000fc80000410000 */
[----:B------:R0:W3:Y:S01]  /*3c30*/  F2F.F64.F32 R18, R0 ;  /* 0x0000000000127310 */ /* 0x0000e20000201800 */
[----:B------:R-:W-:Y:S05]  /*3c40*/  BRA `(.L_x_10406) ;  /* 0x000002b000007947 */ /* 0x000fea0003800000 */
.L_x_10423:
        /* <DEDUP_REMOVED lines=14> */
.L_x_10437:
[----:B------:R-:W-:Y:S05]  /*3d30*/  BSYNC B0 ;  /* 0x0000000000007941 */ /* 0x000fea0003800000 */
.L_x_10436:
[----:B------:R-:W-:-:S04]  /*3d40*/  FMUL.FTZ R0, R0, 1 ;  /* 0x3f80000000007820 */ /* 0x000fc80000410000 */
[----:B------:R0:W3:Y:S01]  /*3d50*/  F2F.F64.F32 R18, R0 ;  /* 0x0000000000127310 */ /* 0x0000e20000201800 */
[----:B------:R-:W-:Y:S05]  /*3d60*/  BRA `(.L_x_10406) ;  /* 0x0000019000007947 */ /* 0x000fea0003800000 */
.L_x_10411:
        /* <DEDUP_REMOVED lines=20> */
.L_x_10435:
[----:B------:R-:W3:Y:S02]  /*3eb0*/  LDG.E.64 R18, [R4.64] ;  /* 0x0000002404127981 */ /* 0x000ee4000c1e1b00 */
[----:B---3--:R-:W0:Y:S01]  /*3ec0*/  I2F.F64.U64 R18, R18 ;  /* 0x0000001200127312 */ /* 0x008e220000301800 */
[----:B------:R-:W-:Y:S05]  /*3ed0*/  BRA `(.L_x_10406) ;  /* 0x0000002000007947 */ /* 0x000fea0003800000 */
.L_x_10434:
[----:B------:R-:W3:Y:S02]  /*3ee0*/  LDG.E R4, [R4.64] ;  /* 0x0000002404047981 */ /* 0x000ee4000c1e1900 */
[----:B---3--:R0:W3:Y:S02]  /*3ef0*/  I2F.F64.U32 R18, R4 ;  /* 0x0000000400127312 */ /* 0x0080e40000201800 */
.L_x_10406:
[----:B------:R-:W-:Y:S05]  /*3f00*/  BSYNC B6 ;  /* 0x0000000000067941 */ /* 0x000fea0003800000 */
.L_x_10405:
[----:B------:R-:W4:Y:S01]  /*3f10*/  S2R R35, SR_TID.X ;  /* 0x0000000000237919 */ /* 0x000f220000002100 */
[----:B------:R-:W3:Y:S01]  /*3f20*/  LDC.U8 R33, c[0x0][0x194] ;  /* 0x00006500ff217b82 */ /* 0x000ee20000000000 */
[----:B------:R-:W-:Y:S01]  /*3f30*/  BSSY B6, `(.L_x_10438) ;  /* 0x0000128000067945 */ /* 0x000fe20003800000 */
[C---:B----4-:R-:W-:Y:S02]  /*3f40*/  IADD3 R3, R35.reuse, 0x100, RZ ;  /* 0x0000010023037810 */ /* 0x050fe40007ffe0ff */
[----:B------:R-:W-:-:S02]  /*3f50*/  IADD3 R31, R35, 0x80, RZ ;  /* 0x00000080231f7810 */ /* 0x000fc40007ffe0ff */
[-C--:B------:R-:W-:Y:S02]  /*3f60*/  ISETP.GE.AND P1, PT, R3, R2.reuse, PT ;  /* 0x000000020300720c */ /* 0x080fe40003f26270 */
[----:B------:R-:W-:Y:S02]  /*3f70*/  ISETP.GE.AND P0, PT, R31, R2, PT ;  /* 0x000000021f00720c */ /* 0x000fe40003f06270 */
[----:B------:R-:W-:-:S04]  /*3f80*/  IADD3 R3, R35, 0x180, RZ ;  /* 0x0000018023037810 */ /* 0x000fc80007ffe0ff */
[----:B------:R-:W-:-:S05]  /*3f90*/  ISETP.GE.AND P2, PT, R3, R2, PT ;  /* 0x000000020300720c */ /* 0x000fca0003f46270 */
[----:B0-2--5:R-:W0:-:S04]  /*3fa0*/  @!P1 DMUL R22, R22, c[0x0][0x168] ;  /* 0x00005a0016169a28 */ /* 0x025e080000000000 */
[----:B-1----:R-:W1:Y:S02]  /*3fb0*/  @!P0 DMUL R26, R26, c[0x0][0x168] ;  /* 0x00005a001a1a8a28 */ /* 0x002e640000000000 */
[----:B0-----:R0:W2:Y:S02]  /*3fc0*/  @!P1 FRND.F64.TRUNC R24, R22 ;  /* 0x0000001600189313 */ /* 0x0010a4000030d800 */
[----:B---3--:R-:W3:-:S06]  /*3fd0*/  @!P2 DMUL R18, R18, c[0x0][0x168] ;  /* 0x00005a001212aa28 */ /* 0x008ecc0000000000 */
[----:B-1----:R0:W1:Y:S01]  /*3fe0*/  @!P0 FRND.F64.TRUNC R28, R26 ;  /* 0x0000001a001c8313 */ /* 0x002062000030d800 */
[----:B------:R-:W-:-:S07]  /*3ff0*/  ISETP.GE.AND P0, PT, R35, R2, PT ;  /* 0x000000022300720c */ /* 0x000fce0003f06270 */
[----:B---3--:R0:W3:Y:S06]  /*4000*/  @!P2 FRND.F64.TRUNC R16, R18 ;  /* 0x000000120010a313 */ /* 0x0080ec000030d800 */
[----:B------:R-:W-:Y:S05]  /*4010*/  @P0 BRA `(.L_x_10439) ;  /* 0x0000119000000947 */ /* 0x000fea0003800000 */
[----:B--2---:R-:W-:Y:S01]  /*4020*/  IMAD R0, R32, 0x200, R35 ;  /* 0x0000020020007824 */ /* 0x004fe200078e0223 */
[----:B------:R-:W-:Y:S01]  /*4030*/  PRMT R3, R33, 0x9910, RZ ;  /* 0x0000991021037816 */ /* 0x000fe200000000ff */
[----:B------:R-:W2:Y:S02]  /*4040*/  @!P0 DMUL R36, R36, c[0x0][0x168] ;  /* 0x00005a0024248a28 */ /* 0x000ea40000000000 */
[----:B------:R-:W-:-:S02]  /*4050*/  IMAD R8, R0, c[0x0][0x198], RZ ;  /* 0x0000660000087a24 */ /* 0x000fc400078e02ff */
[----:B------:R-:W-:Y:S02]  /*4060*/  IMAD.MOV.U32 R0, RZ, RZ, R3 ;  /* 0x000000ffff007224 */ /* 0x000fe400078e0003 */
[----:B--2---:R2:W4:Y:S01]  /*4070*/  @!P0 FRND.F64.TRUNC R4, R36 ;  /* 0x0000002400048313 */ /* 0x004522000030d800 */
[----:B------:R-:W-:Y:S02]  /*4080*/  IADD3 R8, P1, R8, c[0x0][0x178], RZ ;  /* 0x00005e0008087a10 */ /* 0x000fe40007f3e0ff */
[----:B------:R-:W-:-:S03]  /*4090*/  ISETP.GT.AND P0, PT, R0, 0x9, PT ;  /* 0x000000090000780c */ /* 0x000fc60003f04270 */
[----:B------:R-:W-:-:S10]  /*40a0*/  IMAD.X R9, RZ, RZ, c[0x0][0x17c], P1 ;  /* 0x00005f00ff097624 */ /* 0x000fd400008e06ff */
[----:B------:R-:W-:Y:S05]  /*40b0*/  @P0 BRA `(.L_x_10440) ;  /* 0x000004d000000947 */ /* 0x000fea0003800000 */
[----:B--2-4-:R-:W-:-:S13]  /*40c0*/  ISETP.GT.AND P0, PT, R0, 0x4, PT ;  /* 0x000000040000780c */ /* 0x014fda0003f04270 */
[----:B------:R-:W-:Y:S05]  /*40d0*/  @P0 BRA `(.L_x_10441) ;  /* 0x0000020000000947 */ /* 0x000fea0003800000 */
[----:B------:R-:W-:-:S13]  /*40e0*/  ISETP.GT.AND P0, PT, R0, 0x1, PT ;  /* 0x000000010000780c */ /* 0x000fda0003f04270 */
[----:B------:R-:W-:Y:S05]  /*40f0*/  @P0 BRA `(.L_x_10442) ;  /* 0x000000c000000947 */ /* 0x000fea0003800000 */
[----:B------:R-:W-:-:S13]  /*4100*/  ISETP.NE.AND P0, PT, R33, RZ, PT ;  /* 0x000000ff2100720c */ /* 0x000fda0003f05270 */
[----:B------:R-:W-:Y:S05]  /*4110*/  @!P0 BRA `(.L_x_10443) ;  /* 0x0000006000008947 */ /* 0x000fea0003800000 */
[----:B------:R-:W-:-:S13]  /*4120*/  ISETP.NE.AND P0, PT, R0, 0x1, PT ;  /* 0x000000010000780c */ /* 0x000fda0003f05270 */
[----:B------:R-:W-:Y:S05]  /*4130*/  @P0 BRA `(.L_x_10444) ;  /* 0x00000eb000000947 */ /* 0x000fea0003800000 */
[----:B------:R-:W2:Y:S01]  /*4140*/  F2I.F64.TRUNC R37, R36 ;  /* 0x0000002400257311 */ /* 0x000ea2000030d100 */
[----:B------:R-:W-:Y:S01]  /*4150*/  IMAD.MOV.U32 R35, RZ, RZ, R31 ;  /* 0x000000ffff237224 */ /* 0x000fe200078e001f */
[----:B--2---:R2:W-:Y:S01]  /*4160*/  STG.E.U8 [R8.64], R37 ;  /* 0x0000002508007986 */ /* 0x0045e2000c101124 */
[----:B------:R-:W-:Y:S05]  /*4170*/  BRA `(.L_x_10439) ;  /* 0x0000103000007947 */ /* 0x000fea0003800000 */
.L_x_10443:
[----:B------:R-:W2:Y:S01]  /*4180*/  F2I.S64.F64.TRUNC R4, R36 ;  /* 0x0000002400047311 */ /* 0x000ea2000030d900 */
[----:B------:R-:W-:Y:S01]  /*4190*/  IMAD.MOV.U32 R35, RZ, RZ, R31 ;  /* 0x000000ffff237224 */ /* 0x000fe200078e001f */
[----:B--2---:R2:W-:Y:S01]  /*41a0*/  STG.E.U8 [R8.64], R4 ;  /* 0x0000000408007986 */ /* 0x0045e2000c101124 */
[----:B------:R-:W-:Y:S05]  /*41b0*/  BRA `(.L_x_10439) ;  /* 0x00000ff000007947 */ /* 0x000fea0003800000 */
.L_x_10442:
[----:B------:R-:W-:-:S13]  /*41c0*/  ISETP.NE.AND P0, PT, R0, 0x2, PT ;  /* 0x000000020000780c */ /* 0x000fda0003f05270 */
[----:B------:R-:W-:Y:S05]  /*41d0*/  @!P0 BRA `(.L_x_10445) ;  /* 0x000000c000008947 */ /* 0x000fea0003800000 */
[----:B------:R-:W-:-:S13]  /*41e0*/  ISETP.NE.AND P0, PT, R0, 0x3, PT ;  /* 0x000000030000780c */ /* 0x000fda0003f05270 */
[----:B------:R-:W-:Y:S05]  /*41f0*/  @!P0 BRA `(.L_x_10446) ;  /* 0x0000006000008947 */ /* 0x000fea0003800000 */
[----:B------:R-:W-:-:S13]  /*4200*/  ISETP.NE.AND P0, PT, R0, 0x4, PT ;  /* 0x000000040000780c */ /* 0x000fda0003f05270 */
[----:B------:R-:W-:Y:S05]  /*4210*/  @P0 BRA `(.L_x_10444) ;  /* 0x00000dd000000947 */ /* 0x000fea0003800000 */
[----:B------:R-:W2:Y:S01]  /*4220*/  F2I.S64.F64.TRUNC R36, R36 ;  /* 0x0000002400247311 */ /* 0x000ea2000030d900 */
[----:B------:R-:W-:Y:S01]  /*4230*/  IMAD.MOV.U32 R35, RZ, RZ, R31 ;  /* 0x000000ffff237224 */ /* 0x000fe200078e001f */
[----:B--2---:R2:W-:Y:S01]  /*4240*/  STG.E.64 [R8.64], R36 ;  /* 0x0000002408007986 */ /* 0x0045e2000c101b24 */
[----:B------:R-:W-:Y:S05]  /*4250*/  BRA `(.L_x_10439) ;  /* 0x00000f5000007947 */ /* 0x000fea0003800000 */
.L_x_10446:
[----:B------:R-:W2:Y:S01]  /*4260*/  F2I.F64.TRUNC R37, R36 ;  /* 0x0000002400257311 */ /* 0x000ea2000030d100 */
[----:B------:R-:W-:Y:S01]  /*4270*/  IMAD.MOV.U32 R35, RZ, RZ, R31 ;  /* 0x000000ffff237224 */ /* 0x000fe200078e001f */
[----:B--2---:R2:W-:Y:S01]  /*4280*/  STG.E [R8.64], R37 ;  /* 0x0000002508007986 */ /* 0x0045e2000c101924 */
[----:B------:R-:W-:Y:S05]  /*4290*/  BRA `(.L_x_10439) ;  /* 0x00000f1000007947 */ /* 0x000fea0003800000 */
.L_x_10445:
[----:B------:R-:W2:Y:S01]  /*42a0*/  F2I.F64.TRUNC R37, R36 ;  /* 0x0000002400257311 */ /* 0x000ea2000030d100 */
[----:B------:R-:W-:Y:S01]  /*42b0*/  IMAD.MOV.U32 R35, RZ, RZ, R31 ;  /* 0x000000ffff237224 */ /* 0x000fe200078e001f */
[----:B--2---:R2:W-:Y:S01]  /*42c0*/  STG.E.U16 [R8.64], R37 ;  /* 0x0000002508007986 */ /* 0x0045e2000c101524 */
[----:B------:R-:W-:Y:S05]  /*42d0*/  BRA `(.L_x_10439) ;  /* 0x00000ed000007947 */ /* 0x000fea0003800000 */
.L_x_10441:
[----:B------:R-:W-:-:S13]  /*42e0*/  ISETP.GT.AND P0, PT, R0, 0x6, PT ;  /* 0x000000060000780c */ /* 0x000fda0003f04270 */
[----:B------:R-:W-:Y:S05]  /*42f0*/  @P0 BRA `(.L_x_10447) ;  /* 0x0000011000000947 */ /* 0x000fea0003800000 */
[----:B------:R-:W-:-:S13]  /*4300*/  ISETP.NE.AND P0, PT, R0, 0x5, PT ;  /* 0x000000050000780c */ /* 0x000fda0003f05270 */
[----:B------:R-:W-:Y:S05]  /*4310*/  @!P0 BRA `(.L_x_10448) ;  /* 0x0000008000008947 */ /* 0x000fea0003800000 */
[----:B------:R-:W-:-:S13]  /*4320*/  ISETP.NE.AND P0, PT, R0, 0x6, PT ;  /* 0x000000060000780c */ /* 0x000fda0003f05270 */
[----:B------:R-:W-:Y:S05]  /*4330*/  @P0 BRA `(.L_x_10444) ;  /* 0x00000cb000000947 */ /* 0x000fea0003800000 */
[----:B------:R-:W2:Y:S01]  /*4340*/  F2F.F32.F64 R3, R4 ;  /* 0x0000000400037310 */ /* 0x000ea20000301000 */
[----:B------:R-:W2:Y:S01]  /*4350*/  DSETP.GEU.AND P0, PT, |R4|, c[0x2][0x0], PT ;  /* 0x008000000400762a */ /* 0x000ea20003f0e200 */
[----:B------:R-:W-:-:S13]  /*4360*/  IMAD.MOV.U32 R35, RZ, RZ, R31 ;  /* 0x000000ffff237224 */ /* 0x000fda00078e001f */
[----:B--2---:R-:W-:-:S05]  /*4370*/  @!P0 FMUL R3, R3, 1.175494350822287508e-38 ;  /* 0x0080000003038820 */ /* 0x004fca0000400000 */
[----:B------:R2:W-:Y:S01]  /*4380*/  STG.E [R8.64], R3 ;  /* 0x0000000308007986 */ /* 0x0005e2000c101924 */
[----:B------:R-:W-:Y:S05]  /*4390*/  BRA `(.L_x_10439) ;  /* 0x00000e1000007947 */ /* 0x000fea0003800000 */
.L_x_10448:
[----:B------:R-:W2:Y:S01]  /*43a0*/  F2F.F32.F64 R0, R4 ;  /* 0x0000000400007310 */ /* 0x000ea20000301000 */
[----:B------:R-:W2:Y:S01]  /*43b0*/  DSETP.GEU.AND P0, PT, |R4|, c[0x2][0x0], PT ;  /* 0x008000000400762a */ /* 0x000ea20003f0e200 */
[----:B------:R-:W-:-:S13]  /*43c0*/  IMAD.MOV.U32 R35, RZ, RZ, R31 ;  /* 0x000000ffff237224 */ /* 0x000fda00078e001f */
[----:B--2---:R-:W-:-:S05]  /*43d0*/  @!P0 FMUL R0, R0, 1.175494350822287508e-38 ;  /* 0x0080000000008820 */ /* 0x004fca0000400000 */
[----:B------:R-:W-:-:S05]  /*43e0*/  F2FP.PACK_AB R0, RZ, R0 ;  /* 0x00000000ff00723e */ /* 0x000fca00000000ff */
[----:B------:R2:W-:Y:S01]  /*43f0*/  STG.E.U16 [R8.64], R0 ;  /* 0x0000000008007986 */ /* 0x0005e2000c101524 */
[----:B------:R-:W-:Y:S05]  /*4400*/  BRA `(.L_x_10439) ;  /* 0x00000da000007947 */ /* 0x000fea0003800000 */
.L_x_10447:
[----:B------:R-:W-:-:S13]  /*4410*/  ISETP.NE.AND P0, PT, R0, 0x7, PT ;  /* 0x000000070000780c */ /* 0x000fda0003f05270 */
[----:B------:R-:W-:Y:S05]  /*4420*/  @!P0 BRA `(.L_x_10449) ;  /* 0x0000013000008947 */ /* 0x000fea0003800000 */
[----:B------:R-:W-:-:S13]  /*4430*/  ISETP.NE.AND P0, PT, R0, 0x8, PT ;  /* 0x000000080000780c */ /* 0x000fda0003f05270 */
[----:B------:R-:W-:Y:S05]  /*4440*/  @!P0 BRA `(.L_x_10450) ;  /* 0x0000009000008947 */ /* 0x000fea0003800000 */
[----:B------:R-:W-:-:S13]  /*4450*/  ISETP.NE.AND P0, PT, R0, 0x9, PT ;  /* 0x000000090000780c */ /* 0x000fda0003f05270 */
[----:B------:R-:W-:Y:S05]  /*4460*/  @P0 BRA `(.L_x_10444) ;  /* 0x00000b8000000947 */ /* 0x000fea0003800000 */
[----:B------:R-:W2:Y:S01]  /*4470*/  F2F.F32.F64 R6, R4 ;  /* 0x0000000400067310 */ /* 0x000ea20000301000 */
[----:B------:R-:W2:Y:S01]  /*4480*/  DSETP.GEU.AND P0, PT, |R4|, c[0x2][0x0], PT ;  /* 0x008000000400762a */ /* 0x000ea20003f0e200 */
[----:B------:R-:W-:Y:S02]  /*4490*/  IMAD.MOV.U32 R7, RZ, RZ, RZ ;  /* 0x000000ffff077224 */ /* 0x000fe400078e00ff */
[----:B------:R-:W-:-:S11]  /*44a0*/  IMAD.MOV.U32 R35, RZ, RZ, R31 ;  /* 0x000000ffff237224 */ /* 0x000fd600078e001f */
[----:B--2---:R-:W-:-:S05]  /*44b0*/  @!P0 FMUL R6, R6, 1.175494350822287508e-38 ;  /* 0x0080000006068820 */ /* 0x004fca0000400000 */
[----:B------:R2:W-:Y:S01]  /*44c0*/  STG.E.64 [R8.64], R6 ;  /* 0x0000000608007986 */ /* 0x0005e2000c101b24 */
[----:B------:R-:W-:Y:S05]  /*44d0*/  BRA `(.L_x_10439) ;  /* 0x00000cd000007947 */ /* 0x000fea0003800000 */
.L_x_10450:
[----:B------:R-:W2:Y:S01]  /*44e0*/  F2F.F32.F64 R0, R4 ;  /* 0x0000000400007310 */ /* 0x000ea20000301000 */
[----:B------:R-:W2:Y:S01]  /*44f0*/  DSETP.GEU.AND P0, PT, |R4|, c[0x2][0x0], PT ;  /* 0x008000000400762a */ /* 0x000ea20003f0e200 */
[----:B------:R-:W-:-:S13]  /*4500*/  IMAD.MOV.U32 R35, RZ, RZ, R31 ;  /* 0x000000ffff237224 */ /* 0x000fda00078e001f */
[----:B--2---:R-:W-:-:S05]  /*4510*/  @!P0 FMUL R0, R0, 1.175494350822287508e-38 ;  /* 0x0080000000008820 */ /* 0x004fca0000400000 */
[----:B------:R-:W-:-:S04]  /*4520*/  F2FP.PACK_AB R3, RZ, R0 ;  /* 0x00000000ff03723e */ /* 0x000fc800000000ff */
[----:B------:R-:W-:-:S05]  /*4530*/  PRMT R3, R3, 0x5410, RZ ;  /* 0x0000541003037816 */ /* 0x000fca00000000ff */
[----:B------:R2:W-:Y:S01]  /*4540*/  STG.E [R8.64], R3 ;  /* 0x0000000308007986 */ /* 0x0005e2000c101924 */
[----:B------:R-:W-:Y:S05]  /*4550*/  BRA `(.L_x_10439) ;  /* 0x00000c5000007947 */ /* 0x000fea0003800000 */
.L_x_10449:
[----:B------:R2:W-:Y:S01]  /*4560*/  STG.E.64 [R8.64], R4 ;  /* 0x0000000408007986 */ /* 0x0005e2000c101b24 */
[----:B------:R-:W-:Y:S01]  /*4570*/  IMAD.MOV.U32 R35, RZ, RZ, R31 ;  /* 0x000000ffff237224 */ /* 0x000fe200078e001f */
[----:B------:R-:W-:Y:S05]  /*4580*/  BRA `(.L_x_10439) ;  /* 0x00000c2000007947 */ /* 0x000fea0003800000 */
.L_x_10440:
[----:B--2-4-:R-:W-:-:S13]  /*4590*/  ISETP.GT.AND P0, PT, R0, 0x18, PT ;  /* 0x000000180000780c */ /* 0x014fda0003f04270 */
[----:B------:R-:W-:Y:S05]  /*45a0*/  @P0 BRA `(.L_x_10451) ;  /* 0x000004b000000947 */ /* 0x000fea0003800000 */
[----:B------:R-:W-:-:S13]  /*45b0*/  ISETP.GT.AND P0, PT, R0, 0xe, PT ;  /* 0x0000000e0000780c */ /* 0x000fda0003f04270 */
[----:B------:R-:W-:Y:S05]  /*45c0*/  @P0 BRA `(.L_x_10452) ;  /* 0x000000d000000947 */ /* 0x000fea0003800000 */
[----:B------:R-:W-:-:S13]  /*45d0*/  ISETP.NE.AND P0, PT, R0, 0xa, PT ;  /* 0x0000000a0000780c */ /* 0x000fda0003f05270 */
[----:B------:R-:W-:Y:S05]  /*45e0*/  @!P0 BRA `(.L_x_10453) ;  /* 0x0000007000008947 */ /* 0x000fea0003800000 */
[----:B------:R-:W-:-:S13]  /*45f0*/  ISETP.NE.AND P0, PT, R0, 0xb, PT ;  /* 0x0000000b0000780c */ /* 0x000fda0003f05270 */
[----:B------:R-:W-:Y:S05]  /*4600*/  @P0 BRA `(.L_x_10444) ;  /* 0x000009e000000947 */ /* 0x000fea0003800000 */
[----:B------:R-:W2:Y:S01]  /*4610*/  DSETP.NEU.AND P0, PT, R4, RZ, PT ;  /* 0x000000ff0400722a */ /* 0x000ea20003f0d000 */
[----:B------:R-:W-:-:S05]  /*4620*/  IMAD.MOV.U32 R35, RZ, RZ, R31 ;  /* 0x000000ffff237224 */ /* 0x000fca00078e001f */
[----:B--2---:R-:W-:-:S05]  /*4630*/  SEL R3, RZ, 0x1, !P0 ;  /* 0x00000001ff037807 */ /* 0x004fca0004000000 */
[----:B------:R2:W-:Y:S01]  /*4640*/  STG.E.U8 [R8.64], R3 ;  /* 0x0000000308007986 */ /* 0x0005e2000c101124 */
[----:B------:R-:W-:Y:S05]  /*4650*/  BRA `(.L_x_10439) ;  /* 0x00000b5000007947 */ /* 0x000fea0003800000 */
.L_x_10453:
[----:B------:R-:W-:Y:S01]  /*4660*/  CS2R R6, SRZ ;  /* 0x0000000000067805 */ /* 0x000fe2000001ff00 */
[----:B------:R-:W-:-:S04]  /*4670*/  IMAD.MOV.U32 R35, RZ, RZ, R31 ;  /* 0x000000ffff237224 */ /* 0x000fc800078e001f */
[----:B------:R2:W-:Y:S01]  /*4680*/  STG.E.128 [R8.64], R4 ;  /* 0x0000000408007986 */ /* 0x0005e2000c101d24 */
[----:B------:R-:W-:Y:S05]  /*4690*/  BRA `(.L_x_10439) ;  /* 0x00000b1000007947 */ /* 0x000fea0003800000 */
.L_x_10452:
        /* <DEDUP_REMOVED lines=8> */
[----:B------:R-:W-:-:S13]  /*4720*/  BSSY B0, `(.L_x_10456) ;  /* 0x000000f000007945 */ /* 0x000fda0003800000 */
[----:B--2---:R-:W-:-:S05]  /*4730*/  @!P0 FMUL R11, R11, 1.175494350822287508e-38 ;  /* 0x008000000b0b8820 */ /* 0x004fca0000400000 */
        /* <DEDUP_REMOVED lines=13> */
.L_x_10457:
[----:B------:R-:W-:Y:S05]  /*4810*/  BSYNC B0 ;  /* 0x0000000000007941 */ /* 0x000fea0003800000 */
.L_x_10456:
[----:B------:R-:W-:Y:S01]  /*4820*/  LOP3.LUT R7, R0, R7, RZ, 0xfc, !PT ;  /* 0x0000000700077212 */ /* 0x000fe200078efcff */
[----:B------:R-:W-:-:S04]  /*4830*/  IMAD.MOV.U32 R35, RZ, RZ, R31 ;  /* 0x000000ffff237224 */ /* 0x000fc800078e001f */
[----:B------:R2:W-:Y:S01]  /*4840*/  STG.E.U8 [R8.64], R7 ;  /* 0x0000000708007986 */ /* 0x0005e2000c101124 */
[----:B------:R-:W-:Y:S05]  /*4850*/  BRA `(.L_x_10439) ;  /* 0x0000095000007947 */ /* 0x000fea0003800000 */
.L_x_10455:
[----:B------:R-:W2:Y:S01]  /*4860*/  F2F.F32.F64 R7, R4 ;  /* 0x0000000400077310 */ /* 0x000ea20000301000 */
[----:B------:R-:W2:Y:S01]  /*4870*/  DSETP.GEU.AND P0, PT, |R4|, c[0x2][0x0], PT ;  /* 0x008000000400762a */ /* 0x000ea20003f0e200 */
[----:B------:R-:W-:-:S13]  /*4880*/  BSSY B0, `(.L_x_10458) ;  /* 0x0000010000007945 */ /* 0x000fda0003800000 */
[----:B--2---:R-:W-:-:S05]  /*4890*/  @!P0 FMUL R7, R7, 1.175494350822287508e-38 ;  /* 0x0080000007078820 */ /* 0x004fca0000400000 */
        /* <DEDUP_REMOVED lines=11> */
.L_x_10459:
[----:B------:R-:W-:Y:S01]  /*4950*/  IMAD.MOV.U32 R0, RZ, RZ, 0x7f ;  /* 0x0000007fff007424 */ /* 0x000fe200078e00ff */
[----:B------:R-:W-:-:S04]  /*4960*/  ISETP.GT.U32.AND P0, PT, R3, 0x7f800000, PT ;  /* 0x7f8000000300780c */ /* 0x000fc80003f04070 */
[----:B------:R-:W-:-:S04]  /*4970*/  SEL R0, R0, 0x7c, P0 ;  /* 0x0000007c00007807 */ /* 0x000fc80000000000 */
.L_x_10460:
[----:B------:R-:W-:Y:S05]  /*4980*/  BSYNC B0 ;  /* 0x0000000000007941 */ /* 0x000fea0003800000 */
.L_x_10458:
[----:B------:R-:W-:Y:S01]  /*4990*/  LOP3.LUT R3, R7, 0x80000000, RZ, 0xc0, !PT ;  /* 0x8000000007037812 */ /* 0x000fe200078ec0ff */
[----:B------:R-:W-:-:S03]  /*49a0*/  IMAD.MOV.U32 R35, RZ, RZ, R31 ;  /* 0x000000ffff237224 */ /* 0x000fc600078e001f */
[----:B------:R-:W-:-:S04]  /*49b0*/  SHF.R.U32.HI R3, RZ, 0x18, R3 ;  /* 0x00000018ff037819 */ /* 0x000fc80000011603 */
[----:B------:R-:W-:-:S05]  /*49c0*/  LOP3.LUT R3, R0, R3, RZ, 0xfc, !PT ;  /* 0x0000000300037212 */ /* 0x000fca00078efcff */
[----:B------:R2:W-:Y:S01]  /*49d0*/  STG.E.U8 [R8.64], R3 ;  /* 0x0000000308007986 */ /* 0x0005e2000c101124 */
[----:B------:R-:W-:Y:S05]  /*49e0*/  BRA `(.L_x_10439) ;  /* 0x000007c000007947 */ /* 0x000fea0003800000 */
.L_x_10454:
[----:B------:R-:W2:Y:S01]  /*49f0*/  F2F.F32.F64 R0, R4 ;  /* 0x0000000400007310 */ /* 0x000ea20000301000 */
[----:B------:R-:W2:Y:S01]  /*4a00*/  DSETP.GEU.AND P0, PT, |R4|, c[0x2][0x0], PT ;  /* 0x008000000400762a */ /* 0x000ea20003f0e200 */
[----:B------:R-:W-:-:S13]  /*4a10*/  IMAD.MOV.U32 R35, RZ, RZ, R31 ;  /* 0x000000ffff237224 */ /* 0x000fda00078e001f */
[----:B--2---:R-:W-:-:S05]  /*4a20*/  @!P0 FMUL R0, R0, 1.175494350822287508e-38 ;  /* 0x0080000000008820 */ /* 0x004fca0000400000 */
[----:B------:R-:W-:-:S05]  /*4a30*/  F2FP.BF16.PACK_AB R0, RZ, R0 ;  /* 0x00000000ff00723e */ /* 0x000fca00000010ff */
[----:B------:R2:W-:Y:S01]  /*4a40*/  STG.E.U16 [R8.64], R0 ;  /* 0x0000000008007986 */ /* 0x0005e2000c101524 */
[----:B------:R-:W-:Y:S05]  /*4a50*/  BRA `(.L_x_10439) ;  /* 0x0000075000007947 */ /* 0x000fea0003800000 */
.L_x_10451:
        /* <DEDUP_REMOVED lines=8> */
[----:B------:R-:W2:Y:S01]  /*4ae0*/  F2I.U32.F64.TRUNC R37, R36 ;  /* 0x0000002400257311 */ /* 0x000ea2000030d000 */
[----:B------:R-:W-:Y:S01]  /*4af0*/  IMAD.MOV.U32 R35, RZ, RZ, R31 ;  /* 0x000000ffff237224 */ /* 0x000fe200078e001f */
[----:B--2---:R2:W-:Y:S01]  /*4b00*/  STG.E.U16 [R8.64], R37 ;  /* 0x0000002508007986 */ /* 0x0045e2000c101524 */
[----:B------:R-:W-:Y:S05]  /*4b10*/  BRA `(.L_x_10439) ;  /* 0x0000069000007947 */ /* 0x000fea0003800000 */
.L_x_10463:
[----:B------:R-:W2:Y:S01]  /*4b20*/  F2F.F32.F64 R7, R4 ;  /* 0x0000000400077310 */ /* 0x000ea20000301000 */
[----:B------:R-:W2:Y:S01]  /*4b30*/  DSETP.GEU.AND P0, PT, |R4|, c[0x2][0x0], PT ;  /* 0x008000000400762a */ /* 0x000ea20003f0e200 */
[----:B------:R-:W-:Y:S01]  /*4b40*/  BSSY B0, `(.L_x_10464) ;  /* 0x0000014000007945 */ /* 0x000fe20003800000 */
[----:B------:R-:W-:-:S12]  /*4b50*/  IMAD.MOV.U32 R0, RZ, RZ, 0x80 ;  /* 0x00000080ff007424 */ /* 0x000fd800078e00ff */
[----:B--2---:R-:W-:-:S05]  /*4b60*/  @!P0 FMUL R7, R7, 1.175494350822287508e-38 ;  /* 0x0080000007078820 */ /* 0x004fca0000400000 */
        /* <DEDUP_REMOVED lines=14> */
.L_x_10466:
[----:B------:R-:W-:-:S04]  /*4c50*/  LOP3.LUT R0, R7, 0x80000000, RZ, 0xc0, !PT ;  /* 0x8000000007007812 */ /* 0x000fc800078ec0ff */
[----:B------:R-:W-:-:S04]  /*4c60*/  SHF.R.U32.HI R0, RZ, 0x18, R0 ;  /* 0x00000018ff007819 */ /* 0x000fc80000011600 */
[----:B------:R-:W-:Y:S02]  /*4c70*/  LOP3.LUT R0, R3, R0, RZ, 0xfc, !PT ;  /* 0x0000000003007212 */ /* 0x000fe400078efcff */
.L_x_10465:
[----:B------:R-:W-:Y:S05]  /*4c80*/  BSYNC B0 ;  /* 0x0000000000007941 */ /* 0x000fea0003800000 */
.L_x_10464:
[----:B------:R2:W-:Y:S01]  /*4c90*/  STG.E.U8 [R8.64], R0 ;  /* 0x0000000008007986 */ /* 0x0005e2000c101124 */
[----:B------:R-:W-:Y:S01]  /*4ca0*/  IMAD.MOV.U32 R35, RZ, RZ, R31 ;  /* 0x000000ffff237224 */ /* 0x000fe200078e001f */
[----:B------:R-:W-:Y:S05]  /*4cb0*/  BRA `(.L_x_10439) ;  /* 0x000004f000007947 */ /* 0x000fea0003800000 */
.L_x_10462:
        /* <DEDUP_REMOVED lines=19> */
.L_x_10469:
[----:B------:R-:W-:-:S04]  /*4df0*/  LOP3.LUT R0, R7, 0x80000000, RZ, 0xc0, !PT ;  /* 0x8000000007007812 */ /* 0x000fc800078ec0ff */
[----:B------:R-:W-:-:S04]  /*4e00*/  SHF.R.U32.HI R0, RZ, 0x18, R0 ;  /* 0x00000018ff007819 */ /* 0x000fc80000011600 */
[----:B------:R-:W-:Y:S02]  /*4e10*/  LOP3.LUT R0, R3, R0, RZ, 0xfc, !PT ;  /* 0x0000000003007212 */ /* 0x000fe400078efcff */
.L_x_10468:
[----:B------:R-:W-:Y:S05]  /*4e20*/  BSYNC B0 ;  /* 0x0000000000007941 */ /* 0x000fea0003800000 */
.L_x_10467:
[----:B------:R2:W-:Y:S01]  /*4e30*/  STG.E.U8 [R8.64], R0 ;  /* 0x0000000008007986 */ /* 0x0005e2000c101124 */
[----:B------:R-:W-:Y:S01]  /*4e40*/  IMAD.MOV.U32 R35, RZ, RZ, R31 ;  /* 0x000000ffff237224 */ /* 0x000fe200078e001f */
[----:B------:R-:W-:Y:S05]  /*4e50*/  BRA `(.L_x_10439) ;  /* 0x0000035000007947 */ /* 0x000fea0003800000 */
.L_x_10461:
        /* <DEDUP_REMOVED lines=8> */
[----:B------:R-:W-:-:S13]  /*4ee0*/  IMAD.MOV.U32 R35, RZ, RZ, R31 ;  /* 0x000000ffff237224 */ /* 0x000fda00078e001f */
[----:B--2---:R-:W-:Y:S01]  /*4ef0*/  @!P0 FMUL R10, R10, 1.175494350822287508e-38 ;  /* 0x008000000a0a8820 */ /* 0x004fe20000400000 */
        /* <DEDUP_REMOVED lines=15> */
.L_x_10444:
        /* <DEDUP_REMOVED lines=21> */
.L_x_10471:
[----:B------:R-:W2:Y:S01]  /*5140*/  F2I.U64.F64.TRUNC R4, R36 ;  /* 0x0000002400047311 */ /* 0x000ea2000030d800 */
[----:B------:R-:W-:Y:S01]  /*5150*/  IMAD.MOV.U32 R35, RZ, RZ, R31 ;  /* 0x000000ffff237224 */ /* 0x000fe200078e001f */
[----:B--2---:R2:W-:Y:S01]  /*5160*/  STG.E.64 [R8.64], R4 ;  /* 0x0000000408007986 */ /* 0x0045e2000c101b24 */
[----:B------:R-:W-:Y:S05]  /*5170*/  BRA `(.L_x_10439) ;  /* 0x0000003000007947 */ /* 0x000fea0003800000 */
.L_x_10470:
[----:B------:R-:W2:Y:S01]  /*5180*/  F2I.U32.F64.TRUNC R37, R36 ;  /* 0x0000002400257311 */ /* 0x000ea2000030d000 */
[----:B------:R-:W-:Y:S01]  /*5190*/  IMAD.MOV.U32 R35, RZ, RZ, R31 ;  /* 0x000000ffff237224 */ /* 0x000fe200078e001f */
[----:B--2---:R2:W-:Y:S06]  /*51a0*/  STG.E [R8.64], R37 ;  /* 0x0000002508007986 */ /* 0x0045ec000c101924 */
.L_x_10439:
[----:B--2---:R-:W-:Y:S05]  /*51b0*/  BSYNC B6 ;  /* 0x0000000000067941 */ /* 0x004fea0003800000 */
.L_x_10438:
        /* <DEDUP_REMOVED lines=19> */
[----:B0-----:R-:W0:Y:S02]  /*52f0*/  F2I.F64.TRUNC R27, R26 ;  /* 0x0000001a001b7311 */ /* 0x001e24000030d100 */
[----:B0-----:R0:W-:Y:S01]  /*5300*/  STG.E.U8 [R4.64], R27 ;  /* 0x0000001b04007986 */ /* 0x0011e2000c101124 */
[----:B------:R-:W-:Y:S05]  /*5310*/  BRA `(.L_x_10479) ;  /* 0x00000ef000007947 */ /* 0x000fea0003800000 */
.L_x_10477:
[----:B0-----:R-:W0:Y:S02]  /*5320*/  F2I.S64.F64.TRUNC R26, R26 ;  /* 0x0000001a001a7311 */ /* 0x001e24000030d900 */
[----:B0-----:R-:W-:-:S05]  /*5330*/  IMAD.MOV.U32 R3, RZ, RZ, R26 ;  /* 0x000000ffff037224 */ /* 0x001fca00078e001a */
[----:B------:R0:W-:Y:S01]  /*5340*/  STG.E.U8 [R4.64], R3 ;  /* 0x0000000304007986 */ /* 0x0001e2000c101124 */
[----:B------:R-:W-:Y:S05]  /*5350*/  BRA `(.L_x_10479) ;  /* 0x00000eb000007947 */ /* 0x000fea0003800000 */
.L_x_10476:
[----:B------:R-:W-:-:S13]  /*5360*/  ISETP.NE.AND P0, PT, R0, 0x2, PT ;  /* 0x000000020000780c */ /* 0x000fda0003f05270 */
[----:B------:R-:W-:Y:S05]  /*5370*/  @!P0 BRA `(.L_x_10480) ;  /* 0x000000a000008947 */ /* 0x000fea0003800000 */
[----:B------:R-:W-:-:S13]  /*5380*/  ISETP.NE.AND P0, PT, R0, 0x3, PT ;  /* 0x000000030000780c */ /* 0x000fda0003f05270 */
[----:B------:R-:W-:Y:S05]  /*5390*/  @!P0 BRA `(.L_x_10481) ;  /* 0x0000005000008947 */ /* 0x000fea0003800000 */
[----:B------:R-:W-:-:S13]  /*53a0*/  ISETP.NE.AND P0, PT, R0, 0x4, PT ;  /* 0x000000040000780c */ /* 0x000fda0003f05270 */
[----:B------:R-:W-:Y:S05]  /*53b0*/  @P0 BRA `(.L_x_10478) ;  /* 0x00000cc000000947 */ /* 0x000fea0003800000 */
[----:B0-----:R-:W0:Y:S02]  /*53c0*/  F2I.S64.F64.TRUNC R26, R26 ;  /* 0x0000001a001a7311 */ /* 0x001e24000030d900 */
[----:B0-----:R0:W-:Y:S01]  /*53d0*/  STG.E.64 [R4.64], R26 ;  /* 0x0000001a04007986 */ /* 0x0011e2000c101b24 */
[----:B------:R-:W-:Y:S05]  /*53e0*/  BRA `(.L_x_10479) ;  /* 0x00000e2000007947 */ /* 0x000fea0003800000 */
.L_x_10481:
[----:B0-----:R-:W0:Y:S02]  /*53f0*/  F2I.F64.TRUNC R27, R26 ;  /* 0x0000001a001b7311 */ /* 0x001e24000030d100 */
[----:B0-----:R0:W-:Y:S01]  /*5400*/  STG.E [R4.64], R27 ;  /* 0x0000001b04007986 */ /* 0x0011e2000c101924 */
[----:B------:R-:W-:Y:S05]  /*5410*/  BRA `(.L_x_10479) ;  /* 0x00000df000007947 */ /* 0x000fea0003800000 */
.L_x_10480:
[----:B0-----:R-:W0:Y:S02]  /*5420*/  F2I.F64.TRUNC R27, R26 ;  /* 0x0000001a001b7311 */ /* 0x001e24000030d100 */
[----:B0-----:R0:W-:Y:S01]  /*5430*/  STG.E.U16 [R4.64], R27 ;  /* 0x0000001b04007986 */ /* 0x0011e2000c101524 */
[----:B------:R-:W-:Y:S05]  /*5440*/  BRA `(.L_x_10479) ;  /* 0x00000dc000007947 */ /* 0x000fea0003800000 */
.L_x_10475:
[----:B------:R-:W-:-:S13]  /*5450*/  ISETP.GT.AND P0, PT, R0, 0x6, PT ;  /* 0x000000060000780c */ /* 0x000fda0003f04270 */
[----:B------:R-:W-:Y:S05]  /*5460*/  @P0 BRA `(.L_x_10482) ;  /* 0x000000f000000947 */ /* 0x000fea0003800000 */
[----:B------:R-:W-:-:S13]  /*5470*/  ISETP.NE.AND P0, PT, R0, 0x5, PT ;  /* 0x000000050000780c */ /* 0x000fda0003f05270 */
[----:B------:R-:W-:Y:S05]  /*5480*/  @!P0 BRA `(.L_x_10483) ;  /* 0x0000007000008947 */ /* 0x000fea0003800000 */
[----:B------:R-:W-:-:S13]  /*5490*/  ISETP.NE.AND P0, PT, R0, 0x6, PT ;  /* 0x000000060000780c */ /* 0x000fda0003f05270 */
[----:B------:R-:W-:Y:S05]  /*54a0*/  @P0 BRA `(.L_x_10478) ;  /* 0x00000bd000000947 */ /* 0x000fea0003800000 */
[----:B-1----:R-:W1:Y:S01]  /*54b0*/  F2F.F32.F64 R3, R28 ;  /* 0x0000001c00037310 */ /* 0x002e620000301000 */
[----:B------:R-:W1:-:S14]  /*54c0*/  DSETP.GEU.AND P0, PT, |R28|, c[0x2][0x0], PT ;  /* 0x008000001c00762a */ /* 0x000e5c0003f0e200 */
[----:B-1----:R-:W-:-:S05]  /*54d0*/  @!P0 FMUL R3, R3, 1.175494350822287508e-38 ;  /* 0x0080000003038820 */ /* 0x002fca0000400000 */
[----:B------:R1:W-:Y:S01]  /*54e0*/  STG.E [R4.64], R3 ;  /* 0x0000000304007986 */ /* 0x0003e2000c101924 */
[----:B------:R-:W-:Y:S05]  /*54f0*/  BRA `(.L_x_10479) ;  /* 0x00000d1000007947 */ /* 0x000fea0003800000 */
.L_x_10483:
[----:B-1----:R-:W1:Y:S01]  /*5500*/  F2F.F32.F64 R0, R28 ;  /* 0x0000001c00007310 */ /* 0x002e620000301000 */
[----:B------:R-:W1:-:S14]  /*5510*/  DSETP.GEU.AND P0, PT, |R28|, c[0x2][0x0], PT ;  /* 0x008000001c00762a */ /* 0x000e5c0003f0e200 */
[----:B-1----:R-:W-:-:S05]  /*5520*/  @!P0 FMUL R0, R0, 1.175494350822287508e-38 ;  /* 0x0080000000008820 */ /* 0x002fca0000400000 */
[----:B------:R-:W-:-:S05]  /*5530*/  F2FP.PACK_AB R0, RZ, R0 ;  /* 0x00000000ff00723e */ /* 0x000fca00000000ff */
[----:B------:R1:W-:Y:S01]  /*5540*/  STG.E.U16 [R4.64], R0 ;  /* 0x0000000004007986 */ /* 0x0003e2000c101524 */
[----:B------:R-:W-:Y:S05]  /*5550*/  BRA `(.L_x_10479) ;  /* 0x00000cb000007947 */ /* 0x000fea0003800000 */
.L_x_10482:
[----:B------:R-:W-:-:S13]  /*5560*/  ISETP.NE.AND P0, PT, R0, 0x7, PT ;  /* 0x000000070000780c */ /* 0x000fda0003f05270 */
[----:B------:R-:W-:Y:S05]  /*5570*/  @!P0 BRA `(.L_x_10484) ;  /* 0x0000011000008947 */ /* 0x000fea0003800000 */
[----:B------:R-:W-:-:S13]  /*5580*/  ISETP.NE.AND P0, PT, R0, 0x8, PT ;  /* 0x000000080000780c */ /* 0x000fda0003f05270 */
[----:B------:R-:W-:Y:S05]  /*5590*/  @!P0 BRA `(.L_x_10485) ;  /* 0x0000008000008947 */ /* 0x000fea0003800000 */
[----:B------:R-:W-:-:S13]  /*55a0*/  ISETP.NE.AND P0, PT, R0, 0x9, PT ;  /* 0x000000090000780c */ /* 0x000fda0003f05270 */
[----:B------:R-:W-:Y:S05]  /*55b0*/  @P0 BRA `(.L_x_10478) ;  /* 0x00000ac000000947 */ /* 0x000fea0003800000 */
[----:B-1----:R-:W1:Y:S01]  /*55c0*/  F2F.F32.F64 R6, R28 ;  /* 0x0000001c00067310 */ /* 0x002e620000301000 */
[----:B------:R-:W1:Y:S01]  /*55d0*/  DSETP.GEU.AND P0, PT, |R28|, c[0x2][0x0], PT ;  /* 0x008000001c00762a */ /* 0x000e620003f0e200 */
[----:B------:R-:W-:-:S13]  /*55e0*/  IMAD.MOV.U32 R7, RZ, RZ, RZ ;  /* 0x000000ffff077224 */ /* 0x000fda00078e00ff */
[----:B-1----:R-:W-:-:S05]  /*55f0*/  @!P0 FMUL R6, R6, 1.175494350822287508e-38 ;  /* 0x0080000006068820 */ /* 0x002fca0000400000 */
[----:B------:R1:W-:Y:S01]  /*5600*/  STG.E.64 [R4.64], R6 ;  /* 0x0000000604007986 */ /* 0x0003e2000c101b24 */
[----:B------:R-:W-:Y:S05]  /*5610*/  BRA `(.L_x_10479) ;  /* 0x00000bf000007947 */ /* 0x000fea0003800000 */
.L_x_10485:
[----:B-1----:R-:W1:Y:S01]  /*5620*/  F2F.F32.F64 R0, R28 ;  /* 0x0000001c00007310 */ /* 0x002e620000301000 */
[----:B------:R-:W1:-:S14]  /*5630*/  DSETP.GEU.AND P0, PT, |R28|, c[0x2][0x0], PT ;  /* 0x008000001c00762a */ /* 0x000e5c0003f0e200 */
[----:B-1----:R-:W-:-:S05]  /*5640*/  @!P0 FMUL R0, R0, 1.175494350822287508e-38 ;  /* 0x0080000000008820 */ /* 0x002fca0000400000 */
[----:B------:R-:W-:-:S04]  /*5650*/  F2FP.PACK_AB R3, RZ, R0 ;  /* 0x00000000ff03723e */ /* 0x000fc800000000ff */
[----:B------:R-:W-:-:S05]  /*5660*/  PRMT R3, R3, 0x5410, RZ ;  /* 0x0000541003037816 */ /* 0x000fca00000000ff */
[----:B------:R1:W-:Y:S01]  /*5670*/  STG.E [R4.64], R3 ;  /* 0x0000000304007986 */ /* 0x0003e2000c101924 */
[----:B------:R-:W-:Y:S05]  /*5680*/  BRA `(.L_x_10479) ;  /* 0x00000b8000007947 */ /* 0x000fea0003800000 */
.L_x_10484:
[----:B-1----:R1:W-:Y:S01]  /*5690*/  STG.E.64 [R4.64], R28 ;  /* 0x0000001c04007986 */ /* 0x0023e2000c101b24 */
[----:B------:R-:W-:Y:S05]  /*56a0*/  BRA `(.L_x_10479) ;  /* 0x00000b6000007947 */ /* 0x000fea0003800000 */
.L_x_10474:
        /* <DEDUP_REMOVED lines=8> */
[----:B-1----:R-:W1:-:S06]  /*5730*/  DSETP.NEU.AND P0, PT, R28, RZ, PT ;  /* 0x000000ff1c00722a */ /* 0x002e4c0003f0d000 */
[----:B-1----:R-:W-:-:S05]  /*5740*/  SEL R3, RZ, 0x1, !P0 ;  /* 0x00000001ff037807 */ /* 0x002fca0004000000 */
[----:B------:R1:W-:Y:S01]  /*5750*/  STG.E.U8 [R4.64], R3 ;  /* 0x0000000304007986 */ /* 0x0003e2000c101124 */
[----:B------:R-:W-:Y:S05]  /*5760*/  BRA `(.L_x_10479) ;  /* 0x00000aa000007947 */ /* 0x000fea0003800000 */
.L_x_10488:
[----:B------:R-:W-:-:S05]  /*5770*/  CS2R R30, SRZ ;  /* 0x00000000001e7805 */ /* 0x000fca000001ff00 */
[----:B-1----:R1:W-:Y:S01]  /*5780*/  STG.E.128 [R4.64], R28 ;  /* 0x0000001c04007986 */ /* 0x0023e2000c101d24 */
[----:B------:R-:W-:Y:S05]  /*5790*/  BRA `(.L_x_10479) ;  /* 0x00000a7000007947 */ /* 0x000fea0003800000 */
.L_x_10487:
        /* <DEDUP_REMOVED lines=8> */
[----:B------:R-:W-:-:S13]  /*5820*/  BSSY B0, `(.L_x_10491) ;  /* 0x000000f000007945 */ /* 0x000fda0003800000 */
[----:B-1----:R-:W-:-:S05]  /*5830*/  @!P0 FMUL R9, R9, 1.175494350822287508e-38 ;  /* 0x0080000009098820 */ /* 0x002fca0000400000 */
        /* <DEDUP_REMOVED lines=13> */
.L_x_10492:
[----:B------:R-:W-:Y:S05]  /*5910*/  BSYNC B0 ;  /* 0x0000000000007941 */ /* 0x000fea0003800000 */
.L_x_10491:
[----:B------:R-:W-:-:S05]  /*5920*/  LOP3.LUT R7, R0, R7, RZ, 0xfc, !PT ;  /* 0x0000000700077212 */ /* 0x000fca00078efcff */
[----:B------:R1:W-:Y:S01]  /*5930*/  STG.E.U8 [R4.64], R7 ;  /* 0x0000000704007986 */ /* 0x0003e2000c101124 */
[----:B------:R-:W-:Y:S05]  /*5940*/  BRA `(.L_x_10479) ;  /* 0x000008c000007947 */ /* 0x000fea0003800000 */
.L_x_10490:
[----:B-1----:R-:W1:Y:S01]  /*5950*/  F2F.F32.F64 R7, R28 ;  /* 0x0000001c00077310 */ /* 0x002e620000301000 */
[----:B------:R-:W1:Y:S01]  /*5960*/  DSETP.GEU.AND P0, PT, |R28|, c[0x2][0x0], PT ;  /* 0x008000001c00762a */ /* 0x000e620003f0e200 */
[----:B------:R-:W-:-:S13]  /*5970*/  BSSY B0, `(.L_x_10493) ;  /* 0x0000010000007945 */ /* 0x000fda0003800000 */
[----:B-1----:R-:W-:-:S05]  /*5980*/  @!P0 FMUL R7, R7, 1.175494350822287508e-38 ;  /* 0x0080000007078820 */ /* 0x002fca0000400000 */
        /* <DEDUP_REMOVED lines=11> */
.L_x_10494:
[----:B------:R-:W-:Y:S01]  /*5a40*/  IMAD.MOV.U32 R0, RZ, RZ, 0x7f ;  /* 0x0000007fff007424 */ /* 0x000fe200078e00ff */
[----:B------:R-:W-:-:S04]  /*5a50*/  ISETP.GT.U32.AND P0, PT, R3, 0x7f800000, PT ;  /* 0x7f8000000300780c */ /* 0x000fc80003f04070 */
[----:B------:R-:W-:-:S04]  /*5a60*/  SEL R0, R0, 0x7c, P0 ;  /* 0x0000007c00007807 */ /* 0x000fc80000000000 */
.L_x_10495:
[----:B------:R-:W-:Y:S05]  /*5a70*/  BSYNC B0 ;  /* 0x0000000000007941 */ /* 0x000fea0003800000 */
.L_x_10493:
[----:B------:R-:W-:-:S04]  /*5a80*/  LOP3.LUT R3, R7, 0x80000000, RZ, 0xc0, !PT ;  /* 0x8000000007037812 */ /* 0x000fc800078ec0ff */
[----:B------:R-:W-:-:S04]  /*5a90*/  SHF.R.U32.HI R3, RZ, 0x18, R3 ;  /* 0x00000018ff037819 */ /* 0x000fc80000011603 */
[----:B------:R-:W-:-:S05]  /*5aa0*/  LOP3.LUT R3, R0, R3, RZ, 0xfc, !PT ;  /* 0x0000000300037212 */ /* 0x000fca00078efcff */
[----:B------:R1:W-:Y:S01]  /*5ab0*/  STG.E.U8 [R4.64], R3 ;  /* 0x0000000304007986 */ /* 0x0003e2000c101124 */
[----:B------:R-:W-:Y:S05]  /*5ac0*/  BRA `(.L_x_10479) ;  /* 0x0000074000007947 */ /* 0x000fea0003800000 */
.L_x_10489:
[----:B-1----:R-:W1:Y:S01]  /*5ad0*/  F2F.F32.F64 R0, R28 ;  /* 0x0000001c00007310 */ /* 0x002e620000301000 */
[----:B------:R-:W1:-:S14]  /*5ae0*/  DSETP.GEU.AND P0, PT, |R28|, c[0x2][0x0], PT ;  /* 0x008000001c00762a */ /* 0x000e5c0003f0e200 */
[----:B-1----:R-:W-:-:S05]  /*5af0*/  @!P0 FMUL R0, R0, 1.175494350822287508e-38 ;  /* 0x0080000000008820 */ /* 0x002fca0000400000 */
[----:B------:R-:W-:-:S05]  /*5b00*/  F2FP.BF16.PACK_AB R0, RZ, R0 ;  /* 0x00000000ff00723e */ /* 0x000fca00000010ff */
[----:B------:R1:W-:Y:S01]  /*5b10*/  STG.E.U16 [R4.64], R0 ;  /* 0x0000000004007986 */ /* 0x0003e2000c101524 */
[----:B------:R-:W-:Y:S05]  /*5b20*/  BRA `(.L_x_10479) ;  /* 0x000006e000007947 */ /* 0x000fea0003800000 */
.L_x_10486:
        /* <DEDUP_REMOVED lines=8> */
[----:B0-----:R-:W0:Y:S02]  /*5bb0*/  F2I.U32.F64.TRUNC R27, R26 ;  /* 0x0000001a001b7311 */ /* 0x001e24000030d000 */
[----:B0-----:R0:W-:Y:S01]  /*5bc0*/  STG.E.U16 [R4.64], R27 ;  /* 0x0000001b04007986 */ /* 0x0011e2000c101524 */
[----:B------:R-:W-:Y:S05]  /*5bd0*/  BRA `(.L_x_10479) ;  /* 0x0000063000007947 */ /* 0x000fea0003800000 */
.L_x_10498:
[----:B-1----:R-:W1:Y:S01]  /*5be0*/  F2F.F32.F64 R7, R28 ;  /* 0x0000001c00077310 */ /* 0x002e620000301000 */
[----:B------:R-:W1:Y:S01]  /*5bf0*/  DSETP.GEU.AND P0, PT, |R28|, c[0x2][0x0], PT ;  /* 0x008000001c00762a */ /* 0x000e620003f0e200 */
[----:B------:R-:W-:Y:S01]  /*5c00*/  BSSY B0, `(.L_x_10499) ;  /* 0x0000014000007945 */ /* 0x000fe20003800000 */
[----:B------:R-:W-:-:S12]  /*5c10*/  IMAD.MOV.U32 R0, RZ, RZ, 0x80 ;  /* 0x00000080ff007424 */ /* 0x000fd800078e00ff */
[----:B-1----:R-:W-:-:S05]  /*5c20*/  @!P0 FMUL R7, R7, 1.175494350822287508e-38 ;  /* 0x0080000007078820 */ /* 0x002fca0000400000 */
        /* <DEDUP_REMOVED lines=14> */
.L_x_10501:
[----:B------:R-:W-:-:S04]  /*5d10*/  LOP3.LUT R0, R7, 0x80000000, RZ, 0xc0, !PT ;  /* 0x8000000007007812 */ /* 0x000fc800078ec0ff */
[----:B------:R-:W-:-:S04]  /*5d20*/  SHF.R.U32.HI R0, RZ, 0x18, R0 ;  /* 0x00000018ff007819 */ /* 0x000fc80000011600 */
[----:B------:R-:W-:Y:S02]  /*5d30*/  LOP3.LUT R0, R3, R0, RZ, 0xfc, !PT ;  /* 0x0000000003007212 */ /* 0x000fe400078efcff */
.L_x_10500:
[----:B------:R-:W-:Y:S05]  /*5d40*/  BSYNC B0 ;  /* 0x0000000000007941 */ /* 0x000fea0003800000 */
.L_x_10499:
[----:B------:R1:W-:Y:S01]  /*5d50*/  STG.E.U8 [R4.64], R0 ;  /* 0x0000000004007986 */ /* 0x0003e2000c101124 */
[----:B------:R-:W-:Y:S05]  /*5d60*/  BRA `(.L_x_10479) ;  /* 0x000004a000007947 */ /* 0x000fea0003800000 */
.L_x_10497:
        /* <DEDUP_REMOVED lines=19> */
.L_x_10504:
[----:B------:R-:W-:-:S04]  /*5ea0*/  LOP3.LUT R0, R7, 0x80000000, RZ, 0xc0, !PT ;  /* 0x8000000007007812 */ /* 0x000fc800078ec0ff */
[----:B------:R-:W-:-:S04]  /*5eb0*/  SHF.R.U32.HI R0, RZ, 0x18, R0 ;  /* 0x00000018ff007819 */ /* 0x000fc80000011600 */
[----:B------:R-:W-:Y:S02]  /*5ec0*/  LOP3.LUT R0, R3, R0, RZ, 0xfc, !PT ;  /* 0x0000000003007212 */ /* 0x000fe400078efcff */
.L_x_10503:
[----:B------:R-:W-:Y:S05]  /*5ed0*/  BSYNC B0 ;  /* 0x0000000000007941 */ /* 0x000fea0003800000 */
.L_x_10502:
[----:B------:R1:W-:Y:S01]  /*5ee0*/  STG.E.U8 [R4.64], R0 ;  /* 0x0000000004007986 */ /* 0x0003e2000c101124 */
[----:B------:R-:W-:Y:S05]  /*5ef0*/  BRA `(.L_x_10479) ;  /* 0x0000031000007947 */ /* 0x000fea0003800000 */
.L_x_10496:
[----:B------:R-:W-:-:S13]  /*5f00*/  ISETP.NE.AND P0, PT, R0, 0x1c, PT ;  /* 0x0000001c0000780c */ /* 0x000fda0003f05270 */
[----:B------:R-:W-:Y:S05]  /*5f10*/  @!P0 BRA `(.L_x_10505) ;  /* 0x000002d000008947 */ /* 0x000fea0003800000 */
[----:B------:R-:W-:-:S13]  /*5f20*/  ISETP.NE.AND P0, PT, R0, 0x1d, PT ;  /* 0x0000001d0000780c */ /* 0x000fda0003f05270 */
[----:B------:R-:W-:Y:S05]  /*5f30*/  @!P0 BRA `(.L_x_10506) ;  /* 0x0000028000008947 */ /* 0x000fea0003800000 */
[----:B------:R-:W-:-:S13]  /*5f40*/  ISETP.NE.AND P0, PT, R0, 0x2c, PT ;  /* 0x0000002c0000780c */ /* 0x000fda0003f05270 */
[----:B------:R-:W-:Y:S05]  /*5f50*/  @P0 BRA `(.L_x_10478) ;  /* 0x0000012000000947 */ /* 0x000fea0003800000 */
[----:B-1----:R-:W1:Y:S01]  /*5f60*/  F2F.F32.F64 R8, R28 ;  /* 0x0000001c00087310 */ /* 0x002e620000301000 */
[----:B------:R-:W1:-:S14]  /*5f70*/  DSETP.GEU.AND P0, PT, |R28|, c[0x2][0x0], PT ;  /* 0x008000001c00762a */ /* 0x000e5c0003f0e200 */
[----:B-1----:R-:W-:Y:S01]  /*5f80*/  @!P0 FMUL R8, R8, 1.175494350822287508e-38 ;  /* 0x0080000008088820 */ /* 0x002fe20000400000 */
        /* <DEDUP_REMOVED lines=15> */
.L_x_10478:
        /* <DEDUP_REMOVED lines=18> */
[----:B-123--:R-:W-:Y:S05]  /*61a0*/  CALL.ABS.NOINC R14 ;  /* 0x000000000e007343 */ /* 0x00efea0003c00000 */
[----:B------:R-:W-:Y:S05]  /*61b0*/  BRA `(.L_x_10479) ;  /* 0x0000005000007947 */ /* 0x000fea0003800000 */
.L_x_10506:
[----:B0-----:R-:W0:Y:S02]  /*61c0*/  F2I.U64.F64.TRUNC R26, R26 ;  /* 0x0000001a001a7311 */ /* 0x001e24000030d800 */
[----:B0-----:R0:W-:Y:S01]  /*61d0*/  STG.E.64 [R4.64], R26 ;  /* 0x0000001a04007986 */ /* 0x0011e2000c101b24 */
[----:B------:R-:W-:Y:S05]  /*61e0*/  BRA `(.L_x_10479) ;  /* 0x0000002000007947 */ /* 0x000fea0003800000 */
.L_x_10505:
[----:B0-----:R-:W0:Y:S02]  /*61f0*/  F2I.U32.F64.TRUNC R27, R26 ;  /* 0x0000001a001b7311 */ /* 0x001e24000030d000 */
[----:B0-----:R0:W-:Y:S02]  /*6200*/  STG.E [R4.64], R27 ;  /* 0x0000001b04007986 */ /* 0x0011e4000c101924 */
.L_x_10479:
[----:B------:R-:W-:-:S04]  /*6210*/  IADD3 R35, R35, 0x80, RZ ;  /* 0x0000008023237810 */ /* 0x000fc80007ffe0ff */
[----:B------:R-:W-:-:S13]  /*6220*/  ISETP.GE.AND P0, PT, R35, R2, PT ;  /* 0x000000022300720c */ /* 0x000fda0003f06270 */
[----:B------:R-:W-:Y:S05]  /*6230*/  @P0 BRA `(.L_x_10473) ;  /* 0x0000103000000947 */ /* 0x000fea0003800000 */
[----:B-1----:R-:W-:Y:S01]  /*6240*/  IMAD R0, R32, 0x200, R35 ;  /* 0x0000020020007824 */ /* 0x002fe200078e0223 */
        /* <DEDUP_REMOVED lines=18> */
.L_x_10510:
[----:B------:R-:W0:Y:S02]  /*6370*/  F2I.S64.F64.TRUNC R22, R22 ;  /* 0x0000001600167311 */ /* 0x000e24000030d900 */
[----:B0-----:R-:W-:-:S05]  /*6380*/  IMAD.MOV.U32 R3, RZ, RZ, R22 ;  /* 0x000000ffff037224 */ /* 0x001fca00078e0016 */
[----:B------:R0:W-:Y:S01]  /*6390*/  STG.E.U8 [R4.64], R3 ;  /* 0x0000000304007986 */ /* 0x0001e2000c101124 */
[----:B------:R-:W-:Y:S05]  /*63a0*/  BRA `(.L_x_10512) ;  /* 0x00000eb000007947 */ /* 0x000fea0003800000 */
.L_x_10509:
        /* <DEDUP_REMOVED lines=9> */
.L_x_10514:
[----:B------:R-:W0:Y:S02]  /*6440*/  F2I.F64.TRUNC R23, R22 ;  /* 0x0000001600177311 */ /* 0x000e24000030d100 */
[----:B0-----:R0:W-:Y:S01]  /*6450*/  STG.E [R4.64], R23 ;  /* 0x0000001704007986 */ /* 0x0011e2000c101924 */
[----:B------:R-:W-:Y:S05]  /*6460*/  BRA `(.L_x_10512) ;  /* 0x00000df000007947 */ /* 0x000fea0003800000 */
.L_x_10513:
[----:B------:R-:W0:Y:S02]  /*6470*/  F2I.F64.TRUNC R23, R22 ;  /* 0x0000001600177311 */ /* 0x000e24000030d100 */
[----:B0-----:R0:W-:Y:S01]  /*6480*/  STG.E.U16 [R4.64], R23 ;  /* 0x0000001704007986 */ /* 0x0011e2000c101524 */
[----:B------:R-:W-:Y:S05]  /*6490*/  BRA `(.L_x_10512) ;  /* 0x00000dc000007947 */ /* 0x000fea0003800000 */
.L_x_10508:
        /* <DEDUP_REMOVED lines=11> */
.L_x_10516:
[----:B------:R-:W0:Y:S01]  /*6550*/  F2F.F32.F64 R0, R24 ;  /* 0x0000001800007310 */ /* 0x000e220000301000 */
[----:B------:R-:W0:-:S14]  /*6560*/  DSETP.GEU.AND P0, PT, |R24|, c[0x2][0x0], PT ;  /* 0x008000001800762a */ /* 0x000e1c0003f0e200 */
[----:B0-----:R-:W-:-:S05]  /*6570*/  @!P0 FMUL R0, R0, 1.175494350822287508e-38 ;  /* 0x0080000000008820 */ /* 0x001fca0000400000 */
[----:B------:R-:W-:-:S05]  /*6580*/  F2FP.PACK_AB R0, RZ, R0 ;  /* 0x00000000ff00723e */ /* 0x000fca00000000ff */
[----:B------:R0:W-:Y:S01]  /*6590*/  STG.E.U16 [R4.64], R0 ;  /* 0x0000000004007986 */ /* 0x0001e2000c101524 */
[----:B------:R-:W-:Y:S05]  /*65a0*/  BRA `(.L_x_10512) ;  /* 0x00000cb000007947 */ /* 0x000fea0003800000 */
.L_x_10515:
        /* <DEDUP_REMOVED lines=12> */
.L_x_10518:
[----:B------:R-:W0:Y:S01]  /*6670*/  F2F.F32.F64 R0, R24 ;  /* 0x0000001800007310 */ /* 0x000e220000301000 */
[----:B------:R-:W0:-:S14]  /*6680*/  DSETP.GEU.AND P0, PT, |R24|, c[0x2][0x0], PT ;  /* 0x008000001800762a */ /* 0x000e1c0003f0e200 */
[----:B0-----:R-:W-:-:S05]  /*6690*/  @!P0 FMUL R0, R0, 1.175494350822287508e-38 ;  /* 0x0080000000008820 */ /* 0x001fca0000400000 */
[----:B------:R-:W-:-:S04]  /*66a0*/  F2FP.PACK_AB R3, RZ, R0 ;  /* 0x00000000ff03723e */ /* 0x000fc800000000ff */
[----:B------:R-:W-:-:S05]  /*66b0*/  PRMT R3, R3, 0x5410, RZ ;  /* 0x0000541003037816 */ /* 0x000fca00000000ff */
[----:B------:R0:W-:Y:S01]  /*66c0*/  STG.E [R4.64], R3 ;  /* 0x0000000304007986 */ /* 0x0001e2000c101924 */
[----:B------:R-:W-:Y:S05]  /*66d0*/  BRA `(.L_x_10512) ;  /* 0x00000b8000007947 */ /* 0x000fea0003800000 */
.L_x_10517:
[----:B------:R0:W-:Y:S01]  /*66e0*/  STG.E.64 [R4.64], R24 ;  /* 0x0000001804007986 */ /* 0x0001e2000c101b24 */
[----:B------:R-:W-:Y:S05]  /*66f0*/  BRA `(.L_x_10512) ;  /* 0x00000b6000007947 */ /* 0x000fea0003800000 */
.L_x_10507:
        /* <DEDUP_REMOVED lines=12> */
.L_x_10521:
[----:B------:R-:W-:-:S05]  /*67c0*/  CS2R R26, SRZ ;  /* 0x00000000001a7805 */ /* 0x000fca000001ff00 */
[----:B------:R0:W-:Y:S01]  /*67d0*/  STG.E.128 [R4.64], R24 ;  /* 0x0000001804007986 */ /* 0x0001e2000c101d24 */
[----:B------:R-:W-:Y:S05]  /*67e0*/  BRA `(.L_x_10512) ;  /* 0x00000a7000007947 */ /* 0x000fea0003800000 */
.L_x_10520:
        /* <DEDUP_REMOVED lines=23> */
.L_x_10525:
[----:B------:R-:W-:Y:S05]  /*6960*/  BSYNC B0 ;  /* 0x0000000000007941 */ /* 0x000fea0003800000 */
.L_x_10524:
[----:B------:R-:W-:-:S05]  /*6970*/  LOP3.LUT R7, R0, R7, RZ, 0xfc, !PT ;  /* 0x0000000700077212 */ /* 0x000fca00078efcff */
[----:B------:R0:W-:Y:S01]  /*6980*/  STG.E.U8 [R4.64], R7 ;  /* 0x0000000704007986 */ /* 0x0001e2000c101124 */
[----:B------:R-:W-:Y:S05]  /*6990*/  BRA `(.L_x_10512) ;  /* 0x000008c000007947 */ /* 0x000fea0003800000 */
.L_x_10523:
        /* <DEDUP_REMOVED lines=15> */
.L_x_10527:
[----:B------:R-:W-:Y:S01]  /*6a90*/  IMAD.MOV.U32 R0, RZ, RZ, 0x7f ;  /* 0x0000007fff007424 */ /* 0x000fe200078e00ff */
[----:B------:R-:W-:-:S04]  /*6aa0*/  ISETP.GT.U32.AND P0, PT, R3, 0x7f800000, PT ;  /* 0x7f8000000300780c */ /* 0x000fc80003f04070 */
[----:B------:R-:W-:-:S04]  /*6ab0*/  SEL R0, R0, 0x7c, P0 ;  /* 0x0000007c00007807 */ /* 0x000fc80000000000 */
.L_x_10528:
[----:B------:R-:W-:Y:S05]  /*6ac0*/  BSYNC B0 ;  /* 0x0000000000007941 */ /* 0x000fea0003800000 */
.L_x_10526:
[----:B------:R-:W-:-:S04]  /*6ad0*/  LOP3.LUT R3, R7, 0x80000000, RZ, 0xc0, !PT ;  /* 0x8000000007037812 */ /* 0x000fc800078ec0ff */
[----:B------:R-:W-:-:S04]  /*6ae0*/  SHF.R.U32.HI R3, RZ, 0x18, R3 ;  /* 0x00000018ff037819 */ /* 0x000fc80000011603 */
[----:B------:R-:W-:-:S05]  /*6af0*/  LOP3.LUT R3, R0, R3, RZ, 0xfc, !PT ;  /* 0x0000000300037212 */ /* 0x000fca00078efcff */
[----:B------:R0:W-:Y:S01]  /*6b00*/  STG.E.U8 [R4.64], R3 ;  /* 0x0000000304007986 */ /* 0x0001e2000c101124 */
[----:B------:R-:W-:Y:S05]  /*6b10*/  BRA `(.L_x_10512) ;  /* 0x0000074000007947 */ /* 0x000fea0003800000 */
.L_x_10522:
[----:B------:R-:W0:Y:S01]  /*6b20*/  F2F.F32.F64 R0, R24 ;  /* 0x0000001800007310 */ /* 0x000e220000301000 */
[----:B------:R-:W0:-:S14]  /*6b30*/  DSETP.GEU.AND P0, PT, |R24|, c[0x2][0x0], PT ;  /* 0x008000001800762a */ /* 0x000e1c0003f0e200 */
[----:B0-----:R-:W-:-:S05]  /*6b40*/  @!P0 FMUL R0, R0, 1.175494350822287508e-38 ;  /* 0x0080000000008820 */ /* 0x001fca0000400000 */
[----:B------:R-:W-:-:S05]  /*6b50*/  F2FP.BF16.PACK_AB R0, RZ, R0 ;  /* 0x00000000ff00723e */ /* 0x000fca00000010ff */
[----:B------:R0:W-:Y:S01]  /*6b60*/  STG.E.U16 [R4.64], R0 ;  /* 0x0000000004007986 */ /* 0x0001e2000c101524 */
[----:B------:R-:W-:Y:S05]  /*6b70*/  BRA `(.L_x_10512) ;  /* 0x000006e000007947 */ /* 0x000fea0003800000 */
.L_x_10519:
        /* <DEDUP_REMOVED lines=11> */
.L_x_10531:
        /* <DEDUP_REMOVED lines=19> */
.L_x_10534:
[----:B------:R-:W-:-:S04]  /*6d60*/  LOP3.LUT R0, R7, 0x80000000, RZ, 0xc0, !PT ;  /* 0x8000000007007812 */ /* 0x000fc800078ec0ff */
[----:B------:R-:W-:-:S04]  /*6d70*/  SHF.R.U32.HI R0, RZ, 0x18, R0 ;  /* 0x00000018ff007819 */ /* 0x000fc80000011600 */
[----:B------:R-:W-:Y:S02]  /*6d80*/  LOP3.LUT R0, R3, R0, RZ, 0xfc, !PT ;  /* 0x0000000003007212 */ /* 0x000fe400078efcff */
.L_x_10533:
[----:B------:R-:W-:Y:S05]  /*6d90*/  BSYNC B0 ;  /* 0x0000000000007941 */ /* 0x000fea0003800000 */
.L_x_10532:
[----:B------:R0:W-:Y:S01]  /*6da0*/  STG.E.U8 [R4.64], R0 ;  /* 0x0000000004007986 */ /* 0x0001e2000c101124 */
[----:B------:R-:W-:Y:S05]  /*6db0*/  BRA `(.L_x_10512) ;  /* 0x000004a000007947 */ /* 0x000fea0003800000 */
.L_x_10530:
        /* <DEDUP_REMOVED lines=19> */
.L_x_10537:
[----:B------:R-:W-:-:S04]  /*6ef0*/  LOP3.LUT R0, R7, 0x80000000, RZ, 0xc0, !PT ;  /* 0x8000000007007812 */ /* 0x000fc800078ec0ff */
[----:B------:R-:W-:-:S04]  /*6f00*/  SHF.R.U32.HI R0, RZ, 0x18, R0 ;  /* 0x00000018ff007819 */ /* 0x000fc80000011600 */
[----:B------:R-:W-:Y:S02]  /*6f10*/  LOP3.LUT R0, R3, R0, RZ, 0xfc, !PT ;  /* 0x0000000003007212 */ /* 0x000fe400078efcff */
.L_x_10536:
[----:B------:R-:W-:Y:S05]  /*6f20*/  BSYNC B0 ;  /* 0x0000000000007941 */ /* 0x000fea0003800000 */
.L_x_10535:
[----:B------:R0:W-:Y:S01]  /*6f30*/  STG.E.U8 [R4.64], R0 ;  /* 0x0000000004007986 */ /* 0x0001e2000c101124 */
[----:B------:R-:W-:Y:S05]  /*6f40*/  BRA `(.L_x_10512) ;  /* 0x0000031000007947 */ /* 0x000fea0003800000 */
.L_x_10529:
        /* <DEDUP_REMOVED lines=24> */
.L_x_10511:
        /* <DEDUP_REMOVED lines=18> */
[----:B0--3--:R-:W-:Y:S05]  /*71f0*/  CALL.ABS.NOINC R14 ;  /* 0x000000000e007343 */ /* 0x009fea0003c00000 */
[----:B------:R-:W-:Y:S05]  /*7200*/  BRA `(.L_x_10512) ;  /* 0x0000005000007947 */ /* 0x000fea0003800000 */
.L_x_10539:
[----:B------:R-:W0:Y:S02]  /*7210*/  F2I.U64.F64.TRUNC R22, R22 ;  /* 0x0000001600167311 */ /* 0x000e24000030d800 */
[----:B0-----:R0:W-:Y:S01]  /*7220*/  STG.E.64 [R4.64], R22 ;  /* 0x0000001604007986 */ /* 0x0011e2000c101b24 */
[----:B------:R-:W-:Y:S05]  /*7230*/  BRA `(.L_x_10512) ;  /* 0x0000002000007947 */ /* 0x000fea0003800000 */
.L_x_10538:
[----:B------:R-:W0:Y:S02]  /*7240*/  F2I.U32.F64.TRUNC R23, R22 ;  /* 0x0000001600177311 */ /* 0x000e24000030d000 */
[----:B0-----:R0:W-:Y:S02]  /*7250*/  STG.E [R4.64], R23 ;  /* 0x0000001704007986 */ /* 0x0011e4000c101924 */
.L_x_10512:
[----:B------:R-:W-:Y:S02]  /*7260*/  IADD3 R35, R35, 0x80, RZ ;  /* 0x0000008023237810 */ /* 0x000fe40007ffe0ff */
.L_x_10473:
[----:B------:R-:W-:Y:S05]  /*7270*/  BSYNC B6 ;  /* 0x0000000000067941 */ /* 0x000fea0003800000 */
.L_x_10472:
[----:B------:R-:W-:-:S13]  /*7280*/  ISETP.GE.AND P0, PT, R35, R2, PT ;  /* 0x000000022300720c */ /* 0x000fda0003f06270 */
[----:B------:R-:W-:Y:S05]  /*7290*/  @P0 EXIT ;  /* 0x000000000000094d */ /* 0x000fea0003800000 */
[----:B01----:R-:W-:Y:S01]  /*72a0*/  PRMT R0, R33, 0x9910, RZ ;  /* 0x0000991021007816 */ /* 0x003fe200000000ff */
        /* <DEDUP_REMOVED lines=17> */
.L_x_10543:
[----:B------:R-:W0:Y:S02]  /*73c0*/  F2I.S64.F64.TRUNC R18, R18 ;  /* 0x0000001200127311 */ /* 0x000e24000030d900 */
[----:B0-----:R-:W-:-:S05]  /*73d0*/  IMAD.MOV.U32 R5, RZ, RZ, R18 ;  /* 0x000000ffff057224 */ /* 0x001fca00078e0012 */
[----:B------:R-:W-:Y:S01]  /*73e0*/  STG.E.U8 [R2.64], R5 ;  /* 0x0000000502007986 */ /* 0x000fe2000c101124 */
[----:B------:R-:W-:Y:S05]  /*73f0*/  EXIT ;  /* 0x000000000000794d */ /* 0x000fea0003800000 */
.L_x_10542:
        /* <DEDUP_REMOVED lines=9> */
.L_x_10546:
[----:B------:R-:W0:Y:S02]  /*7490*/  F2I.F64.TRUNC R19, R18 ;  /* 0x0000001200137311 */ /* 0x000e24000030d100 */
[----:B0-----:R-:W-:Y:S01]  /*74a0*/  STG.E [R2.64], R19 ;  /* 0x0000001302007986 */ /* 0x001fe2000c101924 */
[----:B------:R-:W-:Y:S05]  /*74b0*/  EXIT ;  /* 0x000000000000794d */ /* 0x000fea0003800000 */
.L_x_10545:
[----:B------:R-:W0:Y:S02]  /*74c0*/  F2I.F64.TRUNC R19, R18 ;  /* 0x0000001200137311 */ /* 0x000e24000030d100 */
[----:B0-----:R-:W-:Y:S01]  /*74d0*/  STG.E.U16 [R2.64], R19 ;  /* 0x0000001302007986 */ /* 0x001fe2000c101524 */
[----:B------:R-:W-:Y:S05]  /*74e0*/  EXIT ;  /* 0x000000000000794d */ /* 0x000fea0003800000 */
.L_x_10541:
        /* <DEDUP_REMOVED lines=9> */
[----:B------:R-:W-:Y:S01]  /*7580*/  STG.E [R2.64], R5 ;  /* 0x0000000502007986 */ /* 0x000fe2000c101924 */
[----:B------:R-:W-:Y:S05]  /*7590*/  EXIT ;  /* 0x000000000000794d */ /* 0x000fea0003800000 */
.L_x_10548:
[----:B---3--:R-:W0:Y:S01]  /*75a0*/  F2F.F32.F64 R0, R16 ;  /* 0x0000001000007310 */ /* 0x008e220000301000 */
[----:B------:R-:W0:-:S14]  /*75b0*/  DSETP.GEU.AND P0, PT, |R16|, c[0x2][0x0], PT ;  /* 0x008000001000762a */ /* 0x000e1c0003f0e200 */
[----:B0-----:R-:W-:-:S05]  /*75c0*/  @!P0 FMUL R0, R0, 1.175494350822287508e-38 ;  /* 0x0080000000008820 */ /* 0x001fca0000400000 */
[----:B------:R-:W-:-:S05]  /*75d0*/  F2FP.PACK_AB R0, RZ, R0 ;  /* 0x00000000ff00723e */ /* 0x000fca00000000ff */
[----:B------:R-:W-:Y:S01]  /*75e0*/  STG.E.U16 [R2.64], R0 ;  /* 0x0000000002007986 */ /* 0x000fe2000c101524 */
[----:B------:R-:W-:Y:S05]  /*75f0*/  EXIT ;  /* 0x000000000000794d */ /* 0x000fea0003800000 */
.L_x_10547:
        /* <DEDUP_REMOVED lines=10> */
[----:B------:R-:W-:Y:S01]  /*76a0*/  STG.E.64 [R2.64], R4 ;  /* 0x0000000402007986 */ /* 0x000fe2000c101b24 */
[----:B------:R-:W-:Y:S05]  /*76b0*/  EXIT ;  /* 0x000000000000794d */ /* 0x000fea0003800000 */
.L_x_10550:
[----:B---3--:R-:W0:Y:S01]  /*76c0*/  F2F.F32.F64 R0, R16 ;  /* 0x0000001000007310 */ /* 0x008e220000301000 */
[----:B------:R-:W0:-:S14]  /*76d0*/  DSETP.GEU.AND P0, PT, |R16|, c[0x2][0x0], PT ;  /* 0x008000001000762a */ /* 0x000e1c0003f0e200 */
[----:B0-----:R-:W-:-:S05]  /*76e0*/  @!P0 FMUL R0, R0, 1.175494350822287508e-38 ;  /* 0x0080000000008820 */ /* 0x001fca0000400000 */
[----:B------:R-:W-:-:S04]  /*76f0*/  F2FP.PACK_AB R5, RZ, R0 ;  /* 0x00000000ff05723e */ /* 0x000fc800000000ff */
[----:B------:R-:W-:-:S05]  /*7700*/  PRMT R5, R5, 0x5410, RZ ;  /* 0x0000541005057816 */ /* 0x000fca00000000ff */
[----:B------:R-:W-:Y:S01]  /*7710*/  STG.E [R2.64], R5 ;  /* 0x0000000502007986 */ /* 0x000fe2000c101924 */
[----:B------:R-:W-:Y:S05]  /*7720*/  EXIT ;  /* 0x000000000000794d */ /* 0x000fea0003800000 */
.L_x_10549:
[----:B---3--:R-:W-:Y:S01]  /*7730*/  STG.E.64 [R2.64], R16 ;  /* 0x0000001002007986 */ /* 0x008fe2000c101b24 */
[----:B------:R-:W-:Y:S05]  /*7740*/  EXIT ;  /* 0x000000000000794d */ /* 0x000fea0003800000 */
.L_x_10540:
        /* <DEDUP_REMOVED lines=10> */
[----:B------:R-:W-:Y:S01]  /*77f0*/  STG.E.U8 [R2.64], R5 ;  /* 0x0000000502007986 */ /* 0x000fe2000c101124 */
[----:B------:R-:W-:Y:S05]  /*7800*/  EXIT ;  /* 0x000000000000794d */ /* 0x000fea0003800000 */
.L_x_10553:
[----:B------:R-:W-:-:S05]  /*7810*/  CS2R R18, SRZ ;  /* 0x0000000000127805 */ /* 0x000fca000001ff00 */
[----:B---3--:R-:W-:Y:S01]  /*7820*/  STG.E.128 [R2.64], R16 ;  /* 0x0000001002007986 */ /* 0x008fe2000c101d24 */
[----:B------:R-:W-:Y:S05]  /*7830*/  EXIT ;  /* 0x000000000000794d */ /* 0x000fea0003800000 */
.L_x_10552:
        /* <DEDUP_REMOVED lines=23> */
.L_x_10557:
[----:B------:R-:W-:Y:S05]  /*79b0*/  BSYNC B0 ;  /* 0x0000000000007941 */ /* 0x000fea0003800000 */
.L_x_10556:
[----:B------:R-:W-:-:S05]  /*79c0*/  LOP3.LUT R5, R0, R5, RZ, 0xfc, !PT ;  /* 0x0000000500057212 */ /* 0x000fca00078efcff */
[----:B------:R-:W-:Y:S01]  /*79d0*/  STG.E.U8 [R2.64], R5 ;  /* 0x0000000502007986 */ /* 0x000fe2000c101124 */
[----:B------:R-:W-:Y:S05]  /*79e0*/  EXIT ;  /* 0x000000000000794d */ /* 0x000fea0003800000 */
.L_x_10555:
        /* <DEDUP_REMOVED lines=15> */
.L_x_10559:
[----:B------:R-:W-:Y:S01]  /*7ae0*/  IMAD.MOV.U32 R0, RZ, RZ, 0x7f ;  /* 0x0000007fff007424 */ /* 0x000fe200078e00ff */
[----:B------:R-:W-:-:S04]  /*7af0*/  ISETP.GT.U32.AND P0, PT, R4, 0x7f800000, PT ;  /* 0x7f8000000400780c */ /* 0x000fc80003f04070 */
[----:B------:R-:W-:-:S04]  /*7b00*/  SEL R0, R0, 0x7c, P0 ;  /* 0x0000007c00007807 */ /* 0x000fc80000000000 */
.L_x_10560:
[----:B------:R-:W-:Y:S05]  /*7b10*/  BSYNC B0 ;  /* 0x0000000000007941 */ /* 0x000fea0003800000 */
.L_x_10558:
[----:B------:R-:W-:-:S04]  /*7b20*/  LOP3.LUT R4, R5, 0x80000000, RZ, 0xc0, !PT ;  /* 0x8000000005047812 */ /* 0x000fc800078ec0ff */
[----:B------:R-:W-:-:S04]  /*7b30*/  SHF.R.U32.HI R5, RZ, 0x18, R4 ;  /* 0x00000018ff057819 */ /* 0x000fc80000011604 */
[----:B------:R-:W-:-:S05]  /*7b40*/  LOP3.LUT R5, R0, R5, RZ, 0xfc, !PT ;  /* 0x0000000500057212 */ /* 0x000fca00078efcff */
[----:B------:R-:W-:Y:S01]  /*7b50*/  STG.E.U8 [R2.64], R5 ;  /* 0x0000000502007986 */ /* 0x000fe2000c101124 */
[----:B------:R-:W-:Y:S05]  /*7b60*/  EXIT ;  /* 0x000000000000794d */ /* 0x000fea0003800000 */
.L_x_10554:
[----:B---3--:R-:W0:Y:S01]  /*7b70*/  F2F.F32.F64 R0, R16 ;  /* 0x0000001000007310 */ /* 0x008e220000301000 */
[----:B------:R-:W0:-:S14]  /*7b80*/  DSETP.GEU.AND P0, PT, |R16|, c[0x2][0x0], PT ;  /* 0x008000001000762a */ /* 0x000e1c0003f0e200 */
[----:B0-----:R-:W-:-:S05]  /*7b90*/  @!P0 FMUL R0, R0, 1.175494350822287508e-38 ;  /* 0x0080000000008820 */ /* 0x001fca0000400000 */
[----:B------:R-:W-:-:S05]  /*7ba0*/  F2FP.BF16.PACK_AB R0, RZ, R0 ;  /* 0x00000000ff00723e */ /* 0x000fca00000010ff */
[----:B------:R-:W-:Y:S01]  /*7bb0*/  STG.E.U16 [R2.64], R0 ;  /* 0x0000000002007986 */ /* 0x000fe2000c101524 */
[----:B------:R-:W-:Y:S05]  /*7bc0*/  EXIT ;  /* 0x000000000000794d */ /* 0x000fea0003800000 */
.L_x_10551:
        /* <DEDUP_REMOVED lines=11> */
.L_x_10563:
        /* <DEDUP_REMOVED lines=19> */
.L_x_10566:
[----:B------:R-:W-:-:S04]  /*7db0*/  LOP3.LUT R0, R7, 0x80000000, RZ, 0xc0, !PT ;  /* 0x8000000007007812 */ /* 0x000fc800078ec0ff */
[----:B------:R-:W-:-:S04]  /*7dc0*/  SHF.R.U32.HI R5, RZ, 0x18, R0 ;  /* 0x00000018ff057819 */ /* 0x000fc80000011600 */
[----:B------:R-:W-:-:S04]  /*7dd0*/  LOP3.LUT R4, R4, R5, RZ, 0xfc, !PT ;  /* 0x0000000504047212 */ /* 0x000fc800078efcff */
[----:B------:R-:W-:Y:S02]  /*7de0*/  PRMT R0, R4, 0x7610, R0 ;  /* 0x0000761004007816 */ /* 0x000fe40000000000 */
.L_x_10565:
[----:B------:R-:W-:Y:S05]  /*7df0*/  BSYNC B0 ;  /* 0x0000000000007941 */ /* 0x000fea0003800000 */
.L_x_10564:
[----:B------:R-:W-:Y:S01]  /*7e00*/  STG.E.U8 [R2.64], R0 ;  /* 0x0000000002007986 */ /* 0x000fe2000c101124 */
[----:B------:R-:W-:Y:S05]  /*7e10*/  EXIT ;  /* 0x000000000000794d */ /* 0x000fea0003800000 */
.L_x_10562:
        /* <DEDUP_REMOVED lines=19> */
.L_x_10569:
[----:B------:R-:W-:-:S04]  /*7f50*/  LOP3.LUT R0, R7, 0x80000000, RZ, 0xc0, !PT ;  /* 0x8000000007007812 */ /* 0x000fc800078ec0ff */
[----:B------:R-:W-:-:S04]  /*7f60*/  SHF.R.U32.HI R5, RZ, 0x18, R0 ;  /* 0x00000018ff057819 */ /* 0x000fc80000011600 */
[----:B------:R-:W-:-:S04]  /*7f70*/  LOP3.LUT R4, R4, R5, RZ, 0xfc, !PT ;  /* 0x0000000504047212 */ /* 0x000fc800078efcff */
[----:B------:R-:W-:Y:S02]  /*7f80*/  PRMT R0, R4, 0x7610, R0 ;  /* 0x0000761004007816 */ /* 0x000fe40000000000 */
.L_x_10568:
[----:B------:R-:W-:Y:S05]  /*7f90*/  BSYNC B0 ;  /* 0x0000000000007941 */ /* 0x000fea0003800000 */
.L_x_10567:
[----:B------:R-:W-:Y:S01]  /*7fa0*/  STG.E.U8 [R2.64], R0 ;  /* 0x0000000002007986 */ /* 0x000fe2000c101124 */
[----:B------:R-:W-:Y:S05]  /*7fb0*/  EXIT ;  /* 0x000000000000794d */ /* 0x000fea0003800000 */
.L_x_10561:
        /* <DEDUP_REMOVED lines=24> */
.L_x_10544:
[----:B------:R-:W-:Y:S01]  /*8140*/  MOV R0, 0x0 ;  /* 0x0000000000007802 */ /* 0x000fe20000000f00 */
[----:B------:R-:W-:Y:S02]  /*8150*/  IMAD.MOV.U32 R4, RZ, RZ, c[0x4][0x178] ;  /* 0x01005e00ff047624 */ /* 0x000fe400078e00ff */
[----:B------:R-:W-:Y:S01]  /*8160*/  IMAD.MOV.U32 R5, RZ, RZ, c[0x4][0x17c] ;  /* 0x01005f00ff057624 */ /* 0x000fe200078e00ff */
[----:B------:R0:W1:Y:S01]  /*8170*/  LDC.64 R2, c[0x4][R0] ;  /* 0x0100000000027b82 */ /* 0x0000620000000a00 */
        /* <DEDUP_REMOVED lines=14> */
[----:B-1-3--:R-:W-:Y:S05]  /*8260*/  CALL.ABS.NOINC R2 ;  /* 0x0000000002007343 */ /* 0x00afea0003c00000 */
[----:B------:R-:W-:Y:S05]  /*8270*/  EXIT ;  /* 0x000000000000794d */ /* 0x000fea0003800000 */
.L_x_10571:
[----:B------:R-:W0:Y:S02]  /*8280*/  F2I.U64.F64.TRUNC R18, R18 ;  /* 0x0000001200127311 */ /* 0x000e24000030d800 */
[----:B0-----:R-:W-:Y:S01]  /*8290*/  STG.E.64 [R2.64], R18 ;  /* 0x0000001202007986 */ /* 0x001fe2000c101b24 */
[----:B------:R-:W-:Y:S05]  /*82a0*/  EXIT ;  /* 0x000000000000794d */ /* 0x000fea0003800000 */
.L_x_10570:
[----:B------:R-:W0:Y:S02]  /*82b0*/  F2I.U32.F64.TRUNC R19, R18 ;  /* 0x0000001200137311 */ /* 0x000e24000030d000 */
[----:B0-----:R-:W-:Y:S01]  /*82c0*/  STG.E [R2.64], R19 ;  /* 0x0000001302007986 */ /* 0x001fe2000c101924 */
[----:B------:R-:W-:Y:S05]  /*82d0*/  EXIT ;  /* 0x000000000000794d */ /* 0x000fea0003800000 */
.L_x_10572:
        /* <DEDUP_REMOVED lines=10> */
.L_x_21541:


//--------------------- .text._ZN2at6native18elementwise_kernelILi128ELi2EZNS0_22gpu_kernel_impl_nocastIZZZNS0_15binary_internal21div_trunc_kernel_cudaERNS_18TensorIteratorBaseEENKUlvE0_clEvENKUlvE_clEvEUldE_EEvS5_RKT_EUliE_EEviT1_ --------------------------
	.section	.text._ZN2at6native18elementwise_kernelILi128ELi2EZNS0_22gpu_kernel_impl_nocastIZZZNS0_15binary_internal21div_trunc_kernel_cudaERNS_18TensorIteratorBaseEENKUlvE0_clEvENKUlvE_clEvEUldE_EEvS5_RKT_EUliE_EEviT1_,"ax",@progbits
	.sectioninfo	@"SHI_REGISTERS=12"
	.align	128
        .global         _ZN2at6native18elementwise_kernelILi128ELi2EZNS0_22gpu_kernel_impl_nocastIZZZNS0_15binary_internal21div_trunc_kernel_cudaERNS_18TensorIteratorBaseEENKUlvE0_clEvENKUlvE_clEvEUldE_EEvS5_RKT_EUliE_EEviT1_
        .type           _ZN2at6native18elementwise_kernelILi128ELi2EZNS0_22gpu_kernel_impl_nocastIZZZNS0_15binary_internal21div_trunc_kernel_cudaERNS_18TensorIteratorBaseEENKUlvE0_clEvENKUlvE_clEvEUldE_EEvS5_RKT_EUliE_EEviT1_,@function
        .size           _ZN2at6native18elementwise_kernelILi128ELi2EZNS0_22gpu_kernel_impl_nocastIZZZNS0_15binary_internal21div_trunc_kernel_cudaERNS_18TensorIteratorBaseEENKUlvE0_clEvENKUlvE_clEvEUldE_EEvS5_RKT_EUliE_EEviT1_,(.L_x_21542 - _ZN2at6native18elementwise_kernelILi128ELi2EZNS0_22gpu_kernel_impl_nocastIZZZNS0_15binary_internal21div_trunc_kernel_cudaERNS_18TensorIteratorBaseEENKUlvE0_clEvENKUlvE_clEvEUldE_EEvS5_RKT_EUliE_EEviT1_)
        .other          _ZN2at6native18elementwise_kernelILi128ELi2EZNS0_22gpu_kernel_impl_nocastIZZZNS0_15binary_internal21div_trunc_kernel_cudaERNS_18TensorIteratorBaseEENKUlvE0_clEvENKUlvE_clEvEUldE_EEvS5_RKT_EUliE_EEviT1_,@"STO_CUDA_ENTRY STV_DEFAULT"
_ZN2at6native18elementwise_kernelILi128ELi2EZNS0_22gpu_kernel_impl_nocastIZZZNS0_15binary_internal21div_trunc_kernel_cudaERNS_18TensorIteratorBaseEENKUlvE0_clEvENKUlvE_clEvEUldE_EEvS5_RKT_EUliE_EEviT1_:
.text._ZN2at6native18elementwise_kernelILi128ELi2EZNS0_22gpu_kernel_impl_nocastIZZZNS0_15binary_internal21div_trunc_kernel_cudaERNS_18TensorIteratorBaseEENKUlvE0_clEvENKUlvE_clEvEUldE_EEvS5_RKT_EUliE_EEviT1_:
        /* <DEDUP_REMOVED lines=236> */
.L_x_10575:
[----:B------:R-:W-:-:S04]  /*0ec0*/  IADD3 R6, P0, R3, c[0x0][0x368], RZ ;  /* 0x0000da0003067a10 */ /* 0x000fc80007f1e0ff */
[----:B------:R-:W-:-:S05]  /*0ed0*/  IADD3.X R7, RZ, c[0x0][0x36c], RZ, P0, !PT ;  /* 0x0000db00ff077a10 */ /* 0x000fca00007fe4ff */
[----:B------:R-:W2:Y:S01]  /*0ee0*/  LDG.E.64 R4, [R6.64] ;  /* 0x0000000406047981 */ /* 0x000ea2000c1e1b00 */
[----:B------:R-:W-:Y:S02]  /*0ef0*/  IADD3 R2, P0, R2, c[0x0][0x360], RZ ;  /* 0x0000d80002027a10 */ /* 0x000fe40007f1e0ff */
[----:B------:R-:W-:Y:S02]  /*0f00*/  IADD3 R9, R0, 0x80, RZ ;  /* 0x0000008000097810 */ /* 0x000fe40007ffe0ff */
[----:B------:R-:W-:Y:S01]  /*0f10*/  IADD3.X R3, RZ, c[0x0][0x364], RZ, P0, !PT ;  /* 0x0000d900ff037a10 */ /* 0x000fe200007fe4ff */
[----:B--2---:R-:W0:-:S10]  /*0f20*/  DMUL R4, R4, c[0x0][0x370] ;  /* 0x0000dc0004047a28 */ /* 0x004e140000000000 */
[----:B0-----:R-:W0:Y:S02]  /*0f30*/  FRND.F64.TRUNC R4, R4 ;  /* 0x0000000400047313 */ /* 0x001e24000030d800 */
[----:B0-----:R0:W-:Y:S02]  /*0f40*/  STG.E.64 [R2.64], R4 ;  /* 0x0000000402007986 */ /* 0x0011e4000c101b04 */
.L_x_10574:
[----:B------:R-:W-:Y:S05]  /*0f50*/  BSYNC B0 ;  /* 0x0000000000007941 */ /* 0x000fea0003800000 */
.L_x_10573:
[----:B------:R-:W-:-:S13]  /*0f60*/  ISETP.GE.AND P0, PT, R9, c[0x0][0x160], PT ;  /* 0x0000580009007a0c */ /* 0x000fda0003f06270 */
[----:B------:R-:W-:Y:S05]  /*0f70*/  @P0 EXIT ;  /* 0x000000000000094d */ /* 0x000fea0003800000 */
[----:B------:R-:W-:Y:S01]  /*0f80*/  ISETP.NE.AND P0, PT, RZ, c[0x0][0x168], PT ;  /* 0x00005a00ff007a0c */ /* 0x000fe20003f05270 */
[----:B------:R-:W-:Y:S01]  /*0f90*/  HFMA2.MMA R0, -RZ, RZ, 0, 0 ;  /* 0x00000000ff007435 */ /* 0x000fe200000001ff */
[----:B0-----:R-:W-:-:S11]  /*0fa0*/  MOV R2, RZ ;  /* 0x000000ff00027202 */ /* 0x001fd60000000f00 */
[----:B------:R-:W-:Y:S05]  /*0fb0*/  @!P0 BRA `(.L_x_10576) ;  /* 0x00000e0000008947 */ /* 0x000fea0003800000 */
[----:B------:R-:W-:Y:S01]  /*0fc0*/  MOV R2, RZ ;  /* 0x000000ff00027202 */ /* 0x000fe20000000f00 */
[----:B------:R-:W-:-:S04]  /*0fd0*/  IMAD.MOV.U32 R3, RZ, RZ, R9 ;  /* 0x000000ffff037224 */ /* 0x000fc800078e0009 */
        /* <DEDUP_REMOVED lines=222> */
.L_x_10576:
[----:B------:R-:W-:-:S04]  /*1dc0*/  IADD3 R4, P0, R2, c[0x0][0x368], RZ ;  /* 0x0000da0002047a10 */ /* 0x000fc80007f1e0ff */
[----:B------:R-:W-:-:S05]  /*1dd0*/  IADD3.X R5, RZ, c[0x0][0x36c], RZ, P0, !PT ;  /* 0x0000db00ff057a10 */ /* 0x000fca00007fe4ff */
[----:B------:R-:W2:Y:S01]  /*1de0*/  LDG.E.64 R2, [R4.64] ;  /* 0x0000000404027981 */ /* 0x000ea2000c1e1b00 */
[----:B------:R-:W-:-:S04]  /*1df0*/  IADD3 R6, P0, R0, c[0x0][0x360], RZ ;  /* 0x0000d80000067a10 */ /* 0x000fc80007f1e0ff */
[----:B------:R-:W-:Y:S01]  /*1e00*/  IADD3.X R7, RZ, c[0x0][0x364], RZ, P0, !PT ;  /* 0x0000d900ff077a10 */ /* 0x000fe200007fe4ff */
[----:B--2---:R-:W0:-:S10]  /*1e10*/  DMUL R2, R2, c[0x0][0x370] ;  /* 0x0000dc0002027a28 */ /* 0x004e140000000000 */
[----:B0-----:R-:W0:Y:S02]  /*1e20*/  FRND.F64.TRUNC R2, R2 ;  /* 0x0000000200027313 */ /* 0x001e24000030d800 */
[----:B0-----:R-:W-:Y:S01]  /*1e30*/  STG.E.64 [R6.64], R2 ;  /* 0x0000000206007986 */ /* 0x001fe2000c101b04 */
[----:B------:R-:W-:Y:S05]  /*1e40*/  EXIT ;  /* 0x000000000000794d */ /* 0x000fea0003800000 */
.L_x_10577:
        /* <DEDUP_REMOVED lines=11> */
.L_x_21542:


//--------------------- .text._ZN2at6native27unrolled_elementwise_kernelIZZZNS0_15binary_internal21div_trunc_kernel_cudaERNS_18TensorIteratorBaseEENKUlvE0_clEvENKUlvE_clEvEUldE_St5arrayIPcLm2EELi4E23TrivialOffsetCalculatorILi1EjESC_NS0_6memory15LoadWithoutCastENSD_16StoreWithoutCastEEEviT_T0_T2_T3_T4_T5_ --------------------------
	.section	.text._ZN2at6native27unrolled_elementwise_kernelIZZZNS0_15binary_internal21div_trunc_kernel_cudaERNS_18TensorIteratorBaseEENKUlvE0_clEvENKUlvE_clEvEUldE_St5arrayIPcLm2EELi4E23TrivialOffsetCalculatorILi1EjESC_NS0_6memory15LoadWithoutCastENSD_16StoreWithoutCastEEEviT_T0_T2_T3_T4_T5_,"ax",@progbits
	.sectioninfo	@"SHI_REGISTERS=24"
	.align	128
        .global         _ZN2at6native27unrolled_elementwise_kernelIZZZNS0_15binary_internal21div_trunc_kernel_cudaERNS_18TensorIteratorBaseEENKUlvE0_clEvENKUlvE_clEvEUldE_St5arrayIPcLm2EELi4E23TrivialOffsetCalculatorILi1EjESC_NS0_6memory15LoadWithoutCastENSD_16StoreWithoutCastEEEviT_T0_T2_T3_T4_T5_
        .type           _ZN2at6native27unrolled_elementwise_kernelIZZZNS0_15binary_internal21div_trunc_kernel_cudaERNS_18TensorIteratorBaseEENKUlvE0_clEvENKUlvE_clEvEUldE_St5arrayIPcLm2EELi4E23TrivialOffsetCalculatorILi1EjESC_NS0_6memory15LoadWithoutCastENSD_16StoreWithoutCastEEEviT_T0_T2_T3_T4_T5_,@function
        .size           _ZN2at6native27unrolled_elementwise_kernelIZZZNS0_15binary_internal21div_trunc_kernel_cudaERNS_18TensorIteratorBaseEENKUlvE0_clEvENKUlvE_clEvEUldE_St5arrayIPcLm2EELi4E23TrivialOffsetCalculatorILi1EjESC_NS0_6memory15LoadWithoutCastENSD_16StoreWithoutCastEEEviT_T0_T2_T3_T4_T5_,(.L_x_21543 - _ZN2at6native27unrolled_elementwise_kernelIZZZNS0_15binary_internal21div_trunc_kernel_cudaERNS_18TensorIteratorBaseEENKUlvE0_clEvENKUlvE_clEvEUldE_St5arrayIPcLm2EELi4E23TrivialOffsetCalculatorILi1EjESC_NS0_6memory15LoadWithoutCastENSD_16StoreWithoutCastEEEviT_T0_T2_T3_T4_T5_)
        .other          _ZN2at6native27unrolled_elementwise_kernelIZZZNS0_15binary_internal21div_trunc_kernel_cudaERNS_18TensorIteratorBaseEENKUlvE0_clEvENKUlvE_clEvEUldE_St5arrayIPcLm2EELi4E23TrivialOffsetCalculatorILi1EjESC_NS0_6memory15LoadWithoutCastENSD_16StoreWithoutCastEEEviT_T0_T2_T3_T4_T5_,@"STO_CUDA_ENTRY STV_DEFAULT"
_ZN2at6native27unrolled_elementwise_kernelIZZZNS0_15binary_internal21div_trunc_kernel_cudaERNS_18TensorIteratorBaseEENKUlvE0_clEvENKUlvE_clEvEUldE_St5arrayIPcLm2EELi4E23TrivialOffsetCalculatorILi1EjESC_NS0_6memory15LoadWithoutCastENSD_16StoreWithoutCastEEEviT_T0_T2_T3_T4_T5_:
.text._ZN2at6native27unrolled_elementwise_kernelIZZZNS0_15binary_internal21div_trunc_kernel_cudaERNS_18TensorIteratorBaseEENKUlvE0_clEvENKUlvE_clEvEUldE_St5arrayIPcLm2EELi4E23TrivialOffsetCalculatorILi1EjESC_NS0_6memory15LoadWithoutCastENSD_16StoreWithoutCastEEEviT_T0_T2_T3_T4_T5_:
[----:B------:R-:W-:Y:S02]  /*0000*/  IMAD.MOV.U32 R1, RZ, RZ, c[0x0][0x28] ;  /* 0x00000a00ff017624 */ /* 0x000fe400078e00ff */
[----:B------:R-:W0:Y:S01]  /*0010*/  S2R R0, SR_CTAID.X ;  /* 0x0000000000007919 */ /* 0x000e220000002500 */
[----:B------:R-:W-:Y:S01]  /*0020*/  IMAD.MOV.U32 R3, RZ, RZ, -0x200 ;  /* 0xfffffe00ff037424 */ /* 0x000fe200078e00ff */
[----:B------:R-:W-:Y:S01]  /*0030*/  CS2R R8, SRZ ;  /* 0x0000000000087805 */ /* 0x000fe2000001ff00 */
[----:B------:R-:W-:Y:S01]  /*0040*/  ULDC.64 UR4, c[0x0][0x118] ;  /* 0x0000460000047ab9 */ /* 0x000fe20000000a00 */
[----:B------:R-:W1:Y:S01]  /*0050*/  S2R R13, SR_TID.X ;  /* 0x00000000000d7919 */ /* 0x000e620000002100 */
[----:B0-----:R-:W-:Y:S02]  /*0060*/  IMAD R4, R0, R3, c[0x0][0x160] ;  /* 0x0000580000047624 */ /* 0x001fe400078e0203 */
[----:B-1----:R-:W-:-:S03]  /*0070*/  IMAD.MOV.U32 R5, RZ, RZ, R13 ;  /* 0x000000ffff057224 */ /* 0x002fc600078e000d */
[----:B------:R-:W-:-:S13]  /*0080*/  ISETP.GE.AND P0, PT, R13, R4, PT ;  /* 0x000000040d00720c */ /* 0x000fda0003f06270 */
[----:B------:R-:W-:Y:S01]  /*0090*/  @!P0 LEA R2, R0, R5, 0x9 ;  /* 0x0000000500028211 */ /* 0x000fe200078e48ff */
[----:B------:R-:W-:Y:S01]  /*00a0*/  @!P0 IMAD.MOV.U32 R3, RZ, RZ, 0x8 ;  /* 0x00000008ff038424 */ /* 0x000fe200078e00ff */
[----:B------:R-:W-:-:S03]  /*00b0*/  @!P0 IADD3 R5, R5, 0x80, RZ ;  /* 0x0000008005058810 */ /* 0x000fc60007ffe0ff */
[----:B------:R-:W-:Y:S01]  /*00c0*/  @!P0 IMAD.WIDE.U32 R2, R2, R3, c[0x0][0x180] ;  /* 0x0000600002028625 */ /* 0x000fe200078e0003 */
[----:B------:R-:W-:-:S04]  /*00d0*/  ISETP.GE.AND P1, PT, R5, R4, PT ;  /* 0x000000040500720c */ /* 0x000fc80003f26270 */
[----:B------:R0:W2:Y:S01]  /*00e0*/  @!P0 LDG.E.64 R8, [R2.64] ;  /* 0x0000000402088981 */ /* 0x0000a2000c1e1b00 */
[----:B------:R-:W-:-:S08]  /*00f0*/  CS2R R10, SRZ ;  /* 0x00000000000a7805 */ /* 0x000fd0000001ff00 */
[----:B------:R-:W-:Y:S01]  /*0100*/  @!P1 IMAD R14, R0, 0x200, R5 ;  /* 0x00000200000e9824 */ /* 0x000fe200078e0205 */
[----:B------:R-:W-:Y:S02]  /*0110*/  @!P1 IADD3 R5, R5, 0x80, RZ ;  /* 0x0000008005059810 */ /* 0x000fe40007ffe0ff */
[----:B------:R-:W-:Y:S02]  /*0120*/  @!P1 MOV R15, 0x8 ;  /* 0x00000008000f9802 */ /* 0x000fe40000000f00 */
[----:B------:R-:W-:-:S03]  /*0130*/  ISETP.GE.AND P3, PT, R5, R4, PT ;  /* 0x000000040500720c */ /* 0x000fc60003f66270 */
[----:B------:R-:W-:-:S05]  /*0140*/  @!P1 IMAD.WIDE.U32 R14, R14, R15, c[0x0][0x180] ;  /* 0x000060000e0e9625 */ /* 0x000fca00078e000f */
[----:B------:R2:W3:Y:S01]  /*0150*/  @!P1 LDG.E.64 R10, [R14.64] ;  /* 0x000000040e0a9981 */ /* 0x0004e2000c1e1b00 */
[----:B------:R-:W-:-:S04]  /*0160*/  CS2R R6, SRZ ;  /* 0x0000000000067805 */ /* 0x000fc8000001ff00 */
[----:B------:R-:W-:Y:S02]  /*0170*/  @!P3 IMAD R18, R0, 0x200, R5 ;  /* 0x000002000012b824 */ /* 0x000fe400078e0205 */
[----:B------:R-:W-:-:S04]  /*0180*/  @!P3 IMAD.MOV.U32 R19, RZ, RZ, 0x8 ;  /* 0x00000008ff13b424 */ /* 0x000fc800078e00ff */
[----:B------:R-:W-:-:S05]  /*0190*/  @!P3 IMAD.WIDE.U32 R18, R18, R19, c[0x0][0x180] ;  /* 0x000060001212b625 */ /* 0x000fca00078e0013 */
[----:B------:R1:W4:Y:S01]  /*01a0*/  @!P3 LDG.E.64 R6, [R18.64] ;  /* 0x000000041206b981 */ /* 0x000322000c1e1b00 */
[----:B------:R-:W-:-:S04]  /*01b0*/  @!P3 IADD3 R5, R5, 0x80, RZ ;  /* 0x000000800505b810 */ /* 0x000fc80007ffe0ff */
[----:B------:R-:W-:Y:S01]  /*01c0*/  ISETP.GE.AND P2, PT, R5, R4, PT ;  /* 0x000000040500720c */ /* 0x000fe20003f46270 */
[----:B0-----:R-:W-:-:S12]  /*01d0*/  CS2R R2, SRZ ;  /* 0x0000000000027805 */ /* 0x001fd8000001ff00 */
[----:B------:R-:W-:Y:S01]  /*01e0*/  @!P2 LEA R16, R0, R5, 0x9 ;  /* 0x000000050010a211 */ /* 0x000fe200078e48ff */
[----:B------:R-:W-:Y:S02]  /*01f0*/  @!P2 IMAD.MOV.U32 R17, RZ, RZ, 0x8 ;  /* 0x00000008ff11a424 */ /* 0x000fe400078e00ff */
[----:B------:R-:W-:Y:S02]  /*0200*/  IMAD.MOV.U32 R5, RZ, RZ, R13 ;  /* 0x000000ffff057224 */ /* 0x000fe400078e000d */
[----:B------:R-:W-:-:S03]  /*0210*/  @!P2 IMAD.WIDE.U32 R16, R16, R17, c[0x0][0x180] ;  /* 0x000060001010a625 */ /* 0x000fc600078e0011 */
[----:B------:R-:W-:Y:S02]  /*0220*/  IADD3 R21, R5, 0x80, RZ ;  /* 0x0000008005157810 */ /* 0x000fe40007ffe0ff */
[----:B------:R0:W5:Y:S02]  /*0230*/  @!P2 LDG.E.64 R2, [R16.64] ;  /* 0x000000041002a981 */ /* 0x000164000c1e1b00 */
[----:B------:R-:W-:Y:S02]  /*0240*/  ISETP.GE.AND P2, PT, R21, R4, PT ;  /* 0x000000041500720c */ /* 0x000fe40003f46270 */
[----:B------:R-:W-:-:S04]  /*0250*/  IADD3 R21, R5, 0x100, RZ ;  /* 0x0000010005157810 */ /* 0x000fc80007ffe0ff */
[----:B------:R-:W-:Y:S02]  /*0260*/  ISETP.GE.AND P3, PT, R21, R4, PT ;  /* 0x000000041500720c */ /* 0x000fe40003f66270 */
[----:B-1----:R-:W-:Y:S02]  /*0270*/  IADD3 R19, R5, 0x180, RZ ;  /* 0x0000018005137810 */ /* 0x002fe40007ffe0ff */
[----:B------:R-:W-:-:S04]  /*0280*/  @!P0 IADD3 R5, R13, 0x80, RZ ;  /* 0x000000800d058810 */ /* 0x000fc80007ffe0ff */
[-C--:B------:R-:W-:Y:S01]  /*0290*/  ISETP.GE.AND P4, PT, R5, R4.reuse, PT ;  /* 0x000000040500720c */ /* 0x080fe20003f86270 */
[----:B------:R-:W-:Y:S01]  /*02a0*/  BSSY B0, `(.L_x_10578) ;  /* 0x0000017000007945 */ /* 0x000fe20003800000 */
[----:B------:R-:W-:Y:S01]  /*02b0*/  ISETP.GE.AND P1, PT, R19, R4, PT ;  /* 0x000000041300720c */ /* 0x000fe20003f26270 */
[----:B--2---:R-:W1:-:S10]  /*02c0*/  @!P0 DMUL R14, R8, c[0x0][0x168] ;  /* 0x00005a00080e8a28 */ /* 0x004e540000000000 */
[----:B-1----:R-:W1:Y:S01]  /*02d0*/  @!P0 FRND.F64.TRUNC R14, R14 ;  /* 0x0000000e000e8313 */ /* 0x002e62000030d800 */
[----:B---3--:R2:W3:Y:S02]  /*02e0*/  @!P2 DMUL R8, R10, c[0x0][0x168] ;  /* 0x00005a000a08aa28 */ /* 0x0084e40000000000 */
[----:B--2---:R-:W-:Y:S01]  /*02f0*/  @!P0 LEA R10, R0, R13, 0x9 ;  /* 0x0000000d000a8211 */ /* 0x004fe200078e48ff */
[----:B------:R-:W-:-:S04]  /*0300*/  @!P0 IMAD.MOV.U32 R11, RZ, RZ, 0x8 ;  /* 0x00000008ff0b8424 */ /* 0x000fc800078e00ff */
[----:B------:R-:W-:-:S05]  /*0310*/  @!P0 IMAD.WIDE.U32 R10, R10, R11, c[0x0][0x178] ;  /* 0x00005e000a0a8625 */ /* 0x000fca00078e000b */
[----:B-1----:R0:W-:Y:S01]  /*0320*/  @!P0 STG.E.64 [R10.64], R14 ;  /* 0x0000000e0a008986 */ /* 0x0021e2000c101b04 */
[----:B----4-:R-:W1:Y:S01]  /*0330*/  @!P3 DMUL R6, R6, c[0x0][0x168] ;  /* 0x00005a000606ba28 */ /* 0x010e620000000000 */
[----:B---3--:R-:W2:Y:S08]  /*0340*/  @!P2 FRND.F64.TRUNC R8, R8 ;  /* 0x000000080008a313 */ /* 0x008eb0000030d800 */
[----:B-1----:R0:W1:Y:S01]  /*0350*/  @!P3 FRND.F64.TRUNC R12, R6 ;  /* 0x00000006000cb313 */ /* 0x002062000030d800 */
        /* <DEDUP_REMOVED lines=10> */
[----:B-1----:R0:W-:Y:S02]  /*0400*/  @!P0 STG.E.64 [R10.64], R12 ;  /* 0x0000000c0a008986 */ /* 0x0021e4000c101b04 */
.L_x_10579:
[----:B------:R-:W-:Y:S05]  /*0410*/  BSYNC B0 ;  /* 0x0000000000007941 */ /* 0x000fea0003800000 */
.L_x_10578:
[----:B-----5:R-:W3:Y:S01]  /*0420*/  @!P1 DMUL R2, R2, c[0x0][0x168] ;  /* 0x00005a0002029a28 */ /* 0x020ee20000000000 */
[----:B------:R-:W-:-:S05]  /*0430*/  ISETP.GE.AND P0, PT, R5, R4, PT ;  /* 0x000000040500720c */ /* 0x000fca0003f06270 */
[----:B0--3--:R0:W3:Y:S08]  /*0440*/  @!P1 FRND.F64.TRUNC R6, R2 ;  /* 0x0000000200069313 */ /* 0x0090f0000030d800 */
[----:B------:R-:W-:Y:S05]  /*0450*/  @P0 EXIT ;  /* 0x000000000000094d */ /* 0x000fea0003800000 */
[----:B0-----:R-:W-:Y:S01]  /*0460*/  MOV R3, 0x8 ;  /* 0x0000000800037802 */ /* 0x001fe20000000f00 */
[----:B------:R-:W-:-:S04]  /*0470*/  IMAD R2, R0, 0x200, R5 ;  /* 0x0000020000027824 */ /* 0x000fc800078e0205 */
[----:B------:R-:W-:-:S05]  /*0480*/  IMAD.WIDE.U32 R2, R2, R3, c[0x0][0x178] ;  /* 0x00005e0002027625 */ /* 0x000fca00078e0003 */
[----:B---3--:R-:W-:Y:S01]  /*0490*/  STG.E.64 [R2.64], R6 ;  /* 0x0000000602007986 */ /* 0x008fe2000c101b04 */
[----:B------:R-:W-:Y:S05]  /*04a0*/  EXIT ;  /* 0x000000000000794d */ /* 0x000fea0003800000 */
.L_x_10580:
        /* <DEDUP_REMOVED lines=13> */
.L_x_21543:


//--------------------- .text._ZN2at6native29vectorized_elementwise_kernelILi2EZZZNS0_15binary_internal21div_trunc_kernel_cudaERNS_18TensorIteratorBaseEENKUlvE0_clEvENKUlvE_clEvEUldE_St5arrayIPcLm2EEEEviT0_T1_ --------------------------
	.section	.text._ZN2at6native29vectorized_elementwise_kernelILi2EZZZNS0_15binary_internal21div_trunc_kernel_cudaERNS_18TensorIteratorBaseEENKUlvE0_clEvENKUlvE_clEvEUldE_St5arrayIPcLm2EEEEviT0_T1_,"ax",@progbits
	.sectioninfo	@"SHI_REGISTERS=30"
	.align	128
        .global         _ZN2at6native29vectorized_elementwise_kernelILi2EZZZNS0_15binary_internal21div_trunc_kernel_cudaERNS_18TensorIteratorBaseEENKUlvE0_clEvENKUlvE_clEvEUldE_St5arrayIPcLm2EEEEviT0_T1_
        .type           _ZN2at6native29vectorized_elementwise_kernelILi2EZZZNS0_15binary_internal21div_trunc_kernel_cudaERNS_18TensorIteratorBaseEENKUlvE0_clEvENKUlvE_clEvEUldE_St5arrayIPcLm2EEEEviT0_T1_,@function
        .size           _ZN2at6native29vectorized_elementwise_kernelILi2EZZZNS0_15binary_internal21div_trunc_kernel_cudaERNS_18TensorIteratorBaseEENKUlvE0_clEvENKUlvE_clEvEUldE_St5arrayIPcLm2EEEEviT0_T1_,(.L_x_21544 - _ZN2at6native29vectorized_elementwise_kernelILi2EZZZNS0_15binary_internal21div_trunc_kernel_cudaERNS_18TensorIteratorBaseEENKUlvE0_clEvENKUlvE_clEvEUldE_St5arrayIPcLm2EEEEviT0_T1_)
        .other          _ZN2at6native29vectorized_elementwise_kernelILi2EZZZNS0_15binary_internal21div_trunc_kernel_cudaERNS_18TensorIteratorBaseEENKUlvE0_clEvENKUlvE_clEvEUldE_St5arrayIPcLm2EEEEviT0_T1_,@"STO_CUDA_ENTRY STV_DEFAULT"
_ZN2at6native29vectorized_elementwise_kernelILi2EZZZNS0_15binary_internal21div_trunc_kernel_cudaERNS_18TensorIteratorBaseEENKUlvE0_clEvENKUlvE_clEvEUldE_St5arrayIPcLm2EEEEviT0_T1_:
.text._ZN2at6native29vectorized_elementwise_kernelILi2EZZZNS0_15binary_internal21div_trunc_kernel_cudaERNS_18TensorIteratorBaseEENKUlvE0_clEvENKUlvE_clEvEUldE_St5arrayIPcLm2EEEEviT0_T1_:
        /* <DEDUP_REMOVED lines=11> */
[----:B------:R0:W2:Y:S04]  /*00b0*/  LDG.E.128 R4, [R20.64] ;  /* 0x0000000414047981 */ /* 0x0000a8000c1e1d00 */
[----:B------:R0:W3:Y:S04]  /*00c0*/  LDG.E.128 R16, [R20.64+0x800] ;  /* 0x0008000414107981 */ /* 0x0000e8000c1e1d00 */
[----:B------:R0:W4:Y:S04]  /*00d0*/  LDG.E.128 R12, [R20.64+0x1000] ;  /* 0x00100004140c7981 */ /* 0x000128000c1e1d00 */
[----:B------:R0:W5:Y:S02]  /*00e0*/  LDG.E.128 R8, [R20.64+0x1800] ;  /* 0x0018000414087981 */ /* 0x000164000c1e1d00 */
[----:B0-----:R-:W-:-:S06]  /*00f0*/  IMAD.WIDE.U32 R20, R3, R0, c[0x0][0x178] ;  /* 0x00005e0003147625 */ /* 0x001fcc00078e0000 */
[----:B------:R-:W-:Y:S01]  /*0100*/  IMAD.WIDE R20, R2, 0x10, R20 ;  /* 0x0000001002147825 */ /* 0x000fe200078e0214 */
[----:B--2---:R-:W0:-:S04]  /*0110*/  DMUL R6, R6, c[0x0][0x168] ;  /* 0x00005a0006067a28 */ /* 0x004e080000000000 */
[----:B------:R-:W1:-:S04]  /*0120*/  DMUL R4, R4, c[0x0][0x168] ;  /* 0x00005a0004047a28 */ /* 0x000e480000000000 */
[----:B---3--:R-:W2:Y:S02]  /*0130*/  DMUL R18, R18, c[0x0][0x168] ;  /* 0x00005a0012127a28 */ /* 0x008ea40000000000 */
[----:B0-----:R-:W-:Y:S02]  /*0140*/  FRND.F64.TRUNC R6, R6 ;  /* 0x0000000600067313 */ /* 0x001fe4000030d800 */
[----:B------:R-:W0:-:S04]  /*0150*/  DMUL R16, R16, c[0x0][0x168] ;  /* 0x00005a0010107a28 */ /* 0x000e080000000000 */
[----:B----4-:R-:W3:Y:S02]  /*0160*/  DMUL R14, R14, c[0x0][0x168] ;  /* 0x00005a000e0e7a28 */ /* 0x010ee40000000000 */
[----:B-1----:R-:W1:Y:S02]  /*0170*/  FRND.F64.TRUNC R4, R4 ;  /* 0x0000000400047313 */ /* 0x002e64000030d800 */
[----:B------:R-:W4:-:S04]  /*0180*/  DMUL R12, R12, c[0x0][0x168] ;  /* 0x00005a000c0c7a28 */ /* 0x000f080000000000 */
[----:B-----5:R-:W5:Y:S02]  /*0190*/  DMUL R10, R10, c[0x0][0x168] ;  /* 0x00005a000a0a7a28 */ /* 0x020f640000000000 */
[----:B--2---:R-:W-:Y:S02]  /*01a0*/  FRND.F64.TRUNC R18, R18 ;  /* 0x0000001200127313 */ /* 0x004fe4000030d800 */
[----:B------:R-:W2:-:S06]  /*01b0*/  DMUL R8, R8, c[0x0][0x168] ;  /* 0x00005a0008087a28 */ /* 0x000e8c0000000000 */
[----:B0-----:R-:W0:Y:S01]  /*01c0*/  FRND.F64.TRUNC R16, R16 ;  /* 0x0000001000107313 */ /* 0x001e22000030d800 */
[----:B-1----:R-:W-:Y:S07]  /*01d0*/  STG.E.128 [R20.64], R4 ;  /* 0x0000000414007986 */ /* 0x002fee000c101d04 */
[----:B---3--:R-:W-:Y:S08]  /*01e0*/  FRND.F64.TRUNC R14, R14 ;  /* 0x0000000e000e7313 */ /* 0x008ff0000030d800 */
[----:B----4-:R-:W1:Y:S01]  /*01f0*/  FRND.F64.TRUNC R12, R12 ;  /* 0x0000000c000c7313 */ /* 0x010e62000030d800 */
[----:B0-----:R-:W-:Y:S07]  /*0200*/  STG.E.128 [R20.64+0x800], R16 ;  /* 0x0008001014007986 */ /* 0x001fee000c101d04 */
[----:B-----5:R-:W-:Y:S08]  /*0210*/  FRND.F64.TRUNC R10, R10 ;  /* 0x0000000a000a7313 */ /* 0x020ff0000030d800 */
[----:B--2---:R-:W0:Y:S01]  /*0220*/  FRND.F64.TRUNC R8, R8 ;  /* 0x0000000800087313 */ /* 0x004e22000030d800 */
[----:B-1----:R-:W-:Y:S04]  /*0230*/  STG.E.128 [R20.64+0x1000], R12 ;  /* 0x0010000c14007986 */ /* 0x002fe8000c101d04 */
[----:B0-----:R-:W-:Y:S01]  /*0240*/  STG.E.128 [R20.64+0x1800], R8 ;  /* 0x0018000814007986 */ /* 0x001fe2000c101d04 */
[----:B------:R-:W-:Y:S05]  /*0250*/  EXIT ;  /* 0x000000000000794d */ /* 0x000fea0003800000 */
.L_x_10581:
        /* <DEDUP_REMOVED lines=9> */
[----:B------:R-:W-:Y:S01]  /*02f0*/  CS2R R18, SRZ ;  /* 0x0000000000127805 */ /* 0x000fe2000001ff00 */
[----:B------:R-:W-:Y:S01]  /*0300*/  @!P0 IMAD.WIDE.U32 R14, R14, R15, c[0x0][0x180] ;  /* 0x000060000e0e8625 */ /* 0x000fe200078e000f */
[----:B------:R-:W-:-:S04]  /*0310*/  CS2R R16, SRZ ;  /* 0x0000000000107805 */ /* 0x000fc8000001ff00 */
[----:B------:R0:W2:Y:S06]  /*0320*/  @!P0 LDG.E.64 R12, [R14.64] ;  /* 0x000000040e0c8981 */ /* 0x0000ac000c1e1b00 */
[----:B------:R-:W-:Y:S02]  /*0330*/  @!P5 IADD3 R20, R3, R10, RZ ;  /* 0x0000000a0314d210 */ /* 0x000fe40007ffe0ff */
[----:B------:R-:W-:Y:S02]  /*0340*/  @!P5 IADD3 R10, R10, 0x80, RZ ;  /* 0x000000800a0ad810 */ /* 0x000fe40007ffe0ff */
[----:B------:R-:W-:-:S02]  /*0350*/  @!P5 MOV R21, 0x8 ;  /* 0x000000080015d802 */ /* 0x000fc40000000f00 */
[----:B------:R-:W-:-:S03]  /*0360*/  ISETP.GE.AND P1, PT, R10, R0, PT ;  /* 0x000000000a00720c */ /* 0x000fc60003f26270 */
[----:B------:R-:W-:-:S05]  /*0370*/  @!P5 IMAD.WIDE.U32 R20, R20, R21, c[0x0][0x180] ;  /* 0x000060001414d625 */ /* 0x000fca00078e0015 */
[----:B------:R1:W3:Y:S05]  /*0380*/  @!P5 LDG.E.64 R4, [R20.64] ;  /* 0x000000041404d981 */ /* 0x0002ea000c1e1b00 */
        /* <DEDUP_REMOVED lines=9> */
[----:B------:R-:W-:Y:S02]  /*0420*/  @!P1 IMAD.MOV.U32 R23, RZ, RZ, 0x8 ;  /* 0x00000008ff179424 */ /* 0x000fe400078e00ff */
[----:B------:R-:W-:Y:S02]  /*0430*/  @!P2 IMAD.MOV.U32 R25, RZ, RZ, 0x8 ;  /* 0x00000008ff19a424 */ /* 0x000fe400078e00ff */
[----:B------:R-:W-:-:S08]  /*0440*/  @!P1 IMAD.WIDE.U32 R22, R22, R23, c[0x0][0x180] ;  /* 0x0000600016169625 */ /* 0x000fd000078e0017 */
[----:B------:R-:W-:Y:S01]  /*0450*/  @!P4 IMAD.IADD R8, R3, 0x1, R10 ;  /* 0x000000010308c824 */ /* 0x000fe200078e020a */
[----:B------:R-:W-:Y:S01]  /*0460*/  @!P4 IADD3 R10, R10, 0x80, RZ ;  /* 0x000000800a0ac810 */ /* 0x000fe20007ffe0ff */
[----:B------:R4:W5:Y:S03]  /*0470*/  @!P1 LDG.E.64 R18, [R22.64] ;  /* 0x0000000416129981 */ /* 0x000966000c1e1b00 */
[----:B------:R-:W-:Y:S01]  /*0480*/  ISETP.GE.AND P5, PT, R10, R0, PT ;  /* 0x000000000a00720c */ /* 0x000fe20003fa6270 */
[----:B------:R-:W-:Y:S01]  /*0490*/  @!P2 IMAD.WIDE.U32 R24, R24, R25, c[0x0][0x180] ;  /* 0x000060001818a625 */ /* 0x000fe200078e0019 */
[----:B0-----:R-:W-:-:S03]  /*04a0*/  CS2R R14, SRZ ;  /* 0x00000000000e7805 */ /* 0x001fc6000001ff00 */
[----:B------:R-:W-:Y:S01]  /*04b0*/  @!P3 IMAD.MOV.U32 R7, RZ, RZ, 0x8 ;  /* 0x00000008ff07b424 */ /* 0x000fe200078e00ff */
[----:B------:R0:W5:Y:S03]  /*04c0*/  @!P2 LDG.E.64 R16, [R24.64] ;  /* 0x000000041810a981 */ /* 0x000166000c1e1b00 */
[----:B-1----:R-:W-:-:S04]  /*04d0*/  @!P3 IMAD.WIDE.U32 R20, R6, R7, c[0x0][0x180] ;  /* 0x000060000614b625 */ /* 0x002fc800078e0007 */
[----:B------:R-:W-:Y:S01]  /*04e0*/  @!P5 IADD3 R11, R3, R10, RZ ;  /* 0x0000000a030bd210 */ /* 0x000fe20007ffe0ff */
[----:B------:R1:W5:Y:S01]  /*04f0*/  @!P3 LDG.E.64 R14, [R20.64] ;  /* 0x00000004140eb981 */ /* 0x000362000c1e1b00 */
[----:B------:R-:W-:-:S04]  /*0500*/  @!P5 IADD3 R10, R10, 0x80, RZ ;  /* 0x000000800a0ad810 */ /* 0x000fc80007ffe0ff */
[----:B------:R-:W-:Y:S01]  /*0510*/  ISETP.GE.AND P1, PT, R10, R0, PT ;  /* 0x000000000a00720c */ /* 0x000fe20003f26270 */
[----:B------:R-:W-:Y:S02]  /*0520*/  @!P5 IMAD.MOV.U32 R26, RZ, RZ, 0x8 ;  /* 0x00000008ff1ad424 */ /* 0x000fe400078e00ff */
[----:B------:R-:W-:Y:S02]  /*0530*/  @!P4 IMAD.MOV.U32 R9, RZ, RZ, 0x8 ;  /* 0x00000008ff09c424 */ /* 0x000fe400078e00ff */
[----:B0-----:R-:W-:Y:S01]  /*0540*/  @!P5 IMAD.WIDE.U32 R24, R11, R26, c[0x0][0x180] ;  /* 0x000060000b18d625 */ /* 0x001fe200078e001a */
[----:B------:R-:W-:-:S03]  /*0550*/  CS2R R6, SRZ ;  /* 0x0000000000067805 */ /* 0x000fc6000001ff00 */
[----:B----4-:R-:W-:-:S04]  /*0560*/  @!P4 IMAD.WIDE.U32 R22, R8, R9, c[0x0][0x180] ;  /* 0x000060000816c625 */ /* 0x010fc800078e0009 */
[----:B------:R-:W-:Y:S02]  /*0570*/  @!P1 IMAD.IADD R26, R3, 0x1, R10 ;  /* 0x00000001031a9824 */ /* 0x000fe400078e020a */
[----:B------:R-:W-:Y:S01]  /*0580*/  @!P1 IMAD.MOV.U32 R27, RZ, RZ, 0x8 ;  /* 0x00000008ff1b9424 */ /* 0x000fe200078e00ff */
[----:B------:R-:W-:Y:S01]  /*0590*/  CS2R R8, SRZ ;  /* 0x0000000000087805 */ /* 0x000fe2000001ff00 */
[----:B------:R-:W-:Y:S01]  /*05a0*/  CS2R R10, SRZ ;  /* 0x00000000000a7805 */ /* 0x000fe2000001ff00 */
[----:B------:R0:W4:Y:S01]  /*05b0*/  @!P4 LDG.E.64 R6, [R22.64] ;  /* 0x000000041606c981 */ /* 0x000122000c1e1b00 */
[----:B-1----:R-:W-:-:S03]  /*05c0*/  @!P1 IMAD.WIDE.U32 R20, R26, R27, c[0x0][0x180] ;  /* 0x000060001a149625 */ /* 0x002fc600078e001b */
[----:B------:R-:W4:Y:S04]  /*05d0*/  @!P5 LDG.E.64 R8, [R24.64] ;  /* 0x000000041808d981 */ /* 0x000f28000c1e1b00 */
[----:B------:R1:W4:Y:S01]  /*05e0*/  @!P1 LDG.E.64 R10, [R20.64] ;  /* 0x00000004140a9981 */ /* 0x000322000c1e1b00 */
[----:B------:R-:W-:-:S04]  /*05f0*/  IADD3 R27, R2, 0x80, RZ ;  /* 0x00000080021b7810 */ /* 0x000fc80007ffe0ff */
[----:B------:R-:W-:Y:S02]  /*0600*/  ISETP.GE.AND P1, PT, R27, R0, PT ;  /* 0x000000001b00720c */ /* 0x000fe40003f26270 */
[----:B0-----:R-:W-:-:S04]  /*0610*/  IADD3 R23, R2, 0x100, RZ ;  /* 0x0000010002177810 */ /* 0x001fc80007ffe0ff */
[-C--:B------:R-:W-:Y:S02]  /*0620*/  ISETP.GE.AND P2, PT, R23, R0.reuse, PT ;  /* 0x000000001700720c */ /* 0x080fe40003f46270 */
[C---:B------:R-:W-:Y:S02]  /*0630*/  IADD3 R23, R2.reuse, 0x180, RZ ;  /* 0x0000018002177810 */ /* 0x040fe40007ffe0ff */
[----:B-1----:R-:W-:Y:S02]  /*0640*/  IADD3 R21, R2, 0x200, RZ ;  /* 0x0000020002157810 */ /* 0x002fe40007ffe0ff */
[----:B------:R-:W-:Y:S02]  /*0650*/  ISETP.GE.AND P3, PT, R23, R0, PT ;  /* 0x000000001700720c */ /* 0x000fe40003f66270 */
[----:B------:R-:W-:Y:S01]  /*0660*/  @!P0 IADD3 R20, R3, R2, RZ ;  /* 0x0000000203148210 */ /* 0x000fe20007ffe0ff */
[----:B------:R-:W-:Y:S01]  /*0670*/  BSSY B0, `(.L_x_10582) ;  /* 0x0000048000007945 */ /* 0x000fe20003800000 */
[----:B------:R-:W-:Y:S01]  /*0680*/  BSSY B1, `(.L_x_10583) ;  /* 0x0000040000017945 */ /* 0x000fe20003800000 */
[----:B---3--:R-:W0:-:S10]  /*0690*/  @!P1 DMUL R4, R4, c[0x0][0x168] ;  /* 0x00005a0004049a28 */ /* 0x008e140000000000 */
[----:B0-----:R-:W-:Y:S01]  /*06a0*/  @!P1 FRND.F64.TRUNC R4, R4 ;  /* 0x0000000400049313 */ /* 0x001fe2000030d800 */
[----:B------:R-:W-:Y:S02]  /*06b0*/  ISETP.GE.AND P1, PT, R21, R0, PT ;  /* 0x000000001500720c */ /* 0x000fe40003f26270 */
[----:B------:R-:W-:Y:S01]  /*06c0*/  IADD3 R21, R2, 0x280, RZ ;  /* 0x0000028002157810 */ /* 0x000fe20007ffe0ff */
[----:B--2---:R-:W0:-:S10]  /*06d0*/  @!P0 DMUL R12, R12, c[0x0][0x168] ;  /* 0x00005a000c0c8a28 */ /* 0x004e140000000000 */
[----:B0-----:R-:W0:Y:S01]  /*06e0*/  @!P0 FRND.F64.TRUNC R12, R12 ;  /* 0x0000000c000c8313 */ /* 0x001e22000030d800 */
[----:B-----5:R-:W1:-:S04]  /*06f0*/  @!P2 DMUL R18, R18, c[0x0][0x168] ;  /* 0x00005a001212aa28 */ /* 0x020e480000000000 */
[----:B------:R-:W2:-:S06]  /*0700*/  @!P3 DMUL R16, R16, c[0x0][0x168] ;  /* 0x00005a001010ba28 */ /* 0x000e8c0000000000 */
[----:B-1----:R-:W1:Y:S01]  /*0710*/  @!P2 FRND.F64.TRUNC R18, R18 ;  /* 0x000000120012a313 */ /* 0x002e62000030d800 */
[----:B------:R-:W-:Y:S02]  /*0720*/  ISETP.GE.AND P2, PT, R21, R0, PT ;  /* 0x000000001500720c */ /* 0x000fe40003f46270 */
[----:B------:R-:W-:Y:S01]  /*0730*/  IADD3 R21, R2, 0x300, RZ ;  /* 0x0000030002157810 */ /* 0x000fe20007ffe0ff */
[----:B------:R-:W3:-:S04]  /*0740*/  @!P1 DMUL R14, R14, c[0x0][0x168] ;  /* 0x00005a000e0e9a28 */ /* 0x000ec80000000000 */
[----:B--2---:R-:W2:Y:S01]  /*0750*/  @!P3 FRND.F64.TRUNC R16, R16 ;  /* 0x000000100010b313 */ /* 0x004ea2000030d800 */
[----:B------:R-:W-:Y:S02]  /*0760*/  ISETP.GE.AND P3, PT, R21, R0, PT ;  /* 0x000000001500720c */ /* 0x000fe40003f66270 */
[----:B------:R-:W-:-:S05]  /*0770*/  IADD3 R21, R2, 0x380, RZ ;  /* 0x0000038002157810 */ /* 0x000fca0007ffe0ff */
[----:B---3--:R-:W3:Y:S01]  /*0780*/  @!P1 FRND.F64.TRUNC R14, R14 ;  /* 0x0000000e000e9313 */ /* 0x008ee2000030d800 */
[----:B------:R-:W-:Y:S01]  /*0790*/  ISETP.GE.AND P1, PT, R21, R0, PT ;  /* 0x000000001500720c */ /* 0x000fe20003f26270 */
[----:B------:R-:W-:Y:S01]  /*07a0*/  @!P0 IMAD.MOV.U32 R21, RZ, RZ, 0x8 ;  /* 0x00000008ff158424 */ /* 0x000fe200078e00ff */
[----:B------:R-:W-:-:S03]  /*07b0*/  @!P0 IADD3 R2, R2, 0x80, RZ ;  /* 0x0000008002028810 */ /* 0x000fc60007ffe0ff */
[----:B------:R-:W-:Y:S01]  /*07c0*/  @!P0 IMAD.WIDE.U32 R20, R20, R21, c[0x0][0x178] ;  /* 0x00005e0014148625 */ /* 0x000fe200078e0015 */
[----:B----4-:R-:W4:-:S04]  /*07d0*/  @!P2 DMUL R6, R6, c[0x0][0x168] ;  /* 0x00005a000606aa28 */ /* 0x010f080000000000 */
[----:B------:R-:W5:-:S04]  /*07e0*/  @!P3 DMUL R8, R8, c[0x0][0x168] ;  /* 0x00005a000808ba28 */ /* 0x000f480000000000 */
[----:B------:R-:W1:Y:S01]  /*07f0*/  @!P1 DMUL R10, R10, c[0x0][0x168] ;  /* 0x00005a000a0a9a28 */ /* 0x000e620000000000 */
[----:B0-----:R0:W-:Y:S01]  /*0800*/  @!P0 STG.E.64 [R20.64], R12 ;  /* 0x0000000c14008986 */ /* 0x0011e2000c101b04 */
[----:B------:R-:W-:Y:S01]  /*0810*/  ISETP.GE.AND P0, PT, R2, R0, PT ;  /* 0x000000000200720c */ /* 0x000fe20003f06270 */
[----:B----4-:R-:W4:Y:S08]  /*0820*/  @!P2 FRND.F64.TRUNC R6, R6 ;  /* 0x000000060006a313 */ /* 0x010f30000030d800 */
[----:B-----5:R-:W0:Y:S08]  /*0830*/  @!P3 FRND.F64.TRUNC R8, R8 ;  /* 0x000000080008b313 */ /* 0x020e30000030d800 */
[----:B-1----:R-:W1:Y:S01]  /*0840*/  @!P1 FRND.F64.TRUNC R10, R10 ;  /* 0x0000000a000a9313 */ /* 0x002e62000030d800 */
[----:B------:R-:W-:Y:S05]  /*0850*/  @P0 BRA `(.L_x_10584) ;  /* 0x000000c000000947 */ /* 0x000fea0003800000 */
[----:B0-234-:R-:W-:Y:S01]  /*0860*/  IMAD.IADD R12, R3, 0x1, R2 ;  /* 0x00000001030c7824 */ /* 0x01dfe200078e0202 */
[----:B------:R-:W-:Y:S01]  /*0870*/  IADD3 R2, R2, 0x80, RZ ;  /* 0x0000008002027810 */ /* 0x000fe20007ffe0ff */
[----:B------:R-:W-:-:S03]  /*0880*/  IMAD.MOV.U32 R13, RZ, RZ, 0x8 ;  /* 0x00000008ff0d7424 */ /* 0x000fc600078e00ff */
[----:B------:R-:W-:Y:S01]  /*0890*/  ISETP.GE.AND P0, PT, R2, R0, PT ;  /* 0x000000000200720c */ /* 0x000fe20003f06270 */
[----:B------:R-:W-:-:S05]  /*08a0*/  IMAD.WIDE.U32 R12, R12, R13, c[0x0][0x178] ;  /* 0x00005e000c0c7625 */ /* 0x000fca00078e000d */
[----:B------:R0:W-:Y:S07]  /*08b0*/  STG.E.64 [R12.64], R4 ;  /* 0x000000040c007986 */ /* 0x0001ee000c101b04 */
[----:B------:R-:W-:Y:S05]  /*08c0*/  @P0 BRA `(.L_x_10585) ;  /* 0x000000c000000947 */ /* 0x000fea0003800000 */
[----:B0-----:R-:W-:Y:S01]  /*08d0*/  MOV R5, 0x8 ;  /* 0x0000000800057802 */ /* 0x001fe20000000f00 */
[----:B------:R-:W-:Y:S01]  /*08e0*/  IMAD.IADD R4, R3, 0x1, R2 ;  /* 0x0000000103047824 */ /* 0x000fe200078e0202 */
[----:B------:R-:W-:-:S03]  /*08f0*/  IADD3 R2, R2, 0x80, RZ ;  /* 0x0000008002027810 */ /* 0x000fc60007ffe0ff */
[----:B------:R-:W-:-:S05]  /*0900*/  IMAD.WIDE.U32 R4, R4, R5, c[0x0][0x178] ;  /* 0x00005e0004047625 */ /* 0x000fca00078e0005 */
[----:B------:R0:W-:Y:S02]  /*0910*/  STG.E.64 [R4.64], R18 ;  /* 0x0000001204007986 */ /* 0x0001e4000c101b04 */
.L_x_10584:
[----:B--234-:R-:W-:-:S13]  /*0920*/  ISETP.GE.AND P0, PT, R2, R0, PT ;  /* 0x000000000200720c */ /* 0x01cfda0003f06270 */
[----:B------:R-:W-:Y:S05]  /*0930*/  @P0 BRA `(.L_x_10586) ;  /* 0x000000c000000947 */ /* 0x000fea0003800000 */
[----:B0-----:R-:W-:Y:S01]  /*0940*/  IMAD.IADD R4, R3, 0x1, R2 ;  /* 0x0000000103047824 */ /* 0x001fe200078e0202 */
[----:B------:R-:W-:Y:S01]  /*0950*/  IADD3 R2, R2, 0x80, RZ ;  /* 0x0000008002027810 */ /* 0x000fe20007ffe0ff */
[----:B------:R-:W-:-:S04]  /*0960*/  IMAD.MOV.U32 R5, RZ, RZ, 0x8 ;  /* 0x00000008ff057424 */ /* 0x000fc800078e00ff */
[----:B------:R-:W-:-:S05]  /*0970*/  IMAD.WIDE.U32 R4, R4, R5, c[0x0][0x178] ;  /* 0x00005e0004047625 */ /* 0x000fca00078e0005 */
[----:B------:R0:W-:Y:S02]  /*0980*/  STG.E.64 [R4.64], R16 ;  /* 0x0000001004007986 */ /* 0x0001e4000c101b04 */
.L_x_10585:
[----:B------:R-:W-:-:S13]  /*0990*/  ISETP.GE.AND P0, PT, R2, R0, PT ;  /* 0x000000000200720c */ /* 0x000fda0003f06270 */
[----:B------:R-:W-:Y:S05]  /*09a0*/  @P0 BRA `(.L_x_10587) ;  /* 0x000000d000000947 */ /* 0x000fea0003800000 */
[----:B0-----:R-:W-:Y:S01]  /*09b0*/  HFMA2.MMA R5, -RZ, RZ, 0, 4.76837158203125e-07 ;  /* 0x00000008ff057435 */ /* 0x001fe200000001ff */
[----:B------:R-:W-:Y:S01]  /*09c0*/  IMAD.IADD R4, R3, 0x1, R2 ;  /* 0x0000000103047824 */ /* 0x000fe200078e0202 */
[----:B------:R-:W-:-:S08]  /*09d0*/  IADD3 R2, R2, 0x80, RZ ;  /* 0x0000008002027810 */ /* 0x000fd00007ffe0ff */
[----:B------:R-:W-:-:S05]  /*09e0*/  IMAD.WIDE.U32 R4, R4, R5, c[0x0][0x178] ;  /* 0x00005e0004047625 */ /* 0x000fca00078e0005 */
[----:B------:R0:W-:Y:S02]  /*09f0*/  STG.E.64 [R4.64], R14 ;  /* 0x0000000e04007986 */ /* 0x0001e4000c101b04 */
.L_x_10586:
[----:B------:R-:W-:-:S13]  /*0a00*/  ISETP.GE.AND P0, PT, R2, R0, PT ;  /* 0x000000000200720c */ /* 0x000fda0003f06270 */
[----:B------:R-:W-:Y:S01]  /*0a10*/  @P0 BREAK B1 ;  /* 0x0000000000010942 */ /* 0x000fe20003800000 */
[----:B------:R-:W-:Y:S05]  /*0a20*/  @P0 BRA `(.L_x_10588) ;  /* 0x000000c000000947 */ /* 0x000fea0003800000 */
[----:B0-----:R-:W-:Y:S01]  /*0a30*/  IMAD.IADD R4, R3, 0x1, R2 ;  /* 0x0000000103047824 */ /* 0x001fe200078e0202 */
[----:B------:R-:W-:Y:S01]  /*0a40*/  IADD3 R2, R2, 0x80, RZ ;  /* 0x0000008002027810 */ /* 0x000fe20007ffe0ff */
[----:B------:R-:W-:-:S04]  /*0a50*/  IMAD.MOV.U32 R5, RZ, RZ, 0x8 ;  /* 0x00000008ff057424 */ /* 0x000fc800078e00ff */
[----:B------:R-:W-:-:S05]  /*0a60*/  IMAD.WIDE.U32 R4, R4, R5, c[0x0][0x178] ;  /* 0x00005e0004047625 */ /* 0x000fca00078e0005 */
[----:B------:R0:W-:Y:S02]  /*0a70*/  STG.E.64 [R4.64], R6 ;  /* 0x0000000604007986 */ /* 0x0001e4000c101b04 */
.L_x_10587:
[----:B------:R-:W-:Y:S05]  /*0a80*/  BSYNC B1 ;  /* 0x0000000000017941 */ /* 0x000fea0003800000 */
.L_x_10583:
[----:B------:R-:W-:-:S13]  /*0a90*/  ISETP.GE.AND P0, PT, R2, R0, PT ;  /* 0x000000000200720c */ /* 0x000fda0003f06270 */
[----:B0-----:R-:W-:Y:S01]  /*0aa0*/  @!P0 MOV R5, 0x8 ;  /* 0x0000000800058802 */ /* 0x001fe20000000f00 */
[----:B------:R-:W-:Y:S01]  /*0ab0*/  @!P0 IMAD.IADD R4, R3, 0x1, R2 ;  /* 0x0000000103048824 */ /* 0x000fe200078e0202 */
[----:B------:R-:W-:-:S03]  /*0ac0*/  @!P0 IADD3 R2, R2, 0x80, RZ ;  /* 0x0000008002028810 */ /* 0x000fc60007ffe0ff */
[----:B------:R-:W-:-:S05]  /*0ad0*/  @!P0 IMAD.WIDE.U32 R4, R4, R5, c[0x0][0x178] ;  /* 0x00005e0004048625 */ /* 0x000fca00078e0005 */
[----:B------:R0:W-:Y:S02]  /*0ae0*/  @!P0 STG.E.64 [R4.64], R8 ;  /* 0x0000000804008986 */ /* 0x0001e4000c101b04 */
.L_x_10588:
[----:B------:R-:W-:Y:S05]  /*0af0*/  BSYNC B0 ;  /* 0x0000000000007941 */ /* 0x000fea0003800000 */
.L_x_10582:
[----:B------:R-:W-:Y:S01]  /*0b00*/  WARPSYNC 0xffffffff ;  /* 0xffffffff00007948 */ /* 0x000fe20003800000 */
[----:B------:R-:W-:-:S13]  /*0b10*/  ISETP.GE.AND P0, PT, R2, R0, PT ;  /* 0x000000000200720c */ /* 0x000fda0003f06270 */
[----:B------:R-:W-:Y:S05]  /*0b20*/  @P0 EXIT ;  /* 0x000000000000094d */ /* 0x000fea0003800000 */
[----:B------:R-:W-:Y:S02]  /*0b30*/  IMAD.IADD R2, R3, 0x1, R2 ;  /* 0x0000000103027824 */ /* 0x000fe400078e0202 */
[----:B------:R-:W-:-:S04]  /*0b40*/  IMAD.MOV.U32 R3, RZ, RZ, 0x8 ;  /* 0x00000008ff037424 */ /* 0x000fc800078e00ff */
[----:B------:R-:W-:-:S05]  /*0b50*/  IMAD.WIDE.U32 R2, R2, R3, c[0x0][0x178] ;  /* 0x00005e0002027625 */ /* 0x000fca00078e0003 */
[----:B-1----:R-:W-:Y:S01]  /*0b60*/  STG.E.64 [R2.64], R10 ;  /* 0x0000000a02007986 */ /* 0x002fe2000c101b04 */
[----:B------:R-:W-:Y:S05]  /*0b70*/  EXIT ;  /* 0x000000000000794d */ /* 0x000fea0003800000 */
.L_x_10589:
        /* <DEDUP_REMOVED lines=16> */
.L_x_21544:


//--------------------- .text._ZN2at6native29vectorized_elementwise_kernelILi4EZZZNS0_15binary_internal21div_trunc_kernel_cudaERNS_18TensorIteratorBaseEENKUlvE0_clEvENKUlvE_clEvEUldE_St5arrayIPcLm2EEEEviT0_T1_ --------------------------
	.section	.text._ZN2at6native29vectorized_elementwise_kernelILi4EZZZNS0_15binary_internal21div_trunc_kernel_cudaERNS_18TensorIteratorBaseEENKUlvE0_clEvENKUlvE_clEvEUldE_St5arrayIPcLm2EEEEviT0_T1_,"ax",@progbits
	.sectioninfo	@"SHI_REGISTERS=30"
	.align	128
        .global         _ZN2at6native29vectorized_elementwise_kernelILi4EZZZNS0_15binary_internal21div_trunc_kernel_cudaERNS_18TensorIteratorBaseEENKUlvE0_clEvENKUlvE_clEvEUldE_St5arrayIPcLm2EEEEviT0_T1_
        .type           _ZN2at6native29vectorized_elementwise_kernelILi4EZZZNS0_15binary_internal21div_trunc_kernel_cudaERNS_18TensorIteratorBaseEENKUlvE0_clEvENKUlvE_clEvEUldE_St5arrayIPcLm2EEEEviT0_T1_,@function
        .size           _ZN2at6native29vectorized_elementwise_kernelILi4EZZZNS0_15binary_internal21div_trunc_kernel_cudaERNS_18TensorIteratorBaseEENKUlvE0_clEvENKUlvE_clEvEUldE_St5arrayIPcLm2EEEEviT0_T1_,(.L_x_21545 - _ZN2at6native29vectorized_elementwise_kernelILi4EZZZNS0_15binary_internal21div_trunc_kernel_cudaERNS_18TensorIteratorBaseEENKUlvE0_clEvENKUlvE_clEvEUldE_St5arrayIPcLm2EEEEviT0_T1_)
        .other          _ZN2at6native29vectorized_elementwise_kernelILi4EZZZNS0_15binary_internal21div_trunc_kernel_cudaERNS_18TensorIteratorBaseEENKUlvE0_clEvENKUlvE_clEvEUldE_St5arrayIPcLm2EEEEviT0_T1_,@"STO_CUDA_ENTRY STV_DEFAULT"
_ZN2at6native29vectorized_elementwise_kernelILi4EZZZNS0_15binary_internal21div_trunc_kernel_cudaERNS_18TensorIteratorBaseEENKUlvE0_clEvENKUlvE_clEvEUldE_St5arrayIPcLm2EEEEviT0_T1_:
.text._ZN2at6native29vectorized_elementwise_kernelILi4EZZZNS0_15binary_internal21div_trunc_kernel_cudaERNS_18TensorIteratorBaseEENKUlvE0_clEvENKUlvE_clEvEUldE_St5arrayIPcLm2EEEEviT0_T1_:
        /* <DEDUP_REMOVED lines=38> */
.L_x_10590:
        /* <DEDUP_REMOVED lines=108> */
.L_x_10593:
[----:B--234-:R-:W-:-:S13]  /*0920*/  ISETP.GE.AND P0, PT, R2, R0, PT ;  /* 0x000000000200720c */ /* 0x01cfda0003f06270 */
[----:B------:R-:W-:Y:S05]  /*0930*/  @P0 BRA `(.L_x_10595) ;  /* 0x000000c000000947 */ /* 0x000fea0003800000 */
[----:B0-----:R-:W-:Y:S01]  /*0940*/  IMAD.IADD R4, R3, 0x1, R2 ;  /* 0x0000000103047824 */ /* 0x001fe200078e0202 */
[----:B------:R-:W-:Y:S01]  /*0950*/  IADD3 R2, R2, 0x80, RZ ;  /* 0x0000008002027810 */ /* 0x000fe20007ffe0ff */
[----:B------:R-:W-:-:S04]  /*0960*/  IMAD.MOV.U32 R5, RZ, RZ, 0x8 ;  /* 0x00000008ff057424 */ /* 0x000fc800078e00ff */
[----:B------:R-:W-:-:S05]  /*0970*/  IMAD.WIDE.U32 R4, R4, R5, c[0x0][0x178] ;  /* 0x00005e0004047625 */ /* 0x000fca00078e0005 */
[----:B------:R0:W-:Y:S02]  /*0980*/  STG.E.64 [R4.64], R16 ;  /* 0x0000001004007986 */ /* 0x0001e4000c101b04 */
.L_x_10594:
[----:B------:R-:W-:-:S13]  /*0990*/  ISETP.GE.AND P0, PT, R2, R0, PT ;  /* 0x000000000200720c */ /* 0x000fda0003f06270 */
[----:B------:R-:W-:Y:S05]  /*09a0*/  @P0 BRA `(.L_x_10596) ;  /* 0x000000d000000947 */ /* 0x000fea0003800000 */
[----:B0-----:R-:W-:Y:S01]  /*09b0*/  HFMA2.MMA R5, -RZ, RZ, 0, 4.76837158203125e-07 ;  /* 0x00000008ff057435 */ /* 0x001fe200000001ff */
[----:B------:R-:W-:Y:S01]  /*09c0*/  IMAD.IADD R4, R3, 0x1, R2 ;  /* 0x0000000103047824 */ /* 0x000fe200078e0202 */
[----:B------:R-:W-:-:S08]  /*09d0*/  IADD3 R2, R2, 0x80, RZ ;  /* 0x0000008002027810 */ /* 0x000fd00007ffe0ff */
[----:B------:R-:W-:-:S05]  /*09e0*/  IMAD.WIDE.U32 R4, R4, R5, c[0x0][0x178] ;  /* 0x00005e0004047625 */ /* 0x000fca00078e0005 */
[----:B------:R0:W-:Y:S02]  /*09f0*/  STG.E.64 [R4.64], R14 ;  /* 0x0000000e04007986 */ /* 0x0001e4000c101b04 */
.L_x_10595:
        /* <DEDUP_REMOVED lines=8> */
.L_x_10596:
[----:B------:R-:W-:Y:S05]  /*0a80*/  BSYNC B1 ;  /* 0x0000000000017941 */ /* 0x000fea0003800000 */
.L_x_10592:
[----:B------:R-:W-:-:S13]  /*0a90*/  ISETP.GE.AND P0, PT, R2, R0, PT ;  /* 0x000000000200720c */ /* 0x000fda0003f06270 */
[----:B0-----:R-:W-:Y:S01]  /*0aa0*/  @!P0 MOV R5, 0x8 ;  /* 0x0000000800058802 */ /* 0x001fe20000000f00 */
[----:B------:R-:W-:Y:S01]  /*0ab0*/  @!P0 IMAD.IADD R4, R3, 0x1, R2 ;  /* 0x0000000103048824 */ /* 0x000fe200078e0202 */
[----:B------:R-:W-:-:S03]  /*0ac0*/  @!P0 IADD3 R2, R2, 0x80, RZ ;  /* 0x0000008002028810 */ /* 0x000fc60007ffe0ff */
[----:B------:R-:W-:-:S05]  /*0ad0*/  @!P0 IMAD.WIDE.U32 R4, R4, R5, c[0x0][0x178] ;  /* 0x00005e0004048625 */ /* 0x000fca00078e0005 */
[----:B------:R0:W-:Y:S02]  /*0ae0*/  @!P0 STG.E.64 [R4.64], R8 ;  /* 0x0000000804008986 */ /* 0x0001e4000c101b04 */
.L_x_10597:
[----:B------:R-:W-:Y:S05]  /*0af0*/  BSYNC B0 ;  /* 0x0000000000007941 */ /* 0x000fea0003800000 */
.L_x_10591:
        /* <DEDUP_REMOVED lines=8> */
.L_x_10598:
        /* <DEDUP_REMOVED lines=16> */
.L_x_21545:


//--------------------- .text._ZN2at6native29vectorized_elementwise_kernelILi8EZZZNS0_15binary_internal21div_trunc_kernel_cudaERNS_18TensorIteratorBaseEENKUlvE0_clEvENKUlvE_clEvEUldE_St5arrayIPcLm2EEEEviT0_T1_ --------------------------
	.section	.text._ZN2at6native29vectorized_elementwise_kernelILi8EZZZNS0_15binary_internal21div_trunc_kernel_cudaERNS_18TensorIteratorBaseEENKUlvE0_clEvENKUlvE_clEvEUldE_St5arrayIPcLm2EEEEviT0_T1_,"ax",@progbits
	.sectioninfo	@"SHI_REGISTERS=4"
	.align	128
        .global         _ZN2at6native29vectorized_elementwise_kernelILi8EZZZNS0_15binary_internal21div_trunc_kernel_cudaERNS_18TensorIteratorBaseEENKUlvE0_clEvENKUlvE_clEvEUldE_St5arrayIPcLm2EEEEviT0_T1_
        .type           _ZN2at6native29vectorized_elementwise_kernelILi8EZZZNS0_15binary_internal21div_trunc_kernel_cudaERNS_18TensorIteratorBaseEENKUlvE0_clEvENKUlvE_clEvEUldE_St5arrayIPcLm2EEEEviT0_T1_,@function
        .size           _ZN2at6native29vectorized_elementwise_kernelILi8EZZZNS0_15binary_internal21div_trunc_kernel_cudaERNS_18TensorIteratorBaseEENKUlvE0_clEvENKUlvE_clEvEUldE_St5arrayIPcLm2EEEEviT0_T1_,(.L_x_21546 - _ZN2at6native29vectorized_elementwise_kernelILi8EZZZNS0_15binary_internal21div_trunc_kernel_cudaERNS_18TensorIteratorBaseEENKUlvE0_clEvENKUlvE_clEvEUldE_St5arrayIPcLm2EEEEviT0_T1_)
        .other          _ZN2at6native29vectorized_elementwise_kernelILi8EZZZNS0_15binary_internal21div_trunc_kernel_cudaERNS_18TensorIteratorBaseEENKUlvE0_clEvENKUlvE_clEvEUldE_St5arrayIPcLm2EEEEviT0_T1_,@"STO_CUDA_ENTRY STV_DEFAULT"
_ZN2at6native29vectorized_elementwise_kernelILi8EZZZNS0_15binary_internal21div_trunc_kernel_cudaERNS_18TensorIteratorBaseEENKUlvE0_clEvENKUlvE_clEvEUldE_St5arrayIPcLm2EEEEviT0_T1_:
.text._ZN2at6native29vectorized_elementwise_kernelILi8EZZZNS0_15binary_internal21div_trunc_kernel_cudaERNS_18TensorIteratorBaseEENKUlvE0_clEvENKUlvE_clEvEUldE_St5arrayIPcLm2EEEEviT0_T1_:
[----:B------:R-:W-:Y:S02]  /*0000*/  MOV R1, c[0x0][0x28] ;  /* 0x00000a0000017a02 */ /* 0x000fe40000000f00 */
[----:B------:R-:W-:Y:S05]  /*0010*/  EXIT ;  /* 0x000000000000794d */ /* 0x000fea0003800000 */
.L_x_10599:
        /* <DEDUP_REMOVED lines=14> */
.L_x_21546:


//--------------------- .text._ZN2at6native18elementwise_kernelILi128ELi4EZNS0_15gpu_kernel_implINS0_13BinaryFunctorIsssZZZNS0_15binary_internal21div_trunc_kernel_cudaERNS_18TensorIteratorBaseEENKUlvE_clEvENKUlvE3_clEvEUlssE_EEEEvS6_RKT_EUliE_EEviT1_ --------------------------
	.section	.text._ZN2at6native18elementwise_kernelILi128ELi4EZNS0_15gpu_kernel_implINS0_13BinaryFunctorIsssZZZNS0_15binary_internal21div_trunc_kernel_cudaERNS_18TensorIteratorBaseEENKUlvE_clEvENKUlvE3_clEvEUlssE_EEEEvS6_RKT_EUliE_EEviT1_,"ax",@progbits
	.sectioninfo	@"SHI_REGISTERS=26"
	.align	128
        .global         _ZN2at6native18elementwise_kernelILi128ELi4EZNS0_15gpu_kernel_implINS0_13BinaryFunctorIsssZZZNS0_15binary_internal21div_trunc_kernel_cudaERNS_18TensorIteratorBaseEENKUlvE_clEvENKUlvE3_clEvEUlssE_EEEEvS6_RKT_EUliE_EEviT1_
        .type           _ZN2at6native18elementwise_kernelILi128ELi4EZNS0_15gpu_kernel_implINS0_13BinaryFunctorIsssZZZNS0_15binary_internal21div_trunc_kernel_cudaERNS_18TensorIteratorBaseEENKUlvE_clEvENKUlvE3_clEvEUlssE_EEEEvS6_RKT_EUliE_EEviT1_,@function
        .size           _ZN2at6native18elementwise_kernelILi128ELi4EZNS0_15gpu_kernel_implINS0_13BinaryFunctorIsssZZZNS0_15binary_internal21div_trunc_kernel_cudaERNS_18TensorIteratorBaseEENKUlvE_clEvENKUlvE3_clEvEUlssE_EEEEvS6_RKT_EUliE_EEviT1_,(.L_x_21547 - _ZN2at6native18elementwise_kernelILi128ELi4EZNS0_15gpu_kernel_implINS0_13BinaryFunctorIsssZZZNS0_15binary_internal21div_trunc_kernel_cudaERNS_18TensorIteratorBaseEENKUlvE_clEvENKUlvE3_clEvEUlssE_EEEEvS6_RKT_EUliE_EEviT1_)
        .other          _ZN2at6native18elementwise_kernelILi128ELi4EZNS0_15gpu_kernel_implINS0_13BinaryFunctorIsssZZZNS0_15binary_internal21div_trunc_kernel_cudaERNS_18TensorIteratorBaseEENKUlvE_clEvENKUlvE3_clEvEUlssE_EEEEvS6_RKT_EUliE_EEviT1_,@"STO_CUDA_ENTRY STV_DEFAULT"
_ZN2at6native18elementwise_kernelILi128ELi4EZNS0_15gpu_kernel_implINS0_13BinaryFunctorIsssZZZNS0_15binary_internal21div_trunc_kernel_cudaERNS_18TensorIteratorBaseEENKUlvE_clEvENKUlvE3_clEvEUlssE_EEEEvS6_RKT_EUliE_EEviT1_:
.text._ZN2at6native18elementwise_kernelILi128ELi4EZNS0_15gpu_kernel_implINS0_13BinaryFunctorIsssZZZNS0_15binary_internal21div_trunc_kernel_cudaERNS_18TensorIteratorBaseEENKUlvE_clEvENKUlvE3_clEvEUlssE_EEEEvS6_RKT_EUliE_EEviT1_:
        /* <DEDUP_REMOVED lines=263> */
.L_x_10602:
        /* <DEDUP_REMOVED lines=16> */
[----:B------:R0:W5:Y:S01]  /*1170*/  LDG.E.S8 R23, [R2.64] ;  /* 0x0000002402177981 */ /* 0x000162000c1e1300 */
[----:B------:R-:W-:Y:S05]  /*1180*/  BRA `(.L_x_10608) ;  /* 0x00000da000007947 */ /* 0x000fea0003800000 */
.L_x_10606:
[----:B------:R0:W5:Y:S01]  /*1190*/  LDG.E.U8 R23, [R2.64] ;  /* 0x0000002402177981 */ /* 0x000162000c1e1100 */
[----:B------:R-:W-:Y:S05]  /*11a0*/  BRA `(.L_x_10608) ;  /* 0x00000d8000007947 */ /* 0x000fea0003800000 */
.L_x_10605:
[----:B------:R-:W-:-:S13]  /*11b0*/  ISETP.NE.AND P0, PT, R4, 0x2, PT ;  /* 0x000000020400780c */ /* 0x000fda0003f05270 */
[----:B------:R-:W-:Y:S05]  /*11c0*/  @!P0 BRA `(.L_x_10609) ;  /* 0x0000008000008947 */ /* 0x000fea0003800000 */
[----:B------:R-:W-:-:S13]  /*11d0*/  ISETP.NE.AND P0, PT, R4, 0x3, PT ;  /* 0x000000030400780c */ /* 0x000fda0003f05270 */
[----:B------:R-:W-:Y:S05]  /*11e0*/  @!P0 BRA `(.L_x_10610) ;  /* 0x0000004000008947 */ /* 0x000fea0003800000 */
[----:B------:R-:W-:-:S13]  /*11f0*/  ISETP.NE.AND P0, PT, R4, 0x4, PT ;  /* 0x000000040400780c */ /* 0x000fda0003f05270 */
[----:B------:R-:W-:Y:S05]  /*1200*/  @P0 BRA `(.L_x_10607) ;  /* 0x00000ba000000947 */ /* 0x000fea0003800000 */
[----:B------:R0:W5:Y:S01]  /*1210*/  LDG.E.U16 R23, [R2.64] ;  /* 0x0000002402177981 */ /* 0x000162000c1e1500 */
[----:B------:R-:W-:Y:S05]  /*1220*/  BRA `(.L_x_10608) ;  /* 0x00000d0000007947 */ /* 0x000fea0003800000 */
.L_x_10610:
[----:B------:R0:W5:Y:S01]  /*1230*/  LDG.E.U16 R23, [R2.64] ;  /* 0x0000002402177981 */ /* 0x000162000c1e1500 */
[----:B------:R-:W-:Y:S05]  /*1240*/  BRA `(.L_x_10608) ;  /* 0x00000ce000007947 */ /* 0x000fea0003800000 */
.L_x_10609:
[----:B------:R0:W5:Y:S01]  /*1250*/  LDG.E.U16 R23, [R2.64] ;  /* 0x0000002402177981 */ /* 0x000162000c1e1500 */
[----:B------:R-:W-:Y:S05]  /*1260*/  BRA `(.L_x_10608) ;  /* 0x00000cc000007947 */ /* 0x000fea0003800000 */
.L_x_10604:
[----:B------:R-:W-:-:S13]  /*1270*/  ISETP.GT.AND P0, PT, R4, 0x6, PT ;  /* 0x000000060400780c */ /* 0x000fda0003f04270 */
[----:B------:R-:W-:Y:S05]  /*1280*/  @P0 BRA `(.L_x_10611) ;  /* 0x000000c000000947 */ /* 0x000fea0003800000 */
[----:B------:R-:W-:-:S13]  /*1290*/  ISETP.NE.AND P0, PT, R4, 0x5, PT ;  /* 0x000000050400780c */ /* 0x000fda0003f05270 */
[----:B------:R-:W-:Y:S05]  /*12a0*/  @!P0 BRA `(.L_x_10612) ;  /* 0x0000005000008947 */ /* 0x000fea0003800000 */
[----:B------:R-:W-:-:S13]  /*12b0*/  ISETP.NE.AND P0, PT, R4, 0x6, PT ;  /* 0x000000060400780c */ /* 0x000fda0003f05270 */
[----:B------:R-:W-:Y:S05]  /*12c0*/  @P0 BRA `(.L_x_10607) ;  /* 0x00000ae000000947 */ /* 0x000fea0003800000 */
[----:B------:R-:W2:Y:S02]  /*12d0*/  LDG.E R2, [R2.64] ;  /* 0x0000002402027981 */ /* 0x000ea4000c1e1900 */
[----:B--2---:R0:W1:Y:S01]  /*12e0*/  F2I.FTZ.TRUNC.NTZ R23, R2 ;  /* 0x0000000200177305 */ /* 0x004062000021f100 */
[----:B------:R-:W-:Y:S05]  /*12f0*/  BRA `(.L_x_10608) ;  /* 0x00000c3000007947 */ /* 0x000fea0003800000 */
.L_x_10612:
[----:B------:R-:W2:Y:S02]  /*1300*/  LDG.E.U16 R0, [R2.64] ;  /* 0x0000002402007981 */ /* 0x000ea4000c1e1500 */
[----:B--2---:R-:W-:-:S06]  /*1310*/  HADD2.F32 R0, -RZ, R0.H0_H0 ;  /* 0x20000000ff007230 */ /* 0x004fcc0000004100 */
[----:B------:R-:W0:Y:S02]  /*1320*/  F2I.FTZ.TRUNC.NTZ R0, R0 ;  /* 0x0000000000007305 */ /* 0x000e24000021f100 */
[----:B0-----:R-:W-:Y:S01]  /*1330*/  PRMT R23, R0, 0x7610, R23 ;  /* 0x0000761000177816 */ /* 0x001fe20000000017 */
[----:B------:R-:W-:Y:S05]  /*1340*/  BRA `(.L_x_10608) ;  /* 0x00000be000007947 */ /* 0x000fea0003800000 */
.L_x_10611:
[----:B------:R-:W-:-:S13]  /*1350*/  ISETP.NE.AND P0, PT, R4, 0x7, PT ;  /* 0x000000070400780c */ /* 0x000fda0003f05270 */
[----:B------:R-:W-:Y:S05]  /*1360*/  @!P0 BRA `(.L_x_10613) ;  /* 0x000000c000008947 */ /* 0x000fea0003800000 */
[----:B------:R-:W-:-:S13]  /*1370*/  ISETP.NE.AND P0, PT, R4, 0x8, PT ;  /* 0x000000080400780c */ /* 0x000fda0003f05270 */
[----:B------:R-:W-:Y:S05]  /*1380*/  @!P0 BRA `(.L_x_10614) ;  /* 0x0000005000008947 */ /* 0x000fea0003800000 */
[----:B------:R-:W-:-:S13]  /*1390*/  ISETP.NE.AND P0, PT, R4, 0x9, PT ;  /* 0x000000090400780c */ /* 0x000fda0003f05270 */
[----:B------:R-:W-:Y:S05]  /*13a0*/  @P0 BRA `(.L_x_10607) ;  /* 0x00000a0000000947 */ /* 0x000fea0003800000 */
[----:B------:R-:W2:Y:S02]  /*13b0*/  LDG.E R2, [R2.64] ;  /* 0x0000002402027981 */ /* 0x000ea4000c1e1900 */
[----:B--2---:R0:W1:Y:S01]  /*13c0*/  F2I.FTZ.TRUNC.NTZ R23, R2 ;  /* 0x0000000200177305 */ /* 0x004062000021f100 */
[----:B------:R-:W-:Y:S05]  /*13d0*/  BRA `(.L_x_10608) ;  /* 0x00000b5000007947 */ /* 0x000fea0003800000 */
.L_x_10614:
[----:B------:R-:W2:Y:S02]  /*13e0*/  LDG.E.U16 R2, [R2.64] ;  /* 0x0000002402027981 */ /* 0x000ea4000c1e1500 */
[----:B--2---:R-:W-:-:S06]  /*13f0*/  HADD2.F32 R0, -RZ, R2.H0_H0 ;  /* 0x20000002ff007230 */ /* 0x004fcc0000004100 */
[----:B------:R-:W0:Y:S02]  /*1400*/  F2I.FTZ.TRUNC.NTZ R0, R0 ;  /* 0x0000000000007305 */ /* 0x000e24000021f100 */
[----:B0-----:R-:W-:Y:S01]  /*1410*/  PRMT R23, R0, 0x7610, R23 ;  /* 0x0000761000177816 */ /* 0x001fe20000000017 */
[----:B------:R-:W-:Y:S05]  /*1420*/  BRA `(.L_x_10608) ;  /* 0x00000b0000007947 */ /* 0x000fea0003800000 */
.L_x_10613:
[----:B------:R-:W2:Y:S02]  /*1430*/  LDG.E.64 R2, [R2.64] ;  /* 0x0000002402027981 */ /* 0x000ea4000c1e1b00 */
[----:B--2---:R0:W1:Y:S01]  /*1440*/  F2I.F64.TRUNC R23, R2 ;  /* 0x0000000200177311 */ /* 0x004062000030d100 */
[----:B------:R-:W-:Y:S05]  /*1450*/  BRA `(.L_x_10608) ;  /* 0x00000ad000007947 */ /* 0x000fea0003800000 */
.L_x_10603:
        /* <DEDUP_REMOVED lines=10> */
[----:B------:R-:W-:Y:S01]  /*1500*/  SEL R23, RZ, 0x1, !P0 ;  /* 0x00000001ff177807 */ /* 0x000fe20004000000 */
[----:B------:R-:W-:Y:S05]  /*1510*/  BRA `(.L_x_10608) ;  /* 0x00000a1000007947 */ /* 0x000fea0003800000 */
.L_x_10617:
[----:B------:R-:W2:Y:S02]  /*1520*/  LDG.E.64 R2, [R2.64] ;  /* 0x0000002402027981 */ /* 0x000ea4000c1e1b00 */
[----:B--2---:R0:W1:Y:S01]  /*1530*/  F2I.F64.TRUNC R23, R2 ;  /* 0x0000000200177311 */ /* 0x004062000030d100 */
[----:B------:R-:W-:Y:S05]  /*1540*/  BRA `(.L_x_10608) ;  /* 0x000009e000007947 */ /* 0x000fea0003800000 */
.L_x_10616:
        /* <DEDUP_REMOVED lines=24> */
[----:B------:R-:W-:-:S06]  /*16d0*/  LOP3.LUT R5, R5, 0x80000000, R0, 0xf8, !PT ;  /* 0x8000000005057812 */ /* 0x000fcc00078ef800 */
[----:B------:R-:W0:Y:S02]  /*16e0*/  F2I.FTZ.TRUNC.NTZ R5, R5 ;  /* 0x0000000500057305 */ /* 0x000e24000021f100 */
[----:B0-----:R-:W-:Y:S01]  /*16f0*/  PRMT R23, R5, 0x7610, R23 ;  /* 0x0000761005177816 */ /* 0x001fe20000000017 */
[----:B------:R-:W-:Y:S05]  /*1700*/  BRA `(.L_x_10608) ;  /* 0x0000082000007947 */ /* 0x000fea0003800000 */
.L_x_10619:
        /* <DEDUP_REMOVED lines=11> */
[----:B------:R-:W-:-:S06]  /*17c0*/  LOP3.LUT R4, R4, 0x80000000, R5, 0xf8, !PT ;  /* 0x8000000004047812 */ /* 0x000fcc00078ef805 */
[----:B------:R-:W0:Y:S02]  /*17d0*/  F2I.FTZ.TRUNC.NTZ R4, R4 ;  /* 0x0000000400047305 */ /* 0x000e24000021f100 */
[----:B0-----:R-:W-:Y:S01]  /*17e0*/  PRMT R23, R4, 0x7610, R23 ;  /* 0x0000761004177816 */ /* 0x001fe20000000017 */
[----:B------:R-:W-:Y:S05]  /*17f0*/  BRA `(.L_x_10608) ;  /* 0x0000073000007947 */ /* 0x000fea0003800000 */
.L_x_10618:
[----:B------:R-:W2:Y:S02]  /*1800*/  LDG.E.U16 R0, [R2.64] ;  /* 0x0000002402007981 */ /* 0x000ea4000c1e1500 */
[----:B--2---:R-:W-:-:S06]  /*1810*/  PRMT R0, RZ, 0x5410, R0 ;  /* 0x00005410ff007816 */ /* 0x004fcc0000000000 */
[----:B------:R-:W0:Y:S02]  /*1820*/  F2I.FTZ.TRUNC.NTZ R0, R0 ;  /* 0x0000000000007305 */ /* 0x000e24000021f100 */
[----:B0-----:R-:W-:Y:S01]  /*1830*/  PRMT R23, R0, 0x7610, R23 ;  /* 0x0000761000177816 */ /* 0x001fe20000000017 */
[----:B------:R-:W-:Y:S05]  /*1840*/  BRA `(.L_x_10608) ;  /* 0x000006e000007947 */ /* 0x000fea0003800000 */
.L_x_10615:
        /* <DEDUP_REMOVED lines=10> */
.L_x_10622:
        /* <DEDUP_REMOVED lines=21> */
.L_x_10626:
[----:B------:R-:W-:Y:S05]  /*1a40*/  BSYNC B1 ;  /* 0x0000000000017941 */ /* 0x000fea0003800000 */
.L_x_10625:
[----:B------:R-:W-:Y:S01]  /*1a50*/  LEA R3, R0, 0x3b800000, 0x17 ;  /* 0x3b80000000037811 */ /* 0x000fe200078eb8ff */
[----:B------:R-:W-:-:S05]  /*1a60*/  IMAD.SHL.U32 R0, R2, 0x100000, RZ ;  /* 0x0010000002007824 */ /* 0x000fca00078e00ff */
[----:B------:R-:W-:Y:S02]  /*1a70*/  LOP3.LUT R0, R3, R0, R4, 0xfe, !PT ;  /* 0x0000000003007212 */ /* 0x000fe400078efe04 */
.L_x_10624:
[----:B------:R-:W-:Y:S05]  /*1a80*/  BSYNC B0 ;  /* 0x0000000000007941 */ /* 0x000fea0003800000 */
.L_x_10623:
[----:B------:R-:W0:Y:S02]  /*1a90*/  F2I.FTZ.TRUNC.NTZ R0, R0 ;  /* 0x0000000000007305 */ /* 0x000e24000021f100 */
[----:B0-----:R-:W-:Y:S01]  /*1aa0*/  PRMT R23, R0, 0x7610, R23 ;  /* 0x0000761000177816 */ /* 0x001fe20000000017 */
[----:B------:R-:W-:Y:S05]  /*1ab0*/  BRA `(.L_x_10608) ;  /* 0x0000047000007947 */ /* 0x000fea0003800000 */
.L_x_10621:
        /* <DEDUP_REMOVED lines=21> */
.L_x_10630:
[----:B------:R-:W-:Y:S05]  /*1c10*/  BSYNC B1 ;  /* 0x0000000000017941 */ /* 0x000fea0003800000 */
.L_x_10629:
[----:B------:R-:W-:Y:S01]  /*1c20*/  LEA R3, R0, 0x37800000, 0x17 ;  /* 0x3780000000037811 */ /* 0x000fe200078eb8ff */
[----:B------:R-:W-:-:S05]  /*1c30*/  IMAD.SHL.U32 R0, R2, 0x200000, RZ ;  /* 0x0020000002007824 */ /* 0x000fca00078e00ff */
[----:B------:R-:W-:Y:S02]  /*1c40*/  LOP3.LUT R0, R3, R0, R4, 0xfe, !PT ;  /* 0x0000000003007212 */ /* 0x000fe400078efe04 */
.L_x_10628:
[----:B------:R-:W-:Y:S05]  /*1c50*/  BSYNC B0 ;  /* 0x0000000000007941 */ /* 0x000fea0003800000 */
.L_x_10627:
[----:B------:R-:W0:Y:S02]  /*1c60*/  F2I.FTZ.TRUNC.NTZ R0, R0 ;  /* 0x0000000000007305 */ /* 0x000e24000021f100 */
[----:B0-----:R-:W-:Y:S01]  /*1c70*/  PRMT R23, R0, 0x7610, R23 ;  /* 0x0000761000177816 */ /* 0x001fe20000000017 */
[----:B------:R-:W-:Y:S05]  /*1c80*/  BRA `(.L_x_10608) ;  /* 0x000002a000007947 */ /* 0x000fea0003800000 */
.L_x_10620:
        /* <DEDUP_REMOVED lines=14> */
.L_x_10634:
[----:B------:R-:W-:Y:S05]  /*1d70*/  BSYNC B0 ;  /* 0x0000000000007941 */ /* 0x000fea0003800000 */
.L_x_10633:
[----:B------:R-:W0:Y:S02]  /*1d80*/  F2I.FTZ.TRUNC.NTZ R0, R0 ;  /* 0x0000000000007305 */ /* 0x000e24000021f100 */
[----:B0-----:R-:W-:Y:S01]  /*1d90*/  PRMT R23, R0, 0x7610, R23 ;  /* 0x0000761000177816 */ /* 0x001fe20000000017 */
[----:B------:R-:W-:Y:S05]  /*1da0*/  BRA `(.L_x_10608) ;  /* 0x0000018000007947 */ /* 0x000fea0003800000 */
.L_x_10607:
        /* <DEDUP_REMOVED lines=21> */
.L_x_10632:
[----:B------:R0:W5:Y:S01]  /*1f00*/  LDG.E.U16 R23, [R2.64] ;  /* 0x0000002402177981 */ /* 0x000162000c1e1500 */
[----:B------:R-:W-:Y:S05]  /*1f10*/  BRA `(.L_x_10608) ;  /* 0x0000001000007947 */ /* 0x000fea0003800000 */
.L_x_10631:
[----:B------:R0:W5:Y:S02]  /*1f20*/  LDG.E.U16 R23, [R2.64] ;  /* 0x0000002402177981 */ /* 0x000164000c1e1500 */
.L_x_10608:
[----:B------:R-:W2:Y:S01]  /*1f30*/  LDC.U8 R4, c[0x0][0x3e3] ;  /* 0x0000f8c0ff047b82 */ /* 0x000ea20000000000 */
[----:B0-----:R-:W-:-:S05]  /*1f40*/  IADD3 R2, P1, R22, c[0x0][0x3d8], RZ ;  /* 0x0000f60016027a10 */ /* 0x001fca0007f3e0ff */
        /* <DEDUP_REMOVED lines=14> */
.L_x_10638:
[----:B------:R0:W5:Y:S01]  /*2030*/  LDG.E.U8 R0, [R2.64] ;  /* 0x0000002402007981 */ /* 0x000162000c1e1100 */
[----:B------:R-:W-:Y:S05]  /*2040*/  BRA `(.L_x_10640) ;  /* 0x00000d7000007947 */ /* 0x000fea0003800000 */
.L_x_10637:
        /* <DEDUP_REMOVED lines=8> */
.L_x_10642:
[----:B------:R0:W5:Y:S01]  /*20d0*/  LDG.E.U16 R0, [R2.64] ;  /* 0x0000002402007981 */ /* 0x000162000c1e1500 */
[----:B------:R-:W-:Y:S05]  /*20e0*/  BRA `(.L_x_10640) ;  /* 0x00000cd000007947 */ /* 0x000fea0003800000 */
.L_x_10641:
[----:B------:R0:W5:Y:S01]  /*20f0*/  LDG.E.U16 R0, [R2.64] ;  /* 0x0000002402007981 */ /* 0x000162000c1e1500 */
[----:B------:R-:W-:Y:S05]  /*2100*/  BRA `(.L_x_10640) ;  /* 0x00000cb000007947 */ /* 0x000fea0003800000 */
.L_x_10636:
[----:B------:R-:W-:-:S13]  /*2110*/  ISETP.GT.AND P0, PT, R0, 0x6, PT ;  /* 0x000000060000780c */ /* 0x000fda0003f04270 */
[----:B------:R-:W-:Y:S05]  /*2120*/  @P0 BRA `(.L_x_10643) ;  /* 0x000000c000000947 */ /* 0x000fea0003800000 */
[----:B------:R-:W-:-:S13]  /*2130*/  ISETP.NE.AND P0, PT, R0, 0x5, PT ;  /* 0x000000050000780c */ /* 0x000fda0003f05270 */
[----:B------:R-:W-:Y:S05]  /*2140*/  @!P0 BRA `(.L_x_10644) ;  /* 0x0000005000008947 */ /* 0x000fea0003800000 */
[----:B------:R-:W-:-:S13]  /*2150*/  ISETP.NE.AND P0, PT, R0, 0x6, PT ;  /* 0x000000060000780c */ /* 0x000fda0003f05270 */
[----:B------:R-:W-:Y:S05]  /*2160*/  @P0 BRA `(.L_x_10639) ;  /* 0x00000ad000000947 */ /* 0x000fea0003800000 */
[----:B------:R-:W2:Y:S02]  /*2170*/  LDG.E R2, [R2.64] ;  /* 0x0000002402027981 */ /* 0x000ea4000c1e1900 */
[----:B--2---:R0:W2:Y:S01]  /*2180*/  F2I.FTZ.TRUNC.NTZ R0, R2 ;  /* 0x0000000200007305 */ /* 0x0040a2000021f100 */
[----:B------:R-:W-:Y:S05]  /*2190*/  BRA `(.L_x_10640) ;  /* 0x00000c2000007947 */ /* 0x000fea0003800000 */
.L_x_10644:
[----:B------:R-:W2:Y:S02]  /*21a0*/  LDG.E.U16 R4, [R2.64] ;  /* 0x0000002402047981 */ /* 0x000ea4000c1e1500 */
[----:B--2---:R-:W-:-:S06]  /*21b0*/  HADD2.F32 R4, -RZ, R4.H0_H0 ;  /* 0x20000004ff047230 */ /* 0x004fcc0000004100 */
[----:B------:R-:W0:Y:S02]  /*21c0*/  F2I.FTZ.TRUNC.NTZ R4, R4 ;  /* 0x0000000400047305 */ /* 0x000e24000021f100 */
[----:B0-----:R-:W-:Y:S01]  /*21d0*/  PRMT R0, R4, 0x7610, R0 ;  /* 0x0000761004007816 */ /* 0x001fe20000000000 */
[----:B------:R-:W-:Y:S05]  /*21e0*/  BRA `(.L_x_10640) ;  /* 0x00000bd000007947 */ /* 0x000fea0003800000 */
.L_x_10643:
[----:B------:R-:W-:-:S13]  /*21f0*/  ISETP.NE.AND P0, PT, R0, 0x7, PT ;  /* 0x000000070000780c */ /* 0x000fda0003f05270 */
[----:B------:R-:W-:Y:S05]  /*2200*/  @!P0 BRA `(.L_x_10645) ;  /* 0x000000c000008947 */ /* 0x000fea0003800000 */
[----:B------:R-:W-:-:S13]  /*2210*/  ISETP.NE.AND P0, PT, R0, 0x8, PT ;  /* 0x000000080000780c */ /* 0x000fda0003f05270 */
[----:B------:R-:W-:Y:S05]  /*2220*/  @!P0 BRA `(.L_x_10646) ;  /* 0x0000005000008947 */ /* 0x000fea0003800000 */
[----:B------:R-:W-:-:S13]  /*2230*/  ISETP.NE.AND P0, PT, R0, 0x9, PT ;  /* 0x000000090000780c */ /* 0x000fda0003f05270 */
[----:B------:R-:W-:Y:S05]  /*2240*/  @P0 BRA `(.L_x_10639) ;  /* 0x000009f000000947 */ /* 0x000fea0003800000 */
[----:B------:R-:W2:Y:S02]  /*2250*/  LDG.E R2, [R2.64] ;  /* 0x0000002402027981 */ /* 0x000ea4000c1e1900 */
[----:B--2---:R0:W2:Y:S01]  /*2260*/  F2I.FTZ.TRUNC.NTZ R0, R2 ;  /* 0x0000000200007305 */ /* 0x0040a2000021f100 */
[----:B------:R-:W-:Y:S05]  /*2270*/  BRA `(.L_x_10640) ;  /* 0x00000b4000007947 */ /* 0x000fea0003800000 */
.L_x_10646:
[----:B------:R-:W2:Y:S02]  /*2280*/  LDG.E.U16 R2, [R2.64] ;  /* 0x0000002402027981 */ /* 0x000ea4000c1e1500 */
[----:B--2---:R-:W-:-:S06]  /*2290*/  HADD2.F32 R4, -RZ, R2.H0_H0 ;  /* 0x20000002ff047230 */ /* 0x004fcc0000004100 */
[----:B------:R-:W0:Y:S02]  /*22a0*/  F2I.FTZ.TRUNC.NTZ R4, R4 ;  /* 0x0000000400047305 */ /* 0x000e24000021f100 */
[----:B0-----:R-:W-:Y:S01]  /*22b0*/  PRMT R0, R4, 0x7610, R0 ;  /* 0x0000761004007816 */ /* 0x001fe20000000000 */
[----:B------:R-:W-:Y:S05]  /*22c0*/  BRA `(.L_x_10640) ;  /* 0x00000af000007947 */ /* 0x000fea0003800000 */
.L_x_10645:
[----:B------:R-:W2:Y:S02]  /*22d0*/  LDG.E.64 R2, [R2.64] ;  /* 0x0000002402027981 */ /* 0x000ea4000c1e1b00 */
[----:B--2---:R0:W2:Y:S01]  /*22e0*/  F2I.F64.TRUNC R0, R2 ;  /* 0x0000000200007311 */ /* 0x0040a2000030d100 */
[----:B------:R-:W-:Y:S05]  /*22f0*/  BRA `(.L_x_10640) ;  /* 0x00000ac000007947 */ /* 0x000fea0003800000 */
.L_x_10635:
        /* <DEDUP_REMOVED lines=12> */
.L_x_10649:
[----:B------:R-:W2:Y:S02]  /*23c0*/  LDG.E.64 R2, [R2.64] ;  /* 0x0000002402027981 */ /* 0x000ea4000c1e1b00 */
[----:B--2---:R0:W2:Y:S01]  /*23d0*/  F2I.F64.TRUNC R0, R2 ;  /* 0x0000000200007311 */ /* 0x0040a2000030d100 */
[----:B------:R-:W-:Y:S05]  /*23e0*/  BRA `(.L_x_10640) ;  /* 0x000009d000007947 */ /* 0x000fea0003800000 */
.L_x_10648:
        /* <DEDUP_REMOVED lines=28> */
.L_x_10651:
        /* <DEDUP_REMOVED lines=15> */
.L_x_10650:
[----:B------:R-:W2:Y:S02]  /*26a0*/  LDG.E.U16 R2, [R2.64] ;  /* 0x0000002402027981 */ /* 0x000ea4000c1e1500 */
[----:B--2---:R-:W-:-:S04]  /*26b0*/  PRMT R2, RZ, 0x5410, R2 ;  /* 0x00005410ff027816 */ /* 0x004fc80000000002 */
[----:B------:R0:W2:Y:S01]  /*26c0*/  F2I.FTZ.TRUNC.NTZ R0, R2 ;  /* 0x0000000200007305 */ /* 0x0000a2000021f100 */
[----:B------:R-:W-:Y:S05]  /*26d0*/  BRA `(.L_x_10640) ;  /* 0x000006e000007947 */ /* 0x000fea0003800000 */
.L_x_10647:
        /* <DEDUP_REMOVED lines=10> */
.L_x_10654:
        /* <DEDUP_REMOVED lines=21> */
.L_x_10658:
[----:B------:R-:W-:Y:S05]  /*28d0*/  BSYNC B1 ;  /* 0x0000000000017941 */ /* 0x000fea0003800000 */
.L_x_10657:
[----:B------:R-:W-:Y:S01]  /*28e0*/  IMAD.SHL.U32 R2, R2, 0x100000, RZ ;  /* 0x0010000002027824 */ /* 0x000fe200078e00ff */
[----:B------:R-:W-:-:S04]  /*28f0*/  LEA R3, R0, 0x3b800000, 0x17 ;  /* 0x3b80000000037811 */ /* 0x000fc800078eb8ff */
[----:B------:R-:W-:Y:S02]  /*2900*/  LOP3.LUT R4, R3, R2, R4, 0xfe, !PT ;  /* 0x0000000203047212 */ /* 0x000fe400078efe04 */
.L_x_10656:
[----:B------:R-:W-:Y:S05]  /*2910*/  BSYNC B0 ;  /* 0x0000000000007941 */ /* 0x000fea0003800000 */
.L_x_10655:
[----:B------:R-:W0:Y:S02]  /*2920*/  F2I.FTZ.TRUNC.NTZ R4, R4 ;  /* 0x0000000400047305 */ /* 0x000e24000021f100 */
[----:B0-----:R-:W-:Y:S01]  /*2930*/  PRMT R0, R4, 0x7610, R0 ;  /* 0x0000761004007816 */ /* 0x001fe20000000000 */
[----:B------:R-:W-:Y:S05]  /*2940*/  BRA `(.L_x_10640) ;  /* 0x0000047000007947 */ /* 0x000fea0003800000 */
.L_x_10653:
        /* <DEDUP_REMOVED lines=21> */
.L_x_10662:
[----:B------:R-:W-:Y:S05]  /*2aa0*/  BSYNC B1 ;  /* 0x0000000000017941 */ /* 0x000fea0003800000 */
.L_x_10661:
[----:B------:R-:W-:Y:S01]  /*2ab0*/  IMAD.SHL.U32 R2, R2, 0x200000, RZ ;  /* 0x0020000002027824 */ /* 0x000fe200078e00ff */
[----:B------:R-:W-:-:S04]  /*2ac0*/  LEA R3, R0, 0x37800000, 0x17 ;  /* 0x3780000000037811 */ /* 0x000fc800078eb8ff */
[----:B------:R-:W-:Y:S02]  /*2ad0*/  LOP3.LUT R4, R3, R2, R4, 0xfe, !PT ;  /* 0x0000000203047212 */ /* 0x000fe400078efe04 */
.L_x_10660:
[----:B------:R-:W-:Y:S05]  /*2ae0*/  BSYNC B0 ;  /* 0x0000000000007941 */ /* 0x000fea0003800000 */
.L_x_10659:
[----:B------:R-:W0:Y:S02]  /*2af0*/  F2I.FTZ.TRUNC.NTZ R4, R4 ;  /* 0x0000000400047305 */ /* 0x000e24000021f100 */
[----:B0-----:R-:W-:Y:S01]  /*2b00*/  PRMT R0, R4, 0x7610, R0 ;  /* 0x0000761004007816 */ /* 0x001fe20000000000 */
[----:B------:R-:W-:Y:S05]  /*2b10*/  BRA `(.L_x_10640) ;  /* 0x000002a000007947 */ /* 0x000fea0003800000 */
.L_x_10652:
        /* <DEDUP_REMOVED lines=14> */
.L_x_10666:
[----:B------:R-:W-:Y:S05]  /*2c00*/  BSYNC B0 ;  /* 0x0000000000007941 */ /* 0x000fea0003800000 */
.L_x_10665:
[----:B------:R-:W0:Y:S02]  /*2c10*/  F2I.FTZ.TRUNC.NTZ R4, R4 ;  /* 0x0000000400047305 */ /* 0x000e24000021f100 */
[----:B0-----:R-:W-:Y:S01]  /*2c20*/  PRMT R0, R4, 0x7610, R0 ;  /* 0x0000761004007816 */ /* 0x001fe20000000000 */
[----:B------:R-:W-:Y:S05]  /*2c30*/  BRA `(.L_x_10640) ;  /* 0x0000018000007947 */ /* 0x000fea0003800000 */
.L_x_10639:
        /* <DEDUP_REMOVED lines=19> */
[----:B------:R-:W-:Y:S01]  /*2d70*/  PRMT R0, RZ, 0x7610, R0 ;  /* 0x00007610ff007816 */ /* 0x000fe20000000000 */
[----:B------:R-:W-:Y:S05]  /*2d80*/  BRA `(.L_x_10640) ;  /* 0x0000003000007947 */ /* 0x000fea0003800000 */
.L_x_10664:
[----:B------:R0:W5:Y:S01]  /*2d90*/  LDG.E.U16 R0, [R2.64] ;  /* 0x0000002402007981 */ /* 0x000162000c1e1500 */
[----:B------:R-:W-:Y:S05]  /*2da0*/  BRA `(.L_x_10640) ;  /* 0x0000001000007947 */ /* 0x000fea0003800000 */
.L_x_10663:
[----:B------:R0:W5:Y:S02]  /*2db0*/  LDG.E.U16 R0, [R2.64] ;  /* 0x0000002402007981 */ /* 0x000164000c1e1500 */
.L_x_10640:
[----:B--2--5:R-:W-:Y:S02]  /*2dc0*/  PRMT R0, R0, 0x9910, RZ ;  /* 0x0000991000007816 */ /* 0x024fe400000000ff */
[----:B-1----:R-:W-:Y:S02]  /*2dd0*/  PRMT R5, R23, 0x9910, RZ ;  /* 0x0000991017057816 */ /* 0x002fe400000000ff */
[-C--:B------:R-:W-:Y:S02]  /*2de0*/  IABS R7, R0.reuse ;  /* 0x0000000000077213 */ /* 0x080fe40000000000 */
[----:B------:R-:W-:Y:S02]  /*2df0*/  IABS R8, R5 ;  /* 0x0000000500087213 */ /* 0x000fe40000000000 */
[----:B------:R-:W1:Y:S01]  /*2e00*/  I2F.RP R4, R7 ;  /* 0x0000000700047306 */ /* 0x000e620000209400 */
[----:B------:R-:W-:-:S02]  /*2e10*/  IABS R10, R0 ;  /* 0x00000000000a7213 */ /* 0x000fc40000000000 */
[----:B------:R-:W-:-:S04]  /*2e20*/  LOP3.LUT R5, R5, R0, RZ, 0x3c, !PT ;  /* 0x0000000005057212 */ /* 0x000fc800078e3cff */
[----:B------:R-:W-:Y:S01]  /*2e30*/  ISETP.GE.AND P1, PT, R5, RZ, PT ;  /* 0x000000ff0500720c */ /* 0x000fe20003f26270 */
[----:B-1----:R-:W1:Y:S02]  /*2e40*/  MUFU.RCP R4, R4 ;  /* 0x0000000400047308 */ /* 0x002e640000001000 */
[----:B01----:R-:W-:Y:S02]  /*2e50*/  IADD3 R2, R4, 0xffffffe, RZ ;  /* 0x0ffffffe04027810 */ /* 0x003fe40007ffe0ff */
[----:B------:R-:W0:Y:S04]  /*2e60*/  LDC.U8 R4, c[0x0][0x3e1] ;  /* 0x0000f840ff047b82 */ /* 0x000e280000000000 */
[----:B------:R1:W2:Y:S02]  /*2e70*/  F2I.FTZ.U32.TRUNC.NTZ R3, R2 ;  /* 0x0000000200037305 */ /* 0x0002a4000021f000 */
[----:B-1----:R-:W-:-:S02]  /*2e80*/  IMAD.MOV.U32 R2, RZ, RZ, RZ ;  /* 0x000000ffff027224 */ /* 0x002fc400078e00ff */
[----:B--2---:R-:W-:-:S04]  /*2e90*/  IMAD.MOV R6, RZ, RZ, -R3 ;  /* 0x000000ffff067224 */ /* 0x004fc800078e0a03 */
[----:B------:R-:W-:Y:S02]  /*2ea0*/  IMAD R9, R6, R7, RZ ;  /* 0x0000000706097224 */ /* 0x000fe400078e02ff */
[----:B------:R-:W-:Y:S02]  /*2eb0*/  IMAD.MOV.U32 R6, RZ, RZ, R8 ;  /* 0x000000ffff067224 */ /* 0x000fe400078e0008 */
[----:B------:R-:W-:-:S04]  /*2ec0*/  IMAD.HI.U32 R3, R3, R9, R2 ;  /* 0x0000000903037227 */ /* 0x000fc800078e0002 */
[----:B------:R-:W-:Y:S02]  /*2ed0*/  IMAD.MOV R2, RZ, RZ, -R10 ;  /* 0x000000ffff027224 */ /* 0x000fe400078e0a0a */
[----:B------:R-:W-:-:S04]  /*2ee0*/  IMAD.HI.U32 R3, R3, R6, RZ ;  /* 0x0000000603037227 */ /* 0x000fc800078e00ff */
[----:B------:R-:W-:-:S05]  /*2ef0*/  IMAD R2, R3, R2, R6 ;  /* 0x0000000203027224 */ /* 0x000fca00078e0206 */
[----:B------:R-:W-:-:S13]  /*2f00*/  ISETP.GT.U32.AND P2, PT, R7, R2, PT ;  /* 0x000000020700720c */ /* 0x000fda0003f44070 */
[----:B------:R-:W-:Y:S01]  /*2f10*/  @!P2 IMAD.IADD R2, R2, 0x1, -R7 ;  /* 0x000000010202a824 */ /* 0x000fe200078e0a07 */
[----:B------:R-:W-:Y:S02]  /*2f20*/  @!P2 IADD3 R3, R3, 0x1, RZ ;  /* 0x000000010303a810 */ /* 0x000fe40007ffe0ff */
[----:B------:R-:W-:Y:S02]  /*2f30*/  ISETP.NE.AND P2, PT, R0, RZ, PT ;  /* 0x000000ff0000720c */ /* 0x000fe40003f45270 */
[----:B------:R-:W-:Y:S02]  /*2f40*/  ISETP.GE.U32.AND P0, PT, R2, R7, PT ;  /* 0x000000070200720c */ /* 0x000fe40003f06070 */
[----:B0-----:R-:W-:-:S11]  /*2f50*/  PRMT R2, R4, 0x9910, RZ ;  /* 0x0000991004027816 */ /* 0x001fd600000000ff */
[----:B------:R-:W-:Y:S02]  /*2f60*/  @P0 IADD3 R3, R3, 0x1, RZ ;  /* 0x0000000103030810 */ /* 0x000fe40007ffe0ff */
[----:B------:R-:W-:-:S03]  /*2f70*/  ISETP.GT.AND P0, PT, R2, 0x9, PT ;  /* 0x000000090200780c */ /* 0x000fc60003f04270 */
[----:B------:R-:W-:Y:S01]  /*2f80*/  @!P1 IMAD.MOV R3, RZ, RZ, -R3 ;  /* 0x000000ffff039224 */ /* 0x000fe200078e0a03 */
[----:B------:R-:W-:-:S09]  /*2f90*/  @!P2 LOP3.LUT R3, RZ, R0, RZ, 0x33, !PT ;  /* 0x00000000ff03a212 */ /* 0x000fd200078e33ff */
        /* <DEDUP_REMOVED lines=9> */
[----:B------:R0:W-:Y:S01]  /*3030*/  STG.E.U8 [R16.64], R3 ;  /* 0x0000000310007986 */ /* 0x0001e2000c101124 */
[----:B------:R-:W-:Y:S05]  /*3040*/  BRA `(.L_x_10672) ;  /* 0x00000e1000007947 */ /* 0x000fea0003800000 */
.L_x_10670:
[----:B------:R0:W-:Y:S01]  /*3050*/  STG.E.U8 [R16.64], R3 ;  /* 0x0000000310007986 */ /* 0x0001e2000c101124 */
[----:B------:R-:W-:Y:S05]  /*3060*/  BRA `(.L_x_10672) ;  /* 0x00000df000007947 */ /* 0x000fea0003800000 */
.L_x_10669:
[----:B------:R-:W-:-:S13]  /*3070*/  ISETP.NE.AND P0, PT, R2, 0x2, PT ;  /* 0x000000020200780c */ /* 0x000fda0003f05270 */
[----:B------:R-:W-:Y:S05]  /*3080*/  @!P0 BRA `(.L_x_10673) ;  /* 0x000000c000008947 */ /* 0x000fea0003800000 */
[----:B------:R-:W-:-:S13]  /*3090*/  ISETP.NE.AND P0, PT, R2, 0x3, PT ;  /* 0x000000030200780c */ /* 0x000fda0003f05270 */
[----:B------:R-:W-:Y:S05]  /*30a0*/  @!P0 BRA `(.L_x_10674) ;  /* 0x0000007000008947 */ /* 0x000fea0003800000 */
[----:B------:R-:W-:-:S13]  /*30b0*/  ISETP.NE.AND P0, PT, R2, 0x4, PT ;  /* 0x000000040200780c */ /* 0x000fda0003f05270 */
[----:B------:R-:W-:Y:S05]  /*30c0*/  @P0 BRA `(.L_x_10671) ;  /* 0x00000be000000947 */ /* 0x000fea0003800000 */
[----:B------:R-:W-:-:S05]  /*30d0*/  PRMT R3, R3, 0x9910, RZ ;  /* 0x0000991003037816 */ /* 0x000fca00000000ff */
[----:B------:R-:W-:-:S05]  /*30e0*/  IMAD.MOV.U32 R2, RZ, RZ, R3 ;  /* 0x000000ffff027224 */ /* 0x000fca00078e0003 */
[----:B------:R-:W-:-:S05]  /*30f0*/  SHF.R.S32.HI R3, RZ, 0x1f, R2 ;  /* 0x0000001fff037819 */ /* 0x000fca0000011402 */
[----:B------:R0:W-:Y:S01]  /*3100*/  STG.E.64 [R16.64], R2 ;  /* 0x0000000210007986 */ /* 0x0001e2000c101b24 */
[----:B------:R-:W-:Y:S05]  /*3110*/  BRA `(.L_x_10672) ;  /* 0x00000d4000007947 */ /* 0x000fea0003800000 */
.L_x_10674:
[----:B------:R-:W-:-:S05]  /*3120*/  PRMT R3, R3, 0x9910, RZ ;  /* 0x0000991003037816 */ /* 0x000fca00000000ff */
[----:B------:R0:W-:Y:S01]  /*3130*/  STG.E [R16.64], R3 ;  /* 0x0000000310007986 */ /* 0x0001e2000c101924 */
[----:B------:R-:W-:Y:S05]  /*3140*/  BRA `(.L_x_10672) ;  /* 0x00000d1000007947 */ /* 0x000fea0003800000 */
.L_x_10673:
[----:B------:R0:W-:Y:S01]  /*3150*/  STG.E.U16 [R16.64], R3 ;  /* 0x0000000310007986 */ /* 0x0001e2000c101524 */
[----:B------:R-:W-:Y:S05]  /*3160*/  BRA `(.L_x_10672) ;  /* 0x00000cf000007947 */ /* 0x000fea0003800000 */
.L_x_10668:
[----:B------:R-:W-:-:S13]  /*3170*/  ISETP.GT.AND P0, PT, R2, 0x6, PT ;  /* 0x000000060200780c */ /* 0x000fda0003f04270 */
[----:B------:R-:W-:Y:S05]  /*3180*/  @P0 BRA `(.L_x_10675) ;  /* 0x000000b000000947 */ /* 0x000fea0003800000 */
[----:B------:R-:W-:-:S13]  /*3190*/  ISETP.NE.AND P0, PT, R2, 0x5, PT ;  /* 0x000000050200780c */ /* 0x000fda0003f05270 */
[----:B------:R-:W-:Y:S05]  /*31a0*/  @!P0 BRA `(.L_x_10676) ;  /* 0x0000005000008947 */ /* 0x000fea0003800000 */
[----:B------:R-:W-:-:S13]  /*31b0*/  ISETP.NE.AND P0, PT, R2, 0x6, PT ;  /* 0x000000060200780c */ /* 0x000fda0003f05270 */
[----:B------:R-:W-:Y:S05]  /*31c0*/  @P0 BRA `(.L_x_10671) ;  /* 0x00000ae000000947 */ /* 0x000fea0003800000 */
[----:B------:R-:W0:Y:S02]  /*31d0*/  I2F.S16 R3, R3 ;  /* 0x0000000300037306 */ /* 0x000e240000101400 */
[----:B0-----:R0:W-:Y:S01]  /*31e0*/  STG.E [R16.64], R3 ;  /* 0x0000000310007986 */ /* 0x0011e2000c101924 */
[----:B------:R-:W-:Y:S05]  /*31f0*/  BRA `(.L_x_10672) ;  /* 0x00000c6000007947 */ /* 0x000fea0003800000 */
.L_x_10676:
[----:B------:R-:W0:Y:S02]  /*3200*/  I2F.S16 R0, R3 ;  /* 0x0000000300007306 */ /* 0x000e240000101400 */
[----:B0-----:R-:W-:-:S05]  /*3210*/  F2FP.PACK_AB R0, RZ, R0 ;  /* 0x00000000ff00723e */ /* 0x001fca00000000ff */
[----:B------:R0:W-:Y:S01]  /*3220*/  STG.E.U16 [R16.64], R0 ;  /* 0x0000000010007986 */ /* 0x0001e2000c101524 */
[----:B------:R-:W-:Y:S05]  /*3230*/  BRA `(.L_x_10672) ;  /* 0x00000c2000007947 */ /* 0x000fea0003800000 */
.L_x_10675:
[----:B------:R-:W-:-:S13]  /*3240*/  ISETP.NE.AND P0, PT, R2, 0x7, PT ;  /* 0x000000070200780c */ /* 0x000fda0003f05270 */
[----:B------:R-:W-:Y:S05]  /*3250*/  @!P0 BRA `(.L_x_10677) ;  /* 0x000000d000008947 */ /* 0x000fea0003800000 */
[----:B------:R-:W-:-:S13]  /*3260*/  ISETP.NE.AND P0, PT, R2, 0x8, PT ;  /* 0x000000080200780c */ /* 0x000fda0003f05270 */
[----:B------:R-:W-:Y:S05]  /*3270*/  @!P0 BRA `(.L_x_10678) ;  /* 0x0000006000008947 */ /* 0x000fea0003800000 */
[----:B------:R-:W-:-:S13]  /*3280*/  ISETP.NE.AND P0, PT, R2, 0x9, PT ;  /* 0x000000090200780c */ /* 0x000fda0003f05270 */
[----:B------:R-:W-:Y:S05]  /*3290*/  @P0 BRA `(.L_x_10671) ;  /* 0x00000a1000000947 */ /* 0x000fea0003800000 */
[----:B------:R-:W0:Y:S01]  /*32a0*/  I2F.S16 R4, R3 ;  /* 0x0000000300047306 */ /* 0x000e220000101400 */
[----:B------:R-:W-:-:S05]  /*32b0*/  IMAD.MOV.U32 R5, RZ, RZ, RZ ;  /* 0x000000ffff057224 */ /* 0x000fca00078e00ff */
[----:B0-----:R0:W-:Y:S01]  /*32c0*/  STG.E.64 [R16.64], R4 ;  /* 0x0000000410007986 */ /* 0x0011e2000c101b24 */
[----:B------:R-:W-:Y:S05]  /*32d0*/  BRA `(.L_x_10672) ;  /* 0x00000b8000007947 */ /* 0x000fea0003800000 */
.L_x_10678:
[----:B------:R-:W0:Y:S02]  /*32e0*/  I2F.S16 R3, R3 ;  /* 0x0000000300037306 */ /* 0x000e240000101400 */
[----:B0-----:R-:W-:-:S04]  /*32f0*/  F2FP.PACK_AB R3, RZ, R3 ;  /* 0x00000003ff03723e */ /* 0x001fc800000000ff */
[----:B------:R-:W-:-:S05]  /*3300*/  PRMT R3, R3, 0x5410, RZ ;  /* 0x0000541003037816 */ /* 0x000fca00000000ff */
[----:B------:R0:W-:Y:S01]  /*3310*/  STG.E [R16.64], R3 ;  /* 0x0000000310007986 */ /* 0x0001e2000c101924 */
[----:B------:R-:W-:Y:S05]  /*3320*/  BRA `(.L_x_10672) ;  /* 0x00000b3000007947 */ /* 0x000fea0003800000 */
.L_x_10677:
[----:B------:R-:W0:Y:S02]  /*3330*/  I2F.F64.S16 R2, R3 ;  /* 0x0000000300027312 */ /* 0x000e240000101c00 */
[----:B0-----:R0:W-:Y:S01]  /*3340*/  STG.E.64 [R16.64], R2 ;  /* 0x0000000210007986 */ /* 0x0011e2000c101b24 */
[----:B------:R-:W-:Y:S05]  /*3350*/  BRA `(.L_x_10672) ;  /* 0x00000b0000007947 */ /* 0x000fea0003800000 */
.L_x_10667:
        /* <DEDUP_REMOVED lines=8> */
[----:B------:R-:W-:-:S04]  /*33e0*/  PRMT R0, R3, 0x9910, RZ ;  /* 0x0000991003007816 */ /* 0x000fc800000000ff */
[----:B------:R-:W-:-:S04]  /*33f0*/  ISETP.NE.AND P0, PT, R0, RZ, PT ;  /* 0x000000ff0000720c */ /* 0x000fc80003f05270 */
[----:B------:R-:W-:-:S05]  /*3400*/  SEL R3, RZ, 0x1, !P0 ;  /* 0x00000001ff037807 */ /* 0x000fca0004000000 */
[----:B------:R0:W-:Y:S01]  /*3410*/  STG.E.U8 [R16.64], R3 ;  /* 0x0000000310007986 */ /* 0x0001e2000c101124 */
[----:B------:R-:W-:Y:S05]  /*3420*/  BRA `(.L_x_10672) ;  /* 0x00000a3000007947 */ /* 0x000fea0003800000 */
.L_x_10681:
[----:B------:R-:W0:Y:S01]  /*3430*/  I2F.F64.S16 R4, R3 ;  /* 0x0000000300047312 */ /* 0x000e220000101c00 */
[----:B------:R-:W-:-:S05]  /*3440*/  CS2R R6, SRZ ;  /* 0x0000000000067805 */ /* 0x000fca000001ff00 */
[----:B0-----:R0:W-:Y:S01]  /*3450*/  STG.E.128 [R16.64], R4 ;  /* 0x0000000410007986 */ /* 0x0011e2000c101d24 */
[----:B------:R-:W-:Y:S05]  /*3460*/  BRA `(.L_x_10672) ;  /* 0x000009f000007947 */ /* 0x000fea0003800000 */
.L_x_10680:
[----:B------:R-:W-:-:S13]  /*3470*/  ISETP.NE.AND P0, PT, R2, 0xf, PT ;  /* 0x0000000f0200780c */ /* 0x000fda0003f05270 */
[----:B------:R-:W-:Y:S05]  /*3480*/  @!P0 BRA `(.L_x_10682) ;  /* 0x000002d000008947 */ /* 0x000fea0003800000 */
[----:B------:R-:W-:-:S13]  /*3490*/  ISETP.NE.AND P0, PT, R2, 0x17, PT ;  /* 0x000000170200780c */ /* 0x000fda0003f05270 */
[----:B------:R-:W-:Y:S05]  /*34a0*/  @!P0 BRA `(.L_x_10683) ;  /* 0x0000015000008947 */ /* 0x000fea0003800000 */
[----:B------:R-:W-:-:S13]  /*34b0*/  ISETP.NE.AND P0, PT, R2, 0x18, PT ;  /* 0x000000180200780c */ /* 0x000fda0003f05270 */
[----:B------:R-:W-:Y:S05]  /*34c0*/  @P0 BRA `(.L_x_10671) ;  /* 0x000007e000000947 */ /* 0x000fea0003800000 */
[----:B------:R-:W0:Y:S01]  /*34d0*/  I2F.S16 R5, R3 ;  /* 0x0000000300057306 */ /* 0x000e220000101400 */
[----:B------:R-:W-:Y:S01]  /*34e0*/  BSSY B0, `(.L_x_10684) ;  /* 0x000000e000007945 */ /* 0x000fe20003800000 */
[C---:B0-----:R-:W-:Y:S02]  /*34f0*/  LOP3.LUT R2, R5.reuse, 0x7fffffff, RZ, 0xc0, !PT ;  /* 0x7fffffff05027812 */ /* 0x041fe400078ec0ff */
        /* <DEDUP_REMOVED lines=12> */
.L_x_10685:
[----:B------:R-:W-:Y:S05]  /*35c0*/  BSYNC B0 ;  /* 0x0000000000007941 */ /* 0x000fea0003800000 */
.L_x_10684:
[----:B------:R-:W-:-:S05]  /*35d0*/  LOP3.LUT R3, R0, R3, RZ, 0xfc, !PT ;  /* 0x0000000300037212 */ /* 0x000fca00078efcff */
[----:B------:R0:W-:Y:S01]  /*35e0*/  STG.E.U8 [R16.64], R3 ;  /* 0x0000000310007986 */ /* 0x0001e2000c101124 */
[----:B------:R-:W-:Y:S05]  /*35f0*/  BRA `(.L_x_10672) ;  /* 0x0000086000007947 */ /* 0x000fea0003800000 */
.L_x_10683:
[----:B------:R-:W0:Y:S01]  /*3600*/  I2F.S16 R3, R3 ;  /* 0x0000000300037306 */ /* 0x000e220000101400 */
[----:B------:R-:W-:Y:S01]  /*3610*/  BSSY B0, `(.L_x_10686) ;  /* 0x000000f000007945 */ /* 0x000fe20003800000 */
[----:B0-----:R-:W-:-:S04]  /*3620*/  LOP3.LUT R2, R3, 0x7fffffff, RZ, 0xc0, !PT ;  /* 0x7fffffff03027812 */ /* 0x001fc800078ec0ff */
        /* <DEDUP_REMOVED lines=10> */
.L_x_10687:
[----:B------:R-:W-:Y:S01]  /*36d0*/  IMAD.MOV.U32 R0, RZ, RZ, 0x7f ;  /* 0x0000007fff007424 */ /* 0x000fe200078e00ff */
[----:B------:R-:W-:-:S04]  /*36e0*/  ISETP.GT.U32.AND P0, PT, R2, 0x7f800000, PT ;  /* 0x7f8000000200780c */ /* 0x000fc80003f04070 */
[----:B------:R-:W-:-:S04]  /*36f0*/  SEL R0, R0, 0x7c, P0 ;  /* 0x0000007c00007807 */ /* 0x000fc80000000000 */
.L_x_10688:
[----:B------:R-:W-:Y:S05]  /*3700*/  BSYNC B0 ;  /* 0x0000000000007941 */ /* 0x000fea0003800000 */
.L_x_10686:
[----:B------:R-:W-:-:S04]  /*3710*/  LOP3.LUT R2, R3, 0x80000000, RZ, 0xc0, !PT ;  /* 0x8000000003027812 */ /* 0x000fc800078ec0ff */
[----:B------:R-:W-:-:S04]  /*3720*/  SHF.R.U32.HI R3, RZ, 0x18, R2 ;  /* 0x00000018ff037819 */ /* 0x000fc80000011602 */
[----:B------:R-:W-:-:S05]  /*3730*/  LOP3.LUT R3, R0, R3, RZ, 0xfc, !PT ;  /* 0x0000000300037212 */ /* 0x000fca00078efcff */
[----:B------:R0:W-:Y:S01]  /*3740*/  STG.E.U8 [R16.64], R3 ;  /* 0x0000000310007986 */ /* 0x0001e2000c101124 */
[----:B------:R-:W-:Y:S05]  /*3750*/  BRA `(.L_x_10672) ;  /* 0x0000070000007947 */ /* 0x000fea0003800000 */
.L_x_10682:
[----:B------:R-:W0:Y:S02]  /*3760*/  I2F.S16 R0, R3 ;  /* 0x0000000300007306 */ /* 0x000e240000101400 */
[----:B0-----:R-:W-:-:S05]  /*3770*/  F2FP.BF16.PACK_AB R0, RZ, R0 ;  /* 0x00000000ff00723e */ /* 0x001fca00000010ff */
[----:B------:R0:W-:Y:S01]  /*3780*/  STG.E.U16 [R16.64], R0 ;  /* 0x0000000010007986 */ /* 0x0001e2000c101524 */
[----:B------:R-:W-:Y:S05]  /*3790*/  BRA `(.L_x_10672) ;  /* 0x000006c000007947 */ /* 0x000fea0003800000 */
.L_x_10679:
        /* <DEDUP_REMOVED lines=8> */
[----:B------:R0:W-:Y:S01]  /*3820*/  STG.E.U16 [R16.64], R3 ;  /* 0x0000000310007986 */ /* 0x0001e2000c101524 */
[----:B------:R-:W-:Y:S05]  /*3830*/  BRA `(.L_x_10672) ;  /* 0x0000062000007947 */ /* 0x000fea0003800000 */
.L_x_10691:
[----:B------:R-:W0:Y:S01]  /*3840*/  I2F.S16 R3, R3 ;  /* 0x0000000300037306 */ /* 0x000e220000101400 */
[----:B------:R-:W-:Y:S01]  /*3850*/  BSSY B0, `(.L_x_10692) ;  /* 0x0000014000007945 */ /* 0x000fe20003800000 */
[----:B------:R-:W-:Y:S01]  /*3860*/  IMAD.MOV.U32 R8, RZ, RZ, 0x80 ;  /* 0x00000080ff087424 */ /* 0x000fe200078e00ff */
[----:B0-----:R-:W-:-:S04]  /*3870*/  LOP3.LUT R2, R3, 0x7fffffff, RZ, 0xc0, !PT ;  /* 0x7fffffff03027812 */ /* 0x001fc800078ec0ff */
        /* <DEDUP_REMOVED lines=13> */
.L_x_10694:
[----:B------:R-:W-:-:S04]  /*3950*/  LOP3.LUT R2, R3, 0x80000000, RZ, 0xc0, !PT ;  /* 0x8000000003027812 */ /* 0x000fc800078ec0ff */
[----:B------:R-:W-:-:S04]  /*3960*/  SHF.R.U32.HI R3, RZ, 0x18, R2 ;  /* 0x00000018ff037819 */ /* 0x000fc80000011602 */
[----:B------:R-:W-:-:S04]  /*3970*/  LOP3.LUT R0, R0, R3, RZ, 0xfc, !PT ;  /* 0x0000000300007212 */ /* 0x000fc800078efcff */
[----:B------:R-:W-:Y:S02]  /*3980*/  PRMT R8, R0, 0x7610, R8 ;  /* 0x0000761000087816 */ /* 0x000fe40000000008 */
.L_x_10693:
[----:B------:R-:W-:Y:S05]  /*3990*/  BSYNC B0 ;  /* 0x0000000000007941 */ /* 0x000fea0003800000 */
.L_x_10692:
[----:B------:R0:W-:Y:S01]  /*39a0*/  STG.E.U8 [R16.64], R8 ;  /* 0x0000000810007986 */ /* 0x0001e2000c101124 */
[----:B------:R-:W-:Y:S05]  /*39b0*/  BRA `(.L_x_10672) ;  /* 0x000004a000007947 */ /* 0x000fea0003800000 */
.L_x_10690:
        /* <DEDUP_REMOVED lines=17> */
.L_x_10697:
[----:B------:R-:W-:-:S04]  /*3ad0*/  LOP3.LUT R2, R3, 0x80000000, RZ, 0xc0, !PT ;  /* 0x8000000003027812 */ /* 0x000fc800078ec0ff */
[----:B------:R-:W-:-:S04]  /*3ae0*/  SHF.R.U32.HI R3, RZ, 0x18, R2 ;  /* 0x00000018ff037819 */ /* 0x000fc80000011602 */
[----:B------:R-:W-:-:S04]  /*3af0*/  LOP3.LUT R0, R0, R3, RZ, 0xfc, !PT ;  /* 0x0000000300007212 */ /* 0x000fc800078efcff */
[----:B------:R-:W-:Y:S02]  /*3b00*/  PRMT R8, R0, 0x7610, R8 ;  /* 0x0000761000087816 */ /* 0x000fe40000000008 */
.L_x_10696:
[----:B------:R-:W-:Y:S05]  /*3b10*/  BSYNC B0 ;  /* 0x0000000000007941 */ /* 0x000fea0003800000 */
.L_x_10695:
[----:B------:R0:W-:Y:S01]  /*3b20*/  STG.E.U8 [R16.64], R8 ;  /* 0x0000000810007986 */ /* 0x0001e2000c101124 */
[----:B------:R-:W-:Y:S05]  /*3b30*/  BRA `(.L_x_10672) ;  /* 0x0000032000007947 */ /* 0x000fea0003800000 */
.L_x_10689:
[----:B------:R-:W-:-:S13]  /*3b40*/  ISETP.NE.AND P0, PT, R2, 0x1c, PT ;  /* 0x0000001c0200780c */ /* 0x000fda0003f05270 */
[----:B------:R-:W-:Y:S05]  /*3b50*/  @!P0 BRA `(.L_x_10698) ;  /* 0x000002e000008947 */ /* 0x000fea0003800000 */
[----:B------:R-:W-:-:S13]  /*3b60*/  ISETP.NE.AND P0, PT, R2, 0x1d, PT ;  /* 0x0000001d0200780c */ /* 0x000fda0003f05270 */
[----:B------:R-:W-:Y:S05]  /*3b70*/  @!P0 BRA `(.L_x_10699) ;  /* 0x0000027000008947 */ /* 0x000fea0003800000 */
[----:B------:R-:W-:-:S13]  /*3b80*/  ISETP.NE.AND P0, PT, R2, 0x2c, PT ;  /* 0x0000002c0200780c */ /* 0x000fda0003f05270 */
[----:B------:R-:W-:Y:S05]  /*3b90*/  @P0 BRA `(.L_x_10671) ;  /* 0x0000011000000947 */ /* 0x000fea0003800000 */
[----:B------:R-:W0:Y:S01]  /*3ba0*/  I2F.S16 R3, R3 ;  /* 0x0000000300037306 */ /* 0x000e220000101400 */
[----:B------:R-:W-:Y:S02]  /*3bb0*/  PLOP3.LUT P0, PT, PT, PT, PT, 0x80, 0x0 ;  /* 0x000000000000781c */ /* 0x000fe40003f0f070 */
[----:B0-----:R-:W-:-:S04]  /*3bc0*/  SHF.R.U32.HI R2, RZ, 0x17, R3 ;  /* 0x00000017ff027819 */ /* 0x001fc80000011603 */
[----:B------:R-:W-:-:S04]  /*3bd0*/  LOP3.LUT R4, R2, 0xff, RZ, 0xc0, !PT ;  /* 0x000000ff02047812 */ /* 0x000fc800078ec0ff */
[----:B------:R-:W-:-:S13]  /*3be0*/  ISETP.NE.AND P2, PT, R4, 0xff, PT ;  /* 0x000000ff0400780c */ /* 0x000fda0003f45270 */
[--C-:B------:R-:W-:Y:S02]  /*3bf0*/  @P2 SHF.R.U32.HI R0, RZ, 0x16, R3.reuse ;  /* 0x00000016ff002819 */ /* 0x100fe40000011603 */
[----:B------:R-:W-:Y:S02]  /*3c00*/  @P2 LOP3.LUT P1, RZ, R4, 0x3fffff, R3, 0xf8, !PT ;  /* 0x003fffff04ff2812 */ /* 0x000fe4000782f803 */
[----:B------:R-:W-:Y:S02]  /*3c10*/  @P2 LOP3.LUT R0, R0, 0x1, RZ, 0xc0, !PT ;  /* 0x0000000100002812 */ /* 0x000fe400078ec0ff */
[----:B------:R-:W-:Y:S02]  /*3c20*/  @P2 IADD3 R4, R2, 0x1, RZ ;  /* 0x0000000102042810 */ /* 0x000fe40007ffe0ff */
[----:B------:R-:W-:Y:S01]  /*3c30*/  @P2 ISETP.EQ.U32.AND P1, PT, R0, 0x1, P1 ;  /* 0x000000010000280c */ /* 0x000fe20000f22070 */
[----:B------:R-:W-:-:S03]  /*3c40*/  IMAD.MOV.U32 R0, RZ, RZ, 0xff ;  /* 0x000000ffff007424 */ /* 0x000fc600078e00ff */
[----:B------:R-:W-:Y:S02]  /*3c50*/  @P2 PLOP3.LUT P0, PT, P1, PT, PT, 0x80, 0x0 ;  /* 0x000000000000281c */ /* 0x000fe40000f0f070 */
[----:B------:R-:W-:-:S11]  /*3c60*/  PRMT R3, R0, 0x7610, R3 ;  /* 0x0000761000037816 */ /* 0x000fd60000000003 */
[----:B------:R-:W-:-:S04]  /*3c70*/  @!P0 IMAD.MOV R4, RZ, RZ, R2 ;  /* 0x000000ffff048224 */ /* 0x000fc800078e0202 */
[----:B------:R-:W-:-:S05]  /*3c80*/  @P2 IMAD.MOV.U32 R3, RZ, RZ, R4 ;  /* 0x000000ffff032224 */ /* 0x000fca00078e0004 */
[----:B------:R0:W-:Y:S01]  /*3c90*/  STG.E.U8 [R16.64], R3 ;  /* 0x0000000310007986 */ /* 0x0001e2000c101124 */
[----:B------:R-:W-:Y:S05]  /*3ca0*/  BRA `(.L_x_10672) ;  /* 0x000001b000007947 */ /* 0x000fea0003800000 */
.L_x_10671:
        /* <DEDUP_REMOVED lines=20> */
.L_x_10699:
[----:B------:R-:W-:-:S05]  /*3df0*/  PRMT R3, R3, 0x9910, RZ ;  /* 0x0000991003037816 */ /* 0x000fca00000000ff */
[----:B------:R-:W-:-:S05]  /*3e00*/  IMAD.MOV.U32 R2, RZ, RZ, R3 ;  /* 0x000000ffff027224 */ /* 0x000fca00078e0003 */
[----:B------:R-:W-:-:S05]  /*3e10*/  SHF.R.S32.HI R3, RZ, 0x1f, R2 ;  /* 0x0000001fff037819 */ /* 0x000fca0000011402 */
[----:B------:R0:W-:Y:S01]  /*3e20*/  STG.E.64 [R16.64], R2 ;  /* 0x0000000210007986 */ /* 0x0001e2000c101b24 */
[----:B------:R-:W-:Y:S05]  /*3e30*/  BRA `(.L_x_10672) ;  /* 0x0000002000007947 */ /* 0x000fea0003800000 */
.L_x_10698:
[----:B------:R-:W-:-:S05]  /*3e40*/  PRMT R3, R3, 0x9910, RZ ;  /* 0x0000991003037816 */ /* 0x000fca00000000ff */
[----:B------:R0:W-:Y:S02]  /*3e50*/  STG.E [R16.64], R3 ;  /* 0x0000000310007986 */ /* 0x0001e4000c101924 */
.L_x_10672:
[----:B------:R-:W-:-:S05]  /*3e60*/  IMAD R18, R19, 0x200, R18 ;  /* 0x0000020013127824 */ /* 0x000fca00078e0212 */
[----:B------:R-:W-:Y:S02]  /*3e70*/  IADD3 R23, R18, 0x80, RZ ;  /* 0x0000008012177810 */ /* 0x000fe40007ffe0ff */
.L_x_10601:
[----:B------:R-:W-:Y:S05]  /*3e80*/  BSYNC B6 ;  /* 0x0000000000067941 */ /* 0x000fea0003800000 */
.L_x_10600:
        /* <DEDUP_REMOVED lines=258> */
.L_x_10702:
        /* <DEDUP_REMOVED lines=18> */
.L_x_10706:
[----:B------:R0:W5:Y:S01]  /*4fd0*/  LDG.E.U8 R19, [R2.64] ;  /* 0x0000002402137981 */ /* 0x000162000c1e1100 */
[----:B------:R-:W-:Y:S05]  /*4fe0*/  BRA `(.L_x_10708) ;  /* 0x00000d8000007947 */ /* 0x000fea0003800000 */
.L_x_10705:
        /* <DEDUP_REMOVED lines=8> */
.L_x_10710:
[----:B------:R0:W5:Y:S01]  /*5070*/  LDG.E.U16 R19, [R2.64] ;  /* 0x0000002402137981 */ /* 0x000162000c1e1500 */
[----:B------:R-:W-:Y:S05]  /*5080*/  BRA `(.L_x_10708) ;  /* 0x00000ce000007947 */ /* 0x000fea0003800000 */
.L_x_10709:
[----:B------:R0:W5:Y:S01]  /*5090*/  LDG.E.U16 R19, [R2.64] ;  /* 0x0000002402137981 */ /* 0x000162000c1e1500 */
[----:B------:R-:W-:Y:S05]  /*50a0*/  BRA `(.L_x_10708) ;  /* 0x00000cc000007947 */ /* 0x000fea0003800000 */
.L_x_10704:
        /* <DEDUP_REMOVED lines=9> */
.L_x_10712:
[----:B------:R-:W2:Y:S02]  /*5140*/  LDG.E.U16 R0, [R2.64] ;  /* 0x0000002402007981 */ /* 0x000ea4000c1e1500 */
[----:B--2---:R-:W-:-:S06]  /*5150*/  HADD2.F32 R0, -RZ, R0.H0_H0 ;  /* 0x20000000ff007230 */ /* 0x004fcc0000004100 */
[----:B------:R-:W0:Y:S02]  /*5160*/  F2I.FTZ.TRUNC.NTZ R0, R0 ;  /* 0x0000000000007305 */ /* 0x000e24000021f100 */
[----:B0-----:R-:W-:Y:S01]  /*5170*/  PRMT R19, R0, 0x7610, R19 ;  /* 0x0000761000137816 */ /* 0x001fe20000000013 */
[----:B------:R-:W-:Y:S05]  /*5180*/  BRA `(.L_x_10708) ;  /* 0x00000be000007947 */ /* 0x000fea0003800000 */
.L_x_10711:
        /* <DEDUP_REMOVED lines=9> */
.L_x_10714:
[----:B------:R-:W2:Y:S02]  /*5220*/  LDG.E.U16 R2, [R2.64] ;  /* 0x0000002402027981 */ /* 0x000ea4000c1e1500 */
[----:B--2---:R-:W-:-:S06]  /*5230*/  HADD2.F32 R0, -RZ, R2.H0_H0 ;  /* 0x20000002ff007230 */ /* 0x004fcc0000004100 */
[----:B------:R-:W0:Y:S02]  /*5240*/  F2I.FTZ.TRUNC.NTZ R0, R0 ;  /* 0x0000000000007305 */ /* 0x000e24000021f100 */
[----:B0-----:R-:W-:Y:S01]  /*5250*/  PRMT R19, R0, 0x7610, R19 ;  /* 0x0000761000137816 */ /* 0x001fe20000000013 */
[----:B------:R-:W-:Y:S05]  /*5260*/  BRA `(.L_x_10708) ;  /* 0x00000b0000007947 */ /* 0x000fea0003800000 */
.L_x_10713:
[----:B------:R-:W2:Y:S02]  /*5270*/  LDG.E.64 R2, [R2.64] ;  /* 0x0000002402027981 */ /* 0x000ea4000c1e1b00 */
[----:B--2---:R0:W1:Y:S01]  /*5280*/  F2I.F64.TRUNC R19, R2 ;  /* 0x0000000200137311 */ /* 0x004062000030d100 */
[----:B------:R-:W-:Y:S05]  /*5290*/  BRA `(.L_x_10708) ;  /* 0x00000ad000007947 */ /* 0x000fea0003800000 */
.L_x_10703:
        /* <DEDUP_REMOVED lines=12> */
.L_x_10717:
[----:B------:R-:W2:Y:S02]  /*5360*/  LDG.E.64 R2, [R2.64] ;  /* 0x0000002402027981 */ /* 0x000ea4000c1e1b00 */
[----:B--2---:R0:W1:Y:S01]  /*5370*/  F2I.F64.TRUNC R19, R2 ;  /* 0x0000000200137311 */ /* 0x004062000030d100 */
[----:B------:R-:W-:Y:S05]  /*5380*/  BRA `(.L_x_10708) ;  /* 0x000009e000007947 */ /* 0x000fea0003800000 */
.L_x_10716:
        /* <DEDUP_REMOVED lines=28> */
.L_x_10719:
        /* <DEDUP_REMOVED lines=15> */
.L_x_10718:
[----:B------:R-:W2:Y:S02]  /*5640*/  LDG.E.U16 R0, [R2.64] ;  /* 0x0000002402007981 */ /* 0x000ea4000c1e1500 */
[----:B--2---:R-:W-:-:S06]  /*5650*/  PRMT R0, RZ, 0x5410, R0 ;  /* 0x00005410ff007816 */ /* 0x004fcc0000000000 */
[----:B------:R-:W0:Y:S02]  /*5660*/  F2I.FTZ.TRUNC.NTZ R0, R0 ;  /* 0x0000000000007305 */ /* 0x000e24000021f100 */
[----:B0-----:R-:W-:Y:S01]  /*5670*/  PRMT R19, R0, 0x7610, R19 ;  /* 0x0000761000137816 */ /* 0x001fe20000000013 */
[----:B------:R-:W-:Y:S05]  /*5680*/  BRA `(.L_x_10708) ;  /* 0x000006e000007947 */ /* 0x000fea0003800000 */
.L_x_10715:
        /* <DEDUP_REMOVED lines=10> */
.L_x_10722:
        /* <DEDUP_REMOVED lines=21> */
.L_x_10726:
[----:B------:R-:W-:Y:S05]  /*5880*/  BSYNC B1 ;  /* 0x0000000000017941 */ /* 0x000fea0003800000 */
.L_x_10725:
[----:B------:R-:W-:Y:S01]  /*5890*/  LEA R3, R0, 0x3b800000, 0x17 ;  /* 0x3b80000000037811 */ /* 0x000fe200078eb8ff */
[----:B------:R-:W-:-:S05]  /*58a0*/  IMAD.SHL.U32 R0, R2, 0x100000, RZ ;  /* 0x0010000002007824 */ /* 0x000fca00078e00ff */
[----:B------:R-:W-:Y:S02]  /*58b0*/  LOP3.LUT R0, R3, R0, R4, 0xfe, !PT ;  /* 0x0000000003007212 */ /* 0x000fe400078efe04 */
.L_x_10724:
[----:B------:R-:W-:Y:S05]  /*58c0*/  BSYNC B0 ;  /* 0x0000000000007941 */ /* 0x000fea0003800000 */
.L_x_10723:
[----:B------:R-:W0:Y:S02]  /*58d0*/  F2I.FTZ.TRUNC.NTZ R0, R0 ;  /* 0x0000000000007305 */ /* 0x000e24000021f100 */
[----:B0-----:R-:W-:Y:S01]  /*58e0*/  PRMT R19, R0, 0x7610, R19 ;  /* 0x0000761000137816 */ /* 0x001fe20000000013 */
[----:B------:R-:W-:Y:S05]  /*58f0*/  BRA `(.L_x_10708) ;  /* 0x0000047000007947 */ /* 0x000fea0003800000 */
.L_x_10721:
        /* <DEDUP_REMOVED lines=21> */
.L_x_10730:
[----:B------:R-:W-:Y:S05]  /*5a50*/  BSYNC B1 ;  /* 0x0000000000017941 */ /* 0x000fea0003800000 */
.L_x_10729:
[----:B------:R-:W-:Y:S01]  /*5a60*/  LEA R3, R0, 0x37800000, 0x17 ;  /* 0x3780000000037811 */ /* 0x000fe200078eb8ff */
[----:B------:R-:W-:-:S05]  /*5a70*/  IMAD.SHL.U32 R0, R2, 0x200000, RZ ;  /* 0x0020000002007824 */ /* 0x000fca00078e00ff */
[----:B------:R-:W-:Y:S02]  /*5a80*/  LOP3.LUT R0, R3, R0, R4, 0xfe, !PT ;  /* 0x0000000003007212 */ /* 0x000fe400078efe04 */
.L_x_10728:
[----:B------:R-:W-:Y:S05]  /*5a90*/  BSYNC B0 ;  /* 0x0000000000007941 */ /* 0x000fea0003800000 */
.L_x_10727:
[----:B------:R-:W0:Y:S02]  /*5aa0*/  F2I.FTZ.TRUNC.NTZ R0, R0 ;  /* 0x0000000000007305 */ /* 0x000e24000021f100 */
[----:B0-----:R-:W-:Y:S01]  /*5ab0*/  PRMT R19, R0, 0x7610, R19 ;  /* 0x0000761000137816 */ /* 0x001fe20000000013 */
[----:B------:R-:W-:Y:S05]  /*5ac0*/  BRA `(.L_x_10708) ;  /* 0x000002a000007947 */ /* 0x000fea0003800000 */
.L_x_10720:
        /* <DEDUP_REMOVED lines=14> */
.L_x_10734:
[----:B------:R-:W-:Y:S05]  /*5bb0*/  BSYNC B0 ;  /* 0x0000000000007941 */ /* 0x000fea0003800000 */
.L_x_10733:
[----:B------:R-:W0:Y:S02]  /*5bc0*/  F2I.FTZ.TRUNC.NTZ R0, R0 ;  /* 0x0000000000007305 */ /* 0x000e24000021f100 */
[----:B0-----:R-:W-:Y:S01]  /*5bd0*/  PRMT R19, R0, 0x7610, R19 ;  /* 0x0000761000137816 */ /* 0x001fe20000000013 */
[----:B------:R-:W-:Y:S05]  /*5be0*/  BRA `(.L_x_10708) ;  /* 0x0000018000007947 */ /* 0x000fea0003800000 */
.L_x_10707:
        /* <DEDUP_REMOVED lines=21> */
.L_x_10732:
[----:B------:R0:W5:Y:S01]  /*5d40*/  LDG.E.U16 R19, [R2.64] ;  /* 0x0000002402137981 */ /* 0x000162000c1e1500 */
[----:B------:R-:W-:Y:S05]  /*5d50*/  BRA `(.L_x_10708) ;  /* 0x0000001000007947 */ /* 0x000fea0003800000 */
.L_x_10731:
[----:B------:R0:W5:Y:S02]  /*5d60*/  LDG.E.U16 R19, [R2.64] ;  /* 0x0000002402137981 */ /* 0x000164000c1e1500 */
.L_x_10708:
        /* <DEDUP_REMOVED lines=16> */
.L_x_10738:
[----:B------:R0:W5:Y:S01]  /*5e70*/  LDG.E.U8 R0, [R2.64] ;  /* 0x0000002402007981 */ /* 0x000162000c1e1100 */
[----:B------:R-:W-:Y:S05]  /*5e80*/  BRA `(.L_x_10740) ;  /* 0x00000d7000007947 */ /* 0x000fea0003800000 */
.L_x_10737:
        /* <DEDUP_REMOVED lines=8> */
.L_x_10742:
[----:B------:R0:W5:Y:S01]  /*5f10*/  LDG.E.U16 R0, [R2.64] ;  /* 0x0000002402007981 */ /* 0x000162000c1e1500 */
[----:B------:R-:W-:Y:S05]  /*5f20*/  BRA `(.L_x_10740) ;  /* 0x00000cd000007947 */ /* 0x000fea0003800000 */
.L_x_10741:
[----:B------:R0:W5:Y:S01]  /*5f30*/  LDG.E.U16 R0, [R2.64] ;  /* 0x0000002402007981 */ /* 0x000162000c1e1500 */
[----:B------:R-:W-:Y:S05]  /*5f40*/  BRA `(.L_x_10740) ;  /* 0x00000cb000007947 */ /* 0x000fea0003800000 */
.L_x_10736:
        /* <DEDUP_REMOVED lines=9> */
.L_x_10744:
[----:B------:R-:W2:Y:S02]  /*5fe0*/  LDG.E.U16 R4, [R2.64] ;  /* 0x0000002402047981 */ /* 0x000ea4000c1e1500 */
[----:B--2---:R-:W-:-:S06]  /*5ff0*/  HADD2.F32 R4, -RZ, R4.H0_H0 ;  /* 0x20000004ff047230 */ /* 0x004fcc0000004100 */
[----:B------:R-:W0:Y:S02]  /*6000*/  F2I.FTZ.TRUNC.NTZ R4, R4 ;  /* 0x0000000400047305 */ /* 0x000e24000021f100 */
[----:B0-----:R-:W-:Y:S01]  /*6010*/  PRMT R0, R4, 0x7610, R0 ;  /* 0x0000761004007816 */ /* 0x001fe20000000000 */
[----:B------:R-:W-:Y:S05]  /*6020*/  BRA `(.L_x_10740) ;  /* 0x00000bd000007947 */ /* 0x000fea0003800000 */
.L_x_10743:
        /* <DEDUP_REMOVED lines=9> */
.L_x_10746:
[----:B------:R-:W2:Y:S02]  /*60c0*/  LDG.E.U16 R2, [R2.64] ;  /* 0x0000002402027981 */ /* 0x000ea4000c1e1500 */
[----:B--2---:R-:W-:-:S06]  /*60d0*/  HADD2.F32 R4, -RZ, R2.H0_H0 ;  /* 0x20000002ff047230 */ /* 0x004fcc0000004100 */
[----:B------:R-:W0:Y:S02]  /*60e0*/  F2I.FTZ.TRUNC.NTZ R4, R4 ;  /* 0x0000000400047305 */ /* 0x000e24000021f100 */
[----:B0-----:R-:W-:Y:S01]  /*60f0*/  PRMT R0, R4, 0x7610, R0 ;  /* 0x0000761004007816 */ /* 0x001fe20000000000 */
[----:B------:R-:W-:Y:S05]  /*6100*/  BRA `(.L_x_10740) ;  /* 0x00000af000007947 */ /* 0x000fea0003800000 */
.L_x_10745:
[----:B------:R-:W2:Y:S02]  /*6110*/  LDG.E.64 R2, [R2.64] ;  /* 0x0000002402027981 */ /* 0x000ea4000c1e1b00 */
[----:B--2---:R0:W2:Y:S01]  /*6120*/  F2I.F64.TRUNC R0, R2 ;  /* 0x0000000200007311 */ /* 0x0040a2000030d100 */
[----:B------:R-:W-:Y:S05]  /*6130*/  BRA `(.L_x_10740) ;  /* 0x00000ac000007947 */ /* 0x000fea0003800000 */
.L_x_10735:
        /* <DEDUP_REMOVED lines=12> */
.L_x_10749:
[----:B------:R-:W2:Y:S02]  /*6200*/  LDG.E.64 R2, [R2.64] ;  /* 0x0000002402027981 */ /* 0x000ea4000c1e1b00 */
[----:B--2---:R0:W2:Y:S01]  /*6210*/  F2I.F64.TRUNC R0, R2 ;  /* 0x0000000200007311 */ /* 0x0040a2000030d100 */
[----:B------:R-:W-:Y:S05]  /*6220*/  BRA `(.L_x_10740) ;  /* 0x000009d000007947 */ /* 0x000fea0003800000 */
.L_x_10748:
        /* <DEDUP_REMOVED lines=28> */
.L_x_10751:
        /* <DEDUP_REMOVED lines=15> */
.L_x_10750:
[----:B------:R-:W2:Y:S02]  /*64e0*/  LDG.E.U16 R2, [R2.64] ;  /* 0x0000002402027981 */ /* 0x000ea4000c1e1500 */
[----:B--2---:R-:W-:-:S04]  /*64f0*/  PRMT R2, RZ, 0x5410, R2 ;  /* 0x00005410ff027816 */ /* 0x004fc80000000002 */
[----:B------:R0:W2:Y:S01]  /*6500*/  F2I.FTZ.TRUNC.NTZ R0, R2 ;  /* 0x0000000200007305 */ /* 0x0000a2000021f100 */
[----:B------:R-:W-:Y:S05]  /*6510*/  BRA `(.L_x_10740) ;  /* 0x000006e000007947 */ /* 0x000fea0003800000 */
.L_x_10747:
        /* <DEDUP_REMOVED lines=10> */
.L_x_10754:
        /* <DEDUP_REMOVED lines=21> */
.L_x_10758:
[----:B------:R-:W-:Y:S05]  /*6710*/  BSYNC B1 ;  /* 0x0000000000017941 */ /* 0x000fea0003800000 */
.L_x_10757:
[----:B------:R-:W-:Y:S01]  /*6720*/  IMAD.SHL.U32 R2, R2, 0x100000, RZ ;  /* 0x0010000002027824 */ /* 0x000fe200078e00ff */
[----:B------:R-:W-:-:S04]  /*6730*/  LEA R3, R0, 0x3b800000, 0x17 ;  /* 0x3b80000000037811 */ /* 0x000fc800078eb8ff */
[----:B------:R-:W-:Y:S02]  /*6740*/  LOP3.LUT R4, R3, R2, R4, 0xfe, !PT ;  /* 0x0000000203047212 */ /* 0x000fe400078efe04 */
.L_x_10756:
[----:B------:R-:W-:Y:S05]  /*6750*/  BSYNC B0 ;  /* 0x0000000000007941 */ /* 0x000fea0003800000 */
.L_x_10755:
[----:B------:R-:W0:Y:S02]  /*6760*/  F2I.FTZ.TRUNC.NTZ R4, R4 ;  /* 0x0000000400047305 */ /* 0x000e24000021f100 */
[----:B0-----:R-:W-:Y:S01]  /*6770*/  PRMT R0, R4, 0x7610, R0 ;  /* 0x0000761004007816 */ /* 0x001fe20000000000 */
[----:B------:R-:W-:Y:S05]  /*6780*/  BRA `(.L_x_10740) ;  /* 0x0000047000007947 */ /* 0x000fea0003800000 */
.L_x_10753:
        /* <DEDUP_REMOVED lines=21> */
.L_x_10762:
[----:B------:R-:W-:Y:S05]  /*68e0*/  BSYNC B1 ;  /* 0x0000000000017941 */ /* 0x000fea0003800000 */
.L_x_10761:
[----:B------:R-:W-:Y:S01]  /*68f0*/  IMAD.SHL.U32 R2, R2, 0x200000, RZ ;  /* 0x0020000002027824 */ /* 0x000fe200078e00ff */
[----:B------:R-:W-:-:S04]  /*6900*/  LEA R3, R0, 0x37800000, 0x17 ;  /* 0x3780000000037811 */ /* 0x000fc800078eb8ff */
[----:B------:R-:W-:Y:S02]  /*6910*/  LOP3.LUT R4, R3, R2, R4, 0xfe, !PT ;  /* 0x0000000203047212 */ /* 0x000fe400078efe04 */
.L_x_10760:
[----:B------:R-:W-:Y:S05]  /*6920*/  BSYNC B0 ;  /* 0x0000000000007941 */ /* 0x000fea0003800000 */
.L_x_10759:
[----:B------:R-:W0:Y:S02]  /*6930*/  F2I.FTZ.TRUNC.NTZ R4, R4 ;  /* 0x0000000400047305 */ /* 0x000e24000021f100 */
[----:B0-----:R-:W-:Y:S01]  /*6940*/  PRMT R0, R4, 0x7610, R0 ;  /* 0x0000761004007816 */ /* 0x001fe20000000000 */
[----:B------:R-:W-:Y:S05]  /*6950*/  BRA `(.L_x_10740) ;  /* 0x000002a000007947 */ /* 0x000fea0003800000 */
.L_x_10752:
        /* <DEDUP_REMOVED lines=14> */
.L_x_10766:
[----:B------:R-:W-:Y:S05]  /*6a40*/  BSYNC B0 ;  /* 0x0000000000007941 */ /* 0x000fea0003800000 */
.L_x_10765:
[----:B------:R-:W0:Y:S02]  /*6a50*/  F2I.FTZ.TRUNC.NTZ R4, R4 ;  /* 0x0000000400047305 */ /* 0x000e24000021f100 */
[----:B0-----:R-:W-:Y:S01]  /*6a60*/  PRMT R0, R4, 0x7610, R0 ;  /* 0x0000761004007816 */ /* 0x001fe20000000000 */
[----:B------:R-:W-:Y:S05]  /*6a70*/  BRA `(.L_x_10740) ;  /* 0x0000018000007947 */ /* 0x000fea0003800000 */
.L_x_10739:
        /* <DEDUP_REMOVED lines=21> */
.L_x_10764:
[----:B------:R0:W5:Y:S01]  /*6bd0*/  LDG.E.U16 R0, [R2.64] ;  /* 0x0000002402007981 */ /* 0x000162000c1e1500 */
[----:B------:R-:W-:Y:S05]  /*6be0*/  BRA `(.L_x_10740) ;  /* 0x0000001000007947 */ /* 0x000fea0003800000 */
.L_x_10763:
[----:B------:R0:W5:Y:S02]  /*6bf0*/  LDG.E.U16 R0, [R2.64] ;  /* 0x0000002402007981 */ /* 0x000164000c1e1500 */
.L_x_10740:
        /* <DEDUP_REMOVED lines=41> */
.L_x_10770:
[----:B------:R0:W-:Y:S01]  /*6e90*/  STG.E.U8 [R16.64], R3 ;  /* 0x0000000310007986 */ /* 0x0001e2000c101124 */
[----:B------:R-:W-:Y:S05]  /*6ea0*/  BRA `(.L_x_10772) ;  /* 0x00000df000007947 */ /* 0x000fea0003800000 */
.L_x_10769:
        /* <DEDUP_REMOVED lines=11> */
.L_x_10774:
[----:B------:R-:W-:-:S05]  /*6f60*/  PRMT R3, R3, 0x9910, RZ ;  /* 0x0000991003037816 */ /* 0x000fca00000000ff */
[----:B------:R0:W-:Y:S01]  /*6f70*/  STG.E [R16.64], R3 ;  /* 0x0000000310007986 */ /* 0x0001e2000c101924 */
[----:B------:R-:W-:Y:S05]  /*6f80*/  BRA `(.L_x_10772) ;  /* 0x00000d1000007947 */ /* 0x000fea0003800000 */
.L_x_10773:
[----:B------:R0:W-:Y:S01]  /*6f90*/  STG.E.U16 [R16.64], R3 ;  /* 0x0000000310007986 */ /* 0x0001e2000c101524 */
[----:B------:R-:W-:Y:S05]  /*6fa0*/  BRA `(.L_x_10772) ;  /* 0x00000cf000007947 */ /* 0x000fea0003800000 */
.L_x_10768:
        /* <DEDUP_REMOVED lines=9> */
.L_x_10776:
[----:B------:R-:W0:Y:S02]  /*7040*/  I2F.S16 R0, R3 ;  /* 0x0000000300007306 */ /* 0x000e240000101400 */
[----:B0-----:R-:W-:-:S05]  /*7050*/  F2FP.PACK_AB R0, RZ, R0 ;  /* 0x00000000ff00723e */ /* 0x001fca00000000ff */
[----:B------:R0:W-:Y:S01]  /*7060*/  STG.E.U16 [R16.64], R0 ;  /* 0x0000000010007986 */ /* 0x0001e2000c101524 */
[----:B------:R-:W-:Y:S05]  /*7070*/  BRA `(.L_x_10772) ;  /* 0x00000c2000007947 */ /* 0x000fea0003800000 */
.L_x_10775:
        /* <DEDUP_REMOVED lines=10> */
.L_x_10778:
[----:B------:R-:W0:Y:S02]  /*7120*/  I2F.S16 R3, R3 ;  /* 0x0000000300037306 */ /* 0x000e240000101400 */
[----:B0-----:R-:W-:-:S04]  /*7130*/  F2FP.PACK_AB R3, RZ, R3 ;  /* 0x00000003ff03723e */ /* 0x001fc800000000ff */
[----:B------:R-:W-:-:S05]  /*7140*/  PRMT R3, R3, 0x5410, RZ ;  /* 0x0000541003037816 */ /* 0x000fca00000000ff */
[----:B------:R0:W-:Y:S01]  /*7150*/  STG.E [R16.64], R3 ;  /* 0x0000000310007986 */ /* 0x0001e2000c101924 */
[----:B------:R-:W-:Y:S05]  /*7160*/  BRA `(.L_x_10772) ;  /* 0x00000b3000007947 */ /* 0x000fea0003800000 */
.L_x_10777:
[----:B------:R-:W0:Y:S02]  /*7170*/  I2F.F64.S16 R2, R3 ;  /* 0x0000000300027312 */ /* 0x000e240000101c00 */
[----:B0-----:R0:W-:Y:S01]  /*7180*/  STG.E.64 [R16.64], R2 ;  /* 0x0000000210007986 */ /* 0x0011e2000c101b24 */
[----:B------:R-:W-:Y:S05]  /*7190*/  BRA `(.L_x_10772) ;  /* 0x00000b0000007947 */ /* 0x000fea0003800000 */
.L_x_10767:
        /* <DEDUP_REMOVED lines=13> */
.L_x_10781:
[----:B------:R-:W0:Y:S01]  /*7270*/  I2F.F64.S16 R4, R3 ;  /* 0x0000000300047312 */ /* 0x000e220000101c00 */
[----:B------:R-:W-:-:S05]  /*7280*/  CS2R R6, SRZ ;  /* 0x0000000000067805 */ /* 0x000fca000001ff00 */
[----:B0-----:R0:W-:Y:S01]  /*7290*/  STG.E.128 [R16.64], R4 ;  /* 0x0000000410007986 */ /* 0x0011e2000c101d24 */
[----:B------:R-:W-:Y:S05]  /*72a0*/  BRA `(.L_x_10772) ;  /* 0x000009f000007947 */ /* 0x000fea0003800000 */
.L_x_10780:
        /* <DEDUP_REMOVED lines=21> */
.L_x_10785:
[----:B------:R-:W-:Y:S05]  /*7400*/  BSYNC B0 ;  /* 0x0000000000007941 */ /* 0x000fea0003800000 */
.L_x_10784:
[----:B------:R-:W-:-:S05]  /*7410*/  LOP3.LUT R3, R0, R3, RZ, 0xfc, !PT ;  /* 0x0000000300037212 */ /* 0x000fca00078efcff */
[----:B------:R0:W-:Y:S01]  /*7420*/  STG.E.U8 [R16.64], R3 ;  /* 0x0000000310007986 */ /* 0x0001e2000c101124 */
[----:B------:R-:W-:Y:S05]  /*7430*/  BRA `(.L_x_10772) ;  /* 0x0000086000007947 */ /* 0x000fea0003800000 */
.L_x_10783:
        /* <DEDUP_REMOVED lines=13> */
.L_x_10787:
[----:B------:R-:W-:Y:S01]  /*7510*/  IMAD.MOV.U32 R0, RZ, RZ, 0x7f ;  /* 0x0000007fff007424 */ /* 0x000fe200078e00ff */
[----:B------:R-:W-:-:S04]  /*7520*/  ISETP.GT.U32.AND P0, PT, R2, 0x7f800000, PT ;  /* 0x7f8000000200780c */ /* 0x000fc80003f04070 */
[----:B------:R-:W-:-:S04]  /*7530*/  SEL R0, R0, 0x7c, P0 ;  /* 0x0000007c00007807 */ /* 0x000fc80000000000 */
.L_x_10788:
[----:B------:R-:W-:Y:S05]  /*7540*/  BSYNC B0 ;  /* 0x0000000000007941 */ /* 0x000fea0003800000 */
.L_x_10786:
[----:B------:R-:W-:-:S04]  /*7550*/  LOP3.LUT R2, R3, 0x80000000, RZ, 0xc0, !PT ;  /* 0x8000000003027812 */ /* 0x000fc800078ec0ff */
[----:B------:R-:W-:-:S04]  /*7560*/  SHF.R.U32.HI R3, RZ, 0x18, R2 ;  /* 0x00000018ff037819 */ /* 0x000fc80000011602 */
[----:B------:R-:W-:-:S05]  /*7570*/  LOP3.LUT R3, R0, R3, RZ, 0xfc, !PT ;  /* 0x0000000300037212 */ /* 0x000fca00078efcff */
[----:B------:R0:W-:Y:S01]  /*7580*/  STG.E.U8 [R16.64], R3 ;  /* 0x0000000310007986 */ /* 0x0001e2000c101124 */
[----:B------:R-:W-:Y:S05]  /*7590*/  BRA `(.L_x_10772) ;  /* 0x0000070000007947 */ /* 0x000fea0003800000 */
.L_x_10782:
[----:B------:R-:W0:Y:S02]  /*75a0*/  I2F.S16 R0, R3 ;  /* 0x0000000300007306 */ /* 0x000e240000101400 */
[----:B0-----:R-:W-:-:S05]  /*75b0*/  F2FP.BF16.PACK_AB R0, RZ, R0 ;  /* 0x00000000ff00723e */ /* 0x001fca00000010ff */
[----:B------:R0:W-:Y:S01]  /*75c0*/  STG.E.U16 [R16.64], R0 ;  /* 0x0000000010007986 */ /* 0x0001e2000c101524 */
[----:B------:R-:W-:Y:S05]  /*75d0*/  BRA `(.L_x_10772) ;  /* 0x000006c000007947 */ /* 0x000fea0003800000 */
.L_x_10779:
        /* <DEDUP_REMOVED lines=10> */
.L_x_10791:
        /* <DEDUP_REMOVED lines=17> */
.L_x_10794:
[----:B------:R-:W-:-:S04]  /*7790*/  LOP3.LUT R2, R3, 0x80000000, RZ, 0xc0, !PT ;  /* 0x8000000003027812 */ /* 0x000fc800078ec0ff */
[----:B------:R-:W-:-:S04]  /*77a0*/  SHF.R.U32.HI R3, RZ, 0x18, R2 ;  /* 0x00000018ff037819 */ /* 0x000fc80000011602 */
[----:B------:R-:W-:-:S04]  /*77b0*/  LOP3.LUT R0, R0, R3, RZ, 0xfc, !PT ;  /* 0x0000000300007212 */ /* 0x000fc800078efcff */
[----:B------:R-:W-:Y:S02]  /*77c0*/  PRMT R8, R0, 0x7610, R8 ;  /* 0x0000761000087816 */ /* 0x000fe40000000008 */
.L_x_10793:
[----:B------:R-:W-:Y:S05]  /*77d0*/  BSYNC B0 ;  /* 0x0000000000007941 */ /* 0x000fea0003800000 */
.L_x_10792:
[----:B------:R0:W-:Y:S01]  /*77e0*/  STG.E.U8 [R16.64], R8 ;  /* 0x0000000810007986 */ /* 0x0001e2000c101124 */
[----:B------:R-:W-:Y:S05]  /*77f0*/  BRA `(.L_x_10772) ;  /* 0x000004a000007947 */ /* 0x000fea0003800000 */
.L_x_10790:
        /* <DEDUP_REMOVED lines=17> */
.L_x_10797:
[----:B------:R-:W-:-:S04]  /*7910*/  LOP3.LUT R2, R3, 0x80000000, RZ, 0xc0, !PT ;  /* 0x8000000003027812 */ /* 0x000fc800078ec0ff */
[----:B------:R-:W-:-:S04]  /*7920*/  SHF.R.U32.HI R3, RZ, 0x18, R2 ;  /* 0x00000018ff037819 */ /* 0x000fc80000011602 */
[----:B------:R-:W-:-:S04]  /*7930*/  LOP3.LUT R0, R0, R3, RZ, 0xfc, !PT ;  /* 0x0000000300007212 */ /* 0x000fc800078efcff */
[----:B------:R-:W-:Y:S02]  /*7940*/  PRMT R8, R0, 0x7610, R8 ;  /* 0x0000761000087816 */ /* 0x000fe40000000008 */
.L_x_10796:
[----:B------:R-:W-:Y:S05]  /*7950*/  BSYNC B0 ;  /* 0x0000000000007941 */ /* 0x000fea0003800000 */
.L_x_10795:
[----:B------:R0:W-:Y:S01]  /*7960*/  STG.E.U8 [R16.64], R8 ;  /* 0x0000000810007986 */ /* 0x0001e2000c101124 */
[----:B------:R-:W-:Y:S05]  /*7970*/  BRA `(.L_x_10772) ;  /* 0x0000032000007947 */ /* 0x000fea0003800000 */
.L_x_10789:
        /* <DEDUP_REMOVED lines=23> */
.L_x_10771:
        /* <DEDUP_REMOVED lines=20> */
.L_x_10799:
[----:B------:R-:W-:-:S05]  /*7c30*/  PRMT R3, R3, 0x9910, RZ ;  /* 0x0000991003037816 */ /* 0x000fca00000000ff */
[----:B------:R-:W-:-:S05]  /*7c40*/  IMAD.MOV.U32 R2, RZ, RZ, R3 ;  /* 0x000000ffff027224 */ /* 0x000fca00078e0003 */
[----:B------:R-:W-:-:S05]  /*7c50*/  SHF.R.S32.HI R3, RZ, 0x1f, R2 ;  /* 0x0000001fff037819 */ /* 0x000fca0000011402 */
[----:B------:R0:W-:Y:S01]  /*7c60*/  STG.E.64 [R16.64], R2 ;  /* 0x0000000210007986 */ /* 0x0001e2000c101b24 */
[----:B------:R-:W-:Y:S05]  /*7c70*/  BRA `(.L_x_10772) ;  /* 0x0000002000007947 */ /* 0x000fea0003800000 */
.L_x_10798:
[----:B------:R-:W-:-:S05]  /*7c80*/  PRMT R3, R3, 0x9910, RZ ;  /* 0x0000991003037816 */ /* 0x000fca00000000ff */
[----:B------:R0:W-:Y:S02]  /*7c90*/  STG.E [R16.64], R3 ;  /* 0x0000000310007986 */ /* 0x0001e4000c101924 */
.L_x_10772:
        /* <DEDUP_REMOVED lines=258> */
.L_x_10800:
        /* <DEDUP_REMOVED lines=18> */
.L_x_10804:
[----:B------:R0:W5:Y:S01]  /*8de0*/  LDG.E.U8 R19, [R2.64] ;  /* 0x0000002402137981 */ /* 0x000162000c1e1100 */
[----:B------:R-:W-:Y:S05]  /*8df0*/  BRA `(.L_x_10806) ;  /* 0x00000d8000007947 */ /* 0x000fea0003800000 */
.L_x_10803:
        /* <DEDUP_REMOVED lines=8> */
.L_x_10808:
[----:B------:R0:W5:Y:S01]  /*8e80*/  LDG.E.U16 R19, [R2.64] ;  /* 0x0000002402137981 */ /* 0x000162000c1e1500 */
[----:B------:R-:W-:Y:S05]  /*8e90*/  BRA `(.L_x_10806) ;  /* 0x00000ce000007947 */ /* 0x000fea0003800000 */
.L_x_10807:
[----:B------:R0:W5:Y:S01]  /*8ea0*/  LDG.E.U16 R19, [R2.64] ;  /* 0x0000002402137981 */ /* 0x000162000c1e1500 */
[----:B------:R-:W-:Y:S05]  /*8eb0*/  BRA `(.L_x_10806) ;  /* 0x00000cc000007947 */ /* 0x000fea0003800000 */
.L_x_10802:
        /* <DEDUP_REMOVED lines=9> */
.L_x_10810:
[----:B------:R-:W2:Y:S02]  /*8f50*/  LDG.E.U16 R0, [R2.64] ;  /* 0x0000002402007981 */ /* 0x000ea4000c1e1500 */
[----:B--2---:R-:W-:-:S06]  /*8f60*/  HADD2.F32 R0, -RZ, R0.H0_H0 ;  /* 0x20000000ff007230 */ /* 0x004fcc0000004100 */
[----:B------:R-:W0:Y:S02]  /*8f70*/  F2I.FTZ.TRUNC.NTZ R0, R0 ;  /* 0x0000000000007305 */ /* 0x000e24000021f100 */
[----:B0-----:R-:W-:Y:S01]  /*8f80*/  PRMT R19, R0, 0x7610, R19 ;  /* 0x0000761000137816 */ /* 0x001fe20000000013 */
[----:B------:R-:W-:Y:S05]  /*8f90*/  BRA `(.L_x_10806) ;  /* 0x00000be000007947 */ /* 0x000fea0003800000 */
.L_x_10809:
        /* <DEDUP_REMOVED lines=9> */
.L_x_10812:
[----:B------:R-:W2:Y:S02]  /*9030*/  LDG.E.U16 R2, [R2.64] ;  /* 0x0000002402027981 */ /* 0x000ea4000c1e1500 */
[----:B--2---:R-:W-:-:S06]  /*9040*/  HADD2.F32 R0, -RZ, R2.H0_H0 ;  /* 0x20000002ff007230 */ /* 0x004fcc0000004100 */
[----:B------:R-:W0:Y:S02]  /*9050*/  F2I.FTZ.TRUNC.NTZ R0, R0 ;  /* 0x0000000000007305 */ /* 0x000e24000021f100 */
[----:B0-----:R-:W-:Y:S01]  /*9060*/  PRMT R19, R0, 0x7610, R19 ;  /* 0x0000761000137816 */ /* 0x001fe20000000013 */
[----:B------:R-:W-:Y:S05]  /*9070*/  BRA `(.L_x_10806) ;  /* 0x00000b0000007947 */ /* 0x000fea0003800000 */
.L_x_10811:
[----:B------:R-:W2:Y:S02]  /*9080*/  LDG.E.64 R2, [R2.64] ;  /* 0x0000002402027981 */ /* 0x000ea4000c1e1b00 */
[----:B--2---:R0:W1:Y:S01]  /*9090*/  F2I.F64.TRUNC R19, R2 ;  /* 0x0000000200137311 */ /* 0x004062000030d100 */
[----:B------:R-:W-:Y:S05]  /*90a0*/  BRA `(.L_x_10806) ;  /* 0x00000ad000007947 */ /* 0x000fea0003800000 */
.L_x_10801:
        /* <DEDUP_REMOVED lines=12> */
.L_x_10815:
[----:B------:R-:W2:Y:S02]  /*9170*/  LDG.E.64 R2, [R2.64] ;  /* 0x0000002402027981 */ /* 0x000ea4000c1e1b00 */
[----:B--2---:R0:W1:Y:S01]  /*9180*/  F2I.F64.TRUNC R19, R2 ;  /* 0x0000000200137311 */ /* 0x004062000030d100 */
[----:B------:R-:W-:Y:S05]  /*9190*/  BRA `(.L_x_10806) ;  /* 0x000009e000007947 */ /* 0x000fea0003800000 */
.L_x_10814:
        /* <DEDUP_REMOVED lines=28> */
.L_x_10817:
        /* <DEDUP_REMOVED lines=15> */
.L_x_10816:
[----:B------:R-:W2:Y:S02]  /*9450*/  LDG.E.U16 R0, [R2.64] ;  /* 0x0000002402007981 */ /* 0x000ea4000c1e1500 */
[----:B--2---:R-:W-:-:S06]  /*9460*/  PRMT R0, RZ, 0x5410, R0 ;  /* 0x00005410ff007816 */ /* 0x004fcc0000000000 */
[----:B------:R-:W0:Y:S02]  /*9470*/  F2I.FTZ.TRUNC.NTZ R0, R0 ;  /* 0x0000000000007305 */ /* 0x000e24000021f100 */
[----:B0-----:R-:W-:Y:S01]  /*9480*/  PRMT R19, R0, 0x7610, R19 ;  /* 0x0000761000137816 */ /* 0x001fe20000000013 */
[----:B------:R-:W-:Y:S05]  /*9490*/  BRA `(.L_x_10806) ;  /* 0x000006e000007947 */ /* 0x000fea0003800000 */
.L_x_10813:
        /* <DEDUP_REMOVED lines=10> */
.L_x_10820:
        /* <DEDUP_REMOVED lines=21> */
.L_x_10824:
[----:B------:R-:W-:Y:S05]  /*9690*/  BSYNC B1 ;  /* 0x0000000000017941 */ /* 0x000fea0003800000 */
.L_x_10823:
[----:B------:R-:W-:Y:S01]  /*96a0*/  LEA R3, R0, 0x3b800000, 0x17 ;  /* 0x3b80000000037811 */ /* 0x000fe200078eb8ff */
[----:B------:R-:W-:-:S05]  /*96b0*/  IMAD.SHL.U32 R0, R2, 0x100000, RZ ;  /* 0x0010000002007824 */ /* 0x000fca00078e00ff */
[----:B------:R-:W-:Y:S02]  /*96c0*/  LOP3.LUT R0, R3, R0, R4, 0xfe, !PT ;  /* 0x0000000003007212 */ /* 0x000fe400078efe04 */
.L_x_10822:
[----:B------:R-:W-:Y:S05]  /*96d0*/  BSYNC B0 ;  /* 0x0000000000007941 */ /* 0x000fea0003800000 */
.L_x_10821:
[----:B------:R-:W0:Y:S02]  /*96e0*/  F2I.FTZ.TRUNC.NTZ R0, R0 ;  /* 0x0000000000007305 */ /* 0x000e24000021f100 */
[----:B0-----:R-:W-:Y:S01]  /*96f0*/  PRMT R19, R0, 0x7610, R19 ;  /* 0x0000761000137816 */ /* 0x001fe20000000013 */
[----:B------:R-:W-:Y:S05]  /*9700*/  BRA `(.L_x_10806) ;  /* 0x0000047000007947 */ /* 0x000fea0003800000 */
.L_x_10819:
        /* <DEDUP_REMOVED lines=21> */
.L_x_10828:
[----:B------:R-:W-:Y:S05]  /*9860*/  BSYNC B1 ;  /* 0x0000000000017941 */ /* 0x000fea0003800000 */
.L_x_10827:
[----:B------:R-:W-:Y:S01]  /*9870*/  LEA R3, R0, 0x37800000, 0x17 ;  /* 0x3780000000037811 */ /* 0x000fe200078eb8ff */
[----:B------:R-:W-:-:S05]  /*9880*/  IMAD.SHL.U32 R0, R2, 0x200000, RZ ;  /* 0x0020000002007824 */ /* 0x000fca00078e00ff */
[----:B------:R-:W-:Y:S02]  /*9890*/  LOP3.LUT R0, R3, R0, R4, 0xfe, !PT ;  /* 0x0000000003007212 */ /* 0x000fe400078efe04 */
.L_x_10826:
[----:B------:R-:W-:Y:S05]  /*98a0*/  BSYNC B0 ;  /* 0x0000000000007941 */ /* 0x000fea0003800000 */
.L_x_10825:
[----:B------:R-:W0:Y:S02]  /*98b0*/  F2I.FTZ.TRUNC.NTZ R0, R0 ;  /* 0x0000000000007305 */ /* 0x000e24000021f100 */
[----:B0-----:R-:W-:Y:S01]  /*98c0*/  PRMT R19, R0, 0x7610, R19 ;  /* 0x0000761000137816 */ /* 0x001fe20000000013 */
[----:B------:R-:W-:Y:S05]  /*98d0*/  BRA `(.L_x_10806) ;  /* 0x000002a000007947 */ /* 0x000fea0003800000 */
.L_x_10818:
        /* <DEDUP_REMOVED lines=14> */
.L_x_10832:
[----:B------:R-:W-:Y:S05]  /*99c0*/  BSYNC B0 ;  /* 0x0000000000007941 */ /* 0x000fea0003800000 */
.L_x_10831:
[----:B------:R-:W0:Y:S02]  /*99d0*/  F2I.FTZ.TRUNC.NTZ R0, R0 ;  /* 0x0000000000007305 */ /* 0x000e24000021f100 */
[----:B0-----:R-:W-:Y:S01]  /*99e0*/  PRMT R19, R0, 0x7610, R19 ;  /* 0x0000761000137816 */ /* 0x001fe20000000013 */
[----:B------:R-:W-:Y:S05]  /*99f0*/  BRA `(.L_x_10806) ;  /* 0x0000018000007947 */ /* 0x000fea0003800000 */
.L_x_10805:
        /* <DEDUP_REMOVED lines=21> */
.L_x_10830:
[----:B------:R0:W5:Y:S01]  /*9b50*/  LDG.E.U16 R19, [R2.64] ;  /* 0x0000002402137981 */ /* 0x000162000c1e1500 */
[----:B------:R-:W-:Y:S05]  /*9b60*/  BRA `(.L_x_10806) ;  /* 0x0000001000007947 */ /* 0x000fea0003800000 */
.L_x_10829:
[----:B------:R0:W5:Y:S02]  /*9b70*/  LDG.E.U16 R19, [R2.64] ;  /* 0x0000002402137981 */ /* 0x000164000c1e1500 */
.L_x_10806:
        /* <DEDUP_REMOVED lines=16> */
.L_x_10836:
[----:B------:R0:W5:Y:S01]  /*9c80*/  LDG.E.U8 R0, [R2.64] ;  /* 0x0000002402007981 */ /* 0x000162000c1e1100 */
[----:B------:R-:W-:Y:S05]  /*9c90*/  BRA `(.L_x_10838) ;  /* 0x00000d7000007947 */ /* 0x000fea0003800000 */
.L_x_10835:
        /* <DEDUP_REMOVED lines=8> */
.L_x_10840:
[----:B------:R0:W5:Y:S01]  /*9d20*/  LDG.E.U16 R0, [R2.64] ;  /* 0x0000002402007981 */ /* 0x000162000c1e1500 */
[----:B------:R-:W-:Y:S05]  /*9d30*/  BRA `(.L_x_10838) ;  /* 0x00000cd000007947 */ /* 0x000fea0003800000 */
.L_x_10839:
[----:B------:R0:W5:Y:S01]  /*9d40*/  LDG.E.U16 R0, [R2.64] ;  /* 0x0000002402007981 */ /* 0x000162000c1e1500 */
[----:B------:R-:W-:Y:S05]  /*9d50*/  BRA `(.L_x_10838) ;  /* 0x00000cb000007947 */ /* 0x000fea0003800000 */
.L_x_10834:
        /* <DEDUP_REMOVED lines=9> */
.L_x_10842:
[----:B------:R-:W2:Y:S02]  /*9df0*/  LDG.E.U16 R4, [R2.64] ;  /* 0x0000002402047981 */ /* 0x000ea4000c1e1500 */
[----:B--2---:R-:W-:-:S06]  /*9e00*/  HADD2.F32 R4, -RZ, R4.H0_H0 ;  /* 0x20000004ff047230 */ /* 0x004fcc0000004100 */
[----:B------:R-:W0:Y:S02]  /*9e10*/  F2I.FTZ.TRUNC.NTZ R4, R4 ;  /* 0x0000000400047305 */ /* 0x000e24000021f100 */
[----:B0-----:R-:W-:Y:S01]  /*9e20*/  PRMT R0, R4, 0x7610, R0 ;  /* 0x0000761004007816 */ /* 0x001fe20000000000 */
[----:B------:R-:W-:Y:S05]  /*9e30*/  BRA `(.L_x_10838) ;  /* 0x00000bd000007947 */ /* 0x000fea0003800000 */
.L_x_10841:
        /* <DEDUP_REMOVED lines=9> */
.L_x_10844:
[----:B------:R-:W2:Y:S02]  /*9ed0*/  LDG.E.U16 R2, [R2.64] ;  /* 0x0000002402027981 */ /* 0x000ea4000c1e1500 */
[----:B--2---:R-:W-:-:S06]  /*9ee0*/  HADD2.F32 R4, -RZ, R2.H0_H0 ;  /* 0x20000002ff047230 */ /* 0x004fcc0000004100 */
[----:B------:R-:W0:Y:S02]  /*9ef0*/  F2I.FTZ.TRUNC.NTZ R4, R4 ;  /* 0x0000000400047305 */ /* 0x000e24000021f100 */
[----:B0-----:R-:W-:Y:S01]  /*9f00*/  PRMT R0, R4, 0x7610, R0 ;  /* 0x0000761004007816 */ /* 0x001fe20000000000 */
[----:B------:R-:W-:Y:S05]  /*9f10*/  BRA `(.L_x_10838) ;  /* 0x00000af000007947 */ /* 0x000fea0003800000 */
.L_x_10843:
[----:B------:R-:W2:Y:S02]  /*9f20*/  LDG.E.64 R2, [R2.64] ;  /* 0x0000002402027981 */ /* 0x000ea4000c1e1b00 */
[----:B--2---:R0:W2:Y:S01]  /*9f30*/  F2I.F64.TRUNC R0, R2 ;  /* 0x0000000200007311 */ /* 0x0040a2000030d100 */
[----:B------:R-:W-:Y:S05]  /*9f40*/  BRA `(.L_x_10838) ;  /* 0x00000ac000007947 */ /* 0x000fea0003800000 */
.L_x_10833:
        /* <DEDUP_REMOVED lines=12> */
.L_x_10847:
[----:B------:R-:W2:Y:S02]  /*a010*/  LDG.E.64 R2, [R2.64] ;  /* 0x0000002402027981 */ /* 0x000ea4000c1e1b00 */
[----:B--2---:R0:W2:Y:S01]  /*a020*/  F2I.F64.TRUNC R0, R2 ;  /* 0x0000000200007311 */ /* 0x0040a2000030d100 */
[----:B------:R-:W-:Y:S05]  /*a030*/  BRA `(.L_x_10838) ;  /* 0x000009d000007947 */ /* 0x000fea0003800000 */
.L_x_10846:
        /* <DEDUP_REMOVED lines=28> */
.L_x_10849:
        /* <DEDUP_REMOVED lines=15> */
.L_x_10848:
[----:B------:R-:W2:Y:S02]  /*a2f0*/  LDG.E.U16 R2, [R2.64] ;  /* 0x0000002402027981 */ /* 0x000ea4000c1e1500 */
[----:B--2---:R-:W-:-:S04]  /*a300*/  PRMT R2, RZ, 0x5410, R2 ;  /* 0x00005410ff027816 */ /* 0x004fc80000000002 */
[----:B------:R0:W2:Y:S01]  /*a310*/  F2I.FTZ.TRUNC.NTZ R0, R2 ;  /* 0x0000000200007305 */ /* 0x0000a2000021f100 */
[----:B------:R-:W-:Y:S05]  /*a320*/  BRA `(.L_x_10838) ;  /* 0x000006e000007947 */ /* 0x000fea0003800000 */
.L_x_10845:
        /* <DEDUP_REMOVED lines=10> */
.L_x_10852:
        /* <DEDUP_REMOVED lines=21> */
.L_x_10856:
[----:B------:R-:W-:Y:S05]  /*a520*/  BSYNC B1 ;  /* 0x0000000000017941 */ /* 0x000fea0003800000 */
.L_x_10855:
[----:B------:R-:W-:Y:S01]  /*a530*/  IMAD.SHL.U32 R2, R2, 0x100000, RZ ;  /* 0x0010000002027824 */ /* 0x000fe200078e00ff */
[----:B------:R-:W-:-:S04]  /*a540*/  LEA R3, R0, 0x3b800000, 0x17 ;  /* 0x3b80000000037811 */ /* 0x000fc800078eb8ff */
[----:B------:R-:W-:Y:S02]  /*a550*/  LOP3.LUT R4, R3, R2, R4, 0xfe, !PT ;  /* 0x0000000203047212 */ /* 0x000fe400078efe04 */
.L_x_10854:
[----:B------:R-:W-:Y:S05]  /*a560*/  BSYNC B0 ;  /* 0x0000000000007941 */ /* 0x000fea0003800000 */
.L_x_10853:
[----:B------:R-:W0:Y:S02]  /*a570*/  F2I.FTZ.TRUNC.NTZ R4, R4 ;  /* 0x0000000400047305 */ /* 0x000e24000021f100 */
[----:B0-----:R-:W-:Y:S01]  /*a580*/  PRMT R0, R4, 0x7610, R0 ;  /* 0x0000761004007816 */ /* 0x001fe20000000000 */
[----:B------:R-:W-:Y:S05]  /*a590*/  BRA `(.L_x_10838) ;  /* 0x0000047000007947 */ /* 0x000fea0003800000 */
.L_x_10851:
        /* <DEDUP_REMOVED lines=21> */
.L_x_10860:
[----:B------:R-:W-:Y:S05]  /*a6f0*/  BSYNC B1 ;  /* 0x0000000000017941 */ /* 0x000fea0003800000 */
.L_x_10859:
[----:B------:R-:W-:Y:S01]  /*a700*/  IMAD.SHL.U32 R2, R2, 0x200000, RZ ;  /* 0x0020000002027824 */ /* 0x000fe200078e00ff */
[----:B------:R-:W-:-:S04]  /*a710*/  LEA R3, R0, 0x37800000, 0x17 ;  /* 0x3780000000037811 */ /* 0x000fc800078eb8ff */
[----:B------:R-:W-:Y:S02]  /*a720*/  LOP3.LUT R4, R3, R2, R4, 0xfe, !PT ;  /* 0x0000000203047212 */ /* 0x000fe400078efe04 */
.L_x_10858:
[----:B------:R-:W-:Y:S05]  /*a730*/  BSYNC B0 ;  /* 0x0000000000007941 */ /* 0x000fea0003800000 */
.L_x_10857:
[----:B------:R-:W0:Y:S02]  /*a740*/  F2I.FTZ.TRUNC.NTZ R4, R4 ;  /* 0x0000000400047305 */ /* 0x000e24000021f100 */
[----:B0-----:R-:W-:Y:S01]  /*a750*/  PRMT R0, R4, 0x7610, R0 ;  /* 0x0000761004007816 */ /* 0x001fe20000000000 */
[----:B------:R-:W-:Y:S05]  /*a760*/  BRA `(.L_x_10838) ;  /* 0x000002a000007947 */ /* 0x000fea0003800000 */
.L_x_10850:
        /* <DEDUP_REMOVED lines=14> */
.L_x_10864:
[----:B------:R-:W-:Y:S05]  /*a850*/  BSYNC B0 ;  /* 0x0000000000007941 */ /* 0x000fea0003800000 */
.L_x_10863:
[----:B------:R-:W0:Y:S02]  /*a860*/  F2I.FTZ.TRUNC.NTZ R4, R4 ;  /* 0x0000000400047305 */ /* 0x000e24000021f100 */
[----:B0-----:R-:W-:Y:S01]  /*a870*/  PRMT R0, R4, 0x7610, R0 ;  /* 0x0000761004007816 */ /* 0x001fe20000000000 */
[----:B------:R-:W-:Y:S05]  /*a880*/  BRA `(.L_x_10838) ;  /* 0x0000018000007947 */ /* 0x000fea0003800000 */
.L_x_10837:
        /* <DEDUP_REMOVED lines=21> */
.L_x_10862:
[----:B------:R0:W5:Y:S01]  /*a9e0*/  LDG.E.U16 R0, [R2.64] ;  /* 0x0000002402007981 */ /* 0x000162000c1e1500 */
[----:B------:R-:W-:Y:S05]  /*a9f0*/  BRA `(.L_x_10838) ;  /* 0x0000001000007947 */ /* 0x000fea0003800000 */
.L_x_10861:
[----:B------:R0:W5:Y:S02]  /*aa00*/  LDG.E.U16 R0, [R2.64] ;  /* 0x0000002402007981 */ /* 0x000164000c1e1500 */
.L_x_10838:
        /* <DEDUP_REMOVED lines=41> */
.L_x_10868:
[----:B------:R0:W-:Y:S01]  /*aca0*/  STG.E.U8 [R16.64], R3 ;  /* 0x0000000310007986 */ /* 0x0001e2000c101124 */
[----:B------:R-:W-:Y:S05]  /*acb0*/  BRA `(.L_x_10870) ;  /* 0x00000df000007947 */ /* 0x000fea0003800000 */
.L_x_10867:
        /* <DEDUP_REMOVED lines=11> */
.L_x_10872:
[----:B------:R-:W-:-:S05]  /*ad70*/  PRMT R3, R3, 0x9910, RZ ;  /* 0x0000991003037816 */ /* 0x000fca00000000ff */
[----:B------:R0:W-:Y:S01]  /*ad80*/  STG.E [R16.64], R3 ;  /* 0x0000000310007986 */ /* 0x0001e2000c101924 */
[----:B------:R-:W-:Y:S05]  /*ad90*/  BRA `(.L_x_10870) ;  /* 0x00000d1000007947 */ /* 0x000fea0003800000 */
.L_x_10871:
[----:B------:R0:W-:Y:S01]  /*ada0*/  STG.E.U16 [R16.64], R3 ;  /* 0x0000000310007986 */ /* 0x0001e2000c101524 */
[----:B------:R-:W-:Y:S05]  /*adb0*/  BRA `(.L_x_10870) ;  /* 0x00000cf000007947 */ /* 0x000fea0003800000 */
.L_x_10866:
        /* <DEDUP_REMOVED lines=9> */
.L_x_10874:
[----:B------:R-:W0:Y:S02]  /*ae50*/  I2F.S16 R0, R3 ;  /* 0x0000000300007306 */ /* 0x000e240000101400 */
[----:B0-----:R-:W-:-:S05]  /*ae60*/  F2FP.PACK_AB R0, RZ, R0 ;  /* 0x00000000ff00723e */ /* 0x001fca00000000ff */
[----:B------:R0:W-:Y:S01]  /*ae70*/  STG.E.U16 [R16.64], R0 ;  /* 0x0000000010007986 */ /* 0x0001e2000c101524 */
[----:B------:R-:W-:Y:S05]  /*ae80*/  BRA `(.L_x_10870) ;  /* 0x00000c2000007947 */ /* 0x000fea0003800000 */
.L_x_10873:
        /* <DEDUP_REMOVED lines=10> */
.L_x_10876:
[----:B------:R-:W0:Y:S02]  /*af30*/  I2F.S16 R3, R3 ;  /* 0x0000000300037306 */ /* 0x000e240000101400 */
[----:B0-----:R-:W-:-:S04]  /*af40*/  F2FP.PACK_AB R3, RZ, R3 ;  /* 0x00000003ff03723e */ /* 0x001fc800000000ff */
[----:B------:R-:W-:-:S05]  /*af50*/  PRMT R3, R3, 0x5410, RZ ;  /* 0x0000541003037816 */ /* 0x000fca00000000ff */
[----:B------:R0:W-:Y:S01]  /*af60*/  STG.E [R16.64], R3 ;  /* 0x0000000310007986 */ /* 0x0001e2000c101924 */
[----:B------:R-:W-:Y:S05]  /*af70*/  BRA `(.L_x_10870) ;  /* 0x00000b3000007947 */ /* 0x000fea0003800000 */
.L_x_10875:
[----:B------:R-:W0:Y:S02]  /*af80*/  I2F.F64.S16 R2, R3 ;  /* 0x0000000300027312 */ /* 0x000e240000101c00 */
[----:B0-----:R0:W-:Y:S01]  /*af90*/  STG.E.64 [R16.64], R2 ;  /* 0x0000000210007986 */ /* 0x0011e2000c101b24 */
[----:B------:R-:W-:Y:S05]  /*afa0*/  BRA `(.L_x_10870) ;  /* 0x00000b0000007947 */ /* 0x000fea0003800000 */
.L_x_10865:
        /* <DEDUP_REMOVED lines=13> */
.L_x_10879:
[----:B------:R-:W0:Y:S01]  /*b080*/  I2F.F64.S16 R4, R3 ;  /* 0x0000000300047312 */ /* 0x000e220000101c00 */
[----:B------:R-:W-:-:S05]  /*b090*/  CS2R R6, SRZ ;  /* 0x0000000000067805 */ /* 0x000fca000001ff00 */
[----:B0-----:R0:W-:Y:S01]  /*b0a0*/  STG.E.128 [R16.64], R4 ;  /* 0x0000000410007986 */ /* 0x0011e2000c101d24 */
[----:B------:R-:W-:Y:S05]  /*b0b0*/  BRA `(.L_x_10870) ;  /* 0x000009f000007947 */ /* 0x000fea0003800000 */
.L_x_10878:
        /* <DEDUP_REMOVED lines=21> */
.L_x_10883:
[----:B------:R-:W-:Y:S05]  /*b210*/  BSYNC B0 ;  /* 0x0000000000007941 */ /* 0x000fea0003800000 */
.L_x_10882:
[----:B------:R-:W-:-:S05]  /*b220*/  LOP3.LUT R3, R0, R3, RZ, 0xfc, !PT ;  /* 0x0000000300037212 */ /* 0x000fca00078efcff */
[----:B------:R0:W-:Y:S01]  /*b230*/  STG.E.U8 [R16.64], R3 ;  /* 0x0000000310007986 */ /* 0x0001e2000c101124 */
[----:B------:R-:W-:Y:S05]  /*b240*/  BRA `(.L_x_10870) ;  /* 0x0000086000007947 */ /* 0x000fea0003800000 */
.L_x_10881:
        /* <DEDUP_REMOVED lines=13> */
.L_x_10885:
[----:B------:R-:W-:Y:S01]  /*b320*/  IMAD.MOV.U32 R0, RZ, RZ, 0x7f ;  /* 0x0000007fff007424 */ /* 0x000fe200078e00ff */
[----:B------:R-:W-:-:S04]  /*b330*/  ISETP.GT.U32.AND P0, PT, R2, 0x7f800000, PT ;  /* 0x7f8000000200780c */ /* 0x000fc80003f04070 */
[----:B------:R-:W-:-:S04]  /*b340*/  SEL R0, R0, 0x7c, P0 ;  /* 0x0000007c00007807 */ /* 0x000fc80000000000 */
.L_x_10886:
[----:B------:R-:W-:Y:S05]  /*b350*/  BSYNC B0 ;  /* 0x0000000000007941 */ /* 0x000fea0003800000 */
.L_x_10884:
[----:B------:R-:W-:-:S04]  /*b360*/  LOP3.LUT R2, R3, 0x80000000, RZ, 0xc0, !PT ;  /* 0x8000000003027812 */ /* 0x000fc800078ec0ff */
[----:B------:R-:W-:-:S04]  /*b370*/  SHF.R.U32.HI R3, RZ, 0x18, R2 ;  /* 0x00000018ff037819 */ /* 0x000fc80000011602 */
[----:B------:R-:W-:-:S05]  /*b380*/  LOP3.LUT R3, R0, R3, RZ, 0xfc, !PT ;  /* 0x0000000300037212 */ /* 0x000fca00078efcff */
[----:B------:R0:W-:Y:S01]  /*b390*/  STG.E.U8 [R16.64], R3 ;  /* 0x0000000310007986 */ /* 0x0001e2000c101124 */
[----:B------:R-:W-:Y:S05]  /*b3a0*/  BRA `(.L_x_10870) ;  /* 0x0000070000007947 */ /* 0x000fea0003800000 */
.L_x_10880:
[----:B------:R-:W0:Y:S02]  /*b3b0*/  I2F.S16 R0, R3 ;  /* 0x0000000300007306 */ /* 0x000e240000101400 */
[----:B0-----:R-:W-:-:S05]  /*b3c0*/  F2FP.BF16.PACK_AB R0, RZ, R0 ;  /* 0x00000000ff00723e */ /* 0x001fca00000010ff */
[----:B------:R0:W-:Y:S01]  /*b3d0*/  STG.E.U16 [R16.64], R0 ;  /* 0x0000000010007986 */ /* 0x0001e2000c101524 */
[----:B------:R-:W-:Y:S05]  /*b3e0*/  BRA `(.L_x_10870) ;  /* 0x000006c000007947 */ /* 0x000fea0003800000 */
.L_x_10877:
        /* <DEDUP_REMOVED lines=10> */
.L_x_10889:
        /* <DEDUP_REMOVED lines=17> */
.L_x_10892:
[----:B------:R-:W-:-:S04]  /*b5a0*/  LOP3.LUT R2, R3, 0x80000000, RZ, 0xc0, !PT ;  /* 0x8000000003027812 */ /* 0x000fc800078ec0ff */
[----:B------:R-:W-:-:S04]  /*b5b0*/  SHF.R.U32.HI R3, RZ, 0x18, R2 ;  /* 0x00000018ff037819 */ /* 0x000fc80000011602 */
[----:B------:R-:W-:-:S04]  /*b5c0*/  LOP3.LUT R0, R0, R3, RZ, 0xfc, !PT ;  /* 0x0000000300007212 */ /* 0x000fc800078efcff */
[----:B------:R-:W-:Y:S02]  /*b5d0*/  PRMT R8, R0, 0x7610, R8 ;  /* 0x0000761000087816 */ /* 0x000fe40000000008 */
.L_x_10891:
[----:B------:R-:W-:Y:S05]  /*b5e0*/  BSYNC B0 ;  /* 0x0000000000007941 */ /* 0x000fea0003800000 */
.L_x_10890:
[----:B------:R0:W-:Y:S01]  /*b5f0*/  STG.E.U8 [R16.64], R8 ;  /* 0x0000000810007986 */ /* 0x0001e2000c101124 */
[----:B------:R-:W-:Y:S05]  /*b600*/  BRA `(.L_x_10870) ;  /* 0x000004a000007947 */ /* 0x000fea0003800000 */
.L_x_10888:
        /* <DEDUP_REMOVED lines=17> */
.L_x_10895:
[----:B------:R-:W-:-:S04]  /*b720*/  LOP3.LUT R2, R3, 0x80000000, RZ, 0xc0, !PT ;  /* 0x8000000003027812 */ /* 0x000fc800078ec0ff */
[----:B------:R-:W-:-:S04]  /*b730*/  SHF.R.U32.HI R3, RZ, 0x18, R2 ;  /* 0x00000018ff037819 */ /* 0x000fc80000011602 */
[----:B------:R-:W-:-:S04]  /*b740*/  LOP3.LUT R0, R0, R3, RZ, 0xfc, !PT ;  /* 0x0000000300007212 */ /* 0x000fc800078efcff */
[----:B------:R-:W-:Y:S02]  /*b750*/  PRMT R8, R0, 0x7610, R8 ;  /* 0x0000761000087816 */ /* 0x000fe40000000008 */
.L_x_10894:
[----:B------:R-:W-:Y:S05]  /*b760*/  BSYNC B0 ;  /* 0x0000000000007941 */ /* 0x000fea0003800000 */
.L_x_10893:
[----:B------:R0:W-:Y:S01]  /*b770*/  STG.E.U8 [R16.64], R8 ;  /* 0x0000000810007986 */ /* 0x0001e2000c101124 */
[----:B------:R-:W-:Y:S05]  /*b780*/  BRA `(.L_x_10870) ;  /* 0x0000032000007947 */ /* 0x000fea0003800000 */
.L_x_10887:
        /* <DEDUP_REMOVED lines=23> */
.L_x_10869:
        /* <DEDUP_REMOVED lines=20> */
.L_x_10897:
[----:B------:R-:W-:-:S05]  /*ba40*/  PRMT R3, R3, 0x9910, RZ ;  /* 0x0000991003037816 */ /* 0x000fca00000000ff */
[----:B------:R-:W-:-:S05]  /*ba50*/  IMAD.MOV.U32 R2, RZ, RZ, R3 ;  /* 0x000000ffff027224 */ /* 0x000fca00078e0003 */
[----:B------:R-:W-:-:S05]  /*ba60*/  SHF.R.S32.HI R3, RZ, 0x1f, R2 ;  /* 0x0000001fff037819 */ /* 0x000fca0000011402 */
[----:B------:R0:W-:Y:S01]  /*ba70*/  STG.E.64 [R16.64], R2 ;  /* 0x0000000210007986 */ /* 0x0001e2000c101b24 */
[----:B------:R-:W-:Y:S05]  /*ba80*/  BRA `(.L_x_10870) ;  /* 0x0000002000007947 */ /* 0x000fea0003800000 */
.L_x_10896:
[----:B------:R-:W-:-:S05]  /*ba90*/  PRMT R3, R3, 0x9910, RZ ;  /* 0x0000991003037816 */ /* 0x000fca00000000ff */
[----:B------:R0:W-:Y:S02]  /*baa0*/  STG.E [R16.64], R3 ;  /* 0x0000000310007986 */ /* 0x0001e4000c101924 */
.L_x_10870:
[----:B------:R-:W-:Y:S02]  /*bab0*/  IADD3 R23, R23, 0x80, RZ ;  /* 0x0000008017177810 */ /* 0x000fe40007ffe0ff */
.L_x_10701:
[----:B------:R-:W-:Y:S05]  /*bac0*/  BSYNC B6 ;  /* 0x0000000000067941 */ /* 0x000fea0003800000 */
.L_x_10700:
        /* <DEDUP_REMOVED lines=257> */
.L_x_10898:
        /* <DEDUP_REMOVED lines=18> */
.L_x_10902:
[----:B------:R0:W5:Y:S01]  /*cc00*/  LDG.E.U8 R19, [R2.64] ;  /* 0x0000002402137981 */ /* 0x000162000c1e1100 */
[----:B------:R-:W-:Y:S05]  /*cc10*/  BRA `(.L_x_10904) ;  /* 0x00000d8000007947 */ /* 0x000fea0003800000 */
.L_x_10901:
        /* <DEDUP_REMOVED lines=8> */
.L_x_10906:
[----:B------:R0:W5:Y:S01]  /*cca0*/  LDG.E.U16 R19, [R2.64] ;  /* 0x0000002402137981 */ /* 0x000162000c1e1500 */
[----:B------:R-:W-:Y:S05]  /*ccb0*/  BRA `(.L_x_10904) ;  /* 0x00000ce000007947 */ /* 0x000fea0003800000 */
.L_x_10905:
[----:B------:R0:W5:Y:S01]  /*ccc0*/  LDG.E.U16 R19, [R2.64] ;  /* 0x0000002402137981 */ /* 0x000162000c1e1500 */
[----:B------:R-:W-:Y:S05]  /*ccd0*/  BRA `(.L_x_10904) ;  /* 0x00000cc000007947 */ /* 0x000fea0003800000 */
.L_x_10900:
        /* <DEDUP_REMOVED lines=9> */
.L_x_10908:
[----:B------:R-:W2:Y:S02]  /*cd70*/  LDG.E.U16 R0, [R2.64] ;  /* 0x0000002402007981 */ /* 0x000ea4000c1e1500 */
[----:B--2---:R-:W-:-:S06]  /*cd80*/  HADD2.F32 R0, -RZ, R0.H0_H0 ;  /* 0x20000000ff007230 */ /* 0x004fcc0000004100 */
[----:B------:R-:W0:Y:S02]  /*cd90*/  F2I.FTZ.TRUNC.NTZ R0, R0 ;  /* 0x0000000000007305 */ /* 0x000e24000021f100 */
[----:B0-----:R-:W-:Y:S01]  /*cda0*/  PRMT R19, R0, 0x7610, R19 ;  /* 0x0000761000137816 */ /* 0x001fe20000000013 */
[----:B------:R-:W-:Y:S05]  /*cdb0*/  BRA `(.L_x_10904) ;  /* 0x00000be000007947 */ /* 0x000fea0003800000 */
.L_x_10907:
        /* <DEDUP_REMOVED lines=9> */
.L_x_10910:
[----:B------:R-:W2:Y:S02]  /*ce50*/  LDG.E.U16 R2, [R2.64] ;  /* 0x0000002402027981 */ /* 0x000ea4000c1e1500 */
[----:B--2---:R-:W-:-:S06]  /*ce60*/  HADD2.F32 R0, -RZ, R2.H0_H0 ;  /* 0x20000002ff007230 */ /* 0x004fcc0000004100 */
[----:B------:R-:W0:Y:S02]  /*ce70*/  F2I.FTZ.TRUNC.NTZ R0, R0 ;  /* 0x0000000000007305 */ /* 0x000e24000021f100 */
[----:B0-----:R-:W-:Y:S01]  /*ce80*/  PRMT R19, R0, 0x7610, R19 ;  /* 0x0000761000137816 */ /* 0x001fe20000000013 */
[----:B------:R-:W-:Y:S05]  /*ce90*/  BRA `(.L_x_10904) ;  /* 0x00000b0000007947 */ /* 0x000fea0003800000 */
.L_x_10909:
[----:B------:R-:W2:Y:S02]  /*cea0*/  LDG.E.64 R2, [R2.64] ;  /* 0x0000002402027981 */ /* 0x000ea4000c1e1b00 */
[----:B--2---:R0:W1:Y:S01]  /*ceb0*/  F2I.F64.TRUNC R19, R2 ;  /* 0x0000000200137311 */ /* 0x004062000030d100 */
[----:B------:R-:W-:Y:S05]  /*cec0*/  BRA `(.L_x_10904) ;  /* 0x00000ad000007947 */ /* 0x000fea0003800000 */
.L_x_10899:
        /* <DEDUP_REMOVED lines=12> */
.L_x_10913:
[----:B------:R-:W2:Y:S02]  /*cf90*/  LDG.E.64 R2, [R2.64] ;  /* 0x0000002402027981 */ /* 0x000ea4000c1e1b00 */
[----:B--2---:R0:W1:Y:S01]  /*cfa0*/  F2I.F64.TRUNC R19, R2 ;  /* 0x0000000200137311 */ /* 0x004062000030d100 */
[----:B------:R-:W-:Y:S05]  /*cfb0*/  BRA `(.L_x_10904) ;  /* 0x000009e000007947 */ /* 0x000fea0003800000 */
.L_x_10912:
        /* <DEDUP_REMOVED lines=28> */
.L_x_10915:
        /* <DEDUP_REMOVED lines=15> */
.L_x_10914:
[----:B------:R-:W2:Y:S02]  /*d270*/  LDG.E.U16 R0, [R2.64] ;  /* 0x0000002402007981 */ /* 0x000ea4000c1e1500 */
[----:B--2---:R-:W-:-:S06]  /*d280*/  PRMT R0, RZ, 0x5410, R0 ;  /* 0x00005410ff007816 */ /* 0x004fcc0000000000 */
[----:B------:R-:W0:Y:S02]  /*d290*/  F2I.FTZ.TRUNC.NTZ R0, R0 ;  /* 0x0000000000007305 */ /* 0x000e24000021f100 */
[----:B0-----:R-:W-:Y:S01]  /*d2a0*/  PRMT R19, R0, 0x7610, R19 ;  /* 0x0000761000137816 */ /* 0x001fe20000000013 */
[----:B------:R-:W-:Y:S05]  /*d2b0*/  BRA `(.L_x_10904) ;  /* 0x000006e000007947 */ /* 0x000fea0003800000 */
.L_x_10911:
        /* <DEDUP_REMOVED lines=10> */
.L_x_10918:
        /* <DEDUP_REMOVED lines=21> */
.L_x_10922:
[----:B------:R-:W-:Y:S05]  /*d4b0*/  BSYNC B1 ;  /* 0x0000000000017941 */ /* 0x000fea0003800000 */
.L_x_10921:
[----:B------:R-:W-:Y:S01]  /*d4c0*/  LEA R3, R0, 0x3b800000, 0x17 ;  /* 0x3b80000000037811 */ /* 0x000fe200078eb8ff */
[----:B------:R-:W-:-:S05]  /*d4d0*/  IMAD.SHL.U32 R0, R2, 0x100000, RZ ;  /* 0x0010000002007824 */ /* 0x000fca00078e00ff */
[----:B------:R-:W-:Y:S02]  /*d4e0*/  LOP3.LUT R0, R3, R0, R4, 0xfe, !PT ;  /* 0x0000000003007212 */ /* 0x000fe400078efe04 */
.L_x_10920:
[----:B------:R-:W-:Y:S05]  /*d4f0*/  BSYNC B0 ;  /* 0x0000000000007941 */ /* 0x000fea0003800000 */
.L_x_10919:
[----:B------:R-:W0:Y:S02]  /*d500*/  F2I.FTZ.TRUNC.NTZ R0, R0 ;  /* 0x0000000000007305 */ /* 0x000e24000021f100 */
[----:B0-----:R-:W-:Y:S01]  /*d510*/  PRMT R19, R0, 0x7610, R19 ;  /* 0x0000761000137816 */ /* 0x001fe20000000013 */
[----:B------:R-:W-:Y:S05]  /*d520*/  BRA `(.L_x_10904) ;  /* 0x0000047000007947 */ /* 0x000fea0003800000 */
.L_x_10917:
        /* <DEDUP_REMOVED lines=21> */
.L_x_10926:
[----:B------:R-:W-:Y:S05]  /*d680*/  BSYNC B1 ;  /* 0x0000000000017941 */ /* 0x000fea0003800000 */
.L_x_10925:
[----:B------:R-:W-:Y:S01]  /*d690*/  LEA R3, R0, 0x37800000, 0x17 ;  /* 0x3780000000037811 */ /* 0x000fe200078eb8ff */
[----:B------:R-:W-:-:S05]  /*d6a0*/  IMAD.SHL.U32 R0, R2, 0x200000, RZ ;  /* 0x0020000002007824 */ /* 0x000fca00078e00ff */
[----:B------:R-:W-:Y:S02]  /*d6b0*/  LOP3.LUT R0, R3, R0, R4, 0xfe, !PT ;  /* 0x0000000003007212 */ /* 0x000fe400078efe04 */
.L_x_10924:
[----:B------:R-:W-:Y:S05]  /*d6c0*/  BSYNC B0 ;  /* 0x0000000000007941 */ /* 0x000fea0003800000 */
.L_x_10923:
[----:B------:R-:W0:Y:S02]  /*d6d0*/  F2I.FTZ.TRUNC.NTZ R0, R0 ;  /* 0x0000000000007305 */ /* 0x000e24000021f100 */
[----:B0-----:R-:W-:Y:S01]  /*d6e0*/  PRMT R19, R0, 0x7610, R19 ;  /* 0x0000761000137816 */ /* 0x001fe20000000013 */
[----:B------:R-:W-:Y:S05]  /*d6f0*/  BRA `(.L_x_10904) ;  /* 0x000002a000007947 */ /* 0x000fea0003800000 */
.L_x_10916:
        /* <DEDUP_REMOVED lines=14> */
.L_x_10930:
[----:B------:R-:W-:Y:S05]  /*d7e0*/  BSYNC B0 ;  /* 0x0000000000007941 */ /* 0x000fea0003800000 */
.L_x_10929:
[----:B------:R-:W0:Y:S02]  /*d7f0*/  F2I.FTZ.TRUNC.NTZ R0, R0 ;  /* 0x0000000000007305 */ /* 0x000e24000021f100 */
[----:B0-----:R-:W-:Y:S01]  /*d800*/  PRMT R19, R0, 0x7610, R19 ;  /* 0x0000761000137816 */ /* 0x001fe20000000013 */
[----:B------:R-:W-:Y:S05]  /*d810*/  BRA `(.L_x_10904) ;  /* 0x0000018000007947 */ /* 0x000fea0003800000 */
.L_x_10903:
        /* <DEDUP_REMOVED lines=21> */
.L_x_10928:
[----:B------:R0:W5:Y:S01]  /*d970*/  LDG.E.U16 R19, [R2.64] ;  /* 0x0000002402137981 */ /* 0x000162000c1e1500 */
[----:B------:R-:W-:Y:S05]  /*d980*/  BRA `(.L_x_10904) ;  /* 0x0000001000007947 */ /* 0x000fea0003800000 */
.L_x_10927:
[----:B------:R0:W5:Y:S02]  /*d990*/  LDG.E.U16 R19, [R2.64] ;  /* 0x0000002402137981 */ /* 0x000164000c1e1500 */
.L_x_10904:
        /* <DEDUP_REMOVED lines=16> */
.L_x_10934:
[----:B------:R0:W5:Y:S01]  /*daa0*/  LDG.E.U8 R0, [R2.64] ;  /* 0x0000002402007981 */ /* 0x000162000c1e1100 */
[----:B------:R-:W-:Y:S05]  /*dab0*/  BRA `(.L_x_10936) ;  /* 0x00000d7000007947 */ /* 0x000fea0003800000 */
.L_x_10933:
        /* <DEDUP_REMOVED lines=8> */
.L_x_10938:
[----:B------:R0:W5:Y:S01]  /*db40*/  LDG.E.U16 R0, [R2.64] ;  /* 0x0000002402007981 */ /* 0x000162000c1e1500 */
[----:B------:R-:W-:Y:S05]  /*db50*/  BRA `(.L_x_10936) ;  /* 0x00000cd000007947 */ /* 0x000fea0003800000 */
.L_x_10937:
[----:B------:R0:W5:Y:S01]  /*db60*/  LDG.E.U16 R0, [R2.64] ;  /* 0x0000002402007981 */ /* 0x000162000c1e1500 */
[----:B------:R-:W-:Y:S05]  /*db70*/  BRA `(.L_x_10936) ;  /* 0x00000cb000007947 */ /* 0x000fea0003800000 */
.L_x_10932:
        /* <DEDUP_REMOVED lines=9> */
.L_x_10940:
[----:B------:R-:W2:Y:S02]  /*dc10*/  LDG.E.U16 R4, [R2.64] ;  /* 0x0000002402047981 */ /* 0x000ea4000c1e1500 */
[----:B--2---:R-:W-:-:S06]  /*dc20*/  HADD2.F32 R4, -RZ, R4.H0_H0 ;  /* 0x20000004ff047230 */ /* 0x004fcc0000004100 */
[----:B------:R-:W0:Y:S02]  /*dc30*/  F2I.FTZ.TRUNC.NTZ R4, R4 ;  /* 0x0000000400047305 */ /* 0x000e24000021f100 */
[----:B0-----:R-:W-:Y:S01]  /*dc40*/  PRMT R0, R4, 0x7610, R0 ;  /* 0x0000761004007816 */ /* 0x001fe20000000000 */
[----:B------:R-:W-:Y:S05]  /*dc50*/  BRA `(.L_x_10936) ;  /* 0x00000bd000007947 */ /* 0x000fea0003800000 */
.L_x_10939:
        /* <DEDUP_REMOVED lines=9> */
.L_x_10942:
[----:B------:R-:W2:Y:S02]  /*dcf0*/  LDG.E.U16 R2, [R2.64] ;  /* 0x0000002402027981 */ /* 0x000ea4000c1e1500 */
[----:B--2---:R-:W-:-:S06]  /*dd00*/  HADD2.F32 R4, -RZ, R2.H0_H0 ;  /* 0x20000002ff047230 */ /* 0x004fcc0000004100 */
[----:B------:R-:W0:Y:S02]  /*dd10*/  F2I.FTZ.TRUNC.NTZ R4, R4 ;  /* 0x0000000400047305 */ /* 0x000e24000021f100 */
[----:B0-----:R-:W-:Y:S01]  /*dd20*/  PRMT R0, R4, 0x7610, R0 ;  /* 0x0000761004007816 */ /* 0x001fe20000000000 */
[----:B------:R-:W-:Y:S05]  /*dd30*/  BRA `(.L_x_10936) ;  /* 0x00000af000007947 */ /* 0x000fea0003800000 */
.L_x_10941:
[----:B------:R-:W2:Y:S02]  /*dd40*/  LDG.E.64 R2, [R2.64] ;  /* 0x0000002402027981 */ /* 0x000ea4000c1e1b00 */
[----:B--2---:R0:W2:Y:S01]  /*dd50*/  F2I.F64.TRUNC R0, R2 ;  /* 0x0000000200007311 */ /* 0x0040a2000030d100 */
[----:B------:R-:W-:Y:S05]  /*dd60*/  BRA `(.L_x_10936) ;  /* 0x00000ac000007947 */ /* 0x000fea0003800000 */
.L_x_10931:
        /* <DEDUP_REMOVED lines=12> */
.L_x_10945:
[----:B------:R-:W2:Y:S02]  /*de30*/  LDG.E.64 R2, [R2.64] ;  /* 0x0000002402027981 */ /* 0x000ea4000c1e1b00 */
[----:B--2---:R0:W2:Y:S01]  /*de40*/  F2I.F64.TRUNC R0, R2 ;  /* 0x0000000200007311 */ /* 0x0040a2000030d100 */
[----:B------:R-:W-:Y:S05]  /*de50*/  BRA `(.L_x_10936) ;  /* 0x000009d000007947 */ /* 0x000fea0003800000 */
.L_x_10944:
        /* <DEDUP_REMOVED lines=28> */
.L_x_10947:
        /* <DEDUP_REMOVED lines=15> */
.L_x_10946:
[----:B------:R-:W2:Y:S02]  /*e110*/  LDG.E.U16 R2, [R2.64] ;  /* 0x0000002402027981 */ /* 0x000ea4000c1e1500 */
[----:B--2---:R-:W-:-:S04]  /*e120*/  PRMT R2, RZ, 0x5410, R2 ;  /* 0x00005410ff027816 */ /* 0x004fc80000000002 */
[----:B------:R0:W2:Y:S01]  /*e130*/  F2I.FTZ.TRUNC.NTZ R0, R2 ;  /* 0x0000000200007305 */ /* 0x0000a2000021f100 */
[----:B------:R-:W-:Y:S05]  /*e140*/  BRA `(.L_x_10936) ;  /* 0x000006e000007947 */ /* 0x000fea0003800000 */
.L_x_10943:
        /* <DEDUP_REMOVED lines=10> */
.L_x_10950:
        /* <DEDUP_REMOVED lines=21> */
.L_x_10954:
[----:B------:R-:W-:Y:S05]  /*e340*/  BSYNC B1 ;  /* 0x0000000000017941 */ /* 0x000fea0003800000 */
.L_x_10953:
[----:B------:R-:W-:Y:S01]  /*e350*/  IMAD.SHL.U32 R2, R2, 0x100000, RZ ;  /* 0x0010000002027824 */ /* 0x000fe200078e00ff */
[----:B------:R-:W-:-:S04]  /*e360*/  LEA R3, R0, 0x3b800000, 0x17 ;  /* 0x3b80000000037811 */ /* 0x000fc800078eb8ff */
[----:B------:R-:W-:Y:S02]  /*e370*/  LOP3.LUT R4, R3, R2, R4, 0xfe, !PT ;  /* 0x0000000203047212 */ /* 0x000fe400078efe04 */
.L_x_10952:
[----:B------:R-:W-:Y:S05]  /*e380*/  BSYNC B0 ;  /* 0x0000000000007941 */ /* 0x000fea0003800000 */
.L_x_10951:
[----:B------:R-:W0:Y:S02]  /*e390*/  F2I.FTZ.TRUNC.NTZ R4, R4 ;  /* 0x0000000400047305 */ /* 0x000e24000021f100 */
[----:B0-----:R-:W-:Y:S01]  /*e3a0*/  PRMT R0, R4, 0x7610, R0 ;  /* 0x0000761004007816 */ /* 0x001fe20000000000 */
[----:B------:R-:W-:Y:S05]  /*e3b0*/  BRA `(.L_x_10936) ;  /* 0x0000047000007947 */ /* 0x000fea0003800000 */
.L_x_10949:
        /* <DEDUP_REMOVED lines=21> */
.L_x_10958:
[----:B------:R-:W-:Y:S05]  /*e510*/  BSYNC B1 ;  /* 0x0000000000017941 */ /* 0x000fea0003800000 */
.L_x_10957:
[----:B------:R-:W-:Y:S01]  /*e520*/  IMAD.SHL.U32 R2, R2, 0x200000, RZ ;  /* 0x0020000002027824 */ /* 0x000fe200078e00ff */
[----:B------:R-:W-:-:S04]  /*e530*/  LEA R3, R0, 0x37800000, 0x17 ;  /* 0x3780000000037811 */ /* 0x000fc800078eb8ff */
[----:B------:R-:W-:Y:S02]  /*e540*/  LOP3.LUT R4, R3, R2, R4, 0xfe, !PT ;  /* 0x0000000203047212 */ /* 0x000fe400078efe04 */
.L_x_10956:
[----:B------:R-:W-:Y:S05]  /*e550*/  BSYNC B0 ;  /* 0x0000000000007941 */ /* 0x000fea0003800000 */
.L_x_10955:
[----:B------:R-:W0:Y:S02]  /*e560*/  F2I.FTZ.TRUNC.NTZ R4, R4 ;  /* 0x0000000400047305 */ /* 0x000e24000021f100 */
[----:B0-----:R-:W-:Y:S01]  /*e570*/  PRMT R0, R4, 0x7610, R0 ;  /* 0x0000761004007816 */ /* 0x001fe20000000000 */
[----:B------:R-:W-:Y:S05]  /*e580*/  BRA `(.L_x_10936) ;  /* 0x000002a000007947 */ /* 0x000fea0003800000 */
.L_x_10948:
        /* <DEDUP_REMOVED lines=14> */
.L_x_10962:
[----:B------:R-:W-:Y:S05]  /*e670*/  BSYNC B0 ;  /* 0x0000000000007941 */ /* 0x000fea0003800000 */
.L_x_10961:
[----:B------:R-:W0:Y:S02]  /*e680*/  F2I.FTZ.TRUNC.NTZ R4, R4 ;  /* 0x0000000400047305 */ /* 0x000e24000021f100 */
[----:B0-----:R-:W-:Y:S01]  /*e690*/  PRMT R0, R4, 0x7610, R0 ;  /* 0x0000761004007816 */ /* 0x001fe20000000000 */
[----:B------:R-:W-:Y:S05]  /*e6a0*/  BRA `(.L_x_10936) ;  /* 0x0000018000007947 */ /* 0x000fea0003800000 */
.L_x_10935:
        /* <DEDUP_REMOVED lines=21> */
.L_x_10960:
[----:B------:R0:W5:Y:S01]  /*e800*/  LDG.E.U16 R0, [R2.64] ;  /* 0x0000002402007981 */ /* 0x000162000c1e1500 */
[----:B------:R-:W-:Y:S05]  /*e810*/  BRA `(.L_x_10936) ;  /* 0x0000001000007947 */ /* 0x000fea0003800000 */
.L_x_10959:
[----:B------:R0:W5:Y:S02]  /*e820*/  LDG.E.U16 R0, [R2.64] ;  /* 0x0000002402007981 */ /* 0x000164000c1e1500 */
.L_x_10936:
        /* <DEDUP_REMOVED lines=15> */
[----:B------:R-:W-:Y:S01]  /*e920*/  IMAD.MOV.U32 R6, RZ, RZ, R8 ;  /* 0x000000ffff067224 */ /* 0x000fe200078e0008 */
[----:B0-----:R-:W-:Y:S01]  /*e930*/  PRMT R0, R4, 0x9910, RZ ;  /* 0x0000991004007816 */ /* 0x001fe200000000ff */
        /* <DEDUP_REMOVED lines=8> */
[----:B------:R-:W-:-:S13]  /*e9c0*/  ISETP.GE.U32.AND P0, PT, R2, R5, PT ;  /* 0x000000050200720c */ /* 0x000fda0003f06070 */
        /* <DEDUP_REMOVED lines=13> */
[----:B------:R-:W-:Y:S01]  /*eaa0*/  STG.E.U8 [R16.64], R3 ;  /* 0x0000000310007986 */ /* 0x000fe2000c101124 */
[----:B------:R-:W-:Y:S05]  /*eab0*/  EXIT ;  /* 0x000000000000794d */ /* 0x000fea0003800000 */
.L_x_10966:
[----:B------:R-:W-:Y:S01]  /*eac0*/  STG.E.U8 [R16.64], R3 ;  /* 0x0000000310007986 */ /* 0x000fe2000c101124 */
[----:B------:R-:W-:Y:S05]  /*ead0*/  EXIT ;  /* 0x000000000000794d */ /* 0x000fea0003800000 */
.L_x_10965:
        /* <DEDUP_REMOVED lines=9> */
[----:B------:R-:W-:Y:S01]  /*eb70*/  STG.E.64 [R16.64], R2 ;  /* 0x0000000210007986 */ /* 0x000fe2000c101b24 */
[----:B------:R-:W-:Y:S05]  /*eb80*/  EXIT ;  /* 0x000000000000794d */ /* 0x000fea0003800000 */
.L_x_10969:
[----:B------:R-:W-:-:S05]  /*eb90*/  PRMT R3, R3, 0x9910, RZ ;  /* 0x0000991003037816 */ /* 0x000fca00000000ff */
[----:B------:R-:W-:Y:S01]  /*eba0*/  STG.E [R16.64], R3 ;  /* 0x0000000310007986 */ /* 0x000fe2000c101924 */
[----:B------:R-:W-:Y:S05]  /*ebb0*/  EXIT ;  /* 0x000000000000794d */ /* 0x000fea0003800000 */
.L_x_10968:
[----:B------:R-:W-:Y:S01]  /*ebc0*/  STG.E.U16 [R16.64], R3 ;  /* 0x0000000310007986 */ /* 0x000fe2000c101524 */
[----:B------:R-:W-:Y:S05]  /*ebd0*/  EXIT ;  /* 0x000000000000794d */ /* 0x000fea0003800000 */
.L_x_10964:
[----:B------:R-:W-:-:S13]  /*ebe0*/  ISETP.GT.AND P0, PT, R0, 0x6, PT ;  /* 0x000000060000780c */ /* 0x000fda0003f04270 */
[----:B------:R-:W-:Y:S05]  /*ebf0*/  @P0 BRA `(.L_x_10970) ;  /* 0x000000b000000947 */ /* 0x000fea0003800000 */
[----:B------:R-:W-:-:S13]  /*ec00*/  ISETP.NE.AND P0, PT, R0, 0x5, PT ;  /* 0x000000050000780c */ /* 0x000fda0003f05270 */
[----:B------:R-:W-:Y:S05]  /*ec10*/  @!P0 BRA `(.L_x_10971) ;  /* 0x0000005000008947 */ /* 0x000fea0003800000 */
[----:B------:R-:W-:-:S13]  /*ec20*/  ISETP.NE.AND P0, PT, R0, 0x6, PT ;  /* 0x000000060000780c */ /* 0x000fda0003f05270 */
[----:B------:R-:W-:Y:S05]  /*ec30*/  @P0 BRA `(.L_x_10967) ;  /* 0x00000ae000000947 */ /* 0x000fea0003800000 */
[----:B------:R-:W0:Y:S02]  /*ec40*/  I2F.S16 R3, R3 ;  /* 0x0000000300037306 */ /* 0x000e240000101400 */
[----:B0-----:R-:W-:Y:S01]  /*ec50*/  STG.E [R16.64], R3 ;  /* 0x0000000310007986 */ /* 0x001fe2000c101924 */
[----:B------:R-:W-:Y:S05]  /*ec60*/  EXIT ;  /* 0x000000000000794d */ /* 0x000fea0003800000 */
.L_x_10971:
[----:B------:R-:W0:Y:S02]  /*ec70*/  I2F.S16 R0, R3 ;  /* 0x0000000300007306 */ /* 0x000e240000101400 */
[----:B0-----:R-:W-:-:S05]  /*ec80*/  F2FP.PACK_AB R0, RZ, R0 ;  /* 0x00000000ff00723e */ /* 0x001fca00000000ff */
[----:B------:R-:W-:Y:S01]  /*ec90*/  STG.E.U16 [R16.64], R0 ;  /* 0x0000000010007986 */ /* 0x000fe2000c101524 */
[----:B------:R-:W-:Y:S05]  /*eca0*/  EXIT ;  /* 0x000000000000794d */ /* 0x000fea0003800000 */
.L_x_10970:
        /* <DEDUP_REMOVED lines=8> */
[----:B0-----:R-:W-:Y:S01]  /*ed30*/  STG.E.64 [R16.64], R4 ;  /* 0x0000000410007986 */ /* 0x001fe2000c101b24 */
[----:B------:R-:W-:Y:S05]  /*ed40*/  EXIT ;  /* 0x000000000000794d */ /* 0x000fea0003800000 */
.L_x_10973:
[----:B------:R-:W0:Y:S02]  /*ed50*/  I2F.S16 R3, R3 ;  /* 0x0000000300037306 */ /* 0x000e240000101400 */
[----:B0-----:R-:W-:-:S04]  /*ed60*/  F2FP.PACK_AB R3, RZ, R3 ;  /* 0x00000003ff03723e */ /* 0x001fc800000000ff */
[----:B------:R-:W-:-:S05]  /*ed70*/  PRMT R3, R3, 0x5410, RZ ;  /* 0x0000541003037816 */ /* 0x000fca00000000ff */
[----:B------:R-:W-:Y:S01]  /*ed80*/  STG.E [R16.64], R3 ;  /* 0x0000000310007986 */ /* 0x000fe2000c101924 */
[----:B------:R-:W-:Y:S05]  /*ed90*/  EXIT ;  /* 0x000000000000794d */ /* 0x000fea0003800000 */
.L_x_10972:
[----:B------:R-:W0:Y:S02]  /*eda0*/  I2F.F64.S16 R2, R3 ;  /* 0x0000000300027312 */ /* 0x000e240000101c00 */
[----:B0-----:R-:W-:Y:S01]  /*edb0*/  STG.E.64 [R16.64], R2 ;  /* 0x0000000210007986 */ /* 0x001fe2000c101b24 */
[----:B------:R-:W-:Y:S05]  /*edc0*/  EXIT ;  /* 0x000000000000794d */ /* 0x000fea0003800000 */
.L_x_10963:
        /* <DEDUP_REMOVED lines=11> */
[----:B------:R-:W-:Y:S01]  /*ee80*/  STG.E.U8 [R16.64], R3 ;  /* 0x0000000310007986 */ /* 0x000fe2000c101124 */
[----:B------:R-:W-:Y:S05]  /*ee90*/  EXIT ;  /* 0x000000000000794d */ /* 0x000fea0003800000 */
.L_x_10976:
[----:B------:R-:W0:Y:S01]  /*eea0*/  I2F.F64.S16 R4, R3 ;  /* 0x0000000300047312 */ /* 0x000e220000101c00 */
[----:B------:R-:W-:-:S05]  /*eeb0*/  CS2R R6, SRZ ;  /* 0x0000000000067805 */ /* 0x000fca000001ff00 */
[----:B0-----:R-:W-:Y:S01]  /*eec0*/  STG.E.128 [R16.64], R4 ;  /* 0x0000000410007986 */ /* 0x001fe2000c101d24 */
[----:B------:R-:W-:Y:S05]  /*eed0*/  EXIT ;  /* 0x000000000000794d */ /* 0x000fea0003800000 */
.L_x_10975:
        /* <DEDUP_REMOVED lines=21> */
.L_x_10980:
[----:B------:R-:W-:Y:S05]  /*f030*/  BSYNC B0 ;  /* 0x0000000000007941 */ /* 0x000fea0003800000 */
.L_x_10979:
[----:B------:R-:W-:-:S05]  /*f040*/  LOP3.LUT R3, R0, R3, RZ, 0xfc, !PT ;  /* 0x0000000300037212 */ /* 0x000fca00078efcff */
[----:B------:R-:W-:Y:S01]  /*f050*/  STG.E.U8 [R16.64], R3 ;  /* 0x0000000310007986 */ /* 0x000fe2000c101124 */
[----:B------:R-:W-:Y:S05]  /*f060*/  EXIT ;  /* 0x000000000000794d */ /* 0x000fea0003800000 */
.L_x_10978:
        /* <DEDUP_REMOVED lines=13> */
.L_x_10982:
[----:B------:R-:W-:Y:S01]  /*f140*/  IMAD.MOV.U32 R0, RZ, RZ, 0x7f ;  /* 0x0000007fff007424 */ /* 0x000fe200078e00ff */
[----:B------:R-:W-:-:S04]  /*f150*/  ISETP.GT.U32.AND P0, PT, R2, 0x7f800000, PT ;  /* 0x7f8000000200780c */ /* 0x000fc80003f04070 */
[----:B------:R-:W-:-:S04]  /*f160*/  SEL R0, R0, 0x7c, P0 ;  /* 0x0000007c00007807 */ /* 0x000fc80000000000 */
.L_x_10983:
[----:B------:R-:W-:Y:S05]  /*f170*/  BSYNC B0 ;  /* 0x0000000000007941 */ /* 0x000fea0003800000 */
.L_x_10981:
[----:B------:R-:W-:-:S04]  /*f180*/  LOP3.LUT R2, R3, 0x80000000, RZ, 0xc0, !PT ;  /* 0x8000000003027812 */ /* 0x000fc800078ec0ff */
[----:B------:R-:W-:-:S04]  /*f190*/  SHF.R.U32.HI R3, RZ, 0x18, R2 ;  /* 0x00000018ff037819 */ /* 0x000fc80000011602 */
[----:B------:R-:W-:-:S05]  /*f1a0*/  LOP3.LUT R3, R0, R3, RZ, 0xfc, !PT ;  /* 0x0000000300037212 */ /* 0x000fca00078efcff */
[----:B------:R-:W-:Y:S01]  /*f1b0*/  STG.E.U8 [R16.64], R3 ;  /* 0x0000000310007986 */ /* 0x000fe2000c101124 */
[----:B------:R-:W-:Y:S05]  /*f1c0*/  EXIT ;  /* 0x000000000000794d */ /* 0x000fea0003800000 */
.L_x_10977:
[----:B------:R-:W0:Y:S02]  /*f1d0*/  I2F.S16 R0, R3 ;  /* 0x0000000300007306 */ /* 0x000e240000101400 */
[----:B0-----:R-:W-:-:S05]  /*f1e0*/  F2FP.BF16.PACK_AB R0, RZ, R0 ;  /* 0x00000000ff00723e */ /* 0x001fca00000010ff */
[----:B------:R-:W-:Y:S01]  /*f1f0*/  STG.E.U16 [R16.64], R0 ;  /* 0x0000000010007986 */ /* 0x000fe2000c101524 */
[----:B------:R-:W-:Y:S05]  /*f200*/  EXIT ;  /* 0x000000000000794d */ /* 0x000fea0003800000 */
.L_x_10974:
        /* <DEDUP_REMOVED lines=8> */
[----:B------:R-:W-:Y:S01]  /*f290*/  STG.E.U16 [R16.64], R3 ;  /* 0x0000000310007986 */ /* 0x000fe2000c101524 */
[----:B------:R-:W-:Y:S05]  /*f2a0*/  EXIT ;  /* 0x000000000000794d */ /* 0x000fea0003800000 */
.L_x_10986:
        /* <DEDUP_REMOVED lines=17> */
.L_x_10989:
[----:B------:R-:W-:-:S04]  /*f3c0*/  LOP3.LUT R2, R3, 0x80000000, RZ, 0xc0, !PT ;  /* 0x8000000003027812 */ /* 0x000fc800078ec0ff */
[----:B------:R-:W-:-:S04]  /*f3d0*/  SHF.R.U32.HI R3, RZ, 0x18, R2 ;  /* 0x00000018ff037819 */ /* 0x000fc80000011602 */
[----:B------:R-:W-:-:S04]  /*f3e0*/  LOP3.LUT R0, R0, R3, RZ, 0xfc, !PT ;  /* 0x0000000300007212 */ /* 0x000fc800078efcff */
[----:B------:R-:W-:Y:S02]  /*f3f0*/  PRMT R8, R0, 0x7610, R8 ;  /* 0x0000761000087816 */ /* 0x000fe40000000008 */
.L_x_10988:
[----:B------:R-:W-:Y:S05]  /*f400*/  BSYNC B0 ;  /* 0x0000000000007941 */ /* 0x000fea0003800000 */
.L_x_10987:
[----:B------:R-:W-:Y:S01]  /*f410*/  STG.E.U8 [R16.64], R8 ;  /* 0x0000000810007986 */ /* 0x000fe2000c101124 */
[----:B------:R-:W-:Y:S05]  /*f420*/  EXIT ;  /* 0x000000000000794d */ /* 0x000fea0003800000 */
.L_x_10985:
        /* <DEDUP_REMOVED lines=17> */
.L_x_10992:
[----:B------:R-:W-:-:S04]  /*f540*/  LOP3.LUT R2, R3, 0x80000000, RZ, 0xc0, !PT ;  /* 0x8000000003027812 */ /* 0x000fc800078ec0ff */
[----:B------:R-:W-:-:S04]  /*f550*/  SHF.R.U32.HI R3, RZ, 0x18, R2 ;  /* 0x00000018ff037819 */ /* 0x000fc80000011602 */
[----:B------:R-:W-:-:S04]  /*f560*/  LOP3.LUT R0, R0, R3, RZ, 0xfc, !PT ;  /* 0x0000000300007212 */ /* 0x000fc800078efcff */
[----:B------:R-:W-:Y:S02]  /*f570*/  PRMT R8, R0, 0x7610, R8 ;  /* 0x0000761000087816 */ /* 0x000fe40000000008 */
.L_x_10991:
[----:B------:R-:W-:Y:S05]  /*f580*/  BSYNC B0 ;  /* 0x0000000000007941 */ /* 0x000fea0003800000 */
.L_x_10990:
[----:B------:R-:W-:Y:S01]  /*f590*/  STG.E.U8 [R16.64], R8 ;  /* 0x0000000810007986 */ /* 0x000fe2000c101124 */
[----:B------:R-:W-:Y:S05]  /*f5a0*/  EXIT ;  /* 0x000000000000794d */ /* 0x000fea0003800000 */
.L_x_10984:
        /* <DEDUP_REMOVED lines=21> */
[----:B------:R-:W-:Y:S01]  /*f700*/  STG.E.U8 [R16.64], R3 ;  /* 0x0000000310007986 */ /* 0x000fe2000c101124 */
[----:B------:R-:W-:Y:S05]  /*f710*/  EXIT ;  /* 0x000000000000794d */ /* 0x000fea0003800000 */
.L_x_10967:
        /* <DEDUP_REMOVED lines=20> */
.L_x_10994:
[----:B------:R-:W-:-:S05]  /*f860*/  PRMT R3, R3, 0x9910, RZ ;  /* 0x0000991003037816 */ /* 0x000fca00000000ff */
[----:B------:R-:W-:-:S05]  /*f870*/  IMAD.MOV.U32 R2, RZ, RZ, R3 ;  /* 0x000000ffff027224 */ /* 0x000fca00078e0003 */
[----:B------:R-:W-:-:S05]  /*f880*/  SHF.R.S32.HI R3, RZ, 0x1f, R2 ;  /* 0x0000001fff037819 */ /* 0x000fca0000011402 */
[----:B------:R-:W-:Y:S01]  /*f890*/  STG.E.64 [R16.64], R2 ;  /* 0x0000000210007986 */ /* 0x000fe2000c101b24 */
[----:B------:R-:W-:Y:S05]  /*f8a0*/  EXIT ;  /* 0x000000000000794d */ /* 0x000fea0003800000 */
.L_x_10993:
[----:B------:R-:W-:-:S05]  /*f8b0*/  PRMT R3, R3, 0x9910, RZ ;  /* 0x0000991003037816 */ /* 0x000fca00000000ff */
[----:B------:R-:W-:Y:S01]  /*f8c0*/  STG.E [R16.64], R3 ;  /* 0x0000000310007986 */ /* 0x000fe2000c101924 */
[----:B------:R-:W-:Y:S05]  /*f8d0*/  EXIT ;  /* 0x000000000000794d */ /* 0x000fea0003800000 */
.L_x_10995:
        /* <DEDUP_REMOVED lines=10> */
.L_x_21547:


//--------------------- .text._ZN2at6native27unrolled_elementwise_kernelINS0_13BinaryFunctorIsssZZZNS0_15binary_internal21div_trunc_kernel_cudaERNS_18TensorIteratorBaseEENKUlvE_clEvENKUlvE3_clEvEUlssE_EESt5arrayIPcLm3EELi4E23TrivialOffsetCalculatorILi2EjESD_ILi1EjENS0_6memory12LoadWithCastILi2EEENSG_13StoreWithCastILi1EEEEEviT_T0_T2_T3_T4_T5_ --------------------------
	.section	.text._ZN2at6native27unrolled_elementwise_kernelINS0_13BinaryFunctorIsssZZZNS0_15binary_internal21div_trunc_kernel_cudaERNS_18TensorIteratorBaseEENKUlvE_clEvENKUlvE3_clEvEUlssE_EESt5arrayIPcLm3EELi4E23TrivialOffsetCalculatorILi2EjESD_ILi1EjENS0_6memory12LoadWithCastILi2EEENSG_13StoreWithCastILi1EEEEEviT_T0_T2_T3_T4_T5_,"ax",@progbits
	.sectioninfo	@"SHI_REGISTERS=32"
	.align	128
        .global         _ZN2at6native27unrolled_elementwise_kernelINS0_13BinaryFunctorIsssZZZNS0_15binary_internal21div_trunc_kernel_cudaERNS_18TensorIteratorBaseEENKUlvE_clEvENKUlvE3_clEvEUlssE_EESt5arrayIPcLm3EELi4E23TrivialOffsetCalculatorILi2EjESD_ILi1EjENS0_6memory12LoadWithCastILi2EEENSG_13StoreWithCastILi1EEEEEviT_T0_T2_T3_T4_T5_
        .type           _ZN2at6native27unrolled_elementwise_kernelINS0_13BinaryFunctorIsssZZZNS0_15binary_internal21div_trunc_kernel_cudaERNS_18TensorIteratorBaseEENKUlvE_clEvENKUlvE3_clEvEUlssE_EESt5arrayIPcLm3EELi4E23TrivialOffsetCalculatorILi2EjESD_ILi1EjENS0_6memory12LoadWithCastILi2EEENSG_13StoreWithCastILi1EEEEEviT_T0_T2_T3_T4_T5_,@function
        .size           _ZN2at6native27unrolled_elementwise_kernelINS0_13BinaryFunctorIsssZZZNS0_15binary_internal21div_trunc_kernel_cudaERNS_18TensorIteratorBaseEENKUlvE_clEvENKUlvE3_clEvEUlssE_EESt5arrayIPcLm3EELi4E23TrivialOffsetCalculatorILi2EjESD_ILi1EjENS0_6memory12LoadWithCastILi2EEENSG_13StoreWithCastILi1EEEEEviT_T0_T2_T3_T4_T5_,(.L_x_21548 - _ZN2at6native27unrolled_elementwise_kernelINS0_13BinaryFunctorIsssZZZNS0_15binary_internal21div_trunc_kernel_cudaERNS_18TensorIteratorBaseEENKUlvE_clEvENKUlvE3_clEvEUlssE_EESt5arrayIPcLm3EELi4E23TrivialOffsetCalculatorILi2EjESD_ILi1EjENS0_6memory12LoadWithCastILi2EEENSG_13StoreWithCastILi1EEEEEviT_T0_T2_T3_T4_T5_)
        .other          _ZN2at6native27unrolled_elementwise_kernelINS0_13BinaryFunctorIsssZZZNS0_15binary_internal21div_trunc_kernel_cudaERNS_18TensorIteratorBaseEENKUlvE_clEvENKUlvE3_clEvEUlssE_EESt5arrayIPcLm3EELi4E23TrivialOffsetCalculatorILi2EjESD_ILi1EjENS0_6memory12LoadWithCastILi2EEENSG_13StoreWithCastILi1EEEEEviT_T0_T2_T3_T4_T5_,@"STO_CUDA_ENTRY STV_DEFAULT"
_ZN2at6native27unrolled_elementwise_kernelINS0_13BinaryFunctorIsssZZZNS0_15binary_internal21div_trunc_kernel_cudaERNS_18TensorIteratorBaseEENKUlvE_clEvENKUlvE3_clEvEUlssE_EESt5arrayIPcLm3EELi4E23TrivialOffsetCalculatorILi2EjESD_ILi1EjENS0_6memory12LoadWithCastILi2EEENSG_13StoreWithCastILi1EEEEEviT_T0_T2_T3_T4_T5_:
.text._ZN2at6native27unrolled_elementwise_kernelINS0_13BinaryFunctorIsssZZZNS0_15binary_internal21div_trunc_kernel_cudaERNS_18TensorIteratorBaseEENKUlvE_clEvENKUlvE3_clEvEUlssE_EESt5arrayIPcLm3EELi4E23TrivialOffsetCalculatorILi2EjESD_ILi1EjENS0_6memory12LoadWithCastILi2EEENSG_13StoreWithCastILi1EEEEEviT_T0_T2_T3_T4_T5_:
        /* <DEDUP_REMOVED lines=31> */
.L_x_11001:
[----:B------:R0:W5:Y:S01]  /*01f0*/  LDG.E.U8 R28, [R4.64] ;  /* 0x00000024041c7981 */ /* 0x000162000c1e1100 */
[----:B------:R-:W-:Y:S05]  /*0200*/  BRA `(.L_x_11003) ;  /* 0x00000d9000007947 */ /* 0x000fea0003800000 */
.L_x_11000:
        /* <DEDUP_REMOVED lines=8> */
.L_x_11005:
[----:B------:R0:W5:Y:S01]  /*0290*/  LDG.E.U16 R28, [R4.64] ;  /* 0x00000024041c7981 */ /* 0x000162000c1e1500 */
[----:B------:R-:W-:Y:S05]  /*02a0*/  BRA `(.L_x_11003) ;  /* 0x00000cf000007947 */ /* 0x000fea0003800000 */
.L_x_11004:
[----:B------:R0:W5:Y:S01]  /*02b0*/  LDG.E.U16 R28, [R4.64] ;  /* 0x00000024041c7981 */ /* 0x000162000c1e1500 */
[----:B------:R-:W-:Y:S05]  /*02c0*/  BRA `(.L_x_11003) ;  /* 0x00000cd000007947 */ /* 0x000fea0003800000 */
.L_x_10999:
        /* <DEDUP_REMOVED lines=9> */
.L_x_11007:
[----:B------:R-:W2:Y:S02]  /*0360*/  LDG.E.U16 R0, [R4.64] ;  /* 0x0000002404007981 */ /* 0x000ea4000c1e1500 */
[----:B--2---:R-:W-:-:S06]  /*0370*/  HADD2.F32 R0, -RZ, R0.H0_H0 ;  /* 0x20000000ff007230 */ /* 0x004fcc0000004100 */
[----:B------:R-:W0:Y:S02]  /*0380*/  F2I.FTZ.TRUNC.NTZ R0, R0 ;  /* 0x0000000000007305 */ /* 0x000e24000021f100 */
[----:B0-----:R-:W-:Y:S01]  /*0390*/  PRMT R28, R0, 0x7610, R28 ;  /* 0x00007610001c7816 */ /* 0x001fe2000000001c */
[----:B------:R-:W-:Y:S05]  /*03a0*/  BRA `(.L_x_11003) ;  /* 0x00000bf000007947 */ /* 0x000fea0003800000 */
.L_x_11006:
        /* <DEDUP_REMOVED lines=9> */
.L_x_11009:
[----:B------:R-:W2:Y:S02]  /*0440*/  LDG.E.U16 R4, [R4.64] ;  /* 0x0000002404047981 */ /* 0x000ea4000c1e1500 */
[----:B--2---:R-:W-:-:S06]  /*0450*/  HADD2.F32 R0, -RZ, R4.H0_H0 ;  /* 0x20000004ff007230 */ /* 0x004fcc0000004100 */
[----:B------:R-:W0:Y:S02]  /*0460*/  F2I.FTZ.TRUNC.NTZ R0, R0 ;  /* 0x0000000000007305 */ /* 0x000e24000021f100 */
[----:B0-----:R-:W-:Y:S01]  /*0470*/  PRMT R28, R0, 0x7610, R28 ;  /* 0x00007610001c7816 */ /* 0x001fe2000000001c */
[----:B------:R-:W-:Y:S05]  /*0480*/  BRA `(.L_x_11003) ;  /* 0x00000b1000007947 */ /* 0x000fea0003800000 */
.L_x_11008:
[----:B------:R-:W2:Y:S02]  /*0490*/  LDG.E.64 R4, [R4.64] ;  /* 0x0000002404047981 */ /* 0x000ea4000c1e1b00 */
[----:B--2---:R0:W1:Y:S01]  /*04a0*/  F2I.F64.TRUNC R28, R4 ;  /* 0x00000004001c7311 */ /* 0x004062000030d100 */
[----:B------:R-:W-:Y:S05]  /*04b0*/  BRA `(.L_x_11003) ;  /* 0x00000ae000007947 */ /* 0x000fea0003800000 */
.L_x_10998:
        /* <DEDUP_REMOVED lines=12> */
.L_x_11012:
[----:B------:R-:W2:Y:S02]  /*0580*/  LDG.E.64 R4, [R4.64] ;  /* 0x0000002404047981 */ /* 0x000ea4000c1e1b00 */
[----:B--2---:R0:W1:Y:S01]  /*0590*/  F2I.F64.TRUNC R28, R4 ;  /* 0x00000004001c7311 */ /* 0x004062000030d100 */
[----:B------:R-:W-:Y:S05]  /*05a0*/  BRA `(.L_x_11003) ;  /* 0x000009f000007947 */ /* 0x000fea0003800000 */
.L_x_11011:
        /* <DEDUP_REMOVED lines=28> */
.L_x_11014:
        /* <DEDUP_REMOVED lines=12> */
[----:B------:R-:W-:-:S06]  /*0830*/  LOP3.LUT R0, R3, 0x80000000, R0, 0xf8, !PT ;  /* 0x8000000003007812 */ /* 0x000fcc00078ef800 */
[----:B------:R-:W0:Y:S02]  /*0840*/  F2I.FTZ.TRUNC.NTZ R0, R0 ;  /* 0x0000000000007305 */ /* 0x000e24000021f100 */
[----:B0-----:R-:W-:Y:S01]  /*0850*/  PRMT R28, R0, 0x7610, R28 ;  /* 0x00007610001c7816 */ /* 0x001fe2000000001c */
[----:B------:R-:W-:Y:S05]  /*0860*/  BRA `(.L_x_11003) ;  /* 0x0000073000007947 */ /* 0x000fea0003800000 */
.L_x_11013:
[----:B------:R-:W2:Y:S02]  /*0870*/  LDG.E.U16 R0, [R4.64] ;  /* 0x0000002404007981 */ /* 0x000ea4000c1e1500 */
[----:B--2---:R-:W-:-:S06]  /*0880*/  PRMT R0, RZ, 0x5410, R0 ;  /* 0x00005410ff007816 */ /* 0x004fcc0000000000 */
[----:B------:R-:W0:Y:S02]  /*0890*/  F2I.FTZ.TRUNC.NTZ R0, R0 ;  /* 0x0000000000007305 */ /* 0x000e24000021f100 */
[----:B0-----:R-:W-:Y:S01]  /*08a0*/  PRMT R28, R0, 0x7610, R28 ;  /* 0x00007610001c7816 */ /* 0x001fe2000000001c */
[----:B------:R-:W-:Y:S05]  /*08b0*/  BRA `(.L_x_11003) ;  /* 0x000006e000007947 */ /* 0x000fea0003800000 */
.L_x_11010:
        /* <DEDUP_REMOVED lines=10> */
.L_x_11017:
        /* <DEDUP_REMOVED lines=21> */
.L_x_11021:
[----:B------:R-:W-:Y:S05]  /*0ab0*/  BSYNC B1 ;  /* 0x0000000000017941 */ /* 0x000fea0003800000 */
.L_x_11020:
[----:B------:R-:W-:Y:S01]  /*0ac0*/  LEA R5, R0, 0x3b800000, 0x17 ;  /* 0x3b80000000057811 */ /* 0x000fe200078eb8ff */
[----:B------:R-:W-:-:S05]  /*0ad0*/  IMAD.SHL.U32 R0, R3, 0x100000, RZ ;  /* 0x0010000003007824 */ /* 0x000fca00078e00ff */
[----:B------:R-:W-:Y:S02]  /*0ae0*/  LOP3.LUT R0, R5, R0, R6, 0xfe, !PT ;  /* 0x0000000005007212 */ /* 0x000fe400078efe06 */
.L_x_11019:
[----:B------:R-:W-:Y:S05]  /*0af0*/  BSYNC B0 ;  /* 0x0000000000007941 */ /* 0x000fea0003800000 */
.L_x_11018:
[----:B------:R-:W0:Y:S02]  /*0b00*/  F2I.FTZ.TRUNC.NTZ R0, R0 ;  /* 0x0000000000007305 */ /* 0x000e24000021f100 */
[----:B0-----:R-:W-:Y:S01]  /*0b10*/  PRMT R28, R0, 0x7610, R28 ;  /* 0x00007610001c7816 */ /* 0x001fe2000000001c */
[----:B------:R-:W-:Y:S05]  /*0b20*/  BRA `(.L_x_11003) ;  /* 0x0000047000007947 */ /* 0x000fea0003800000 */
.L_x_11016:
        /* <DEDUP_REMOVED lines=21> */
.L_x_11025:
[----:B------:R-:W-:Y:S05]  /*0c80*/  BSYNC B1 ;  /* 0x0000000000017941 */ /* 0x000fea0003800000 */
.L_x_11024:
[----:B------:R-:W-:Y:S01]  /*0c90*/  LEA R5, R0, 0x37800000, 0x17 ;  /* 0x3780000000057811 */ /* 0x000fe200078eb8ff */
[----:B------:R-:W-:-:S05]  /*0ca0*/  IMAD.SHL.U32 R0, R3, 0x200000, RZ ;  /* 0x0020000003007824 */ /* 0x000fca00078e00ff */
[----:B------:R-:W-:Y:S02]  /*0cb0*/  LOP3.LUT R0, R5, R0, R6, 0xfe, !PT ;  /* 0x0000000005007212 */ /* 0x000fe400078efe06 */
.L_x_11023:
[----:B------:R-:W-:Y:S05]  /*0cc0*/  BSYNC B0 ;  /* 0x0000000000007941 */ /* 0x000fea0003800000 */
.L_x_11022:
[----:B------:R-:W0:Y:S02]  /*0cd0*/  F2I.FTZ.TRUNC.NTZ R0, R0 ;  /* 0x0000000000007305 */ /* 0x000e24000021f100 */
[----:B0-----:R-:W-:Y:S01]  /*0ce0*/  PRMT R28, R0, 0x7610, R28 ;  /* 0x00007610001c7816 */ /* 0x001fe2000000001c */
[----:B------:R-:W-:Y:S05]  /*0cf0*/  BRA `(.L_x_11003) ;  /* 0x000002a000007947 */ /* 0x000fea0003800000 */
.L_x_11015:
        /* <DEDUP_REMOVED lines=14> */
.L_x_11029:
[----:B------:R-:W-:Y:S05]  /*0de0*/  BSYNC B0 ;  /* 0x0000000000007941 */ /* 0x000fea0003800000 */
.L_x_11028:
[----:B------:R-:W0:Y:S02]  /*0df0*/  F2I.FTZ.TRUNC.NTZ R0, R0 ;  /* 0x0000000000007305 */ /* 0x000e24000021f100 */
[----:B0-----:R-:W-:Y:S01]  /*0e00*/  PRMT R28, R0, 0x7610, R28 ;  /* 0x00007610001c7816 */ /* 0x001fe2000000001c */
[----:B------:R-:W-:Y:S05]  /*0e10*/  BRA `(.L_x_11003) ;  /* 0x0000018000007947 */ /* 0x000fea0003800000 */
.L_x_11002:
        /* <DEDUP_REMOVED lines=21> */
.L_x_11027:
[----:B------:R0:W5:Y:S01]  /*0f70*/  LDG.E.U16 R28, [R4.64] ;  /* 0x00000024041c7981 */ /* 0x000162000c1e1500 */
[----:B------:R-:W-:Y:S05]  /*0f80*/  BRA `(.L_x_11003) ;  /* 0x0000001000007947 */ /* 0x000fea0003800000 */
.L_x_11026:
[----:B------:R0:W5:Y:S02]  /*0f90*/  LDG.E.U16 R28, [R4.64] ;  /* 0x00000024041c7981 */ /* 0x000164000c1e1500 */
.L_x_11003:
        /* <DEDUP_REMOVED lines=16> */
.L_x_11033:
[----:B------:R0:W5:Y:S01]  /*10a0*/  LDG.E.U8 R27, [R4.64] ;  /* 0x00000024041b7981 */ /* 0x000162000c1e1100 */
[----:B------:R-:W-:Y:S05]  /*10b0*/  BRA `(.L_x_11035) ;  /* 0x00000d8000007947 */ /* 0x000fea0003800000 */
.L_x_11032:
        /* <DEDUP_REMOVED lines=8> */
.L_x_11037:
[----:B------:R0:W5:Y:S01]  /*1140*/  LDG.E.U16 R27, [R4.64] ;  /* 0x00000024041b7981 */ /* 0x000162000c1e1500 */
[----:B------:R-:W-:Y:S05]  /*1150*/  BRA `(.L_x_11035) ;  /* 0x00000ce000007947 */ /* 0x000fea0003800000 */
.L_x_11036:
[----:B------:R0:W5:Y:S01]  /*1160*/  LDG.E.U16 R27, [R4.64] ;  /* 0x00000024041b7981 */ /* 0x000162000c1e1500 */
[----:B------:R-:W-:Y:S05]  /*1170*/  BRA `(.L_x_11035) ;  /* 0x00000cc000007947 */ /* 0x000fea0003800000 */
.L_x_11031:
        /* <DEDUP_REMOVED lines=9> */
.L_x_11039:
[----:B------:R-:W2:Y:S02]  /*1210*/  LDG.E.U16 R0, [R4.64] ;  /* 0x0000002404007981 */ /* 0x000ea4000c1e1500 */
[----:B--2---:R-:W-:-:S06]  /*1220*/  HADD2.F32 R0, -RZ, R0.H0_H0 ;  /* 0x20000000ff007230 */ /* 0x004fcc0000004100 */
[----:B------:R-:W0:Y:S02]  /*1230*/  F2I.FTZ.TRUNC.NTZ R0, R0 ;  /* 0x0000000000007305 */ /* 0x000e24000021f100 */
[----:B0-----:R-:W-:Y:S01]  /*1240*/  PRMT R27, R0, 0x7610, R27 ;  /* 0x00007610001b7816 */ /* 0x001fe2000000001b */
[----:B------:R-:W-:Y:S05]  /*1250*/  BRA `(.L_x_11035) ;  /* 0x00000be000007947 */ /* 0x000fea0003800000 */
.L_x_11038:
        /* <DEDUP_REMOVED lines=9> */
.L_x_11041:
[----:B------:R-:W2:Y:S02]  /*12f0*/  LDG.E.U16 R4, [R4.64] ;  /* 0x0000002404047981 */ /* 0x000ea4000c1e1500 */
[----:B--2---:R-:W-:-:S06]  /*1300*/  HADD2.F32 R0, -RZ, R4.H0_H0 ;  /* 0x20000004ff007230 */ /* 0x004fcc0000004100 */
[----:B------:R-:W0:Y:S02]  /*1310*/  F2I.FTZ.TRUNC.NTZ R0, R0 ;  /* 0x0000000000007305 */ /* 0x000e24000021f100 */
[----:B0-----:R-:W-:Y:S01]  /*1320*/  PRMT R27, R0, 0x7610, R27 ;  /* 0x00007610001b7816 */ /* 0x001fe2000000001b */
[----:B------:R-:W-:Y:S05]  /*1330*/  BRA `(.L_x_11035) ;  /* 0x00000b0000007947 */ /* 0x000fea0003800000 */
.L_x_11040:
[----:B------:R-:W2:Y:S02]  /*1340*/  LDG.E.64 R4, [R4.64] ;  /* 0x0000002404047981 */ /* 0x000ea4000c1e1b00 */
[----:B--2---:R0:W2:Y:S01]  /*1350*/  F2I.F64.TRUNC R27, R4 ;  /* 0x00000004001b7311 */ /* 0x0040a2000030d100 */
[----:B------:R-:W-:Y:S05]  /*1360*/  BRA `(.L_x_11035) ;  /* 0x00000ad000007947 */ /* 0x000fea0003800000 */
.L_x_11030:
        /* <DEDUP_REMOVED lines=12> */
.L_x_11044:
[----:B------:R-:W2:Y:S02]  /*1430*/  LDG.E.64 R4, [R4.64] ;  /* 0x0000002404047981 */ /* 0x000ea4000c1e1b00 */
[----:B--2---:R0:W2:Y:S01]  /*1440*/  F2I.F64.TRUNC R27, R4 ;  /* 0x00000004001b7311 */ /* 0x0040a2000030d100 */
[----:B------:R-:W-:Y:S05]  /*1450*/  BRA `(.L_x_11035) ;  /* 0x000009e000007947 */ /* 0x000fea0003800000 */
.L_x_11043:
        /* <DEDUP_REMOVED lines=28> */
.L_x_11046:
        /* <DEDUP_REMOVED lines=15> */
.L_x_11045:
[----:B------:R-:W2:Y:S02]  /*1710*/  LDG.E.U16 R0, [R4.64] ;  /* 0x0000002404007981 */ /* 0x000ea4000c1e1500 */
[----:B--2---:R-:W-:-:S06]  /*1720*/  PRMT R0, RZ, 0x5410, R0 ;  /* 0x00005410ff007816 */ /* 0x004fcc0000000000 */
[----:B------:R-:W0:Y:S02]  /*1730*/  F2I.FTZ.TRUNC.NTZ R0, R0 ;  /* 0x0000000000007305 */ /* 0x000e24000021f100 */
[----:B0-----:R-:W-:Y:S01]  /*1740*/  PRMT R27, R0, 0x7610, R27 ;  /* 0x00007610001b7816 */ /* 0x001fe2000000001b */
[----:B------:R-:W-:Y:S05]  /*1750*/  BRA `(.L_x_11035) ;  /* 0x000006e000007947 */ /* 0x000fea0003800000 */
.L_x_11042:
        /* <DEDUP_REMOVED lines=10> */
.L_x_11049:
        /* <DEDUP_REMOVED lines=21> */
.L_x_11053:
[----:B------:R-:W-:Y:S05]  /*1950*/  BSYNC B1 ;  /* 0x0000000000017941 */ /* 0x000fea0003800000 */
.L_x_11052:
[----:B------:R-:W-:Y:S01]  /*1960*/  LEA R5, R0, 0x3b800000, 0x17 ;  /* 0x3b80000000057811 */ /* 0x000fe200078eb8ff */
[----:B------:R-:W-:-:S05]  /*1970*/  IMAD.SHL.U32 R0, R3, 0x100000, RZ ;  /* 0x0010000003007824 */ /* 0x000fca00078e00ff */
[----:B------:R-:W-:Y:S02]  /*1980*/  LOP3.LUT R0, R5, R0, R6, 0xfe, !PT ;  /* 0x0000000005007212 */ /* 0x000fe400078efe06 */
.L_x_11051:
[----:B------:R-:W-:Y:S05]  /*1990*/  BSYNC B0 ;  /* 0x0000000000007941 */ /* 0x000fea0003800000 */
.L_x_11050:
[----:B------:R-:W0:Y:S02]  /*19a0*/  F2I.FTZ.TRUNC.NTZ R0, R0 ;  /* 0x0000000000007305 */ /* 0x000e24000021f100 */
[----:B0-----:R-:W-:Y:S01]  /*19b0*/  PRMT R27, R0, 0x7610, R27 ;  /* 0x00007610001b7816 */ /* 0x001fe2000000001b */
[----:B------:R-:W-:Y:S05]  /*19c0*/  BRA `(.L_x_11035) ;  /* 0x0000047000007947 */ /* 0x000fea0003800000 */
.L_x_11048:
        /* <DEDUP_REMOVED lines=21> */
.L_x_11057:
[----:B------:R-:W-:Y:S05]  /*1b20*/  BSYNC B1 ;  /* 0x0000000000017941 */ /* 0x000fea0003800000 */
.L_x_11056:
[----:B------:R-:W-:Y:S01]  /*1b30*/  LEA R5, R0, 0x37800000, 0x17 ;  /* 0x3780000000057811 */ /* 0x000fe200078eb8ff */
[----:B------:R-:W-:-:S05]  /*1b40*/  IMAD.SHL.U32 R0, R3, 0x200000, RZ ;  /* 0x0020000003007824 */ /* 0x000fca00078e00ff */
[----:B------:R-:W-:Y:S02]  /*1b50*/  LOP3.LUT R0, R5, R0, R6, 0xfe, !PT ;  /* 0x0000000005007212 */ /* 0x000fe400078efe06 */
.L_x_11055:
[----:B------:R-:W-:Y:S05]  /*1b60*/  BSYNC B0 ;  /* 0x0000000000007941 */ /* 0x000fea0003800000 */
.L_x_11054:
[----:B------:R-:W0:Y:S02]  /*1b70*/  F2I.FTZ.TRUNC.NTZ R0, R0 ;  /* 0x0000000000007305 */ /* 0x000e24000021f100 */
[----:B0-----:R-:W-:Y:S01]  /*1b80*/  PRMT R27, R0, 0x7610, R27 ;  /* 0x00007610001b7816 */ /* 0x001fe2000000001b */
[----:B------:R-:W-:Y:S05]  /*1b90*/  BRA `(.L_x_11035) ;  /* 0x000002a000007947 */ /* 0x000fea0003800000 */
.L_x_11047:
        /* <DEDUP_REMOVED lines=14> */
.L_x_11061:
[----:B------:R-:W-:Y:S05]  /*1c80*/  BSYNC B0 ;  /* 0x0000000000007941 */ /* 0x000fea0003800000 */
.L_x_11060:
[----:B------:R-:W0:Y:S02]  /*1c90*/  F2I.FTZ.TRUNC.NTZ R0, R0 ;  /* 0x0000000000007305 */ /* 0x000e24000021f100 */
[----:B0-----:R-:W-:Y:S01]  /*1ca0*/  PRMT R27, R0, 0x7610, R27 ;  /* 0x00007610001b7816 */ /* 0x001fe2000000001b */
[----:B------:R-:W-:Y:S05]  /*1cb0*/  BRA `(.L_x_11035) ;  /* 0x0000018000007947 */ /* 0x000fea0003800000 */
.L_x_11034:
        /* <DEDUP_REMOVED lines=21> */
.L_x_11059:
[----:B------:R0:W5:Y:S01]  /*1e10*/  LDG.E.U16 R27, [R4.64] ;  /* 0x00000024041b7981 */ /* 0x000162000c1e1500 */
[----:B------:R-:W-:Y:S05]  /*1e20*/  BRA `(.L_x_11035) ;  /* 0x0000001000007947 */ /* 0x000fea0003800000 */
.L_x_11058:
[----:B------:R0:W5:Y:S02]  /*1e30*/  LDG.E.U16 R27, [R4.64] ;  /* 0x00000024041b7981 */ /* 0x000164000c1e1500 */
.L_x_11035:
[----:B------:R-:W3:Y:S02]  /*1e40*/  S2R R17, SR_TID.X ;  /* 0x0000000000117919 */ /* 0x000ee40000002100 */
[----:B---3--:R-:W-:Y:S02]  /*1e50*/  IADD3 R17, R17, 0x80, RZ ;  /* 0x0000008011117810 */ /* 0x008fe40007ffe0ff */
.L_x_10997:
[----:B-1-3--:R-:W-:Y:S05]  /*1e60*/  BSYNC B6 ;  /* 0x0000000000067941 */ /* 0x00afea0003800000 */
.L_x_10996:
        /* <DEDUP_REMOVED lines=21> */
.L_x_11067:
[----:B------:R0:W5:Y:S01]  /*1fc0*/  LDG.E.U8 R29, [R4.64] ;  /* 0x00000024041d7981 */ /* 0x000162000c1e1100 */
[----:B------:R-:W-:Y:S05]  /*1fd0*/  BRA `(.L_x_11069) ;  /* 0x00000d8000007947 */ /* 0x000fea0003800000 */
.L_x_11066:
        /* <DEDUP_REMOVED lines=8> */
.L_x_11071:
[----:B------:R0:W5:Y:S01]  /*2060*/  LDG.E.U16 R29, [R4.64] ;  /* 0x00000024041d7981 */ /* 0x000162000c1e1500 */
[----:B------:R-:W-:Y:S05]  /*2070*/  BRA `(.L_x_11069) ;  /* 0x00000ce000007947 */ /* 0x000fea0003800000 */
.L_x_11070:
[----:B------:R0:W5:Y:S01]  /*2080*/  LDG.E.U16 R29, [R4.64] ;  /* 0x00000024041d7981 */ /* 0x000162000c1e1500 */
[----:B------:R-:W-:Y:S05]  /*2090*/  BRA `(.L_x_11069) ;  /* 0x00000cc000007947 */ /* 0x000fea0003800000 */
.L_x_11065:
[----:B------:R-:W-:-:S13]  /*20a0*/  ISETP.GT.AND P0, PT, R0, 0x6, PT ;  /* 0x000000060000780c */ /* 0x000fda0003f04270 */
[----:B------:R-:W-:Y:S05]  /*20b0*/  @P0 BRA `(.L_x_11072) ;  /* 0x000000c000000947 */ /* 0x000fea0003800000 */
[----:B------:R-:W-:-:S13]  /*20c0*/  ISETP.NE.AND P0, PT, R0, 0x5, PT ;  /* 0x000000050000780c */ /* 0x000fda0003f05270 */
[----:B------:R-:W-:Y:S05]  /*20d0*/  @!P0 BRA `(.L_x_11073) ;  /* 0x0000005000008947 */ /* 0x000fea0003800000 */
[----:B------:R-:W-:-:S13]  /*20e0*/  ISETP.NE.AND P0, PT, R0, 0x6, PT ;  /* 0x000000060000780c */ /* 0x000fda0003f05270 */
[----:B------:R-:W-:Y:S05]  /*20f0*/  @P0 BRA `(.L_x_11068) ;  /* 0x00000ae000000947 */ /* 0x000fea0003800000 */
[----:B------:R-:W3:Y:S02]  /*2100*/  LDG.E R4, [R4.64] ;  /* 0x0000002404047981 */ /* 0x000ee4000c1e1900 */
[----:B---3--:R0:W1:Y:S01]  /*2110*/  F2I.FTZ.TRUNC.NTZ R29, R4 ;  /* 0x00000004001d7305 */ /* 0x008062000021f100 */
[----:B------:R-:W-:Y:S05]  /*2120*/  BRA `(.L_x_11069) ;  /* 0x00000c3000007947 */ /* 0x000fea0003800000 */
.L_x_11073:
[----:B------:R-:W3:Y:S02]  /*2130*/  LDG.E.U16 R0, [R4.64] ;  /* 0x0000002404007981 */ /* 0x000ee4000c1e1500 */
[----:B---3--:R-:W-:-:S06]  /*2140*/  HADD2.F32 R0, -RZ, R0.H0_H0 ;  /* 0x20000000ff007230 */ /* 0x008fcc0000004100 */
[----:B------:R-:W0:Y:S02]  /*2150*/  F2I.FTZ.TRUNC.NTZ R0, R0 ;  /* 0x0000000000007305 */ /* 0x000e24000021f100 */
[----:B0-----:R-:W-:Y:S01]  /*2160*/  PRMT R29, R0, 0x7610, R29 ;  /* 0x00007610001d7816 */ /* 0x001fe2000000001d */
[----:B------:R-:W-:Y:S05]  /*2170*/  BRA `(.L_x_11069) ;  /* 0x00000be000007947 */ /* 0x000fea0003800000 */
.L_x_11072:
[----:B------:R-:W-:-:S13]  /*2180*/  ISETP.NE.AND P0, PT, R0, 0x7, PT ;  /* 0x000000070000780c */ /* 0x000fda0003f05270 */
[----:B------:R-:W-:Y:S05]  /*2190*/  @!P0 BRA `(.L_x_11074) ;  /* 0x000000c000008947 */ /* 0x000fea0003800000 */
[----:B------:R-:W-:-:S13]  /*21a0*/  ISETP.NE.AND P0, PT, R0, 0x8, PT ;  /* 0x000000080000780c */ /* 0x000fda0003f05270 */
[----:B------:R-:W-:Y:S05]  /*21b0*/  @!P0 BRA `(.L_x_11075) ;  /* 0x0000005000008947 */ /* 0x000fea0003800000 */
[----:B------:R-:W-:-:S13]  /*21c0*/  ISETP.NE.AND P0, PT, R0, 0x9, PT ;  /* 0x000000090000780c */ /* 0x000fda0003f05270 */
[----:B------:R-:W-:Y:S05]  /*21d0*/  @P0 BRA `(.L_x_11068) ;  /* 0x00000a0000000947 */ /* 0x000fea0003800000 */
[----:B------:R-:W3:Y:S02]  /*21e0*/  LDG.E R4, [R4.64] ;  /* 0x0000002404047981 */ /* 0x000ee4000c1e1900 */
[----:B---3--:R0:W1:Y:S01]  /*21f0*/  F2I.FTZ.TRUNC.NTZ R29, R4 ;  /* 0x00000004001d7305 */ /* 0x008062000021f100 */
[----:B------:R-:W-:Y:S05]  /*2200*/  BRA `(.L_x_11069) ;  /* 0x00000b5000007947 */ /* 0x000fea0003800000 */
.L_x_11075:
[----:B------:R-:W3:Y:S02]  /*2210*/  LDG.E.U16 R4, [R4.64] ;  /* 0x0000002404047981 */ /* 0x000ee4000c1e1500 */
[----:B---3--:R-:W-:-:S06]  /*2220*/  HADD2.F32 R0, -RZ, R4.H0_H0 ;  /* 0x20000004ff007230 */ /* 0x008fcc0000004100 */
[----:B------:R-:W0:Y:S02]  /*2230*/  F2I.FTZ.TRUNC.NTZ R0, R0 ;  /* 0x0000000000007305 */ /* 0x000e24000021f100 */
[----:B0-----:R-:W-:Y:S01]  /*2240*/  PRMT R29, R0, 0x7610, R29 ;  /* 0x00007610001d7816 */ /* 0x001fe2000000001d */
[----:B------:R-:W-:Y:S05]  /*2250*/  BRA `(.L_x_11069) ;  /* 0x00000b0000007947 */ /* 0x000fea0003800000 */
.L_x_11074:
[----:B------:R-:W3:Y:S02]  /*2260*/  LDG.E.64 R4, [R4.64] ;  /* 0x0000002404047981 */ /* 0x000ee4000c1e1b00 */
[----:B---3--:R0:W1:Y:S01]  /*2270*/  F2I.F64.TRUNC R29, R4 ;  /* 0x00000004001d7311 */ /* 0x008062000030d100 */
[----:B------:R-:W-:Y:S05]  /*2280*/  BRA `(.L_x_11069) ;  /* 0x00000ad000007947 */ /* 0x000fea0003800000 */
.L_x_11064:
        /* <DEDUP_REMOVED lines=10> */
[----:B------:R-:W-:Y:S01]  /*2330*/  SEL R29, RZ, 0x1, !P0 ;  /* 0x00000001ff1d7807 */ /* 0x000fe20004000000 */
[----:B------:R-:W-:Y:S05]  /*2340*/  BRA `(.L_x_11069) ;  /* 0x00000a1000007947 */ /* 0x000fea0003800000 */
.L_x_11078:
[----:B------:R-:W3:Y:S02]  /*2350*/  LDG.E.64 R4, [R4.64] ;  /* 0x0000002404047981 */ /* 0x000ee4000c1e1b00 */
[----:B---3--:R0:W1:Y:S01]  /*2360*/  F2I.F64.TRUNC R29, R4 ;  /* 0x00000004001d7311 */ /* 0x008062000030d100 */
[----:B------:R-:W-:Y:S05]  /*2370*/  BRA `(.L_x_11069) ;  /* 0x000009e000007947 */ /* 0x000fea0003800000 */
.L_x_11077:
        /* <DEDUP_REMOVED lines=28> */
.L_x_11080:
        /* <DEDUP_REMOVED lines=15> */
.L_x_11079:
[----:B------:R-:W3:Y:S02]  /*2630*/  LDG.E.U16 R0, [R4.64] ;  /* 0x0000002404007981 */ /* 0x000ee4000c1e1500 */
[----:B---3--:R-:W-:-:S06]  /*2640*/  PRMT R0, RZ, 0x5410, R0 ;  /* 0x00005410ff007816 */ /* 0x008fcc0000000000 */
[----:B------:R-:W0:Y:S02]  /*2650*/  F2I.FTZ.TRUNC.NTZ R0, R0 ;  /* 0x0000000000007305 */ /* 0x000e24000021f100 */
[----:B0-----:R-:W-:Y:S01]  /*2660*/  PRMT R29, R0, 0x7610, R29 ;  /* 0x00007610001d7816 */ /* 0x001fe2000000001d */
[----:B------:R-:W-:Y:S05]  /*2670*/  BRA `(.L_x_11069) ;  /* 0x000006e000007947 */ /* 0x000fea0003800000 */
.L_x_11076:
        /* <DEDUP_REMOVED lines=10> */
.L_x_11083:
        /* <DEDUP_REMOVED lines=21> */
.L_x_11087:
[----:B------:R-:W-:Y:S05]  /*2870*/  BSYNC B1 ;  /* 0x0000000000017941 */ /* 0x000fea0003800000 */
.L_x_11086:
[----:B------:R-:W-:Y:S01]  /*2880*/  LEA R5, R0, 0x3b800000, 0x17 ;  /* 0x3b80000000057811 */ /* 0x000fe200078eb8ff */
[----:B------:R-:W-:-:S05]  /*2890*/  IMAD.SHL.U32 R0, R3, 0x100000, RZ ;  /* 0x0010000003007824 */ /* 0x000fca00078e00ff */
[----:B------:R-:W-:Y:S02]  /*28a0*/  LOP3.LUT R0, R5, R0, R6, 0xfe, !PT ;  /* 0x0000000005007212 */ /* 0x000fe400078efe06 */
.L_x_11085:
[----:B------:R-:W-:Y:S05]  /*28b0*/  BSYNC B0 ;  /* 0x0000000000007941 */ /* 0x000fea0003800000 */
.L_x_11084:
[----:B------:R-:W0:Y:S02]  /*28c0*/  F2I.FTZ.TRUNC.NTZ R0, R0 ;  /* 0x0000000000007305 */ /* 0x000e24000021f100 */
[----:B0-----:R-:W-:Y:S01]  /*28d0*/  PRMT R29, R0, 0x7610, R29 ;  /* 0x00007610001d7816 */ /* 0x001fe2000000001d */
[----:B------:R-:W-:Y:S05]  /*28e0*/  BRA `(.L_x_11069) ;  /* 0x0000047000007947 */ /* 0x000fea0003800000 */
.L_x_11082:
        /* <DEDUP_REMOVED lines=21> */
.L_x_11091:
[----:B------:R-:W-:Y:S05]  /*2a40*/  BSYNC B1 ;  /* 0x0000000000017941 */ /* 0x000fea0003800000 */
.L_x_11090:
[----:B------:R-:W-:Y:S01]  /*2a50*/  LEA R5, R0, 0x37800000, 0x17 ;  /* 0x3780000000057811 */ /* 0x000fe200078eb8ff */
[----:B------:R-:W-:-:S05]  /*2a60*/  IMAD.SHL.U32 R0, R3, 0x200000, RZ ;  /* 0x0020000003007824 */ /* 0x000fca00078e00ff */
[----:B------:R-:W-:Y:S02]  /*2a70*/  LOP3.LUT R0, R5, R0, R6, 0xfe, !PT ;  /* 0x0000000005007212 */ /* 0x000fe400078efe06 */
.L_x_11089:
[----:B------:R-:W-:Y:S05]  /*2a80*/  BSYNC B0 ;  /* 0x0000000000007941 */ /* 0x000fea0003800000 */
.L_x_11088:
[----:B------:R-:W0:Y:S02]  /*2a90*/  F2I.FTZ.TRUNC.NTZ R0, R0 ;  /* 0x0000000000007305 */ /* 0x000e24000021f100 */
[----:B0-----:R-:W-:Y:S01]  /*2aa0*/  PRMT R29, R0, 0x7610, R29 ;  /* 0x00007610001d7816 */ /* 0x001fe2000000001d */
[----:B------:R-:W-:Y:S05]  /*2ab0*/  BRA `(.L_x_11069) ;  /* 0x000002a000007947 */ /* 0x000fea0003800000 */
.L_x_11081:
        /* <DEDUP_REMOVED lines=14> */
.L_x_11095:
[----:B------:R-:W-:Y:S05]  /*2ba0*/  BSYNC B0 ;  /* 0x0000000000007941 */ /* 0x000fea0003800000 */
.L_x_11094:
[----:B------:R-:W0:Y:S02]  /*2bb0*/  F2I.FTZ.TRUNC.NTZ R0, R0 ;  /* 0x0000000000007305 */ /* 0x000e24000021f100 */
[----:B0-----:R-:W-:Y:S01]  /*2bc0*/  PRMT R29, R0, 0x7610, R29 ;  /* 0x00007610001d7816 */ /* 0x001fe2000000001d */
[----:B------:R-:W-:Y:S05]  /*2bd0*/  BRA `(.L_x_11069) ;  /* 0x0000018000007947 */ /* 0x000fea0003800000 */
.L_x_11068:
        /* <DEDUP_REMOVED lines=19> */
[----:B------:R-:W-:Y:S01]  /*2d10*/  PRMT R29, RZ, 0x7610, R29 ;  /* 0x00007610ff1d7816 */ /* 0x000fe2000000001d */
[----:B------:R-:W-:Y:S05]  /*2d20*/  BRA `(.L_x_11069) ;  /* 0x0000003000007947 */ /* 0x000fea0003800000 */
.L_x_11093:
[----:B------:R0:W5:Y:S01]  /*2d30*/  LDG.E.U16 R29, [R4.64] ;  /* 0x00000024041d7981 */ /* 0x000162000c1e1500 */
[----:B------:R-:W-:Y:S05]  /*2d40*/  BRA `(.L_x_11069) ;  /* 0x0000001000007947 */ /* 0x000fea0003800000 */
.L_x_11092:
[----:B------:R0:W5:Y:S02]  /*2d50*/  LDG.E.U16 R29, [R4.64] ;  /* 0x00000024041d7981 */ /* 0x000164000c1e1500 */
.L_x_11069:
        /* <DEDUP_REMOVED lines=16> */
.L_x_11099:
[----:B------:R0:W5:Y:S01]  /*2e60*/  LDG.E.U8 R22, [R4.64] ;  /* 0x0000002404167981 */ /* 0x000162000c1e1100 */
[----:B------:R-:W-:Y:S05]  /*2e70*/  BRA `(.L_x_11101) ;  /* 0x00000d8000007947 */ /* 0x000fea0003800000 */
.L_x_11098:
        /* <DEDUP_REMOVED lines=8> */
.L_x_11103:
[----:B------:R0:W5:Y:S01]  /*2f00*/  LDG.E.U16 R22, [R4.64] ;  /* 0x0000002404167981 */ /* 0x000162000c1e1500 */
[----:B------:R-:W-:Y:S05]  /*2f10*/  BRA `(.L_x_11101) ;  /* 0x00000ce000007947 */ /* 0x000fea0003800000 */
.L_x_11102:
[----:B------:R0:W5:Y:S01]  /*2f20*/  LDG.E.U16 R22, [R4.64] ;  /* 0x0000002404167981 */ /* 0x000162000c1e1500 */
[----:B------:R-:W-:Y:S05]  /*2f30*/  BRA `(.L_x_11101) ;  /* 0x00000cc000007947 */ /* 0x000fea0003800000 */
.L_x_11097:
[----:B------:R-:W-:-:S13]  /*2f40*/  ISETP.GT.AND P0, PT, R0, 0x6, PT ;  /* 0x000000060000780c */ /* 0x000fda0003f04270 */
[----:B------:R-:W-:Y:S05]  /*2f50*/  @P0 BRA `(.L_x_11104) ;  /* 0x000000c000000947 */ /* 0x000fea0003800000 */
[----:B------:R-:W-:-:S13]  /*2f60*/  ISETP.NE.AND P0, PT, R0, 0x5, PT ;  /* 0x000000050000780c */ /* 0x000fda0003f05270 */
[----:B------:R-:W-:Y:S05]  /*2f70*/  @!P0 BRA `(.L_x_11105) ;  /* 0x0000005000008947 */ /* 0x000fea0003800000 */
[----:B------:R-:W-:-:S13]  /*2f80*/  ISETP.NE.AND P0, PT, R0, 0x6, PT ;  /* 0x000000060000780c */ /* 0x000fda0003f05270 */
[----:B------:R-:W-:Y:S05]  /*2f90*/  @P0 BRA `(.L_x_11100) ;  /* 0x00000ae000000947 */ /* 0x000fea0003800000 */
[----:B------:R-:W3:Y:S02]  /*2fa0*/  LDG.E R4, [R4.64] ;  /* 0x0000002404047981 */ /* 0x000ee4000c1e1900 */
[----:B---3--:R0:W3:Y:S01]  /*2fb0*/  F2I.FTZ.TRUNC.NTZ R22, R4 ;  /* 0x0000000400167305 */ /* 0x0080e2000021f100 */
[----:B------:R-:W-:Y:S05]  /*2fc0*/  BRA `(.L_x_11101) ;  /* 0x00000c3000007947 */ /* 0x000fea0003800000 */
.L_x_11105:
[----:B------:R-:W3:Y:S02]  /*2fd0*/  LDG.E.U16 R0, [R4.64] ;  /* 0x0000002404007981 */ /* 0x000ee4000c1e1500 */
[----:B---3--:R-:W-:-:S06]  /*2fe0*/  HADD2.F32 R0, -RZ, R0.H0_H0 ;  /* 0x20000000ff007230 */ /* 0x008fcc0000004100 */
[----:B------:R-:W0:Y:S02]  /*2ff0*/  F2I.FTZ.TRUNC.NTZ R0, R0 ;  /* 0x0000000000007305 */ /* 0x000e24000021f100 */
[----:B0-----:R-:W-:Y:S01]  /*3000*/  PRMT R22, R0, 0x7610, R22 ;  /* 0x0000761000167816 */ /* 0x001fe20000000016 */
[----:B------:R-:W-:Y:S05]  /*3010*/  BRA `(.L_x_11101) ;  /* 0x00000be000007947 */ /* 0x000fea0003800000 */
.L_x_11104:
[----:B------:R-:W-:-:S13]  /*3020*/  ISETP.NE.AND P0, PT, R0, 0x7, PT ;  /* 0x000000070000780c */ /* 0x000fda0003f05270 */
[----:B------:R-:W-:Y:S05]  /*3030*/  @!P0 BRA `(.L_x_11106) ;  /* 0x000000c000008947 */ /* 0x000fea0003800000 */
[----:B------:R-:W-:-:S13]  /*3040*/  ISETP.NE.AND P0, PT, R0, 0x8, PT ;  /* 0x000000080000780c */ /* 0x000fda0003f05270 */
[----:B------:R-:W-:Y:S05]  /*3050*/  @!P0 BRA `(.L_x_11107) ;  /* 0x0000005000008947 */ /* 0x000fea0003800000 */
[----:B------:R-:W-:-:S13]  /*3060*/  ISETP.NE.AND P0, PT, R0, 0x9, PT ;  /* 0x000000090000780c */ /* 0x000fda0003f05270 */
[----:B------:R-:W-:Y:S05]  /*3070*/  @P0 BRA `(.L_x_11100) ;  /* 0x00000a0000000947 */ /* 0x000fea0003800000 */
[----:B------:R-:W3:Y:S02]  /*3080*/  LDG.E R4, [R4.64] ;  /* 0x0000002404047981 */ /* 0x000ee4000c1e1900 */
[----:B---3--:R0:W3:Y:S01]  /*3090*/  F2I.FTZ.TRUNC.NTZ R22, R4 ;  /* 0x0000000400167305 */ /* 0x0080e2000021f100 */
[----:B------:R-:W-:Y:S05]  /*30a0*/  BRA `(.L_x_11101) ;  /* 0x00000b5000007947 */ /* 0x000fea0003800000 */
.L_x_11107:
[----:B------:R-:W3:Y:S02]  /*30b0*/  LDG.E.U16 R4, [R4.64] ;  /* 0x0000002404047981 */ /* 0x000ee4000c1e1500 */
[----:B---3--:R-:W-:-:S06]  /*30c0*/  HADD2.F32 R0, -RZ, R4.H0_H0 ;  /* 0x20000004ff007230 */ /* 0x008fcc0000004100 */
[----:B------:R-:W0:Y:S02]  /*30d0*/  F2I.FTZ.TRUNC.NTZ R0, R0 ;  /* 0x0000000000007305 */ /* 0x000e24000021f100 */
[----:B0-----:R-:W-:Y:S01]  /*30e0*/  PRMT R22, R0, 0x7610, R22 ;  /* 0x0000761000167816 */ /* 0x001fe20000000016 */
[----:B------:R-:W-:Y:S05]  /*30f0*/  BRA `(.L_x_11101) ;  /* 0x00000b0000007947 */ /* 0x000fea0003800000 */
.L_x_11106:
[----:B------:R-:W3:Y:S02]  /*3100*/  LDG.E.64 R4, [R4.64] ;  /* 0x0000002404047981 */ /* 0x000ee4000c1e1b00 */
[----:B---3--:R0:W3:Y:S01]  /*3110*/  F2I.F64.TRUNC R22, R4 ;  /* 0x0000000400167311 */ /* 0x0080e2000030d100 */
[----:B------:R-:W-:Y:S05]  /*3120*/  BRA `(.L_x_11101) ;  /* 0x00000ad000007947 */ /* 0x000fea0003800000 */
.L_x_11096:
        /* <DEDUP_REMOVED lines=12> */
.L_x_11110:
[----:B------:R-:W3:Y:S02]  /*31f0*/  LDG.E.64 R4, [R4.64] ;  /* 0x0000002404047981 */ /* 0x000ee4000c1e1b00 */
[----:B---3--:R0:W3:Y:S01]  /*3200*/  F2I.F64.TRUNC R22, R4 ;  /* 0x0000000400167311 */ /* 0x0080e2000030d100 */
[----:B------:R-:W-:Y:S05]  /*3210*/  BRA `(.L_x_11101) ;  /* 0x000009e000007947 */ /* 0x000fea0003800000 */
.L_x_11109:
        /* <DEDUP_REMOVED lines=28> */
.L_x_11112:
        /* <DEDUP_REMOVED lines=15> */
.L_x_11111:
[----:B------:R-:W3:Y:S02]  /*34d0*/  LDG.E.U16 R0, [R4.64] ;  /* 0x0000002404007981 */ /* 0x000ee4000c1e1500 */
[----:B---3--:R-:W-:-:S06]  /*34e0*/  PRMT R0, RZ, 0x5410, R0 ;  /* 0x00005410ff007816 */ /* 0x008fcc0000000000 */
[----:B------:R-:W0:Y:S02]  /*34f0*/  F2I.FTZ.TRUNC.NTZ R0, R0 ;  /* 0x0000000000007305 */ /* 0x000e24000021f100 */
[----:B0-----:R-:W-:Y:S01]  /*3500*/  PRMT R22, R0, 0x7610, R22 ;  /* 0x0000761000167816 */ /* 0x001fe20000000016 */
[----:B------:R-:W-:Y:S05]  /*3510*/  BRA `(.L_x_11101) ;  /* 0x000006e000007947 */ /* 0x000fea0003800000 */
.L_x_11108:
        /* <DEDUP_REMOVED lines=10> */
.L_x_11115:
        /* <DEDUP_REMOVED lines=21> */
.L_x_11119:
[----:B------:R-:W-:Y:S05]  /*3710*/  BSYNC B1 ;  /* 0x0000000000017941 */ /* 0x000fea0003800000 */
.L_x_11118:
[----:B------:R-:W-:Y:S01]  /*3720*/  LEA R5, R0, 0x3b800000, 0x17 ;  /* 0x3b80000000057811 */ /* 0x000fe200078eb8ff */
[----:B------:R-:W-:-:S05]  /*3730*/  IMAD.SHL.U32 R0, R3, 0x100000, RZ ;  /* 0x0010000003007824 */ /* 0x000fca00078e00ff */
[----:B------:R-:W-:Y:S02]  /*3740*/  LOP3.LUT R0, R5, R0, R6, 0xfe, !PT ;  /* 0x0000000005007212 */ /* 0x000fe400078efe06 */
.L_x_11117:
[----:B------:R-:W-:Y:S05]  /*3750*/  BSYNC B0 ;  /* 0x0000000000007941 */ /* 0x000fea0003800000 */
.L_x_11116:
[----:B------:R-:W0:Y:S02]  /*3760*/  F2I.FTZ.TRUNC.NTZ R0, R0 ;  /* 0x0000000000007305 */ /* 0x000e24000021f100 */
[----:B0-----:R-:W-:Y:S01]  /*3770*/  PRMT R22, R0, 0x7610, R22 ;  /* 0x0000761000167816 */ /* 0x001fe20000000016 */
[----:B------:R-:W-:Y:S05]  /*3780*/  BRA `(.L_x_11101) ;  /* 0x0000047000007947 */ /* 0x000fea0003800000 */
.L_x_11114:
        /* <DEDUP_REMOVED lines=21> */
.L_x_11123:
[----:B------:R-:W-:Y:S05]  /*38e0*/  BSYNC B1 ;  /* 0x0000000000017941 */ /* 0x000fea0003800000 */
.L_x_11122:
[----:B------:R-:W-:Y:S01]  /*38f0*/  LEA R5, R0, 0x37800000, 0x17 ;  /* 0x3780000000057811 */ /* 0x000fe200078eb8ff */
[----:B------:R-:W-:-:S05]  /*3900*/  IMAD.SHL.U32 R0, R3, 0x200000, RZ ;  /* 0x0020000003007824 */ /* 0x000fca00078e00ff */
[----:B------:R-:W-:Y:S02]  /*3910*/  LOP3.LUT R0, R5, R0, R6, 0xfe, !PT ;  /* 0x0000000005007212 */ /* 0x000fe400078efe06 */
.L_x_11121:
[----:B------:R-:W-:Y:S05]  /*3920*/  BSYNC B0 ;  /* 0x0000000000007941 */ /* 0x000fea0003800000 */
.L_x_11120:
[----:B------:R-:W0:Y:S02]  /*3930*/  F2I.FTZ.TRUNC.NTZ R0, R0 ;  /* 0x0000000000007305 */ /* 0x000e24000021f100 */
[----:B0-----:R-:W-:Y:S01]  /*3940*/  PRMT R22, R0, 0x7610, R22 ;  /* 0x0000761000167816 */ /* 0x001fe20000000016 */
[----:B------:R-:W-:Y:S05]  /*3950*/  BRA `(.L_x_11101) ;  /* 0x000002a000007947 */ /* 0x000fea0003800000 */
.L_x_11113:
        /* <DEDUP_REMOVED lines=14> */
.L_x_11127:
[----:B------:R-:W-:Y:S05]  /*3a40*/  BSYNC B0 ;  /* 0x0000000000007941 */ /* 0x000fea0003800000 */
.L_x_11126:
[----:B------:R-:W0:Y:S02]  /*3a50*/  F2I.FTZ.TRUNC.NTZ R0, R0 ;  /* 0x0000000000007305 */ /* 0x000e24000021f100 */
[----:B0-----:R-:W-:Y:S01]  /*3a60*/  PRMT R22, R0, 0x7610, R22 ;  /* 0x0000761000167816 */ /* 0x001fe20000000016 */
[----:B------:R-:W-:Y:S05]  /*3a70*/  BRA `(.L_x_11101) ;  /* 0x0000018000007947 */ /* 0x000fea0003800000 */
.L_x_11100:
        /* <DEDUP_REMOVED lines=19> */
[----:B------:R-:W-:Y:S01]  /*3bb0*/  PRMT R22, RZ, 0x7610, R22 ;  /* 0x00007610ff167816 */ /* 0x000fe20000000016 */
[----:B------:R-:W-:Y:S05]  /*3bc0*/  BRA `(.L_x_11101) ;  /* 0x0000003000007947 */ /* 0x000fea0003800000 */
.L_x_11125:
[----:B------:R0:W5:Y:S01]  /*3bd0*/  LDG.E.U16 R22, [R4.64] ;  /* 0x0000002404167981 */ /* 0x000162000c1e1500 */
[----:B------:R-:W-:Y:S05]  /*3be0*/  BRA `(.L_x_11101) ;  /* 0x0000001000007947 */ /* 0x000fea0003800000 */
.L_x_11124:
[----:B------:R0:W5:Y:S02]  /*3bf0*/  LDG.E.U16 R22, [R4.64] ;  /* 0x0000002404167981 */ /* 0x000164000c1e1500 */
.L_x_11101:
[----:B------:R-:W-:-:S03]  /*3c00*/  IADD3 R17, R17, 0x80, RZ ;  /* 0x0000008011117810 */ /* 0x000fc60007ffe0ff */
.L_x_11063:
[----:B------:R-:W-:Y:S05]  /*3c10*/  BSYNC B6 ;  /* 0x0000000000067941 */ /* 0x000fea0003800000 */
.L_x_11062:
[----:B------:R-:W-:Y:S01]  /*3c20*/  ISETP.GE.AND P0, PT, R17, R16, PT ;  /* 0x000000101100720c */ /* 0x000fe20003f06270 */
[----:B------:R-:W-:Y:S01]  /*3c30*/  BSSY B6, `(.L_x_11128) ;  /* 0x00001db000067945 */ /* 0x000fe20003800000 */
[----:B------:R-:W-:Y:S02]  /*3c40*/  PRMT R18, RZ, 0x7610, R18 ;  /* 0x00007610ff127816 */ /* 0x000fe40000000012 */
[----:B------:R-:W-:Y:S02]  /*3c50*/  PRMT R19, RZ, 0x7610, R19 ;  /* 0x00007610ff137816 */ /* 0x000fe40000000013 */
[----:B------:R-:W-:-:S07]  /*3c60*/  PRMT R26, RZ, 0x7610, R26 ;  /* 0x00007610ff1a7816 */ /* 0x000fce000000001a */
        /* <DEDUP_REMOVED lines=18> */
.L_x_11133:
[----:B------:R0:W5:Y:S01]  /*3d90*/  LDG.E.U8 R19, [R4.64] ;  /* 0x0000002404137981 */ /* 0x000162000c1e1100 */
[----:B------:R-:W-:Y:S05]  /*3da0*/  BRA `(.L_x_11135) ;  /* 0x00000d8000007947 */ /* 0x000fea0003800000 */
.L_x_11132:
        /* <DEDUP_REMOVED lines=8> */
.L_x_11137:
[----:B------:R0:W5:Y:S01]  /*3e30*/  LDG.E.U16 R19, [R4.64] ;  /* 0x0000002404137981 */ /* 0x000162000c1e1500 */
[----:B------:R-:W-:Y:S05]  /*3e40*/  BRA `(.L_x_11135) ;  /* 0x00000ce000007947 */ /* 0x000fea0003800000 */
.L_x_11136:
[----:B------:R0:W5:Y:S01]  /*3e50*/  LDG.E.U16 R19, [R4.64] ;  /* 0x0000002404137981 */ /* 0x000162000c1e1500 */
[----:B------:R-:W-:Y:S05]  /*3e60*/  BRA `(.L_x_11135) ;  /* 0x00000cc000007947 */ /* 0x000fea0003800000 */
.L_x_11131:
[----:B------:R-:W-:-:S13]  /*3e70*/  ISETP.GT.AND P0, PT, R0, 0x6, PT ;  /* 0x000000060000780c */ /* 0x000fda0003f04270 */
[----:B------:R-:W-:Y:S05]  /*3e80*/  @P0 BRA `(.L_x_11138) ;  /* 0x000000c000000947 */ /* 0x000fea0003800000 */
[----:B------:R-:W-:-:S13]  /*3e90*/  ISETP.NE.AND P0, PT, R0, 0x5, PT ;  /* 0x000000050000780c */ /* 0x000fda0003f05270 */
[----:B------:R-:W-:Y:S05]  /*3ea0*/  @!P0 BRA `(.L_x_11139) ;  /* 0x0000005000008947 */ /* 0x000fea0003800000 */
[----:B------:R-:W-:-:S13]  /*3eb0*/  ISETP.NE.AND P0, PT, R0, 0x6, PT ;  /* 0x000000060000780c */ /* 0x000fda0003f05270 */
[----:B------:R-:W-:Y:S05]  /*3ec0*/  @P0 BRA `(.L_x_11134) ;  /* 0x00000ae000000947 */ /* 0x000fea0003800000 */
[----:B------:R-:W4:Y:S02]  /*3ed0*/  LDG.E R4, [R4.64] ;  /* 0x0000002404047981 */ /* 0x000f24000c1e1900 */
[----:B----4-:R0:W4:Y:S01]  /*3ee0*/  F2I.FTZ.TRUNC.NTZ R19, R4 ;  /* 0x0000000400137305 */ /* 0x010122000021f100 */
[----:B------:R-:W-:Y:S05]  /*3ef0*/  BRA `(.L_x_11135) ;  /* 0x00000c3000007947 */ /* 0x000fea0003800000 */
.L_x_11139:
[----:B------:R-:W4:Y:S02]  /*3f00*/  LDG.E.U16 R0, [R4.64] ;  /* 0x0000002404007981 */ /* 0x000f24000c1e1500 */
[----:B----4-:R-:W-:-:S06]  /*3f10*/  HADD2.F32 R0, -RZ, R0.H0_H0 ;  /* 0x20000000ff007230 */ /* 0x010fcc0000004100 */
[----:B------:R-:W0:Y:S02]  /*3f20*/  F2I.FTZ.TRUNC.NTZ R0, R0 ;  /* 0x0000000000007305 */ /* 0x000e24000021f100 */
[----:B0-----:R-:W-:Y:S01]  /*3f30*/  PRMT R19, R0, 0x7610, R19 ;  /* 0x0000761000137816 */ /* 0x001fe20000000013 */
[----:B------:R-:W-:Y:S05]  /*3f40*/  BRA `(.L_x_11135) ;  /* 0x00000be000007947 */ /* 0x000fea0003800000 */
.L_x_11138:
[----:B------:R-:W-:-:S13]  /*3f50*/  ISETP.NE.AND P0, PT, R0, 0x7, PT ;  /* 0x000000070000780c */ /* 0x000fda0003f05270 */
[----:B------:R-:W-:Y:S05]  /*3f60*/  @!P0 BRA `(.L_x_11140) ;  /* 0x000000c000008947 */ /* 0x000fea0003800000 */
[----:B------:R-:W-:-:S13]  /*3f70*/  ISETP.NE.AND P0, PT, R0, 0x8, PT ;  /* 0x000000080000780c */ /* 0x000fda0003f05270 */
[----:B------:R-:W-:Y:S05]  /*3f80*/  @!P0 BRA `(.L_x_11141) ;  /* 0x0000005000008947 */ /* 0x000fea0003800000 */
[----:B------:R-:W-:-:S13]  /*3f90*/  ISETP.NE.AND P0, PT, R0, 0x9, PT ;  /* 0x000000090000780c */ /* 0x000fda0003f05270 */
[----:B------:R-:W-:Y:S05]  /*3fa0*/  @P0 BRA `(.L_x_11134) ;  /* 0x00000a0000000947 */ /* 0x000fea0003800000 */
[----:B------:R-:W4:Y:S02]  /*3fb0*/  LDG.E R4, [R4.64] ;  /* 0x0000002404047981 */ /* 0x000f24000c1e1900 */
[----:B----4-:R0:W4:Y:S01]  /*3fc0*/  F2I.FTZ.TRUNC.NTZ R19, R4 ;  /* 0x0000000400137305 */ /* 0x010122000021f100 */
[----:B------:R-:W-:Y:S05]  /*3fd0*/  BRA `(.L_x_11135) ;  /* 0x00000b5000007947 */ /* 0x000fea0003800000 */
.L_x_11141:
[----:B------:R-:W4:Y:S02]  /*3fe0*/  LDG.E.U16 R4, [R4.64] ;  /* 0x0000002404047981 */ /* 0x000f24000c1e1500 */
[----:B----4-:R-:W-:-:S06]  /*3ff0*/  HADD2.F32 R0, -RZ, R4.H0_H0 ;  /* 0x20000004ff007230 */ /* 0x010fcc0000004100 */
[----:B------:R-:W0:Y:S02]  /*4000*/  F2I.FTZ.TRUNC.NTZ R0, R0 ;  /* 0x0000000000007305 */ /* 0x000e24000021f100 */
[----:B0-----:R-:W-:Y:S01]  /*4010*/  PRMT R19, R0, 0x7610, R19 ;  /* 0x0000761000137816 */ /* 0x001fe20000000013 */
[----:B------:R-:W-:Y:S05]  /*4020*/  BRA `(.L_x_11135) ;  /* 0x00000b0000007947 */ /* 0x000fea0003800000 */
.L_x_11140:
[----:B------:R-:W4:Y:S02]  /*4030*/  LDG.E.64 R4, [R4.64] ;  /* 0x0000002404047981 */ /* 0x000f24000c1e1b00 */
[----:B----4-:R0:W4:Y:S01]  /*4040*/  F2I.F64.TRUNC R19, R4 ;  /* 0x0000000400137311 */ /* 0x010122000030d100 */
[----:B------:R-:W-:Y:S05]  /*4050*/  BRA `(.L_x_11135) ;  /* 0x00000ad000007947 */ /* 0x000fea0003800000 */
.L_x_11130:
        /* <DEDUP_REMOVED lines=10> */
[----:B------:R-:W-:Y:S01]  /*4100*/  SEL R19, RZ, 0x1, !P0 ;  /* 0x00000001ff137807 */ /* 0x000fe20004000000 */
[----:B------:R-:W-:Y:S05]  /*4110*/  BRA `(.L_x_11135) ;  /* 0x00000a1000007947 */ /* 0x000fea0003800000 */
.L_x_11144:
[----:B------:R-:W4:Y:S02]  /*4120*/  LDG.E.64 R4, [R4.64] ;  /* 0x0000002404047981 */ /* 0x000f24000c1e1b00 */
[----:B----4-:R0:W4:Y:S01]  /*4130*/  F2I.F64.TRUNC R19, R4 ;  /* 0x0000000400137311 */ /* 0x010122000030d100 */
[----:B------:R-:W-:Y:S05]  /*4140*/  BRA `(.L_x_11135) ;  /* 0x000009e000007947 */ /* 0x000fea0003800000 */
.L_x_11143:
        /* <DEDUP_REMOVED lines=28> */
.L_x_11146:
        /* <DEDUP_REMOVED lines=15> */
.L_x_11145:
[----:B------:R-:W4:Y:S02]  /*4400*/  LDG.E.U16 R0, [R4.64] ;  /* 0x0000002404007981 */ /* 0x000f24000c1e1500 */
[----:B----4-:R-:W-:-:S06]  /*4410*/  PRMT R0, RZ, 0x5410, R0 ;  /* 0x00005410ff007816 */ /* 0x010fcc0000000000 */
[----:B------:R-:W0:Y:S02]  /*4420*/  F2I.FTZ.TRUNC.NTZ R0, R0 ;  /* 0x0000000000007305 */ /* 0x000e24000021f100 */
[----:B0-----:R-:W-:Y:S01]  /*4430*/  PRMT R19, R0, 0x7610, R19 ;  /* 0x0000761000137816 */ /* 0x001fe20000000013 */
[----:B------:R-:W-:Y:S05]  /*4440*/  BRA `(.L_x_11135) ;  /* 0x000006e000007947 */ /* 0x000fea0003800000 */
.L_x_11142:
        /* <DEDUP_REMOVED lines=10> */
.L_x_11149:
        /* <DEDUP_REMOVED lines=21> */
.L_x_11153:
[----:B------:R-:W-:Y:S05]  /*4640*/  BSYNC B1 ;  /* 0x0000000000017941 */ /* 0x000fea0003800000 */
.L_x_11152:
[----:B------:R-:W-:Y:S01]  /*4650*/  LEA R5, R0, 0x3b800000, 0x17 ;  /* 0x3b80000000057811 */ /* 0x000fe200078eb8ff */
[----:B------:R-:W-:-:S05]  /*4660*/  IMAD.SHL.U32 R0, R3, 0x100000, RZ ;  /* 0x0010000003007824 */ /* 0x000fca00078e00ff */
[----:B------:R-:W-:Y:S02]  /*4670*/  LOP3.LUT R0, R5, R0, R6, 0xfe, !PT ;  /* 0x0000000005007212 */ /* 0x000fe400078efe06 */
.L_x_11151:
[----:B------:R-:W-:Y:S05]  /*4680*/  BSYNC B0 ;  /* 0x0000000000007941 */ /* 0x000fea0003800000 */
.L_x_11150:
[----:B------:R-:W0:Y:S02]  /*4690*/  F2I.FTZ.TRUNC.NTZ R0, R0 ;  /* 0x0000000000007305 */ /* 0x000e24000021f100 */
[----:B0-----:R-:W-:Y:S01]  /*46a0*/  PRMT R19, R0, 0x7610, R19 ;  /* 0x0000761000137816 */ /* 0x001fe20000000013 */
[----:B------:R-:W-:Y:S05]  /*46b0*/  BRA `(.L_x_11135) ;  /* 0x0000047000007947 */ /* 0x000fea0003800000 */
.L_x_11148:
        /* <DEDUP_REMOVED lines=21> */
.L_x_11157:
[----:B------:R-:W-:Y:S05]  /*4810*/  BSYNC B1 ;  /* 0x0000000000017941 */ /* 0x000fea0003800000 */
.L_x_11156:
[----:B------:R-:W-:Y:S01]  /*4820*/  LEA R5, R0, 0x37800000, 0x17 ;  /* 0x3780000000057811 */ /* 0x000fe200078eb8ff */
[----:B------:R-:W-:-:S05]  /*4830*/  IMAD.SHL.U32 R0, R3, 0x200000, RZ ;  /* 0x0020000003007824 */ /* 0x000fca00078e00ff */
[----:B------:R-:W-:Y:S02]  /*4840*/  LOP3.LUT R0, R5, R0, R6, 0xfe, !PT ;  /* 0x0000000005007212 */ /* 0x000fe400078efe06 */
.L_x_11155:
[----:B------:R-:W-:Y:S05]  /*4850*/  BSYNC B0 ;  /* 0x0000000000007941 */ /* 0x000fea0003800000 */
.L_x_11154:
[----:B------:R-:W0:Y:S02]  /*4860*/  F2I.FTZ.TRUNC.NTZ R0, R0 ;  /* 0x0000000000007305 */ /* 0x000e24000021f100 */
[----:B0-----:R-:W-:Y:S01]  /*4870*/  PRMT R19, R0, 0x7610, R19 ;  /* 0x0000761000137816 */ /* 0x001fe20000000013 */
[----:B------:R-:W-:Y:S05]  /*4880*/  BRA `(.L_x_11135) ;  /* 0x000002a000007947 */ /* 0x000fea0003800000 */
.L_x_11147:
        /* <DEDUP_REMOVED lines=14> */
.L_x_11161:
[----:B------:R-:W-:Y:S05]  /*4970*/  BSYNC B0 ;  /* 0x0000000000007941 */ /* 0x000fea0003800000 */
.L_x_11160:
[----:B------:R-:W0:Y:S02]  /*4980*/  F2I.FTZ.TRUNC.NTZ R0, R0 ;  /* 0x0000000000007305 */ /* 0x000e24000021f100 */
[----:B0-----:R-:W-:Y:S01]  /*4990*/  PRMT R19, R0, 0x7610, R19 ;  /* 0x0000761000137816 */ /* 0x001fe20000000013 */
[----:B------:R-:W-:Y:S05]  /*49a0*/  BRA `(.L_x_11135) ;  /* 0x0000018000007947 */ /* 0x000fea0003800000 */
.L_x_11134:
        /* <DEDUP_REMOVED lines=19> */
[----:B------:R-:W-:Y:S01]  /*4ae0*/  PRMT R19, RZ, 0x7610, R19 ;  /* 0x00007610ff137816 */ /* 0x000fe20000000013 */
[----:B------:R-:W-:Y:S05]  /*4af0*/  BRA `(.L_x_11135) ;  /* 0x0000003000007947 */ /* 0x000fea0003800000 */
.L_x_11159:
[----:B------:R0:W5:Y:S01]  /*4b00*/  LDG.E.U16 R19, [R4.64] ;  /* 0x0000002404137981 */ /* 0x000162000c1e1500 */
[----:B------:R-:W-:Y:S05]  /*4b10*/  BRA `(.L_x_11135) ;  /* 0x0000001000007947 */ /* 0x000fea0003800000 */
.L_x_11158:
[----:B------:R0:W5:Y:S02]  /*4b20*/  LDG.E.U16 R19, [R4.64] ;  /* 0x0000002404137981 */ /* 0x000164000c1e1500 */
.L_x_11135:
        /* <DEDUP_REMOVED lines=16> */
.L_x_11165:
[----:B------:R0:W5:Y:S01]  /*4c30*/  LDG.E.U8 R26, [R4.64] ;  /* 0x00000024041a7981 */ /* 0x000162000c1e1100 */
[----:B------:R-:W-:Y:S05]  /*4c40*/  BRA `(.L_x_11167) ;  /* 0x00000d8000007947 */ /* 0x000fea0003800000 */
.L_x_11164:
        /* <DEDUP_REMOVED lines=8> */
.L_x_11169:
[----:B------:R0:W5:Y:S01]  /*4cd0*/  LDG.E.U16 R26, [R4.64] ;  /* 0x00000024041a7981 */ /* 0x000162000c1e1500 */
[----:B------:R-:W-:Y:S05]  /*4ce0*/  BRA `(.L_x_11167) ;  /* 0x00000ce000007947 */ /* 0x000fea0003800000 */
.L_x_11168:
[----:B------:R0:W5:Y:S01]  /*4cf0*/  LDG.E.U16 R26, [R4.64] ;  /* 0x00000024041a7981 */ /* 0x000162000c1e1500 */
[----:B------:R-:W-:Y:S05]  /*4d00*/  BRA `(.L_x_11167) ;  /* 0x00000cc000007947 */ /* 0x000fea0003800000 */
.L_x_11163:
[----:B------:R-:W-:-:S13]  /*4d10*/  ISETP.GT.AND P0, PT, R0, 0x6, PT ;  /* 0x000000060000780c */ /* 0x000fda0003f04270 */
[----:B------:R-:W-:Y:S05]  /*4d20*/  @P0 BRA `(.L_x_11170) ;  /* 0x000000c000000947 */ /* 0x000fea0003800000 */
[----:B------:R-:W-:-:S13]  /*4d30*/  ISETP.NE.AND P0, PT, R0, 0x5, PT ;  /* 0x000000050000780c */ /* 0x000fda0003f05270 */
[----:B------:R-:W-:Y:S05]  /*4d40*/  @!P0 BRA `(.L_x_11171) ;  /* 0x0000005000008947 */ /* 0x000fea0003800000 */
[----:B------:R-:W-:-:S13]  /*4d50*/  ISETP.NE.AND P0, PT, R0, 0x6, PT ;  /* 0x000000060000780c */ /* 0x000fda0003f05270 */
[----:B------:R-:W-:Y:S05]  /*4d60*/  @P0 BRA `(.L_x_11166) ;  /* 0x00000ae000000947 */ /* 0x000fea0003800000 */
[----:B----4-:R-:W4:Y:S02]  /*4d70*/  LDG.E R4, [R4.64] ;  /* 0x0000002404047981 */ /* 0x010f24000c1e1900 */
[----:B----4-:R0:W4:Y:S01]  /*4d80*/  F2I.FTZ.TRUNC.NTZ R26, R4 ;  /* 0x00000004001a7305 */ /* 0x010122000021f100 */
[----:B------:R-:W-:Y:S05]  /*4d90*/  BRA `(.L_x_11167) ;  /* 0x00000c3000007947 */ /* 0x000fea0003800000 */
.L_x_11171:
[----:B----4-:R-:W4:Y:S02]  /*4da0*/  LDG.E.U16 R0, [R4.64] ;  /* 0x0000002404007981 */ /* 0x010f24000c1e1500 */
[----:B----4-:R-:W-:-:S06]  /*4db0*/  HADD2.F32 R0, -RZ, R0.H0_H0 ;  /* 0x20000000ff007230 */ /* 0x010fcc0000004100 */
[----:B------:R-:W0:Y:S02]  /*4dc0*/  F2I.FTZ.TRUNC.NTZ R0, R0 ;  /* 0x0000000000007305 */ /* 0x000e24000021f100 */
[----:B0-----:R-:W-:Y:S01]  /*4dd0*/  PRMT R26, R0, 0x7610, R26 ;  /* 0x00007610001a7816 */ /* 0x001fe2000000001a */
[----:B------:R-:W-:Y:S05]  /*4de0*/  BRA `(.L_x_11167) ;  /* 0x00000be000007947 */ /* 0x000fea0003800000 */
.L_x_11170:
[----:B------:R-:W-:-:S13]  /*4df0*/  ISETP.NE.AND P0, PT, R0, 0x7, PT ;  /* 0x000000070000780c */ /* 0x000fda0003f05270 */
[----:B------:R-:W-:Y:S05]  /*4e00*/  @!P0 BRA `(.L_x_11172) ;  /* 0x000000c000008947 */ /* 0x000fea0003800000 */
[----:B------:R-:W-:-:S13]  /*4e10*/  ISETP.NE.AND P0, PT, R0, 0x8, PT ;  /* 0x000000080000780c */ /* 0x000fda0003f05270 */
[----:B------:R-:W-:Y:S05]  /*4e20*/  @!P0 BRA `(.L_x_11173) ;  /* 0x0000005000008947 */ /* 0x000fea0003800000 */
[----:B------:R-:W-:-:S13]  /*4e30*/  ISETP.NE.AND P0, PT, R0, 0x9, PT ;  /* 0x000000090000780c */ /* 0x000fda0003f05270 */
[----:B------:R-:W-:Y:S05]  /*4e40*/  @P0 BRA `(.L_x_11166) ;  /* 0x00000a0000000947 */ /* 0x000fea0003800000 */
[----:B----4-:R-:W4:Y:S02]  /*4e50*/  LDG.E R4, [R4.64] ;  /* 0x0000002404047981 */ /* 0x010f24000c1e1900 */
[----:B----4-:R0:W4:Y:S01]  /*4e60*/  F2I.FTZ.TRUNC.NTZ R26, R4 ;  /* 0x00000004001a7305 */ /* 0x010122000021f100 */
[----:B------:R-:W-:Y:S05]  /*4e70*/  BRA `(.L_x_11167) ;  /* 0x00000b5000007947 */ /* 0x000fea0003800000 */
.L_x_11173:
[----:B----4-:R-:W4:Y:S02]  /*4e80*/  LDG.E.U16 R4, [R4.64] ;  /* 0x0000002404047981 */ /* 0x010f24000c1e1500 */
[----:B----4-:R-:W-:-:S06]  /*4e90*/  HADD2.F32 R0, -RZ, R4.H0_H0 ;  /* 0x20000004ff007230 */ /* 0x010fcc0000004100 */
[----:B------:R-:W0:Y:S02]  /*4ea0*/  F2I.FTZ.TRUNC.NTZ R0, R0 ;  /* 0x0000000000007305 */ /* 0x000e24000021f100 */
[----:B0-----:R-:W-:Y:S01]  /*4eb0*/  PRMT R26, R0, 0x7610, R26 ;  /* 0x00007610001a7816 */ /* 0x001fe2000000001a */
[----:B------:R-:W-:Y:S05]  /*4ec0*/  BRA `(.L_x_11167) ;  /* 0x00000b0000007947 */ /* 0x000fea0003800000 */
.L_x_11172:
[----:B----4-:R-:W4:Y:S02]  /*4ed0*/  LDG.E.64 R4, [R4.64] ;  /* 0x0000002404047981 */ /* 0x010f24000c1e1b00 */
[----:B----4-:R0:W4:Y:S01]  /*4ee0*/  F2I.F64.TRUNC R26, R4 ;  /* 0x00000004001a7311 */ /* 0x010122000030d100 */
[----:B------:R-:W-:Y:S05]  /*4ef0*/  BRA `(.L_x_11167) ;  /* 0x00000ad000007947 */ /* 0x000fea0003800000 */
.L_x_11162:
        /* <DEDUP_REMOVED lines=10> */
[----:B------:R-:W-:Y:S01]  /*4fa0*/  SEL R26, RZ, 0x1, !P0 ;  /* 0x00000001ff1a7807 */ /* 0x000fe20004000000 */
[----:B------:R-:W-:Y:S05]  /*4fb0*/  BRA `(.L_x_11167) ;  /* 0x00000a1000007947 */ /* 0x000fea0003800000 */
.L_x_11176:
[----:B----4-:R-:W4:Y:S02]  /*4fc0*/  LDG.E.64 R4, [R4.64] ;  /* 0x0000002404047981 */ /* 0x010f24000c1e1b00 */
[----:B----4-:R0:W4:Y:S01]  /*4fd0*/  F2I.F64.TRUNC R26, R4 ;  /* 0x00000004001a7311 */ /* 0x010122000030d100 */
[----:B------:R-:W-:Y:S05]  /*4fe0*/  BRA `(.L_x_11167) ;  /* 0x000009e000007947 */ /* 0x000fea0003800000 */
.L_x_11175:
        /* <DEDUP_REMOVED lines=28> */
.L_x_11178:
        /* <DEDUP_REMOVED lines=15> */
.L_x_11177:
[----:B----4-:R-:W4:Y:S02]  /*52a0*/  LDG.E.U16 R0, [R4.64] ;  /* 0x0000002404007981 */ /* 0x010f24000c1e1500 */
[----:B----4-:R-:W-:-:S06]  /*52b0*/  PRMT R0, RZ, 0x5410, R0 ;  /* 0x00005410ff007816 */ /* 0x010fcc0000000000 */
[----:B------:R-:W0:Y:S02]  /*52c0*/  F2I.FTZ.TRUNC.NTZ R0, R0 ;  /* 0x0000000000007305 */ /* 0x000e24000021f100 */
[----:B0-----:R-:W-:Y:S01]  /*52d0*/  PRMT R26, R0, 0x7610, R26 ;  /* 0x00007610001a7816 */ /* 0x001fe2000000001a */
[----:B------:R-:W-:Y:S05]  /*52e0*/  BRA `(.L_x_11167) ;  /* 0x000006e000007947 */ /* 0x000fea0003800000 */
.L_x_11174:
        /* <DEDUP_REMOVED lines=10> */
.L_x_11181:
        /* <DEDUP_REMOVED lines=21> */
.L_x_11185:
[----:B------:R-:W-:Y:S05]  /*54e0*/  BSYNC B1 ;  /* 0x0000000000017941 */ /* 0x000fea0003800000 */
.L_x_11184:
[----:B------:R-:W-:Y:S01]  /*54f0*/  LEA R5, R0, 0x3b800000, 0x17 ;  /* 0x3b80000000057811 */ /* 0x000fe200078eb8ff */
[----:B------:R-:W-:-:S05]  /*5500*/  IMAD.SHL.U32 R0, R3, 0x100000, RZ ;  /* 0x0010000003007824 */ /* 0x000fca00078e00ff */
[----:B------:R-:W-:Y:S02]  /*5510*/  LOP3.LUT R0, R5, R0, R6, 0xfe, !PT ;  /* 0x0000000005007212 */ /* 0x000fe400078efe06 */
.L_x_11183:
[----:B------:R-:W-:Y:S05]  /*5520*/  BSYNC B0 ;  /* 0x0000000000007941 */ /* 0x000fea0003800000 */
.L_x_11182:
[----:B------:R-:W0:Y:S02]  /*5530*/  F2I.FTZ.TRUNC.NTZ R0, R0 ;  /* 0x0000000000007305 */ /* 0x000e24000021f100 */
[----:B0-----:R-:W-:Y:S01]  /*5540*/  PRMT R26, R0, 0x7610, R26 ;  /* 0x00007610001a7816 */ /* 0x001fe2000000001a */
[----:B------:R-:W-:Y:S05]  /*5550*/  BRA `(.L_x_11167) ;  /* 0x0000047000007947 */ /* 0x000fea0003800000 */
.L_x_11180:
        /* <DEDUP_REMOVED lines=21> */
.L_x_11189:
[----:B------:R-:W-:Y:S05]  /*56b0*/  BSYNC B1 ;  /* 0x0000000000017941 */ /* 0x000fea0003800000 */
.L_x_11188:
[----:B------:R-:W-:Y:S01]  /*56c0*/  LEA R5, R0, 0x37800000, 0x17 ;  /* 0x3780000000057811 */ /* 0x000fe200078eb8ff */
[----:B------:R-:W-:-:S05]  /*56d0*/  IMAD.SHL.U32 R0, R3, 0x200000, RZ ;  /* 0x0020000003007824 */ /* 0x000fca00078e00ff */
[----:B------:R-:W-:Y:S02]  /*56e0*/  LOP3.LUT R0, R5, R0, R6, 0xfe, !PT ;  /* 0x0000000005007212 */ /* 0x000fe400078efe06 */
.L_x_11187:
[----:B------:R-:W-:Y:S05]  /*56f0*/  BSYNC B0 ;  /* 0x0000000000007941 */ /* 0x000fea0003800000 */
.L_x_11186:
[----:B------:R-:W0:Y:S02]  /*5700*/  F2I.FTZ.TRUNC.NTZ R0, R0 ;  /* 0x0000000000007305 */ /* 0x000e24000021f100 */
[----:B0-----:R-:W-:Y:S01]  /*5710*/  PRMT R26, R0, 0x7610, R26 ;  /* 0x00007610001a7816 */ /* 0x001fe2000000001a */
[----:B------:R-:W-:Y:S05]  /*5720*/  BRA `(.L_x_11167) ;  /* 0x000002a000007947 */ /* 0x000fea0003800000 */
.L_x_11179:
        /* <DEDUP_REMOVED lines=14> */
.L_x_11193:
[----:B------:R-:W-:Y:S05]  /*5810*/  BSYNC B0 ;  /* 0x0000000000007941 */ /* 0x000fea0003800000 */
.L_x_11192:
[----:B------:R-:W0:Y:S02]  /*5820*/  F2I.FTZ.TRUNC.NTZ R0, R0 ;  /* 0x0000000000007305 */ /* 0x000e24000021f100 */
[----:B0-----:R-:W-:Y:S01]  /*5830*/  PRMT R26, R0, 0x7610, R26 ;  /* 0x00007610001a7816 */ /* 0x001fe2000000001a */
[----:B------:R-:W-:Y:S05]  /*5840*/  BRA `(.L_x_11167) ;  /* 0x0000018000007947 */ /* 0x000fea0003800000 */
.L_x_11166:
        /* <DEDUP_REMOVED lines=19> */
[----:B------:R-:W-:Y:S01]  /*5980*/  PRMT R26, RZ, 0x7610, R26 ;  /* 0x00007610ff1a7816 */ /* 0x000fe2000000001a */
[----:B------:R-:W-:Y:S05]  /*5990*/  BRA `(.L_x_11167) ;  /* 0x0000003000007947 */ /* 0x000fea0003800000 */
.L_x_11191:
[----:B------:R0:W5:Y:S01]  /*59a0*/  LDG.E.U16 R26, [R4.64] ;  /* 0x00000024041a7981 */ /* 0x000162000c1e1500 */
[----:B------:R-:W-:Y:S05]  /*59b0*/  BRA `(.L_x_11167) ;  /* 0x0000001000007947 */ /* 0x000fea0003800000 */
.L_x_11190:
[----:B------:R0:W5:Y:S02]  /*59c0*/  LDG.E.U16 R26, [R4.64] ;  /* 0x00000024041a7981 */ /* 0x000164000c1e1500 */
.L_x_11167:
[----:B------:R-:W-:-:S03]  /*59d0*/  IADD3 R17, R17, 0x80, RZ ;  /* 0x0000008011117810 */ /* 0x000fc60007ffe0ff */
.L_x_11129:
[----:B------:R-:W-:Y:S05]  /*59e0*/  BSYNC B6 ;  /* 0x0000000000067941 */ /* 0x000fea0003800000 */
.L_x_11128:
        /* <DEDUP_REMOVED lines=21> */
.L_x_11199:
[----:B------:R0:W5:Y:S01]  /*5b40*/  LDG.E.U8 R24, [R4.64] ;  /* 0x0000002404187981 */ /* 0x000162000c1e1100 */
[----:B------:R-:W-:Y:S05]  /*5b50*/  BRA `(.L_x_11201) ;  /* 0x00000d8000007947 */ /* 0x000fea0003800000 */
.L_x_11198:
        /* <DEDUP_REMOVED lines=8> */
.L_x_11203:
[----:B------:R0:W5:Y:S01]  /*5be0*/  LDG.E.U16 R24, [R4.64] ;  /* 0x0000002404187981 */ /* 0x000162000c1e1500 */
[----:B------:R-:W-:Y:S05]  /*5bf0*/  BRA `(.L_x_11201) ;  /* 0x00000ce000007947 */ /* 0x000fea0003800000 */
.L_x_11202:
[----:B------:R0:W5:Y:S01]  /*5c00*/  LDG.E.U16 R24, [R4.64] ;  /* 0x0000002404187981 */ /* 0x000162000c1e1500 */
[----:B------:R-:W-:Y:S05]  /*5c10*/  BRA `(.L_x_11201) ;  /* 0x00000cc000007947 */ /* 0x000fea0003800000 */
.L_x_11197:
        /* <DEDUP_REMOVED lines=9> */
.L_x_11205:
[----:B----4-:R-:W4:Y:S02]  /*5cb0*/  LDG.E.U16 R0, [R4.64] ;  /* 0x0000002404007981 */ /* 0x010f24000c1e1500 */
[----:B----4-:R-:W-:-:S06]  /*5cc0*/  HADD2.F32 R0, -RZ, R0.H0_H0 ;  /* 0x20000000ff007230 */ /* 0x010fcc0000004100 */
[----:B------:R-:W0:Y:S02]  /*5cd0*/  F2I.FTZ.TRUNC.NTZ R0, R0 ;  /* 0x0000000000007305 */ /* 0x000e24000021f100 */
[----:B0-----:R-:W-:Y:S01]  /*5ce0*/  PRMT R24, R0, 0x7610, R24 ;  /* 0x0000761000187816 */ /* 0x001fe20000000018 */
[----:B------:R-:W-:Y:S05]  /*5cf0*/  BRA `(.L_x_11201) ;  /* 0x00000be000007947 */ /* 0x000fea0003800000 */
.L_x_11204:
        /* <DEDUP_REMOVED lines=9> */
.L_x_11207:
[----:B----4-:R-:W4:Y:S02]  /*5d90*/  LDG.E.U16 R4, [R4.64] ;  /* 0x0000002404047981 */ /* 0x010f24000c1e1500 */
[----:B----4-:R-:W-:-:S06]  /*5da0*/  HADD2.F32 R0, -RZ, R4.H0_H0 ;  /* 0x20000004ff007230 */ /* 0x010fcc0000004100 */
[----:B------:R-:W0:Y:S02]  /*5db0*/  F2I.FTZ.TRUNC.NTZ R0, R0 ;  /* 0x0000000000007305 */ /* 0x000e24000021f100 */
[----:B0-----:R-:W-:Y:S01]  /*5dc0*/  PRMT R24, R0, 0x7610, R24 ;  /* 0x0000761000187816 */ /* 0x001fe20000000018 */
[----:B------:R-:W-:Y:S05]  /*5dd0*/  BRA `(.L_x_11201) ;  /* 0x00000b0000007947 */ /* 0x000fea0003800000 */
.L_x_11206:
[----:B----4-:R-:W4:Y:S02]  /*5de0*/  LDG.E.64 R4, [R4.64] ;  /* 0x0000002404047981 */ /* 0x010f24000c1e1b00 */
[----:B----4-:R0:W4:Y:S01]  /*5df0*/  F2I.F64.TRUNC R24, R4 ;  /* 0x0000000400187311 */ /* 0x010122000030d100 */
[----:B------:R-:W-:Y:S05]  /*5e00*/  BRA `(.L_x_11201) ;  /* 0x00000ad000007947 */ /* 0x000fea0003800000 */
.L_x_11196:
        /* <DEDUP_REMOVED lines=12> */
.L_x_11210:
[----:B----4-:R-:W4:Y:S02]  /*5ed0*/  LDG.E.64 R4, [R4.64] ;  /* 0x0000002404047981 */ /* 0x010f24000c1e1b00 */
[----:B----4-:R0:W4:Y:S01]  /*5ee0*/  F2I.F64.TRUNC R24, R4 ;  /* 0x0000000400187311 */ /* 0x010122000030d100 */
[----:B------:R-:W-:Y:S05]  /*5ef0*/  BRA `(.L_x_11201) ;  /* 0x000009e000007947 */ /* 0x000fea0003800000 */
.L_x_11209:
        /* <DEDUP_REMOVED lines=28> */
.L_x_11212:
        /* <DEDUP_REMOVED lines=15> */
.L_x_11211:
[----:B----4-:R-:W4:Y:S02]  /*61b0*/  LDG.E.U16 R0, [R4.64] ;  /* 0x0000002404007981 */ /* 0x010f24000c1e1500 */
[----:B----4-:R-:W-:-:S06]  /*61c0*/  PRMT R0, RZ, 0x5410, R0 ;  /* 0x00005410ff007816 */ /* 0x010fcc0000000000 */
[----:B------:R-:W0:Y:S02]  /*61d0*/  F2I.FTZ.TRUNC.NTZ R0, R0 ;  /* 0x0000000000007305 */ /* 0x000e24000021f100 */
[----:B0-----:R-:W-:Y:S01]  /*61e0*/  PRMT R24, R0, 0x7610, R24 ;  /* 0x0000761000187816 */ /* 0x001fe20000000018 */
[----:B------:R-:W-:Y:S05]  /*61f0*/  BRA `(.L_x_11201) ;  /* 0x000006e000007947 */ /* 0x000fea0003800000 */
.L_x_11208:
        /* <DEDUP_REMOVED lines=10> */
.L_x_11215:
        /* <DEDUP_REMOVED lines=21> */
.L_x_11219:
[----:B------:R-:W-:Y:S05]  /*63f0*/  BSYNC B1 ;  /* 0x0000000000017941 */ /* 0x000fea0003800000 */
.L_x_11218:
[----:B------:R-:W-:Y:S01]  /*6400*/  LEA R5, R0, 0x3b800000, 0x17 ;  /* 0x3b80000000057811 */ /* 0x000fe200078eb8ff */
[----:B------:R-:W-:-:S05]  /*6410*/  IMAD.SHL.U32 R0, R3, 0x100000, RZ ;  /* 0x0010000003007824 */ /* 0x000fca00078e00ff */
[----:B------:R-:W-:Y:S02]  /*6420*/  LOP3.LUT R0, R5, R0, R6, 0xfe, !PT ;  /* 0x0000000005007212 */ /* 0x000fe400078efe06 */
.L_x_11217:
[----:B------:R-:W-:Y:S05]  /*6430*/  BSYNC B0 ;  /* 0x0000000000007941 */ /* 0x000fea0003800000 */
.L_x_11216:
[----:B------:R-:W0:Y:S02]  /*6440*/  F2I.FTZ.TRUNC.NTZ R0, R0 ;  /* 0x0000000000007305 */ /* 0x000e24000021f100 */
[----:B0-----:R-:W-:Y:S01]  /*6450*/  PRMT R24, R0, 0x7610, R24 ;  /* 0x0000761000187816 */ /* 0x001fe20000000018 */
[----:B------:R-:W-:Y:S05]  /*6460*/  BRA `(.L_x_11201) ;  /* 0x0000047000007947 */ /* 0x000fea0003800000 */
.L_x_11214:
        /* <DEDUP_REMOVED lines=21> */
.L_x_11223:
[----:B------:R-:W-:Y:S05]  /*65c0*/  BSYNC B1 ;  /* 0x0000000000017941 */ /* 0x000fea0003800000 */
.L_x_11222:
[----:B------:R-:W-:Y:S01]  /*65d0*/  LEA R5, R0, 0x37800000, 0x17 ;  /* 0x3780000000057811 */ /* 0x000fe200078eb8ff */
[----:B------:R-:W-:-:S05]  /*65e0*/  IMAD.SHL.U32 R0, R3, 0x200000, RZ ;  /* 0x0020000003007824 */ /* 0x000fca00078e00ff */
[----:B------:R-:W-:Y:S02]  /*65f0*/  LOP3.LUT R0, R5, R0, R6, 0xfe, !PT ;  /* 0x0000000005007212 */ /* 0x000fe400078efe06 */
.L_x_11221:
[----:B------:R-:W-:Y:S05]  /*6600*/  BSYNC B0 ;  /* 0x0000000000007941 */ /* 0x000fea0003800000 */
.L_x_11220:
[----:B------:R-:W0:Y:S02]  /*6610*/  F2I.FTZ.TRUNC.NTZ R0, R0 ;  /* 0x0000000000007305 */ /* 0x000e24000021f100 */
[----:B0-----:R-:W-:Y:S01]  /*6620*/  PRMT R24, R0, 0x7610, R24 ;  /* 0x0000761000187816 */ /* 0x001fe20000000018 */
[----:B------:R-:W-:Y:S05]  /*6630*/  BRA `(.L_x_11201) ;  /* 0x000002a000007947 */ /* 0x000fea0003800000 */
.L_x_11213:
        /* <DEDUP_REMOVED lines=14> */
.L_x_11227:
[----:B------:R-:W-:Y:S05]  /*6720*/  BSYNC B0 ;  /* 0x0000000000007941 */ /* 0x000fea0003800000 */
.L_x_11226:
[----:B------:R-:W0:Y:S02]  /*6730*/  F2I.FTZ.TRUNC.NTZ R0, R0 ;  /* 0x0000000000007305 */ /* 0x000e24000021f100 */
[----:B0-----:R-:W-:Y:S01]  /*6740*/  PRMT R24, R0, 0x7610, R24 ;  /* 0x0000761000187816 */ /* 0x001fe20000000018 */
[----:B------:R-:W-:Y:S05]  /*6750*/  BRA `(.L_x_11201) ;  /* 0x0000018000007947 */ /* 0x000fea0003800000 */
.L_x_11200:
        /* <DEDUP_REMOVED lines=21> */
.L_x_11225:
[----:B------:R0:W5:Y:S01]  /*68b0*/  LDG.E.U16 R24, [R4.64] ;  /* 0x0000002404187981 */ /* 0x000162000c1e1500 */
[----:B------:R-:W-:Y:S05]  /*68c0*/  BRA `(.L_x_11201) ;  /* 0x0000001000007947 */ /* 0x000fea0003800000 */
.L_x_11224:
[----:B------:R0:W5:Y:S02]  /*68d0*/  LDG.E.U16 R24, [R4.64] ;  /* 0x0000002404187981 */ /* 0x000164000c1e1500 */
.L_x_11201:
        /* <DEDUP_REMOVED lines=16> */
.L_x_11231:
[----:B------:R0:W5:Y:S01]  /*69e0*/  LDG.E.U8 R18, [R4.64] ;  /* 0x0000002404127981 */ /* 0x000162000c1e1100 */
[----:B------:R-:W-:Y:S05]  /*69f0*/  BRA `(.L_x_11195) ;  /* 0x00000d7000007947 */ /* 0x000fea0003800000 */
.L_x_11230:
        /* <DEDUP_REMOVED lines=8> */
.L_x_11234:
[----:B------:R0:W5:Y:S01]  /*6a80*/  LDG.E.U16 R18, [R4.64] ;  /* 0x0000002404127981 */ /* 0x000162000c1e1500 */
[----:B------:R-:W-:Y:S05]  /*6a90*/  BRA `(.L_x_11195) ;  /* 0x00000cd000007947 */ /* 0x000fea0003800000 */
.L_x_11233:
[----:B------:R0:W5:Y:S01]  /*6aa0*/  LDG.E.U16 R18, [R4.64] ;  /* 0x0000002404127981 */ /* 0x000162000c1e1500 */
[----:B------:R-:W-:Y:S05]  /*6ab0*/  BRA `(.L_x_11195) ;  /* 0x00000cb000007947 */ /* 0x000fea0003800000 */
.L_x_11229:
        /* <DEDUP_REMOVED lines=9> */
.L_x_11236:
[----:B----4-:R-:W4:Y:S02]  /*6b50*/  LDG.E.U16 R0, [R4.64] ;  /* 0x0000002404007981 */ /* 0x010f24000c1e1500 */
[----:B----4-:R-:W-:-:S06]  /*6b60*/  HADD2.F32 R0, -RZ, R0.H0_H0 ;  /* 0x20000000ff007230 */ /* 0x010fcc0000004100 */
[----:B------:R-:W0:Y:S02]  /*6b70*/  F2I.FTZ.TRUNC.NTZ R0, R0 ;  /* 0x0000000000007305 */ /* 0x000e24000021f100 */
[----:B0-----:R-:W-:Y:S01]  /*6b80*/  PRMT R18, R0, 0x7610, R18 ;  /* 0x0000761000127816 */ /* 0x001fe20000000012 */
[----:B------:R-:W-:Y:S05]  /*6b90*/  BRA `(.L_x_11195) ;  /* 0x00000bd000007947 */ /* 0x000fea0003800000 */
.L_x_11235:
        /* <DEDUP_REMOVED lines=9> */
.L_x_11238:
[----:B----4-:R-:W4:Y:S02]  /*6c30*/  LDG.E.U16 R4, [R4.64] ;  /* 0x0000002404047981 */ /* 0x010f24000c1e1500 */
[----:B----4-:R-:W-:-:S06]  /*6c40*/  HADD2.F32 R0, -RZ, R4.H0_H0 ;  /* 0x20000004ff007230 */ /* 0x010fcc0000004100 */
[----:B------:R-:W0:Y:S02]  /*6c50*/  F2I.FTZ.TRUNC.NTZ R0, R0 ;  /* 0x0000000000007305 */ /* 0x000e24000021f100 */
[----:B0-----:R-:W-:Y:S01]  /*6c60*/  PRMT R18, R0, 0x7610, R18 ;  /* 0x0000761000127816 */ /* 0x001fe20000000012 */
[----:B------:R-:W-:Y:S05]  /*6c70*/  BRA `(.L_x_11195) ;  /* 0x00000af000007947 */ /* 0x000fea0003800000 */
.L_x_11237:
[----:B----4-:R-:W4:Y:S02]  /*6c80*/  LDG.E.64 R4, [R4.64] ;  /* 0x0000002404047981 */ /* 0x010f24000c1e1b00 */
[----:B----4-:R0:W4:Y:S01]  /*6c90*/  F2I.F64.TRUNC R18, R4 ;  /* 0x0000000400127311 */ /* 0x010122000030d100 */
[----:B------:R-:W-:Y:S05]  /*6ca0*/  BRA `(.L_x_11195) ;  /* 0x00000ac000007947 */ /* 0x000fea0003800000 */
.L_x_11228:
        /* <DEDUP_REMOVED lines=12> */
.L_x_11241:
[----:B----4-:R-:W4:Y:S02]  /*6d70*/  LDG.E.64 R4, [R4.64] ;  /* 0x0000002404047981 */ /* 0x010f24000c1e1b00 */
[----:B----4-:R0:W4:Y:S01]  /*6d80*/  F2I.F64.TRUNC R18, R4 ;  /* 0x0000000400127311 */ /* 0x010122000030d100 */
[----:B------:R-:W-:Y:S05]  /*6d90*/  BRA `(.L_x_11195) ;  /* 0x000009d000007947 */ /* 0x000fea0003800000 */
.L_x_11240:
        /* <DEDUP_REMOVED lines=28> */
.L_x_11243:
        /* <DEDUP_REMOVED lines=15> */
.L_x_11242:
[----:B----4-:R-:W4:Y:S02]  /*7050*/  LDG.E.U16 R0, [R4.64] ;  /* 0x0000002404007981 */ /* 0x010f24000c1e1500 */
[----:B----4-:R-:W-:-:S06]  /*7060*/  PRMT R0, RZ, 0x5410, R0 ;  /* 0x00005410ff007816 */ /* 0x010fcc0000000000 */
[----:B------:R-:W0:Y:S02]  /*7070*/  F2I.FTZ.TRUNC.NTZ R0, R0 ;  /* 0x0000000000007305 */ /* 0x000e24000021f100 */
[----:B0-----:R-:W-:Y:S01]  /*7080*/  PRMT R18, R0, 0x7610, R18 ;  /* 0x0000761000127816 */ /* 0x001fe20000000012 */
[----:B------:R-:W-:Y:S05]  /*7090*/  BRA `(.L_x_11195) ;  /* 0x000006d000007947 */ /* 0x000fea0003800000 */
.L_x_11239:
        /* <DEDUP_REMOVED lines=10> */
.L_x_11246:
        /* <DEDUP_REMOVED lines=21> */
.L_x_11250:
[----:B------:R-:W-:Y:S05]  /*7290*/  BSYNC B1 ;  /* 0x0000000000017941 */ /* 0x000fea0003800000 */
.L_x_11249:
[----:B------:R-:W-:Y:S01]  /*72a0*/  LEA R5, R0, 0x3b800000, 0x17 ;  /* 0x3b80000000057811 */ /* 0x000fe200078eb8ff */
[----:B------:R-:W-:-:S05]  /*72b0*/  IMAD.SHL.U32 R0, R3, 0x100000, RZ ;  /* 0x0010000003007824 */ /* 0x000fca00078e00ff */
[----:B------:R-:W-:Y:S02]  /*72c0*/  LOP3.LUT R0, R5, R0, R6, 0xfe, !PT ;  /* 0x0000000005007212 */ /* 0x000fe400078efe06 */
.L_x_11248:
[----:B------:R-:W-:Y:S05]  /*72d0*/  BSYNC B0 ;  /* 0x0000000000007941 */ /* 0x000fea0003800000 */
.L_x_11247:
[----:B------:R-:W0:Y:S02]  /*72e0*/  F2I.FTZ.TRUNC.NTZ R0, R0 ;  /* 0x0000000000007305 */ /* 0x000e24000021f100 */
[----:B0-----:R-:W-:Y:S01]  /*72f0*/  PRMT R18, R0, 0x7610, R18 ;  /* 0x0000761000127816 */ /* 0x001fe20000000012 */
[----:B------:R-:W-:Y:S05]  /*7300*/  BRA `(.L_x_11195) ;  /* 0x0000046000007947 */ /* 0x000fea0003800000 */
.L_x_11245:
        /* <DEDUP_REMOVED lines=21> */
.L_x_11254:
[----:B------:R-:W-:Y:S05]  /*7460*/  BSYNC B1 ;  /* 0x0000000000017941 */ /* 0x000fea0003800000 */
.L_x_11253:
[----:B------:R-:W-:Y:S01]  /*7470*/  LEA R5, R0, 0x37800000, 0x17 ;  /* 0x3780000000057811 */ /* 0x000fe200078eb8ff */
[----:B------:R-:W-:-:S05]  /*7480*/  IMAD.SHL.U32 R0, R3, 0x200000, RZ ;  /* 0x0020000003007824 */ /* 0x000fca00078e00ff */
[----:B------:R-:W-:Y:S02]  /*7490*/  LOP3.LUT R0, R5, R0, R6, 0xfe, !PT ;  /* 0x0000000005007212 */ /* 0x000fe400078efe06 */
.L_x_11252:
[----:B------:R-:W-:Y:S05]  /*74a0*/  BSYNC B0 ;  /* 0x0000000000007941 */ /* 0x000fea0003800000 */
.L_x_11251:
[----:B------:R-:W0:Y:S02]  /*74b0*/  F2I.FTZ.TRUNC.NTZ R0, R0 ;  /* 0x0000000000007305 */ /* 0x000e24000021f100 */
[----:B0-----:R-:W-:Y:S01]  /*74c0*/  PRMT R18, R0, 0x7610, R18 ;  /* 0x0000761000127816 */ /* 0x001fe20000000012 */
[----:B------:R-:W-:Y:S05]  /*74d0*/  BRA `(.L_x_11195) ;  /* 0x0000029000007947 */ /* 0x000fea0003800000 */
.L_x_11244:
        /* <DEDUP_REMOVED lines=14> */
.L_x_11258:
[----:B------:R-:W-:Y:S05]  /*75c0*/  BSYNC B0 ;  /* 0x0000000000007941 */ /* 0x000fea0003800000 */
.L_x_11257:
[----:B------:R-:W0:Y:S02]  /*75d0*/  F2I.FTZ.TRUNC.NTZ R0, R0 ;  /* 0x0000000000007305 */ /* 0x000e24000021f100 */
[----:B0-----:R-:W-:Y:S01]  /*75e0*/  PRMT R18, R0, 0x7610, R18 ;  /* 0x0000761000127816 */ /* 0x001fe20000000012 */
[----:B------:R-:W-:Y:S05]  /*75f0*/  BRA `(.L_x_11195) ;  /* 0x0000017000007947 */ /* 0x000fea0003800000 */
.L_x_11232:
        /* <DEDUP_REMOVED lines=20> */
.L_x_11256:
[----:B------:R0:W5:Y:S01]  /*7740*/  LDG.E.U16 R18, [R4.64] ;  /* 0x0000002404127981 */ /* 0x000162000c1e1500 */
[----:B------:R-:W-:Y:S05]  /*7750*/  BRA `(.L_x_11195) ;  /* 0x0000001000007947 */ /* 0x000fea0003800000 */
.L_x_11255:
[----:B------:R0:W5:Y:S02]  /*7760*/  LDG.E.U16 R18, [R4.64] ;  /* 0x0000002404127981 */ /* 0x000164000c1e1500 */
.L_x_11195:
[----:B------:R-:W-:Y:S05]  /*7770*/  BSYNC B6 ;  /* 0x0000000000067941 */ /* 0x000fea0003800000 */
.L_x_11194:
[----:B------:R-:W0:Y:S01]  /*7780*/  S2R R23, SR_TID.X ;  /* 0x0000000000177919 */ /* 0x000e220000002100 */
[----:B------:R-:W4:Y:S01]  /*7790*/  LDC.U8 R17, c[0x0][0x190] ;  /* 0x00006400ff117b82 */ /* 0x000f220000000000 */
[----:B------:R-:W-:Y:S01]  /*77a0*/  BSSY B0, `(.L_x_11259) ;  /* 0x0000024000007945 */ /* 0x000fe20003800000 */
[C---:B0-----:R-:W-:Y:S02]  /*77b0*/  ISETP.GE.AND P2, PT, R23.reuse, R16, PT ;  /* 0x000000101700720c */ /* 0x041fe40003f46270 */
[C---:B------:R-:W-:Y:S02]  /*77c0*/  IADD3 R3, R23.reuse, 0x100, RZ ;  /* 0x0000010017037810 */ /* 0x040fe40007ffe0ff */
[C---:B------:R-:W-:Y:S02]  /*77d0*/  IADD3 R5, R23.reuse, 0x180, RZ ;  /* 0x0000018017057810 */ /* 0x040fe40007ffe0ff */
[----:B------:R-:W-:-:S02]  /*77e0*/  IADD3 R25, R23, 0x80, RZ ;  /* 0x0000008017197810 */ /* 0x000fc40007ffe0ff */
[-C--:B------:R-:W-:Y:S02]  /*77f0*/  ISETP.GE.AND P0, PT, R3, R16.reuse, PT ;  /* 0x000000100300720c */ /* 0x080fe40003f06270 */
[-C--:B------:R-:W-:Y:S02]  /*7800*/  ISETP.GE.AND P1, PT, R5, R16.reuse, PT ;  /* 0x000000100500720c */ /* 0x080fe40003f26270 */
[----:B------:R-:W-:Y:S01]  /*7810*/  ISETP.GE.AND P3, PT, R25, R16, PT ;  /* 0x000000101900720c */ /* 0x000fe20003f66270 */
[----:B------:R-:W-:Y:S07]  /*7820*/  @P2 BRA `(.L_x_11260) ;  /* 0x000001b000002947 */ /* 0x000fee0003800000 */
[----:B--2-45:R-:W-:Y:S02]  /*7830*/  PRMT R3, R27, 0x9910, RZ ;  /* 0x000099101b037816 */ /* 0x034fe400000000ff */
[----:B------:R-:W-:Y:S02]  /*7840*/  PRMT R6, R28, 0x9910, RZ ;  /* 0x000099101c067816 */ /* 0x000fe400000000ff */
[----:B------:R-:W-:Y:S02]  /*7850*/  IABS R0, R3 ;  /* 0x0000000300007213 */ /* 0x000fe40000000000 */
[----:B------:R-:W-:-:S02]  /*7860*/  IABS R8, R6 ;  /* 0x0000000600087213 */ /* 0x000fc40000000000 */
[----:B------:R-:W0:Y:S01]  /*7870*/  I2F.RP R7, R0 ;  /* 0x0000000000077306 */ /* 0x000e220000209400 */
[-C--:B------:R-:W-:Y:S02]  /*7880*/  IABS R10, R3.reuse ;  /* 0x00000003000a7213 */ /* 0x080fe40000000000 */
[----:B------:R-:W-:-:S04]  /*7890*/  LOP3.LUT R6, R6, R3, RZ, 0x3c, !PT ;  /* 0x0000000306067212 */ /* 0x000fc800078e3cff */
[----:B------:R-:W-:Y:S01]  /*78a0*/  ISETP.GE.AND P5, PT, R6, RZ, PT ;  /* 0x000000ff0600720c */ /* 0x000fe20003fa6270 */
[----:B0-----:R-:W0:Y:S02]  /*78b0*/  MUFU.RCP R7, R7 ;  /* 0x0000000700077308 */ /* 0x001e240000001000 */
[----:B0-----:R-:W-:Y:S01]  /*78c0*/  IADD3 R4, R7, 0xffffffe, RZ ;  /* 0x0ffffffe07047810 */ /* 0x001fe20007ffe0ff */
[----:B------:R-:W-:-:S05]  /*78d0*/  IMAD.MOV R7, RZ, RZ, -R10 ;  /* 0x000000ffff077224 */ /* 0x000fca00078e0a0a */
[----:B------:R0:W2:Y:S02]  /*78e0*/  F2I.FTZ.U32.TRUNC.NTZ R5, R4 ;  /* 0x0000000400057305 */ /* 0x0000a4000021f000 */
[----:B0-----:R-:W-:Y:S02]  /*78f0*/  IMAD.MOV.U32 R4, RZ, RZ, RZ ;  /* 0x000000ffff047224 */ /* 0x001fe400078e00ff */
[----:B--2---:R-:W-:-:S04]  /*7900*/  IMAD.MOV R9, RZ, RZ, -R5 ;  /* 0x000000ffff097224 */ /* 0x004fc800078e0a05 */
[----:B------:R-:W-:-:S04]  /*7910*/  IMAD R9, R9, R0, RZ ;  /* 0x0000000009097224 */ /* 0x000fc800078e02ff */
[----:B------:R-:W-:-:S06]  /*7920*/  IMAD.HI.U32 R5, R5, R9, R4 ;  /* 0x0000000905057227 */ /* 0x000fcc00078e0004 */
[----:B------:R-:W-:-:S04]  /*7930*/  IMAD.HI.U32 R5, R5, R8, RZ ;  /* 0x0000000805057227 */ /* 0x000fc800078e00ff */
[----:B------:R-:W-:-:S05]  /*7940*/  IMAD R7, R5, R7, R8 ;  /* 0x0000000705077224 */ /* 0x000fca00078e0208 */
[----:B------:R-:W-:-:S13]  /*7950*/  ISETP.GT.U32.AND P6, PT, R0, R7, PT ;  /* 0x000000070000720c */ /* 0x000fda0003fc4070 */
[----:B------:R-:W-:Y:S01]  /*7960*/  @!P6 IMAD.IADD R7, R7, 0x1, -R0 ;  /* 0x000000010707e824 */ /* 0x000fe200078e0a00 */
[----:B------:R-:W-:Y:S02]  /*7970*/  @!P6 IADD3 R5, R5, 0x1, RZ ;  /* 0x000000010505e810 */ /* 0x000fe40007ffe0ff */
[----:B------:R-:W-:Y:S02]  /*7980*/  ISETP.NE.AND P6, PT, R3, RZ, PT ;  /* 0x000000ff0300720c */ /* 0x000fe40003fc5270 */
[----:B------:R-:W-:-:S13]  /*7990*/  ISETP.GE.U32.AND P4, PT, R7, R0, PT ;  /* 0x000000000700720c */ /* 0x000fda0003f86070 */
[----:B------:R-:W-:-:S05]  /*79a0*/  @P4 IADD3 R5, R5, 0x1, RZ ;  /* 0x0000000105054810 */ /* 0x000fca0007ffe0ff */
[----:B------:R-:W-:-:S04]  /*79b0*/  IMAD.MOV.U32 R0, RZ, RZ, R5 ;  /* 0x000000ffff007224 */ /* 0x000fc800078e0005 */
[----:B------:R-:W-:Y:S01]  /*79c0*/  @!P5 IMAD.MOV R0, RZ, RZ, -R0 ;  /* 0x000000ffff00d224 */ /* 0x000fe200078e0a00 */
[----:B------:R-:W-:Y:S02]  /*79d0*/  @!P6 LOP3.LUT R0, RZ, R3, RZ, 0x33, !PT ;  /* 0x00000003ff00e212 */ /* 0x000fe400078e33ff */
.L_x_11260:
[----:B----4-:R-:W-:Y:S05]  /*79e0*/  BSYNC B0 ;  /* 0x0000000000007941 */ /* 0x010fea0003800000 */
.L_x_11259:
[----:B------:R-:W-:Y:S01]  /*79f0*/  BSSY B0, `(.L_x_11261) ;  /* 0x000001c000007945 */ /* 0x000fe20003800000 */
[----:B------:R-:W-:Y:S05]  /*7a00*/  @P3 BRA `(.L_x_11262) ;  /* 0x000001a000003947 */ /* 0x000fea0003800000 */
[----:B---3-5:R-:W-:Y:S02]  /*7a10*/  PRMT R3, R22, 0x9910, RZ ;  /* 0x0000991016037816 */ /* 0x028fe400000000ff */
[----:B-1----:R-:W-:Y:S02]  /*7a20*/  PRMT R8, R29, 0x9910, RZ ;  /* 0x000099101d087816 */ /* 0x002fe400000000ff */
[-C--:B------:R-:W-:Y:S02]  /*7a30*/  IABS R6, R3.reuse ;  /* 0x0000000300067213 */ /* 0x080fe40000000000 */
[----:B------:R-:W-:Y:S02]  /*7a40*/  IABS R10, R8 ;  /* 0x00000008000a7213 */ /* 0x000fe40000000000 */
[----:B------:R-:W0:Y:S01]  /*7a50*/  I2F.RP R7, R6 ;  /* 0x0000000600077306 */ /* 0x000e220000209400 */
[----:B------:R-:W-:-:S02]  /*7a60*/  IABS R11, R3 ;  /* 0x00000003000b7213 */ /* 0x000fc40000000000 */
[----:B------:R-:W-:-:S04]  /*7a70*/  LOP3.LUT R8, R8, R3, RZ, 0x3c, !PT ;  /* 0x0000000308087212 */ /* 0x000fc800078e3cff */
[----:B------:R-:W-:Y:S01]  /*7a80*/  ISETP.GE.AND P5, PT, R8, RZ, PT ;  /* 0x000000ff0800720c */ /* 0x000fe20003fa6270 */
[----:B0-----:R-:W0:Y:S02]  /*7a90*/  MUFU.RCP R7, R7 ;  /* 0x0000000700077308 */ /* 0x001e240000001000 */
[----:B0-----:R-:W-:Y:S01]  /*7aa0*/  IADD3 R4, R7, 0xffffffe, RZ ;  /* 0x0ffffffe07047810 */ /* 0x001fe20007ffe0ff */
[----:B------:R-:W-:-:S05]  /*7ab0*/  IMAD.MOV R7, RZ, RZ, -R11 ;  /* 0x000000ffff077224 */ /* 0x000fca00078e0a0b */
[----:B------:R0:W1:Y:S02]  /*7ac0*/  F2I.FTZ.U32.TRUNC.NTZ R5, R4 ;  /* 0x0000000400057305 */ /* 0x000064000021f000 */
[----:B0-----:R-:W-:Y:S02]  /*7ad0*/  IMAD.MOV.U32 R4, RZ, RZ, RZ ;  /* 0x000000ffff047224 */ /* 0x001fe400078e00ff */
[----:B-1----:R-:W-:-:S04]  /*7ae0*/  IMAD.MOV R9, RZ, RZ, -R5 ;  /* 0x000000ffff097224 */ /* 0x002fc800078e0a05 */
        /* <DEDUP_REMOVED lines=10> */
[----:B------:R-:W-:Y:S01]  /*7b90*/  @!P5 IMAD.MOV R22, RZ, RZ, -R22 ;  /* 0x000000ffff16d224 */ /* 0x000fe200078e0a16 */
[----:B------:R-:W-:Y:S02]  /*7ba0*/  @!P4 LOP3.LUT R22, RZ, R3, RZ, 0x33, !PT ;  /* 0x00000003ff16c212 */ /* 0x000fe400078e33ff */
.L_x_11262:
[----:B------:R-:W-:Y:S05]  /*7bb0*/  BSYNC B0 ;  /* 0x0000000000007941 */ /* 0x000fea0003800000 */
.L_x_11261:
[----:B------:R-:W-:Y:S01]  /*7bc0*/  BSSY B0, `(.L_x_11263) ;  /* 0x000001c000007945 */ /* 0x000fe20003800000 */
[----:B------:R-:W-:Y:S05]  /*7bd0*/  @P0 BRA `(.L_x_11264) ;  /* 0x000001a000000947 */ /* 0x000fea0003800000 */
[----:B-----5:R-:W-:Y:S02]  /*7be0*/  PRMT R3, R26, 0x9910, RZ ;  /* 0x000099101a037816 */ /* 0x020fe400000000ff */
[----:B------:R-:W-:Y:S02]  /*7bf0*/  PRMT R8, R19, 0x9910, RZ ;  /* 0x0000991013087816 */ /* 0x000fe400000000ff */
[-C--:B------:R-:W-:Y:S02]  /*7c00*/  IABS R6, R3.reuse ;  /* 0x0000000300067213 */ /* 0x080fe40000000000 */
[----:B------:R-:W-:Y:S02]  /*7c10*/  IABS R10, R8 ;  /* 0x00000008000a7213 */ /* 0x000fe40000000000 */
[----:B------:R-:W0:Y:S01]  /*7c20*/  I2F.RP R7, R6 ;  /* 0x0000000600077306 */ /* 0x000e220000209400 */
[----:B------:R-:W-:-:S02]  /*7c30*/  IABS R11, R3 ;  /* 0x00000003000b7213 */ /* 0x000fc40000000000 */
[----:B------:R-:W-:-:S04]  /*7c40*/  LOP3.LUT R8, R8, R3, RZ, 0x3c, !PT ;  /* 0x0000000308087212 */ /* 0x000fc800078e3cff */
[----:B------:R-:W-:Y:S01]  /*7c50*/  ISETP.GE.AND P4, PT, R8, RZ, PT ;  /* 0x000000ff0800720c */ /* 0x000fe20003f86270 */
[----:B0-----:R-:W0:Y:S02]  /*7c60*/  MUFU.RCP R7, R7 ;  /* 0x0000000700077308 */ /* 0x001e240000001000 */
[----:B0-----:R-:W-:-:S06]  /*7c70*/  IADD3 R4, R7, 0xffffffe, RZ ;  /* 0x0ffffffe07047810 */ /* 0x001fcc0007ffe0ff */
[----:B------:R0:W4:Y:S02]  /*7c80*/  F2I.FTZ.U32.TRUNC.NTZ R5, R4 ;  /* 0x0000000400057305 */ /* 0x000124000021f000 */
[----:B0-----:R-:W-:Y:S02]  /*7c90*/  IMAD.MOV.U32 R4, RZ, RZ, RZ ;  /* 0x000000ffff047224 */ /* 0x001fe400078e00ff */
[----:B----4-:R-:W-:-:S04]  /*7ca0*/  IMAD.MOV R9, RZ, RZ, -R5 ;  /* 0x000000ffff097224 */ /* 0x010fc800078e0a05 */
[----:B------:R-:W-:-:S04]  /*7cb0*/  IMAD R9, R9, R6, RZ ;  /* 0x0000000609097224 */ /* 0x000fc800078e02ff */
        /* <DEDUP_REMOVED lines=12> */
.L_x_11264:
[----:B------:R-:W-:Y:S05]  /*7d80*/  BSYNC B0 ;  /* 0x0000000000007941 */ /* 0x000fea0003800000 */
.L_x_11263:
        /* <DEDUP_REMOVED lines=13> */
[----:B------:R0:W4:Y:S02]  /*7e60*/  F2I.FTZ.U32.TRUNC.NTZ R5, R4 ;  /* 0x0000000400057305 */ /* 0x000124000021f000 */
[----:B0-----:R-:W-:Y:S02]  /*7e70*/  IMAD.MOV.U32 R4, RZ, RZ, RZ ;  /* 0x000000ffff047224 */ /* 0x001fe400078e00ff */
[----:B----4-:R-:W-:-:S04]  /*7e80*/  IMAD.MOV R9, RZ, RZ, -R5 ;  /* 0x000000ffff097224 */ /* 0x010fc800078e0a05 */
        /* <DEDUP_REMOVED lines=12> */
.L_x_11266:
[----:B------:R-:W-:Y:S05]  /*7f50*/  BSYNC B0 ;  /* 0x0000000000007941 */ /* 0x000fea0003800000 */
.L_x_11265:
        /* <DEDUP_REMOVED lines=18> */
[----:B------:R-:W-:Y:S01]  /*8080*/  IMAD.MOV.U32 R23, RZ, RZ, R25 ;  /* 0x000000ffff177224 */ /* 0x000fe200078e0019 */
[----:B------:R-:W-:Y:S05]  /*8090*/  BRA `(.L_x_11268) ;  /* 0x00000f5000007947 */ /* 0x000fea0003800000 */
.L_x_11272:
[----:B------:R0:W-:Y:S01]  /*80a0*/  STG.E.U8 [R8.64], R0 ;  /* 0x0000000008007986 */ /* 0x0001e2000c101124 */
[----:B------:R-:W-:Y:S01]  /*80b0*/  IMAD.MOV.U32 R23, RZ, RZ, R25 ;  /* 0x000000ffff177224 */ /* 0x000fe200078e0019 */
[----:B------:R-:W-:Y:S05]  /*80c0*/  BRA `(.L_x_11268) ;  /* 0x00000f2000007947 */ /* 0x000fea0003800000 */
.L_x_11271:
[----:B------:R-:W-:-:S13]  /*80d0*/  ISETP.NE.AND P0, PT, R3, 0x2, PT ;  /* 0x000000020300780c */ /* 0x000fda0003f05270 */
[----:B------:R-:W-:Y:S05]  /*80e0*/  @!P0 BRA `(.L_x_11274) ;  /* 0x000000e000008947 */ /* 0x000fea0003800000 */
[----:B------:R-:W-:-:S13]  /*80f0*/  ISETP.NE.AND P0, PT, R3, 0x3, PT ;  /* 0x000000030300780c */ /* 0x000fda0003f05270 */
[----:B------:R-:W-:Y:S05]  /*8100*/  @!P0 BRA `(.L_x_11275) ;  /* 0x0000008000008947 */ /* 0x000fea0003800000 */
[----:B------:R-:W-:-:S13]  /*8110*/  ISETP.NE.AND P0, PT, R3, 0x4, PT ;  /* 0x000000040300780c */ /* 0x000fda0003f05270 */
[----:B------:R-:W-:Y:S05]  /*8120*/  @P0 BRA `(.L_x_11273) ;  /* 0x00000ce000000947 */ /* 0x000fea0003800000 */
[----:B------:R-:W-:Y:S01]  /*8130*/  PRMT R0, R0, 0x9910, RZ ;  /* 0x0000991000007816 */ /* 0x000fe200000000ff */
[----:B------:R-:W-:-:S04]  /*8140*/  IMAD.MOV.U32 R23, RZ, RZ, R25 ;  /* 0x000000ffff177224 */ /* 0x000fc800078e0019 */
[----:B------:R-:W-:-:S05]  /*8150*/  IMAD.MOV.U32 R4, RZ, RZ, R0 ;  /* 0x000000ffff047224 */ /* 0x000fca00078e0000 */
[----:B------:R-:W-:-:S05]  /*8160*/  SHF.R.S32.HI R5, RZ, 0x1f, R4 ;  /* 0x0000001fff057819 */ /* 0x000fca0000011404 */
[----:B------:R0:W-:Y:S01]  /*8170*/  STG.E.64 [R8.64], R4 ;  /* 0x0000000408007986 */ /* 0x0001e2000c101b24 */
[----:B------:R-:W-:Y:S05]  /*8180*/  BRA `(.L_x_11268) ;  /* 0x00000e6000007947 */ /* 0x000fea0003800000 */
.L_x_11275:
[----:B------:R-:W-:Y:S01]  /*8190*/  PRMT R3, R0, 0x9910, RZ ;  /* 0x0000991000037816 */ /* 0x000fe200000000ff */
[----:B------:R-:W-:-:S04]  /*81a0*/  IMAD.MOV.U32 R23, RZ, RZ, R25 ;  /* 0x000000ffff177224 */ /* 0x000fc800078e0019 */
[----:B------:R0:W-:Y:S01]  /*81b0*/  STG.E [R8.64], R3 ;  /* 0x0000000308007986 */ /* 0x0001e2000c101924 */
[----:B------:R-:W-:Y:S05]  /*81c0*/  BRA `(.L_x_11268) ;  /* 0x00000e2000007947 */ /* 0x000fea0003800000 */
.L_x_11274:
[----:B------:R0:W-:Y:S01]  /*81d0*/  STG.E.U16 [R8.64], R0 ;  /* 0x0000000008007986 */ /* 0x0001e2000c101524 */
[----:B------:R-:W-:Y:S01]  /*81e0*/  IMAD.MOV.U32 R23, RZ, RZ, R25 ;  /* 0x000000ffff177224 */ /* 0x000fe200078e0019 */
[----:B------:R-:W-:Y:S05]  /*81f0*/  BRA `(.L_x_11268) ;  /* 0x00000df000007947 */ /* 0x000fea0003800000 */
.L_x_11270:
[----:B------:R-:W-:-:S13]  /*8200*/  ISETP.GT.AND P0, PT, R3, 0x6, PT ;  /* 0x000000060300780c */ /* 0x000fda0003f04270 */
[----:B------:R-:W-:Y:S05]  /*8210*/  @P0 BRA `(.L_x_11276) ;  /* 0x000000d000000947 */ /* 0x000fea0003800000 */
[----:B------:R-:W-:-:S13]  /*8220*/  ISETP.NE.AND P0, PT, R3, 0x5, PT ;  /* 0x000000050300780c */ /* 0x000fda0003f05270 */
[----:B------:R-:W-:Y:S05]  /*8230*/  @!P0 BRA `(.L_x_11277) ;  /* 0x0000006000008947 */ /* 0x000fea0003800000 */
[----:B------:R-:W-:-:S13]  /*8240*/  ISETP.NE.AND P0, PT, R3, 0x6, PT ;  /* 0x000000060300780c */ /* 0x000fda0003f05270 */
[----:B------:R-:W-:Y:S05]  /*8250*/  @P0 BRA `(.L_x_11273) ;  /* 0x00000bb000000947 */ /* 0x000fea0003800000 */
[----:B------:R-:W0:Y:S01]  /*8260*/  I2F.S16 R3, R0 ;  /* 0x0000000000037306 */ /* 0x000e220000101400 */
[----:B------:R-:W-:Y:S01]  /*8270*/  IMAD.MOV.U32 R23, RZ, RZ, R25 ;  /* 0x000000ffff177224 */ /* 0x000fe200078e0019 */
[----:B0-----:R0:W-:Y:S01]  /*8280*/  STG.E [R8.64], R3 ;  /* 0x0000000308007986 */ /* 0x0011e2000c101924 */
[----:B------:R-:W-:Y:S05]  /*8290*/  BRA `(.L_x_11268) ;  /* 0x00000d5000007947 */ /* 0x000fea0003800000 */
.L_x_11277:
[----:B------:R-:W0:Y:S01]  /*82a0*/  I2F.S16 R3, R0 ;  /* 0x0000000000037306 */ /* 0x000e220000101400 */
[----:B------:R-:W-:Y:S01]  /*82b0*/  IMAD.MOV.U32 R23, RZ, RZ, R25 ;  /* 0x000000ffff177224 */ /* 0x000fe200078e0019 */
[----:B0-----:R-:W-:-:S05]  /*82c0*/  F2FP.PACK_AB R3, RZ, R3 ;  /* 0x00000003ff03723e */ /* 0x001fca00000000ff */
[----:B------:R0:W-:Y:S01]  /*82d0*/  STG.E.U16 [R8.64], R3 ;  /* 0x0000000308007986 */ /* 0x0001e2000c101524 */
[----:B------:R-:W-:Y:S05]  /*82e0*/  BRA `(.L_x_11268) ;  /* 0x00000d0000007947 */ /* 0x000fea0003800000 */
.L_x_11276:
[----:B------:R-:W-:-:S13]  /*82f0*/  ISETP.NE.AND P0, PT, R3, 0x7, PT ;  /* 0x000000070300780c */ /* 0x000fda0003f05270 */
[----:B------:R-:W-:Y:S05]  /*8300*/  @!P0 BRA `(.L_x_11278) ;  /* 0x000000f000008947 */ /* 0x000fea0003800000 */
[----:B------:R-:W-:-:S13]  /*8310*/  ISETP.NE.AND P0, PT, R3, 0x8, PT ;  /* 0x000000080300780c */ /* 0x000fda0003f05270 */
[----:B------:R-:W-:Y:S05]  /*8320*/  @!P0 BRA `(.L_x_11279) ;  /* 0x0000007000008947 */ /* 0x000fea0003800000 */
[----:B------:R-:W-:-:S13]  /*8330*/  ISETP.NE.AND P0, PT, R3, 0x9, PT ;  /* 0x000000090300780c */ /* 0x000fda0003f05270 */
[----:B------:R-:W-:Y:S05]  /*8340*/  @P0 BRA `(.L_x_11273) ;  /* 0x00000ac000000947 */ /* 0x000fea0003800000 */
[----:B------:R-:W0:Y:S01]  /*8350*/  I2F.S16 R4, R0 ;  /* 0x0000000000047306 */ /* 0x000e220000101400 */
[----:B------:R-:W-:Y:S02]  /*8360*/  IMAD.MOV.U32 R5, RZ, RZ, RZ ;  /* 0x000000ffff057224 */ /* 0x000fe400078e00ff */
[----:B------:R-:W-:-:S03]  /*8370*/  IMAD.MOV.U32 R23, RZ, RZ, R25 ;  /* 0x000000ffff177224 */ /* 0x000fc600078e0019 */
[----:B0-----:R0:W-:Y:S01]  /*8380*/  STG.E.64 [R8.64], R4 ;  /* 0x0000000408007986 */ /* 0x0011e2000c101b24 */
[----:B------:R-:W-:Y:S05]  /*8390*/  BRA `(.L_x_11268) ;  /* 0x00000c5000007947 */ /* 0x000fea0003800000 */
.L_x_11279:
[----:B------:R-:W0:Y:S01]  /*83a0*/  I2F.S16 R0, R0 ;  /* 0x0000000000007306 */ /* 0x000e220000101400 */
[----:B------:R-:W-:Y:S01]  /*83b0*/  IMAD.MOV.U32 R23, RZ, RZ, R25 ;  /* 0x000000ffff177224 */ /* 0x000fe200078e0019 */
[----:B0-----:R-:W-:-:S04]  /*83c0*/  F2FP.PACK_AB R3, RZ, R0 ;  /* 0x00000000ff03723e */ /* 0x001fc800000000ff */
[----:B------:R-:W-:-:S05]  /*83d0*/  PRMT R3, R3, 0x5410, RZ ;  /* 0x0000541003037816 */ /* 0x000fca00000000ff */
[----:B------:R0:W-:Y:S01]  /*83e0*/  STG.E [R8.64], R3 ;  /* 0x0000000308007986 */ /* 0x0001e2000c101924 */
[----:B------:R-:W-:Y:S05]  /*83f0*/  BRA `(.L_x_11268) ;  /* 0x00000bf000007947 */ /* 0x000fea0003800000 */
.L_x_11278:
[----:B------:R-:W0:Y:S01]  /*8400*/  I2F.F64.S16 R4, R0 ;  /* 0x0000000000047312 */ /* 0x000e220000101c00 */
[----:B------:R-:W-:Y:S01]  /*8410*/  IMAD.MOV.U32 R23, RZ, RZ, R25 ;  /* 0x000000ffff177224 */ /* 0x000fe200078e0019 */
[----:B0-----:R0:W-:Y:S01]  /*8420*/  STG.E.64 [R8.64], R4 ;  /* 0x0000000408007986 */ /* 0x0011e2000c101b24 */
[----:B------:R-:W-:Y:S05]  /*8430*/  BRA `(.L_x_11268) ;  /* 0x00000bb000007947 */ /* 0x000fea0003800000 */
.L_x_11269:
        /* <DEDUP_REMOVED lines=8> */
[----:B------:R-:W-:Y:S01]  /*84c0*/  PRMT R0, R0, 0x9910, RZ ;  /* 0x0000991000007816 */ /* 0x000fe200000000ff */
[----:B------:R-:W-:-:S03]  /*84d0*/  IMAD.MOV.U32 R23, RZ, RZ, R25 ;  /* 0x000000ffff177224 */ /* 0x000fc600078e0019 */
[----:B------:R-:W-:-:S04]  /*84e0*/  ISETP.NE.AND P0, PT, R0, RZ, PT ;  /* 0x000000ff0000720c */ /* 0x000fc80003f05270 */
[----:B------:R-:W-:-:S05]  /*84f0*/  SEL R3, RZ, 0x1, !P0 ;  /* 0x00000001ff037807 */ /* 0x000fca0004000000 */
[----:B------:R0:W-:Y:S01]  /*8500*/  STG.E.U8 [R8.64], R3 ;  /* 0x0000000308007986 */ /* 0x0001e2000c101124 */
[----:B------:R-:W-:Y:S05]  /*8510*/  BRA `(.L_x_11268) ;  /* 0x00000ad000007947 */ /* 0x000fea0003800000 */
.L_x_11282:
[----:B------:R-:W0:Y:S01]  /*8520*/  I2F.F64.S16 R4, R0 ;  /* 0x0000000000047312 */ /* 0x000e220000101c00 */
[----:B------:R-:W-:Y:S01]  /*8530*/  CS2R R6, SRZ ;  /* 0x0000000000067805 */ /* 0x000fe2000001ff00 */
[----:B------:R-:W-:-:S04]  /*8540*/  IMAD.MOV.U32 R23, RZ, RZ, R25 ;  /* 0x000000ffff177224 */ /* 0x000fc800078e0019 */
[----:B0-----:R0:W-:Y:S01]  /*8550*/  STG.E.128 [R8.64], R4 ;  /* 0x0000000408007986 */ /* 0x0011e2000c101d24 */
[----:B------:R-:W-:Y:S05]  /*8560*/  BRA `(.L_x_11268) ;  /* 0x00000a8000007947 */ /* 0x000fea0003800000 */
.L_x_11281:
        /* <DEDUP_REMOVED lines=21> */
.L_x_11286:
[----:B------:R-:W-:Y:S05]  /*86c0*/  BSYNC B0 ;  /* 0x0000000000007941 */ /* 0x000fea0003800000 */
.L_x_11285:
[----:B------:R-:W-:Y:S01]  /*86d0*/  LOP3.LUT R3, R3, R4, RZ, 0xfc, !PT ;  /* 0x0000000403037212 */ /* 0x000fe200078efcff */
[----:B------:R-:W-:-:S04]  /*86e0*/  IMAD.MOV.U32 R23, RZ, RZ, R25 ;  /* 0x000000ffff177224 */ /* 0x000fc800078e0019 */
[----:B------:R0:W-:Y:S01]  /*86f0*/  STG.E.U8 [R8.64], R3 ;  /* 0x0000000308007986 */ /* 0x0001e2000c101124 */
[----:B------:R-:W-:Y:S05]  /*8700*/  BRA `(.L_x_11268) ;  /* 0x000008e000007947 */ /* 0x000fea0003800000 */
.L_x_11284:
        /* <DEDUP_REMOVED lines=13> */
.L_x_11288:
[----:B------:R-:W-:Y:S01]  /*87e0*/  IMAD.MOV.U32 R0, RZ, RZ, 0x7f ;  /* 0x0000007fff007424 */ /* 0x000fe200078e00ff */
[----:B------:R-:W-:-:S04]  /*87f0*/  ISETP.GT.U32.AND P0, PT, R3, 0x7f800000, PT ;  /* 0x7f8000000300780c */ /* 0x000fc80003f04070 */
[----:B------:R-:W-:-:S04]  /*8800*/  SEL R0, R0, 0x7c, P0 ;  /* 0x0000007c00007807 */ /* 0x000fc80000000000 */
.L_x_11289:
[----:B------:R-:W-:Y:S05]  /*8810*/  BSYNC B0 ;  /* 0x0000000000007941 */ /* 0x000fea0003800000 */
.L_x_11287:
[----:B------:R-:W-:Y:S01]  /*8820*/  LOP3.LUT R3, R5, 0x80000000, RZ, 0xc0, !PT ;  /* 0x8000000005037812 */ /* 0x000fe200078ec0ff */
[----:B------:R-:W-:-:S03]  /*8830*/  IMAD.MOV.U32 R23, RZ, RZ, R25 ;  /* 0x000000ffff177224 */ /* 0x000fc600078e0019 */
[----:B------:R-:W-:-:S04]  /*8840*/  SHF.R.U32.HI R3, RZ, 0x18, R3 ;  /* 0x00000018ff037819 */ /* 0x000fc80000011603 */
[----:B------:R-:W-:-:S05]  /*8850*/  LOP3.LUT R3, R0, R3, RZ, 0xfc, !PT ;  /* 0x0000000300037212 */ /* 0x000fca00078efcff */
[----:B------:R0:W-:Y:S01]  /*8860*/  STG.E.U8 [R8.64], R3 ;  /* 0x0000000308007986 */ /* 0x0001e2000c101124 */
[----:B------:R-:W-:Y:S05]  /*8870*/  BRA `(.L_x_11268) ;  /* 0x0000077000007947 */ /* 0x000fea0003800000 */
.L_x_11283:
[----:B------:R-:W0:Y:S01]  /*8880*/  I2F.S16 R3, R0 ;  /* 0x0000000000037306 */ /* 0x000e220000101400 */
[----:B------:R-:W-:Y:S01]  /*8890*/  IMAD.MOV.U32 R23, RZ, RZ, R25 ;  /* 0x000000ffff177224 */ /* 0x000fe200078e0019 */
[----:B0-----:R-:W-:-:S05]  /*88a0*/  F2FP.BF16.PACK_AB R3, RZ, R3 ;  /* 0x00000003ff03723e */ /* 0x001fca00000010ff */
[----:B------:R0:W-:Y:S01]  /*88b0*/  STG.E.U16 [R8.64], R3 ;  /* 0x0000000308007986 */ /* 0x0001e2000c101524 */
[----:B------:R-:W-:Y:S05]  /*88c0*/  BRA `(.L_x_11268) ;  /* 0x0000072000007947 */ /* 0x000fea0003800000 */
.L_x_11280:
        /* <DEDUP_REMOVED lines=9> */
[----:B------:R-:W-:Y:S01]  /*8960*/  IMAD.MOV.U32 R23, RZ, RZ, R25 ;  /* 0x000000ffff177224 */ /* 0x000fe200078e0019 */
[----:B------:R-:W-:Y:S05]  /*8970*/  BRA `(.L_x_11268) ;  /* 0x0000067000007947 */ /* 0x000fea0003800000 */
.L_x_11292:
        /* <DEDUP_REMOVED lines=17> */
.L_x_11295:
[----:B------:R-:W-:-:S04]  /*8a90*/  LOP3.LUT R3, R5, 0x80000000, RZ, 0xc0, !PT ;  /* 0x8000000005037812 */ /* 0x000fc800078ec0ff */
[----:B------:R-:W-:-:S04]  /*8aa0*/  SHF.R.U32.HI R3, RZ, 0x18, R3 ;  /* 0x00000018ff037819 */ /* 0x000fc80000011603 */
[----:B------:R-:W-:-:S04]  /*8ab0*/  LOP3.LUT R0, R0, R3, RZ, 0xfc, !PT ;  /* 0x0000000300007212 */ /* 0x000fc800078efcff */
[----:B------:R-:W-:Y:S02]  /*8ac0*/  PRMT R4, R0, 0x7610, R4 ;  /* 0x0000761000047816 */ /* 0x000fe40000000004 */
.L_x_11294:
[----:B------:R-:W-:Y:S05]  /*8ad0*/  BSYNC B0 ;  /* 0x0000000000007941 */ /* 0x000fea0003800000 */
.L_x_11293:
[----:B------:R0:W-:Y:S01]  /*8ae0*/  STG.E.U8 [R8.64], R4 ;  /* 0x0000000408007986 */ /* 0x0001e2000c101124 */
[----:B------:R-:W-:Y:S01]  /*8af0*/  IMAD.MOV.U32 R23, RZ, RZ, R25 ;  /* 0x000000ffff177224 */ /* 0x000fe200078e0019 */
[----:B------:R-:W-:Y:S05]  /*8b00*/  BRA `(.L_x_11268) ;  /* 0x000004e000007947 */ /* 0x000fea0003800000 */
.L_x_11291:
        /* <DEDUP_REMOVED lines=17> */
.L_x_11298:
[----:B------:R-:W-:-:S04]  /*8c20*/  LOP3.LUT R3, R5, 0x80000000, RZ, 0xc0, !PT ;  /* 0x8000000005037812 */ /* 0x000fc800078ec0ff */
[----:B------:R-:W-:-:S04]  /*8c30*/  SHF.R.U32.HI R3, RZ, 0x18, R3 ;  /* 0x00000018ff037819 */ /* 0x000fc80000011603 */
[----:B------:R-:W-:-:S04]  /*8c40*/  LOP3.LUT R0, R0, R3, RZ, 0xfc, !PT ;  /* 0x0000000300007212 */ /* 0x000fc800078efcff */
[----:B------:R-:W-:Y:S02]  /*8c50*/  PRMT R4, R0, 0x7610, R4 ;  /* 0x0000761000047816 */ /* 0x000fe40000000004 */
.L_x_11297:
[----:B------:R-:W-:Y:S05]  /*8c60*/  BSYNC B0 ;  /* 0x0000000000007941 */ /* 0x000fea0003800000 */
.L_x_11296:
[----:B------:R0:W-:Y:S01]  /*8c70*/  STG.E.U8 [R8.64], R4 ;  /* 0x0000000408007986 */ /* 0x0001e2000c101124 */
[----:B------:R-:W-:Y:S01]  /*8c80*/  IMAD.MOV.U32 R23, RZ, RZ, R25 ;  /* 0x000000ffff177224 */ /* 0x000fe200078e0019 */
[----:B------:R-:W-:Y:S05]  /*8c90*/  BRA `(.L_x_11268) ;  /* 0x0000035000007947 */ /* 0x000fea0003800000 */
.L_x_11290:
[----:B------:R-:W-:-:S13]  /*8ca0*/  ISETP.NE.AND P0, PT, R3, 0x1c, PT ;  /* 0x0000001c0300780c */ /* 0x000fda0003f05270 */
[----:B------:R-:W-:Y:S05]  /*8cb0*/  @!P0 BRA `(.L_x_11299) ;  /* 0x0000030000008947 */ /* 0x000fea0003800000 */
[----:B------:R-:W-:-:S13]  /*8cc0*/  ISETP.NE.AND P0, PT, R3, 0x1d, PT ;  /* 0x0000001d0300780c */ /* 0x000fda0003f05270 */
[----:B------:R-:W-:Y:S05]  /*8cd0*/  @!P0 BRA `(.L_x_11300) ;  /* 0x0000028000008947 */ /* 0x000fea0003800000 */
[----:B------:R-:W-:-:S13]  /*8ce0*/  ISETP.NE.AND P0, PT, R3, 0x2c, PT ;  /* 0x0000002c0300780c */ /* 0x000fda0003f05270 */
[----:B------:R-:W-:Y:S05]  /*8cf0*/  @P0 BRA `(.L_x_11273) ;  /* 0x0000011000000947 */ /* 0x000fea0003800000 */
[----:B------:R-:W0:Y:S01]  /*8d00*/  I2F.S16 R0, R0 ;  /* 0x0000000000007306 */ /* 0x000e220000101400 */
[----:B------:R-:W-:Y:S01]  /*8d10*/  PLOP3.LUT P0, PT, PT, PT, PT, 0x80, 0x0 ;  /* 0x000000000000781c */ /* 0x000fe20003f0f070 */
[----:B------:R-:W-:Y:S01]  /*8d20*/  IMAD.MOV.U32 R23, RZ, RZ, R25 ;  /* 0x000000ffff177224 */ /* 0x000fe200078e0019 */
        /* <DEDUP_REMOVED lines=9> */
[----:B------:R-:W-:-:S13]  /*8dc0*/  @P2 PLOP3.LUT P0, PT, P1, PT, PT, 0x80, 0x0 ;  /* 0x000000000000281c */ /* 0x000fda0000f0f070 */
[----:B------:R-:W-:-:S04]  /*8dd0*/  @!P0 IMAD.MOV R0, RZ, RZ, R4 ;  /* 0x000000ffff008224 */ /* 0x000fc800078e0204 */
[----:B------:R-:W-:-:S05]  /*8de0*/  @P2 IMAD.MOV.U32 R3, RZ, RZ, R0 ;  /* 0x000000ffff032224 */ /* 0x000fca00078e0000 */
[----:B------:R0:W-:Y:S01]  /*8df0*/  STG.E.U8 [R8.64], R3 ;  /* 0x0000000308007986 */ /* 0x0001e2000c101124 */
[----:B------:R-:W-:Y:S05]  /*8e00*/  BRA `(.L_x_11268) ;  /* 0x000001e000007947 */ /* 0x000fea0003800000 */
.L_x_11273:
        /* <DEDUP_REMOVED lines=19> */
[----:B------:R-:W-:Y:S01]  /*8f40*/  IMAD.MOV.U32 R23, RZ, RZ, R25 ;  /* 0x000000ffff177224 */ /* 0x000fe200078e0019 */
[----:B------:R-:W-:Y:S05]  /*8f50*/  BRA `(.L_x_11268) ;  /* 0x0000009000007947 */ /* 0x000fea0003800000 */
.L_x_11300:
[----:B------:R-:W-:Y:S01]  /*8f60*/  PRMT R0, R0, 0x9910, RZ ;  /* 0x0000991000007816 */ /* 0x000fe200000000ff */
[----:B------:R-:W-:-:S04]  /*8f70*/  IMAD.MOV.U32 R23, RZ, RZ, R25 ;  /* 0x000000ffff177224 */ /* 0x000fc800078e0019 */
[----:B------:R-:W-:-:S05]  /*8f80*/  IMAD.MOV.U32 R4, RZ, RZ, R0 ;  /* 0x000000ffff047224 */ /* 0x000fca00078e0000 */
[----:B------:R-:W-:-:S05]  /*8f90*/  SHF.R.S32.HI R5, RZ, 0x1f, R4 ;  /* 0x0000001fff057819 */ /* 0x000fca0000011404 */
[----:B------:R0:W-:Y:S01]  /*8fa0*/  STG.E.64 [R8.64], R4 ;  /* 0x0000000408007986 */ /* 0x0001e2000c101b24 */
[----:B------:R-:W-:Y:S05]  /*8fb0*/  BRA `(.L_x_11268) ;  /* 0x0000003000007947 */ /* 0x000fea0003800000 */
.L_x_11299:
[----:B------:R-:W-:Y:S01]  /*8fc0*/  PRMT R3, R0, 0x9910, RZ ;  /* 0x0000991000037816 */ /* 0x000fe200000000ff */
[----:B------:R-:W-:-:S04]  /*8fd0*/  IMAD.MOV.U32 R23, RZ, RZ, R25 ;  /* 0x000000ffff177224 */ /* 0x000fc800078e0019 */
[----:B------:R0:W-:Y:S03]  /*8fe0*/  STG.E [R8.64], R3 ;  /* 0x0000000308007986 */ /* 0x0001e6000c101924 */
.L_x_11268:
[----:B------:R-:W-:Y:S05]  /*8ff0*/  BSYNC B6 ;  /* 0x0000000000067941 */ /* 0x000fea0003800000 */
.L_x_11267:
        /* <DEDUP_REMOVED lines=19> */
[----:B---3-5:R0:W-:Y:S01]  /*9130*/  STG.E.U8 [R8.64], R22 ;  /* 0x0000001608007986 */ /* 0x0281e2000c101124 */
[----:B------:R-:W-:Y:S05]  /*9140*/  BRA `(.L_x_11308) ;  /* 0x00000de000007947 */ /* 0x000fea0003800000 */
.L_x_11306:
[----:B---3-5:R0:W-:Y:S01]  /*9150*/  STG.E.U8 [R8.64], R22 ;  /* 0x0000001608007986 */ /* 0x0281e2000c101124 */
[----:B------:R-:W-:Y:S05]  /*9160*/  BRA `(.L_x_11308) ;  /* 0x00000dc000007947 */ /* 0x000fea0003800000 */
.L_x_11305:
[----:B------:R-:W-:-:S13]  /*9170*/  ISETP.NE.AND P0, PT, R0, 0x2, PT ;  /* 0x000000020000780c */ /* 0x000fda0003f05270 */
[----:B------:R-:W-:Y:S05]  /*9180*/  @!P0 BRA `(.L_x_11309) ;  /* 0x000000b000008947 */ /* 0x000fea0003800000 */
[----:B------:R-:W-:-:S13]  /*9190*/  ISETP.NE.AND P0, PT, R0, 0x3, PT ;  /* 0x000000030000780c */ /* 0x000fda0003f05270 */
[----:B------:R-:W-:Y:S05]  /*91a0*/  @!P0 BRA `(.L_x_11310) ;  /* 0x0000006000008947 */ /* 0x000fea0003800000 */
[----:B------:R-:W-:-:S13]  /*91b0*/  ISETP.NE.AND P0, PT, R0, 0x4, PT ;  /* 0x000000040000780c */ /* 0x000fda0003f05270 */
[----:B------:R-:W-:Y:S05]  /*91c0*/  @P0 BRA `(.L_x_11307) ;  /* 0x00000bc000000947 */ /* 0x000fea0003800000 */
[----:B---3-5:R-:W-:-:S04]  /*91d0*/  PRMT R4, R22, 0x9910, RZ ;  /* 0x0000991016047816 */ /* 0x028fc800000000ff */
[----:B------:R-:W-:-:S05]  /*91e0*/  SHF.R.S32.HI R5, RZ, 0x1f, R4 ;  /* 0x0000001fff057819 */ /* 0x000fca0000011404 */
[----:B------:R0:W-:Y:S01]  /*91f0*/  STG.E.64 [R8.64], R4 ;  /* 0x0000000408007986 */ /* 0x0001e2000c101b24 */
[----:B------:R-:W-:Y:S05]  /*9200*/  BRA `(.L_x_11308) ;  /* 0x00000d2000007947 */ /* 0x000fea0003800000 */
.L_x_11310:
[----:B---3-5:R-:W-:-:S05]  /*9210*/  PRMT R3, R22, 0x9910, RZ ;  /* 0x0000991016037816 */ /* 0x028fca00000000ff */
[----:B------:R0:W-:Y:S01]  /*9220*/  STG.E [R8.64], R3 ;  /* 0x0000000308007986 */ /* 0x0001e2000c101924 */
[----:B------:R-:W-:Y:S05]  /*9230*/  BRA `(.L_x_11308) ;  /* 0x00000cf000007947 */ /* 0x000fea0003800000 */
.L_x_11309:
[----:B---3-5:R0:W-:Y:S01]  /*9240*/  STG.E.U16 [R8.64], R22 ;  /* 0x0000001608007986 */ /* 0x0281e2000c101524 */
[----:B------:R-:W-:Y:S05]  /*9250*/  BRA `(.L_x_11308) ;  /* 0x00000cd000007947 */ /* 0x000fea0003800000 */
.L_x_11304:
[----:B------:R-:W-:-:S13]  /*9260*/  ISETP.GT.AND P0, PT, R0, 0x6, PT ;  /* 0x000000060000780c */ /* 0x000fda0003f04270 */
[----:B------:R-:W-:Y:S05]  /*9270*/  @P0 BRA `(.L_x_11311) ;  /* 0x000000b000000947 */ /* 0x000fea0003800000 */
[----:B------:R-:W-:-:S13]  /*9280*/  ISETP.NE.AND P0, PT, R0, 0x5, PT ;  /* 0x000000050000780c */ /* 0x000fda0003f05270 */
[----:B------:R-:W-:Y:S05]  /*9290*/  @!P0 BRA `(.L_x_11312) ;  /* 0x0000005000008947 */ /* 0x000fea0003800000 */
[----:B------:R-:W-:-:S13]  /*92a0*/  ISETP.NE.AND P0, PT, R0, 0x6, PT ;  /* 0x000000060000780c */ /* 0x000fda0003f05270 */
[----:B------:R-:W-:Y:S05]  /*92b0*/  @P0 BRA `(.L_x_11307) ;  /* 0x00000ad000000947 */ /* 0x000fea0003800000 */
[----:B---3-5:R-:W0:Y:S02]  /*92c0*/  I2F.S16 R3, R22 ;  /* 0x0000001600037306 */ /* 0x028e240000101400 */
[----:B0-----:R0:W-:Y:S01]  /*92d0*/  STG.E [R8.64], R3 ;  /* 0x0000000308007986 */ /* 0x0011e2000c101924 */
[----:B------:R-:W-:Y:S05]  /*92e0*/  BRA `(.L_x_11308) ;  /* 0x00000c4000007947 */ /* 0x000fea0003800000 */
.L_x_11312:
[----:B---3-5:R-:W0:Y:S02]  /*92f0*/  I2F.S16 R0, R22 ;  /* 0x0000001600007306 */ /* 0x028e240000101400 */
[----:B0-----:R-:W-:-:S05]  /*9300*/  F2FP.PACK_AB R0, RZ, R0 ;  /* 0x00000000ff00723e */ /* 0x001fca00000000ff */
[----:B------:R0:W-:Y:S01]  /*9310*/  STG.E.U16 [R8.64], R0 ;  /* 0x0000000008007986 */ /* 0x0001e2000c101524 */
[----:B------:R-:W-:Y:S05]  /*9320*/  BRA `(.L_x_11308) ;  /* 0x00000c0000007947 */ /* 0x000fea0003800000 */
.L_x_11311:
[----:B------:R-:W-:-:S13]  /*9330*/  ISETP.NE.AND P0, PT, R0, 0x7, PT ;  /* 0x000000070000780c */ /* 0x000fda0003f05270 */
[----:B------:R-:W-:Y:S05]  /*9340*/  @!P0 BRA `(.L_x_11313) ;  /* 0x000000d000008947 */ /* 0x000fea0003800000 */
[----:B------:R-:W-:-:S13]  /*9350*/  ISETP.NE.AND P0, PT, R0, 0x8, PT ;  /* 0x000000080000780c */ /* 0x000fda0003f05270 */
[----:B------:R-:W-:Y:S05]  /*9360*/  @!P0 BRA `(.L_x_11314) ;  /* 0x0000006000008947 */ /* 0x000fea0003800000 */
[----:B------:R-:W-:-:S13]  /*9370*/  ISETP.NE.AND P0, PT, R0, 0x9, PT ;  /* 0x000000090000780c */ /* 0x000fda0003f05270 */
[----:B------:R-:W-:Y:S05]  /*9380*/  @P0 BRA `(.L_x_11307) ;  /* 0x00000a0000000947 */ /* 0x000fea0003800000 */
[----:B---3-5:R-:W0:Y:S01]  /*9390*/  I2F.S16 R4, R22 ;  /* 0x0000001600047306 */ /* 0x028e220000101400 */
[----:B------:R-:W-:-:S05]  /*93a0*/  IMAD.MOV.U32 R5, RZ, RZ, RZ ;  /* 0x000000ffff057224 */ /* 0x000fca00078e00ff */
[----:B0-----:R0:W-:Y:S01]  /*93b0*/  STG.E.64 [R8.64], R4 ;  /* 0x0000000408007986 */ /* 0x0011e2000c101b24 */
[----:B------:R-:W-:Y:S05]  /*93c0*/  BRA `(.L_x_11308) ;  /* 0x00000b6000007947 */ /* 0x000fea0003800000 */
.L_x_11314:
[----:B---3-5:R-:W0:Y:S02]  /*93d0*/  I2F.S16 R22, R22 ;  /* 0x0000001600167306 */ /* 0x028e240000101400 */
[----:B0-----:R-:W-:-:S04]  /*93e0*/  F2FP.PACK_AB R3, RZ, R22 ;  /* 0x00000016ff03723e */ /* 0x001fc800000000ff */
[----:B------:R-:W-:-:S05]  /*93f0*/  PRMT R3, R3, 0x5410, RZ ;  /* 0x0000541003037816 */ /* 0x000fca00000000ff */
[----:B------:R0:W-:Y:S01]  /*9400*/  STG.E [R8.64], R3 ;  /* 0x0000000308007986 */ /* 0x0001e2000c101924 */
[----:B------:R-:W-:Y:S05]  /*9410*/  BRA `(.L_x_11308) ;  /* 0x00000b1000007947 */ /* 0x000fea0003800000 */
.L_x_11313:
[----:B---3-5:R-:W0:Y:S02]  /*9420*/  I2F.F64.S16 R4, R22 ;  /* 0x0000001600047312 */ /* 0x028e240000101c00 */
[----:B0-----:R0:W-:Y:S01]  /*9430*/  STG.E.64 [R8.64], R4 ;  /* 0x0000000408007986 */ /* 0x0011e2000c101b24 */
[----:B------:R-:W-:Y:S05]  /*9440*/  BRA `(.L_x_11308) ;  /* 0x00000ae000007947 */ /* 0x000fea0003800000 */
.L_x_11303:
        /* <DEDUP_REMOVED lines=8> */
[----:B---3-5:R-:W-:-:S04]  /*94d0*/  PRMT R0, R22, 0x9910, RZ ;  /* 0x0000991016007816 */ /* 0x028fc800000000ff */
[----:B------:R-:W-:-:S04]  /*94e0*/  ISETP.NE.AND P0, PT, R0, RZ, PT ;  /* 0x000000ff0000720c */ /* 0x000fc80003f05270 */
[----:B------:R-:W-:-:S05]  /*94f0*/  SEL R3, RZ, 0x1, !P0 ;  /* 0x00000001ff037807 */ /* 0x000fca0004000000 */
[----:B------:R0:W-:Y:S01]  /*9500*/  STG.E.U8 [R8.64], R3 ;  /* 0x0000000308007986 */ /* 0x0001e2000c101124 */
[----:B------:R-:W-:Y:S05]  /*9510*/  BRA `(.L_x_11308) ;  /* 0x00000a1000007947 */ /* 0x000fea0003800000 */
.L_x_11317:
[----:B---3-5:R-:W0:Y:S01]  /*9520*/  I2F.F64.S16 R4, R22 ;  /* 0x0000001600047312 */ /* 0x028e220000101c00 */
[----:B------:R-:W-:-:S05]  /*9530*/  CS2R R6, SRZ ;  /* 0x0000000000067805 */ /* 0x000fca000001ff00 */
[----:B0-----:R0:W-:Y:S01]  /*9540*/  STG.E.128 [R8.64], R4 ;  /* 0x0000000408007986 */ /* 0x0011e2000c101d24 */
[----:B------:R-:W-:Y:S05]  /*9550*/  BRA `(.L_x_11308) ;  /* 0x000009d000007947 */ /* 0x000fea0003800000 */
.L_x_11316:
[----:B------:R-:W-:-:S13]  /*9560*/  ISETP.NE.AND P0, PT, R0, 0xf, PT ;  /* 0x0000000f0000780c */ /* 0x000fda0003f05270 */
[----:B------:R-:W-:Y:S05]  /*9570*/  @!P0 BRA `(.L_x_11318) ;  /* 0x000002d000008947 */ /* 0x000fea0003800000 */
[----:B------:R-:W-:-:S13]  /*9580*/  ISETP.NE.AND P0, PT, R0, 0x17, PT ;  /* 0x000000170000780c */ /* 0x000fda0003f05270 */
[----:B------:R-:W-:Y:S05]  /*9590*/  @!P0 BRA `(.L_x_11319) ;  /* 0x0000015000008947 */ /* 0x000fea0003800000 */
[----:B------:R-:W-:-:S13]  /*95a0*/  ISETP.NE.AND P0, PT, R0, 0x18, PT ;  /* 0x000000180000780c */ /* 0x000fda0003f05270 */
[----:B------:R-:W-:Y:S05]  /*95b0*/  @P0 BRA `(.L_x_11307) ;  /* 0x000007d000000947 */ /* 0x000fea0003800000 */
[----:B---3-5:R-:W0:Y:S01]  /*95c0*/  I2F.S16 R7, R22 ;  /* 0x0000001600077306 */ /* 0x028e220000101400 */
        /* <DEDUP_REMOVED lines=14> */
.L_x_11321:
[----:B------:R-:W-:Y:S05]  /*96b0*/  BSYNC B0 ;  /* 0x0000000000007941 */ /* 0x000fea0003800000 */
.L_x_11320:
[----:B------:R-:W-:-:S05]  /*96c0*/  LOP3.LUT R5, R0, R5, RZ, 0xfc, !PT ;  /* 0x0000000500057212 */ /* 0x000fca00078efcff */
[----:B------:R0:W-:Y:S01]  /*96d0*/  STG.E.U8 [R8.64], R5 ;  /* 0x0000000508007986 */ /* 0x0001e2000c101124 */
[----:B------:R-:W-:Y:S05]  /*96e0*/  BRA `(.L_x_11308) ;  /* 0x0000084000007947 */ /* 0x000fea0003800000 */
.L_x_11319:
[----:B---3-5:R-:W0:Y:S01]  /*96f0*/  I2F.S16 R5, R22 ;  /* 0x0000001600057306 */ /* 0x028e220000101400 */
        /* <DEDUP_REMOVED lines=12> */
.L_x_11323:
[----:B------:R-:W-:Y:S01]  /*97c0*/  IMAD.MOV.U32 R0, RZ, RZ, 0x7f ;  /* 0x0000007fff007424 */ /* 0x000fe200078e00ff */
[----:B------:R-:W-:-:S04]  /*97d0*/  ISETP.GT.U32.AND P0, PT, R3, 0x7f800000, PT ;  /* 0x7f8000000300780c */ /* 0x000fc80003f04070 */
[----:B------:R-:W-:-:S04]  /*97e0*/  SEL R0, R0, 0x7c, P0 ;  /* 0x0000007c00007807 */ /* 0x000fc80000000000 */
.L_x_11324:
[----:B------:R-:W-:Y:S05]  /*97f0*/  BSYNC B0 ;  /* 0x0000000000007941 */ /* 0x000fea0003800000 */
.L_x_11322:
[----:B------:R-:W-:-:S04]  /*9800*/  LOP3.LUT R3, R5, 0x80000000, RZ, 0xc0, !PT ;  /* 0x8000000005037812 */ /* 0x000fc800078ec0ff */
[----:B------:R-:W-:-:S04]  /*9810*/  SHF.R.U32.HI R3, RZ, 0x18, R3 ;  /* 0x00000018ff037819 */ /* 0x000fc80000011603 */
[----:B------:R-:W-:-:S05]  /*9820*/  LOP3.LUT R3, R0, R3, RZ, 0xfc, !PT ;  /* 0x0000000300037212 */ /* 0x000fca00078efcff */
[----:B------:R0:W-:Y:S01]  /*9830*/  STG.E.U8 [R8.64], R3 ;  /* 0x0000000308007986 */ /* 0x0001e2000c101124 */
[----:B------:R-:W-:Y:S05]  /*9840*/  BRA `(.L_x_11308) ;  /* 0x000006e000007947 */ /* 0x000fea0003800000 */
.L_x_11318:
[----:B---3-5:R-:W0:Y:S02]  /*9850*/  I2F.S16 R0, R22 ;  /* 0x0000001600007306 */ /* 0x028e240000101400 */
[----:B0-----:R-:W-:-:S05]  /*9860*/  F2FP.BF16.PACK_AB R0, RZ, R0 ;  /* 0x00000000ff00723e */ /* 0x001fca00000010ff */
[----:B------:R0:W-:Y:S01]  /*9870*/  STG.E.U16 [R8.64], R0 ;  /* 0x0000000008007986 */ /* 0x0001e2000c101524 */
[----:B------:R-:W-:Y:S05]  /*9880*/  BRA `(.L_x_11308) ;  /* 0x000006a000007947 */ /* 0x000fea0003800000 */
.L_x_11315:
        /* <DEDUP_REMOVED lines=8> */
[----:B---3-5:R0:W-:Y:S01]  /*9910*/  STG.E.U16 [R8.64], R22 ;  /* 0x0000001608007986 */ /* 0x0281e2000c101524 */
[----:B------:R-:W-:Y:S05]  /*9920*/  BRA `(.L_x_11308) ;  /* 0x0000060000007947 */ /* 0x000fea0003800000 */
.L_x_11327:
[----:B---3-5:R-:W0:Y:S01]  /*9930*/  I2F.S16 R5, R22 ;  /* 0x0000001600057306 */ /* 0x028e220000101400 */
        /* <DEDUP_REMOVED lines=16> */
.L_x_11330:
[----:B------:R-:W-:-:S04]  /*9a40*/  LOP3.LUT R3, R5, 0x80000000, RZ, 0xc0, !PT ;  /* 0x8000000005037812 */ /* 0x000fc800078ec0ff */
[----:B------:R-:W-:-:S04]  /*9a50*/  SHF.R.U32.HI R3, RZ, 0x18, R3 ;  /* 0x00000018ff037819 */ /* 0x000fc80000011603 */
[----:B------:R-:W-:-:S04]  /*9a60*/  LOP3.LUT R0, R0, R3, RZ, 0xfc, !PT ;  /* 0x0000000300007212 */ /* 0x000fc800078efcff */
[----:B------:R-:W-:Y:S02]  /*9a70*/  PRMT R4, R0, 0x7610, R4 ;  /* 0x0000761000047816 */ /* 0x000fe40000000004 */
.L_x_11329:
[----:B------:R-:W-:Y:S05]  /*9a80*/  BSYNC B0 ;  /* 0x0000000000007941 */ /* 0x000fea0003800000 */
.L_x_11328:
[----:B------:R0:W-:Y:S01]  /*9a90*/  STG.E.U8 [R8.64], R4 ;  /* 0x0000000408007986 */ /* 0x0001e2000c101124 */
[----:B------:R-:W-:Y:S05]  /*9aa0*/  BRA `(.L_x_11308) ;  /* 0x0000048000007947 */ /* 0x000fea0003800000 */
.L_x_11326:
        /* <DEDUP_REMOVED lines=17> */
.L_x_11333:
[----:B------:R-:W-:-:S04]  /*9bc0*/  LOP3.LUT R3, R5, 0x80000000, RZ, 0xc0, !PT ;  /* 0x8000000005037812 */ /* 0x000fc800078ec0ff */
[----:B------:R-:W-:-:S04]  /*9bd0*/  SHF.R.U32.HI R3, RZ, 0x18, R3 ;  /* 0x00000018ff037819 */ /* 0x000fc80000011603 */
[----:B------:R-:W-:-:S04]  /*9be0*/  LOP3.LUT R0, R0, R3, RZ, 0xfc, !PT ;  /* 0x0000000300007212 */ /* 0x000fc800078efcff */
[----:B------:R-:W-:Y:S02]  /*9bf0*/  PRMT R4, R0, 0x7610, R4 ;  /* 0x0000761000047816 */ /* 0x000fe40000000004 */
.L_x_11332:
[----:B------:R-:W-:Y:S05]  /*9c00*/  BSYNC B0 ;  /* 0x0000000000007941 */ /* 0x000fea0003800000 */
.L_x_11331:
[----:B------:R0:W-:Y:S01]  /*9c10*/  STG.E.U8 [R8.64], R4 ;  /* 0x0000000408007986 */ /* 0x0001e2000c101124 */
[----:B------:R-:W-:Y:S05]  /*9c20*/  BRA `(.L_x_11308) ;  /* 0x0000030000007947 */ /* 0x000fea0003800000 */
.L_x_11325:
[----:B------:R-:W-:-:S13]  /*9c30*/  ISETP.NE.AND P0, PT, R0, 0x1c, PT ;  /* 0x0000001c0000780c */ /* 0x000fda0003f05270 */
[----:B------:R-:W-:Y:S05]  /*9c40*/  @!P0 BRA `(.L_x_11334) ;  /* 0x000002c000008947 */ /* 0x000fea0003800000 */
[----:B------:R-:W-:-:S13]  /*9c50*/  ISETP.NE.AND P0, PT, R0, 0x1d, PT ;  /* 0x0000001d0000780c */ /* 0x000fda0003f05270 */
[----:B------:R-:W-:Y:S05]  /*9c60*/  @!P0 BRA `(.L_x_11335) ;  /* 0x0000026000008947 */ /* 0x000fea0003800000 */
[----:B------:R-:W-:-:S13]  /*9c70*/  ISETP.NE.AND P0, PT, R0, 0x2c, PT ;  /* 0x0000002c0000780c */ /* 0x000fda0003f05270 */
[----:B------:R-:W-:Y:S05]  /*9c80*/  @P0 BRA `(.L_x_11307) ;  /* 0x0000010000000947 */ /* 0x000fea0003800000 */
[----:B---3-5:R-:W0:Y:S01]  /*9c90*/  I2F.S16 R22, R22 ;  /* 0x0000001600167306 */ /* 0x028e220000101400 */
[----:B------:R-:W-:Y:S02]  /*9ca0*/  PLOP3.LUT P0, PT, PT, PT, PT, 0x80, 0x0 ;  /* 0x000000000000781c */ /* 0x000fe40003f0f070 */
[----:B0-----:R-:W-:-:S04]  /*9cb0*/  SHF.R.U32.HI R4, RZ, 0x17, R22 ;  /* 0x00000017ff047819 */ /* 0x001fc80000011616 */
        /* <DEDUP_REMOVED lines=13> */
.L_x_11307:
        /* <DEDUP_REMOVED lines=15> */
[----:B---3-5:R-:W-:Y:S02]  /*9e80*/  MOV R22, 0x0 ;  /* 0x0000000000167802 */ /* 0x028fe40000000f00 */
[----:B------:R-:W-:-:S04]  /*9e90*/  IADD3 R20, P0, P1, -R0, R3, R20 ;  /* 0x0000000300147210 */ /* 0x000fc8000791e114 */
[----:B------:R-:W-:-:S04]  /*9ea0*/  IADD3.X R21, ~R22, R9, R21, P0, P1 ;  /* 0x0000000916157210 */ /* 0x000fc800007e2515 */
[----:B012---:R-:W-:Y:S05]  /*9eb0*/  CALL.ABS.NOINC R14 ;  /* 0x000000000e007343 */ /* 0x007fea0003c00000 */
[----:B------:R-:W-:Y:S05]  /*9ec0*/  BRA `(.L_x_11308) ;  /* 0x0000006000007947 */ /* 0x000fea0003800000 */
.L_x_11335:
[----:B---3-5:R-:W-:-:S04]  /*9ed0*/  PRMT R4, R22, 0x9910, RZ ;  /* 0x0000991016047816 */ /* 0x028fc800000000ff */
[----:B------:R-:W-:-:S05]  /*9ee0*/  SHF.R.S32.HI R5, RZ, 0x1f, R4 ;  /* 0x0000001fff057819 */ /* 0x000fca0000011404 */
[----:B------:R0:W-:Y:S01]  /*9ef0*/  STG.E.64 [R8.64], R4 ;  /* 0x0000000408007986 */ /* 0x0001e2000c101b24 */
[----:B------:R-:W-:Y:S05]  /*9f00*/  BRA `(.L_x_11308) ;  /* 0x0000002000007947 */ /* 0x000fea0003800000 */
.L_x_11334:
[----:B---3-5:R-:W-:-:S05]  /*9f10*/  PRMT R3, R22, 0x9910, RZ ;  /* 0x0000991016037816 */ /* 0x028fca00000000ff */
[----:B------:R0:W-:Y:S02]  /*9f20*/  STG.E [R8.64], R3 ;  /* 0x0000000308007986 */ /* 0x0001e4000c101924 */
.L_x_11308:
        /* <DEDUP_REMOVED lines=21> */
.L_x_11339:
[----:B------:R0:W-:Y:S01]  /*a080*/  STG.E.U8 [R8.64], R19 ;  /* 0x0000001308007986 */ /* 0x0001e2000c101124 */
[----:B------:R-:W-:Y:S05]  /*a090*/  BRA `(.L_x_11341) ;  /* 0x00000dc000007947 */ /* 0x000fea0003800000 */
.L_x_11338:
[----:B------:R-:W-:-:S13]  /*a0a0*/  ISETP.NE.AND P0, PT, R0, 0x2, PT ;  /* 0x000000020000780c */ /* 0x000fda0003f05270 */
[----:B------:R-:W-:Y:S05]  /*a0b0*/  @!P0 BRA `(.L_x_11342) ;  /* 0x000000b000008947 */ /* 0x000fea0003800000 */
[----:B------:R-:W-:-:S13]  /*a0c0*/  ISETP.NE.AND P0, PT, R0, 0x3, PT ;  /* 0x000000030000780c */ /* 0x000fda0003f05270 */
[----:B------:R-:W-:Y:S05]  /*a0d0*/  @!P0 BRA `(.L_x_11343) ;  /* 0x0000006000008947 */ /* 0x000fea0003800000 */
[----:B------:R-:W-:-:S13]  /*a0e0*/  ISETP.NE.AND P0, PT, R0, 0x4, PT ;  /* 0x000000040000780c */ /* 0x000fda0003f05270 */
[----:B------:R-:W-:Y:S05]  /*a0f0*/  @P0 BRA `(.L_x_11340) ;  /* 0x00000bc000000947 */ /* 0x000fea0003800000 */
[----:B------:R-:W-:-:S04]  /*a100*/  PRMT R4, R19, 0x9910, RZ ;  /* 0x0000991013047816 */ /* 0x000fc800000000ff */
[----:B------:R-:W-:-:S05]  /*a110*/  SHF.R.S32.HI R5, RZ, 0x1f, R4 ;  /* 0x0000001fff057819 */ /* 0x000fca0000011404 */
[----:B------:R0:W-:Y:S01]  /*a120*/  STG.E.64 [R8.64], R4 ;  /* 0x0000000408007986 */ /* 0x0001e2000c101b24 */
[----:B------:R-:W-:Y:S05]  /*a130*/  BRA `(.L_x_11341) ;  /* 0x00000d2000007947 */ /* 0x000fea0003800000 */
.L_x_11343:
[----:B------:R-:W-:-:S05]  /*a140*/  PRMT R3, R19, 0x9910, RZ ;  /* 0x0000991013037816 */ /* 0x000fca00000000ff */
[----:B------:R0:W-:Y:S01]  /*a150*/  STG.E [R8.64], R3 ;  /* 0x0000000308007986 */ /* 0x0001e2000c101924 */
[----:B------:R-:W-:Y:S05]  /*a160*/  BRA `(.L_x_11341) ;  /* 0x00000cf000007947 */ /* 0x000fea0003800000 */
.L_x_11342:
[----:B------:R0:W-:Y:S01]  /*a170*/  STG.E.U16 [R8.64], R19 ;  /* 0x0000001308007986 */ /* 0x0001e2000c101524 */
[----:B------:R-:W-:Y:S05]  /*a180*/  BRA `(.L_x_11341) ;  /* 0x00000cd000007947 */ /* 0x000fea0003800000 */
.L_x_11337:
        /* <DEDUP_REMOVED lines=9> */
.L_x_11345:
[----:B------:R-:W0:Y:S02]  /*a220*/  I2F.S16 R0, R19 ;  /* 0x0000001300007306 */ /* 0x000e240000101400 */
[----:B0-----:R-:W-:-:S05]  /*a230*/  F2FP.PACK_AB R0, RZ, R0 ;  /* 0x00000000ff00723e */ /* 0x001fca00000000ff */
[----:B------:R0:W-:Y:S01]  /*a240*/  STG.E.U16 [R8.64], R0 ;  /* 0x0000000008007986 */ /* 0x0001e2000c101524 */
[----:B------:R-:W-:Y:S05]  /*a250*/  BRA `(.L_x_11341) ;  /* 0x00000c0000007947 */ /* 0x000fea0003800000 */
.L_x_11344:
        /* <DEDUP_REMOVED lines=10> */
.L_x_11347:
[----:B------:R-:W0:Y:S02]  /*a300*/  I2F.S16 R19, R19 ;  /* 0x0000001300137306 */ /* 0x000e240000101400 */
[----:B0-----:R-:W-:-:S04]  /*a310*/  F2FP.PACK_AB R3, RZ, R19 ;  /* 0x00000013ff03723e */ /* 0x001fc800000000ff */
[----:B------:R-:W-:-:S05]  /*a320*/  PRMT R3, R3, 0x5410, RZ ;  /* 0x0000541003037816 */ /* 0x000fca00000000ff */
[----:B------:R0:W-:Y:S01]  /*a330*/  STG.E [R8.64], R3 ;  /* 0x0000000308007986 */ /* 0x0001e2000c101924 */
[----:B------:R-:W-:Y:S05]  /*a340*/  BRA `(.L_x_11341) ;  /* 0x00000b1000007947 */ /* 0x000fea0003800000 */
.L_x_11346:
[----:B------:R-:W0:Y:S02]  /*a350*/  I2F.F64.S16 R4, R19 ;  /* 0x0000001300047312 */ /* 0x000e240000101c00 */
[----:B0-----:R0:W-:Y:S01]  /*a360*/  STG.E.64 [R8.64], R4 ;  /* 0x0000000408007986 */ /* 0x0011e2000c101b24 */
[----:B------:R-:W-:Y:S05]  /*a370*/  BRA `(.L_x_11341) ;  /* 0x00000ae000007947 */ /* 0x000fea0003800000 */
.L_x_11336:
        /* <DEDUP_REMOVED lines=13> */
.L_x_11350:
[----:B------:R-:W0:Y:S01]  /*a450*/  I2F.F64.S16 R4, R19 ;  /* 0x0000001300047312 */ /* 0x000e220000101c00 */
[----:B------:R-:W-:-:S05]  /*a460*/  CS2R R6, SRZ ;  /* 0x0000000000067805 */ /* 0x000fca000001ff00 */
[----:B0-----:R0:W-:Y:S01]  /*a470*/  STG.E.128 [R8.64], R4 ;  /* 0x0000000408007986 */ /* 0x0011e2000c101d24 */
[----:B------:R-:W-:Y:S05]  /*a480*/  BRA `(.L_x_11341) ;  /* 0x000009d000007947 */ /* 0x000fea0003800000 */
.L_x_11349:
        /* <DEDUP_REMOVED lines=21> */
.L_x_11354:
[----:B------:R-:W-:Y:S05]  /*a5e0*/  BSYNC B0 ;  /* 0x0000000000007941 */ /* 0x000fea0003800000 */
.L_x_11353:
[----:B------:R-:W-:-:S05]  /*a5f0*/  LOP3.LUT R5, R0, R5, RZ, 0xfc, !PT ;  /* 0x0000000500057212 */ /* 0x000fca00078efcff */
[----:B------:R0:W-:Y:S01]  /*a600*/  STG.E.U8 [R8.64], R5 ;  /* 0x0000000508007986 */ /* 0x0001e2000c101124 */
[----:B------:R-:W-:Y:S05]  /*a610*/  BRA `(.L_x_11341) ;  /* 0x0000084000007947 */ /* 0x000fea0003800000 */
.L_x_11352:
        /* <DEDUP_REMOVED lines=13> */
.L_x_11356:
[----:B------:R-:W-:Y:S01]  /*a6f0*/  IMAD.MOV.U32 R0, RZ, RZ, 0x7f ;  /* 0x0000007fff007424 */ /* 0x000fe200078e00ff */
[----:B------:R-:W-:-:S04]  /*a700*/  ISETP.GT.U32.AND P0, PT, R3, 0x7f800000, PT ;  /* 0x7f8000000300780c */ /* 0x000fc80003f04070 */
[----:B------:R-:W-:-:S04]  /*a710*/  SEL R0, R0, 0x7c, P0 ;  /* 0x0000007c00007807 */ /* 0x000fc80000000000 */
.L_x_11357:
[----:B------:R-:W-:Y:S05]  /*a720*/  BSYNC B0 ;  /* 0x0000000000007941 */ /* 0x000fea0003800000 */
.L_x_11355:
[----:B------:R-:W-:-:S04]  /*a730*/  LOP3.LUT R3, R19, 0x80000000, RZ, 0xc0, !PT ;  /* 0x8000000013037812 */ /* 0x000fc800078ec0ff */
[----:B------:R-:W-:-:S04]  /*a740*/  SHF.R.U32.HI R3, RZ, 0x18, R3 ;  /* 0x00000018ff037819 */ /* 0x000fc80000011603 */
[----:B------:R-:W-:-:S05]  /*a750*/  LOP3.LUT R3, R0, R3, RZ, 0xfc, !PT ;  /* 0x0000000300037212 */ /* 0x000fca00078efcff */
[----:B------:R0:W-:Y:S01]  /*a760*/  STG.E.U8 [R8.64], R3 ;  /* 0x0000000308007986 */ /* 0x0001e2000c101124 */
[----:B------:R-:W-:Y:S05]  /*a770*/  BRA `(.L_x_11341) ;  /* 0x000006e000007947 */ /* 0x000fea0003800000 */
.L_x_11351:
[----:B------:R-:W0:Y:S02]  /*a780*/  I2F.S16 R0, R19 ;  /* 0x0000001300007306 */ /* 0x000e240000101400 */
[----:B0-----:R-:W-:-:S05]  /*a790*/  F2FP.BF16.PACK_AB R0, RZ, R0 ;  /* 0x00000000ff00723e */ /* 0x001fca00000010ff */
[----:B------:R0:W-:Y:S01]  /*a7a0*/  STG.E.U16 [R8.64], R0 ;  /* 0x0000000008007986 */ /* 0x0001e2000c101524 */
[----:B------:R-:W-:Y:S05]  /*a7b0*/  BRA `(.L_x_11341) ;  /* 0x000006a000007947 */ /* 0x000fea0003800000 */
.L_x_11348:
        /* <DEDUP_REMOVED lines=10> */
.L_x_11360:
        /* <DEDUP_REMOVED lines=17> */
.L_x_11363:
[----:B------:R-:W-:-:S04]  /*a970*/  LOP3.LUT R3, R19, 0x80000000, RZ, 0xc0, !PT ;  /* 0x8000000013037812 */ /* 0x000fc800078ec0ff */
[----:B------:R-:W-:-:S04]  /*a980*/  SHF.R.U32.HI R3, RZ, 0x18, R3 ;  /* 0x00000018ff037819 */ /* 0x000fc80000011603 */
[----:B------:R-:W-:-:S04]  /*a990*/  LOP3.LUT R0, R0, R3, RZ, 0xfc, !PT ;  /* 0x0000000300007212 */ /* 0x000fc800078efcff */
[----:B------:R-:W-:Y:S02]  /*a9a0*/  PRMT R4, R0, 0x7610, R4 ;  /* 0x0000761000047816 */ /* 0x000fe40000000004 */
.L_x_11362:
[----:B------:R-:W-:Y:S05]  /*a9b0*/  BSYNC B0 ;  /* 0x0000000000007941 */ /* 0x000fea0003800000 */
.L_x_11361:
[----:B------:R0:W-:Y:S01]  /*a9c0*/  STG.E.U8 [R8.64], R4 ;  /* 0x0000000408007986 */ /* 0x0001e2000c101124 */
[----:B------:R-:W-:Y:S05]  /*a9d0*/  BRA `(.L_x_11341) ;  /* 0x0000048000007947 */ /* 0x000fea0003800000 */
.L_x_11359:
        /* <DEDUP_REMOVED lines=17> */
.L_x_11366:
[----:B------:R-:W-:-:S04]  /*aaf0*/  LOP3.LUT R3, R19, 0x80000000, RZ, 0xc0, !PT ;  /* 0x8000000013037812 */ /* 0x000fc800078ec0ff */
[----:B------:R-:W-:-:S04]  /*ab00*/  SHF.R.U32.HI R3, RZ, 0x18, R3 ;  /* 0x00000018ff037819 */ /* 0x000fc80000011603 */
[----:B------:R-:W-:-:S04]  /*ab10*/  LOP3.LUT R0, R0, R3, RZ, 0xfc, !PT ;  /* 0x0000000300007212 */ /* 0x000fc800078efcff */
[----:B------:R-:W-:Y:S02]  /*ab20*/  PRMT R4, R0, 0x7610, R4 ;  /* 0x0000761000047816 */ /* 0x000fe40000000004 */
.L_x_11365:
[----:B------:R-:W-:Y:S05]  /*ab30*/  BSYNC B0 ;  /* 0x0000000000007941 */ /* 0x000fea0003800000 */
.L_x_11364:
[----:B------:R0:W-:Y:S01]  /*ab40*/  STG.E.U8 [R8.64], R4 ;  /* 0x0000000408007986 */ /* 0x0001e2000c101124 */
[----:B------:R-:W-:Y:S05]  /*ab50*/  BRA `(.L_x_11341) ;  /* 0x0000030000007947 */ /* 0x000fea0003800000 */
.L_x_11358:
        /* <DEDUP_REMOVED lines=22> */
.L_x_11340:
        /* <DEDUP_REMOVED lines=20> */
.L_x_11368:
[----:B------:R-:W-:-:S04]  /*ae00*/  PRMT R4, R19, 0x9910, RZ ;  /* 0x0000991013047816 */ /* 0x000fc800000000ff */
[----:B------:R-:W-:-:S05]  /*ae10*/  SHF.R.S32.HI R5, RZ, 0x1f, R4 ;  /* 0x0000001fff057819 */ /* 0x000fca0000011404 */
[----:B------:R0:W-:Y:S01]  /*ae20*/  STG.E.64 [R8.64], R4 ;  /* 0x0000000408007986 */ /* 0x0001e2000c101b24 */
[----:B------:R-:W-:Y:S05]  /*ae30*/  BRA `(.L_x_11341) ;  /* 0x0000002000007947 */ /* 0x000fea0003800000 */
.L_x_11367:
[----:B------:R-:W-:-:S05]  /*ae40*/  PRMT R3, R19, 0x9910, RZ ;  /* 0x0000991013037816 */ /* 0x000fca00000000ff */
[----:B------:R0:W-:Y:S02]  /*ae50*/  STG.E [R8.64], R3 ;  /* 0x0000000308007986 */ /* 0x0001e4000c101924 */
.L_x_11341:
[----:B------:R-:W-:Y:S02]  /*ae60*/  IADD3 R23, R23, 0x80, RZ ;  /* 0x0000008017177810 */ /* 0x000fe40007ffe0ff */
.L_x_11302:
[----:B------:R-:W-:Y:S05]  /*ae70*/  BSYNC B6 ;  /* 0x0000000000067941 */ /* 0x000fea0003800000 */
.L_x_11301:
        /* <DEDUP_REMOVED lines=17> */
[----:B-----5:R-:W-:Y:S01]  /*af90*/  STG.E.U8 [R2.64], R18 ;  /* 0x0000001202007986 */ /* 0x020fe2000c101124 */
[----:B------:R-:W-:Y:S05]  /*afa0*/  EXIT ;  /* 0x000000000000794d */ /* 0x000fea0003800000 */
.L_x_11372:
[----:B-----5:R-:W-:Y:S01]  /*afb0*/  STG.E.U8 [R2.64], R18 ;  /* 0x0000001202007986 */ /* 0x020fe2000c101124 */
[----:B------:R-:W-:Y:S05]  /*afc0*/  EXIT ;  /* 0x000000000000794d */ /* 0x000fea0003800000 */
.L_x_11371:
[----:B------:R-:W-:-:S13]  /*afd0*/  ISETP.NE.AND P0, PT, R0, 0x2, PT ;  /* 0x000000020000780c */ /* 0x000fda0003f05270 */
[----:B------:R-:W-:Y:S05]  /*afe0*/  @!P0 BRA `(.L_x_11374) ;  /* 0x000000b000008947 */ /* 0x000fea0003800000 */
[----:B------:R-:W-:-:S13]  /*aff0*/  ISETP.NE.AND P0, PT, R0, 0x3, PT ;  /* 0x000000030000780c */ /* 0x000fda0003f05270 */
[----:B------:R-:W-:Y:S05]  /*b000*/  @!P0 BRA `(.L_x_11375) ;  /* 0x0000006000008947 */ /* 0x000fea0003800000 */
[----:B------:R-:W-:-:S13]  /*b010*/  ISETP.NE.AND P0, PT, R0, 0x4, PT ;  /* 0x000000040000780c */ /* 0x000fda0003f05270 */
[----:B------:R-:W-:Y:S05]  /*b020*/  @P0 BRA `(.L_x_11373) ;  /* 0x00000bc000000947 */ /* 0x000fea0003800000 */
[----:B-----5:R-:W-:-:S04]  /*b030*/  PRMT R4, R18, 0x9910, RZ ;  /* 0x0000991012047816 */ /* 0x020fc800000000ff */
[----:B------:R-:W-:-:S05]  /*b040*/  SHF.R.S32.HI R5, RZ, 0x1f, R4 ;  /* 0x0000001fff057819 */ /* 0x000fca0000011404 */
[----:B------:R-:W-:Y:S01]  /*b050*/  STG.E.64 [R2.64], R4 ;  /* 0x0000000402007986 */ /* 0x000fe2000c101b24 */
[----:B------:R-:W-:Y:S05]  /*b060*/  EXIT ;  /* 0x000000000000794d */ /* 0x000fea0003800000 */
.L_x_11375:
[----:B-----5:R-:W-:-:S05]  /*b070*/  PRMT R5, R18, 0x9910, RZ ;  /* 0x0000991012057816 */ /* 0x020fca00000000ff */
[----:B------:R-:W-:Y:S01]  /*b080*/  STG.E [R2.64], R5 ;  /* 0x0000000502007986 */ /* 0x000fe2000c101924 */
[----:B------:R-:W-:Y:S05]  /*b090*/  EXIT ;  /* 0x000000000000794d */ /* 0x000fea0003800000 */
.L_x_11374:
[----:B-----5:R-:W-:Y:S01]  /*b0a0*/  STG.E.U16 [R2.64], R18 ;  /* 0x0000001202007986 */ /* 0x020fe2000c101524 */
[----:B------:R-:W-:Y:S05]  /*b0b0*/  EXIT ;  /* 0x000000000000794d */ /* 0x000fea0003800000 */
.L_x_11370:
[----:B------:R-:W-:-:S13]  /*b0c0*/  ISETP.GT.AND P0, PT, R0, 0x6, PT ;  /* 0x000000060000780c */ /* 0x000fda0003f04270 */
[----:B------:R-:W-:Y:S05]  /*b0d0*/  @P0 BRA `(.L_x_11376) ;  /* 0x000000b000000947 */ /* 0x000fea0003800000 */
[----:B------:R-:W-:-:S13]  /*b0e0*/  ISETP.NE.AND P0, PT, R0, 0x5, PT ;  /* 0x000000050000780c */ /* 0x000fda0003f05270 */
[----:B------:R-:W-:Y:S05]  /*b0f0*/  @!P0 BRA `(.L_x_11377) ;  /* 0x0000005000008947 */ /* 0x000fea0003800000 */
[----:B------:R-:W-:-:S13]  /*b100*/  ISETP.NE.AND P0, PT, R0, 0x6, PT ;  /* 0x000000060000780c */ /* 0x000fda0003f05270 */
[----:B------:R-:W-:Y:S05]  /*b110*/  @P0 BRA `(.L_x_11373) ;  /* 0x00000ad000000947 */ /* 0x000fea0003800000 */
[----:B-----5:R-:W0:Y:S02]  /*b120*/  I2F.S16 R5, R18 ;  /* 0x0000001200057306 */ /* 0x020e240000101400 */
[----:B0-----:R-:W-:Y:S01]  /*b130*/  STG.E [R2.64], R5 ;  /* 0x0000000502007986 */ /* 0x001fe2000c101924 */
[----:B------:R-:W-:Y:S05]  /*b140*/  EXIT ;  /* 0x000000000000794d */ /* 0x000fea0003800000 */
.L_x_11377:
[----:B-----5:R-:W0:Y:S02]  /*b150*/  I2F.S16 R0, R18 ;  /* 0x0000001200007306 */ /* 0x020e240000101400 */
[----:B0-----:R-:W-:-:S05]  /*b160*/  F2FP.PACK_AB R0, RZ, R0 ;  /* 0x00000000ff00723e */ /* 0x001fca00000000ff */
[----:B------:R-:W-:Y:S01]  /*b170*/  STG.E.U16 [R2.64], R0 ;  /* 0x0000000002007986 */ /* 0x000fe2000c101524 */
[----:B------:R-:W-:Y:S05]  /*b180*/  EXIT ;  /* 0x000000000000794d */ /* 0x000fea0003800000 */
.L_x_11376:
[----:B------:R-:W-:-:S13]  /*b190*/  ISETP.NE.AND P0, PT, R0, 0x7, PT ;  /* 0x000000070000780c */ /* 0x000fda0003f05270 */
[----:B------:R-:W-:Y:S05]  /*b1a0*/  @!P0 BRA `(.L_x_11378) ;  /* 0x000000d000008947 */ /* 0x000fea0003800000 */
[----:B------:R-:W-:-:S13]  /*b1b0*/  ISETP.NE.AND P0, PT, R0, 0x8, PT ;  /* 0x000000080000780c */ /* 0x000fda0003f05270 */
[----:B------:R-:W-:Y:S05]  /*b1c0*/  @!P0 BRA `(.L_x_11379) ;  /* 0x0000006000008947 */ /* 0x000fea0003800000 */
[----:B------:R-:W-:-:S13]  /*b1d0*/  ISETP.NE.AND P0, PT, R0, 0x9, PT ;  /* 0x000000090000780c */ /* 0x000fda0003f05270 */
[----:B------:R-:W-:Y:S05]  /*b1e0*/  @P0 BRA `(.L_x_11373) ;  /* 0x00000a0000000947 */ /* 0x000fea0003800000 */
[----:B-----5:R-:W0:Y:S01]  /*b1f0*/  I2F.S16 R18, R18 ;  /* 0x0000001200127306 */ /* 0x020e220000101400 */
[----:B------:R-:W-:-:S05]  /*b200*/  IMAD.MOV.U32 R19, RZ, RZ, RZ ;  /* 0x000000ffff137224 */ /* 0x000fca00078e00ff */
[----:B0-----:R-:W-:Y:S01]  /*b210*/  STG.E.64 [R2.64], R18 ;  /* 0x0000001202007986 */ /* 0x001fe2000c101b24 */
[----:B------:R-:W-:Y:S05]  /*b220*/  EXIT ;  /* 0x000000000000794d */ /* 0x000fea0003800000 */
.L_x_11379:
[----:B-----5:R-:W0:Y:S02]  /*b230*/  I2F.S16 R18, R18 ;  /* 0x0000001200127306 */ /* 0x020e240000101400 */
[----:B0-----:R-:W-:-:S04]  /*b240*/  F2FP.PACK_AB R5, RZ, R18 ;  /* 0x00000012ff05723e */ /* 0x001fc800000000ff */
[----:B------:R-:W-:-:S05]  /*b250*/  PRMT R5, R5, 0x5410, RZ ;  /* 0x0000541005057816 */ /* 0x000fca00000000ff */
[----:B------:R-:W-:Y:S01]  /*b260*/  STG.E [R2.64], R5 ;  /* 0x0000000502007986 */ /* 0x000fe2000c101924 */
[----:B------:R-:W-:Y:S05]  /*b270*/  EXIT ;  /* 0x000000000000794d */ /* 0x000fea0003800000 */
.L_x_11378:
[----:B-----5:R-:W0:Y:S02]  /*b280*/  I2F.F64.S16 R18, R18 ;  /* 0x0000001200127312 */ /* 0x020e240000101c00 */
[----:B0-----:R-:W-:Y:S01]  /*b290*/  STG.E.64 [R2.64], R18 ;  /* 0x0000001202007986 */ /* 0x001fe2000c101b24 */
[----:B------:R-:W-:Y:S05]  /*b2a0*/  EXIT ;  /* 0x000000000000794d */ /* 0x000fea0003800000 */
.L_x_11369:
        /* <DEDUP_REMOVED lines=8> */
[----:B-----5:R-:W-:-:S04]  /*b330*/  PRMT R0, R18, 0x9910, RZ ;  /* 0x0000991012007816 */ /* 0x020fc800000000ff */
[----:B------:R-:W-:-:S04]  /*b340*/  ISETP.NE.AND P0, PT, R0, RZ, PT ;  /* 0x000000ff0000720c */ /* 0x000fc80003f05270 */
[----:B------:R-:W-:-:S05]  /*b350*/  SEL R5, RZ, 0x1, !P0 ;  /* 0x00000001ff057807 */ /* 0x000fca0004000000 */
[----:B------:R-:W-:Y:S01]  /*b360*/  STG.E.U8 [R2.64], R5 ;  /* 0x0000000502007986 */ /* 0x000fe2000c101124 */
[----:B------:R-:W-:Y:S05]  /*b370*/  EXIT ;  /* 0x000000000000794d */ /* 0x000fea0003800000 */
.L_x_11382:
[----:B-----5:R-:W0:Y:S01]  /*b380*/  I2F.F64.S16 R4, R18 ;  /* 0x0000001200047312 */ /* 0x020e220000101c00 */
[----:B------:R-:W-:-:S05]  /*b390*/  CS2R R6, SRZ ;  /* 0x0000000000067805 */ /* 0x000fca000001ff00 */
[----:B0-----:R-:W-:Y:S01]  /*b3a0*/  STG.E.128 [R2.64], R4 ;  /* 0x0000000402007986 */ /* 0x001fe2000c101d24 */
[----:B------:R-:W-:Y:S05]  /*b3b0*/  EXIT ;  /* 0x000000000000794d */ /* 0x000fea0003800000 */
.L_x_11381:
[----:B------:R-:W-:-:S13]  /*b3c0*/  ISETP.NE.AND P0, PT, R0, 0xf, PT ;  /* 0x0000000f0000780c */ /* 0x000fda0003f05270 */
[----:B------:R-:W-:Y:S05]  /*b3d0*/  @!P0 BRA `(.L_x_11383) ;  /* 0x000002d000008947 */ /* 0x000fea0003800000 */
[----:B------:R-:W-:-:S13]  /*b3e0*/  ISETP.NE.AND P0, PT, R0, 0x17, PT ;  /* 0x000000170000780c */ /* 0x000fda0003f05270 */
[----:B------:R-:W-:Y:S05]  /*b3f0*/  @!P0 BRA `(.L_x_11384) ;  /* 0x0000015000008947 */ /* 0x000fea0003800000 */
[----:B------:R-:W-:-:S13]  /*b400*/  ISETP.NE.AND P0, PT, R0, 0x18, PT ;  /* 0x000000180000780c */ /* 0x000fda0003f05270 */
[----:B------:R-:W-:Y:S05]  /*b410*/  @P0 BRA `(.L_x_11373) ;  /* 0x000007d000000947 */ /* 0x000fea0003800000 */
[----:B-----5:R-:W0:Y:S01]  /*b420*/  I2F.S16 R7, R18 ;  /* 0x0000001200077306 */ /* 0x020e220000101400 */
        /* <DEDUP_REMOVED lines=14> */
.L_x_11386:
[----:B------:R-:W-:Y:S05]  /*b510*/  BSYNC B0 ;  /* 0x0000000000007941 */ /* 0x000fea0003800000 */
.L_x_11385:
[----:B------:R-:W-:-:S05]  /*b520*/  LOP3.LUT R5, R0, R5, RZ, 0xfc, !PT ;  /* 0x0000000500057212 */ /* 0x000fca00078efcff */
[----:B------:R-:W-:Y:S01]  /*b530*/  STG.E.U8 [R2.64], R5 ;  /* 0x0000000502007986 */ /* 0x000fe2000c101124 */
[----:B------:R-:W-:Y:S05]  /*b540*/  EXIT ;  /* 0x000000000000794d */ /* 0x000fea0003800000 */
.L_x_11384:
[----:B-----5:R-:W0:Y:S01]  /*b550*/  I2F.S16 R5, R18 ;  /* 0x0000001200057306 */ /* 0x020e220000101400 */
        /* <DEDUP_REMOVED lines=12> */
.L_x_11388:
[----:B------:R-:W-:Y:S01]  /*b620*/  IMAD.MOV.U32 R0, RZ, RZ, 0x7f ;  /* 0x0000007fff007424 */ /* 0x000fe200078e00ff */
[----:B------:R-:W-:-:S04]  /*b630*/  ISETP.GT.U32.AND P0, PT, R4, 0x7f800000, PT ;  /* 0x7f8000000400780c */ /* 0x000fc80003f04070 */
[----:B------:R-:W-:-:S04]  /*b640*/  SEL R0, R0, 0x7c, P0 ;  /* 0x0000007c00007807 */ /* 0x000fc80000000000 */
.L_x_11389:
[----:B------:R-:W-:Y:S05]  /*b650*/  BSYNC B0 ;  /* 0x0000000000007941 */ /* 0x000fea0003800000 */
.L_x_11387:
[----:B------:R-:W-:-:S04]  /*b660*/  LOP3.LUT R4, R5, 0x80000000, RZ, 0xc0, !PT ;  /* 0x8000000005047812 */ /* 0x000fc800078ec0ff */
[----:B------:R-:W-:-:S04]  /*b670*/  SHF.R.U32.HI R5, RZ, 0x18, R4 ;  /* 0x00000018ff057819 */ /* 0x000fc80000011604 */
[----:B------:R-:W-:-:S05]  /*b680*/  LOP3.LUT R5, R0, R5, RZ, 0xfc, !PT ;  /* 0x0000000500057212 */ /* 0x000fca00078efcff */
[----:B------:R-:W-:Y:S01]  /*b690*/  STG.E.U8 [R2.64], R5 ;  /* 0x0000000502007986 */ /* 0x000fe2000c101124 */
[----:B------:R-:W-:Y:S05]  /*b6a0*/  EXIT ;  /* 0x000000000000794d */ /* 0x000fea0003800000 */
.L_x_11383:
[----:B-----5:R-:W0:Y:S02]  /*b6b0*/  I2F.S16 R0, R18 ;  /* 0x0000001200007306 */ /* 0x020e240000101400 */
[----:B0-----:R-:W-:-:S05]  /*b6c0*/  F2FP.BF16.PACK_AB R0, RZ, R0 ;  /* 0x00000000ff00723e */ /* 0x001fca00000010ff */
[----:B------:R-:W-:Y:S01]  /*b6d0*/  STG.E.U16 [R2.64], R0 ;  /* 0x0000000002007986 */ /* 0x000fe2000c101524 */
[----:B------:R-:W-:Y:S05]  /*b6e0*/  EXIT ;  /* 0x000000000000794d */ /* 0x000fea0003800000 */
.L_x_11380:
        /* <DEDUP_REMOVED lines=8> */
[----:B-----5:R-:W-:Y:S01]  /*b770*/  STG.E.U16 [R2.64], R18 ;  /* 0x0000001202007986 */ /* 0x020fe2000c101524 */
[----:B------:R-:W-:Y:S05]  /*b780*/  EXIT ;  /* 0x000000000000794d */ /* 0x000fea0003800000 */
.L_x_11392:
[----:B-----5:R-:W0:Y:S01]  /*b790*/  I2F.S16 R7, R18 ;  /* 0x0000001200077306 */ /* 0x020e220000101400 */
        /* <DEDUP_REMOVED lines=16> */
.L_x_11395:
[----:B------:R-:W-:-:S04]  /*b8a0*/  LOP3.LUT R0, R7, 0x80000000, RZ, 0xc0, !PT ;  /* 0x8000000007007812 */ /* 0x000fc800078ec0ff */
[----:B------:R-:W-:-:S04]  /*b8b0*/  SHF.R.U32.HI R5, RZ, 0x18, R0 ;  /* 0x00000018ff057819 */ /* 0x000fc80000011600 */
[----:B------:R-:W-:-:S04]  /*b8c0*/  LOP3.LUT R4, R4, R5, RZ, 0xfc, !PT ;  /* 0x0000000504047212 */ /* 0x000fc800078efcff */
[----:B------:R-:W-:Y:S02]  /*b8d0*/  PRMT R0, R4, 0x7610, R0 ;  /* 0x0000761004007816 */ /* 0x000fe40000000000 */
.L_x_11394:
[----:B------:R-:W-:Y:S05]  /*b8e0*/  BSYNC B0 ;  /* 0x0000000000007941 */ /* 0x000fea0003800000 */
.L_x_11393:
[----:B------:R-:W-:Y:S01]  /*b8f0*/  STG.E.U8 [R2.64], R0 ;  /* 0x0000000002007986 */ /* 0x000fe2000c101124 */
[----:B------:R-:W-:Y:S05]  /*b900*/  EXIT ;  /* 0x000000000000794d */ /* 0x000fea0003800000 */
.L_x_11391:
        /* <DEDUP_REMOVED lines=17> */
.L_x_11398:
[----:B------:R-:W-:-:S04]  /*ba20*/  LOP3.LUT R0, R7, 0x80000000, RZ, 0xc0, !PT ;  /* 0x8000000007007812 */ /* 0x000fc800078ec0ff */
[----:B------:R-:W-:-:S04]  /*ba30*/  SHF.R.U32.HI R5, RZ, 0x18, R0 ;  /* 0x00000018ff057819 */ /* 0x000fc80000011600 */
[----:B------:R-:W-:-:S04]  /*ba40*/  LOP3.LUT R4, R4, R5, RZ, 0xfc, !PT ;  /* 0x0000000504047212 */ /* 0x000fc800078efcff */
[----:B------:R-:W-:Y:S02]  /*ba50*/  PRMT R0, R4, 0x7610, R0 ;  /* 0x0000761004007816 */ /* 0x000fe40000000000 */
.L_x_11397:
[----:B------:R-:W-:Y:S05]  /*ba60*/  BSYNC B0 ;  /* 0x0000000000007941 */ /* 0x000fea0003800000 */
.L_x_11396:
[----:B------:R-:W-:Y:S01]  /*ba70*/  STG.E.U8 [R2.64], R0 ;  /* 0x0000000002007986 */ /* 0x000fe2000c101124 */
[----:B------:R-:W-:Y:S05]  /*ba80*/  EXIT ;  /* 0x000000000000794d */ /* 0x000fea0003800000 */
.L_x_11390:
[----:B------:R-:W-:-:S13]  /*ba90*/  ISETP.NE.AND P0, PT, R0, 0x1c, PT ;  /* 0x0000001c0000780c */ /* 0x000fda0003f05270 */
[----:B------:R-:W-:Y:S05]  /*baa0*/  @!P0 BRA `(.L_x_11399) ;  /* 0x000002c000008947 */ /* 0x000fea0003800000 */
[----:B------:R-:W-:-:S13]  /*bab0*/  ISETP.NE.AND P0, PT, R0, 0x1d, PT ;  /* 0x0000001d0000780c */ /* 0x000fda0003f05270 */
[----:B------:R-:W-:Y:S05]  /*bac0*/  @!P0 BRA `(.L_x_11400) ;  /* 0x0000026000008947 */ /* 0x000fea0003800000 */
[----:B------:R-:W-:-:S13]  /*bad0*/  ISETP.NE.AND P0, PT, R0, 0x2c, PT ;  /* 0x0000002c0000780c */ /* 0x000fda0003f05270 */
[----:B------:R-:W-:Y:S05]  /*bae0*/  @P0 BRA `(.L_x_11373) ;  /* 0x0000010000000947 */ /* 0x000fea0003800000 */
[----:B-----5:R-:W0:Y:S01]  /*baf0*/  I2F.S16 R18, R18 ;  /* 0x0000001200127306 */ /* 0x020e220000101400 */
        /* <DEDUP_REMOVED lines=15> */
.L_x_11373:
        /* <DEDUP_REMOVED lines=19> */
[----:B------:R-:W-:Y:S05]  /*bd20*/  EXIT ;  /* 0x000000000000794d */ /* 0x000fea0003800000 */
.L_x_11400:
[----:B-----5:R-:W-:-:S04]  /*bd30*/  PRMT R4, R18, 0x9910, RZ ;  /* 0x0000991012047816 */ /* 0x020fc800000000ff */
[----:B------:R-:W-:-:S05]  /*bd40*/  SHF.R.S32.HI R5, RZ, 0x1f, R4 ;  /* 0x0000001fff057819 */ /* 0x000fca0000011404 */
[----:B------:R-:W-:Y:S01]  /*bd50*/  STG.E.64 [R2.64], R4 ;  /* 0x0000000402007986 */ /* 0x000fe2000c101b24 */
[----:B------:R-:W-:Y:S05]  /*bd60*/  EXIT ;  /* 0x000000000000794d */ /* 0x000fea0003800000 */
.L_x_11399:
[----:B-----5:R-:W-:-:S05]  /*bd70*/  PRMT R5, R18, 0x9910, RZ ;  /* 0x0000991012057816 */ /* 0x020fca00000000ff */
[----:B------:R-:W-:Y:S01]  /*bd80*/  STG.E [R2.64], R5 ;  /* 0x0000000502007986 */ /* 0x000fe2000c101924 */
[----:B------:R-:W-:Y:S05]  /*bd90*/  EXIT ;  /* 0x000000000000794d */ /* 0x000fea0003800000 */
.L_x_11401:
        /* <DEDUP_REMOVED lines=14> */
.L_x_21548:


//--------------------- .text._ZN2at6native18elementwise_kernelILi128ELi4EZNS0_22gpu_kernel_impl_nocastINS0_13BinaryFunctorIsssZZZNS0_15binary_internal21div_trunc_kernel_cudaERNS_18TensorIteratorBaseEENKUlvE_clEvENKUlvE3_clEvEUlssE_EEEEvS6_RKT_EUliE_EEviT1_ --------------------------
	.section	.text._ZN2at6native18elementwise_kernelILi128ELi4EZNS0_22gpu_kernel_impl_nocastINS0_13BinaryFunctorIsssZZZNS0_15binary_internal21div_trunc_kernel_cudaERNS_18TensorIteratorBaseEENKUlvE_clEvENKUlvE3_clEvEUlssE_EEEEvS6_RKT_EUliE_EEviT1_,"ax",@progbits
	.sectioninfo	@"SHI_REGISTERS=15"
	.align	128
        .global         _ZN2at6native18elementwise_kernelILi128ELi4EZNS0_22gpu_kernel_impl_nocastINS0_13BinaryFunctorIsssZZZNS0_15binary_internal21div_trunc_kernel_cudaERNS_18TensorIteratorBaseEENKUlvE_clEvENKUlvE3_clEvEUlssE_EEEEvS6_RKT_EUliE_EEviT1_
        .type           _ZN2at6native18elementwise_kernelILi128ELi4EZNS0_22gpu_kernel_impl_nocastINS0_13BinaryFunctorIsssZZZNS0_15binary_internal21div_trunc_kernel_cudaERNS_18TensorIteratorBaseEENKUlvE_clEvENKUlvE3_clEvEUlssE_EEEEvS6_RKT_EUliE_EEviT1_,@function
        .size           _ZN2at6native18elementwise_kernelILi128ELi4EZNS0_22gpu_kernel_impl_nocastINS0_13BinaryFunctorIsssZZZNS0_15binary_internal21div_trunc_kernel_cudaERNS_18TensorIteratorBaseEENKUlvE_clEvENKUlvE3_clEvEUlssE_EEEEvS6_RKT_EUliE_EEviT1_,(.L_x_21549 - _ZN2at6native18elementwise_kernelILi128ELi4EZNS0_22gpu_kernel_impl_nocastINS0_13BinaryFunctorIsssZZZNS0_15binary_internal21div_trunc_kernel_cudaERNS_18TensorIteratorBaseEENKUlvE_clEvENKUlvE3_clEvEUlssE_EEEEvS6_RKT_EUliE_EEviT1_)
        .other          _ZN2at6native18elementwise_kernelILi128ELi4EZNS0_22gpu_kernel_impl_nocastINS0_13BinaryFunctorIsssZZZNS0_15binary_internal21div_trunc_kernel_cudaERNS_18TensorIteratorBaseEENKUlvE_clEvENKUlvE3_clEvEUlssE_EEEEvS6_RKT_EUliE_EEviT1_,@"STO_CUDA_ENTRY STV_DEFAULT"
_ZN2at6native18elementwise_kernelILi128ELi4EZNS0_22gpu_kernel_impl_nocastINS0_13BinaryFunctorIsssZZZNS0_15binary_internal21div_trunc_kernel_cudaERNS_18TensorIteratorBaseEENKUlvE_clEvENKUlvE3_clEvEUlssE_EEEEvS6_RKT_EUliE_EEviT1_:
.text._ZN2at6native18elementwise_kernelILi128ELi4EZNS0_22gpu_kernel_impl_nocastINS0_13BinaryFunctorIsssZZZNS0_15binary_internal21div_trunc_kernel_cudaERNS_18TensorIteratorBaseEENKUlvE_clEvENKUlvE3_clEvEUlssE_EEEEvS6_RKT_EUliE_EEviT1_:
        /* <DEDUP_REMOVED lines=261> */
.L_x_11404:
[----:B------:R-:W-:-:S04]  /*1050*/  IADD3 R6, P0, R4, c[0x0][0x3d8], RZ ;  /* 0x0000f60004067a10 */ /* 0x000fc80007f1e0ff */
[----:B------:R-:W-:-:S05]  /*1060*/  IADD3.X R7, RZ, c[0x0][0x3dc], RZ, P0, !PT ;  /* 0x0000f700ff077a10 */ /* 0x000fca00007fe4ff */
[----:B------:R-:W2:Y:S01]  /*1070*/  LDG.E.S16 R11, [R6.64] ;  /* 0x00000004060b7981 */ /* 0x000ea2000c1e1700 */
[----:B------:R-:W-:-:S04]  /*1080*/  IADD3 R4, P0, R3, c[0x0][0x3d0], RZ ;  /* 0x0000f40003047a10 */ /* 0x000fc80007f1e0ff */
[----:B------:R-:W-:-:S05]  /*1090*/  IADD3.X R5, RZ, c[0x0][0x3d4], RZ, P0, !PT ;  /* 0x0000f500ff057a10 */ /* 0x000fca00007fe4ff */
[----:B------:R-:W3:Y:S01]  /*10a0*/  LDG.E.S16 R4, [R4.64] ;  /* 0x0000000404047981 */ /* 0x000ee2000c1e1700 */
[----:B------:R-:W-:Y:S02]  /*10b0*/  IADD3 R0, R0, 0x80, RZ ;  /* 0x0000008000007810 */ /* 0x000fe40007ffe0ff */
[-C--:B--2---:R-:W-:Y:S02]  /*10c0*/  IABS R10, R11.reuse ;  /* 0x0000000b000a7213 */ /* 0x084fe40000000000 */
[-C--:B------:R-:W-:Y:S02]  /*10d0*/  IABS R12, R11.reuse ;  /* 0x0000000b000c7213 */ /* 0x080fe40000000000 */
[----:B------:R-:W0:Y:S01]  /*10e0*/  I2F.RP R3, R10 ;  /* 0x0000000a00037306 */ /* 0x000e220000209400 */
[----:B---3--:R-:W-:Y:S02]  /*10f0*/  IABS R6, R4 ;  /* 0x0000000400067213 */ /* 0x008fe40000000000 */
[----:B------:R-:W-:-:S04]  /*1100*/  LOP3.LUT R4, R4, R11, RZ, 0x3c, !PT ;  /* 0x0000000b04047212 */ /* 0x000fc800078e3cff */
[----:B------:R-:W-:Y:S01]  /*1110*/  ISETP.GE.AND P1, PT, R4, RZ, PT ;  /* 0x000000ff0400720c */ /* 0x000fe20003f26270 */
[----:B0-----:R-:W0:Y:S02]  /*1120*/  MUFU.RCP R3, R3 ;  /* 0x0000000300037308 */ /* 0x001e240000001000 */
[----:B0-----:R-:W-:Y:S02]  /*1130*/  IADD3 R8, R3, 0xffffffe, RZ ;  /* 0x0ffffffe03087810 */ /* 0x001fe40007ffe0ff */
[----:B------:R-:W-:-:S04]  /*1140*/  IADD3 R3, RZ, -R12, RZ ;  /* 0x8000000cff037210 */ /* 0x000fc80007ffe0ff */
[----:B------:R0:W1:Y:S02]  /*1150*/  F2I.FTZ.U32.TRUNC.NTZ R9, R8 ;  /* 0x0000000800097305 */ /* 0x000064000021f000 */
[----:B0-----:R-:W-:Y:S02]  /*1160*/  MOV R8, RZ ;  /* 0x000000ff00087202 */ /* 0x001fe40000000f00 */
[----:B-1----:R-:W-:-:S05]  /*1170*/  IADD3 R7, RZ, -R9, RZ ;  /* 0x80000009ff077210 */ /* 0x002fca0007ffe0ff */
[----:B------:R-:W-:-:S04]  /*1180*/  IMAD R7, R7, R10, RZ ;  /* 0x0000000a07077224 */ /* 0x000fc800078e02ff */
[----:B------:R-:W-:-:S06]  /*1190*/  IMAD.HI.U32 R9, R9, R7, R8 ;  /* 0x0000000709097227 */ /* 0x000fcc00078e0008 */
[----:B------:R-:W-:-:S04]  /*11a0*/  IMAD.HI.U32 R9, R9, R6, RZ ;  /* 0x0000000609097227 */ /* 0x000fc800078e00ff */
[----:B------:R-:W-:-:S05]  /*11b0*/  IMAD R3, R9, R3, R6 ;  /* 0x0000000309037224 */ /* 0x000fca00078e0206 */
[----:B------:R-:W-:-:S13]  /*11c0*/  ISETP.GT.U32.AND P2, PT, R10, R3, PT ;  /* 0x000000030a00720c */ /* 0x000fda0003f44070 */
[-C--:B------:R-:W-:Y:S02]  /*11d0*/  @!P2 IADD3 R3, R3, -R10.reuse, RZ ;  /* 0x8000000a0303a210 */ /* 0x080fe40007ffe0ff */
[----:B------:R-:W-:Y:S02]  /*11e0*/  @!P2 IADD3 R9, R9, 0x1, RZ ;  /* 0x000000010909a810 */ /* 0x000fe40007ffe0ff */
[----:B------:R-:W-:Y:S02]  /*11f0*/  ISETP.GE.U32.AND P0, PT, R3, R10, PT ;  /* 0x0000000a0300720c */ /* 0x000fe40003f06070 */
[----:B------:R-:W-:-:S11]  /*1200*/  ISETP.NE.AND P2, PT, R11, RZ, PT ;  /* 0x000000ff0b00720c */ /* 0x000fd60003f45270 */
[----:B------:R-:W-:Y:S02]  /*1210*/  @P0 IADD3 R9, R9, 0x1, RZ ;  /* 0x0000000109090810 */ /* 0x000fe40007ffe0ff */
[----:B------:R-:W-:Y:S02]  /*1220*/  IADD3 R2, P0, R2, c[0x0][0x3c8], RZ ;  /* 0x0000f20002027a10 */ /* 0x000fe40007f1e0ff */
[----:B------:R-:W-:Y:S02]  /*1230*/  @!P1 IADD3 R9, -R9, RZ, RZ ;  /* 0x000000ff09099210 */ /* 0x000fe40007ffe1ff */
[----:B------:R-:W-:Y:S02]  /*1240*/  IADD3.X R3, RZ, c[0x0][0x3cc], RZ, P0, !PT ;  /* 0x0000f300ff037a10 */ /* 0x000fe400007fe4ff */
[----:B------:R-:W-:-:S05]  /*1250*/  @!P2 LOP3.LUT R9, RZ, R11, RZ, 0x33, !PT ;  /* 0x0000000bff09a212 */ /* 0x000fca00078e33ff */
[----:B------:R0:W-:Y:S02]  /*1260*/  STG.E.U16 [R2.64], R9 ;  /* 0x0000000902007986 */ /* 0x0001e4000c101504 */
.L_x_11403:
[----:B------:R-:W-:Y:S05]  /*1270*/  BSYNC B0 ;  /* 0x0000000000007941 */ /* 0x000fea0003800000 */
.L_x_11402:
        /* <DEDUP_REMOVED lines=256> */
.L_x_11407:
        /* <DEDUP_REMOVED lines=32> */
[----:B------:R-:W-:Y:S02]  /*2480*/  @!P2 LOP3.LUT R9, RZ, R11, RZ, 0x33, !PT ;  /* 0x0000000bff09a212 */ /* 0x000fe400078e33ff */
        /* <DEDUP_REMOVED lines=256> */
.L_x_11408:
        /* <DEDUP_REMOVED lines=34> */
.L_x_11406:
[----:B------:R-:W-:Y:S05]  /*36b0*/  BSYNC B0 ;  /* 0x0000000000007941 */ /* 0x000fea0003800000 */
.L_x_11405:
        /* <DEDUP_REMOVED lines=255> */
.L_x_11409:
[----:B------:R-:W-:-:S04]  /*46b0*/  IADD3 R6, P0, R4, c[0x0][0x3d8], RZ ;  /* 0x0000f60004067a10 */ /* 0x000fc80007f1e0ff */
[----:B------:R-:W-:-:S05]  /*46c0*/  IADD3.X R7, RZ, c[0x0][0x3dc], RZ, P0, !PT ;  /* 0x0000f700ff077a10 */ /* 0x000fca00007fe4ff */
[----:B------:R-:W2:Y:S01]  /*46d0*/  LDG.E.S16 R11, [R6.64] ;  /* 0x00000004060b7981 */ /* 0x000ea2000c1e1700 */
[----:B------:R-:W-:-:S04]  /*46e0*/  IADD3 R4, P0, R3, c[0x0][0x3d0], RZ ;  /* 0x0000f40003047a10 */ /* 0x000fc80007f1e0ff */
[----:B------:R-:W-:-:S05]  /*46f0*/  IADD3.X R5, RZ, c[0x0][0x3d4], RZ, P0, !PT ;  /* 0x0000f500ff057a10 */ /* 0x000fca00007fe4ff */
[----:B------:R0:W3:Y:S01]  /*4700*/  LDG.E.S16 R4, [R4.64] ;  /* 0x0000000404047981 */ /* 0x0000e2000c1e1700 */
[-C--:B--2---:R-:W-:Y:S02]  /*4710*/  IABS R3, R11.reuse ;  /* 0x0000000b00037213 */ /* 0x084fe40000000000 */
[----:B------:R-:W-:Y:S02]  /*4720*/  IABS R10, R11 ;  /* 0x0000000b000a7213 */ /* 0x000fe40000000000 */
[----:B------:R-:W1:Y:S02]  /*4730*/  I2F.RP R0, R3 ;  /* 0x0000000300007306 */ /* 0x000e640000209400 */
[----:B0-----:R-:W-:-:S06]  /*4740*/  IADD3 R5, RZ, -R10, RZ ;  /* 0x8000000aff057210 */ /* 0x001fcc0007ffe0ff */
[----:B-1----:R-:W0:Y:S02]  /*4750*/  MUFU.RCP R0, R0 ;  /* 0x0000000000007308 */ /* 0x002e240000001000 */
[----:B0-----:R-:W-:Y:S02]  /*4760*/  IADD3 R8, R0, 0xffffffe, RZ ;  /* 0x0ffffffe00087810 */ /* 0x001fe40007ffe0ff */
[----:B---3--:R-:W-:-:S04]  /*4770*/  IABS R0, R4 ;  /* 0x0000000400007213 */ /* 0x008fc80000000000 */
[----:B------:R0:W1:Y:S01]  /*4780*/  F2I.FTZ.U32.TRUNC.NTZ R9, R8 ;  /* 0x0000000800097305 */ /* 0x000062000021f000 */
[----:B------:R-:W-:-:S04]  /*4790*/  LOP3.LUT R4, R4, R11, RZ, 0x3c, !PT ;  /* 0x0000000b04047212 */ /* 0x000fc800078e3cff */
[----:B------:R-:W-:Y:S02]  /*47a0*/  ISETP.GE.AND P1, PT, R4, RZ, PT ;  /* 0x000000ff0400720c */ /* 0x000fe40003f26270 */
        /* <DEDUP_REMOVED lines=16> */
[----:B------:R-:W-:Y:S01]  /*48b0*/  STG.E.U16 [R2.64], R9 ;  /* 0x0000000902007986 */ /* 0x000fe2000c101504 */
[----:B------:R-:W-:Y:S05]  /*48c0*/  EXIT ;  /* 0x000000000000794d */ /* 0x000fea0003800000 */
.L_x_11410:
        /* <DEDUP_REMOVED lines=11> */
.L_x_21549:


//--------------------- .text._ZN2at6native27unrolled_elementwise_kernelINS0_13BinaryFunctorIsssZZZNS0_15binary_internal21div_trunc_kernel_cudaERNS_18TensorIteratorBaseEENKUlvE_clEvENKUlvE3_clEvEUlssE_EESt5arrayIPcLm3EELi4E23TrivialOffsetCalculatorILi2EjESD_ILi1EjENS0_6memory15LoadWithoutCastENSG_16StoreWithoutCastEEEviT_T0_T2_T3_T4_T5_ --------------------------
	.section	.text._ZN2at6native27unrolled_elementwise_kernelINS0_13BinaryFunctorIsssZZZNS0_15binary_internal21div_trunc_kernel_cudaERNS_18TensorIteratorBaseEENKUlvE_clEvENKUlvE3_clEvEUlssE_EESt5arrayIPcLm3EELi4E23TrivialOffsetCalculatorILi2EjESD_ILi1EjENS0_6memory15LoadWithoutCastENSG_16StoreWithoutCastEEEviT_T0_T2_T3_T4_T5_,"ax",@progbits
	.sectioninfo	@"SHI_REGISTERS=30"
	.align	128
        .global         _ZN2at6native27unrolled_elementwise_kernelINS0_13BinaryFunctorIsssZZZNS0_15binary_internal21div_trunc_kernel_cudaERNS_18TensorIteratorBaseEENKUlvE_clEvENKUlvE3_clEvEUlssE_EESt5arrayIPcLm3EELi4E23TrivialOffsetCalculatorILi2EjESD_ILi1EjENS0_6memory15LoadWithoutCastENSG_16StoreWithoutCastEEEviT_T0_T2_T3_T4_T5_
        .type           _ZN2at6native27unrolled_elementwise_kernelINS0_13BinaryFunctorIsssZZZNS0_15binary_internal21div_trunc_kernel_cudaERNS_18TensorIteratorBaseEENKUlvE_clEvENKUlvE3_clEvEUlssE_EESt5arrayIPcLm3EELi4E23TrivialOffsetCalculatorILi2EjESD_ILi1EjENS0_6memory15LoadWithoutCastENSG_16StoreWithoutCastEEEviT_T0_T2_T3_T4_T5_,@function
        .size           _ZN2at6native27unrolled_elementwise_kernelINS0_13BinaryFunctorIsssZZZNS0_15binary_internal21div_trunc_kernel_cudaERNS_18TensorIteratorBaseEENKUlvE_clEvENKUlvE3_clEvEUlssE_EESt5arrayIPcLm3EELi4E23TrivialOffsetCalculatorILi2EjESD_ILi1EjENS0_6memory15LoadWithoutCastENSG_16StoreWithoutCastEEEviT_T0_T2_T3_T4_T5_,(.L_x_21550 - _ZN2at6native27unrolled_elementwise_kernelINS0_13BinaryFunctorIsssZZZNS0_15binary_internal21div_trunc_kernel_cudaERNS_18TensorIteratorBaseEENKUlvE_clEvENKUlvE3_clEvEUlssE_EESt5arrayIPcLm3EELi4E23TrivialOffsetCalculatorILi2EjESD_ILi1EjENS0_6memory15LoadWithoutCastENSG_16StoreWithoutCastEEEviT_T0_T2_T3_T4_T5_)
        .other          _ZN2at6native27unrolled_elementwise_kernelINS0_13BinaryFunctorIsssZZZNS0_15binary_internal21div_trunc_kernel_cudaERNS_18TensorIteratorBaseEENKUlvE_clEvENKUlvE3_clEvEUlssE_EESt5arrayIPcLm3EELi4E23TrivialOffsetCalculatorILi2EjESD_ILi1EjENS0_6memory15LoadWithoutCastENSG_16StoreWithoutCastEEEviT_T0_T2_T3_T4_T5_,@"STO_CUDA_ENTRY STV_DEFAULT"
_ZN2at6native27unrolled_elementwise_kernelINS0_13BinaryFunctorIsssZZZNS0_15binary_internal21div_trunc_kernel_cudaERNS_18TensorIteratorBaseEENKUlvE_clEvENKUlvE3_clEvEUlssE_EESt5arrayIPcLm3EELi4E23TrivialOffsetCalculatorILi2EjESD_ILi1EjENS0_6memory15LoadWithoutCastENSG_16StoreWithoutCastEEEviT_T0_T2_T3_T4_T5_:
.text._ZN2at6native27unrolled_elementwise_kernelINS0_13BinaryFunctorIsssZZZNS0_15binary_internal21div_trunc_kernel_cudaERNS_18TensorIteratorBaseEENKUlvE_clEvENKUlvE3_clEvEUlssE_EESt5arrayIPcLm3EELi4E23TrivialOffsetCalculatorILi2EjESD_ILi1EjENS0_6memory15LoadWithoutCastENSG_16StoreWithoutCastEEEviT_T0_T2_T3_T4_T5_:
[----:B------:R-:W-:Y:S02]  /*0000*/  IMAD.MOV.U32 R1, RZ, RZ, c[0x0][0x28] ;  /* 0x00000a00ff017624 */ /* 0x000fe400078e00ff */
[----:B------:R-:W0:Y:S01]  /*0010*/  S2R R0, SR_CTAID.X ;  /* 0x0000000000007919 */ /* 0x000e220000002500 */
[----:B------:R-:W-:-:S03]  /*0020*/  IMAD.MOV.U32 R3, RZ, RZ, -0x200 ;  /* 0xfffffe00ff037424 */ /* 0x000fc600078e00ff */
[----:B------:R-:W1:Y:S01]  /*0030*/  S2R R21, SR_TID.X ;  /* 0x0000000000157919 */ /* 0x000e620000002100 */
[----:B------:R-:W-:Y:S01]  /*0040*/  HFMA2.MMA R20, -RZ, RZ, 0, 0 ;  /* 0x00000000ff147435 */ /* 0x000fe200000001ff */
[----:B------:R-:W-:Y:S01]  /*0050*/  ULDC.64 UR4, c[0x0][0x118] ;  /* 0x0000460000047ab9 */ /* 0x000fe20000000a00 */
[----:B------:R-:W-:Y:S01]  /*0060*/  HFMA2.MMA R10, -RZ, RZ, 0, 0 ;  /* 0x00000000ff0a7435 */ /* 0x000fe200000001ff */
[----:B0-----:R-:W-:Y:S02]  /*0070*/  IMAD R2, R0, R3, c[0x0][0x160] ;  /* 0x0000580000027624 */ /* 0x001fe400078e0203 */
[----:B------:R-:W-:Y:S02]  /*0080*/  IMAD.MOV.U32 R23, RZ, RZ, RZ ;  /* 0x000000ffff177224 */ /* 0x000fe400078e00ff */
[----:B-1----:R-:W-:Y:S01]  /*0090*/  IMAD.MOV.U32 R7, RZ, RZ, R21 ;  /* 0x000000ffff077224 */ /* 0x002fe200078e0015 */
[----:B------:R-:W-:Y:S01]  /*00a0*/  ISETP.GE.AND P0, PT, R21, R2, PT ;  /* 0x000000021500720c */ /* 0x000fe20003f06270 */
[----:B------:R-:W-:Y:S01]  /*00b0*/  CS2R R4, SRZ ;  /* 0x0000000000047805 */ /* 0x000fe2000001ff00 */
[----:B------:R-:W-:-:S11]  /*00c0*/  IMAD.MOV.U32 R3, RZ, RZ, RZ ;  /* 0x000000ffff037224 */ /* 0x000fd600078e00ff */
[----:B------:R-:W-:Y:S01]  /*00d0*/  @!P0 IMAD R11, R0, 0x200, R7 ;  /* 0x00000200000b8824 */ /* 0x000fe200078e0207 */
[----:B------:R-:W-:Y:S01]  /*00e0*/  @!P0 IADD3 R7, R7, 0x80, RZ ;  /* 0x0000008007078810 */ /* 0x000fe20007ffe0ff */
[----:B------:R-:W-:-:S03]  /*00f0*/  @!P0 IMAD.MOV.U32 R26, RZ, RZ, 0x2 ;  /* 0x00000002ff1a8424 */ /* 0x000fc600078e00ff */
[----:B------:R-:W-:Y:S01]  /*0100*/  ISETP.GE.AND P1, PT, R7, R2, PT ;  /* 0x000000020700720c */ /* 0x000fe20003f26270 */
[----:B------:R-:W-:-:S04]  /*0110*/  @!P0 IMAD.WIDE.U32 R24, R11, R26, c[0x0][0x170] ;  /* 0x00005c000b188625 */ /* 0x000fc800078e001a */
[----:B------:R-:W-:Y:S01]  /*0120*/  @!P0 IMAD.WIDE.U32 R26, R11, R26, c[0x0][0x178] ;  /* 0x00005e000b1a8625 */ /* 0x000fe200078e001a */
[----:B------:R0:W5:Y:S04]  /*0130*/  @!P0 LDG.E.S16 R23, [R24.64] ;  /* 0x0000000418178981 */ /* 0x000168000c1e1700 */
[----:B------:R0:W5:Y:S03]  /*0140*/  @!P0 LDG.E.S16 R20, [R26.64] ;  /* 0x000000041a148981 */ /* 0x000166000c1e1700 */
[----:B------:R-:W-:Y:S01]  /*0150*/  @!P1 IMAD R8, R0, 0x200, R7 ;  /* 0x0000020000089824 */ /* 0x000fe200078e0207 */
[----:B------:R-:W-:Y:S01]  /*0160*/  @!P1 IADD3 R7, R7, 0x80, RZ ;  /* 0x0000008007079810 */ /* 0x000fe20007ffe0ff */
[----:B------:R-:W-:-:S03]  /*0170*/  @!P1 IMAD.MOV.U32 R9, RZ, RZ, 0x2 ;  /* 0x00000002ff099424 */ /* 0x000fc600078e00ff */
[----:B------:R-:W-:Y:S01]  /*0180*/  ISETP.GE.AND P3, PT, R7, R2, PT ;  /* 0x000000020700720c */ /* 0x000fe20003f66270 */
[----:B------:R-:W-:-:S12]  /*0190*/  @!P1 IMAD.WIDE.U32 R16, R8, R9, c[0x0][0x170] ;  /* 0x00005c0008109625 */ /* 0x000fd800078e0009 */
[----:B------:R-:W-:Y:S01]  /*01a0*/  @!P3 IMAD R14, R0, 0x200, R7 ;  /* 0x00000200000eb824 */ /* 0x000fe200078e0207 */
[----:B------:R-:W-:Y:S01]  /*01b0*/  @!P3 IADD3 R7, R7, 0x80, RZ ;  /* 0x000000800707b810 */ /* 0x000fe20007ffe0ff */
[----:B------:R-:W-:Y:S01]  /*01c0*/  @!P3 IMAD.MOV.U32 R15, RZ, RZ, 0x2 ;  /* 0x00000002ff0fb424 */ /* 0x000fe200078e00ff */
[----:B------:R1:W5:Y:S02]  /*01d0*/  @!P1 LDG.E.S16 R10, [R16.64] ;  /* 0x00000004100a9981 */ /* 0x000364000c1e1700 */
[----:B------:R-:W-:Y:S01]  /*01e0*/  ISETP.GE.AND P2, PT, R7, R2, PT ;  /* 0x000000020700720c */ /* 0x000fe20003f46270 */
[----:B------:R-:W-:-:S04]  /*01f0*/  @!P3 IMAD.WIDE.U32 R12, R14, R15, c[0x0][0x170] ;  /* 0x00005c000e0cb625 */ /* 0x000fc800078e000f */
[----:B------:R-:W-:Y:S01]  /*0200*/  @!P3 IMAD.WIDE.U32 R14, R14, R15, c[0x0][0x178] ;  /* 0x00005e000e0eb625 */ /* 0x000fe200078e000f */
[----:B------:R2:W5:Y:S03]  /*0210*/  @!P3 LDG.E.S16 R4, [R12.64] ;  /* 0x000000040c04b981 */ /* 0x000566000c1e1700 */
[----:B------:R-:W-:Y:S01]  /*0220*/  @!P1 IMAD.WIDE.U32 R8, R8, R9, c[0x0][0x178] ;  /* 0x00005e0008089625 */ /* 0x000fe200078e0009 */
[----:B------:R3:W5:Y:S03]  /*0230*/  @!P3 LDG.E.S16 R5, [R14.64] ;  /* 0x000000040e05b981 */ /* 0x000766000c1e1700 */
[----:B------:R-:W-:Y:S01]  /*0240*/  IMAD.MOV.U32 R11, RZ, RZ, R21 ;  /* 0x000000ffff0b7224 */ /* 0x000fe200078e0015 */
[----:B------:R4:W5:Y:S01]  /*0250*/  @!P1 LDG.E.S16 R3, [R8.64] ;  /* 0x0000000408039981 */ /* 0x000962000c1e1700 */
[----:B------:R-:W-:-:S02]  /*0260*/  @!P2 IMAD R18, R0, 0x200, R7 ;  /* 0x000002000012a824 */ /* 0x000fc400078e0207 */
[----:B------:R-:W-:Y:S01]  /*0270*/  @!P2 IMAD.MOV.U32 R19, RZ, RZ, 0x2 ;  /* 0x00000002ff13a424 */ /* 0x000fe200078e00ff */
[C---:B---3--:R-:W-:Y:S01]  /*0280*/  IADD3 R15, R11.reuse, 0x80, RZ ;  /* 0x000000800b0f7810 */ /* 0x048fe20007ffe0ff */
[----:B------:R-:W-:Y:S02]  /*0290*/  CS2R R6, SRZ ;  /* 0x0000000000067805 */ /* 0x000fe4000001ff00 */
[----:B-1----:R-:W-:Y:S01]  /*02a0*/  @!P2 IMAD.WIDE.U32 R16, R18, R19, c[0x0][0x170] ;  /* 0x00005c001210a625 */ /* 0x002fe200078e0013 */
[----:B----4-:R-:W-:-:S03]  /*02b0*/  IADD3 R9, R11, 0x100, RZ ;  /* 0x000001000b097810 */ /* 0x010fc60007ffe0ff */
[----:B------:R-:W-:Y:S01]  /*02c0*/  @!P2 IMAD.WIDE.U32 R18, R18, R19, c[0x0][0x178] ;  /* 0x00005e001212a625 */ /* 0x000fe200078e0013 */
[----:B--2---:R-:W-:Y:S01]  /*02d0*/  IADD3 R13, R11, 0x180, RZ ;  /* 0x000001800b0d7810 */ /* 0x004fe20007ffe0ff */
[----:B------:R-:W-:Y:S01]  /*02e0*/  BSSY B0, `(.L_x_11411) ;  /* 0x0000024000007945 */ /* 0x000fe20003800000 */
[-C--:B------:R-:W-:Y:S01]  /*02f0*/  ISETP.GE.AND P1, PT, R9, R2.reuse, PT ;  /* 0x000000020900720c */ /* 0x080fe20003f26270 */
[----:B------:R-:W-:Y:S01]  /*0300*/  @!P0 IMAD.MOV.U32 R11, RZ, RZ, R15 ;  /* 0x000000ffff0b8224 */ /* 0x000fe200078e000f */
[----:B------:R0:W5:Y:S01]  /*0310*/  @!P2 LDG.E.S16 R6, [R16.64] ;  /* 0x000000041006a981 */ /* 0x000162000c1e1700 */
[----:B------:R-:W-:Y:S02]  /*0320*/  @!P0 IMAD R8, R0, 0x200, R21 ;  /* 0x0000020000088824 */ /* 0x000fe400078e0215 */
[----:B------:R-:W-:Y:S01]  /*0330*/  @!P0 IMAD.MOV.U32 R9, RZ, RZ, 0x2 ;  /* 0x00000002ff098424 */ /* 0x000fe200078e00ff */
[----:B------:R0:W5:Y:S01]  /*0340*/  @!P2 LDG.E.S16 R7, [R18.64] ;  /* 0x000000041207a981 */ /* 0x000162000c1e1700 */
[----:B------:R-:W-:-:S02]  /*0350*/  ISETP.GE.AND P4, PT, R15, R2, PT ;  /* 0x000000020f00720c */ /* 0x000fc40003f86270 */
[-C--:B------:R-:W-:Y:S01]  /*0360*/  ISETP.GE.AND P2, PT, R13, R2.reuse, PT ;  /* 0x000000020d00720c */ /* 0x080fe20003f46270 */
[----:B------:R-:W-:Y:S01]  /*0370*/  @!P0 IMAD.WIDE.U32 R8, R8, R9, c[0x0][0x168] ;  /* 0x00005a0008088625 */ /* 0x000fe200078e0009 */
[----:B------:R-:W-:Y:S01]  /*0380*/  ISETP.GE.AND P3, PT, R11, R2, PT ;  /* 0x000000020b00720c */ /* 0x000fe20003f66270 */
[----:B------:R-:W-:Y:S07]  /*0390*/  @P0 BRA `(.L_x_11412) ;  /* 0x0000018000000947 */ /* 0x000fee0003800000 */
[-C--:B-----5:R-:W-:Y:S02]  /*03a0*/  IABS R14, R20.reuse ;  /* 0x00000014000e7213 */ /* 0x0a0fe40000000000 */
[----:B0-----:R-:W-:Y:S02]  /*03b0*/  IABS R16, R23 ;  /* 0x0000001700107213 */ /* 0x001fe40000000000 */
[----:B------:R-:W0:Y:S01]  /*03c0*/  I2F.RP R15, R14 ;  /* 0x0000000e000f7306 */ /* 0x000e220000209400 */
[-C--:B------:R-:W-:Y:S02]  /*03d0*/  IABS R18, R20.reuse ;  /* 0x0000001400127213 */ /* 0x080fe40000000000 */
[----:B------:R-:W-:-:S05]  /*03e0*/  LOP3.LUT R23, R23, R20, RZ, 0x3c, !PT ;  /* 0x0000001417177212 */ /* 0x000fca00078e3cff */
[----:B0-----:R-:W0:Y:S02]  /*03f0*/  MUFU.RCP R15, R15 ;  /* 0x0000000f000f7308 */ /* 0x001e240000001000 */
[----:B0-----:R-:W-:Y:S01]  /*0400*/  IADD3 R12, R15, 0xffffffe, RZ ;  /* 0x0ffffffe0f0c7810 */ /* 0x001fe20007ffe0ff */
[----:B------:R-:W-:-:S05]  /*0410*/  IMAD.MOV R15, RZ, RZ, -R18 ;  /* 0x000000ffff0f7224 */ /* 0x000fca00078e0a12 */
[----:B------:R0:W1:Y:S02]  /*0420*/  F2I.FTZ.U32.TRUNC.NTZ R13, R12 ;  /* 0x0000000c000d7305 */ /* 0x000064000021f000 */
[----:B0-----:R-:W-:Y:S01]  /*0430*/  MOV R12, RZ ;  /* 0x000000ff000c7202 */ /* 0x001fe20000000f00 */
        /* <DEDUP_REMOVED lines=8> */
[----:B------:R-:W-:Y:S02]  /*04c0*/  ISETP.GE.AND P5, PT, R23, RZ, PT ;  /* 0x000000ff1700720c */ /* 0x000fe40003fa6270 */
[----:B------:R-:W-:-:S13]  /*04d0*/  ISETP.GE.U32.AND P6, PT, R15, R14, PT ;  /* 0x0000000e0f00720c */ /* 0x000fda0003fc6070 */
[----:B------:R-:W-:Y:S02]  /*04e0*/  @P6 IADD3 R13, R13, 0x1, RZ ;  /* 0x000000010d0d6810 */ /* 0x000fe40007ffe0ff */
[----:B------:R-:W-:-:S03]  /*04f0*/  ISETP.NE.AND P6, PT, R20, RZ, PT ;  /* 0x000000ff1400720c */ /* 0x000fc60003fc5270 */
[----:B------:R-:W-:-:S10]  /*0500*/  @!P5 IMAD.MOV R13, RZ, RZ, -R13 ;  /* 0x000000ffff0dd224 */ /* 0x000fd400078e0a0d */
[----:B------:R-:W-:Y:S02]  /*0510*/  @!P6 LOP3.LUT R13, RZ, R20, RZ, 0x33, !PT ;  /* 0x00000014ff0de212 */ /* 0x000fe400078e33ff */
.L_x_11412:
[----:B------:R-:W-:Y:S05]  /*0520*/  BSYNC B0 ;  /* 0x0000000000007941 */ /* 0x000fea0003800000 */
.L_x_11411:
[----:B------:R-:W-:Y:S01]  /*0530*/  BSSY B0, `(.L_x_11413) ;  /* 0x000001c000007945 */ /* 0x000fe20003800000 */
[----:B------:R-:W-:Y:S05]  /*0540*/  @P4 BRA `(.L_x_11414) ;  /* 0x000001a000004947 */ /* 0x000fea0003800000 */
[-C--:B0----5:R-:W-:Y:S02]  /*0550*/  IABS R17, R3.reuse ;  /* 0x0000000300117213 */ /* 0x0a1fe40000000000 */
[----:B------:R-:W-:Y:S02]  /*0560*/  IABS R18, R10 ;  /* 0x0000000a00127213 */ /* 0x000fe40000000000 */
[----:B------:R-:W0:Y:S01]  /*0570*/  I2F.RP R12, R17 ;  /* 0x00000011000c7306 */ /* 0x000e220000209400 */
[-C--:B------:R-:W-:Y:S02]  /*0580*/  IABS R20, R3.reuse ;  /* 0x0000000300147213 */ /* 0x080fe40000000000 */
[----:B------:R-:W-:-:S04]  /*0590*/  LOP3.LUT R10, R10, R3, RZ, 0x3c, !PT ;  /* 0x000000030a0a7212 */ /* 0x000fc800078e3cff */
[----:B------:R-:W-:Y:S01]  /*05a0*/  ISETP.GE.AND P5, PT, R10, RZ, PT ;  /* 0x000000ff0a00720c */ /* 0x000fe20003fa6270 */
[----:B0-----:R-:W0:Y:S02]  /*05b0*/  MUFU.RCP R12, R12 ;  /* 0x0000000c000c7308 */ /* 0x001e240000001000 */
[----:B0-----:R-:W-:Y:S01]  /*05c0*/  IADD3 R14, R12, 0xffffffe, RZ ;  /* 0x0ffffffe0c0e7810 */ /* 0x001fe20007ffe0ff */
[----:B------:R-:W-:-:S05]  /*05d0*/  IMAD.MOV R12, RZ, RZ, -R20 ;  /* 0x000000ffff0c7224 */ /* 0x000fca00078e0a14 */
[----:B------:R0:W1:Y:S02]  /*05e0*/  F2I.FTZ.U32.TRUNC.NTZ R15, R14 ;  /* 0x0000000e000f7305 */ /* 0x000064000021f000 */
[----:B0-----:R-:W-:Y:S01]  /*05f0*/  MOV R14, RZ ;  /* 0x000000ff000e7202 */ /* 0x001fe20000000f00 */
[----:B-1----:R-:W-:-:S04]  /*0600*/  IMAD.MOV R16, RZ, RZ, -R15 ;  /* 0x000000ffff107224 */ /* 0x002fc800078e0a0f */
[----:B------:R-:W-:Y:S02]  /*0610*/  IMAD R19, R16, R17, RZ ;  /* 0x0000001110137224 */ /* 0x000fe400078e02ff */
[----:B------:R-:W-:Y:S02]  /*0620*/  IMAD.MOV.U32 R16, RZ, RZ, R18 ;  /* 0x000000ffff107224 */ /* 0x000fe400078e0012 */
        /* <DEDUP_REMOVED lines=12> */
.L_x_11414:
[----:B------:R-:W-:Y:S05]  /*06f0*/  BSYNC B0 ;  /* 0x0000000000007941 */ /* 0x000fea0003800000 */
.L_x_11413:
        /* <DEDUP_REMOVED lines=9> */
[----:B0-----:R-:W-:-:S06]  /*0790*/  IADD3 R14, R3, 0xffffffe, RZ ;  /* 0x0ffffffe030e7810 */ /* 0x001fcc0007ffe0ff */
[----:B------:R0:W1:Y:S02]  /*07a0*/  F2I.FTZ.U32.TRUNC.NTZ R15, R14 ;  /* 0x0000000e000f7305 */ /* 0x000064000021f000 */
[----:B0-----:R-:W-:Y:S02]  /*07b0*/  IMAD.MOV.U32 R14, RZ, RZ, RZ ;  /* 0x000000ffff0e7224 */ /* 0x001fe400078e00ff */
[----:B-1----:R-:W-:-:S04]  /*07c0*/  IMAD.MOV R12, RZ, RZ, -R15 ;  /* 0x000000ffff0c7224 */ /* 0x002fc800078e0a0f */
[----:B------:R-:W-:Y:S01]  /*07d0*/  IMAD R19, R12, R17, RZ ;  /* 0x000000110c137224 */ /* 0x000fe200078e02ff */
[----:B------:R-:W-:Y:S01]  /*07e0*/  MOV R12, R16 ;  /* 0x00000010000c7202 */ /* 0x000fe20000000f00 */
[----:B------:R-:W-:Y:S02]  /*07f0*/  IMAD.MOV R16, RZ, RZ, -R18 ;  /* 0x000000ffff107224 */ /* 0x000fe400078e0a12 */
        /* <DEDUP_REMOVED lines=11> */
.L_x_11416:
[----:B------:R-:W-:Y:S05]  /*08b0*/  BSYNC B0 ;  /* 0x0000000000007941 */ /* 0x000fea0003800000 */
.L_x_11415:
[----:B------:R-:W-:Y:S01]  /*08c0*/  BSSY B0, `(.L_x_11417) ;  /* 0x000001c000007945 */ /* 0x000fe20003800000 */
[----:B------:R-:W-:Y:S05]  /*08d0*/  @P2 BRA `(.L_x_11418) ;  /* 0x000001a000002947 */ /* 0x000fea0003800000 */
[-C--:B-----5:R-:W-:Y:S02]  /*08e0*/  IABS R15, R7.reuse ;  /* 0x00000007000f7213 */ /* 0x0a0fe40000000000 */
[----:B0-----:R-:W-:Y:S02]  /*08f0*/  IABS R16, R6 ;  /* 0x0000000600107213 */ /* 0x001fe40000000000 */
        /* <DEDUP_REMOVED lines=10> */
[----:B------:R-:W-:Y:S01]  /*09a0*/  IMAD R17, R14, R15, RZ ;  /* 0x0000000f0e117224 */ /* 0x000fe200078e02ff */
[----:B------:R-:W-:-:S03]  /*09b0*/  MOV R14, R16 ;  /* 0x00000010000e7202 */ /* 0x000fc60000000f00 */
        /* <DEDUP_REMOVED lines=12> */
.L_x_11418:
[----:B------:R-:W-:Y:S05]  /*0a80*/  BSYNC B0 ;  /* 0x0000000000007941 */ /* 0x000fea0003800000 */
.L_x_11417:
[----:B------:R1:W-:Y:S01]  /*0a90*/  @!P0 STG.E.U16 [R8.64], R13 ;  /* 0x0000000d08008986 */ /* 0x0003e2000c101504 */
[----:B------:R-:W-:Y:S01]  /*0aa0*/  BSSY B0, `(.L_x_11419) ;  /* 0x000000c000007945 */ /* 0x000fe20003800000 */
[----:B------:R-:W-:Y:S05]  /*0ab0*/  @P3 BRA `(.L_x_11420) ;  /* 0x000000a000003947 */ /* 0x000fea0003800000 */
[----:B-----5:R-:W-:Y:S01]  /*0ac0*/  LEA R4, R0, R11, 0x9 ;  /* 0x0000000b00047211 */ /* 0x020fe200078e48ff */
[----:B------:R-:W-:Y:S01]  /*0ad0*/  IMAD.MOV.U32 R7, RZ, RZ, 0x2 ;  /* 0x00000002ff077424 */ /* 0x000fe200078e00ff */
[----:B------:R-:W-:-:S03]  /*0ae0*/  IADD3 R11, R11, 0x80, RZ ;  /* 0x000000800b0b7810 */ /* 0x000fc60007ffe0ff */
[----:B------:R-:W-:Y:S01]  /*0af0*/  IMAD.WIDE.U32 R4, R4, R7, c[0x0][0x168] ;  /* 0x00005a0004047625 */ /* 0x000fe200078e0007 */
[----:B------:R-:W-:-:S04]  /*0b00*/  ISETP.GE.AND P0, PT, R11, R2, PT ;  /* 0x000000020b00720c */ /* 0x000fc80003f06270 */
[----:B------:R2:W-:Y:S09]  /*0b10*/  STG.E.U16 [R4.64], R10 ;  /* 0x0000000a04007986 */ /* 0x0005f2000c101504 */
[----:B------:R-:W-:Y:S01]  /*0b20*/  @!P0 IMAD R6, R0, 0x200, R11 ;  /* 0x0000020000068824 */ /* 0x000fe200078e020b */
[----:B------:R-:W-:-:S03]  /*0b30*/  @!P0 IADD3 R11, R11, 0x80, RZ ;  /* 0x000000800b0b8810 */ /* 0x000fc60007ffe0ff */
[----:B------:R-:W-:-:S05]  /*0b40*/  @!P0 IMAD.WIDE.U32 R6, R6, R7, c[0x0][0x168] ;  /* 0x00005a0006068625 */ /* 0x000fca00078e0007 */
[----:B------:R2:W-:Y:S02]  /*0b50*/  @!P0 STG.E.U16 [R6.64], R3 ;  /* 0x0000000306008986 */ /* 0x0005e4000c101504 */
.L_x_11420:
[----:B------:R-:W-:Y:S05]  /*0b60*/  BSYNC B0 ;  /* 0x0000000000007941 */ /* 0x000fea0003800000 */
.L_x_11419:
[----:B------:R-:W-:-:S13]  /*0b70*/  ISETP.GE.AND P0, PT, R11, R2, PT ;  /* 0x000000020b00720c */ /* 0x000fda0003f06270 */
[----:B------:R-:W-:Y:S05]  /*0b80*/  @P0 EXIT ;  /* 0x000000000000094d */ /* 0x000fea0003800000 */
[----:B------:R-:W-:Y:S02]  /*0b90*/  IMAD R2, R0, 0x200, R11 ;  /* 0x0000020000027824 */ /* 0x000fe400078e020b */
[----:B--2--5:R-:W-:-:S04]  /*0ba0*/  IMAD.MOV.U32 R3, RZ, RZ, 0x2 ;  /* 0x00000002ff037424 */ /* 0x024fc800078e00ff */
[----:B------:R-:W-:-:S05]  /*0bb0*/  IMAD.WIDE.U32 R2, R2, R3, c[0x0][0x168] ;  /* 0x00005a0002027625 */ /* 0x000fca00078e0003 */
[----:B------:R-:W-:Y:S01]  /*0bc0*/  STG.E.U16 [R2.64], R15 ;  /* 0x0000000f02007986 */ /* 0x000fe2000c101504 */
[----:B------:R-:W-:Y:S05]  /*0bd0*/  EXIT ;  /* 0x000000000000794d */ /* 0x000fea0003800000 */
.L_x_11421:
        /* <DEDUP_REMOVED lines=10> */
.L_x_21550:


//--------------------- .text._ZN2at6native29vectorized_elementwise_kernelILi2ENS0_13BinaryFunctorIsssZZZNS0_15binary_internal21div_trunc_kernel_cudaERNS_18TensorIteratorBaseEENKUlvE_clEvENKUlvE3_clEvEUlssE_EESt5arrayIPcLm3EEEEviT0_T1_ --------------------------
	.section	.text._ZN2at6native29vectorized_elementwise_kernelILi2ENS0_13BinaryFunctorIsssZZZNS0_15binary_internal21div_trunc_kernel_cudaERNS_18TensorIteratorBaseEENKUlvE_clEvENKUlvE3_clEvEUlssE_EESt5arrayIPcLm3EEEEviT0_T1_,"ax",@progbits
	.sectioninfo	@"SHI_REGISTERS=32"
	.align	128
        .global         _ZN2at6native29vectorized_elementwise_kernelILi2ENS0_13BinaryFunctorIsssZZZNS0_15binary_internal21div_trunc_kernel_cudaERNS_18TensorIteratorBaseEENKUlvE_clEvENKUlvE3_clEvEUlssE_EESt5arrayIPcLm3EEEEviT0_T1_
        .type           _ZN2at6native29vectorized_elementwise_kernelILi2ENS0_13BinaryFunctorIsssZZZNS0_15binary_internal21div_trunc_kernel_cudaERNS_18TensorIteratorBaseEENKUlvE_clEvENKUlvE3_clEvEUlssE_EESt5arrayIPcLm3EEEEviT0_T1_,@function
        .size           _ZN2at6native29vectorized_elementwise_kernelILi2ENS0_13BinaryFunctorIsssZZZNS0_15binary_internal21div_trunc_kernel_cudaERNS_18TensorIteratorBaseEENKUlvE_clEvENKUlvE3_clEvEUlssE_EESt5arrayIPcLm3EEEEviT0_T1_,(.L_x_21551 - _ZN2at6native29vectorized_elementwise_kernelILi2ENS0_13BinaryFunctorIsssZZZNS0_15binary_internal21div_trunc_kernel_cudaERNS_18TensorIteratorBaseEENKUlvE_clEvENKUlvE3_clEvEUlssE_EESt5arrayIPcLm3EEEEviT0_T1_)
        .other          _ZN2at6native29vectorized_elementwise_kernelILi2ENS0_13BinaryFunctorIsssZZZNS0_15binary_internal21div_trunc_kernel_cudaERNS_18TensorIteratorBaseEENKUlvE_clEvENKUlvE3_clEvEUlssE_EESt5arrayIPcLm3EEEEviT0_T1_,@"STO_CUDA_ENTRY STV_DEFAULT"
_ZN2at6native29vectorized_elementwise_kernelILi2ENS0_13BinaryFunctorIsssZZZNS0_15binary_internal21div_trunc_kernel_cudaERNS_18TensorIteratorBaseEENKUlvE_clEvENKUlvE3_clEvEUlssE_EESt5arrayIPcLm3EEEEviT0_T1_:
.text._ZN2at6native29vectorized_elementwise_kernelILi2ENS0_13BinaryFunctorIsssZZZNS0_15binary_internal21div_trunc_kernel_cudaERNS_18TensorIteratorBaseEENKUlvE_clEvENKUlvE3_clEvEUlssE_EESt5arrayIPcLm3EEEEviT0_T1_:
        /* <DEDUP_REMOVED lines=11> */
[----:B------:R0:W2:Y:S04]  /*00b0*/  LDG.E R7, [R4.64] ;  /* 0x0000000404077981 */ /* 0x0000a8000c1e1900 */
[----:B------:R0:W3:Y:S01]  /*00c0*/  LDG.E R6, [R4.64+0x200] ;  /* 0x0002000404067981 */ /* 0x0000e2000c1e1900 */
[----:B------:R-:W-:-:S03]  /*00d0*/  IMAD.WIDE R2, R0, R13, c[0x0][0x170] ;  /* 0x00005c0000027625 */ /* 0x000fc600078e020d */
[----:B------:R0:W4:Y:S03]  /*00e0*/  LDG.E R17, [R4.64+0x400] ;  /* 0x0004000404117981 */ /* 0x000126000c1e1900 */
[----:B------:R-:W-:-:S05]  /*00f0*/  IMAD.WIDE.U32 R2, R14, 0x4, R2 ;  /* 0x000000040e027825 */ /* 0x000fca00078e0002 */
[----:B------:R-:W5:Y:S04]  /*0100*/  LDG.E R22, [R2.64] ;  /* 0x0000000402167981 */ /* 0x000f68000c1e1900 */
[----:B------:R-:W4:Y:S04]  /*0110*/  LDG.E R16, [R2.64+0x200] ;  /* 0x0002000402107981 */ /* 0x000f28000c1e1900 */
[----:B0-----:R0:W4:Y:S04]  /*0120*/  LDG.E R4, [R4.64+0x600] ;  /* 0x0006000404047981 */ /* 0x001128000c1e1900 */
[----:B0-----:R0:W4:Y:S01]  /*0130*/  LDG.E R5, [R2.64+0x600] ;  /* 0x0006000402057981 */ /* 0x001122000c1e1900 */
[----:B--2---:R-:W-:-:S04]  /*0140*/  PRMT R19, R7, 0x9910, RZ ;  /* 0x0000991007137816 */ /* 0x004fc800000000ff */
[----:B------:R-:W-:Y:S02]  /*0150*/  IABS R23, R19 ;  /* 0x0000001300177213 */ /* 0x000fe40000000000 */
[----:B------:R-:W-:Y:S02]  /*0160*/  PRMT R15, R7, 0xbb32, RZ ;  /* 0x0000bb32070f7816 */ /* 0x000fe400000000ff */
[----:B------:R-:W1:Y:S02]  /*0170*/  I2F.RP R8, R23 ;  /* 0x0000001700087306 */ /* 0x000e640000209400 */
[----:B------:R-:W-:-:S06]  /*0180*/  IABS R24, R15 ;  /* 0x0000000f00187213 */ /* 0x000fcc0000000000 */
[----:B------:R-:W2:Y:S01]  /*0190*/  I2F.RP R25, R24 ;  /* 0x0000001800197306 */ /* 0x000ea20000209400 */
[----:B---3--:R-:W-:-:S04]  /*01a0*/  PRMT R21, R6, 0x9910, RZ ;  /* 0x0000991006157816 */ /* 0x008fc800000000ff */
[----:B------:R-:W-:-:S03]  /*01b0*/  IABS R12, R21 ;  /* 0x00000015000c7213 */ /* 0x000fc60000000000 */
[----:B-1----:R-:W1:Y:S08]  /*01c0*/  MUFU.RCP R8, R8 ;  /* 0x0000000800087308 */ /* 0x002e700000001000 */
[----:B------:R-:W3:Y:S01]  /*01d0*/  I2F.RP R7, R12 ;  /* 0x0000000c00077306 */ /* 0x000ee20000209400 */
[----:B------:R-:W-:-:S07]  /*01e0*/  PRMT R18, R6, 0xbb32, RZ ;  /* 0x0000bb3206127816 */ /* 0x000fce00000000ff */
[----:B--2---:R-:W2:Y:S01]  /*01f0*/  MUFU.RCP R25, R25 ;  /* 0x0000001900197308 */ /* 0x004ea20000001000 */
[----:B-1----:R-:W-:Y:S02]  /*0200*/  IADD3 R10, R8, 0xffffffe, RZ ;  /* 0x0ffffffe080a7810 */ /* 0x002fe40007ffe0ff */
[----:B------:R-:W-:-:S05]  /*0210*/  IABS R20, R18 ;  /* 0x0000001200147213 */ /* 0x000fca0000000000 */
[----:B------:R-:W1:Y:S08]  /*0220*/  F2I.FTZ.U32.TRUNC.NTZ R11, R10 ;  /* 0x0000000a000b7305 */ /* 0x000e70000021f000 */
[----:B---3--:R-:W3:Y:S01]  /*0230*/  MUFU.RCP R7, R7 ;  /* 0x0000000700077308 */ /* 0x008ee20000001000 */
[----:B--2---:R-:W-:-:S07]  /*0240*/  IADD3 R9, R25, 0xffffffe, RZ ;  /* 0x0ffffffe19097810 */ /* 0x004fce0007ffe0ff */
[----:B------:R-:W2:Y:S01]  /*0250*/  I2F.RP R6, R20 ;  /* 0x0000001400067306 */ /* 0x000ea20000209400 */
[----:B-1----:R-:W-:-:S07]  /*0260*/  IMAD.MOV R26, RZ, RZ, -R11 ;  /* 0x000000ffff1a7224 */ /* 0x002fce00078e0a0b */
[----:B------:R-:W1:Y:S01]  /*0270*/  F2I.FTZ.U32.TRUNC.NTZ R9, R9 ;  /* 0x0000000900097305 */ /* 0x000e62000021f000 */
[----:B---3--:R-:W-:Y:S01]  /*0280*/  IADD3 R8, R7, 0xffffffe, RZ ;  /* 0x0ffffffe07087810 */ /* 0x008fe20007ffe0ff */
[----:B------:R-:W-:Y:S02]  /*0290*/  IMAD R25, R26, R23, RZ ;  /* 0x000000171a197224 */ /* 0x000fe400078e02ff */
[----:B------:R-:W-:-:S04]  /*02a0*/  IMAD.MOV.U32 R10, RZ, RZ, RZ ;  /* 0x000000ffff0a7224 */ /* 0x000fc800078e00ff */
[----:B--2---:R-:W2:Y:S01]  /*02b0*/  MUFU.RCP R6, R6 ;  /* 0x0000000600067308 */ /* 0x004ea20000001000 */
[----:B------:R-:W-:-:S07]  /*02c0*/  IMAD.HI.U32 R26, R11, R25, R10 ;  /* 0x000000190b1a7227 */ /* 0x000fce00078e000a */
[----:B------:R3:W0:Y:S01]  /*02d0*/  F2I.FTZ.U32.TRUNC.NTZ R7, R8 ;  /* 0x0000000800077305 */ /* 0x000622000021f000 */
[----:B-1----:R-:W-:-:S04]  /*02e0*/  IMAD.MOV R11, RZ, RZ, -R9 ;  /* 0x000000ffff0b7224 */ /* 0x002fc800078e0a09 */
[----:B------:R-:W-:Y:S02]  /*02f0*/  IMAD R11, R11, R24, RZ ;  /* 0x000000180b0b7224 */ /* 0x000fe400078e02ff */
[----:B---3--:R-:W-:-:S04]  /*0300*/  IMAD.MOV.U32 R8, RZ, RZ, RZ ;  /* 0x000000ffff087224 */ /* 0x008fc800078e00ff */
[----:B------:R-:W-:Y:S01]  /*0310*/  IMAD.HI.U32 R11, R9, R11, R8 ;  /* 0x0000000b090b7227 */ /* 0x000fe200078e0008 */
[----:B--2---:R-:W-:-:S03]  /*0320*/  IADD3 R8, R6, 0xffffffe, RZ ;  /* 0x0ffffffe06087810 */ /* 0x004fc60007ffe0ff */
[----:B0-----:R-:W-:Y:S01]  /*0330*/  IMAD.MOV R25, RZ, RZ, -R7 ;  /* 0x000000ffff197224 */ /* 0x001fe200078e0a07 */
[----:B------:R-:W0:Y:S01]  /*0340*/  F2I.FTZ.U32.TRUNC.NTZ R9, R8 ;  /* 0x0000000800097305 */ /* 0x000e22000021f000 */
[----:B------:R-:W-:Y:S02]  /*0350*/  IMAD.MOV.U32 R6, RZ, RZ, RZ ;  /* 0x000000ffff067224 */ /* 0x000fe400078e00ff */
[----:B------:R-:W-:Y:S01]  /*0360*/  IMAD R25, R25, R12, RZ ;  /* 0x0000000c19197224 */ /* 0x000fe200078e02ff */
[----:B-----5:R-:W-:-:S03]  /*0370*/  PRMT R10, R22, 0x9910, RZ ;  /* 0x00009910160a7816 */ /* 0x020fc600000000ff */
[----:B------:R-:W-:Y:S01]  /*0380*/  IMAD.HI.U32 R25, R7, R25, R6 ;  /* 0x0000001907197227 */ /* 0x000fe200078e0006 */
[----:B------:R-:W-:Y:S02]  /*0390*/  IABS R6, R19 ;  /* 0x0000001300067213 */ /* 0x000fe40000000000 */
[----:B------:R-:W-:-:S03]  /*03a0*/  IABS R7, R10 ;  /* 0x0000000a00077213 */ /* 0x000fc60000000000 */
[----:B------:R-:W-:Y:S02]  /*03b0*/  IMAD.MOV R27, RZ, RZ, -R6 ;  /* 0x000000ffff1b7224 */ /* 0x000fe400078e0a06 */
[----:B------:R-:W-:-:S04]  /*03c0*/  IMAD.HI.U32 R6, R26, R7, RZ ;  /* 0x000000071a067227 */ /* 0x000fc800078e00ff */
[----:B0-----:R-:W-:Y:S02]  /*03d0*/  IMAD.MOV R29, RZ, RZ, -R9 ;  /* 0x000000ffff1d7224 */ /* 0x001fe400078e0a09 */
[----:B------:R-:W-:Y:S02]  /*03e0*/  IMAD R26, R6, R27, R7 ;  /* 0x0000001b061a7224 */ /* 0x000fe400078e0207 */
[----:B------:R-:W-:Y:S02]  /*03f0*/  IMAD R7, R29, R20, RZ ;  /* 0x000000141d077224 */ /* 0x000fe400078e02ff */
[----:B------:R-:W-:-:S04]  /*0400*/  IMAD.MOV.U32 R8, RZ, RZ, RZ ;  /* 0x000000ffff087224 */ /* 0x000fc800078e00ff */
[----:B------:R-:W-:Y:S02]  /*0410*/  IMAD.HI.U32 R8, R9, R7, R8 ;  /* 0x0000000709087227 */ /* 0x000fe400078e0008 */
[----:B------:R0:W2:Y:S01]  /*0420*/  LDG.E R7, [R2.64+0x400] ;  /* 0x0004000402077981 */ /* 0x0000a2000c1e1900 */
[----:B------:R-:W-:Y:S02]  /*0430*/  ISETP.GT.U32.AND P5, PT, R23, R26, PT ;  /* 0x0000001a1700720c */ /* 0x000fe40003fa4070 */
[----:B------:R-:W-:Y:S02]  /*0440*/  PRMT R22, R22, 0xbb32, RZ ;  /* 0x0000bb3216167816 */ /* 0x000fe400000000ff */
[----:B------:R-:W-:-:S09]  /*0450*/  IABS R9, R15 ;  /* 0x0000000f00097213 */ /* 0x000fd20000000000 */
[----:B------:R-:W-:-:S05]  /*0460*/  @!P5 IMAD.IADD R26, R26, 0x1, -R23 ;  /* 0x000000011a1ad824 */ /* 0x000fca00078e0a17 */
[----:B------:R-:W-:Y:S02]  /*0470*/  ISETP.GE.U32.AND P3, PT, R26, R23, PT ;  /* 0x000000171a00720c */ /* 0x000fe40003f66070 */
[----:B------:R-:W-:Y:S01]  /*0480*/  IABS R26, R22 ;  /* 0x00000016001a7213 */ /* 0x000fe20000000000 */
[----:B------:R-:W-:-:S04]  /*0490*/  IMAD.MOV R27, RZ, RZ, -R9 ;  /* 0x000000ffff1b7224 */ /* 0x000fc800078e0a09 */
[----:B------:R-:W-:Y:S01]  /*04a0*/  IMAD.HI.U32 R11, R11, R26, RZ ;  /* 0x0000001a0b0b7227 */ /* 0x000fe200078e00ff */
[----:B----4-:R-:W-:-:S03]  /*04b0*/  PRMT R9, R17, 0x9910, RZ ;  /* 0x0000991011097816 */ /* 0x010fc600000000ff */
[----:B------:R-:W-:Y:S01]  /*04c0*/  IMAD R27, R11, R27, R26 ;  /* 0x0000001b0b1b7224 */ /* 0x000fe200078e021a */
[----:B------:R-:W-:-:S04]  /*04d0*/  IABS R23, R9 ;  /* 0x0000000900177213 */ /* 0x000fc80000000000 */
[----:B------:R-:W-:Y:S01]  /*04e0*/  ISETP.GT.U32.AND P4, PT, R24, R27, PT ;  /* 0x0000001b1800720c */ /* 0x000fe20003f84070 */
[----:B------:R-:W1:-:S12]  /*04f0*/  I2F.RP R26, R23 ;  /* 0x00000017001a7306 */ /* 0x000e580000209400 */
[----:B------:R-:W-:-:S05]  /*0500*/  @!P4 IMAD.IADD R27, R27, 0x1, -R24 ;  /* 0x000000011b1bc824 */ /* 0x000fca00078e0a18 */
[----:B------:R-:W-:Y:S02]  /*0510*/  ISETP.GE.U32.AND P1, PT, R27, R24, PT ;  /* 0x000000181b00720c */ /* 0x000fe40003f26070 */
[----:B------:R-:W-:Y:S01]  /*0520*/  PRMT R24, R16, 0x9910, RZ ;  /* 0x0000991010187816 */ /* 0x000fe200000000ff */
[----:B-1----:R-:W1:Y:S01]  /*0530*/  MUFU.RCP R26, R26 ;  /* 0x0000001a001a7308 */ /* 0x002e620000001000 */
[----:B------:R-:W-:Y:S02]  /*0540*/  IABS R27, R21 ;  /* 0x00000015001b7213 */ /* 0x000fe40000000000 */
[----:B0-----:R-:W-:-:S03]  /*0550*/  IABS R2, R24 ;  /* 0x0000001800027213 */ /* 0x001fc60000000000 */
[----:B------:R-:W-:Y:S02]  /*0560*/  IMAD.MOV R29, RZ, RZ, -R27 ;  /* 0x000000ffff1d7224 */ /* 0x000fe400078e0a1b */
[----:B------:R-:W-:-:S04]  /*0570*/  IMAD.HI.U32 R25, R25, R2, RZ ;  /* 0x0000000219197227 */ /* 0x000fc800078e00ff */
[----:B------:R-:W-:Y:S01]  /*0580*/  IMAD R29, R25, R29, R2 ;  /* 0x0000001d191d7224 */ /* 0x000fe200078e0202 */
[----:B-1----:R-:W-:-:S04]  /*0590*/  IADD3 R2, R26, 0xffffffe, RZ ;  /* 0x0ffffffe1a027810 */ /* 0x002fc80007ffe0ff */
[----:B------:R-:W-:Y:S01]  /*05a0*/  ISETP.GT.U32.AND P6, PT, R12, R29, PT ;  /* 0x0000001d0c00720c */ /* 0x000fe20003fc4070 */
[----:B------:R-:W0:Y:S01]  /*05b0*/  F2I.FTZ.U32.TRUNC.NTZ R3, R2 ;  /* 0x0000000200037305 */ /* 0x000e22000021f000 */
[----:B------:R-:W-:Y:S02]  /*05c0*/  LOP3.LUT R10, R10, R19, RZ, 0x3c, !PT ;  /* 0x000000130a0a7212 */ /* 0x000fe400078e3cff */
[----:B------:R-:W-:Y:S02]  /*05d0*/  PRMT R27, R16, 0xbb32, RZ ;  /* 0x0000bb32101b7816 */ /* 0x000fe400000000ff */
[----:B------:R-:W-:-:S07]  /*05e0*/  ISETP.GE.AND P2, PT, R10, RZ, PT ;  /* 0x000000ff0a00720c */ /* 0x000fce0003f46270 */
[----:B------:R-:W-:Y:S01]  /*05f0*/  @!P6 IMAD.IADD R29, R29, 0x1, -R12 ;  /* 0x000000011d1de824 */ /* 0x000fe200078e0a0c */
[----:B------:R-:W-:-:S04]  /*0600*/  IABS R10, R18 ;  /* 0x00000012000a7213 */ /* 0x000fc80000000000 */
[----:B------:R-:W-:Y:S02]  /*0610*/  ISETP.GE.U32.AND P0, PT, R29, R12, PT ;  /* 0x0000000c1d00720c */ /* 0x000fe40003f06070 */
[----:B------:R-:W-:Y:S01]  /*0620*/  IABS R29, R27 ;  /* 0x0000001b001d7213 */ /* 0x000fe20000000000 */
[----:B0-----:R-:W-:Y:S02]  /*0630*/  IMAD.MOV R12, RZ, RZ, -R3 ;  /* 0x000000ffff0c7224 */ /* 0x001fe400078e0a03 */
[----:B------:R-:W-:Y:S02]  /*0640*/  IMAD.MOV R2, RZ, RZ, -R10 ;  /* 0x000000ffff027224 */ /* 0x000fe400078e0a0a */
[----:B------:R-:W-:-:S04]  /*0650*/  IMAD.HI.U32 R8, R8, R29, RZ ;  /* 0x0000001d08087227 */ /* 0x000fc800078e00ff */
[----:B------:R-:W-:Y:S02]  /*0660*/  IMAD.MOV.U32 R10, RZ, RZ, R12 ;  /* 0x000000ffff0a7224 */ /* 0x000fe400078e000c */
[----:B------:R-:W-:Y:S02]  /*0670*/  IMAD R29, R8, R2, R29 ;  /* 0x00000002081d7224 */ /* 0x000fe400078e021d */
[----:B------:R-:W-:Y:S02]  /*0680*/  IMAD R10, R10, R23, RZ ;  /* 0x000000170a0a7224 */ /* 0x000fe400078e02ff */
[----:B------:R-:W-:-:S04]  /*0690*/  IMAD.MOV.U32 R2, RZ, RZ, RZ ;  /* 0x000000ffff027224 */ /* 0x000fc800078e00ff */
[----:B------:R-:W-:Y:S01]  /*06a0*/  IMAD.HI.U32 R2, R3, R10, R2 ;  /* 0x0000000a03027227 */ /* 0x000fe200078e0002 */
[----:B------:R-:W-:-:S04]  /*06b0*/  PRMT R10, R17, 0xbb32, RZ ;  /* 0x0000bb32110a7816 */ /* 0x000fc800000000ff */
[----:B------:R-:W-:-:S04]  /*06c0*/  IABS R12, R10 ;  /* 0x0000000a000c7213 */ /* 0x000fc80000000000 */
[----:B------:R-:W0:Y:S01]  /*06d0*/  I2F.RP R16, R12 ;  /* 0x0000000c00107306 */ /* 0x000e220000209400 */
[----:B------:R-:W-:Y:S02]  /*06e0*/  @!P5 IADD3 R6, R6, 0x1, RZ ;  /* 0x000000010606d810 */ /* 0x000fe40007ffe0ff */
[----:B------:R-:W-:-:S05]  /*06f0*/  ISETP.NE.AND P5, PT, R19, RZ, PT ;  /* 0x000000ff1300720c */ /* 0x000fca0003fa5270 */
[----:B0-----:R-:W0:Y:S01]  /*0700*/  MUFU.RCP R16, R16 ;  /* 0x0000001000107308 */ /* 0x001e220000001000 */
[----:B------:R-:W-:Y:S02]  /*0710*/  @P3 IADD3 R6, R6, 0x1, RZ ;  /* 0x0000000106063810 */ /* 0x000fe40007ffe0ff */
[----:B------:R-:W-:Y:S02]  /*0720*/  ISETP.GT.U32.AND P3, PT, R20, R29, PT ;  /* 0x0000001d1400720c */ /* 0x000fe40003f64070 */
[----:B------:R-:W-:Y:S01]  /*0730*/  LOP3.LUT R22, R22, R15, RZ, 0x3c, !PT ;  /* 0x0000000f16167212 */ /* 0x000fe200078e3cff */
[----:B------:R-:W-:Y:S01]  /*0740*/  @!P2 IMAD.MOV R6, RZ, RZ, -R6 ;  /* 0x000000ffff06a224 */ /* 0x000fe200078e0a06 */
[----:B------:R-:W-:Y:S02]  /*0750*/  IABS R17, R9 ;  /* 0x0000000900117213 */ /* 0x000fe40000000000 */
[----:B------:R-:W-:Y:S02]  /*0760*/  ISETP.GE.AND P2, PT, R22, RZ, PT ;  /* 0x000000ff1600720c */ /* 0x000fe40003f46270 */
[----:B0-----:R-:W-:-:S02]  /*0770*/  IADD3 R3, R16, 0xffffffe, RZ ;  /* 0x0ffffffe10037810 */ /* 0x001fc40007ffe0ff */
[----:B------:R-:W-:Y:S01]  /*0780*/  @!P5 LOP3.LUT R6, RZ, R19, RZ, 0x33, !PT ;  /* 0x00000013ff06d212 */ /* 0x000fe200078e33ff */
[----:B------:R-:W-:Y:S02]  /*0790*/  IMAD.MOV R19, RZ, RZ, -R17 ;  /* 0x000000ffff137224 */ /* 0x000fe400078e0a11 */
[----:B------:R-:W-:Y:S01]  /*07a0*/  @!P3 IMAD.IADD R29, R29, 0x1, -R20 ;  /* 0x000000011d1db824 */ /* 0x000fe200078e0a14 */
[----:B------:R-:W0:Y:S01]  /*07b0*/  F2I.FTZ.U32.TRUNC.NTZ R3, R3 ;  /* 0x0000000300037305 */ /* 0x000e22000021f000 */
[----:B------:R-:W-:-:S03]  /*07c0*/  @!P4 IADD3 R11, R11, 0x1, RZ ;  /* 0x000000010b0bc810 */ /* 0x000fc60007ffe0ff */
[----:B------:R-:W-:Y:S02]  /*07d0*/  ISETP.GE.U32.AND P4, PT, R29, R20, PT ;  /* 0x000000141d00720c */ /* 0x000fe40003f86070 */
[----:B------:R-:W-:Y:S02]  /*07e0*/  @P1 IADD3 R11, R11, 0x1, RZ ;  /* 0x000000010b0b1810 */ /* 0x000fe40007ffe0ff */
[----:B------:R-:W-:Y:S01]  /*07f0*/  ISETP.NE.AND P5, PT, R15, RZ, PT ;  /* 0x000000ff0f00720c */ /* 0x000fe20003fa5270 */
[----:B0-----:R-:W-:Y:S02]  /*0800*/  IMAD.MOV R29, RZ, RZ, -R3 ;  /* 0x000000ffff1d7224 */ /* 0x001fe400078e0a03 */
[----:B------:R-:W-:Y:S02]  /*0810*/  @!P2 IMAD.MOV R11, RZ, RZ, -R11 ;  /* 0x000000ffff0ba224 */ /* 0x000fe400078e0a0b */
[----:B------:R-:W-:-:S08]  /*0820*/  IMAD R29, R29, R12, RZ ;  /* 0x0000000c1d1d7224 */ /* 0x000fd000078e02ff */
[----:B------:R-:W-:Y:S02]  /*0830*/  @!P5 LOP3.LUT R11, RZ, R15, RZ, 0x33, !PT ;  /* 0x0000000fff0bd212 */ /* 0x000fe400078e33ff */
[----:B------:R-:W-:Y:S02]  /*0840*/  IABS R15, R10 ;  /* 0x0000000a000f7213 */ /* 0x000fe40000000000 */
[----:B------:R-:W-:-:S04]  /*0850*/  LOP3.LUT R24, R24, R21, RZ, 0x3c, !PT ;  /* 0x0000001518187212 */ /* 0x000fc800078e3cff */
[----:B------:R-:W-:Y:S02]  /*0860*/  ISETP.GE.AND P5, PT, R24, RZ, PT ;  /* 0x000000ff1800720c */ /* 0x000fe40003fa6270 */
[----:B------:R-:W-:-:S04]  /*0870*/  @!P6 IADD3 R25, R25, 0x1, RZ ;  /* 0x000000011919e810 */ /* 0x000fc80007ffe0ff */
[----:B------:R-:W-:Y:S02]  /*0880*/  @P0 IADD3 R25, R25, 0x1, RZ ;  /* 0x0000000119190810 */ /* 0x000fe40007ffe0ff */
[----:B------:R-:W-:Y:S02]  /*0890*/  ISETP.NE.AND P6, PT, R21, RZ, PT ;  /* 0x000000ff1500720c */ /* 0x000fe40003fc5270 */
[----:B--2---:R-:W-:-:S04]  /*08a0*/  PRMT R16, R7, 0x9910, RZ ;  /* 0x0000991007107816 */ /* 0x004fc800000000ff */
[----:B------:R-:W-:-:S05]  /*08b0*/  IABS R22, R16 ;  /* 0x0000001000167213 */ /* 0x000fca0000000000 */
[----:B------:R-:W-:-:S04]  /*08c0*/  IMAD.HI.U32 R17, R2, R22, RZ ;  /* 0x0000001602117227 */ /* 0x000fc800078e00ff */
[----:B------:R-:W-:Y:S01]  /*08d0*/  IMAD R22, R17, R19, R22 ;  /* 0x0000001311167224 */ /* 0x000fe200078e0216 */
[----:B------:R-:W-:-:S04]  /*08e0*/  PRMT R19, R4, 0x9910, RZ ;  /* 0x0000991004137816 */ /* 0x000fc800000000ff */
[----:B------:R-:W-:Y:S02]  /*08f0*/  IABS R20, R19 ;  /* 0x0000001300147213 */ /* 0x000fe40000000000 */
[----:B------:R-:W-:Y:S02]  /*0900*/  ISETP.GT.U32.AND P1, PT, R23, R22, PT ;  /* 0x000000161700720c */ /* 0x000fe40003f24070 */
[----:B------:R-:W0:Y:S01]  /*0910*/  I2F.RP R26, R20 ;  /* 0x00000014001a7306 */ /* 0x000e220000209400 */
[----:B------:R-:W-:Y:S01]  /*0920*/  IMAD.MOV.U32 R2, RZ, RZ, RZ ;  /* 0x000000ffff027224 */ /* 0x000fe200078e00ff */
[----:B------:R-:W-:-:S03]  /*0930*/  PRMT R7, R7, 0xbb32, RZ ;  /* 0x0000bb3207077816 */ /* 0x000fc600000000ff */
[----:B------:R-:W-:-:S06]  /*0940*/  IMAD.HI.U32 R2, R3, R29, R2 ;  /* 0x0000001d03027227 */ /* 0x000fcc00078e0002 */
[----:B------:R-:W-:Y:S01]  /*0950*/  @!P1 IMAD.IADD R22, R22, 0x1, -R23 ;  /* 0x0000000116169824 */ /* 0x000fe200078e0a17 */
[----:B0-----:R-:W0:Y:S04]  /*0960*/  MUFU.RCP R26, R26 ;  /* 0x0000001a001a7308 */ /* 0x001e280000001000 */
[----:B------:R-:W-:Y:S02]  /*0970*/  ISETP.GE.U32.AND P2, PT, R22, R23, PT ;  /* 0x000000171600720c */ /* 0x000fe40003f46070 */
[----:B------:R-:W-:Y:S01]  /*0980*/  IABS R23, R7 ;  /* 0x0000000700177213 */ /* 0x000fe20000000000 */
[----:B------:R-:W-:Y:S01]  /*0990*/  IMAD.MOV R22, RZ, RZ, -R15 ;  /* 0x000000ffff167224 */ /* 0x000fe200078e0a0f */
[----:B------:R-:W-:-:S03]  /*09a0*/  PRMT R4, R4, 0xbb32, RZ ;  /* 0x0000bb3204047816 */ /* 0x000fc600000000ff */
[----:B------:R-:W-:-:S04]  /*09b0*/  IMAD.HI.U32 R15, R2, R23, RZ ;  /* 0x00000017020f7227 */ /* 0x000fc800078e00ff */
[----:B------:R-:W-:Y:S01]  /*09c0*/  IMAD R23, R15, R22, R23 ;  /* 0x000000160f177224 */ /* 0x000fe200078e0217 */
[----:B------:R-:W-:Y:S02]  /*09d0*/  IABS R22, R4 ;  /* 0x0000000400167213 */ /* 0x000fe40000000000 */
[----:B0-----:R-:W-:Y:S02]  /*09e0*/  IADD3 R3, R26, 0xffffffe, RZ ;  /* 0x0ffffffe1a037810 */ /* 0x001fe40007ffe0ff */
[----:B------:R-:W0:Y:S08]  /*09f0*/  I2F.RP R24, R22 ;  /* 0x0000001600187306 */ /* 0x000e300000209400 */
[----:B------:R-:W1:Y:S08]  /*0a00*/  F2I.FTZ.U32.TRUNC.NTZ R3, R3 ;  /* 0x0000000300037305 */ /* 0x000e70000021f000 */
[----:B0-----:R-:W0:Y:S01]  /*0a10*/  MUFU.RCP R24, R24 ;  /* 0x0000001800187308 */ /* 0x001e220000001000 */
[----:B------:R-:W-:-:S02]  /*0a20*/  IMAD.MOV.U32 R2, RZ, RZ, RZ ;  /* 0x000000ffff027224 */ /* 0x000fc400078e00ff */
[----:B-1----:R-:W-:-:S04]  /*0a30*/  IMAD.MOV R29, RZ, RZ, -R3 ;  /* 0x000000ffff1d7224 */ /* 0x002fc800078e0a03 */
[----:B------:R-:W-:Y:S01]  /*0a40*/  IMAD R29, R29, R20, RZ ;  /* 0x000000141d1d7224 */ /* 0x000fe200078e02ff */
[----:B------:R-:W-:-:S03]  /*0a50*/  ISETP.GT.U32.AND P0, PT, R12, R23, PT ;  /* 0x000000170c00720c */ /* 0x000fc60003f04070 */
[----:B------:R-:W-:Y:S01]  /*0a60*/  IMAD.HI.U32 R2, R3, R29, R2 ;  /* 0x0000001d03027227 */ /* 0x000fe200078e0002 */
[----:B0-----:R-:W-:-:S06]  /*0a70*/  IADD3 R3, R24, 0xffffffe, RZ ;  /* 0x0ffffffe18037810 */ /* 0x001fcc0007ffe0ff */
[----:B------:R-:W0:Y:S03]  /*0a80*/  F2I.FTZ.U32.TRUNC.NTZ R3, R3 ;  /* 0x0000000300037305 */ /* 0x000e26000021f000 */
[----:B------:R-:W-:Y:S01]  /*0a90*/  @!P0 IMAD.IADD R23, R23, 0x1, -R12 ;  /* 0x0000000117178824 */ /* 0x000fe200078e0a0c */
[----:B------:R-:W-:Y:S01]  /*0aa0*/  PRMT R24, R5, 0x9910, RZ ;  /* 0x0000991005187816 */ /* 0x000fe200000000ff */
[----:B------:R-:W-:Y:S01]  /*0ab0*/  @!P5 IMAD.MOV R25, RZ, RZ, -R25 ;  /* 0x000000ffff19d224 */ /* 0x000fe200078e0a19 */
[----:B------:R-:W-:Y:S02]  /*0ac0*/  LOP3.LUT R27, R27, R18, RZ, 0x3c, !PT ;  /* 0x000000121b1b7212 */ /* 0x000fe400078e3cff */
[----:B------:R-:W-:Y:S02]  /*0ad0*/  @!P3 IADD3 R8, R8, 0x1, RZ ;  /* 0x000000010808b810 */ /* 0x000fe40007ffe0ff */
[----:B------:R-:W-:-:S02]  /*0ae0*/  ISETP.GE.U32.AND P3, PT, R23, R12, PT ;  /* 0x0000000c1700720c */ /* 0x000fc40003f66070 */
[----:B------:R-:W-:Y:S02]  /*0af0*/  @!P6 LOP3.LUT R25, RZ, R21, RZ, 0x33, !PT ;  /* 0x00000015ff19e212 */ /* 0x000fe400078e33ff */
[----:B------:R-:W-:Y:S02]  /*0b00*/  IABS R12, R19 ;  /* 0x00000013000c7213 */ /* 0x000fe40000000000 */
[----:B------:R-:W-:Y:S02]  /*0b10*/  IABS R21, R24 ;  /* 0x0000001800157213 */ /* 0x000fe40000000000 */
[----:B------:R-:W-:Y:S01]  /*0b20*/  ISETP.GE.AND P5, PT, R27, RZ, PT ;  /* 0x000000ff1b00720c */ /* 0x000fe20003fa6270 */
[----:B0-----:R-:W-:Y:S02]  /*0b30*/  IMAD.MOV R27, RZ, RZ, -R3 ;  /* 0x000000ffff1b7224 */ /* 0x001fe400078e0a03 */
[----:B------:R-:W-:Y:S02]  /*0b40*/  IMAD.MOV R23, RZ, RZ, -R12 ;  /* 0x000000ffff177224 */ /* 0x000fe400078e0a0c */
[----:B------:R-:W-:-:S04]  /*0b50*/  IMAD.HI.U32 R12, R2, R21, RZ ;  /* 0x00000015020c7227 */ /* 0x000fc800078e00ff */
[----:B------:R-:W-:Y:S02]  /*0b60*/  IMAD R27, R27, R22, RZ ;  /* 0x000000161b1b7224 */ /* 0x000fe400078e02ff */
[----:B------:R-:W-:-:S04]  /*0b70*/  IMAD.MOV.U32 R2, RZ, RZ, RZ ;  /* 0x000000ffff027224 */ /* 0x000fc800078e00ff */
[----:B------:R-:W-:Y:S01]  /*0b80*/  IMAD.HI.U32 R2, R3, R27, R2 ;  /* 0x0000001b03027227 */ /* 0x000fe200078e0002 */
[----:B------:R-:W-:-:S03]  /*0b90*/  PRMT R3, R5, 0xbb32, RZ ;  /* 0x0000bb3205037816 */ /* 0x000fc600000000ff */
[----:B------:R-:W-:Y:S01]  /*0ba0*/  IMAD R21, R12, R23, R21 ;  /* 0x000000170c157224 */ /* 0x000fe200078e0215 */
[----:B------:R-:W-:Y:S02]  /*0bb0*/  IABS R5, R3 ;  /* 0x0000000300057213 */ /* 0x000fe40000000000 */
[----:B------:R-:W-:-:S03]  /*0bc0*/  IABS R23, R4 ;  /* 0x0000000400177213 */ /* 0x000fc60000000000 */
[----:B------:R-:W-:Y:S01]  /*0bd0*/  IMAD.HI.U32 R2, R2, R5, RZ ;  /* 0x0000000502027227 */ /* 0x000fe200078e00ff */
[----:B------:R-:W-:-:S03]  /*0be0*/  @P4 IADD3 R8, R8, 0x1, RZ ;  /* 0x0000000108084810 */ /* 0x000fc60007ffe0ff */
[----:B------:R-:W-:-:S04]  /*0bf0*/  IMAD.MOV R23, RZ, RZ, -R23 ;  /* 0x000000ffff177224 */ /* 0x000fc800078e0a17 */
[----:B------:R-:W-:Y:S02]  /*0c00*/  IMAD R5, R2, R23, R5 ;  /* 0x0000001702057224 */ /* 0x000fe400078e0205 */
[----:B------:R-:W-:Y:S01]  /*0c10*/  @!P5 IMAD.MOV R8, RZ, RZ, -R8 ;  /* 0x000000ffff08d224 */ /* 0x000fe200078e0a08 */
[----:B------:R-:W-:Y:S02]  /*0c20*/  ISETP.GT.U32.AND P5, PT, R20, R21, PT ;  /* 0x000000151400720c */ /* 0x000fe40003fa4070 */
[----:B------:R-:W-:Y:S02]  /*0c30*/  ISETP.GT.U32.AND P6, PT, R22, R5, PT ;  /* 0x000000051600720c */ /* 0x000fe40003fc4070 */
[----:B------:R-:W-:Y:S02]  /*0c40*/  ISETP.NE.AND P4, PT, R18, RZ, PT ;  /* 0x000000ff1200720c */ /* 0x000fe40003f85270 */
[----:B------:R-:W-:Y:S02]  /*0c50*/  LOP3.LUT R16, R16, R9, RZ, 0x3c, !PT ;  /* 0x0000000910107212 */ /* 0x000fe400078e3cff */
[----:B------:R-:W-:-:S05]  /*0c60*/  @!P1 IADD3 R17, R17, 0x1, RZ ;  /* 0x0000000111119810 */ /* 0x000fca0007ffe0ff */
[----:B------:R-:W-:Y:S02]  /*0c70*/  @!P5 IMAD.IADD R21, R21, 0x1, -R20 ;  /* 0x000000011515d824 */ /* 0x000fe400078e0a14 */
[----:B------:R-:W-:Y:S01]  /*0c80*/  @!P6 IMAD.IADD R5, R5, 0x1, -R22 ;  /* 0x000000010505e824 */ /* 0x000fe200078e0a16 */
[----:B------:R-:W-:Y:S02]  /*0c90*/  @!P0 IADD3 R15, R15, 0x1, RZ ;  /* 0x000000010f0f8810 */ /* 0x000fe40007ffe0ff */
[----:B------:R-:W-:Y:S02]  /*0ca0*/  @!P4 LOP3.LUT R8, RZ, R18, RZ, 0x33, !PT ;  /* 0x00000012ff08c212 */ /* 0x000fe400078e33ff */
[----:B------:R-:W-:Y:S02]  /*0cb0*/  ISETP.GE.AND P4, PT, R16, RZ, PT ;  /* 0x000000ff1000720c */ /* 0x000fe40003f86270 */
[----:B------:R-:W-:Y:S02]  /*0cc0*/  ISETP.GE.U32.AND P1, PT, R21, R20, PT ;  /* 0x000000141500720c */ /* 0x000fe40003f26070 */
[----:B------:R-:W-:-:S02]  /*0cd0*/  ISETP.GE.U32.AND P0, PT, R5, R22, PT ;  /* 0x000000160500720c */ /* 0x000fc40003f06070 */
[----:B------:R-:W-:Y:S02]  /*0ce0*/  @P2 IADD3 R17, R17, 0x1, RZ ;  /* 0x0000000111112810 */ /* 0x000fe40007ffe0ff */
[----:B------:R-:W-:Y:S02]  /*0cf0*/  LOP3.LUT R7, R7, R10, RZ, 0x3c, !PT ;  /* 0x0000000a07077212 */ /* 0x000fe400078e3cff */
[----:B------:R-:W-:Y:S02]  /*0d00*/  LOP3.LUT R24, R24, R19, RZ, 0x3c, !PT ;  /* 0x0000001318187212 */ /* 0x000fe400078e3cff */
[----:B------:R-:W-:Y:S02]  /*0d10*/  LOP3.LUT R3, R3, R4, RZ, 0x3c, !PT ;  /* 0x0000000403037212 */ /* 0x000fe400078e3cff */
[----:B------:R-:W-:Y:S02]  /*0d20*/  @!P5 IADD3 R12, R12, 0x1, RZ ;  /* 0x000000010c0cd810 */ /* 0x000fe40007ffe0ff */
[----:B------:R-:W-:Y:S01]  /*0d30*/  @!P6 IADD3 R2, R2, 0x1, RZ ;  /* 0x000000010202e810 */ /* 0x000fe20007ffe0ff */
[----:B------:R-:W-:Y:S01]  /*0d40*/  @!P4 IMAD.MOV R17, RZ, RZ, -R17 ;  /* 0x000000ffff11c224 */ /* 0x000fe200078e0a11 */
[----:B------:R-:W-:-:S02]  /*0d50*/  @P3 IADD3 R15, R15, 0x1, RZ ;  /* 0x000000010f0f3810 */ /* 0x000fc40007ffe0ff */
[----:B------:R-:W-:Y:S02]  /*0d60*/  ISETP.GE.AND P2, PT, R7, RZ, PT ;  /* 0x000000ff0700720c */ /* 0x000fe40003f46270 */
[----:B------:R-:W-:Y:S02]  /*0d70*/  ISETP.GE.AND P3, PT, R24, RZ, PT ;  /* 0x000000ff1800720c */ /* 0x000fe40003f66270 */
[----:B------:R-:W-:Y:S02]  /*0d80*/  ISETP.GE.AND P5, PT, R3, RZ, PT ;  /* 0x000000ff0300720c */ /* 0x000fe40003fa6270 */
[----:B------:R-:W-:Y:S02]  /*0d90*/  @P1 IADD3 R12, R12, 0x1, RZ ;  /* 0x000000010c0c1810 */ /* 0x000fe40007ffe0ff */
[----:B------:R-:W-:Y:S02]  /*0da0*/  @P0 IADD3 R2, R2, 0x1, RZ ;  /* 0x0000000102020810 */ /* 0x000fe40007ffe0ff */
[----:B------:R-:W-:-:S02]  /*0db0*/  ISETP.NE.AND P1, PT, R9, RZ, PT ;  /* 0x000000ff0900720c */ /* 0x000fc40003f25270 */
[----:B------:R-:W-:Y:S02]  /*0dc0*/  ISETP.NE.AND P6, PT, R10, RZ, PT ;  /* 0x000000ff0a00720c */ /* 0x000fe40003fc5270 */
[----:B------:R-:W-:Y:S02]  /*0dd0*/  ISETP.NE.AND P4, PT, R19, RZ, PT ;  /* 0x000000ff1300720c */ /* 0x000fe40003f85270 */
[----:B------:R-:W-:Y:S01]  /*0de0*/  ISETP.NE.AND P0, PT, R4, RZ, PT ;  /* 0x000000ff0400720c */ /* 0x000fe20003f05270 */
[----:B------:R-:W-:Y:S02]  /*0df0*/  IMAD.MOV.U32 R5, RZ, RZ, R2 ;  /* 0x000000ffff057224 */ /* 0x000fe400078e0002 */
[----:B------:R-:W-:-:S04]  /*0e00*/  IMAD.WIDE.U32 R2, R0, R13, c[0x0][0x168] ;  /* 0x00005a0000027625 */ /* 0x000fc800078e000d */
[----:B------:R-:W-:Y:S01]  /*0e10*/  @!P2 IMAD.MOV R15, RZ, RZ, -R15 ;  /* 0x000000ffff0fa224 */ /* 0x000fe200078e0a0f */
[----:B------:R-:W-:Y:S01]  /*0e20*/  @!P1 LOP3.LUT R17, RZ, R9, RZ, 0x33, !PT ;  /* 0x00000009ff119212 */ /* 0x000fe200078e33ff */
[----:B------:R-:W-:Y:S01]  /*0e30*/  @!P3 IMAD.MOV R12, RZ, RZ, -R12 ;  /* 0x000000ffff0cb224 */ /* 0x000fe200078e0a0c */
[----:B------:R-:W-:Y:S01]  /*0e40*/  @!P6 LOP3.LUT R15, RZ, R10, RZ, 0x33, !PT ;  /* 0x0000000aff0fe212 */ /* 0x000fe200078e33ff */
[----:B------:R-:W-:Y:S01]  /*0e50*/  @!P5 IMAD.MOV R5, RZ, RZ, -R5 ;  /* 0x000000ffff05d224 */ /* 0x000fe200078e0a05 */
[----:B------:R-:W-:Y:S02]  /*0e60*/  @!P4 LOP3.LUT R12, RZ, R19, RZ, 0x33, !PT ;  /* 0x00000013ff0cc212 */ /* 0x000fe400078e33ff */
[----:B------:R-:W-:Y:S01]  /*0e70*/  @!P0 LOP3.LUT R5, RZ, R4, RZ, 0x33, !PT ;  /* 0x00000004ff058212 */ /* 0x000fe200078e33ff */
[----:B------:R-:W-:Y:S01]  /*0e80*/  IMAD.WIDE R2, R14, 0x4, R2 ;  /* 0x000000040e027825 */ /* 0x000fe200078e0202 */
[----:B------:R-:W-:Y:S02]  /*0e90*/  PRMT R11, R6, 0x5410, R11 ;  /* 0x00005410060b7816 */ /* 0x000fe4000000000b */
[----:B------:R-:W-:-:S02]  /*0ea0*/  PRMT R25, R25, 0x5410, R8 ;  /* 0x0000541019197816 */ /* 0x000fc40000000008 */
[----:B------:R-:W-:Y:S02]  /*0eb0*/  PRMT R7, R17, 0x5410, R15 ;  /* 0x0000541011077816 */ /* 0x000fe4000000000f */
[----:B------:R-:W-:Y:S01]  /*0ec0*/  PRMT R5, R12, 0x5410, R5 ;  /* 0x000054100c057816 */ /* 0x000fe20000000005 */
[----:B------:R-:W-:Y:S04]  /*0ed0*/  STG.E [R2.64], R11 ;  /* 0x0000000b02007986 */ /* 0x000fe8000c101904 */
[----:B------:R-:W-:Y:S04]  /*0ee0*/  STG.E [R2.64+0x200], R25 ;  /* 0x0002001902007986 */ /* 0x000fe8000c101904 */
[----:B------:R-:W-:Y:S04]  /*0ef0*/  STG.E [R2.64+0x400], R7 ;  /* 0x0004000702007986 */ /* 0x000fe8000c101904 */
[----:B------:R-:W-:Y:S01]  /*0f00*/  STG.E [R2.64+0x600], R5 ;  /* 0x0006000502007986 */ /* 0x000fe2000c101904 */
[----:B------:R-:W-:Y:S05]  /*0f10*/  EXIT ;  /* 0x000000000000794d */ /* 0x000fea0003800000 */
.L_x_11422:
[----:B------:R-:W0:Y:S01]  /*0f20*/  S2R R7, SR_TID.X ;  /* 0x0000000000077919 */ /* 0x000e220000002100 */
[----:B------:R-:W-:Y:S01]  /*0f30*/  CS2R R8, SRZ ;  /* 0x0000000000087805 */ /* 0x000fe2000001ff00 */
[----:B------:R-:W-:-:S02]  /*0f40*/  PRMT R16, RZ, 0x7610, R16 ;  /* 0x00007610ff107816 */ /* 0x000fc40000000010 */
        /* <DEDUP_REMOVED lines=8> */
[----:B------:R-:W-:-:S03]  /*0fd0*/  CS2R R10, SRZ ;  /* 0x00000000000a7805 */ /* 0x000fc6000001ff00 */
[----:B------:R-:W-:Y:S01]  /*0fe0*/  @!P0 IMAD.WIDE.U32 R12, R12, R13, c[0x0][0x178] ;  /* 0x00005e000c0c8625 */ /* 0x000fe200078e000d */
[----:B------:R0:W5:Y:S04]  /*0ff0*/  @!P0 LDG.E.U16 R16, [R2.64] ;  /* 0x0000000402108981 */ /* 0x000168000c1e1500 */
[----:B------:R1:W5:Y:S03]  /*1000*/  @!P0 LDG.E.U16 R17, [R12.64] ;  /* 0x000000040c118981 */ /* 0x000366000c1e1500 */
[----:B------:R-:W-:Y:S01]  /*1010*/  @!P1 IMAD.IADD R20, R0, 0x1, R25 ;  /* 0x0000000100149824 */ /* 0x000fe200078e0219 */
[----:B------:R-:W-:Y:S01]  /*1020*/  @!P1 IADD3 R25, R25, 0x80, RZ ;  /* 0x0000008019199810 */ /* 0x000fe20007ffe0ff */
[----:B------:R-:W-:-:S03]  /*1030*/  @!P1 IMAD.MOV.U32 R21, RZ, RZ, 0x2 ;  /* 0x00000002ff159424 */ /* 0x000fc600078e00ff */
[----:B------:R-:W-:Y:S01]  /*1040*/  ISETP.GE.AND P2, PT, R25, R6, PT ;  /* 0x000000061900720c */ /* 0x000fe20003f46270 */
[----:B------:R-:W-:-:S12]  /*1050*/  @!P1 IMAD.WIDE.U32 R14, R20, R21, c[0x0][0x170] ;  /* 0x00005c00140e9625 */ /* 0x000fd800078e0015 */
[----:B------:R-:W-:Y:S01]  /*1060*/  @!P2 IMAD.IADD R18, R0, 0x1, R25 ;  /* 0x000000010012a824 */ /* 0x000fe200078e0219 */
[----:B------:R-:W-:Y:S01]  /*1070*/  @!P2 IADD3 R25, R25, 0x80, RZ ;  /* 0x000000801919a810 */ /* 0x000fe20007ffe0ff */
[----:B------:R-:W-:Y:S01]  /*1080*/  @!P1 IMAD.WIDE.U32 R20, R20, R21, c[0x0][0x178] ;  /* 0x00005e0014149625 */ /* 0x000fe200078e0015 */
[----:B------:R2:W5:Y:S02]  /*1090*/  @!P1 LDG.E.S16 R8, [R14.64] ;  /* 0x000000040e089981 */ /* 0x000564000c1e1700 */
[C---:B------:R-:W-:Y:S01]  /*10a0*/  ISETP.GE.AND P3, PT, R25.reuse, R6, PT ;  /* 0x000000061900720c */ /* 0x040fe20003f66270 */
[----:B------:R-:W-:Y:S01]  /*10b0*/  @!P2 IMAD.MOV.U32 R19, RZ, RZ, 0x2 ;  /* 0x00000002ff13a424 */ /* 0x000fe200078e00ff */
[----:B------:R3:W5:Y:S11]  /*10c0*/  @!P1 LDG.E.S16 R9, [R20.64] ;  /* 0x0000000414099981 */ /* 0x000776000c1e1700 */
[----:B------:R-:W-:Y:S01]  /*10d0*/  @!P3 IMAD.IADD R22, R0, 0x1, R25 ;  /* 0x000000010016b824 */ /* 0x000fe200078e0219 */
[----:B------:R-:W-:-:S04]  /*10e0*/  @!P3 IADD3 R25, R25, 0x80, RZ ;  /* 0x000000801919b810 */ /* 0x000fc80007ffe0ff */
[----:B------:R-:W-:Y:S01]  /*10f0*/  ISETP.GE.AND P4, PT, R25, R6, PT ;  /* 0x000000061900720c */ /* 0x000fe20003f86270 */
[----:B------:R-:W-:-:S04]  /*1100*/  @!P2 IMAD.WIDE.U32 R4, R18, R19, c[0x0][0x170] ;  /* 0x00005c001204a625 */ /* 0x000fc800078e0013 */
[----:B0-----:R-:W-:Y:S01]  /*1110*/  @!P3 IMAD.MOV.U32 R3, RZ, RZ, 0x2 ;  /* 0x00000002ff03b424 */ /* 0x001fe200078e00ff */
[----:B------:R0:W5:Y:S07]  /*1120*/  @!P2 LDG.E.S16 R10, [R4.64] ;  /* 0x00000004040aa981 */ /* 0x00016e000c1e1700 */
[----:B------:R-:W-:Y:S01]  /*1130*/  @!P4 IMAD.IADD R23, R0, 0x1, R25 ;  /* 0x000000010017c824 */ /* 0x000fe200078e0219 */
[----:B------:R-:W-:-:S04]  /*1140*/  @!P4 IADD3 R25, R25, 0x80, RZ ;  /* 0x000000801919c810 */ /* 0x000fc80007ffe0ff */
[----:B------:R-:W-:Y:S01]  /*1150*/  ISETP.GE.AND P1, PT, R25, R6, PT ;  /* 0x000000061900720c */ /* 0x000fe20003f26270 */
[----:B0-----:R-:W-:Y:S02]  /*1160*/  @!P4 IMAD.MOV.U32 R4, RZ, RZ, 0x2 ;  /* 0x00000002ff04c424 */ /* 0x001fe400078e00ff */
[----:B--2---:R-:W-:-:S04]  /*1170*/  @!P2 IMAD.WIDE.U32 R14, R18, R19, c[0x0][0x178] ;  /* 0x00005e00120ea625 */ /* 0x004fc800078e0013 */
[CC--:B------:R-:W-:Y:S01]  /*1180*/  @!P3 IMAD.WIDE.U32 R18, R22.reuse, R3.reuse, c[0x0][0x170] ;  /* 0x00005c001612b625 */ /* 0x0c0fe200078e0003 */
[----:B------:R0:W5:Y:S03]  /*1190*/  @!P2 LDG.E.S16 R11, [R14.64] ;  /* 0x000000040e0ba981 */ /* 0x000166000c1e1700 */
[----:B---3--:R-:W-:-:S04]  /*11a0*/  @!P3 IMAD.WIDE.U32 R20, R22, R3, c[0x0][0x178] ;  /* 0x00005e001614b625 */ /* 0x008fc800078e0003 */
[----:B------:R-:W-:-:S04]  /*11b0*/  @!P4 IMAD.WIDE.U32 R2, R23, R4, c[0x0][0x170] ;  /* 0x00005c001702c625 */ /* 0x000fc800078e0004 */
[----:B------:R-:W-:-:S04]  /*11c0*/  @!P4 IMAD.WIDE.U32 R4, R23, R4, c[0x0][0x178] ;  /* 0x00005e001704c625 */ /* 0x000fc800078e0004 */
[----:B------:R-:W-:Y:S01]  /*11d0*/  @!P1 IMAD.IADD R23, R0, 0x1, R25 ;  /* 0x0000000100179824 */ /* 0x000fe200078e0219 */
[----:B------:R-:W-:Y:S01]  /*11e0*/  @!P1 IADD3 R25, R25, 0x80, RZ ;  /* 0x0000008019199810 */ /* 0x000fe20007ffe0ff */
[----:B-1----:R-:W-:-:S03]  /*11f0*/  CS2R R12, SRZ ;  /* 0x00000000000c7805 */ /* 0x002fc6000001ff00 */
[----:B------:R-:W-:Y:S01]  /*1200*/  ISETP.GE.AND P2, PT, R25, R6, PT ;  /* 0x000000061900720c */ /* 0x000fe20003f46270 */
[----:B0-----:R-:W-:Y:S01]  /*1210*/  CS2R R14, SRZ ;  /* 0x00000000000e7805 */ /* 0x001fe2000001ff00 */
[----:B------:R-:W-:Y:S01]  /*1220*/  @!P1 IMAD.MOV.U32 R24, RZ, RZ, 0x2 ;  /* 0x00000002ff189424 */ /* 0x000fe200078e00ff */
[----:B------:R0:W5:Y:S01]  /*1230*/  @!P3 LDG.E.S16 R12, [R18.64] ;  /* 0x00000004120cb981 */ /* 0x000162000c1e1700 */
[----:B------:R-:W-:-:S03]  /*1240*/  IMAD.MOV.U32 R22, RZ, RZ, RZ ;  /* 0x000000ffff167224 */ /* 0x000fc600078e00ff */
[----:B------:R1:W5:Y:S04]  /*1250*/  @!P3 LDG.E.S16 R13, [R20.64] ;  /* 0x00000004140db981 */ /* 0x000368000c1e1700 */
[----:B------:R2:W5:Y:S01]  /*1260*/  @!P4 LDG.E.S16 R15, [R4.64] ;  /* 0x00000004040fc981 */ /* 0x000562000c1e1700 */
[----:B0-----:R-:W-:-:S03]  /*1270*/  @!P1 IMAD.WIDE.U32 R18, R23, R24, c[0x0][0x170] ;  /* 0x00005c0017129625 */ /* 0x001fc600078e0018 */
[----:B------:R0:W5:Y:S01]  /*1280*/  @!P4 LDG.E.S16 R14, [R2.64] ;  /* 0x00000004020ec981 */ /* 0x000162000c1e1700 */
[----:B-1----:R-:W-:-:S03]  /*1290*/  @!P1 IMAD.WIDE.U32 R20, R23, R24, c[0x0][0x178] ;  /* 0x00005e0017149625 */ /* 0x002fc600078e0018 */
[----:B------:R1:W5:Y:S01]  /*12a0*/  @!P1 LDG.E.S16 R22, [R18.64] ;  /* 0x0000000412169981 */ /* 0x000362000c1e1700 */
[----:B------:R-:W-:Y:S02]  /*12b0*/  IMAD.MOV.U32 R23, RZ, RZ, RZ ;  /* 0x000000ffff177224 */ /* 0x000fe400078e00ff */
[----:B--2---:R-:W-:Y:S01]  /*12c0*/  @!P2 IMAD.IADD R4, R0, 0x1, R25 ;  /* 0x000000010004a824 */ /* 0x004fe200078e0219 */
[----:B------:R-:W-:-:S03]  /*12d0*/  @!P2 IADD3 R25, R25, 0x80, RZ ;  /* 0x000000801919a810 */ /* 0x000fc60007ffe0ff */
[----:B------:R2:W5:Y:S01]  /*12e0*/  @!P1 LDG.E.S16 R23, [R20.64] ;  /* 0x0000000414179981 */ /* 0x000562000c1e1700 */
[----:B------:R-:W-:Y:S01]  /*12f0*/  ISETP.GE.AND P1, PT, R25, R6, PT ;  /* 0x000000061900720c */ /* 0x000fe20003f26270 */
[----:B------:R-:W-:Y:S02]  /*1300*/  @!P2 IMAD.MOV.U32 R5, RZ, RZ, 0x2 ;  /* 0x00000002ff05a424 */ /* 0x000fe400078e00ff */
[----:B------:R-:W-:Y:S02]  /*1310*/  IMAD.MOV.U32 R24, RZ, RZ, RZ ;  /* 0x000000ffff187224 */ /* 0x000fe400078e00ff */
[----:B0-----:R-:W-:-:S05]  /*1320*/  @!P2 IMAD.WIDE.U32 R2, R4, R5, c[0x0][0x170] ;  /* 0x00005c000402a625 */ /* 0x001fca00078e0005 */
[----:B------:R0:W5:Y:S03]  /*1330*/  @!P2 LDG.E.S16 R24, [R2.64] ;  /* 0x000000040218a981 */ /* 0x000166000c1e1700 */
[----:B--2---:R-:W-:Y:S02]  /*1340*/  @!P1 IMAD.IADD R21, R0, 0x1, R25 ;  /* 0x0000000100159824 */ /* 0x004fe400078e0219 */
[----:B------:R-:W-:Y:S02]  /*1350*/  @!P1 IMAD.MOV.U32 R26, RZ, RZ, 0x2 ;  /* 0x00000002ff1a9424 */ /* 0x000fe400078e00ff */
[----:B------:R-:W-:Y:S02]  /*1360*/  IMAD.MOV.U32 R27, RZ, RZ, RZ ;  /* 0x000000ffff1b7224 */ /* 0x000fe400078e00ff */
[----:B-1----:R-:W-:-:S04]  /*1370*/  @!P1 IMAD.WIDE.U32 R18, R21, R26, c[0x0][0x170] ;  /* 0x00005c0015129625 */ /* 0x002fc800078e001a */
[----:B0-----:R-:W-:-:S04]  /*1380*/  @!P1 IMAD.WIDE.U32 R2, R21, R26, c[0x0][0x178] ;  /* 0x00005e0015029625 */ /* 0x001fc800078e001a */
[----:B------:R-:W-:Y:S02]  /*1390*/  IMAD.MOV.U32 R20, RZ, RZ, RZ ;  /* 0x000000ffff147224 */ /* 0x000fe400078e00ff */
[----:B------:R-:W-:Y:S02]  /*13a0*/  IMAD.MOV.U32 R21, RZ, RZ, RZ ;  /* 0x000000ffff157224 */ /* 0x000fe400078e00ff */
[----:B------:R-:W-:Y:S02]  /*13b0*/  @!P2 IMAD.WIDE.U32 R4, R4, R5, c[0x0][0x178] ;  /* 0x00005e000404a625 */ /* 0x000fe400078e0005 */
[----:B------:R0:W5:Y:S04]  /*13c0*/  @!P1 LDG.E.S16 R20, [R18.64] ;  /* 0x0000000412149981 */ /* 0x000168000c1e1700 */
[----:B------:R0:W5:Y:S04]  /*13d0*/  @!P2 LDG.E.S16 R27, [R4.64] ;  /* 0x00000004041ba981 */ /* 0x000168000c1e1700 */
[----:B------:R0:W5:Y:S01]  /*13e0*/  @!P1 LDG.E.S16 R21, [R2.64] ;  /* 0x0000000402159981 */ /* 0x000162000c1e1700 */
[----:B------:R-:W-:Y:S01]  /*13f0*/  BSSY B0, `(.L_x_11423) ;  /* 0x000001d000007945 */ /* 0x000fe20003800000 */
[----:B------:R-:W-:Y:S05]  /*1400*/  @P0 BRA `(.L_x_11424) ;  /* 0x000001b000000947 */ /* 0x000fea0003800000 */
[----:B0----5:R-:W-:Y:S01]  /*1410*/  PRMT R5, R17, 0x9910, RZ ;  /* 0x0000991011057816 */ /* 0x021fe200000000ff */
[----:B------:R-:W-:-:S03]  /*1420*/  IMAD.MOV.U32 R2, RZ, RZ, RZ ;  /* 0x000000ffff027224 */ /* 0x000fc600078e00ff */
[----:B------:R-:W-:-:S04]  /*1430*/  IABS R4, R5 ;  /* 0x0000000500047213 */ /* 0x000fc80000000000 */
[----:B------:R-:W0:Y:S08]  /*1440*/  I2F.RP R17, R4 ;  /* 0x0000000400117306 */ /* 0x000e300000209400 */
[----:B0-----:R-:W0:Y:S02]  /*1450*/  MUFU.RCP R17, R17 ;  /* 0x0000001100117308 */ /* 0x001e240000001000 */
[----:B0-----:R-:W-:-:S06]  /*1460*/  IADD3 R3, R17, 0xffffffe, RZ ;  /* 0x0ffffffe11037810 */ /* 0x001fcc0007ffe0ff */
[----:B------:R-:W0:Y:S02]  /*1470*/  F2I.FTZ.U32.TRUNC.NTZ R3, R3 ;  /* 0x0000000300037305 */ /* 0x000e24000021f000 */
[----:B0-----:R-:W-:-:S04]  /*1480*/  IMAD.MOV R19, RZ, RZ, -R3 ;  /* 0x000000ffff137224 */ /* 0x001fc800078e0a03 */
[----:B------:R-:W-:-:S04]  /*1490*/  IMAD R19, R19, R4, RZ ;  /* 0x0000000413137224 */ /* 0x000fc800078e02ff */
[----:B------:R-:W-:Y:S01]  /*14a0*/  IMAD.HI.U32 R18, R3, R19, R2 ;  /* 0x0000001303127227 */ /* 0x000fe200078e0002 */
[----:B------:R-:W-:Y:S02]  /*14b0*/  PRMT R2, R16, 0x9910, RZ ;  /* 0x0000991010027816 */ /* 0x000fe400000000ff */
[-C--:B------:R-:W-:Y:S02]  /*14c0*/  IABS R3, R5.reuse ;  /* 0x0000000500037213 */ /* 0x080fe40000000000 */
[----:B------:R-:W-:Y:S02]  /*14d0*/  IABS R17, R2 ;  /* 0x0000000200117213 */ /* 0x000fe40000000000 */
[----:B------:R-:W-:Y:S01]  /*14e0*/  LOP3.LUT R2, R2, R5, RZ, 0x3c, !PT ;  /* 0x0000000502027212 */ /* 0x000fe200078e3cff */
[----:B------:R-:W-:Y:S02]  /*14f0*/  IMAD.MOV R3, RZ, RZ, -R3 ;  /* 0x000000ffff037224 */ /* 0x000fe400078e0a03 */
[----:B------:R-:W-:Y:S01]  /*1500*/  IMAD.HI.U32 R18, R18, R17, RZ ;  /* 0x0000001112127227 */ /* 0x000fe200078e00ff */
[----:B------:R-:W-:-:S03]  /*1510*/  ISETP.GE.AND P3, PT, R2, RZ, PT ;  /* 0x000000ff0200720c */ /* 0x000fc60003f66270 */
        /* <DEDUP_REMOVED lines=10> */
.L_x_11424:
[----:B------:R-:W-:Y:S05]  /*15c0*/  BSYNC B0 ;  /* 0x0000000000007941 */ /* 0x000fea0003800000 */
.L_x_11423:
[----:B0-----:R-:W-:Y:S01]  /*15d0*/  IADD3 R5, R7, 0x80, RZ ;  /* 0x0000008007057810 */ /* 0x001fe20007ffe0ff */
[----:B------:R-:W-:Y:S03]  /*15e0*/  BSSY B0, `(.L_x_11425) ;  /* 0x000001c000007945 */ /* 0x000fe60003800000 */
[----:B------:R-:W-:-:S13]  /*15f0*/  ISETP.GE.AND P1, PT, R5, R6, PT ;  /* 0x000000060500720c */ /* 0x000fda0003f26270 */
[----:B------:R-:W-:Y:S05]  /*1600*/  @P1 BRA `(.L_x_11426) ;  /* 0x0000019000001947 */ /* 0x000fea0003800000 */
[-C--:B-----5:R-:W-:Y:S02]  /*1610*/  IABS R16, R9.reuse ;  /* 0x0000000900107213 */ /* 0x0a0fe40000000000 */
[----:B------:R-:W-:Y:S02]  /*1620*/  IABS R18, R8 ;  /* 0x0000000800127213 */ /* 0x000fe40000000000 */
[----:B------:R-:W0:Y:S01]  /*1630*/  I2F.RP R17, R16 ;  /* 0x0000001000117306 */ /* 0x000e220000209400 */
[----:B------:R-:W-:-:S04]  /*1640*/  LOP3.LUT R8, R8, R9, RZ, 0x3c, !PT ;  /* 0x0000000908087212 */ /* 0x000fc800078e3cff */
[----:B------:R-:W-:-:S03]  /*1650*/  ISETP.GE.AND P3, PT, R8, RZ, PT ;  /* 0x000000ff0800720c */ /* 0x000fc60003f66270 */
[----:B0-----:R-:W0:Y:S02]  /*1660*/  MUFU.RCP R17, R17 ;  /* 0x0000001100117308 */ /* 0x001e240000001000 */
[----:B0-----:R-:W-:-:S06]  /*1670*/  IADD3 R2, R17, 0xffffffe, RZ ;  /* 0x0ffffffe11027810 */ /* 0x001fcc0007ffe0ff */
[----:B------:R0:W1:Y:S02]  /*1680*/  F2I.FTZ.U32.TRUNC.NTZ R3, R2 ;  /* 0x0000000200037305 */ /* 0x000064000021f000 */
[----:B0-----:R-:W-:Y:S02]  /*1690*/  IMAD.MOV.U32 R2, RZ, RZ, RZ ;  /* 0x000000ffff027224 */ /* 0x001fe400078e00ff */
[----:B-1----:R-:W-:-:S04]  /*16a0*/  IMAD.MOV R19, RZ, RZ, -R3 ;  /* 0x000000ffff137224 */ /* 0x002fc800078e0a03 */
[----:B------:R-:W-:-:S04]  /*16b0*/  IMAD R19, R19, R16, RZ ;  /* 0x0000001013137224 */ /* 0x000fc800078e02ff */
[----:B------:R-:W-:Y:S01]  /*16c0*/  IMAD.HI.U32 R3, R3, R19, R2 ;  /* 0x0000001303037227 */ /* 0x000fe200078e0002 */
[----:B------:R-:W-:-:S05]  /*16d0*/  IABS R19, R9 ;  /* 0x0000000900137213 */ /* 0x000fca0000000000 */
        /* <DEDUP_REMOVED lines=12> */
.L_x_11426:
[----:B------:R-:W-:Y:S05]  /*17a0*/  BSYNC B0 ;  /* 0x0000000000007941 */ /* 0x000fea0003800000 */
.L_x_11425:
[----:B------:R-:W-:Y:S01]  /*17b0*/  IADD3 R3, R7, 0x100, RZ ;  /* 0x0000010007037810 */ /* 0x000fe20007ffe0ff */
        /* <DEDUP_REMOVED lines=28> */
.L_x_11428:
[----:B------:R-:W-:Y:S05]  /*1980*/  BSYNC B0 ;  /* 0x0000000000007941 */ /* 0x000fea0003800000 */
.L_x_11427:
[----:B------:R-:W-:Y:S01]  /*1990*/  IADD3 R3, R7, 0x180, RZ ;  /* 0x0000018007037810 */ /* 0x000fe20007ffe0ff */
[----:B------:R-:W-:Y:S03]  /*19a0*/  BSSY B0, `(.L_x_11429) ;  /* 0x000001b000007945 */ /* 0x000fe60003800000 */
[----:B------:R-:W-:-:S13]  /*19b0*/  ISETP.GE.AND P1, PT, R3, R6, PT ;  /* 0x000000060300720c */ /* 0x000fda0003f26270 */
[----:B------:R-:W-:Y:S05]  /*19c0*/  @P1 BRA `(.L_x_11430) ;  /* 0x0000018000001947 */ /* 0x000fea0003800000 */
[-C--:B-----5:R-:W-:Y:S02]  /*19d0*/  IABS R8, R13.reuse ;  /* 0x0000000d00087213 */ /* 0x0a0fe40000000000 */
        /* <DEDUP_REMOVED lines=23> */
.L_x_11430:
[----:B------:R-:W-:Y:S05]  /*1b50*/  BSYNC B0 ;  /* 0x0000000000007941 */ /* 0x000fea0003800000 */
.L_x_11429:
[C---:B------:R-:W-:Y:S01]  /*1b60*/  IADD3 R3, R7.reuse, 0x200, RZ ;  /* 0x0000020007037810 */ /* 0x040fe20007ffe0ff */
[----:B------:R-:W-:Y:S01]  /*1b70*/  @!P0 IMAD.IADD R2, R0, 0x1, R7 ;  /* 0x0000000100028824 */ /* 0x000fe200078e0207 */
[----:B-----5:R-:W-:Y:S01]  /*1b80*/  IADD3 R9, R7, 0x280, RZ ;  /* 0x0000028007097810 */ /* 0x020fe20007ffe0ff */
[----:B------:R-:W-:Y:S01]  /*1b90*/  BSSY B0, `(.L_x_11431) ;  /* 0x0000023000007945 */ /* 0x000fe20003800000 */
[-C--:B------:R-:W-:Y:S01]  /*1ba0*/  ISETP.GE.AND P4, PT, R3, R6.reuse, PT ;  /* 0x000000060300720c */ /* 0x080fe20003f86270 */
[----:B------:R-:W-:Y:S01]  /*1bb0*/  @!P0 IMAD.MOV.U32 R3, RZ, RZ, 0x2 ;  /* 0x00000002ff038424 */ /* 0x000fe200078e00ff */
[C---:B------:R-:W-:Y:S02]  /*1bc0*/  IADD3 R13, R7.reuse, 0x300, RZ ;  /* 0x00000300070d7810 */ /* 0x040fe40007ffe0ff */
[----:B------:R-:W-:Y:S01]  /*1bd0*/  IADD3 R17, R7, 0x380, RZ ;  /* 0x0000038007117810 */ /* 0x000fe20007ffe0ff */
[----:B------:R-:W-:Y:S01]  /*1be0*/  @!P0 IMAD.WIDE.U32 R2, R2, R3, c[0x0][0x168] ;  /* 0x00005a0002028625 */ /* 0x000fe200078e0003 */
[----:B------:R-:W-:-:S02]  /*1bf0*/  ISETP.GE.AND P3, PT, R9, R6, PT ;  /* 0x000000060900720c */ /* 0x000fc40003f66270 */
[-C--:B------:R-:W-:Y:S02]  /*1c00*/  ISETP.GE.AND P1, PT, R13, R6.reuse, PT ;  /* 0x000000060d00720c */ /* 0x080fe40003f26270 */
[----:B------:R-:W-:-:S03]  /*1c10*/  ISETP.GE.AND P2, PT, R17, R6, PT ;  /* 0x000000061100720c */ /* 0x000fc60003f46270 */
[----:B------:R-:W-:Y:S05]  /*1c20*/  @P4 BRA `(.L_x_11432) ;  /* 0x0000019000004947 */ /* 0x000fea0003800000 */
[-C--:B------:R-:W-:Y:S02]  /*1c30*/  IABS R12, R15.reuse ;  /* 0x0000000f000c7213 */ /* 0x080fe40000000000 */
        /* <DEDUP_REMOVED lines=24> */
.L_x_11432:
[----:B------:R-:W-:Y:S05]  /*1dc0*/  BSYNC B0 ;  /* 0x0000000000007941 */ /* 0x000fea0003800000 */
.L_x_11431:
[----:B------:R-:W-:Y:S01]  /*1dd0*/  BSSY B0, `(.L_x_11433) ;  /* 0x000001b000007945 */ /* 0x000fe20003800000 */
[----:B------:R-:W-:Y:S05]  /*1de0*/  @P3 BRA `(.L_x_11434) ;  /* 0x0000019000003947 */ /* 0x000fea0003800000 */
[----:B------:R-:W-:-:S04]  /*1df0*/  IABS R13, R23 ;  /* 0x00000017000d7213 */ /* 0x000fc80000000000 */
[----:B------:R-:W0:Y:S08]  /*1e00*/  I2F.RP R14, R13 ;  /* 0x0000000d000e7306 */ /* 0x000e300000209400 */
[----:B0-----:R-:W0:Y:S02]  /*1e10*/  MUFU.RCP R14, R14 ;  /* 0x0000000e000e7308 */ /* 0x001e240000001000 */
[----:B0-----:R-:W-:-:S06]  /*1e20*/  IADD3 R8, R14, 0xffffffe, RZ ;  /* 0x0ffffffe0e087810 */ /* 0x001fcc0007ffe0ff */
[----:B------:R0:W1:Y:S02]  /*1e30*/  F2I.FTZ.U32.TRUNC.NTZ R9, R8 ;  /* 0x0000000800097305 */ /* 0x000064000021f000 */
[----:B0-----:R-:W-:Y:S02]  /*1e40*/  IMAD.MOV.U32 R8, RZ, RZ, RZ ;  /* 0x000000ffff087224 */ /* 0x001fe400078e00ff */
[----:B-1----:R-:W-:-:S04]  /*1e50*/  IMAD.MOV R18, RZ, RZ, -R9 ;  /* 0x000000ffff127224 */ /* 0x002fc800078e0a09 */
[----:B------:R-:W-:Y:S01]  /*1e60*/  IMAD R15, R18, R13, RZ ;  /* 0x0000000d120f7224 */ /* 0x000fe200078e02ff */
[----:B------:R-:W-:Y:S02]  /*1e70*/  IABS R18, R22 ;  /* 0x0000001600127213 */ /* 0x000fe40000000000 */
[----:B------:R-:W-:Y:S01]  /*1e80*/  LOP3.LUT R22, R22, R23, RZ, 0x3c, !PT ;  /* 0x0000001716167212 */ /* 0x000fe200078e3cff */
[----:B------:R-:W-:Y:S01]  /*1e90*/  IMAD.HI.U32 R9, R9, R15, R8 ;  /* 0x0000000f09097227 */ /* 0x000fe200078e0008 */
[----:B------:R-:W-:Y:S02]  /*1ea0*/  IABS R15, R23 ;  /* 0x00000017000f7213 */ /* 0x000fe40000000000 */
[----:B------:R-:W-:-:S03]  /*1eb0*/  ISETP.GE.AND P5, PT, R22, RZ, PT ;  /* 0x000000ff1600720c */ /* 0x000fc60003fa6270 */
        /* <DEDUP_REMOVED lines=12> */
.L_x_11434:
[----:B------:R-:W-:Y:S05]  /*1f80*/  BSYNC B0 ;  /* 0x0000000000007941 */ /* 0x000fea0003800000 */
.L_x_11433:
[----:B------:R-:W-:Y:S01]  /*1f90*/  BSSY B0, `(.L_x_11435) ;  /* 0x000001b000007945 */ /* 0x000fe20003800000 */
[----:B------:R-:W-:Y:S05]  /*1fa0*/  @P1 BRA `(.L_x_11436) ;  /* 0x0000019000001947 */ /* 0x000fea0003800000 */
[-C--:B------:R-:W-:Y:S02]  /*1fb0*/  IABS R14, R27.reuse ;  /* 0x0000001b000e7213 */ /* 0x080fe40000000000 */
        /* <DEDUP_REMOVED lines=24> */
.L_x_11436:
[----:B------:R-:W-:Y:S05]  /*2140*/  BSYNC B0 ;  /* 0x0000000000007941 */ /* 0x000fea0003800000 */
.L_x_11435:
        /* <DEDUP_REMOVED lines=27> */
.L_x_11438:
[----:B------:R-:W-:Y:S05]  /*2300*/  BSYNC B0 ;  /* 0x0000000000007941 */ /* 0x000fea0003800000 */
.L_x_11437:
[----:B------:R-:W-:Y:S01]  /*2310*/  @!P0 IMAD.MOV.U32 R7, RZ, RZ, R5 ;  /* 0x000000ffff078224 */ /* 0x000fe200078e0005 */
[----:B------:R0:W-:Y:S01]  /*2320*/  @!P0 STG.E.U16 [R2.64], R4 ;  /* 0x0000000402008986 */ /* 0x0001e2000c101504 */
[----:B------:R-:W-:Y:S01]  /*2330*/  BSSY B0, `(.L_x_11439) ;  /* 0x000002d000007945 */ /* 0x000fe20003800000 */
[----:B------:R-:W-:Y:S02]  /*2340*/  BSSY B1, `(.L_x_11440) ;  /* 0x0000025000017945 */ /* 0x000fe40003800000 */
        /* <DEDUP_REMOVED lines=14> */
.L_x_11441:
[----:B0-----:R-:W-:-:S13]  /*2430*/  ISETP.GE.AND P0, PT, R7, R6, PT ;  /* 0x000000060700720c */ /* 0x001fda0003f06270 */
[----:B------:R-:W-:Y:S05]  /*2440*/  @P0 BRA `(.L_x_11443) ;  /* 0x000000c000000947 */ /* 0x000fea0003800000 */
[----:B------:R-:W-:Y:S01]  /*2450*/  IMAD.IADD R2, R0, 0x1, R7 ;  /* 0x0000000100027824 */ /* 0x000fe200078e0207 */
[----:B------:R-:W-:Y:S01]  /*2460*/  IADD3 R7, R7, 0x80, RZ ;  /* 0x0000008007077810 */ /* 0x000fe20007ffe0ff */
[----:B------:R-:W-:-:S04]  /*2470*/  IMAD.MOV.U32 R3, RZ, RZ, 0x2 ;  /* 0x00000002ff037424 */ /* 0x000fc800078e00ff */
[----:B------:R-:W-:-:S05]  /*2480*/  IMAD.WIDE.U32 R2, R2, R3, c[0x0][0x168] ;  /* 0x00005a0002027625 */ /* 0x000fca00078e0003 */
[----:B------:R0:W-:Y:S02]  /*2490*/  STG.E.U16 [R2.64], R11 ;  /* 0x0000000b02007986 */ /* 0x0001e4000c101504 */
.L_x_11442:
[----:B------:R-:W-:-:S13]  /*24a0*/  ISETP.GE.AND P0, PT, R7, R6, PT ;  /* 0x000000060700720c */ /* 0x000fda0003f06270 */
[----:B------:R-:W-:Y:S05]  /*24b0*/  @P0 BRA `(.L_x_11444) ;  /* 0x000000d000000947 */ /* 0x000fea0003800000 */
[----:B0-----:R-:W-:Y:S01]  /*24c0*/  IMAD.IADD R2, R0, 0x1, R7 ;  /* 0x0000000100027824 */ /* 0x001fe200078e0207 */
[----:B------:R-:W-:Y:S01]  /*24d0*/  IADD3 R7, R7, 0x80, RZ ;  /* 0x0000008007077810 */ /* 0x000fe20007ffe0ff */
[----:B------:R-:W-:-:S04]  /*24e0*/  IMAD.MOV.U32 R3, RZ, RZ, 0x2 ;  /* 0x00000002ff037424 */ /* 0x000fc800078e00ff */
[----:B------:R-:W-:-:S05]  /*24f0*/  IMAD.WIDE.U32 R2, R2, R3, c[0x0][0x168] ;  /* 0x00005a0002027625 */ /* 0x000fca00078e0003 */
[----:B------:R0:W-:Y:S02]  /*2500*/  STG.E.U16 [R2.64], R12 ;  /* 0x0000000c02007986 */ /* 0x0001e4000c101504 */
.L_x_11443:
        /* <DEDUP_REMOVED lines=8> */
.L_x_11444:
[----:B------:R-:W-:Y:S05]  /*2590*/  BSYNC B1 ;  /* 0x0000000000017941 */ /* 0x000fea0003800000 */
.L_x_11440:
[----:B------:R-:W-:-:S13]  /*25a0*/  ISETP.GE.AND P0, PT, R7, R6, PT ;  /* 0x000000060700720c */ /* 0x000fda0003f06270 */
[----:B0-----:R-:W-:Y:S01]  /*25b0*/  @!P0 IMAD.IADD R2, R0, 0x1, R7 ;  /* 0x0000000100028824 */ /* 0x001fe200078e0207 */
[----:B------:R-:W-:Y:S01]  /*25c0*/  @!P0 IADD3 R7, R7, 0x80, RZ ;  /* 0x0000008007078810 */ /* 0x000fe20007ffe0ff */
[----:B------:R-:W-:-:S04]  /*25d0*/  @!P0 IMAD.MOV.U32 R3, RZ, RZ, 0x2 ;  /* 0x00000002ff038424 */ /* 0x000fc800078e00ff */
[----:B------:R-:W-:-:S05]  /*25e0*/  @!P0 IMAD.WIDE.U32 R2, R2, R3, c[0x0][0x168] ;  /* 0x00005a0002028625 */ /* 0x000fca00078e0003 */
[----:B------:R0:W-:Y:S02]  /*25f0*/  @!P0 STG.E.U16 [R2.64], R14 ;  /* 0x0000000e02008986 */ /* 0x0001e4000c101504 */
.L_x_11445:
[----:B------:R-:W-:Y:S05]  /*2600*/  BSYNC B0 ;  /* 0x0000000000007941 */ /* 0x000fea0003800000 */
.L_x_11439:
[----:B------:R-:W-:Y:S01]  /*2610*/  WARPSYNC 0xffffffff ;  /* 0xffffffff00007948 */ /* 0x000fe20003800000 */
[----:B------:R-:W-:-:S13]  /*2620*/  ISETP.GE.AND P0, PT, R7, R6, PT ;  /* 0x000000060700720c */ /* 0x000fda0003f06270 */
[----:B------:R-:W-:Y:S05]  /*2630*/  @P0 EXIT ;  /* 0x000000000000094d */ /* 0x000fea0003800000 */
[----:B0-----:R-:W-:Y:S02]  /*2640*/  IMAD.IADD R2, R0, 0x1, R7 ;  /* 0x0000000100027824 */ /* 0x001fe400078e0207 */
[----:B------:R-:W-:-:S04]  /*2650*/  IMAD.MOV.U32 R3, RZ, RZ, 0x2 ;  /* 0x00000002ff037424 */ /* 0x000fc800078e00ff */
[----:B------:R-:W-:-:S05]  /*2660*/  IMAD.WIDE.U32 R2, R2, R3, c[0x0][0x168] ;  /* 0x00005a0002027625 */ /* 0x000fca00078e0003 */
[----:B------:R-:W-:Y:S01]  /*2670*/  STG.E.U16 [R2.64], R8 ;  /* 0x0000000802007986 */ /* 0x000fe2000c101504 */
[----:B------:R-:W-:Y:S05]  /*2680*/  EXIT ;  /* 0x000000000000794d */ /* 0x000fea0003800000 */
.L_x_11446:
        /* <DEDUP_REMOVED lines=15> */
.L_x_21551:


//--------------------- .text._ZN2at6native29vectorized_elementwise_kernelILi4ENS0_13BinaryFunctorIsssZZZNS0_15binary_internal21div_trunc_kernel_cudaERNS_18TensorIteratorBaseEENKUlvE_clEvENKUlvE3_clEvEUlssE_EESt5arrayIPcLm3EEEEviT0_T1_ --------------------------
	.section	.text._ZN2at6native29vectorized_elementwise_kernelILi4ENS0_13BinaryFunctorIsssZZZNS0_15binary_internal21div_trunc_kernel_cudaERNS_18TensorIteratorBaseEENKUlvE_clEvENKUlvE3_clEvEUlssE_EESt5arrayIPcLm3EEEEviT0_T1_,"ax",@progbits
	.sectioninfo	@"SHI_REGISTERS=32"
	.align	128
        .global         _ZN2at6native29vectorized_elementwise_kernelILi4ENS0_13BinaryFunctorIsssZZZNS0_15binary_internal21div_trunc_kernel_cudaERNS_18TensorIteratorBaseEENKUlvE_clEvENKUlvE3_clEvEUlssE_EESt5arrayIPcLm3EEEEviT0_T1_
        .type           _ZN2at6native29vectorized_elementwise_kernelILi4ENS0_13BinaryFunctorIsssZZZNS0_15binary_internal21div_trunc_kernel_cudaERNS_18TensorIteratorBaseEENKUlvE_clEvENKUlvE3_clEvEUlssE_EESt5arrayIPcLm3EEEEviT0_T1_,@function
        .size           _ZN2at6native29vectorized_elementwise_kernelILi4ENS0_13BinaryFunctorIsssZZZNS0_15binary_internal21div_trunc_kernel_cudaERNS_18TensorIteratorBaseEENKUlvE_clEvENKUlvE3_clEvEUlssE_EESt5arrayIPcLm3EEEEviT0_T1_,(.L_x_21552 - _ZN2at6native29vectorized_elementwise_kernelILi4ENS0_13BinaryFunctorIsssZZZNS0_15binary_internal21div_trunc_kernel_cudaERNS_18TensorIteratorBaseEENKUlvE_clEvENKUlvE3_clEvEUlssE_EESt5arrayIPcLm3EEEEviT0_T1_)
        .other          _ZN2at6native29vectorized_elementwise_kernelILi4ENS0_13BinaryFunctorIsssZZZNS0_15binary_internal21div_trunc_kernel_cudaERNS_18TensorIteratorBaseEENKUlvE_clEvENKUlvE3_clEvEUlssE_EESt5arrayIPcLm3EEEEviT0_T1_,@"STO_CUDA_ENTRY STV_DEFAULT"
_ZN2at6native29vectorized_elementwise_kernelILi4ENS0_13BinaryFunctorIsssZZZNS0_15binary_internal21div_trunc_kernel_cudaERNS_18TensorIteratorBaseEENKUlvE_clEvENKUlvE3_clEvEUlssE_EESt5arrayIPcLm3EEEEviT0_T1_:
.text._ZN2at6native29vectorized_elementwise_kernelILi4ENS0_13BinaryFunctorIsssZZZNS0_15binary_internal21div_trunc_kernel_cudaERNS_18TensorIteratorBaseEENKUlvE_clEvENKUlvE3_clEvEUlssE_EESt5arrayIPcLm3EEEEviT0_T1_:
        /* <DEDUP_REMOVED lines=13> */
[----:B------:R0:W3:Y:S03]  /*00d0*/  LDG.E.64 R6, [R10.64+0x400] ;  /* 0x000400040a067981 */ /* 0x0000e6000c1e1b00 */
[----:B------:R-:W-:-:S05]  /*00e0*/  IMAD.WIDE.U32 R8, R14, 0x8, R2 ;  /* 0x000000080e087825 */ /* 0x000fca00078e0002 */
[----:B------:R1:W4:Y:S04]  /*00f0*/  LDG.E.64 R2, [R8.64] ;  /* 0x0000000408027981 */ /* 0x000328000c1e1b00 */
[----:B------:R1:W5:Y:S01]  /*0100*/  LDG.E.64 R4, [R8.64+0x400] ;  /* 0x0004000408047981 */ /* 0x000362000c1e1b00 */
[----:B--2---:R-:W-:-:S04]  /*0110*/  PRMT R15, R16, 0x9910, RZ ;  /* 0x00009910100f7816 */ /* 0x004fc800000000ff */
[----:B------:R-:W-:Y:S02]  /*0120*/  IABS R24, R15 ;  /* 0x0000000f00187213 */ /* 0x000fe40000000000 */
[----:B------:R-:W-:Y:S02]  /*0130*/  PRMT R12, R16, 0xbb32, RZ ;  /* 0x0000bb32100c7816 */ /* 0x000fe400000000ff */
[----:B------:R-:W2:Y:S02]  /*0140*/  I2F.RP R18, R24 ;  /* 0x0000001800127306 */ /* 0x000ea40000209400 */
[----:B------:R-:W-:-:S06]  /*0150*/  IABS R21, R12 ;  /* 0x0000000c00157213 */ /* 0x000fcc0000000000 */
[----:B------:R-:W0:Y:S01]  /*0160*/  I2F.RP R20, R21 ;  /* 0x0000001500147306 */ /* 0x000e220000209400 */
[----:B------:R-:W-:-:S07]  /*0170*/  PRMT R16, R17, 0x9910, RZ ;  /* 0x0000991011107816 */ /* 0x000fce00000000ff */
[----:B--2---:R-:W2:Y:S01]  /*0180*/  MUFU.RCP R18, R18 ;  /* 0x0000001200127308 */ /* 0x004ea20000001000 */
[----:B------:R-:W-:-:S07]  /*0190*/  IABS R19, R16 ;  /* 0x0000001000137213 */ /* 0x000fce0000000000 */
[----:B0-----:R-:W1:Y:S08]  /*01a0*/  MUFU.RCP R20, R20 ;  /* 0x0000001400147308 */ /* 0x001e700000001000 */
[----:B------:R-:W0:Y:S01]  /*01b0*/  I2F.RP R22, R19 ;  /* 0x0000001300167306 */ /* 0x000e220000209400 */
[----:B--2---:R-:W-:Y:S02]  /*01c0*/  IADD3 R10, R18, 0xffffffe, RZ ;  /* 0x0ffffffe120a7810 */ /* 0x004fe40007ffe0ff */
[----:B------:R-:W-:-:S05]  /*01d0*/  PRMT R17, R17, 0xbb32, RZ ;  /* 0x0000bb3211117816 */ /* 0x000fca00000000ff */
[----:B------:R-:W2:Y:S01]  /*01e0*/  F2I.FTZ.U32.TRUNC.NTZ R11, R10 ;  /* 0x0000000a000b7305 */ /* 0x000ea2000021f000 */
[----:B-1----:R-:W-:Y:S02]  /*01f0*/  IADD3 R8, R20, 0xffffffe, RZ ;  /* 0x0ffffffe14087810 */ /* 0x002fe40007ffe0ff */
[----:B------:R-:W-:-:S05]  /*0200*/  IABS R18, R17 ;  /* 0x0000001100127213 */ /* 0x000fca0000000000 */
[----:B0-----:R-:W0:Y:S08]  /*0210*/  MUFU.RCP R22, R22 ;  /* 0x0000001600167308 */ /* 0x001e300000001000 */
[----:B------:R-:W1:Y:S01]  /*0220*/  F2I.FTZ.U32.TRUNC.NTZ R9, R8 ;  /* 0x0000000800097305 */ /* 0x000e62000021f000 */
[----:B--2---:R-:W-:-:S07]  /*0230*/  IMAD.MOV R25, RZ, RZ, -R11 ;  /* 0x000000ffff197224 */ /* 0x004fce00078e0a0b */
[----:B------:R-:W2:Y:S01]  /*0240*/  I2F.RP R23, R18 ;  /* 0x0000001200177306 */ /* 0x000ea20000209400 */
[----:B------:R-:W-:Y:S01]  /*0250*/  IMAD R25, R25, R24, RZ ;  /* 0x0000001819197224 */ /* 0x000fe200078e02ff */
[----:B0-----:R-:W-:Y:S01]  /*0260*/  IADD3 R20, R22, 0xffffffe, RZ ;  /* 0x0ffffffe16147810 */ /* 0x001fe20007ffe0ff */
[----:B------:R-:W-:-:S04]  /*0270*/  IMAD.MOV.U32 R10, RZ, RZ, RZ ;  /* 0x000000ffff0a7224 */ /* 0x000fc800078e00ff */
[----:B------:R-:W-:Y:S02]  /*0280*/  IMAD.HI.U32 R10, R11, R25, R10 ;  /* 0x000000190b0a7227 */ /* 0x000fe400078e000a */
[----:B------:R0:W0:Y:S02]  /*0290*/  F2I.FTZ.U32.TRUNC.NTZ R11, R20 ;  /* 0x00000014000b7305 */ /* 0x000024000021f000 */
[----:B-1----:R-:W-:Y:S01]  /*02a0*/  IMAD.MOV R8, RZ, RZ, -R9 ;  /* 0x000000ffff087224 */ /* 0x002fe200078e0a09 */
[----:B----4-:R-:W-:-:S03]  /*02b0*/  PRMT R22, R2, 0x9910, RZ ;  /* 0x0000991002167816 */ /* 0x010fc600000000ff */
[----:B------:R-:W-:Y:S02]  /*02c0*/  IMAD R25, R8, R21, RZ ;  /* 0x0000001508197224 */ /* 0x000fe400078e02ff */
[----:B--2---:R-:W1:Y:S01]  /*02d0*/  MUFU.RCP R23, R23 ;  /* 0x0000001700177308 */ /* 0x004e620000001000 */
[----:B------:R-:W-:-:S04]  /*02e0*/  IMAD.MOV.U32 R8, RZ, RZ, RZ ;  /* 0x000000ffff087224 */ /* 0x000fc800078e00ff */
[----:B------:R-:W-:Y:S01]  /*02f0*/  IMAD.HI.U32 R8, R9, R25, R8 ;  /* 0x0000001909087227 */ /* 0x000fe200078e0008 */
[----:B------:R-:W-:Y:S02]  /*0300*/  IABS R9, R15 ;  /* 0x0000000f00097213 */ /* 0x000fe40000000000 */
[----:B------:R-:W-:-:S03]  /*0310*/  IABS R25, R22 ;  /* 0x0000001600197213 */ /* 0x000fc60000000000 */
[----:B------:R-:W-:Y:S02]  /*0320*/  IMAD.MOV R9, RZ, RZ, -R9 ;  /* 0x000000ffff097224 */ /* 0x000fe400078e0a09 */
[----:B0-----:R-:W-:-:S04]  /*0330*/  IMAD.HI.U32 R20, R10, R25, RZ ;  /* 0x000000190a147227 */ /* 0x001fc800078e00ff */
[----:B------:R-:W-:Y:S02]  /*0340*/  IMAD.MOV R10, RZ, RZ, -R11 ;  /* 0x000000ffff0a7224 */ /* 0x000fe400078e0a0b */
[----:B------:R-:W-:Y:S01]  /*0350*/  IMAD R25, R20, R9, R25 ;  /* 0x0000000914197224 */ /* 0x000fe200078e0219 */
[----:B-1----:R-:W-:Y:S01]  /*0360*/  IADD3 R9, R23, 0xffffffe, RZ ;  /* 0x0ffffffe17097810 */ /* 0x002fe20007ffe0ff */
[----:B------:R-:W-:Y:S02]  /*0370*/  IMAD R23, R10, R19, RZ ;  /* 0x000000130a177224 */ /* 0x000fe400078e02ff */
[----:B------:R-:W-:Y:S01]  /*0380*/  IMAD.MOV.U32 R10, RZ, RZ, RZ ;  /* 0x000000ffff0a7224 */ /* 0x000fe200078e00ff */
[----:B------:R-:W-:-:S03]  /*0390*/  ISETP.GT.U32.AND P5, PT, R24, R25, PT ;  /* 0x000000191800720c */ /* 0x000fc60003fa4070 */
[----:B------:R-:W-:Y:S01]  /*03a0*/  IMAD.HI.U32 R26, R11, R23, R10 ;  /* 0x000000170b1a7227 */ /* 0x000fe200078e000a */
[----:B------:R-:W-:Y:S02]  /*03b0*/  PRMT R23, R2, 0xbb32, RZ ;  /* 0x0000bb3202177816 */ /* 0x000fe400000000ff */
[----:B------:R-:W-:Y:S02]  /*03c0*/  IABS R2, R12 ;  /* 0x0000000c00027213 */ /* 0x000fe40000000000 */
[----:B------:R-:W-:-:S03]  /*03d0*/  IABS R11, R23 ;  /* 0x00000017000b7213 */ /* 0x000fc60000000000 */
[----:B------:R-:W-:Y:S02]  /*03e0*/  IMAD.MOV R2, RZ, RZ, -R2 ;  /* 0x000000ffff027224 */ /* 0x000fe400078e0a02 */
[----:B------:R-:W-:Y:S01]  /*03f0*/  IMAD.HI.U32 R10, R8, R11, RZ ;  /* 0x0000000b080a7227 */ /* 0x000fe200078e00ff */
[----:B------:R-:W0:Y:S03]  /*0400*/  F2I.FTZ.U32.TRUNC.NTZ R9, R9 ;  /* 0x0000000900097305 */ /* 0x000e26000021f000 */
[----:B------:R-:W-:Y:S02]  /*0410*/  @!P5 IMAD.IADD R25, R25, 0x1, -R24 ;  /* 0x000000011919d824 */ /* 0x000fe400078e0a18 */
[----:B------:R-:W-:Y:S01]  /*0420*/  IMAD R2, R10, R2, R11 ;  /* 0x000000020a027224 */ /* 0x000fe200078e020b */
[----:B---3--:R-:W-:Y:S02]  /*0430*/  PRMT R11, R6, 0x9910, RZ ;  /* 0x00009910060b7816 */ /* 0x008fe400000000ff */
[----:B------:R-:W-:-:S02]  /*0440*/  ISETP.GE.U32.AND P3, PT, R25, R24, PT ;  /* 0x000000181900720c */ /* 0x000fc40003f66070 */
[----:B------:R-:W-:-:S04]  /*0450*/  IABS R24, R11 ;  /* 0x0000000b00187213 */ /* 0x000fc80000000000 */
[----:B------:R-:W1:Y:S01]  /*0460*/  I2F.RP R27, R24 ;  /* 0x00000018001b7306 */ /* 0x000e620000209400 */
[----:B------:R-:W-:Y:S01]  /*0470*/  ISETP.GT.U32.AND P1, PT, R21, R2, PT ;  /* 0x000000021500720c */ /* 0x000fe20003f24070 */
[----:B0-----:R-:W-:Y:S02]  /*0480*/  IMAD.MOV R25, RZ, RZ, -R9 ;  /* 0x000000ffff197224 */ /* 0x001fe400078e0a09 */
[----:B------:R-:W-:Y:S02]  /*0490*/  IMAD.MOV.U32 R8, RZ, RZ, RZ ;  /* 0x000000ffff087224 */ /* 0x000fe400078e00ff */
[----:B------:R-:W-:-:S04]  /*04a0*/  IMAD R25, R25, R18, RZ ;  /* 0x0000001219197224 */ /* 0x000fc800078e02ff */
[----:B------:R-:W-:Y:S01]  /*04b0*/  IMAD.HI.U32 R8, R9, R25, R8 ;  /* 0x0000001909087227 */ /* 0x000fe200078e0008 */
[----:B------:R-:W-:-:S03]  /*04c0*/  PRMT R25, R3, 0x9910, RZ ;  /* 0x0000991003197816 */ /* 0x000fc600000000ff */
[----:B------:R-:W-:Y:S01]  /*04d0*/  @!P1 IMAD.IADD R2, R2, 0x1, -R21 ;  /* 0x0000000102029824 */ /* 0x000fe200078e0a15 */
[----:B-1----:R-:W0:Y:S01]  /*04e0*/  MUFU.RCP R27, R27 ;  /* 0x0000001b001b7308 */ /* 0x002e220000001000 */
[----:B------:R-:W-:-:S03]  /*04f0*/  IABS R9, R16 ;  /* 0x0000001000097213 */ /* 0x000fc60000000000 */
[----:B------:R-:W-:Y:S02]  /*0500*/  ISETP.GE.U32.AND P2, PT, R2, R21, PT ;  /* 0x000000150200720c */ /* 0x000fe40003f46070 */
[----:B------:R-:W-:Y:S01]  /*0510*/  IABS R2, R25 ;  /* 0x0000001900027213 */ /* 0x000fe20000000000 */
[----:B------:R-:W-:-:S04]  /*0520*/  IMAD.MOV R9, RZ, RZ, -R9 ;  /* 0x000000ffff097224 */ /* 0x000fc800078e0a09 */
[----:B------:R-:W-:-:S04]  /*0530*/  IMAD.HI.U32 R21, R26, R2, RZ ;  /* 0x000000021a157227 */ /* 0x000fc800078e00ff */
[----:B------:R-:W-:Y:S01]  /*0540*/  IMAD R2, R21, R9, R2 ;  /* 0x0000000915027224 */ /* 0x000fe200078e0202 */
[----:B0-----:R-:W-:-:S04]  /*0550*/  IADD3 R9, R27, 0xffffffe, RZ ;  /* 0x0ffffffe1b097810 */ /* 0x001fc80007ffe0ff */
[----:B------:R-:W-:Y:S02]  /*0560*/  ISETP.GT.U32.AND P6, PT, R19, R2, PT ;  /* 0x000000021300720c */ /* 0x000fe40003fc4070 */
[----:B------:R-:W0:Y:S01]  /*0570*/  F2I.FTZ.U32.TRUNC.NTZ R9, R9 ;  /* 0x0000000900097305 */ /* 0x000e22000021f000 */
[----:B------:R-:W-:-:S04]  /*0580*/  LOP3.LUT R22, R22, R15, RZ, 0x3c, !PT ;  /* 0x0000000f16167212 */ /* 0x000fc800078e3cff */
[----:B------:R-:W-:Y:S02]  /*0590*/  ISETP.GE.AND P4, PT, R22, RZ, PT ;  /* 0x000000ff1600720c */ /* 0x000fe40003f86270 */
[----:B------:R-:W-:-:S04]  /*05a0*/  PRMT R22, R3, 0xbb32, RZ ;  /* 0x0000bb3203167816 */ /* 0x000fc800000000ff */
[----:B------:R-:W-:Y:S01]  /*05b0*/  @!P6 IMAD.IADD R2, R2, 0x1, -R19 ;  /* 0x000000010202e824 */ /* 0x000fe200078e0a13 */
[----:B------:R-:W-:Y:S01]  /*05c0*/  IABS R27, R22 ;  /* 0x00000016001b7213 */ /* 0x000fe20000000000 */
[----:B0-----:R-:W-:-:S03]  /*05d0*/  IMAD.MOV R3, RZ, RZ, -R9 ;  /* 0x000000ffff037224 */ /* 0x001fc600078e0a09 */
[----:B------:R-:W-:Y:S01]  /*05e0*/  ISETP.GE.U32.AND P0, PT, R2, R19, PT ;  /* 0x000000130200720c */ /* 0x000fe20003f06070 */
[----:B------:R-:W-:Y:S01]  /*05f0*/  IMAD.HI.U32 R19, R8, R27, RZ ;  /* 0x0000001b08137227 */ /* 0x000fe200078e00ff */
[----:B------:R-:W-:-:S03]  /*0600*/  PRMT R6, R6, 0xbb32, RZ ;  /* 0x0000bb3206067816 */ /* 0x000fc600000000ff */
[----:B------:R-:W-:Y:S02]  /*0610*/  IMAD R3, R3, R24, RZ ;  /* 0x0000001803037224 */ /* 0x000fe400078e02ff */
[----:B------:R-:W-:-:S04]  /*0620*/  IMAD.MOV.U32 R8, RZ, RZ, RZ ;  /* 0x000000ffff087224 */ /* 0x000fc800078e00ff */
[----:B------:R-:W-:Y:S01]  /*0630*/  IMAD.HI.U32 R9, R9, R3, R8 ;  /* 0x0000000309097227 */ /* 0x000fe200078e0008 */
[----:B------:R-:W-:-:S04]  /*0640*/  IABS R8, R6 ;  /* 0x0000000600087213 */ /* 0x000fc80000000000 */
[----:B------:R-:W0:Y:S01]  /*0650*/  I2F.RP R26, R8 ;  /* 0x00000008001a7306 */ /* 0x000e220000209400 */
[----:B------:R-:W-:-:S05]  /*0660*/  IABS R2, R17 ;  /* 0x0000001100027213 */ /* 0x000fca0000000000 */
[----:B------:R-:W-:-:S04]  /*0670*/  IMAD.MOV R2, RZ, RZ, -R2 ;  /* 0x000000ffff027224 */ /* 0x000fc800078e0a02 */
[----:B------:R-:W-:Y:S01]  /*0680*/  IMAD R27, R19, R2, R27 ;  /* 0x00000002131b7224 */ /* 0x000fe200078e021b */
[----:B0-----:R-:W0:Y:S01]  /*0690*/  MUFU.RCP R26, R26 ;  /* 0x0000001a001a7308 */ /* 0x001e220000001000 */
[----:B------:R-:W-:-:S03]  /*06a0*/  @!P5 IADD3 R20, R20, 0x1, RZ ;  /* 0x000000011414d810 */ /* 0x000fc60007ffe0ff */
[----:B------:R-:W-:Y:S02]  /*06b0*/  ISETP.GT.U32.AND P5, PT, R18, R27, PT ;  /* 0x0000001b1200720c */ /* 0x000fe40003fa4070 */
[----:B------:R-:W-:Y:S02]  /*06c0*/  @P3 IADD3 R20, R20, 0x1, RZ ;  /* 0x0000000114143810 */ /* 0x000fe40007ffe0ff */
[----:B------:R-:W-:Y:S02]  /*06d0*/  ISETP.NE.AND P3, PT, R15, RZ, PT ;  /* 0x000000ff0f00720c */ /* 0x000fe40003f65270 */
[----:B0-----:R-:W-:-:S04]  /*06e0*/  IADD3 R2, R26, 0xffffffe, RZ ;  /* 0x0ffffffe1a027810 */ /* 0x001fc80007ffe0ff */
[----:B------:R0:W1:Y:S03]  /*06f0*/  F2I.FTZ.U32.TRUNC.NTZ R3, R2 ;  /* 0x0000000200037305 */ /* 0x000066000021f000 */
[----:B------:R-:W-:Y:S02]  /*0700*/  @!P5 IMAD.IADD R27, R27, 0x1, -R18 ;  /* 0x000000011b1bd824 */ /* 0x000fe400078e0a12 */
[----:B------:R-:W-:Y:S01]  /*0710*/  @!P4 IMAD.MOV R20, RZ, RZ, -R20 ;  /* 0x000000ffff14c224 */ /* 0x000fe200078e0a14 */
[----:B------:R-:W-:Y:S02]  /*0720*/  LOP3.LUT R23, R23, R12, RZ, 0x3c, !PT ;  /* 0x0000000c17177212 */ /* 0x000fe400078e3cff */
[----:B------:R-:W-:Y:S02]  /*0730*/  ISETP.GE.U32.AND P4, PT, R27, R18, PT ;  /* 0x000000121b00720c */ /* 0x000fe40003f86070 */
[----:B-----5:R-:W-:-:S02]  /*0740*/  PRMT R18, R4, 0x9910, RZ ;  /* 0x0000991004127816 */ /* 0x020fc400000000ff */
[----:B------:R-:W-:Y:S02]  /*0750*/  @!P3 LOP3.LUT R20, RZ, R15, RZ, 0x33, !PT ;  /* 0x0000000fff14b212 */ /* 0x000fe400078e33ff */
[----:B------:R-:W-:Y:S02]  /*0760*/  @!P1 IADD3 R10, R10, 0x1, RZ ;  /* 0x000000010a0a9810 */ /* 0x000fe40007ffe0ff */
[----:B------:R-:W-:Y:S02]  /*0770*/  IABS R15, R11 ;  /* 0x0000000b000f7213 */ /* 0x000fe40000000000 */
[----:B0-----:R-:W-:Y:S02]  /*0780*/  IABS R2, R18 ;  /* 0x0000001200027213 */ /* 0x001fe40000000000 */
[----:B------:R-:W-:Y:S01]  /*0790*/  ISETP.GE.AND P1, PT, R23, RZ, PT ;  /* 0x000000ff1700720c */ /* 0x000fe20003f26270 */
[----:B-1----:R-:W-:Y:S02]  /*07a0*/  IMAD.MOV R23, RZ, RZ, -R3 ;  /* 0x000000ffff177224 */ /* 0x002fe400078e0a03 */
[----:B------:R-:W-:-:S02]  /*07b0*/  IMAD.MOV R27, RZ, RZ, -R15 ;  /* 0x000000ffff1b7224 */ /* 0x000fc400078e0a0f */
        /* <DEDUP_REMOVED lines=9> */
[----:B------:R-:W-:-:S05]  /*0850*/  @P2 IADD3 R10, R10, 0x1, RZ ;  /* 0x000000010a0a2810 */ /* 0x000fca0007ffe0ff */
[----:B------:R-:W-:Y:S02]  /*0860*/  @!P1 IMAD.MOV R10, RZ, RZ, -R10 ;  /* 0x000000ffff0a9224 */ /* 0x000fe400078e0a0a */
[----:B0-----:R-:W0:Y:S01]  /*0870*/  MUFU.RCP R26, R26 ;  /* 0x0000001a001a7308 */ /* 0x001e220000001000 */
[----:B------:R-:W-:Y:S02]  /*0880*/  ISETP.GT.U32.AND P1, PT, R24, R27, PT ;  /* 0x0000001b1800720c */ /* 0x000fe40003f24070 */
[----:B------:R-:W-:Y:S02]  /*0890*/  ISETP.NE.AND P3, PT, R12, RZ, PT ;  /* 0x000000ff0c00720c */ /* 0x000fe40003f65270 */
[----:B------:R-:W-:Y:S02]  /*08a0*/  LOP3.LUT R25, R25, R16, RZ, 0x3c, !PT ;  /* 0x0000001019197212 */ /* 0x000fe400078e3cff */
[----:B0-----:R-:W-:-:S07]  /*08b0*/  IADD3 R3, R26, 0xffffffe, RZ ;  /* 0x0ffffffe1a037810 */ /* 0x001fce0007ffe0ff */
[----:B------:R-:W-:Y:S01]  /*08c0*/  @!P1 IMAD.IADD R27, R27, 0x1, -R24 ;  /* 0x000000011b1b9824 */ /* 0x000fe200078e0a18 */
[----:B------:R-:W-:Y:S01]  /*08d0*/  ISETP.GE.AND P2, PT, R25, RZ, PT ;  /* 0x000000ff1900720c */ /* 0x000fe20003f46270 */
[----:B------:R-:W0:Y:S01]  /*08e0*/  F2I.FTZ.U32.TRUNC.NTZ R3, R3 ;  /* 0x0000000300037305 */ /* 0x000e22000021f000 */
[----:B------:R-:W-:Y:S02]  /*08f0*/  PRMT R25, R4, 0xbb32, RZ ;  /* 0x0000bb3204197816 */ /* 0x000fe400000000ff */
[----:B------:R-:W-:Y:S02]  /*0900*/  @!P3 LOP3.LUT R10, RZ, R12, RZ, 0x33, !PT ;  /* 0x0000000cff0ab212 */ /* 0x000fe400078e33ff */
[----:B------:R-:W-:Y:S02]  /*0910*/  ISETP.GE.U32.AND P3, PT, R27, R24, PT ;  /* 0x000000181b00720c */ /* 0x000fe40003f66070 */
[----:B------:R-:W-:Y:S02]  /*0920*/  IABS R4, R6 ;  /* 0x0000000600047213 */ /* 0x000fe40000000000 */
[----:B------:R-:W-:-:S03]  /*0930*/  IABS R27, R25 ;  /* 0x00000019001b7213 */ /* 0x000fc60000000000 */
[----:B------:R-:W-:Y:S01]  /*0940*/  IMAD.MOV R12, RZ, RZ, -R4 ;  /* 0x000000ffff0c7224 */ /* 0x000fe200078e0a04 */
[----:B------:R-:W-:Y:S01]  /*0950*/  PRMT R7, R7, 0xbb32, RZ ;  /* 0x0000bb3207077816 */ /* 0x000fe200000000ff */
[----:B------:R-:W-:-:S04]  /*0960*/  IMAD.HI.U32 R4, R2, R27, RZ ;  /* 0x0000001b02047227 */ /* 0x000fc800078e00ff */
[----:B0-----:R-:W-:Y:S02]  /*0970*/  IMAD.MOV R24, RZ, RZ, -R3 ;  /* 0x000000ffff187224 */ /* 0x001fe400078e0a03 */
[----:B------:R-:W-:Y:S01]  /*0980*/  IMAD R27, R4, R12, R27 ;  /* 0x0000000c041b7224 */ /* 0x000fe200078e021b */
[----:B------:R-:W-:Y:S01]  /*0990*/  IABS R12, R7 ;  /* 0x00000007000c7213 */ /* 0x000fe20000000000 */
[----:B------:R-:W-:-:S03]  /*09a0*/  IMAD R29, R24, R23, RZ ;  /* 0x00000017181d7224 */ /* 0x000fc600078e02ff */
[----:B------:R-:W0:Y:S01]  /*09b0*/  I2F.RP R24, R12 ;  /* 0x0000000c00187306 */ /* 0x000e220000209400 */
[----:B------:R-:W-:Y:S01]  /*09c0*/  IMAD.MOV.U32 R2, RZ, RZ, RZ ;  /* 0x000000ffff027224 */ /* 0x000fe200078e00ff */
[----:B------:R-:W-:-:S06]  /*09d0*/  @!P6 IADD3 R21, R21, 0x1, RZ ;  /* 0x000000011515e810 */ /* 0x000fcc0007ffe0ff */
[----:B0-----:R-:W0:Y:S01]  /*09e0*/  MUFU.RCP R24, R24 ;  /* 0x0000001800187308 */ /* 0x001e220000001000 */
[----:B------:R-:W-:Y:S01]  /*09f0*/  IMAD.HI.U32 R2, R3, R29, R2 ;  /* 0x0000001d03027227 */ /* 0x000fe200078e0002 */
[----:B------:R-:W-:Y:S02]  /*0a00*/  @P0 IADD3 R21, R21, 0x1, RZ ;  /* 0x0000000115150810 */ /* 0x000fe40007ffe0ff */
[----:B------:R-:W-:Y:S02]  /*0a10*/  ISETP.GT.U32.AND P0, PT, R8, R27, PT ;  /* 0x0000001b0800720c */ /* 0x000fe40003f04070 */
[----:B------:R-:W-:Y:S02]  /*0a20*/  ISETP.NE.AND P6, PT, R16, RZ, PT ;  /* 0x000000ff1000720c */ /* 0x000fe40003fc5270 */
[----:B0-----:R-:W-:-:S06]  /*0a30*/  IADD3 R3, R24, 0xffffffe, RZ ;  /* 0x0ffffffe18037810 */ /* 0x001fcc0007ffe0ff */
[----:B------:R-:W0:Y:S03]  /*0a40*/  F2I.FTZ.U32.TRUNC.NTZ R3, R3 ;  /* 0x0000000300037305 */ /* 0x000e26000021f000 */
[----:B------:R-:W-:Y:S02]  /*0a50*/  @!P0 IMAD.IADD R27, R27, 0x1, -R8 ;  /* 0x000000011b1b8824 */ /* 0x000fe400078e0a08 */
[----:B------:R-:W-:Y:S01]  /*0a60*/  @!P2 IMAD.MOV R21, RZ, RZ, -R21 ;  /* 0x000000ffff15a224 */ /* 0x000fe200078e0a15 */
[----:B------:R-:W-:Y:S02]  /*0a70*/  @!P6 LOP3.LUT R21, RZ, R16, RZ, 0x33, !PT ;  /* 0x00000010ff15e212 */ /* 0x000fe400078e33ff */
[----:B------:R-:W-:Y:S02]  /*0a80*/  PRMT R16, R5, 0x9910, RZ ;  /* 0x0000991005107816 */ /* 0x000fe400000000ff */
[----:B------:R-:W-:-:S02]  /*0a90*/  @!P5 IADD3 R19, R19, 0x1, RZ ;  /* 0x000000011313d810 */ /* 0x000fc40007ffe0ff */
[----:B------:R-:W-:Y:S02]  /*0aa0*/  ISETP.GE.U32.AND P5, PT, R27, R8, PT ;  /* 0x000000081b00720c */ /* 0x000fe40003fa6070 */
[----:B------:R-:W-:Y:S02]  /*0ab0*/  LOP3.LUT R22, R22, R17, RZ, 0x3c, !PT ;  /* 0x0000001116167212 */ /* 0x000fe400078e3cff */
[----:B------:R-:W-:Y:S02]  /*0ac0*/  IABS R8, R15 ;  /* 0x0000000f00087213 */ /* 0x000fe40000000000 */
[----:B------:R-:W-:Y:S01]  /*0ad0*/  IABS R27, R16 ;  /* 0x00000010001b7213 */ /* 0x000fe20000000000 */
[----:B0-----:R-:W-:Y:S01]  /*0ae0*/  IMAD.MOV R29, RZ, RZ, -R3 ;  /* 0x000000ffff1d7224 */ /* 0x001fe200078e0a03 */
[----:B------:R-:W-:Y:S01]  /*0af0*/  ISETP.GE.AND P2, PT, R22, RZ, PT ;  /* 0x000000ff1600720c */ /* 0x000fe20003f46270 */
[----:B------:R-:W-:Y:S02]  /*0b00*/  IMAD.MOV R22, RZ, RZ, -R8 ;  /* 0x000000ffff167224 */ /* 0x000fe400078e0a08 */
[----:B------:R-:W-:Y:S01]  /*0b10*/  IMAD.HI.U32 R8, R2, R27, RZ ;  /* 0x0000001b02087227 */ /* 0x000fe200078e00ff */
[----:B------:R-:W-:-:S03]  /*0b20*/  PRMT R24, R5, 0xbb32, RZ ;  /* 0x0000bb3205187816 */ /* 0x000fc600000000ff */
[----:B------:R-:W-:Y:S02]  /*0b30*/  IMAD R29, R29, R12, RZ ;  /* 0x0000000c1d1d7224 */ /* 0x000fe400078e02ff */
[----:B------:R-:W-:Y:S01]  /*0b40*/  IMAD.MOV.U32 R2, RZ, RZ, RZ ;  /* 0x000000ffff027224 */ /* 0x000fe200078e00ff */
[----:B------:R-:W-:-:S03]  /*0b50*/  IABS R5, R7 ;  /* 0x0000000700057213 */ /* 0x000fc60000000000 */
[----:B------:R-:W-:Y:S01]  /*0b60*/  IMAD.HI.U32 R2, R3, R29, R2 ;  /* 0x0000001d03027227 */ /* 0x000fe200078e0002 */
[----:B------:R-:W-:-:S03]  /*0b70*/  IABS R3, R24 ;  /* 0x0000001800037213 */ /* 0x000fc60000000000 */
[----:B------:R-:W-:Y:S02]  /*0b80*/  IMAD.MOV R5, RZ, RZ, -R5 ;  /* 0x000000ffff057224 */ /* 0x000fe400078e0a05 */
[----:B------:R-:W-:Y:S01]  /*0b90*/  IMAD.HI.U32 R2, R2, R3, RZ ;  /* 0x0000000302027227 */ /* 0x000fe200078e00ff */
[----:B------:R-:W-:-:S03]  /*0ba0*/  @P4 IADD3 R19, R19, 0x1, RZ ;  /* 0x0000000113134810 */ /* 0x000fc60007ffe0ff */
[----:B------:R-:W-:Y:S02]  /*0bb0*/  IMAD R22, R8, R22, R27 ;  /* 0x0000001608167224 */ /* 0x000fe400078e021b */
[----:B------:R-:W-:Y:S02]  /*0bc0*/  IMAD R3, R2, R5, R3 ;  /* 0x0000000502037224 */ /* 0x000fe400078e0203 */
[----:B------:R-:W-:Y:S01]  /*0bd0*/  @!P2 IMAD.MOV R19, RZ, RZ, -R19 ;  /* 0x000000ffff13a224 */ /* 0x000fe200078e0a13 */
[----:B------:R-:W-:Y:S02]  /*0be0*/  ISETP.GT.U32.AND P2, PT, R23, R22, PT ;  /* 0x000000161700720c */ /* 0x000fe40003f44070 */
[----:B------:R-:W-:Y:S02]  /*0bf0*/  ISETP.GT.U32.AND P6, PT, R12, R3, PT ;  /* 0x000000030c00720c */ /* 0x000fe40003fc4070 */
[----:B------:R-:W-:Y:S02]  /*0c00*/  ISETP.NE.AND P4, PT, R17, RZ, PT ;  /* 0x000000ff1100720c */ /* 0x000fe40003f85270 */
[----:B------:R-:W-:-:S02]  /*0c10*/  LOP3.LUT R18, R18, R11, RZ, 0x3c, !PT ;  /* 0x0000000b12127212 */ /* 0x000fc400078e3cff */
        /* <DEDUP_REMOVED lines=26> */
[----:B------:R-:W-:Y:S02]  /*0dc0*/  IMAD.MOV.U32 R4, RZ, RZ, R2 ;  /* 0x000000ffff047224 */ /* 0x000fe400078e0002 */
[----:B------:R-:W-:Y:S02]  /*0dd0*/  IMAD.WIDE.U32 R2, R0, R13, c[0x0][0x168] ;  /* 0x00005a0000027625 */ /* 0x000fe400078e000d */
[----:B------:R-:W-:-:S02]  /*0de0*/  @!P1 LOP3.LUT R9, RZ, R11, RZ, 0x33, !PT ;  /* 0x0000000bff099212 */ /* 0x000fc400078e33ff */
[----:B------:R-:W-:Y:S01]  /*0df0*/  @!P3 IMAD.MOV R12, RZ, RZ, -R12 ;  /* 0x000000ffff0cb224 */ /* 0x000fe200078e0a0c */
[----:B------:R-:W-:Y:S01]  /*0e00*/  @!P6 LOP3.LUT R12, RZ, R6, RZ, 0x33, !PT ;  /* 0x00000006ff0ce212 */ /* 0x000fe200078e33ff */
[----:B------:R-:W-:Y:S01]  /*0e10*/  @!P2 IMAD.MOV R8, RZ, RZ, -R8 ;  /* 0x000000ffff08a224 */ /* 0x000fe200078e0a08 */
[----:B------:R-:W-:Y:S01]  /*0e20*/  @!P4 LOP3.LUT R8, RZ, R15, RZ, 0x33, !PT ;  /* 0x0000000fff08c212 */ /* 0x000fe200078e33ff */
[----:B------:R-:W-:Y:S01]  /*0e30*/  @!P5 IMAD.MOV R4, RZ, RZ, -R4 ;  /* 0x000000ffff04d224 */ /* 0x000fe200078e0a04 */
[----:B------:R-:W-:Y:S01]  /*0e40*/  @!P0 LOP3.LUT R4, RZ, R7, RZ, 0x33, !PT ;  /* 0x00000007ff048212 */ /* 0x000fe200078e33ff */
[----:B------:R-:W-:Y:S01]  /*0e50*/  IMAD.WIDE R2, R14, 0x8, R2 ;  /* 0x000000080e027825 */ /* 0x000fe200078e0202 */
[----:B------:R-:W-:Y:S02]  /*0e60*/  PRMT R20, R20, 0x5410, R10 ;  /* 0x0000541014147816 */ /* 0x000fe4000000000a */
[----:B------:R-:W-:Y:S02]  /*0e70*/  PRMT R21, R21, 0x5410, R19 ;  /* 0x0000541015157816 */ /* 0x000fe40000000013 */
[----:B------:R-:W-:-:S02]  /*0e80*/  PRMT R6, R9, 0x5410, R12 ;  /* 0x0000541009067816 */ /* 0x000fc4000000000c */
[----:B------:R-:W-:Y:S01]  /*0e90*/  PRMT R7, R8, 0x5410, R4 ;  /* 0x0000541008077816 */ /* 0x000fe20000000004 */
[----:B------:R-:W-:Y:S04]  /*0ea0*/  STG.E.64 [R2.64], R20 ;  /* 0x0000001402007986 */ /* 0x000fe8000c101b04 */
[----:B------:R-:W-:Y:S01]  /*0eb0*/  STG.E.64 [R2.64+0x400], R6 ;  /* 0x0004000602007986 */ /* 0x000fe2000c101b04 */
[----:B------:R-:W-:Y:S05]  /*0ec0*/  EXIT ;  /* 0x000000000000794d */ /* 0x000fea0003800000 */
.L_x_11447:
[----:B------:R-:W0:Y:S01]  /*0ed0*/  S2R R7, SR_TID.X ;  /* 0x0000000000077919 */ /* 0x000e220000002100 */
[----:B------:R-:W-:Y:S01]  /*0ee0*/  CS2R R8, SRZ ;  /* 0x0000000000087805 */ /* 0x000fe2000001ff00 */
[----:B------:R-:W-:Y:S02]  /*0ef0*/  PRMT R16, RZ, 0x7610, R16 ;  /* 0x00007610ff107816 */ /* 0x000fe40000000010 */
        /* <DEDUP_REMOVED lines=103> */
.L_x_11449:
[----:B------:R-:W-:Y:S05]  /*1570*/  BSYNC B0 ;  /* 0x0000000000007941 */ /* 0x000fea0003800000 */
.L_x_11448:
        /* <DEDUP_REMOVED lines=29> */
.L_x_11451:
[----:B------:R-:W-:Y:S05]  /*1750*/  BSYNC B0 ;  /* 0x0000000000007941 */ /* 0x000fea0003800000 */
.L_x_11450:
        /* <DEDUP_REMOVED lines=29> */
.L_x_11453:
[----:B------:R-:W-:Y:S05]  /*1930*/  BSYNC B0 ;  /* 0x0000000000007941 */ /* 0x000fea0003800000 */
.L_x_11452:
        /* <DEDUP_REMOVED lines=28> */
.L_x_11455:
[----:B------:R-:W-:Y:S05]  /*1b00*/  BSYNC B0 ;  /* 0x0000000000007941 */ /* 0x000fea0003800000 */
.L_x_11454:
        /* <DEDUP_REMOVED lines=38> */
.L_x_11457:
[----:B------:R-:W-:Y:S05]  /*1d70*/  BSYNC B0 ;  /* 0x0000000000007941 */ /* 0x000fea0003800000 */
.L_x_11456:
        /* <DEDUP_REMOVED lines=27> */
.L_x_11459:
[----:B------:R-:W-:Y:S05]  /*1f30*/  BSYNC B0 ;  /* 0x0000000000007941 */ /* 0x000fea0003800000 */
.L_x_11458:
        /* <DEDUP_REMOVED lines=27> */
.L_x_11461:
[----:B------:R-:W-:Y:S05]  /*20f0*/  BSYNC B0 ;  /* 0x0000000000007941 */ /* 0x000fea0003800000 */
.L_x_11460:
        /* <DEDUP_REMOVED lines=27> */
.L_x_11463:
[----:B------:R-:W-:Y:S05]  /*22b0*/  BSYNC B0 ;  /* 0x0000000000007941 */ /* 0x000fea0003800000 */
.L_x_11462:
        /* <DEDUP_REMOVED lines=18> */
.L_x_11466:
[----:B0-----:R-:W-:-:S13]  /*23e0*/  ISETP.GE.AND P0, PT, R7, R6, PT ;  /* 0x000000060700720c */ /* 0x001fda0003f06270 */
[----:B------:R-:W-:Y:S05]  /*23f0*/  @P0 BRA `(.L_x_11468) ;  /* 0x000000c000000947 */ /* 0x000fea0003800000 */
[----:B------:R-:W-:Y:S01]  /*2400*/  IMAD.IADD R2, R0, 0x1, R7 ;  /* 0x0000000100027824 */ /* 0x000fe200078e0207 */
[----:B------:R-:W-:Y:S01]  /*2410*/  IADD3 R7, R7, 0x80, RZ ;  /* 0x0000008007077810 */ /* 0x000fe20007ffe0ff */
[----:B------:R-:W-:-:S04]  /*2420*/  IMAD.MOV.U32 R3, RZ, RZ, 0x2 ;  /* 0x00000002ff037424 */ /* 0x000fc800078e00ff */
[----:B------:R-:W-:-:S05]  /*2430*/  IMAD.WIDE.U32 R2, R2, R3, c[0x0][0x168] ;  /* 0x00005a0002027625 */ /* 0x000fca00078e0003 */
[----:B------:R0:W-:Y:S02]  /*2440*/  STG.E.U16 [R2.64], R11 ;  /* 0x0000000b02007986 */ /* 0x0001e4000c101504 */
.L_x_11467:
[----:B------:R-:W-:-:S13]  /*2450*/  ISETP.GE.AND P0, PT, R7, R6, PT ;  /* 0x000000060700720c */ /* 0x000fda0003f06270 */
[----:B------:R-:W-:Y:S05]  /*2460*/  @P0 BRA `(.L_x_11469) ;  /* 0x000000d000000947 */ /* 0x000fea0003800000 */
[----:B0-----:R-:W-:Y:S01]  /*2470*/  IMAD.IADD R2, R0, 0x1, R7 ;  /* 0x0000000100027824 */ /* 0x001fe200078e0207 */
[----:B------:R-:W-:Y:S01]  /*2480*/  IADD3 R7, R7, 0x80, RZ ;  /* 0x0000008007077810 */ /* 0x000fe20007ffe0ff */
[----:B------:R-:W-:-:S04]  /*2490*/  IMAD.MOV.U32 R3, RZ, RZ, 0x2 ;  /* 0x00000002ff037424 */ /* 0x000fc800078e00ff */
[----:B------:R-:W-:-:S05]  /*24a0*/  IMAD.WIDE.U32 R2, R2, R3, c[0x0][0x168] ;  /* 0x00005a0002027625 */ /* 0x000fca00078e0003 */
[----:B------:R0:W-:Y:S02]  /*24b0*/  STG.E.U16 [R2.64], R12 ;  /* 0x0000000c02007986 */ /* 0x0001e4000c101504 */
.L_x_11468:
        /* <DEDUP_REMOVED lines=8> */
.L_x_11469:
[----:B------:R-:W-:Y:S05]  /*2540*/  BSYNC B1 ;  /* 0x0000000000017941 */ /* 0x000fea0003800000 */
.L_x_11465:
[----:B------:R-:W-:-:S13]  /*2550*/  ISETP.GE.AND P0, PT, R7, R6, PT ;  /* 0x000000060700720c */ /* 0x000fda0003f06270 */
[----:B0-----:R-:W-:Y:S01]  /*2560*/  @!P0 IMAD.IADD R2, R0, 0x1, R7 ;  /* 0x0000000100028824 */ /* 0x001fe200078e0207 */
[----:B------:R-:W-:Y:S01]  /*2570*/  @!P0 IADD3 R7, R7, 0x80, RZ ;  /* 0x0000008007078810 */ /* 0x000fe20007ffe0ff */
[----:B------:R-:W-:-:S04]  /*2580*/  @!P0 IMAD.MOV.U32 R3, RZ, RZ, 0x2 ;  /* 0x00000002ff038424 */ /* 0x000fc800078e00ff */
[----:B------:R-:W-:-:S05]  /*2590*/  @!P0 IMAD.WIDE.U32 R2, R2, R3, c[0x0][0x168] ;  /* 0x00005a0002028625 */ /* 0x000fca00078e0003 */
[----:B------:R0:W-:Y:S02]  /*25a0*/  @!P0 STG.E.U16 [R2.64], R14 ;  /* 0x0000000e02008986 */ /* 0x0001e4000c101504 */
.L_x_11470:
[----:B------:R-:W-:Y:S05]  /*25b0*/  BSYNC B0 ;  /* 0x0000000000007941 */ /* 0x000fea0003800000 */
.L_x_11464:
        /* <DEDUP_REMOVED lines=8> */
.L_x_11471:
        /* <DEDUP_REMOVED lines=12> */
.L_x_21552:


//--------------------- .text._ZN2at6native29vectorized_elementwise_kernelILi8ENS0_13BinaryFunctorIsssZZZNS0_15binary_internal21div_trunc_kernel_cudaERNS_18TensorIteratorBaseEENKUlvE_clEvENKUlvE3_clEvEUlssE_EESt5arrayIPcLm3EEEEviT0_T1_ --------------------------
	.section	.text._ZN2at6native29vectorized_elementwise_kernelILi8ENS0_13BinaryFunctorIsssZZZNS0_15binary_internal21div_trunc_kernel_cudaERNS_18TensorIteratorBaseEENKUlvE_clEvENKUlvE3_clEvEUlssE_EESt5arrayIPcLm3EEEEviT0_T1_,"ax",@progbits
	.sectioninfo	@"SHI_REGISTERS=4"
	.align	128
        .global         _ZN2at6native29vectorized_elementwise_kernelILi8ENS0_13BinaryFunctorIsssZZZNS0_15binary_internal21div_trunc_kernel_cudaERNS_18TensorIteratorBaseEENKUlvE_clEvENKUlvE3_clEvEUlssE_EESt5arrayIPcLm3EEEEviT0_T1_
        .type           _ZN2at6native29vectorized_elementwise_kernelILi8ENS0_13BinaryFunctorIsssZZZNS0_15binary_internal21div_trunc_kernel_cudaERNS_18TensorIteratorBaseEENKUlvE_clEvENKUlvE3_clEvEUlssE_EESt5arrayIPcLm3EEEEviT0_T1_,@function
        .size           _ZN2at6native29vectorized_elementwise_kernelILi8ENS0_13BinaryFunctorIsssZZZNS0_15binary_internal21div_trunc_kernel_cudaERNS_18TensorIteratorBaseEENKUlvE_clEvENKUlvE3_clEvEUlssE_EESt5arrayIPcLm3EEEEviT0_T1_,(.L_x_21553 - _ZN2at6native29vectorized_elementwise_kernelILi8ENS0_13BinaryFunctorIsssZZZNS0_15binary_internal21div_trunc_kernel_cudaERNS_18TensorIteratorBaseEENKUlvE_clEvENKUlvE3_clEvEUlssE_EESt5arrayIPcLm3EEEEviT0_T1_)
        .other          _ZN2at6native29vectorized_elementwise_kernelILi8ENS0_13BinaryFunctorIsssZZZNS0_15binary_internal21div_trunc_kernel_cudaERNS_18TensorIteratorBaseEENKUlvE_clEvENKUlvE3_clEvEUlssE_EESt5arrayIPcLm3EEEEviT0_T1_,@"STO_CUDA_ENTRY STV_DEFAULT"
_ZN2at6native29vectorized_elementwise_kernelILi8ENS0_13BinaryFunctorIsssZZZNS0_15binary_internal21div_trunc_kernel_cudaERNS_18TensorIteratorBaseEENKUlvE_clEvENKUlvE3_clEvEUlssE_EESt5arrayIPcLm3EEEEviT0_T1_:
.text._ZN2at6native29vectorized_elementwise_kernelILi8ENS0_13BinaryFunctorIsssZZZNS0_15binary_internal21div_trunc_kernel_cudaERNS_18TensorIteratorBaseEENKUlvE_clEvENKUlvE3_clEvEUlssE_EESt5arrayIPcLm3EEEEviT0_T1_:
[----:B------:R-:W-:Y:S02]  /*0000*/  MOV R1, c[0x0][0x28] ;  /* 0x00000a0000017a02 */ /* 0x000fe40000000f00 */
[----:B------:R-:W-:Y:S05]  /*0010*/  EXIT ;  /* 0x000000000000794d */ /* 0x000fea0003800000 */
.L_x_11472:
        /* <DEDUP_REMOVED lines=14> */
.L_x_21553:


//--------------------- .text._ZN2at6native18elementwise_kernelILi128ELi4EZNS0_15gpu_kernel_implINS0_13BUnaryFunctorIsssZZZNS0_15binary_internal21div_trunc_kernel_cudaERNS_18TensorIteratorBaseEENKUlvE_clEvENKUlvE3_clEvEUlssE_EEEEvS6_RKT_EUliE_EEviT1_ --------------------------
	.section	.text._ZN2at6native18elementwise_kernelILi128ELi4EZNS0_15gpu_kernel_implINS0_13BUnaryFunctorIsssZZZNS0_15binary_internal21div_trunc_kernel_cudaERNS_18TensorIteratorBaseEENKUlvE_clEvENKUlvE3_clEvEUlssE_EEEEvS6_RKT_EUliE_EEviT1_,"ax",@progbits
	.sectioninfo	@"SHI_REGISTERS=26"
	.align	128
        .global         _ZN2at6native18elementwise_kernelILi128ELi4EZNS0_15gpu_kernel_implINS0_13BUnaryFunctorIsssZZZNS0_15binary_internal21div_trunc_kernel_cudaERNS_18TensorIteratorBaseEENKUlvE_clEvENKUlvE3_clEvEUlssE_EEEEvS6_RKT_EUliE_EEviT1_
        .type           _ZN2at6native18elementwise_kernelILi128ELi4EZNS0_15gpu_kernel_implINS0_13BUnaryFunctorIsssZZZNS0_15binary_internal21div_trunc_kernel_cudaERNS_18TensorIteratorBaseEENKUlvE_clEvENKUlvE3_clEvEUlssE_EEEEvS6_RKT_EUliE_EEviT1_,@function
        .size           _ZN2at6native18elementwise_kernelILi128ELi4EZNS0_15gpu_kernel_implINS0_13BUnaryFunctorIsssZZZNS0_15binary_internal21div_trunc_kernel_cudaERNS_18TensorIteratorBaseEENKUlvE_clEvENKUlvE3_clEvEUlssE_EEEEvS6_RKT_EUliE_EEviT1_,(.L_x_21554 - _ZN2at6native18elementwise_kernelILi128ELi4EZNS0_15gpu_kernel_implINS0_13BUnaryFunctorIsssZZZNS0_15binary_internal21div_trunc_kernel_cudaERNS_18TensorIteratorBaseEENKUlvE_clEvENKUlvE3_clEvEUlssE_EEEEvS6_RKT_EUliE_EEviT1_)
        .other          _ZN2at6native18elementwise_kernelILi128ELi4EZNS0_15gpu_kernel_implINS0_13BUnaryFunctorIsssZZZNS0_15binary_internal21div_trunc_kernel_cudaERNS_18TensorIteratorBaseEENKUlvE_clEvENKUlvE3_clEvEUlssE_EEEEvS6_RKT_EUliE_EEviT1_,@"STO_CUDA_ENTRY STV_DEFAULT"
_ZN2at6native18elementwise_kernelILi128ELi4EZNS0_15gpu_kernel_implINS0_13BUnaryFunctorIsssZZZNS0_15binary_internal21div_trunc_kernel_cudaERNS_18TensorIteratorBaseEENKUlvE_clEvENKUlvE3_clEvEUlssE_EEEEvS6_RKT_EUliE_EEviT1_:
.text._ZN2at6native18elementwise_kernelILi128ELi4EZNS0_15gpu_kernel_implINS0_13BUnaryFunctorIsssZZZNS0_15binary_internal21div_trunc_kernel_cudaERNS_18TensorIteratorBaseEENKUlvE_clEvENKUlvE3_clEvEUlssE_EEEEvS6_RKT_EUliE_EEviT1_:
        /* <DEDUP_REMOVED lines=237> */
.L_x_11475:
        /* <DEDUP_REMOVED lines=18> */
.L_x_11479:
[----:B------:R0:W5:Y:S01]  /*0ff0*/  LDG.E.U8 R4, [R2.64] ;  /* 0x0000002402047981 */ /* 0x000162000c1e1100 */
[----:B------:R-:W-:Y:S05]  /*1000*/  BRA `(.L_x_11481) ;  /* 0x00000d8000007947 */ /* 0x000fea0003800000 */
.L_x_11478:
        /* <DEDUP_REMOVED lines=8> */
.L_x_11483:
[----:B------:R0:W5:Y:S01]  /*1090*/  LDG.E.U16 R4, [R2.64] ;  /* 0x0000002402047981 */ /* 0x000162000c1e1500 */
[----:B------:R-:W-:Y:S05]  /*10a0*/  BRA `(.L_x_11481) ;  /* 0x00000ce000007947 */ /* 0x000fea0003800000 */
.L_x_11482:
[----:B------:R0:W5:Y:S01]  /*10b0*/  LDG.E.U16 R4, [R2.64] ;  /* 0x0000002402047981 */ /* 0x000162000c1e1500 */
[----:B------:R-:W-:Y:S05]  /*10c0*/  BRA `(.L_x_11481) ;  /* 0x00000cc000007947 */ /* 0x000fea0003800000 */
.L_x_11477:
        /* <DEDUP_REMOVED lines=9> */
.L_x_11485:
[----:B------:R-:W2:Y:S02]  /*1160*/  LDG.E.U16 R0, [R2.64] ;  /* 0x0000002402007981 */ /* 0x000ea4000c1e1500 */
[----:B--2---:R-:W-:-:S06]  /*1170*/  HADD2.F32 R0, -RZ, R0.H0_H0 ;  /* 0x20000000ff007230 */ /* 0x004fcc0000004100 */
[----:B------:R-:W0:Y:S02]  /*1180*/  F2I.FTZ.TRUNC.NTZ R0, R0 ;  /* 0x0000000000007305 */ /* 0x000e24000021f100 */
[----:B0-----:R-:W-:Y:S01]  /*1190*/  PRMT R4, R0, 0x7610, R4 ;  /* 0x0000761000047816 */ /* 0x001fe20000000004 */
[----:B------:R-:W-:Y:S05]  /*11a0*/  BRA `(.L_x_11481) ;  /* 0x00000be000007947 */ /* 0x000fea0003800000 */
.L_x_11484:
        /* <DEDUP_REMOVED lines=9> */
.L_x_11487:
[----:B------:R-:W2:Y:S02]  /*1240*/  LDG.E.U16 R2, [R2.64] ;  /* 0x0000002402027981 */ /* 0x000ea4000c1e1500 */
[----:B--2---:R-:W-:-:S06]  /*1250*/  HADD2.F32 R0, -RZ, R2.H0_H0 ;  /* 0x20000002ff007230 */ /* 0x004fcc0000004100 */
[----:B------:R-:W0:Y:S02]  /*1260*/  F2I.FTZ.TRUNC.NTZ R0, R0 ;  /* 0x0000000000007305 */ /* 0x000e24000021f100 */
[----:B0-----:R-:W-:Y:S01]  /*1270*/  PRMT R4, R0, 0x7610, R4 ;  /* 0x0000761000047816 */ /* 0x001fe20000000004 */
[----:B------:R-:W-:Y:S05]  /*1280*/  BRA `(.L_x_11481) ;  /* 0x00000b0000007947 */ /* 0x000fea0003800000 */
.L_x_11486:
[----:B------:R-:W2:Y:S02]  /*1290*/  LDG.E.64 R2, [R2.64] ;  /* 0x0000002402027981 */ /* 0x000ea4000c1e1b00 */
[----:B--2---:R0:W1:Y:S01]  /*12a0*/  F2I.F64.TRUNC R4, R2 ;  /* 0x0000000200047311 */ /* 0x004062000030d100 */
[----:B------:R-:W-:Y:S05]  /*12b0*/  BRA `(.L_x_11481) ;  /* 0x00000ad000007947 */ /* 0x000fea0003800000 */
.L_x_11476:
        /* <DEDUP_REMOVED lines=12> */
.L_x_11490:
[----:B------:R-:W2:Y:S02]  /*1380*/  LDG.E.64 R2, [R2.64] ;  /* 0x0000002402027981 */ /* 0x000ea4000c1e1b00 */
[----:B--2---:R0:W1:Y:S01]  /*1390*/  F2I.F64.TRUNC R4, R2 ;  /* 0x0000000200047311 */ /* 0x004062000030d100 */
[----:B------:R-:W-:Y:S05]  /*13a0*/  BRA `(.L_x_11481) ;  /* 0x000009e000007947 */ /* 0x000fea0003800000 */
.L_x_11489:
        /* <DEDUP_REMOVED lines=28> */
.L_x_11492:
        /* <DEDUP_REMOVED lines=15> */
.L_x_11491:
[----:B------:R-:W2:Y:S02]  /*1660*/  LDG.E.U16 R0, [R2.64] ;  /* 0x0000002402007981 */ /* 0x000ea4000c1e1500 */
[----:B--2---:R-:W-:-:S06]  /*1670*/  PRMT R0, RZ, 0x5410, R0 ;  /* 0x00005410ff007816 */ /* 0x004fcc0000000000 */
[----:B------:R-:W0:Y:S02]  /*1680*/  F2I.FTZ.TRUNC.NTZ R0, R0 ;  /* 0x0000000000007305 */ /* 0x000e24000021f100 */
[----:B0-----:R-:W-:Y:S01]  /*1690*/  PRMT R4, R0, 0x7610, R4 ;  /* 0x0000761000047816 */ /* 0x001fe20000000004 */
[----:B------:R-:W-:Y:S05]  /*16a0*/  BRA `(.L_x_11481) ;  /* 0x000006e000007947 */ /* 0x000fea0003800000 */
.L_x_11488:
        /* <DEDUP_REMOVED lines=10> */
.L_x_11495:
        /* <DEDUP_REMOVED lines=21> */
.L_x_11499:
[----:B------:R-:W-:Y:S05]  /*18a0*/  BSYNC B1 ;  /* 0x0000000000017941 */ /* 0x000fea0003800000 */
.L_x_11498:
[----:B------:R-:W-:Y:S01]  /*18b0*/  LEA R3, R0, 0x3b800000, 0x17 ;  /* 0x3b80000000037811 */ /* 0x000fe200078eb8ff */
[----:B------:R-:W-:-:S05]  /*18c0*/  IMAD.SHL.U32 R0, R2, 0x100000, RZ ;  /* 0x0010000002007824 */ /* 0x000fca00078e00ff */
[----:B------:R-:W-:Y:S02]  /*18d0*/  LOP3.LUT R0, R3, R0, R4, 0xfe, !PT ;  /* 0x0000000003007212 */ /* 0x000fe400078efe04 */
.L_x_11497:
[----:B------:R-:W-:Y:S05]  /*18e0*/  BSYNC B0 ;  /* 0x0000000000007941 */ /* 0x000fea0003800000 */
.L_x_11496:
[----:B------:R-:W0:Y:S02]  /*18f0*/  F2I.FTZ.TRUNC.NTZ R0, R0 ;  /* 0x0000000000007305 */ /* 0x000e24000021f100 */
[----:B0-----:R-:W-:Y:S01]  /*1900*/  PRMT R4, R0, 0x7610, R4 ;  /* 0x0000761000047816 */ /* 0x001fe20000000004 */
[----:B------:R-:W-:Y:S05]  /*1910*/  BRA `(.L_x_11481) ;  /* 0x0000047000007947 */ /* 0x000fea0003800000 */
.L_x_11494:
        /* <DEDUP_REMOVED lines=21> */
.L_x_11503:
[----:B------:R-:W-:Y:S05]  /*1a70*/  BSYNC B1 ;  /* 0x0000000000017941 */ /* 0x000fea0003800000 */
.L_x_11502:
[----:B------:R-:W-:Y:S01]  /*1a80*/  LEA R3, R0, 0x37800000, 0x17 ;  /* 0x3780000000037811 */ /* 0x000fe200078eb8ff */
[----:B------:R-:W-:-:S05]  /*1a90*/  IMAD.SHL.U32 R0, R2, 0x200000, RZ ;  /* 0x0020000002007824 */ /* 0x000fca00078e00ff */
[----:B------:R-:W-:Y:S02]  /*1aa0*/  LOP3.LUT R0, R3, R0, R4, 0xfe, !PT ;  /* 0x0000000003007212 */ /* 0x000fe400078efe04 */
.L_x_11501:
[----:B------:R-:W-:Y:S05]  /*1ab0*/  BSYNC B0 ;  /* 0x0000000000007941 */ /* 0x000fea0003800000 */
.L_x_11500:
[----:B------:R-:W0:Y:S02]  /*1ac0*/  F2I.FTZ.TRUNC.NTZ R0, R0 ;  /* 0x0000000000007305 */ /* 0x000e24000021f100 */
[----:B0-----:R-:W-:Y:S01]  /*1ad0*/  PRMT R4, R0, 0x7610, R4 ;  /* 0x0000761000047816 */ /* 0x001fe20000000004 */
[----:B------:R-:W-:Y:S05]  /*1ae0*/  BRA `(.L_x_11481) ;  /* 0x000002a000007947 */ /* 0x000fea0003800000 */
.L_x_11493:
        /* <DEDUP_REMOVED lines=14> */
.L_x_11507:
[----:B------:R-:W-:Y:S05]  /*1bd0*/  BSYNC B0 ;  /* 0x0000000000007941 */ /* 0x000fea0003800000 */
.L_x_11506:
[----:B------:R-:W0:Y:S02]  /*1be0*/  F2I.FTZ.TRUNC.NTZ R0, R0 ;  /* 0x0000000000007305 */ /* 0x000e24000021f100 */
[----:B0-----:R-:W-:Y:S01]  /*1bf0*/  PRMT R4, R0, 0x7610, R4 ;  /* 0x0000761000047816 */ /* 0x001fe20000000004 */
[----:B------:R-:W-:Y:S05]  /*1c00*/  BRA `(.L_x_11481) ;  /* 0x0000018000007947 */ /* 0x000fea0003800000 */
.L_x_11480:
        /* <DEDUP_REMOVED lines=21> */
.L_x_11505:
[----:B------:R0:W5:Y:S01]  /*1d60*/  LDG.E.U16 R4, [R2.64] ;  /* 0x0000002402047981 */ /* 0x000162000c1e1500 */
[----:B------:R-:W-:Y:S05]  /*1d70*/  BRA `(.L_x_11481) ;  /* 0x0000001000007947 */ /* 0x000fea0003800000 */
.L_x_11504:
[----:B------:R0:W5:Y:S02]  /*1d80*/  LDG.E.U16 R4, [R2.64] ;  /* 0x0000002402047981 */ /* 0x000164000c1e1500 */
.L_x_11481:
[----:B------:R-:W2:Y:S01]  /*1d90*/  LDC.U16 R0, c[0x0][0x372] ;  /* 0x0000dc80ff007b82 */ /* 0x000ea20000000400 */
[----:B-1---5:R-:W-:-:S04]  /*1da0*/  PRMT R5, R4, 0x9910, RZ ;  /* 0x0000991004057816 */ /* 0x022fc800000000ff */
[----:B------:R-:W-:Y:S02]  /*1db0*/  IABS R8, R5 ;  /* 0x0000000500087213 */ /* 0x000fe40000000000 */
[----:B--2---:R-:W-:-:S04]  /*1dc0*/  PRMT R0, R0, 0x9910, RZ ;  /* 0x0000991000007816 */ /* 0x004fc800000000ff */
[-C--:B------:R-:W-:Y:S02]  /*1dd0*/  IABS R7, R0.reuse ;  /* 0x0000000000077213 */ /* 0x080fe40000000000 */
[-C--:B------:R-:W-:Y:S02]  /*1de0*/  IABS R10, R0.reuse ;  /* 0x00000000000a7213 */ /* 0x080fe40000000000 */
[----:B------:R-:W1:Y:S01]  /*1df0*/  I2F.RP R6, R7 ;  /* 0x0000000700067306 */ /* 0x000e620000209400 */
[----:B------:R-:W-:-:S04]  /*1e00*/  LOP3.LUT R5, R5, R0, RZ, 0x3c, !PT ;  /* 0x0000000005057212 */ /* 0x000fc800078e3cff */
[----:B------:R-:W-:-:S03]  /*1e10*/  ISETP.GE.AND P1, PT, R5, RZ, PT ;  /* 0x000000ff0500720c */ /* 0x000fc60003f26270 */
[----:B-1----:R-:W1:Y:S02]  /*1e20*/  MUFU.RCP R6, R6 ;  /* 0x0000000600067308 */ /* 0x002e640000001000 */
[----:B01----:R-:W-:-:S06]  /*1e30*/  IADD3 R2, R6, 0xffffffe, RZ ;  /* 0x0ffffffe06027810 */ /* 0x003fcc0007ffe0ff */
[----:B------:R0:W1:Y:S02]  /*1e40*/  F2I.FTZ.U32.TRUNC.NTZ R3, R2 ;  /* 0x0000000200037305 */ /* 0x000064000021f000 */
[----:B0-----:R-:W-:Y:S02]  /*1e50*/  IMAD.MOV.U32 R2, RZ, RZ, RZ ;  /* 0x000000ffff027224 */ /* 0x001fe400078e00ff */
[----:B-1----:R-:W-:-:S04]  /*1e60*/  IMAD.MOV R4, RZ, RZ, -R3 ;  /* 0x000000ffff047224 */ /* 0x002fc800078e0a03 */
[----:B------:R-:W-:Y:S02]  /*1e70*/  IMAD R9, R4, R7, RZ ;  /* 0x0000000704097224 */ /* 0x000fe400078e02ff */
[----:B------:R-:W-:Y:S02]  /*1e80*/  IMAD.MOV.U32 R4, RZ, RZ, R8 ;  /* 0x000000ffff047224 */ /* 0x000fe400078e0008 */
[----:B------:R-:W-:-:S04]  /*1e90*/  IMAD.HI.U32 R3, R3, R9, R2 ;  /* 0x0000000903037227 */ /* 0x000fc800078e0002 */
[----:B------:R-:W-:Y:S02]  /*1ea0*/  IMAD.MOV R2, RZ, RZ, -R10 ;  /* 0x000000ffff027224 */ /* 0x000fe400078e0a0a */
[----:B------:R-:W-:-:S04]  /*1eb0*/  IMAD.HI.U32 R3, R3, R4, RZ ;  /* 0x0000000403037227 */ /* 0x000fc800078e00ff */
[----:B------:R-:W-:Y:S02]  /*1ec0*/  IMAD R2, R3, R2, R4 ;  /* 0x0000000203027224 */ /* 0x000fe400078e0204 */
[----:B------:R-:W0:Y:S03]  /*1ed0*/  LDC.U8 R4, c[0x0][0x374] ;  /* 0x0000dd00ff047b82 */ /* 0x000e260000000000 */
        /* <DEDUP_REMOVED lines=21> */
.L_x_11511:
[----:B------:R0:W-:Y:S01]  /*2030*/  STG.E.U8 [R16.64], R3 ;  /* 0x0000000310007986 */ /* 0x0001e2000c101124 */
[----:B------:R-:W-:Y:S05]  /*2040*/  BRA `(.L_x_11513) ;  /* 0x00000df000007947 */ /* 0x000fea0003800000 */
.L_x_11510:
        /* <DEDUP_REMOVED lines=11> */
.L_x_11515:
[----:B------:R-:W-:-:S05]  /*2100*/  PRMT R3, R3, 0x9910, RZ ;  /* 0x0000991003037816 */ /* 0x000fca00000000ff */
[----:B------:R0:W-:Y:S01]  /*2110*/  STG.E [R16.64], R3 ;  /* 0x0000000310007986 */ /* 0x0001e2000c101924 */
[----:B------:R-:W-:Y:S05]  /*2120*/  BRA `(.L_x_11513) ;  /* 0x00000d1000007947 */ /* 0x000fea0003800000 */
.L_x_11514:
[----:B------:R0:W-:Y:S01]  /*2130*/  STG.E.U16 [R16.64], R3 ;  /* 0x0000000310007986 */ /* 0x0001e2000c101524 */
[----:B------:R-:W-:Y:S05]  /*2140*/  BRA `(.L_x_11513) ;  /* 0x00000cf000007947 */ /* 0x000fea0003800000 */
.L_x_11509:
        /* <DEDUP_REMOVED lines=9> */
.L_x_11517:
[----:B------:R-:W0:Y:S02]  /*21e0*/  I2F.S16 R0, R3 ;  /* 0x0000000300007306 */ /* 0x000e240000101400 */
[----:B0-----:R-:W-:-:S05]  /*21f0*/  F2FP.PACK_AB R0, RZ, R0 ;  /* 0x00000000ff00723e */ /* 0x001fca00000000ff */
[----:B------:R0:W-:Y:S01]  /*2200*/  STG.E.U16 [R16.64], R0 ;  /* 0x0000000010007986 */ /* 0x0001e2000c101524 */
[----:B------:R-:W-:Y:S05]  /*2210*/  BRA `(.L_x_11513) ;  /* 0x00000c2000007947 */ /* 0x000fea0003800000 */
.L_x_11516:
        /* <DEDUP_REMOVED lines=10> */
.L_x_11519:
[----:B------:R-:W0:Y:S02]  /*22c0*/  I2F.S16 R3, R3 ;  /* 0x0000000300037306 */ /* 0x000e240000101400 */
[----:B0-----:R-:W-:-:S04]  /*22d0*/  F2FP.PACK_AB R3, RZ, R3 ;  /* 0x00000003ff03723e */ /* 0x001fc800000000ff */
[----:B------:R-:W-:-:S05]  /*22e0*/  PRMT R3, R3, 0x5410, RZ ;  /* 0x0000541003037816 */ /* 0x000fca00000000ff */
[----:B------:R0:W-:Y:S01]  /*22f0*/  STG.E [R16.64], R3 ;  /* 0x0000000310007986 */ /* 0x0001e2000c101924 */
[----:B------:R-:W-:Y:S05]  /*2300*/  BRA `(.L_x_11513) ;  /* 0x00000b3000007947 */ /* 0x000fea0003800000 */
.L_x_11518:
[----:B------:R-:W0:Y:S02]  /*2310*/  I2F.F64.S16 R2, R3 ;  /* 0x0000000300027312 */ /* 0x000e240000101c00 */
[----:B0-----:R0:W-:Y:S01]  /*2320*/  STG.E.64 [R16.64], R2 ;  /* 0x0000000210007986 */ /* 0x0011e2000c101b24 */
[----:B------:R-:W-:Y:S05]  /*2330*/  BRA `(.L_x_11513) ;  /* 0x00000b0000007947 */ /* 0x000fea0003800000 */
.L_x_11508:
        /* <DEDUP_REMOVED lines=13> */
.L_x_11522:
[----:B------:R-:W0:Y:S01]  /*2410*/  I2F.F64.S16 R4, R3 ;  /* 0x0000000300047312 */ /* 0x000e220000101c00 */
[----:B------:R-:W-:-:S05]  /*2420*/  CS2R R6, SRZ ;  /* 0x0000000000067805 */ /* 0x000fca000001ff00 */
[----:B0-----:R0:W-:Y:S01]  /*2430*/  STG.E.128 [R16.64], R4 ;  /* 0x0000000410007986 */ /* 0x0011e2000c101d24 */
[----:B------:R-:W-:Y:S05]  /*2440*/  BRA `(.L_x_11513) ;  /* 0x000009f000007947 */ /* 0x000fea0003800000 */
.L_x_11521:
        /* <DEDUP_REMOVED lines=21> */
.L_x_11526:
[----:B------:R-:W-:Y:S05]  /*25a0*/  BSYNC B0 ;  /* 0x0000000000007941 */ /* 0x000fea0003800000 */
.L_x_11525:
[----:B------:R-:W-:-:S05]  /*25b0*/  LOP3.LUT R3, R0, R3, RZ, 0xfc, !PT ;  /* 0x0000000300037212 */ /* 0x000fca00078efcff */
[----:B------:R0:W-:Y:S01]  /*25c0*/  STG.E.U8 [R16.64], R3 ;  /* 0x0000000310007986 */ /* 0x0001e2000c101124 */
[----:B------:R-:W-:Y:S05]  /*25d0*/  BRA `(.L_x_11513) ;  /* 0x0000086000007947 */ /* 0x000fea0003800000 */
.L_x_11524:
        /* <DEDUP_REMOVED lines=13> */
.L_x_11528:
[----:B------:R-:W-:Y:S01]  /*26b0*/  IMAD.MOV.U32 R0, RZ, RZ, 0x7f ;  /* 0x0000007fff007424 */ /* 0x000fe200078e00ff */
[----:B------:R-:W-:-:S04]  /*26c0*/  ISETP.GT.U32.AND P0, PT, R2, 0x7f800000, PT ;  /* 0x7f8000000200780c */ /* 0x000fc80003f04070 */
[----:B------:R-:W-:-:S04]  /*26d0*/  SEL R0, R0, 0x7c, P0 ;  /* 0x0000007c00007807 */ /* 0x000fc80000000000 */
.L_x_11529:
[----:B------:R-:W-:Y:S05]  /*26e0*/  BSYNC B0 ;  /* 0x0000000000007941 */ /* 0x000fea0003800000 */
.L_x_11527:
[----:B------:R-:W-:-:S04]  /*26f0*/  LOP3.LUT R2, R3, 0x80000000, RZ, 0xc0, !PT ;  /* 0x8000000003027812 */ /* 0x000fc800078ec0ff */
[----:B------:R-:W-:-:S04]  /*2700*/  SHF.R.U32.HI R3, RZ, 0x18, R2 ;  /* 0x00000018ff037819 */ /* 0x000fc80000011602 */
[----:B------:R-:W-:-:S05]  /*2710*/  LOP3.LUT R3, R0, R3, RZ, 0xfc, !PT ;  /* 0x0000000300037212 */ /* 0x000fca00078efcff */
[----:B------:R0:W-:Y:S01]  /*2720*/  STG.E.U8 [R16.64], R3 ;  /* 0x0000000310007986 */ /* 0x0001e2000c101124 */
[----:B------:R-:W-:Y:S05]  /*2730*/  BRA `(.L_x_11513) ;  /* 0x0000070000007947 */ /* 0x000fea0003800000 */
.L_x_11523:
[----:B------:R-:W0:Y:S02]  /*2740*/  I2F.S16 R0, R3 ;  /* 0x0000000300007306 */ /* 0x000e240000101400 */
[----:B0-----:R-:W-:-:S05]  /*2750*/  F2FP.BF16.PACK_AB R0, RZ, R0 ;  /* 0x00000000ff00723e */ /* 0x001fca00000010ff */
[----:B------:R0:W-:Y:S01]  /*2760*/  STG.E.U16 [R16.64], R0 ;  /* 0x0000000010007986 */ /* 0x0001e2000c101524 */
[----:B------:R-:W-:Y:S05]  /*2770*/  BRA `(.L_x_11513) ;  /* 0x000006c000007947 */ /* 0x000fea0003800000 */
.L_x_11520:
        /* <DEDUP_REMOVED lines=10> */
.L_x_11532:
        /* <DEDUP_REMOVED lines=17> */
.L_x_11535:
[----:B------:R-:W-:-:S04]  /*2930*/  LOP3.LUT R2, R3, 0x80000000, RZ, 0xc0, !PT ;  /* 0x8000000003027812 */ /* 0x000fc800078ec0ff */
[----:B------:R-:W-:-:S04]  /*2940*/  SHF.R.U32.HI R3, RZ, 0x18, R2 ;  /* 0x00000018ff037819 */ /* 0x000fc80000011602 */
[----:B------:R-:W-:-:S04]  /*2950*/  LOP3.LUT R0, R0, R3, RZ, 0xfc, !PT ;  /* 0x0000000300007212 */ /* 0x000fc800078efcff */
[----:B------:R-:W-:Y:S02]  /*2960*/  PRMT R8, R0, 0x7610, R8 ;  /* 0x0000761000087816 */ /* 0x000fe40000000008 */
.L_x_11534:
[----:B------:R-:W-:Y:S05]  /*2970*/  BSYNC B0 ;  /* 0x0000000000007941 */ /* 0x000fea0003800000 */
.L_x_11533:
[----:B------:R0:W-:Y:S01]  /*2980*/  STG.E.U8 [R16.64], R8 ;  /* 0x0000000810007986 */ /* 0x0001e2000c101124 */
[----:B------:R-:W-:Y:S05]  /*2990*/  BRA `(.L_x_11513) ;  /* 0x000004a000007947 */ /* 0x000fea0003800000 */
.L_x_11531:
        /* <DEDUP_REMOVED lines=17> */
.L_x_11538:
[----:B------:R-:W-:-:S04]  /*2ab0*/  LOP3.LUT R2, R3, 0x80000000, RZ, 0xc0, !PT ;  /* 0x8000000003027812 */ /* 0x000fc800078ec0ff */
[----:B------:R-:W-:-:S04]  /*2ac0*/  SHF.R.U32.HI R3, RZ, 0x18, R2 ;  /* 0x00000018ff037819 */ /* 0x000fc80000011602 */
[----:B------:R-:W-:-:S04]  /*2ad0*/  LOP3.LUT R0, R0, R3, RZ, 0xfc, !PT ;  /* 0x0000000300007212 */ /* 0x000fc800078efcff */
[----:B------:R-:W-:Y:S02]  /*2ae0*/  PRMT R8, R0, 0x7610, R8 ;  /* 0x0000761000087816 */ /* 0x000fe40000000008 */
.L_x_11537:
[----:B------:R-:W-:Y:S05]  /*2af0*/  BSYNC B0 ;  /* 0x0000000000007941 */ /* 0x000fea0003800000 */
.L_x_11536:
[----:B------:R0:W-:Y:S01]  /*2b00*/  STG.E.U8 [R16.64], R8 ;  /* 0x0000000810007986 */ /* 0x0001e2000c101124 */
[----:B------:R-:W-:Y:S05]  /*2b10*/  BRA `(.L_x_11513) ;  /* 0x0000032000007947 */ /* 0x000fea0003800000 */
.L_x_11530:
        /* <DEDUP_REMOVED lines=23> */
.L_x_11512:
        /* <DEDUP_REMOVED lines=20> */
.L_x_11540:
[----:B------:R-:W-:-:S05]  /*2dd0*/  PRMT R3, R3, 0x9910, RZ ;  /* 0x0000991003037816 */ /* 0x000fca00000000ff */
[----:B------:R-:W-:-:S05]  /*2de0*/  IMAD.MOV.U32 R2, RZ, RZ, R3 ;  /* 0x000000ffff027224 */ /* 0x000fca00078e0003 */
[----:B------:R-:W-:-:S05]  /*2df0*/  SHF.R.S32.HI R3, RZ, 0x1f, R2 ;  /* 0x0000001fff037819 */ /* 0x000fca0000011402 */
[----:B------:R0:W-:Y:S01]  /*2e00*/  STG.E.64 [R16.64], R2 ;  /* 0x0000000210007986 */ /* 0x0001e2000c101b24 */
[----:B------:R-:W-:Y:S05]  /*2e10*/  BRA `(.L_x_11513) ;  /* 0x0000002000007947 */ /* 0x000fea0003800000 */
.L_x_11539:
[----:B------:R-:W-:-:S05]  /*2e20*/  PRMT R3, R3, 0x9910, RZ ;  /* 0x0000991003037816 */ /* 0x000fca00000000ff */
[----:B------:R0:W-:Y:S02]  /*2e30*/  STG.E [R16.64], R3 ;  /* 0x0000000310007986 */ /* 0x0001e4000c101924 */
.L_x_11513:
[----:B------:R-:W-:-:S05]  /*2e40*/  IMAD R18, R18, 0x200, R23 ;  /* 0x0000020012127824 */ /* 0x000fca00078e0217 */
[----:B------:R-:W-:Y:S02]  /*2e50*/  IADD3 R19, R18, 0x80, RZ ;  /* 0x0000008012137810 */ /* 0x000fe40007ffe0ff */
.L_x_11474:
[----:B------:R-:W-:Y:S05]  /*2e60*/  BSYNC B6 ;  /* 0x0000000000067941 */ /* 0x000fea0003800000 */
.L_x_11473:
        /* <DEDUP_REMOVED lines=231> */
.L_x_11543:
        /* <DEDUP_REMOVED lines=18> */
.L_x_11547:
[----:B------:R0:W5:Y:S01]  /*3e00*/  LDG.E.U8 R4, [R2.64] ;  /* 0x0000002402047981 */ /* 0x000162000c1e1100 */
[----:B------:R-:W-:Y:S05]  /*3e10*/  BRA `(.L_x_11549) ;  /* 0x00000d8000007947 */ /* 0x000fea0003800000 */
.L_x_11546:
        /* <DEDUP_REMOVED lines=8> */
.L_x_11551:
[----:B------:R0:W5:Y:S01]  /*3ea0*/  LDG.E.U16 R4, [R2.64] ;  /* 0x0000002402047981 */ /* 0x000162000c1e1500 */
[----:B------:R-:W-:Y:S05]  /*3eb0*/  BRA `(.L_x_11549) ;  /* 0x00000ce000007947 */ /* 0x000fea0003800000 */
.L_x_11550:
[----:B------:R0:W5:Y:S01]  /*3ec0*/  LDG.E.U16 R4, [R2.64] ;  /* 0x0000002402047981 */ /* 0x000162000c1e1500 */
[----:B------:R-:W-:Y:S05]  /*3ed0*/  BRA `(.L_x_11549) ;  /* 0x00000cc000007947 */ /* 0x000fea0003800000 */
.L_x_11545:
        /* <DEDUP_REMOVED lines=9> */
.L_x_11553:
[----:B------:R-:W2:Y:S02]  /*3f70*/  LDG.E.U16 R0, [R2.64] ;  /* 0x0000002402007981 */ /* 0x000ea4000c1e1500 */
[----:B--2---:R-:W-:-:S06]  /*3f80*/  HADD2.F32 R0, -RZ, R0.H0_H0 ;  /* 0x20000000ff007230 */ /* 0x004fcc0000004100 */
[----:B------:R-:W0:Y:S02]  /*3f90*/  F2I.FTZ.TRUNC.NTZ R0, R0 ;  /* 0x0000000000007305 */ /* 0x000e24000021f100 */
[----:B0-----:R-:W-:Y:S01]  /*3fa0*/  PRMT R4, R0, 0x7610, R4 ;  /* 0x0000761000047816 */ /* 0x001fe20000000004 */
[----:B------:R-:W-:Y:S05]  /*3fb0*/  BRA `(.L_x_11549) ;  /* 0x00000be000007947 */ /* 0x000fea0003800000 */
.L_x_11552:
        /* <DEDUP_REMOVED lines=9> */
.L_x_11555:
[----:B------:R-:W2:Y:S02]  /*4050*/  LDG.E.U16 R2, [R2.64] ;  /* 0x0000002402027981 */ /* 0x000ea4000c1e1500 */
[----:B--2---:R-:W-:-:S06]  /*4060*/  HADD2.F32 R0, -RZ, R2.H0_H0 ;  /* 0x20000002ff007230 */ /* 0x004fcc0000004100 */
[----:B------:R-:W0:Y:S02]  /*4070*/  F2I.FTZ.TRUNC.NTZ R0, R0 ;  /* 0x0000000000007305 */ /* 0x000e24000021f100 */
[----:B0-----:R-:W-:Y:S01]  /*4080*/  PRMT R4, R0, 0x7610, R4 ;  /* 0x0000761000047816 */ /* 0x001fe20000000004 */
[----:B------:R-:W-:Y:S05]  /*4090*/  BRA `(.L_x_11549) ;  /* 0x00000b0000007947 */ /* 0x000fea0003800000 */
.L_x_11554:
[----:B------:R-:W2:Y:S02]  /*40a0*/  LDG.E.64 R2, [R2.64] ;  /* 0x0000002402027981 */ /* 0x000ea4000c1e1b00 */
[----:B--2---:R0:W1:Y:S01]  /*40b0*/  F2I.F64.TRUNC R4, R2 ;  /* 0x0000000200047311 */ /* 0x004062000030d100 */
[----:B------:R-:W-:Y:S05]  /*40c0*/  BRA `(.L_x_11549) ;  /* 0x00000ad000007947 */ /* 0x000fea0003800000 */
.L_x_11544:
        /* <DEDUP_REMOVED lines=12> */
.L_x_11558:
[----:B------:R-:W2:Y:S02]  /*4190*/  LDG.E.64 R2, [R2.64] ;  /* 0x0000002402027981 */ /* 0x000ea4000c1e1b00 */
[----:B--2---:R0:W1:Y:S01]  /*41a0*/  F2I.F64.TRUNC R4, R2 ;  /* 0x0000000200047311 */ /* 0x004062000030d100 */
[----:B------:R-:W-:Y:S05]  /*41b0*/  BRA `(.L_x_11549) ;  /* 0x000009e000007947 */ /* 0x000fea0003800000 */
.L_x_11557:
        /* <DEDUP_REMOVED lines=28> */
.L_x_11560:
        /* <DEDUP_REMOVED lines=15> */
.L_x_11559:
[----:B------:R-:W2:Y:S02]  /*4470*/  LDG.E.U16 R0, [R2.64] ;  /* 0x0000002402007981 */ /* 0x000ea4000c1e1500 */
[----:B--2---:R-:W-:-:S06]  /*4480*/  PRMT R0, RZ, 0x5410, R0 ;  /* 0x00005410ff007816 */ /* 0x004fcc0000000000 */
[----:B------:R-:W0:Y:S02]  /*4490*/  F2I.FTZ.TRUNC.NTZ R0, R0 ;  /* 0x0000000000007305 */ /* 0x000e24000021f100 */
[----:B0-----:R-:W-:Y:S01]  /*44a0*/  PRMT R4, R0, 0x7610, R4 ;  /* 0x0000761000047816 */ /* 0x001fe20000000004 */
[----:B------:R-:W-:Y:S05]  /*44b0*/  BRA `(.L_x_11549) ;  /* 0x000006e000007947 */ /* 0x000fea0003800000 */
.L_x_11556:
        /* <DEDUP_REMOVED lines=10> */
.L_x_11563:
        /* <DEDUP_REMOVED lines=21> */
.L_x_11567:
[----:B------:R-:W-:Y:S05]  /*46b0*/  BSYNC B1 ;  /* 0x0000000000017941 */ /* 0x000fea0003800000 */
.L_x_11566:
[----:B------:R-:W-:Y:S01]  /*46c0*/  LEA R3, R0, 0x3b800000, 0x17 ;  /* 0x3b80000000037811 */ /* 0x000fe200078eb8ff */
[----:B------:R-:W-:-:S05]  /*46d0*/  IMAD.SHL.U32 R0, R2, 0x100000, RZ ;  /* 0x0010000002007824 */ /* 0x000fca00078e00ff */
[----:B------:R-:W-:Y:S02]  /*46e0*/  LOP3.LUT R0, R3, R0, R4, 0xfe, !PT ;  /* 0x0000000003007212 */ /* 0x000fe400078efe04 */
.L_x_11565:
[----:B------:R-:W-:Y:S05]  /*46f0*/  BSYNC B0 ;  /* 0x0000000000007941 */ /* 0x000fea0003800000 */
.L_x_11564:
[----:B------:R-:W0:Y:S02]  /*4700*/  F2I.FTZ.TRUNC.NTZ R0, R0 ;  /* 0x0000000000007305 */ /* 0x000e24000021f100 */
[----:B0-----:R-:W-:Y:S01]  /*4710*/  PRMT R4, R0, 0x7610, R4 ;  /* 0x0000761000047816 */ /* 0x001fe20000000004 */
[----:B------:R-:W-:Y:S05]  /*4720*/  BRA `(.L_x_11549) ;  /* 0x0000047000007947 */ /* 0x000fea0003800000 */
.L_x_11562:
        /* <DEDUP_REMOVED lines=21> */
.L_x_11571:
[----:B------:R-:W-:Y:S05]  /*4880*/  BSYNC B1 ;  /* 0x0000000000017941 */ /* 0x000fea0003800000 */
.L_x_11570:
[----:B------:R-:W-:Y:S01]  /*4890*/  LEA R3, R0, 0x37800000, 0x17 ;  /* 0x3780000000037811 */ /* 0x000fe200078eb8ff */
[----:B------:R-:W-:-:S05]  /*48a0*/  IMAD.SHL.U32 R0, R2, 0x200000, RZ ;  /* 0x0020000002007824 */ /* 0x000fca00078e00ff */
[----:B------:R-:W-:Y:S02]  /*48b0*/  LOP3.LUT R0, R3, R0, R4, 0xfe, !PT ;  /* 0x0000000003007212 */ /* 0x000fe400078efe04 */
.L_x_11569:
[----:B------:R-:W-:Y:S05]  /*48c0*/  BSYNC B0 ;  /* 0x0000000000007941 */ /* 0x000fea0003800000 */
.L_x_11568:
[----:B------:R-:W0:Y:S02]  /*48d0*/  F2I.FTZ.TRUNC.NTZ R0, R0 ;  /* 0x0000000000007305 */ /* 0x000e24000021f100 */
[----:B0-----:R-:W-:Y:S01]  /*48e0*/  PRMT R4, R0, 0x7610, R4 ;  /* 0x0000761000047816 */ /* 0x001fe20000000004 */
[----:B------:R-:W-:Y:S05]  /*48f0*/  BRA `(.L_x_11549) ;  /* 0x000002a000007947 */ /* 0x000fea0003800000 */
.L_x_11561:
        /* <DEDUP_REMOVED lines=14> */
.L_x_11575:
[----:B------:R-:W-:Y:S05]  /*49e0*/  BSYNC B0 ;  /* 0x0000000000007941 */ /* 0x000fea0003800000 */
.L_x_11574:
[----:B------:R-:W0:Y:S02]  /*49f0*/  F2I.FTZ.TRUNC.NTZ R0, R0 ;  /* 0x0000000000007305 */ /* 0x000e24000021f100 */
[----:B0-----:R-:W-:Y:S01]  /*4a00*/  PRMT R4, R0, 0x7610, R4 ;  /* 0x0000761000047816 */ /* 0x001fe20000000004 */
[----:B------:R-:W-:Y:S05]  /*4a10*/  BRA `(.L_x_11549) ;  /* 0x0000018000007947 */ /* 0x000fea0003800000 */
.L_x_11548:
        /* <DEDUP_REMOVED lines=21> */
.L_x_11573:
[----:B------:R0:W5:Y:S01]  /*4b70*/  LDG.E.U16 R4, [R2.64] ;  /* 0x0000002402047981 */ /* 0x000162000c1e1500 */
[----:B------:R-:W-:Y:S05]  /*4b80*/  BRA `(.L_x_11549) ;  /* 0x0000001000007947 */ /* 0x000fea0003800000 */
.L_x_11572:
[----:B------:R0:W5:Y:S02]  /*4b90*/  LDG.E.U16 R4, [R2.64] ;  /* 0x0000002402047981 */ /* 0x000164000c1e1500 */
.L_x_11549:
        /* <DEDUP_REMOVED lines=14> */
[----:B------:R-:W-:-:S04]  /*4c80*/  IMAD R9, R9, R6, RZ ;  /* 0x0000000609097224 */ /* 0x000fc800078e02ff */
[----:B------:R-:W-:-:S04]  /*4c90*/  IMAD.HI.U32 R4, R3, R9, R2 ;  /* 0x0000000903047227 */ /* 0x000fc800078e0002 */
[----:B------:R-:W-:Y:S02]  /*4ca0*/  IMAD.MOV R3, RZ, RZ, -R10 ;  /* 0x000000ffff037224 */ /* 0x000fe400078e0a0a */
[----:B------:R-:W-:Y:S02]  /*4cb0*/  IMAD.HI.U32 R2, R4, R7, RZ ;  /* 0x0000000704027227 */ /* 0x000fe400078e00ff */
[----:B------:R-:W0:Y:S02]  /*4cc0*/  LDC.U8 R4, c[0x0][0x374] ;  /* 0x0000dd00ff047b82 */ /* 0x000e240000000000 */
        /* <DEDUP_REMOVED lines=22> */
.L_x_11579:
[----:B------:R0:W-:Y:S01]  /*4e30*/  STG.E.U8 [R16.64], R2 ;  /* 0x0000000210007986 */ /* 0x0001e2000c101124 */
[----:B------:R-:W-:Y:S05]  /*4e40*/  BRA `(.L_x_11581) ;  /* 0x00000dc000007947 */ /* 0x000fea0003800000 */
.L_x_11578:
        /* <DEDUP_REMOVED lines=10> */
.L_x_11583:
[----:B------:R-:W-:-:S05]  /*4ef0*/  PRMT R3, R2, 0x9910, RZ ;  /* 0x0000991002037816 */ /* 0x000fca00000000ff */
[----:B------:R0:W-:Y:S01]  /*4f00*/  STG.E [R16.64], R3 ;  /* 0x0000000310007986 */ /* 0x0001e2000c101924 */
[----:B------:R-:W-:Y:S05]  /*4f10*/  BRA `(.L_x_11581) ;  /* 0x00000cf000007947 */ /* 0x000fea0003800000 */
.L_x_11582:
[----:B------:R0:W-:Y:S01]  /*4f20*/  STG.E.U16 [R16.64], R2 ;  /* 0x0000000210007986 */ /* 0x0001e2000c101524 */
[----:B------:R-:W-:Y:S05]  /*4f30*/  BRA `(.L_x_11581) ;  /* 0x00000cd000007947 */ /* 0x000fea0003800000 */
.L_x_11577:
        /* <DEDUP_REMOVED lines=9> */
.L_x_11585:
[----:B------:R-:W0:Y:S02]  /*4fd0*/  I2F.S16 R0, R2 ;  /* 0x0000000200007306 */ /* 0x000e240000101400 */
[----:B0-----:R-:W-:-:S05]  /*4fe0*/  F2FP.PACK_AB R0, RZ, R0 ;  /* 0x00000000ff00723e */ /* 0x001fca00000000ff */
[----:B------:R0:W-:Y:S01]  /*4ff0*/  STG.E.U16 [R16.64], R0 ;  /* 0x0000000010007986 */ /* 0x0001e2000c101524 */
[----:B------:R-:W-:Y:S05]  /*5000*/  BRA `(.L_x_11581) ;  /* 0x00000c0000007947 */ /* 0x000fea0003800000 */
.L_x_11584:
        /* <DEDUP_REMOVED lines=10> */
.L_x_11587:
[----:B------:R-:W0:Y:S02]  /*50b0*/  I2F.S16 R2, R2 ;  /* 0x0000000200027306 */ /* 0x000e240000101400 */
[----:B0-----:R-:W-:-:S04]  /*50c0*/  F2FP.PACK_AB R3, RZ, R2 ;  /* 0x00000002ff03723e */ /* 0x001fc800000000ff */
[----:B------:R-:W-:-:S05]  /*50d0*/  PRMT R3, R3, 0x5410, RZ ;  /* 0x0000541003037816 */ /* 0x000fca00000000ff */
[----:B------:R0:W-:Y:S01]  /*50e0*/  STG.E [R16.64], R3 ;  /* 0x0000000310007986 */ /* 0x0001e2000c101924 */
[----:B------:R-:W-:Y:S05]  /*50f0*/  BRA `(.L_x_11581) ;  /* 0x00000b1000007947 */ /* 0x000fea0003800000 */
.L_x_11586:
[----:B------:R-:W0:Y:S02]  /*5100*/  I2F.F64.S16 R2, R2 ;  /* 0x0000000200027312 */ /* 0x000e240000101c00 */
[----:B0-----:R0:W-:Y:S01]  /*5110*/  STG.E.64 [R16.64], R2 ;  /* 0x0000000210007986 */ /* 0x0011e2000c101b24 */
[----:B------:R-:W-:Y:S05]  /*5120*/  BRA `(.L_x_11581) ;  /* 0x00000ae000007947 */ /* 0x000fea0003800000 */
.L_x_11576:
        /* <DEDUP_REMOVED lines=13> */
.L_x_11590:
[----:B------:R-:W0:Y:S01]  /*5200*/  I2F.F64.S16 R4, R2 ;  /* 0x0000000200047312 */ /* 0x000e220000101c00 */
[----:B------:R-:W-:-:S05]  /*5210*/  CS2R R6, SRZ ;  /* 0x0000000000067805 */ /* 0x000fca000001ff00 */
[----:B0-----:R0:W-:Y:S01]  /*5220*/  STG.E.128 [R16.64], R4 ;  /* 0x0000000410007986 */ /* 0x0011e2000c101d24 */
[----:B------:R-:W-:Y:S05]  /*5230*/  BRA `(.L_x_11581) ;  /* 0x000009d000007947 */ /* 0x000fea0003800000 */
.L_x_11589:
        /* <DEDUP_REMOVED lines=21> */
.L_x_11594:
[----:B------:R-:W-:Y:S05]  /*5390*/  BSYNC B0 ;  /* 0x0000000000007941 */ /* 0x000fea0003800000 */
.L_x_11593:
[----:B------:R-:W-:-:S05]  /*53a0*/  LOP3.LUT R3, R0, R3, RZ, 0xfc, !PT ;  /* 0x0000000300037212 */ /* 0x000fca00078efcff */
[----:B------:R0:W-:Y:S01]  /*53b0*/  STG.E.U8 [R16.64], R3 ;  /* 0x0000000310007986 */ /* 0x0001e2000c101124 */
[----:B------:R-:W-:Y:S05]  /*53c0*/  BRA `(.L_x_11581) ;  /* 0x0000084000007947 */ /* 0x000fea0003800000 */
.L_x_11592:
        /* <DEDUP_REMOVED lines=13> */
.L_x_11596:
[----:B------:R-:W-:Y:S01]  /*54a0*/  IMAD.MOV.U32 R0, RZ, RZ, 0x7f ;  /* 0x0000007fff007424 */ /* 0x000fe200078e00ff */
[----:B------:R-:W-:-:S04]  /*54b0*/  ISETP.GT.U32.AND P0, PT, R3, 0x7f800000, PT ;  /* 0x7f8000000300780c */ /* 0x000fc80003f04070 */
[----:B------:R-:W-:-:S04]  /*54c0*/  SEL R0, R0, 0x7c, P0 ;  /* 0x0000007c00007807 */ /* 0x000fc80000000000 */
.L_x_11597:
[----:B------:R-:W-:Y:S05]  /*54d0*/  BSYNC B0 ;  /* 0x0000000000007941 */ /* 0x000fea0003800000 */
.L_x_11595:
[----:B------:R-:W-:-:S04]  /*54e0*/  LOP3.LUT R2, R5, 0x80000000, RZ, 0xc0, !PT ;  /* 0x8000000005027812 */ /* 0x000fc800078ec0ff */
[----:B------:R-:W-:-:S04]  /*54f0*/  SHF.R.U32.HI R3, RZ, 0x18, R2 ;  /* 0x00000018ff037819 */ /* 0x000fc80000011602 */
[----:B------:R-:W-:-:S05]  /*5500*/  LOP3.LUT R3, R0, R3, RZ, 0xfc, !PT ;  /* 0x0000000300037212 */ /* 0x000fca00078efcff */
[----:B------:R0:W-:Y:S01]  /*5510*/  STG.E.U8 [R16.64], R3 ;  /* 0x0000000310007986 */ /* 0x0001e2000c101124 */
[----:B------:R-:W-:Y:S05]  /*5520*/  BRA `(.L_x_11581) ;  /* 0x000006e000007947 */ /* 0x000fea0003800000 */
.L_x_11591:
[----:B------:R-:W0:Y:S02]  /*5530*/  I2F.S16 R0, R2 ;  /* 0x0000000200007306 */ /* 0x000e240000101400 */
[----:B0-----:R-:W-:-:S05]  /*5540*/  F2FP.BF16.PACK_AB R0, RZ, R0 ;  /* 0x00000000ff00723e */ /* 0x001fca00000010ff */
[----:B------:R0:W-:Y:S01]  /*5550*/  STG.E.U16 [R16.64], R0 ;  /* 0x0000000010007986 */ /* 0x0001e2000c101524 */
[----:B------:R-:W-:Y:S05]  /*5560*/  BRA `(.L_x_11581) ;  /* 0x000006a000007947 */ /* 0x000fea0003800000 */
.L_x_11588:
        /* <DEDUP_REMOVED lines=10> */
.L_x_11600:
        /* <DEDUP_REMOVED lines=17> */
.L_x_11603:
[----:B------:R-:W-:-:S04]  /*5720*/  LOP3.LUT R2, R5, 0x80000000, RZ, 0xc0, !PT ;  /* 0x8000000005027812 */ /* 0x000fc800078ec0ff */
[----:B------:R-:W-:-:S04]  /*5730*/  SHF.R.U32.HI R3, RZ, 0x18, R2 ;  /* 0x00000018ff037819 */ /* 0x000fc80000011602 */
[----:B------:R-:W-:-:S04]  /*5740*/  LOP3.LUT R0, R0, R3, RZ, 0xfc, !PT ;  /* 0x0000000300007212 */ /* 0x000fc800078efcff */
[----:B------:R-:W-:Y:S02]  /*5750*/  PRMT R8, R0, 0x7610, R8 ;  /* 0x0000761000087816 */ /* 0x000fe40000000008 */
.L_x_11602:
[----:B------:R-:W-:Y:S05]  /*5760*/  BSYNC B0 ;  /* 0x0000000000007941 */ /* 0x000fea0003800000 */
.L_x_11601:
[----:B------:R0:W-:Y:S01]  /*5770*/  STG.E.U8 [R16.64], R8 ;  /* 0x0000000810007986 */ /* 0x0001e2000c101124 */
[----:B------:R-:W-:Y:S05]  /*5780*/  BRA `(.L_x_11581) ;  /* 0x0000048000007947 */ /* 0x000fea0003800000 */
.L_x_11599:
        /* <DEDUP_REMOVED lines=17> */
.L_x_11606:
[----:B------:R-:W-:-:S04]  /*58a0*/  LOP3.LUT R2, R5, 0x80000000, RZ, 0xc0, !PT ;  /* 0x8000000005027812 */ /* 0x000fc800078ec0ff */
[----:B------:R-:W-:-:S04]  /*58b0*/  SHF.R.U32.HI R3, RZ, 0x18, R2 ;  /* 0x00000018ff037819 */ /* 0x000fc80000011602 */
[----:B------:R-:W-:-:S04]  /*58c0*/  LOP3.LUT R0, R0, R3, RZ, 0xfc, !PT ;  /* 0x0000000300007212 */ /* 0x000fc800078efcff */
[----:B------:R-:W-:Y:S02]  /*58d0*/  PRMT R8, R0, 0x7610, R8 ;  /* 0x0000761000087816 */ /* 0x000fe40000000008 */
.L_x_11605:
[----:B------:R-:W-:Y:S05]  /*58e0*/  BSYNC B0 ;  /* 0x0000000000007941 */ /* 0x000fea0003800000 */
.L_x_11604:
[----:B------:R0:W-:Y:S01]  /*58f0*/  STG.E.U8 [R16.64], R8 ;  /* 0x0000000810007986 */ /* 0x0001e2000c101124 */
[----:B------:R-:W-:Y:S05]  /*5900*/  BRA `(.L_x_11581) ;  /* 0x0000030000007947 */ /* 0x000fea0003800000 */
.L_x_11598:
        /* <DEDUP_REMOVED lines=22> */
.L_x_11580:
        /* <DEDUP_REMOVED lines=20> */
.L_x_11608:
[----:B------:R-:W-:-:S04]  /*5bb0*/  PRMT R2, R2, 0x9910, RZ ;  /* 0x0000991002027816 */ /* 0x000fc800000000ff */
[----:B------:R-:W-:-:S05]  /*5bc0*/  SHF.R.S32.HI R3, RZ, 0x1f, R2 ;  /* 0x0000001fff037819 */ /* 0x000fca0000011402 */
[----:B------:R0:W-:Y:S01]  /*5bd0*/  STG.E.64 [R16.64], R2 ;  /* 0x0000000210007986 */ /* 0x0001e2000c101b24 */
[----:B------:R-:W-:Y:S05]  /*5be0*/  BRA `(.L_x_11581) ;  /* 0x0000002000007947 */ /* 0x000fea0003800000 */
.L_x_11607:
[----:B------:R-:W-:-:S05]  /*5bf0*/  PRMT R3, R2, 0x9910, RZ ;  /* 0x0000991002037816 */ /* 0x000fca00000000ff */
[----:B------:R0:W-:Y:S02]  /*5c00*/  STG.E [R16.64], R3 ;  /* 0x0000000310007986 */ /* 0x0001e4000c101924 */
.L_x_11581:
        /* <DEDUP_REMOVED lines=231> */
.L_x_11609:
        /* <DEDUP_REMOVED lines=18> */
.L_x_11613:
[----:B------:R0:W5:Y:S01]  /*6ba0*/  LDG.E.U8 R4, [R2.64] ;  /* 0x0000002402047981 */ /* 0x000162000c1e1100 */
[----:B------:R-:W-:Y:S05]  /*6bb0*/  BRA `(.L_x_11615) ;  /* 0x00000d8000007947 */ /* 0x000fea0003800000 */
.L_x_11612:
        /* <DEDUP_REMOVED lines=8> */
.L_x_11617:
[----:B------:R0:W5:Y:S01]  /*6c40*/  LDG.E.U16 R4, [R2.64] ;  /* 0x0000002402047981 */ /* 0x000162000c1e1500 */
[----:B------:R-:W-:Y:S05]  /*6c50*/  BRA `(.L_x_11615) ;  /* 0x00000ce000007947 */ /* 0x000fea0003800000 */
.L_x_11616:
[----:B------:R0:W5:Y:S01]  /*6c60*/  LDG.E.U16 R4, [R2.64] ;  /* 0x0000002402047981 */ /* 0x000162000c1e1500 */
[----:B------:R-:W-:Y:S05]  /*6c70*/  BRA `(.L_x_11615) ;  /* 0x00000cc000007947 */ /* 0x000fea0003800000 */
.L_x_11611:
        /* <DEDUP_REMOVED lines=9> */
.L_x_11619:
[----:B------:R-:W2:Y:S02]  /*6d10*/  LDG.E.U16 R0, [R2.64] ;  /* 0x0000002402007981 */ /* 0x000ea4000c1e1500 */
[----:B--2---:R-:W-:-:S06]  /*6d20*/  HADD2.F32 R0, -RZ, R0.H0_H0 ;  /* 0x20000000ff007230 */ /* 0x004fcc0000004100 */
[----:B------:R-:W0:Y:S02]  /*6d30*/  F2I.FTZ.TRUNC.NTZ R0, R0 ;  /* 0x0000000000007305 */ /* 0x000e24000021f100 */
[----:B0-----:R-:W-:Y:S01]  /*6d40*/  PRMT R4, R0, 0x7610, R4 ;  /* 0x0000761000047816 */ /* 0x001fe20000000004 */
[----:B------:R-:W-:Y:S05]  /*6d50*/  BRA `(.L_x_11615) ;  /* 0x00000be000007947 */ /* 0x000fea0003800000 */
.L_x_11618:
        /* <DEDUP_REMOVED lines=9> */
.L_x_11621:
[----:B------:R-:W2:Y:S02]  /*6df0*/  LDG.E.U16 R2, [R2.64] ;  /* 0x0000002402027981 */ /* 0x000ea4000c1e1500 */
[----:B--2---:R-:W-:-:S06]  /*6e00*/  HADD2.F32 R0, -RZ, R2.H0_H0 ;  /* 0x20000002ff007230 */ /* 0x004fcc0000004100 */
[----:B------:R-:W0:Y:S02]  /*6e10*/  F2I.FTZ.TRUNC.NTZ R0, R0 ;  /* 0x0000000000007305 */ /* 0x000e24000021f100 */
[----:B0-----:R-:W-:Y:S01]  /*6e20*/  PRMT R4, R0, 0x7610, R4 ;  /* 0x0000761000047816 */ /* 0x001fe20000000004 */
[----:B------:R-:W-:Y:S05]  /*6e30*/  BRA `(.L_x_11615) ;  /* 0x00000b0000007947 */ /* 0x000fea0003800000 */
.L_x_11620:
[----:B------:R-:W2:Y:S02]  /*6e40*/  LDG.E.64 R2, [R2.64] ;  /* 0x0000002402027981 */ /* 0x000ea4000c1e1b00 */
[----:B--2---:R0:W1:Y:S01]  /*6e50*/  F2I.F64.TRUNC R4, R2 ;  /* 0x0000000200047311 */ /* 0x004062000030d100 */
[----:B------:R-:W-:Y:S05]  /*6e60*/  BRA `(.L_x_11615) ;  /* 0x00000ad000007947 */ /* 0x000fea0003800000 */
.L_x_11610:
        /* <DEDUP_REMOVED lines=12> */
.L_x_11624:
[----:B------:R-:W2:Y:S02]  /*6f30*/  LDG.E.64 R2, [R2.64] ;  /* 0x0000002402027981 */ /* 0x000ea4000c1e1b00 */
[----:B--2---:R0:W1:Y:S01]  /*6f40*/  F2I.F64.TRUNC R4, R2 ;  /* 0x0000000200047311 */ /* 0x004062000030d100 */
[----:B------:R-:W-:Y:S05]  /*6f50*/  BRA `(.L_x_11615) ;  /* 0x000009e000007947 */ /* 0x000fea0003800000 */
.L_x_11623:
        /* <DEDUP_REMOVED lines=28> */
.L_x_11626:
        /* <DEDUP_REMOVED lines=15> */
.L_x_11625:
[----:B------:R-:W2:Y:S02]  /*7210*/  LDG.E.U16 R0, [R2.64] ;  /* 0x0000002402007981 */ /* 0x000ea4000c1e1500 */
[----:B--2---:R-:W-:-:S06]  /*7220*/  PRMT R0, RZ, 0x5410, R0 ;  /* 0x00005410ff007816 */ /* 0x004fcc0000000000 */
[----:B------:R-:W0:Y:S02]  /*7230*/  F2I.FTZ.TRUNC.NTZ R0, R0 ;  /* 0x0000000000007305 */ /* 0x000e24000021f100 */
[----:B0-----:R-:W-:Y:S01]  /*7240*/  PRMT R4, R0, 0x7610, R4 ;  /* 0x0000761000047816 */ /* 0x001fe20000000004 */
[----:B------:R-:W-:Y:S05]  /*7250*/  BRA `(.L_x_11615) ;  /* 0x000006e000007947 */ /* 0x000fea0003800000 */
.L_x_11622:
        /* <DEDUP_REMOVED lines=10> */
.L_x_11629:
        /* <DEDUP_REMOVED lines=21> */
.L_x_11633:
[----:B------:R-:W-:Y:S05]  /*7450*/  BSYNC B1 ;  /* 0x0000000000017941 */ /* 0x000fea0003800000 */
.L_x_11632:
[----:B------:R-:W-:Y:S01]  /*7460*/  LEA R3, R0, 0x3b800000, 0x17 ;  /* 0x3b80000000037811 */ /* 0x000fe200078eb8ff */
[----:B------:R-:W-:-:S05]  /*7470*/  IMAD.SHL.U32 R0, R2, 0x100000, RZ ;  /* 0x0010000002007824 */ /* 0x000fca00078e00ff */
[----:B------:R-:W-:Y:S02]  /*7480*/  LOP3.LUT R0, R3, R0, R4, 0xfe, !PT ;  /* 0x0000000003007212 */ /* 0x000fe400078efe04 */
.L_x_11631:
[----:B------:R-:W-:Y:S05]  /*7490*/  BSYNC B0 ;  /* 0x0000000000007941 */ /* 0x000fea0003800000 */
.L_x_11630:
[----:B------:R-:W0:Y:S02]  /*74a0*/  F2I.FTZ.TRUNC.NTZ R0, R0 ;  /* 0x0000000000007305 */ /* 0x000e24000021f100 */
[----:B0-----:R-:W-:Y:S01]  /*74b0*/  PRMT R4, R0, 0x7610, R4 ;  /* 0x0000761000047816 */ /* 0x001fe20000000004 */
[----:B------:R-:W-:Y:S05]  /*74c0*/  BRA `(.L_x_11615) ;  /* 0x0000047000007947 */ /* 0x000fea0003800000 */
.L_x_11628:
        /* <DEDUP_REMOVED lines=21> */
.L_x_11637:
[----:B------:R-:W-:Y:S05]  /*7620*/  BSYNC B1 ;  /* 0x0000000000017941 */ /* 0x000fea0003800000 */
.L_x_11636:
[----:B------:R-:W-:Y:S01]  /*7630*/  LEA R3, R0, 0x37800000, 0x17 ;  /* 0x3780000000037811 */ /* 0x000fe200078eb8ff */
[----:B------:R-:W-:-:S05]  /*7640*/  IMAD.SHL.U32 R0, R2, 0x200000, RZ ;  /* 0x0020000002007824 */ /* 0x000fca00078e00ff */
[----:B------:R-:W-:Y:S02]  /*7650*/  LOP3.LUT R0, R3, R0, R4, 0xfe, !PT ;  /* 0x0000000003007212 */ /* 0x000fe400078efe04 */
.L_x_11635:
[----:B------:R-:W-:Y:S05]  /*7660*/  BSYNC B0 ;  /* 0x0000000000007941 */ /* 0x000fea0003800000 */
.L_x_11634:
[----:B------:R-:W0:Y:S02]  /*7670*/  F2I.FTZ.TRUNC.NTZ R0, R0 ;  /* 0x0000000000007305 */ /* 0x000e24000021f100 */
[----:B0-----:R-:W-:Y:S01]  /*7680*/  PRMT R4, R0, 0x7610, R4 ;  /* 0x0000761000047816 */ /* 0x001fe20000000004 */
[----:B------:R-:W-:Y:S05]  /*7690*/  BRA `(.L_x_11615) ;  /* 0x000002a000007947 */ /* 0x000fea0003800000 */
.L_x_11627:
        /* <DEDUP_REMOVED lines=14> */
.L_x_11641:
[----:B------:R-:W-:Y:S05]  /*7780*/  BSYNC B0 ;  /* 0x0000000000007941 */ /* 0x000fea0003800000 */
.L_x_11640:
[----:B------:R-:W0:Y:S02]  /*7790*/  F2I.FTZ.TRUNC.NTZ R0, R0 ;  /* 0x0000000000007305 */ /* 0x000e24000021f100 */
[----:B0-----:R-:W-:Y:S01]  /*77a0*/  PRMT R4, R0, 0x7610, R4 ;  /* 0x0000761000047816 */ /* 0x001fe20000000004 */
[----:B------:R-:W-:Y:S05]  /*77b0*/  BRA `(.L_x_11615) ;  /* 0x0000018000007947 */ /* 0x000fea0003800000 */
.L_x_11614:
        /* <DEDUP_REMOVED lines=21> */
.L_x_11639:
[----:B------:R0:W5:Y:S01]  /*7910*/  LDG.E.U16 R4, [R2.64] ;  /* 0x0000002402047981 */ /* 0x000162000c1e1500 */
[----:B------:R-:W-:Y:S05]  /*7920*/  BRA `(.L_x_11615) ;  /* 0x0000001000007947 */ /* 0x000fea0003800000 */
.L_x_11638:
[----:B------:R0:W5:Y:S02]  /*7930*/  LDG.E.U16 R4, [R2.64] ;  /* 0x0000002402047981 */ /* 0x000164000c1e1500 */
.L_x_11615:
        /* <DEDUP_REMOVED lines=41> */
.L_x_11645:
[----:B------:R0:W-:Y:S01]  /*7bd0*/  STG.E.U8 [R16.64], R2 ;  /* 0x0000000210007986 */ /* 0x0001e2000c101124 */
[----:B------:R-:W-:Y:S05]  /*7be0*/  BRA `(.L_x_11647) ;  /* 0x00000dc000007947 */ /* 0x000fea0003800000 */
.L_x_11644:
        /* <DEDUP_REMOVED lines=10> */
.L_x_11649:
[----:B------:R-:W-:-:S05]  /*7c90*/  PRMT R3, R2, 0x9910, RZ ;  /* 0x0000991002037816 */ /* 0x000fca00000000ff */
[----:B------:R0:W-:Y:S01]  /*7ca0*/  STG.E [R16.64], R3 ;  /* 0x0000000310007986 */ /* 0x0001e2000c101924 */
[----:B------:R-:W-:Y:S05]  /*7cb0*/  BRA `(.L_x_11647) ;  /* 0x00000cf000007947 */ /* 0x000fea0003800000 */
.L_x_11648:
[----:B------:R0:W-:Y:S01]  /*7cc0*/  STG.E.U16 [R16.64], R2 ;  /* 0x0000000210007986 */ /* 0x0001e2000c101524 */
[----:B------:R-:W-:Y:S05]  /*7cd0*/  BRA `(.L_x_11647) ;  /* 0x00000cd000007947 */ /* 0x000fea0003800000 */
.L_x_11643:
        /* <DEDUP_REMOVED lines=9> */
.L_x_11651:
[----:B------:R-:W0:Y:S02]  /*7d70*/  I2F.S16 R0, R2 ;  /* 0x0000000200007306 */ /* 0x000e240000101400 */
[----:B0-----:R-:W-:-:S05]  /*7d80*/  F2FP.PACK_AB R0, RZ, R0 ;  /* 0x00000000ff00723e */ /* 0x001fca00000000ff */
[----:B------:R0:W-:Y:S01]  /*7d90*/  STG.E.U16 [R16.64], R0 ;  /* 0x0000000010007986 */ /* 0x0001e2000c101524 */
[----:B------:R-:W-:Y:S05]  /*7da0*/  BRA `(.L_x_11647) ;  /* 0x00000c0000007947 */ /* 0x000fea0003800000 */
.L_x_11650:
        /* <DEDUP_REMOVED lines=10> */
.L_x_11653:
[----:B------:R-:W0:Y:S02]  /*7e50*/  I2F.S16 R2, R2 ;  /* 0x0000000200027306 */ /* 0x000e240000101400 */
[----:B0-----:R-:W-:-:S04]  /*7e60*/  F2FP.PACK_AB R3, RZ, R2 ;  /* 0x00000002ff03723e */ /* 0x001fc800000000ff */
[----:B------:R-:W-:-:S05]  /*7e70*/  PRMT R3, R3, 0x5410, RZ ;  /* 0x0000541003037816 */ /* 0x000fca00000000ff */
[----:B------:R0:W-:Y:S01]  /*7e80*/  STG.E [R16.64], R3 ;  /* 0x0000000310007986 */ /* 0x0001e2000c101924 */
[----:B------:R-:W-:Y:S05]  /*7e90*/  BRA `(.L_x_11647) ;  /* 0x00000b1000007947 */ /* 0x000fea0003800000 */
.L_x_11652:
[----:B------:R-:W0:Y:S02]  /*7ea0*/  I2F.F64.S16 R2, R2 ;  /* 0x0000000200027312 */ /* 0x000e240000101c00 */
[----:B0-----:R0:W-:Y:S01]  /*7eb0*/  STG.E.64 [R16.64], R2 ;  /* 0x0000000210007986 */ /* 0x0011e2000c101b24 */
[----:B------:R-:W-:Y:S05]  /*7ec0*/  BRA `(.L_x_11647) ;  /* 0x00000ae000007947 */ /* 0x000fea0003800000 */
.L_x_11642:
        /* <DEDUP_REMOVED lines=13> */
.L_x_11656:
[----:B------:R-:W0:Y:S01]  /*7fa0*/  I2F.F64.S16 R4, R2 ;  /* 0x0000000200047312 */ /* 0x000e220000101c00 */
[----:B------:R-:W-:-:S05]  /*7fb0*/  CS2R R6, SRZ ;  /* 0x0000000000067805 */ /* 0x000fca000001ff00 */
[----:B0-----:R0:W-:Y:S01]  /*7fc0*/  STG.E.128 [R16.64], R4 ;  /* 0x0000000410007986 */ /* 0x0011e2000c101d24 */
[----:B------:R-:W-:Y:S05]  /*7fd0*/  BRA `(.L_x_11647) ;  /* 0x000009d000007947 */ /* 0x000fea0003800000 */
.L_x_11655:
        /* <DEDUP_REMOVED lines=21> */
.L_x_11660:
[----:B------:R-:W-:Y:S05]  /*8130*/  BSYNC B0 ;  /* 0x0000000000007941 */ /* 0x000fea0003800000 */
.L_x_11659:
[----:B------:R-:W-:-:S05]  /*8140*/  LOP3.LUT R3, R0, R3, RZ, 0xfc, !PT ;  /* 0x0000000300037212 */ /* 0x000fca00078efcff */
[----:B------:R0:W-:Y:S01]  /*8150*/  STG.E.U8 [R16.64], R3 ;  /* 0x0000000310007986 */ /* 0x0001e2000c101124 */
[----:B------:R-:W-:Y:S05]  /*8160*/  BRA `(.L_x_11647) ;  /* 0x0000084000007947 */ /* 0x000fea0003800000 */
.L_x_11658:
        /* <DEDUP_REMOVED lines=13> */
.L_x_11662:
[----:B------:R-:W-:Y:S01]  /*8240*/  IMAD.MOV.U32 R0, RZ, RZ, 0x7f ;  /* 0x0000007fff007424 */ /* 0x000fe200078e00ff */
[----:B------:R-:W-:-:S04]  /*8250*/  ISETP.GT.U32.AND P0, PT, R3, 0x7f800000, PT ;  /* 0x7f8000000300780c */ /* 0x000fc80003f04070 */
[----:B------:R-:W-:-:S04]  /*8260*/  SEL R0, R0, 0x7c, P0 ;  /* 0x0000007c00007807 */ /* 0x000fc80000000000 */
.L_x_11663:
[----:B------:R-:W-:Y:S05]  /*8270*/  BSYNC B0 ;  /* 0x0000000000007941 */ /* 0x000fea0003800000 */
.L_x_11661:
[----:B------:R-:W-:-:S04]  /*8280*/  LOP3.LUT R2, R5, 0x80000000, RZ, 0xc0, !PT ;  /* 0x8000000005027812 */ /* 0x000fc800078ec0ff */
[----:B------:R-:W-:-:S04]  /*8290*/  SHF.R.U32.HI R3, RZ, 0x18, R2 ;  /* 0x00000018ff037819 */ /* 0x000fc80000011602 */
[----:B------:R-:W-:-:S05]  /*82a0*/  LOP3.LUT R3, R0, R3, RZ, 0xfc, !PT ;  /* 0x0000000300037212 */ /* 0x000fca00078efcff */
[----:B------:R0:W-:Y:S01]  /*82b0*/  STG.E.U8 [R16.64], R3 ;  /* 0x0000000310007986 */ /* 0x0001e2000c101124 */
[----:B------:R-:W-:Y:S05]  /*82c0*/  BRA `(.L_x_11647) ;  /* 0x000006e000007947 */ /* 0x000fea0003800000 */
.L_x_11657:
[----:B------:R-:W0:Y:S02]  /*82d0*/  I2F.S16 R0, R2 ;  /* 0x0000000200007306 */ /* 0x000e240000101400 */
[----:B0-----:R-:W-:-:S05]  /*82e0*/  F2FP.BF16.PACK_AB R0, RZ, R0 ;  /* 0x00000000ff00723e */ /* 0x001fca00000010ff */
[----:B------:R0:W-:Y:S01]  /*82f0*/  STG.E.U16 [R16.64], R0 ;  /* 0x0000000010007986 */ /* 0x0001e2000c101524 */
[----:B------:R-:W-:Y:S05]  /*8300*/  BRA `(.L_x_11647) ;  /* 0x000006a000007947 */ /* 0x000fea0003800000 */
.L_x_11654:
        /* <DEDUP_REMOVED lines=10> */
.L_x_11666:
        /* <DEDUP_REMOVED lines=17> */
.L_x_11669:
[----:B------:R-:W-:-:S04]  /*84c0*/  LOP3.LUT R2, R5, 0x80000000, RZ, 0xc0, !PT ;  /* 0x8000000005027812 */ /* 0x000fc800078ec0ff */
[----:B------:R-:W-:-:S04]  /*84d0*/  SHF.R.U32.HI R3, RZ, 0x18, R2 ;  /* 0x00000018ff037819 */ /* 0x000fc80000011602 */
[----:B------:R-:W-:-:S04]  /*84e0*/  LOP3.LUT R0, R0, R3, RZ, 0xfc, !PT ;  /* 0x0000000300007212 */ /* 0x000fc800078efcff */
[----:B------:R-:W-:Y:S02]  /*84f0*/  PRMT R8, R0, 0x7610, R8 ;  /* 0x0000761000087816 */ /* 0x000fe40000000008 */
.L_x_11668:
[----:B------:R-:W-:Y:S05]  /*8500*/  BSYNC B0 ;  /* 0x0000000000007941 */ /* 0x000fea0003800000 */
.L_x_11667:
[----:B------:R0:W-:Y:S01]  /*8510*/  STG.E.U8 [R16.64], R8 ;  /* 0x0000000810007986 */ /* 0x0001e2000c101124 */
[----:B------:R-:W-:Y:S05]  /*8520*/  BRA `(.L_x_11647) ;  /* 0x0000048000007947 */ /* 0x000fea0003800000 */
.L_x_11665:
        /* <DEDUP_REMOVED lines=17> */
.L_x_11672:
[----:B------:R-:W-:-:S04]  /*8640*/  LOP3.LUT R2, R5, 0x80000000, RZ, 0xc0, !PT ;  /* 0x8000000005027812 */ /* 0x000fc800078ec0ff */
[----:B------:R-:W-:-:S04]  /*8650*/  SHF.R.U32.HI R3, RZ, 0x18, R2 ;  /* 0x00000018ff037819 */ /* 0x000fc80000011602 */
[----:B------:R-:W-:-:S04]  /*8660*/  LOP3.LUT R0, R0, R3, RZ, 0xfc, !PT ;  /* 0x0000000300007212 */ /* 0x000fc800078efcff */
[----:B------:R-:W-:Y:S02]  /*8670*/  PRMT R8, R0, 0x7610, R8 ;  /* 0x0000761000087816 */ /* 0x000fe40000000008 */
.L_x_11671:
[----:B------:R-:W-:Y:S05]  /*8680*/  BSYNC B0 ;  /* 0x0000000000007941 */ /* 0x000fea0003800000 */
.L_x_11670:
[----:B------:R0:W-:Y:S01]  /*8690*/  STG.E.U8 [R16.64], R8 ;  /* 0x0000000810007986 */ /* 0x0001e2000c101124 */
[----:B------:R-:W-:Y:S05]  /*86a0*/  BRA `(.L_x_11647) ;  /* 0x0000030000007947 */ /* 0x000fea0003800000 */
.L_x_11664:
        /* <DEDUP_REMOVED lines=22> */
.L_x_11646:
        /* <DEDUP_REMOVED lines=20> */
.L_x_11674:
[----:B------:R-:W-:-:S04]  /*8950*/  PRMT R2, R2, 0x9910, RZ ;  /* 0x0000991002027816 */ /* 0x000fc800000000ff */
[----:B------:R-:W-:-:S05]  /*8960*/  SHF.R.S32.HI R3, RZ, 0x1f, R2 ;  /* 0x0000001fff037819 */ /* 0x000fca0000011402 */
[----:B------:R0:W-:Y:S01]  /*8970*/  STG.E.64 [R16.64], R2 ;  /* 0x0000000210007986 */ /* 0x0001e2000c101b24 */
[----:B------:R-:W-:Y:S05]  /*8980*/  BRA `(.L_x_11647) ;  /* 0x0000002000007947 */ /* 0x000fea0003800000 */
.L_x_11673:
[----:B------:R-:W-:-:S05]  /*8990*/  PRMT R3, R2, 0x9910, RZ ;  /* 0x0000991002037816 */ /* 0x000fca00000000ff */
[----:B------:R0:W-:Y:S02]  /*89a0*/  STG.E [R16.64], R3 ;  /* 0x0000000310007986 */ /* 0x0001e4000c101924 */
.L_x_11647:
[----:B------:R-:W-:Y:S02]  /*89b0*/  IADD3 R19, R19, 0x80, RZ ;  /* 0x0000008013137810 */ /* 0x000fe40007ffe0ff */
.L_x_11542:
[----:B------:R-:W-:Y:S05]  /*89c0*/  BSYNC B6 ;  /* 0x0000000000067941 */ /* 0x000fea0003800000 */
.L_x_11541:
        /* <DEDUP_REMOVED lines=230> */
.L_x_11675:
        /* <DEDUP_REMOVED lines=18> */
.L_x_11679:
[----:B------:R0:W5:Y:S01]  /*9950*/  LDG.E.U8 R0, [R2.64] ;  /* 0x0000002402007981 */ /* 0x000162000c1e1100 */
[----:B------:R-:W-:Y:S05]  /*9960*/  BRA `(.L_x_11681) ;  /* 0x00000d7000007947 */ /* 0x000fea0003800000 */
.L_x_11678:
        /* <DEDUP_REMOVED lines=8> */
.L_x_11683:
[----:B------:R0:W5:Y:S01]  /*99f0*/  LDG.E.U16 R0, [R2.64] ;  /* 0x0000002402007981 */ /* 0x000162000c1e1500 */
[----:B------:R-:W-:Y:S05]  /*9a00*/  BRA `(.L_x_11681) ;  /* 0x00000cd000007947 */ /* 0x000fea0003800000 */
.L_x_11682:
[----:B------:R0:W5:Y:S01]  /*9a10*/  LDG.E.U16 R0, [R2.64] ;  /* 0x0000002402007981 */ /* 0x000162000c1e1500 */
[----:B------:R-:W-:Y:S05]  /*9a20*/  BRA `(.L_x_11681) ;  /* 0x00000cb000007947 */ /* 0x000fea0003800000 */
.L_x_11677:
        /* <DEDUP_REMOVED lines=9> */
.L_x_11685:
[----:B------:R-:W2:Y:S02]  /*9ac0*/  LDG.E.U16 R4, [R2.64] ;  /* 0x0000002402047981 */ /* 0x000ea4000c1e1500 */
[----:B--2---:R-:W-:-:S06]  /*9ad0*/  HADD2.F32 R4, -RZ, R4.H0_H0 ;  /* 0x20000004ff047230 */ /* 0x004fcc0000004100 */
[----:B------:R-:W0:Y:S02]  /*9ae0*/  F2I.FTZ.TRUNC.NTZ R4, R4 ;  /* 0x0000000400047305 */ /* 0x000e24000021f100 */
[----:B0-----:R-:W-:Y:S01]  /*9af0*/  PRMT R0, R4, 0x7610, R0 ;  /* 0x0000761004007816 */ /* 0x001fe20000000000 */
[----:B------:R-:W-:Y:S05]  /*9b00*/  BRA `(.L_x_11681) ;  /* 0x00000bd000007947 */ /* 0x000fea0003800000 */
.L_x_11684:
        /* <DEDUP_REMOVED lines=9> */
.L_x_11687:
[----:B------:R-:W2:Y:S02]  /*9ba0*/  LDG.E.U16 R2, [R2.64] ;  /* 0x0000002402027981 */ /* 0x000ea4000c1e1500 */
[----:B--2---:R-:W-:-:S06]  /*9bb0*/  HADD2.F32 R4, -RZ, R2.H0_H0 ;  /* 0x20000002ff047230 */ /* 0x004fcc0000004100 */
[----:B------:R-:W0:Y:S02]  /*9bc0*/  F2I.FTZ.TRUNC.NTZ R4, R4 ;  /* 0x0000000400047305 */ /* 0x000e24000021f100 */
[----:B0-----:R-:W-:Y:S01]  /*9bd0*/  PRMT R0, R4, 0x7610, R0 ;  /* 0x0000761004007816 */ /* 0x001fe20000000000 */
[----:B------:R-:W-:Y:S05]  /*9be0*/  BRA `(.L_x_11681) ;  /* 0x00000af000007947 */ /* 0x000fea0003800000 */
.L_x_11686:
[----:B------:R-:W2:Y:S02]  /*9bf0*/  LDG.E.64 R2, [R2.64] ;  /* 0x0000002402027981 */ /* 0x000ea4000c1e1b00 */
[----:B--2---:R0:W1:Y:S01]  /*9c00*/  F2I.F64.TRUNC R0, R2 ;  /* 0x0000000200007311 */ /* 0x004062000030d100 */
[----:B------:R-:W-:Y:S05]  /*9c10*/  BRA `(.L_x_11681) ;  /* 0x00000ac000007947 */ /* 0x000fea0003800000 */
.L_x_11676:
        /* <DEDUP_REMOVED lines=12> */
.L_x_11690:
[----:B------:R-:W2:Y:S02]  /*9ce0*/  LDG.E.64 R2, [R2.64] ;  /* 0x0000002402027981 */ /* 0x000ea4000c1e1b00 */
[----:B--2---:R0:W1:Y:S01]  /*9cf0*/  F2I.F64.TRUNC R0, R2 ;  /* 0x0000000200007311 */ /* 0x004062000030d100 */
[----:B------:R-:W-:Y:S05]  /*9d00*/  BRA `(.L_x_11681) ;  /* 0x000009d000007947 */ /* 0x000fea0003800000 */
.L_x_11689:
        /* <DEDUP_REMOVED lines=28> */
.L_x_11692:
        /* <DEDUP_REMOVED lines=15> */
.L_x_11691:
[----:B------:R-:W2:Y:S02]  /*9fc0*/  LDG.E.U16 R2, [R2.64] ;  /* 0x0000002402027981 */ /* 0x000ea4000c1e1500 */
[----:B--2---:R-:W-:-:S04]  /*9fd0*/  PRMT R2, RZ, 0x5410, R2 ;  /* 0x00005410ff027816 */ /* 0x004fc80000000002 */
[----:B------:R0:W1:Y:S01]  /*9fe0*/  F2I.FTZ.TRUNC.NTZ R0, R2 ;  /* 0x0000000200007305 */ /* 0x000062000021f100 */
[----:B------:R-:W-:Y:S05]  /*9ff0*/  BRA `(.L_x_11681) ;  /* 0x000006e000007947 */ /* 0x000fea0003800000 */
.L_x_11688:
        /* <DEDUP_REMOVED lines=10> */
.L_x_11695:
        /* <DEDUP_REMOVED lines=21> */
.L_x_11699:
[----:B------:R-:W-:Y:S05]  /*a1f0*/  BSYNC B1 ;  /* 0x0000000000017941 */ /* 0x000fea0003800000 */
.L_x_11698:
[----:B------:R-:W-:Y:S01]  /*a200*/  IMAD.SHL.U32 R2, R2, 0x100000, RZ ;  /* 0x0010000002027824 */ /* 0x000fe200078e00ff */
[----:B------:R-:W-:-:S04]  /*a210*/  LEA R3, R0, 0x3b800000, 0x17 ;  /* 0x3b80000000037811 */ /* 0x000fc800078eb8ff */
[----:B------:R-:W-:Y:S02]  /*a220*/  LOP3.LUT R4, R3, R2, R4, 0xfe, !PT ;  /* 0x0000000203047212 */ /* 0x000fe400078efe04 */
.L_x_11697:
[----:B------:R-:W-:Y:S05]  /*a230*/  BSYNC B0 ;  /* 0x0000000000007941 */ /* 0x000fea0003800000 */
.L_x_11696:
[----:B------:R-:W0:Y:S02]  /*a240*/  F2I.FTZ.TRUNC.NTZ R4, R4 ;  /* 0x0000000400047305 */ /* 0x000e24000021f100 */
[----:B0-----:R-:W-:Y:S01]  /*a250*/  PRMT R0, R4, 0x7610, R0 ;  /* 0x0000761004007816 */ /* 0x001fe20000000000 */
[----:B------:R-:W-:Y:S05]  /*a260*/  BRA `(.L_x_11681) ;  /* 0x0000047000007947 */ /* 0x000fea0003800000 */
.L_x_11694:
        /* <DEDUP_REMOVED lines=21> */
.L_x_11703:
[----:B------:R-:W-:Y:S05]  /*a3c0*/  BSYNC B1 ;  /* 0x0000000000017941 */ /* 0x000fea0003800000 */
.L_x_11702:
[----:B------:R-:W-:Y:S01]  /*a3d0*/  IMAD.SHL.U32 R2, R2, 0x200000, RZ ;  /* 0x0020000002027824 */ /* 0x000fe200078e00ff */
[----:B------:R-:W-:-:S04]  /*a3e0*/  LEA R3, R0, 0x37800000, 0x17 ;  /* 0x3780000000037811 */ /* 0x000fc800078eb8ff */
[----:B------:R-:W-:Y:S02]  /*a3f0*/  LOP3.LUT R4, R3, R2, R4, 0xfe, !PT ;  /* 0x0000000203047212 */ /* 0x000fe400078efe04 */
.L_x_11701:
[----:B------:R-:W-:Y:S05]  /*a400*/  BSYNC B0 ;  /* 0x0000000000007941 */ /* 0x000fea0003800000 */
.L_x_11700:
[----:B------:R-:W0:Y:S02]  /*a410*/  F2I.FTZ.TRUNC.NTZ R4, R4 ;  /* 0x0000000400047305 */ /* 0x000e24000021f100 */
[----:B0-----:R-:W-:Y:S01]  /*a420*/  PRMT R0, R4, 0x7610, R0 ;  /* 0x0000761004007816 */ /* 0x001fe20000000000 */
[----:B------:R-:W-:Y:S05]  /*a430*/  BRA `(.L_x_11681) ;  /* 0x000002a000007947 */ /* 0x000fea0003800000 */
.L_x_11693:
        /* <DEDUP_REMOVED lines=14> */
.L_x_11707:
[----:B------:R-:W-:Y:S05]  /*a520*/  BSYNC B0 ;  /* 0x0000000000007941 */ /* 0x000fea0003800000 */
.L_x_11706:
[----:B------:R-:W0:Y:S02]  /*a530*/  F2I.FTZ.TRUNC.NTZ R4, R4 ;  /* 0x0000000400047305 */ /* 0x000e24000021f100 */
[----:B0-----:R-:W-:Y:S01]  /*a540*/  PRMT R0, R4, 0x7610, R0 ;  /* 0x0000761004007816 */ /* 0x001fe20000000000 */
[----:B------:R-:W-:Y:S05]  /*a550*/  BRA `(.L_x_11681) ;  /* 0x0000018000007947 */ /* 0x000fea0003800000 */
.L_x_11680:
        /* <DEDUP_REMOVED lines=21> */
.L_x_11705:
[----:B------:R0:W5:Y:S01]  /*a6b0*/  LDG.E.U16 R0, [R2.64] ;  /* 0x0000002402007981 */ /* 0x000162000c1e1500 */
[----:B------:R-:W-:Y:S05]  /*a6c0*/  BRA `(.L_x_11681) ;  /* 0x0000001000007947 */ /* 0x000fea0003800000 */
.L_x_11704:
[----:B------:R0:W5:Y:S02]  /*a6d0*/  LDG.E.U16 R0, [R2.64] ;  /* 0x0000002402007981 */ /* 0x000164000c1e1500 */
.L_x_11681:
[----:B0-----:R-:W0:Y:S01]  /*a6e0*/  LDC.U16 R2, c[0x0][0x372] ;  /* 0x0000dc80ff027b82 */ /* 0x001e220000000400 */
[----:B-1---5:R-:W-:-:S04]  /*a6f0*/  PRMT R0, R0, 0x9910, RZ ;  /* 0x0000991000007816 */ /* 0x022fc800000000ff */
[----:B------:R-:W-:Y:S02]  /*a700*/  IABS R5, R0 ;  /* 0x0000000000057213 */ /* 0x000fe40000000000 */
[----:B0-----:R-:W-:-:S04]  /*a710*/  PRMT R7, R2, 0x9910, RZ ;  /* 0x0000991002077816 */ /* 0x001fc800000000ff */
[-C--:B------:R-:W-:Y:S02]  /*a720*/  IABS R4, R7.reuse ;  /* 0x0000000700047213 */ /* 0x080fe40000000000 */
[-C--:B------:R-:W-:Y:S02]  /*a730*/  IABS R8, R7.reuse ;  /* 0x0000000700087213 */ /* 0x080fe40000000000 */
        /* <DEDUP_REMOVED lines=35> */
.L_x_11711:
[----:B------:R-:W-:Y:S01]  /*a970*/  STG.E.U8 [R16.64], R2 ;  /* 0x0000000210007986 */ /* 0x000fe2000c101124 */
[----:B------:R-:W-:Y:S05]  /*a980*/  EXIT ;  /* 0x000000000000794d */ /* 0x000fea0003800000 */
.L_x_11710:
        /* <DEDUP_REMOVED lines=8> */
[----:B------:R-:W-:Y:S01]  /*aa10*/  STG.E.64 [R16.64], R2 ;  /* 0x0000000210007986 */ /* 0x000fe2000c101b24 */
[----:B------:R-:W-:Y:S05]  /*aa20*/  EXIT ;  /* 0x000000000000794d */ /* 0x000fea0003800000 */
.L_x_11714:
[----:B------:R-:W-:-:S05]  /*aa30*/  PRMT R3, R2, 0x9910, RZ ;  /* 0x0000991002037816 */ /* 0x000fca00000000ff */
[----:B------:R-:W-:Y:S01]  /*aa40*/  STG.E [R16.64], R3 ;  /* 0x0000000310007986 */ /* 0x000fe2000c101924 */
[----:B------:R-:W-:Y:S05]  /*aa50*/  EXIT ;  /* 0x000000000000794d */ /* 0x000fea0003800000 */
.L_x_11713:
[----:B------:R-:W-:Y:S01]  /*aa60*/  STG.E.U16 [R16.64], R2 ;  /* 0x0000000210007986 */ /* 0x000fe2000c101524 */
[----:B------:R-:W-:Y:S05]  /*aa70*/  EXIT ;  /* 0x000000000000794d */ /* 0x000fea0003800000 */
.L_x_11709:
        /* <DEDUP_REMOVED lines=9> */
.L_x_11716:
[----:B------:R-:W0:Y:S02]  /*ab10*/  I2F.S16 R0, R2 ;  /* 0x0000000200007306 */ /* 0x000e240000101400 */
[----:B0-----:R-:W-:-:S05]  /*ab20*/  F2FP.PACK_AB R0, RZ, R0 ;  /* 0x00000000ff00723e */ /* 0x001fca00000000ff */
[----:B------:R-:W-:Y:S01]  /*ab30*/  STG.E.U16 [R16.64], R0 ;  /* 0x0000000010007986 */ /* 0x000fe2000c101524 */
[----:B------:R-:W-:Y:S05]  /*ab40*/  EXIT ;  /* 0x000000000000794d */ /* 0x000fea0003800000 */
.L_x_11715:
        /* <DEDUP_REMOVED lines=10> */
.L_x_11718:
[----:B------:R-:W0:Y:S02]  /*abf0*/  I2F.S16 R2, R2 ;  /* 0x0000000200027306 */ /* 0x000e240000101400 */
[----:B0-----:R-:W-:-:S04]  /*ac00*/  F2FP.PACK_AB R3, RZ, R2 ;  /* 0x00000002ff03723e */ /* 0x001fc800000000ff */
[----:B------:R-:W-:-:S05]  /*ac10*/  PRMT R3, R3, 0x5410, RZ ;  /* 0x0000541003037816 */ /* 0x000fca00000000ff */
[----:B------:R-:W-:Y:S01]  /*ac20*/  STG.E [R16.64], R3 ;  /* 0x0000000310007986 */ /* 0x000fe2000c101924 */
[----:B------:R-:W-:Y:S05]  /*ac30*/  EXIT ;  /* 0x000000000000794d */ /* 0x000fea0003800000 */
.L_x_11717:
[----:B------:R-:W0:Y:S02]  /*ac40*/  I2F.F64.S16 R2, R2 ;  /* 0x0000000200027312 */ /* 0x000e240000101c00 */
[----:B0-----:R-:W-:Y:S01]  /*ac50*/  STG.E.64 [R16.64], R2 ;  /* 0x0000000210007986 */ /* 0x001fe2000c101b24 */
[----:B------:R-:W-:Y:S05]  /*ac60*/  EXIT ;  /* 0x000000000000794d */ /* 0x000fea0003800000 */
.L_x_11708:
        /* <DEDUP_REMOVED lines=13> */
.L_x_11721:
[----:B------:R-:W0:Y:S01]  /*ad40*/  I2F.F64.S16 R4, R2 ;  /* 0x0000000200047312 */ /* 0x000e220000101c00 */
[----:B------:R-:W-:-:S05]  /*ad50*/  CS2R R6, SRZ ;  /* 0x0000000000067805 */ /* 0x000fca000001ff00 */
[----:B0-----:R-:W-:Y:S01]  /*ad60*/  STG.E.128 [R16.64], R4 ;  /* 0x0000000410007986 */ /* 0x001fe2000c101d24 */
[----:B------:R-:W-:Y:S05]  /*ad70*/  EXIT ;  /* 0x000000000000794d */ /* 0x000fea0003800000 */
.L_x_11720:
        /* <DEDUP_REMOVED lines=21> */
.L_x_11725:
[----:B------:R-:W-:Y:S05]  /*aed0*/  BSYNC B0 ;  /* 0x0000000000007941 */ /* 0x000fea0003800000 */
.L_x_11724:
[----:B------:R-:W-:-:S05]  /*aee0*/  LOP3.LUT R3, R0, R3, RZ, 0xfc, !PT ;  /* 0x0000000300037212 */ /* 0x000fca00078efcff */
[----:B------:R-:W-:Y:S01]  /*aef0*/  STG.E.U8 [R16.64], R3 ;  /* 0x0000000310007986 */ /* 0x000fe2000c101124 */
[----:B------:R-:W-:Y:S05]  /*af00*/  EXIT ;  /* 0x000000000000794d */ /* 0x000fea0003800000 */
.L_x_11723:
        /* <DEDUP_REMOVED lines=13> */
.L_x_11727:
[----:B------:R-:W-:Y:S01]  /*afe0*/  IMAD.MOV.U32 R0, RZ, RZ, 0x7f ;  /* 0x0000007fff007424 */ /* 0x000fe200078e00ff */
[----:B------:R-:W-:-:S04]  /*aff0*/  ISETP.GT.U32.AND P0, PT, R3, 0x7f800000, PT ;  /* 0x7f8000000300780c */ /* 0x000fc80003f04070 */
[----:B------:R-:W-:-:S04]  /*b000*/  SEL R0, R0, 0x7c, P0 ;  /* 0x0000007c00007807 */ /* 0x000fc80000000000 */
.L_x_11728:
[----:B------:R-:W-:Y:S05]  /*b010*/  BSYNC B0 ;  /* 0x0000000000007941 */ /* 0x000fea0003800000 */
.L_x_11726:
[----:B------:R-:W-:-:S04]  /*b020*/  LOP3.LUT R2, R5, 0x80000000, RZ, 0xc0, !PT ;  /* 0x8000000005027812 */ /* 0x000fc800078ec0ff */
[----:B------:R-:W-:-:S04]  /*b030*/  SHF.R.U32.HI R3, RZ, 0x18, R2 ;  /* 0x00000018ff037819 */ /* 0x000fc80000011602 */
[----:B------:R-:W-:-:S05]  /*b040*/  LOP3.LUT R3, R0, R3, RZ, 0xfc, !PT ;  /* 0x0000000300037212 */ /* 0x000fca00078efcff */
[----:B------:R-:W-:Y:S01]  /*b050*/  STG.E.U8 [R16.64], R3 ;  /* 0x0000000310007986 */ /* 0x000fe2000c101124 */
[----:B------:R-:W-:Y:S05]  /*b060*/  EXIT ;  /* 0x000000000000794d */ /* 0x000fea0003800000 */
.L_x_11722:
[----:B------:R-:W0:Y:S02]  /*b070*/  I2F.S16 R0, R2 ;  /* 0x0000000200007306 */ /* 0x000e240000101400 */
[----:B0-----:R-:W-:-:S05]  /*b080*/  F2FP.BF16.PACK_AB R0, RZ, R0 ;  /* 0x00000000ff00723e */ /* 0x001fca00000010ff */
[----:B------:R-:W-:Y:S01]  /*b090*/  STG.E.U16 [R16.64], R0 ;  /* 0x0000000010007986 */ /* 0x000fe2000c101524 */
[----:B------:R-:W-:Y:S05]  /*b0a0*/  EXIT ;  /* 0x000000000000794d */ /* 0x000fea0003800000 */
.L_x_11719:
        /* <DEDUP_REMOVED lines=10> */
.L_x_11731:
        /* <DEDUP_REMOVED lines=17> */
.L_x_11734:
[----:B------:R-:W-:-:S04]  /*b260*/  LOP3.LUT R2, R5, 0x80000000, RZ, 0xc0, !PT ;  /* 0x8000000005027812 */ /* 0x000fc800078ec0ff */
[----:B------:R-:W-:-:S04]  /*b270*/  SHF.R.U32.HI R3, RZ, 0x18, R2 ;  /* 0x00000018ff037819 */ /* 0x000fc80000011602 */
[----:B------:R-:W-:-:S04]  /*b280*/  LOP3.LUT R0, R0, R3, RZ, 0xfc, !PT ;  /* 0x0000000300007212 */ /* 0x000fc800078efcff */
[----:B------:R-:W-:Y:S02]  /*b290*/  PRMT R8, R0, 0x7610, R8 ;  /* 0x0000761000087816 */ /* 0x000fe40000000008 */
.L_x_11733:
[----:B------:R-:W-:Y:S05]  /*b2a0*/  BSYNC B0 ;  /* 0x0000000000007941 */ /* 0x000fea0003800000 */
.L_x_11732:
[----:B------:R-:W-:Y:S01]  /*b2b0*/  STG.E.U8 [R16.64], R8 ;  /* 0x0000000810007986 */ /* 0x000fe2000c101124 */
[----:B------:R-:W-:Y:S05]  /*b2c0*/  EXIT ;  /* 0x000000000000794d */ /* 0x000fea0003800000 */
.L_x_11730:
        /* <DEDUP_REMOVED lines=17> */
.L_x_11737:
[----:B------:R-:W-:-:S04]  /*b3e0*/  LOP3.LUT R2, R5, 0x80000000, RZ, 0xc0, !PT ;  /* 0x8000000005027812 */ /* 0x000fc800078ec0ff */
[----:B------:R-:W-:-:S04]  /*b3f0*/  SHF.R.U32.HI R3, RZ, 0x18, R2 ;  /* 0x00000018ff037819 */ /* 0x000fc80000011602 */
[----:B------:R-:W-:-:S04]  /*b400*/  LOP3.LUT R0, R0, R3, RZ, 0xfc, !PT ;  /* 0x0000000300007212 */ /* 0x000fc800078efcff */
[----:B------:R-:W-:Y:S02]  /*b410*/  PRMT R8, R0, 0x7610, R8 ;  /* 0x0000761000087816 */ /* 0x000fe40000000008 */
.L_x_11736:
[----:B------:R-:W-:Y:S05]  /*b420*/  BSYNC B0 ;  /* 0x0000000000007941 */ /* 0x000fea0003800000 */
.L_x_11735:
[----:B------:R-:W-:Y:S01]  /*b430*/  STG.E.U8 [R16.64], R8 ;  /* 0x0000000810007986 */ /* 0x000fe2000c101124 */
[----:B------:R-:W-:Y:S05]  /*b440*/  EXIT ;  /* 0x000000000000794d */ /* 0x000fea0003800000 */
.L_x_11729:
        /* <DEDUP_REMOVED lines=22> */
.L_x_11712:
        /* <DEDUP_REMOVED lines=20> */
.L_x_11739:
[----:B------:R-:W-:-:S04]  /*b6f0*/  PRMT R2, R2, 0x9910, RZ ;  /* 0x0000991002027816 */ /* 0x000fc800000000ff */
[----:B------:R-:W-:-:S05]  /*b700*/  SHF.R.S32.HI R3, RZ, 0x1f, R2 ;  /* 0x0000001fff037819 */ /* 0x000fca0000011402 */
[----:B------:R-:W-:Y:S01]  /*b710*/  STG.E.64 [R16.64], R2 ;  /* 0x0000000210007986 */ /* 0x000fe2000c101b24 */
[----:B------:R-:W-:Y:S05]  /*b720*/  EXIT ;  /* 0x000000000000794d */ /* 0x000fea0003800000 */
.L_x_11738:
[----:B------:R-:W-:-:S05]  /*b730*/  PRMT R3, R2, 0x9910, RZ ;  /* 0x0000991002037816 */ /* 0x000fca00000000ff */
[----:B------:R-:W-:Y:S01]  /*b740*/  STG.E [R16.64], R3 ;  /* 0x0000000310007986 */ /* 0x000fe2000c101924 */
[----:B------:R-:W-:Y:S05]  /*b750*/  EXIT ;  /* 0x000000000000794d */ /* 0x000fea0003800000 */
.L_x_11740:
        /* <DEDUP_REMOVED lines=10> */
.L_x_21554:


//--------------------- .text._ZN2at6native27unrolled_elementwise_kernelINS0_13BUnaryFunctorIsssZZZNS0_15binary_internal21div_trunc_kernel_cudaERNS_18TensorIteratorBaseEENKUlvE_clEvENKUlvE3_clEvEUlssE_EESt5arrayIPcLm2EELi4E23TrivialOffsetCalculatorILi1EjESE_NS0_6memory12LoadWithCastILi1EEENSF_13StoreWithCastILi1EEEEEviT_T0_T2_T3_T4_T5_ --------------------------
	.section	.text._ZN2at6native27unrolled_elementwise_kernelINS0_13BUnaryFunctorIsssZZZNS0_15binary_internal21div_trunc_kernel_cudaERNS_18TensorIteratorBaseEENKUlvE_clEvENKUlvE3_clEvEUlssE_EESt5arrayIPcLm2EELi4E23TrivialOffsetCalculatorILi1EjESE_NS0_6memory12LoadWithCastILi1EEENSF_13StoreWithCastILi1EEEEEviT_T0_T2_T3_T4_T5_,"ax",@progbits
	.sectioninfo	@"SHI_REGISTERS=30"
	.align	128
        .global         _ZN2at6native27unrolled_elementwise_kernelINS0_13BUnaryFunctorIsssZZZNS0_15binary_internal21div_trunc_kernel_cudaERNS_18TensorIteratorBaseEENKUlvE_clEvENKUlvE3_clEvEUlssE_EESt5arrayIPcLm2EELi4E23TrivialOffsetCalculatorILi1EjESE_NS0_6memory12LoadWithCastILi1EEENSF_13StoreWithCastILi1EEEEEviT_T0_T2_T3_T4_T5_
        .type           _ZN2at6native27unrolled_elementwise_kernelINS0_13BUnaryFunctorIsssZZZNS0_15binary_internal21div_trunc_kernel_cudaERNS_18TensorIteratorBaseEENKUlvE_clEvENKUlvE3_clEvEUlssE_EESt5arrayIPcLm2EELi4E23TrivialOffsetCalculatorILi1EjESE_NS0_6memory12LoadWithCastILi1EEENSF_13StoreWithCastILi1EEEEEviT_T0_T2_T3_T4_T5_,@function
        .size           _ZN2at6native27unrolled_elementwise_kernelINS0_13BUnaryFunctorIsssZZZNS0_15binary_internal21div_trunc_kernel_cudaERNS_18TensorIteratorBaseEENKUlvE_clEvENKUlvE3_clEvEUlssE_EESt5arrayIPcLm2EELi4E23TrivialOffsetCalculatorILi1EjESE_NS0_6memory12LoadWithCastILi1EEENSF_13StoreWithCastILi1EEEEEviT_T0_T2_T3_T4_T5_,(.L_x_21555 - _ZN2at6native27unrolled_elementwise_kernelINS0_13BUnaryFunctorIsssZZZNS0_15binary_internal21div_trunc_kernel_cudaERNS_18TensorIteratorBaseEENKUlvE_clEvENKUlvE3_clEvEUlssE_EESt5arrayIPcLm2EELi4E23TrivialOffsetCalculatorILi1EjESE_NS0_6memory12LoadWithCastILi1EEENSF_13StoreWithCastILi1EEEEEviT_T0_T2_T3_T4_T5_)
        .other          _ZN2at6native27unrolled_elementwise_kernelINS0_13BUnaryFunctorIsssZZZNS0_15binary_internal21div_trunc_kernel_cudaERNS_18TensorIteratorBaseEENKUlvE_clEvENKUlvE3_clEvEUlssE_EESt5arrayIPcLm2EELi4E23TrivialOffsetCalculatorILi1EjESE_NS0_6memory12LoadWithCastILi1EEENSF_13StoreWithCastILi1EEEEEviT_T0_T2_T3_T4_T5_,@"STO_CUDA_ENTRY STV_DEFAULT"
_ZN2at6native27unrolled_elementwise_kernelINS0_13BUnaryFunctorIsssZZZNS0_15binary_internal21div_trunc_kernel_cudaERNS_18TensorIteratorBaseEENKUlvE_clEvENKUlvE3_clEvEUlssE_EESt5arrayIPcLm2EELi4E23TrivialOffsetCalculatorILi1EjESE_NS0_6memory12LoadWithCastILi1EEENSF_13StoreWithCastILi1EEEEEviT_T0_T2_T3_T4_T5_:
.text._ZN2at6native27unrolled_elementwise_kernelINS0_13BUnaryFunctorIsssZZZNS0_15binary_internal21div_trunc_kernel_cudaERNS_18TensorIteratorBaseEENKUlvE_clEvENKUlvE3_clEvEUlssE_EESt5arrayIPcLm2EELi4E23TrivialOffsetCalculatorILi1EjESE_NS0_6memory12LoadWithCastILi1EEENSF_13StoreWithCastILi1EEEEEviT_T0_T2_T3_T4_T5_:
        /* <DEDUP_REMOVED lines=29> */
.L_x_11746:
[----:B------:R0:W5:Y:S01]  /*01d0*/  LDG.E.U8 R23, [R2.64] ;  /* 0x0000002402177981 */ /* 0x000162000c1e1100 */
[----:B------:R-:W-:Y:S05]  /*01e0*/  BRA `(.L_x_11748) ;  /* 0x00000d9000007947 */ /* 0x000fea0003800000 */
.L_x_11745:
        /* <DEDUP_REMOVED lines=8> */
.L_x_11750:
[----:B------:R0:W5:Y:S01]  /*0270*/  LDG.E.U16 R23, [R2.64] ;  /* 0x0000002402177981 */ /* 0x000162000c1e1500 */
[----:B------:R-:W-:Y:S05]  /*0280*/  BRA `(.L_x_11748) ;  /* 0x00000cf000007947 */ /* 0x000fea0003800000 */
.L_x_11749:
[----:B------:R0:W5:Y:S01]  /*0290*/  LDG.E.U16 R23, [R2.64] ;  /* 0x0000002402177981 */ /* 0x000162000c1e1500 */
[----:B------:R-:W-:Y:S05]  /*02a0*/  BRA `(.L_x_11748) ;  /* 0x00000cd000007947 */ /* 0x000fea0003800000 */
.L_x_11744:
        /* <DEDUP_REMOVED lines=9> */
.L_x_11752:
[----:B------:R-:W2:Y:S02]  /*0340*/  LDG.E.U16 R0, [R2.64] ;  /* 0x0000002402007981 */ /* 0x000ea4000c1e1500 */
[----:B--2---:R-:W-:-:S06]  /*0350*/  HADD2.F32 R0, -RZ, R0.H0_H0 ;  /* 0x20000000ff007230 */ /* 0x004fcc0000004100 */
[----:B------:R-:W0:Y:S02]  /*0360*/  F2I.FTZ.TRUNC.NTZ R0, R0 ;  /* 0x0000000000007305 */ /* 0x000e24000021f100 */
[----:B0-----:R-:W-:Y:S01]  /*0370*/  PRMT R23, R0, 0x7610, R23 ;  /* 0x0000761000177816 */ /* 0x001fe20000000017 */
[----:B------:R-:W-:Y:S05]  /*0380*/  BRA `(.L_x_11748) ;  /* 0x00000bf000007947 */ /* 0x000fea0003800000 */
.L_x_11751:
        /* <DEDUP_REMOVED lines=9> */
.L_x_11754:
[----:B------:R-:W2:Y:S02]  /*0420*/  LDG.E.U16 R2, [R2.64] ;  /* 0x0000002402027981 */ /* 0x000ea4000c1e1500 */
[----:B--2---:R-:W-:-:S06]  /*0430*/  HADD2.F32 R0, -RZ, R2.H0_H0 ;  /* 0x20000002ff007230 */ /* 0x004fcc0000004100 */
[----:B------:R-:W0:Y:S02]  /*0440*/  F2I.FTZ.TRUNC.NTZ R0, R0 ;  /* 0x0000000000007305 */ /* 0x000e24000021f100 */
[----:B0-----:R-:W-:Y:S01]  /*0450*/  PRMT R23, R0, 0x7610, R23 ;  /* 0x0000761000177816 */ /* 0x001fe20000000017 */
[----:B------:R-:W-:Y:S05]  /*0460*/  BRA `(.L_x_11748) ;  /* 0x00000b1000007947 */ /* 0x000fea0003800000 */
.L_x_11753:
[----:B------:R-:W2:Y:S02]  /*0470*/  LDG.E.64 R2, [R2.64] ;  /* 0x0000002402027981 */ /* 0x000ea4000c1e1b00 */
[----:B--2---:R0:W1:Y:S01]  /*0480*/  F2I.F64.TRUNC R23, R2 ;  /* 0x0000000200177311 */ /* 0x004062000030d100 */
[----:B------:R-:W-:Y:S05]  /*0490*/  BRA `(.L_x_11748) ;  /* 0x00000ae000007947 */ /* 0x000fea0003800000 */
.L_x_11743:
        /* <DEDUP_REMOVED lines=12> */
.L_x_11757:
[----:B------:R-:W2:Y:S02]  /*0560*/  LDG.E.64 R2, [R2.64] ;  /* 0x0000002402027981 */ /* 0x000ea4000c1e1b00 */
[----:B--2---:R0:W1:Y:S01]  /*0570*/  F2I.F64.TRUNC R23, R2 ;  /* 0x0000000200177311 */ /* 0x004062000030d100 */
[----:B------:R-:W-:Y:S05]  /*0580*/  BRA `(.L_x_11748) ;  /* 0x000009f000007947 */ /* 0x000fea0003800000 */
.L_x_11756:
        /* <DEDUP_REMOVED lines=28> */
.L_x_11759:
        /* <DEDUP_REMOVED lines=16> */
.L_x_11758:
[----:B------:R-:W2:Y:S02]  /*0850*/  LDG.E.U16 R0, [R2.64] ;  /* 0x0000002402007981 */ /* 0x000ea4000c1e1500 */
[----:B--2---:R-:W-:-:S06]  /*0860*/  PRMT R0, RZ, 0x5410, R0 ;  /* 0x00005410ff007816 */ /* 0x004fcc0000000000 */
[----:B------:R-:W0:Y:S02]  /*0870*/  F2I.FTZ.TRUNC.NTZ R0, R0 ;  /* 0x0000000000007305 */ /* 0x000e24000021f100 */
[----:B0-----:R-:W-:Y:S01]  /*0880*/  PRMT R23, R0, 0x7610, R23 ;  /* 0x0000761000177816 */ /* 0x001fe20000000017 */
[----:B------:R-:W-:Y:S05]  /*0890*/  BRA `(.L_x_11748) ;  /* 0x000006e000007947 */ /* 0x000fea0003800000 */
.L_x_11755:
        /* <DEDUP_REMOVED lines=10> */
.L_x_11762:
        /* <DEDUP_REMOVED lines=21> */
.L_x_11766:
[----:B------:R-:W-:Y:S05]  /*0a90*/  BSYNC B1 ;  /* 0x0000000000017941 */ /* 0x000fea0003800000 */
.L_x_11765:
[----:B------:R-:W-:Y:S01]  /*0aa0*/  LEA R3, R0, 0x3b800000, 0x17 ;  /* 0x3b80000000037811 */ /* 0x000fe200078eb8ff */
[----:B------:R-:W-:-:S05]  /*0ab0*/  IMAD.SHL.U32 R0, R2, 0x100000, RZ ;  /* 0x0010000002007824 */ /* 0x000fca00078e00ff */
[----:B------:R-:W-:Y:S02]  /*0ac0*/  LOP3.LUT R0, R3, R0, R4, 0xfe, !PT ;  /* 0x0000000003007212 */ /* 0x000fe400078efe04 */
.L_x_11764:
[----:B------:R-:W-:Y:S05]  /*0ad0*/  BSYNC B0 ;  /* 0x0000000000007941 */ /* 0x000fea0003800000 */
.L_x_11763:
[----:B------:R-:W0:Y:S02]  /*0ae0*/  F2I.FTZ.TRUNC.NTZ R0, R0 ;  /* 0x0000000000007305 */ /* 0x000e24000021f100 */
[----:B0-----:R-:W-:Y:S01]  /*0af0*/  PRMT R23, R0, 0x7610, R23 ;  /* 0x0000761000177816 */ /* 0x001fe20000000017 */
[----:B------:R-:W-:Y:S05]  /*0b00*/  BRA `(.L_x_11748) ;  /* 0x0000047000007947 */ /* 0x000fea0003800000 */
.L_x_11761:
        /* <DEDUP_REMOVED lines=21> */
.L_x_11770:
[----:B------:R-:W-:Y:S05]  /*0c60*/  BSYNC B1 ;  /* 0x0000000000017941 */ /* 0x000fea0003800000 */
.L_x_11769:
[----:B------:R-:W-:Y:S01]  /*0c70*/  LEA R3, R0, 0x37800000, 0x17 ;  /* 0x3780000000037811 */ /* 0x000fe200078eb8ff */
[----:B------:R-:W-:-:S05]  /*0c80*/  IMAD.SHL.U32 R0, R2, 0x200000, RZ ;  /* 0x0020000002007824 */ /* 0x000fca00078e00ff */
[----:B------:R-:W-:Y:S02]  /*0c90*/  LOP3.LUT R0, R3, R0, R4, 0xfe, !PT ;  /* 0x0000000003007212 */ /* 0x000fe400078efe04 */
.L_x_11768:
[----:B------:R-:W-:Y:S05]  /*0ca0*/  BSYNC B0 ;  /* 0x0000000000007941 */ /* 0x000fea0003800000 */
.L_x_11767:
[----:B------:R-:W0:Y:S02]  /*0cb0*/  F2I.FTZ.TRUNC.NTZ R0, R0 ;  /* 0x0000000000007305 */ /* 0x000e24000021f100 */
[----:B0-----:R-:W-:Y:S01]  /*0cc0*/  PRMT R23, R0, 0x7610, R23 ;  /* 0x0000761000177816 */ /* 0x001fe20000000017 */
[----:B------:R-:W-:Y:S05]  /*0cd0*/  BRA `(.L_x_11748) ;  /* 0x000002a000007947 */ /* 0x000fea0003800000 */
.L_x_11760:
        /* <DEDUP_REMOVED lines=14> */
.L_x_11774:
[----:B------:R-:W-:Y:S05]  /*0dc0*/  BSYNC B0 ;  /* 0x0000000000007941 */ /* 0x000fea0003800000 */
.L_x_11773:
[----:B------:R-:W0:Y:S02]  /*0dd0*/  F2I.FTZ.TRUNC.NTZ R0, R0 ;  /* 0x0000000000007305 */ /* 0x000e24000021f100 */
[----:B0-----:R-:W-:Y:S01]  /*0de0*/  PRMT R23, R0, 0x7610, R23 ;  /* 0x0000761000177816 */ /* 0x001fe20000000017 */
[----:B------:R-:W-:Y:S05]  /*0df0*/  BRA `(.L_x_11748) ;  /* 0x0000018000007947 */ /* 0x000fea0003800000 */
.L_x_11747:
        /* <DEDUP_REMOVED lines=21> */
.L_x_11772:
[----:B------:R0:W5:Y:S01]  /*0f50*/  LDG.E.U16 R23, [R2.64] ;  /* 0x0000002402177981 */ /* 0x000162000c1e1500 */
[----:B------:R-:W-:Y:S05]  /*0f60*/  BRA `(.L_x_11748) ;  /* 0x0000001000007947 */ /* 0x000fea0003800000 */
.L_x_11771:
[----:B------:R0:W5:Y:S02]  /*0f70*/  LDG.E.U16 R23, [R2.64] ;  /* 0x0000002402177981 */ /* 0x000164000c1e1500 */
.L_x_11748:
[----:B------:R-:W2:Y:S02]  /*0f80*/  S2R R22, SR_TID.X ;  /* 0x0000000000167919 */ /* 0x000ea40000002100 */
[----:B--2---:R-:W-:Y:S02]  /*0f90*/  IADD3 R22, R22, 0x80, RZ ;  /* 0x0000008016167810 */ /* 0x004fe40007ffe0ff */
.L_x_11742:
[----:B-1----:R-:W-:Y:S05]  /*0fa0*/  BSYNC B6 ;  /* 0x0000000000067941 */ /* 0x002fea0003800000 */
.L_x_11741:
        /* <DEDUP_REMOVED lines=21> */
.L_x_11780:
[----:B------:R0:W5:Y:S01]  /*1100*/  LDG.E.U8 R19, [R2.64] ;  /* 0x0000002402137981 */ /* 0x000162000c1e1100 */
[----:B------:R-:W-:Y:S05]  /*1110*/  BRA `(.L_x_11782) ;  /* 0x00000d8000007947 */ /* 0x000fea0003800000 */
.L_x_11779:
        /* <DEDUP_REMOVED lines=8> */
.L_x_11784:
[----:B------:R0:W5:Y:S01]  /*11a0*/  LDG.E.U16 R19, [R2.64] ;  /* 0x0000002402137981 */ /* 0x000162000c1e1500 */
[----:B------:R-:W-:Y:S05]  /*11b0*/  BRA `(.L_x_11782) ;  /* 0x00000ce000007947 */ /* 0x000fea0003800000 */
.L_x_11783:
[----:B------:R0:W5:Y:S01]  /*11c0*/  LDG.E.U16 R19, [R2.64] ;  /* 0x0000002402137981 */ /* 0x000162000c1e1500 */
[----:B------:R-:W-:Y:S05]  /*11d0*/  BRA `(.L_x_11782) ;  /* 0x00000cc000007947 */ /* 0x000fea0003800000 */
.L_x_11778:
        /* <DEDUP_REMOVED lines=9> */
.L_x_11786:
[----:B------:R-:W2:Y:S02]  /*1270*/  LDG.E.U16 R0, [R2.64] ;  /* 0x0000002402007981 */ /* 0x000ea4000c1e1500 */
[----:B--2---:R-:W-:-:S06]  /*1280*/  HADD2.F32 R0, -RZ, R0.H0_H0 ;  /* 0x20000000ff007230 */ /* 0x004fcc0000004100 */
[----:B------:R-:W0:Y:S02]  /*1290*/  F2I.FTZ.TRUNC.NTZ R0, R0 ;  /* 0x0000000000007305 */ /* 0x000e24000021f100 */
[----:B0-----:R-:W-:Y:S01]  /*12a0*/  PRMT R19, R0, 0x7610, R19 ;  /* 0x0000761000137816 */ /* 0x001fe20000000013 */
[----:B------:R-:W-:Y:S05]  /*12b0*/  BRA `(.L_x_11782) ;  /* 0x00000be000007947 */ /* 0x000fea0003800000 */
.L_x_11785:
        /* <DEDUP_REMOVED lines=9> */
.L_x_11788:
[----:B------:R-:W2:Y:S02]  /*1350*/  LDG.E.U16 R2, [R2.64] ;  /* 0x0000002402027981 */ /* 0x000ea4000c1e1500 */
[----:B--2---:R-:W-:-:S06]  /*1360*/  HADD2.F32 R0, -RZ, R2.H0_H0 ;  /* 0x20000002ff007230 */ /* 0x004fcc0000004100 */
[----:B------:R-:W0:Y:S02]  /*1370*/  F2I.FTZ.TRUNC.NTZ R0, R0 ;  /* 0x0000000000007305 */ /* 0x000e24000021f100 */
[----:B0-----:R-:W-:Y:S01]  /*1380*/  PRMT R19, R0, 0x7610, R19 ;  /* 0x0000761000137816 */ /* 0x001fe20000000013 */
[----:B------:R-:W-:Y:S05]  /*1390*/  BRA `(.L_x_11782) ;  /* 0x00000b0000007947 */ /* 0x000fea0003800000 */
.L_x_11787:
[----:B------:R-:W2:Y:S02]  /*13a0*/  LDG.E.64 R2, [R2.64] ;  /* 0x0000002402027981 */ /* 0x000ea4000c1e1b00 */
[----:B--2---:R0:W1:Y:S01]  /*13b0*/  F2I.F64.TRUNC R19, R2 ;  /* 0x0000000200137311 */ /* 0x004062000030d100 */
[----:B------:R-:W-:Y:S05]  /*13c0*/  BRA `(.L_x_11782) ;  /* 0x00000ad000007947 */ /* 0x000fea0003800000 */
.L_x_11777:
        /* <DEDUP_REMOVED lines=12> */
.L_x_11791:
[----:B------:R-:W2:Y:S02]  /*1490*/  LDG.E.64 R2, [R2.64] ;  /* 0x0000002402027981 */ /* 0x000ea4000c1e1b00 */
[----:B--2---:R0:W1:Y:S01]  /*14a0*/  F2I.F64.TRUNC R19, R2 ;  /* 0x0000000200137311 */ /* 0x004062000030d100 */
[----:B------:R-:W-:Y:S05]  /*14b0*/  BRA `(.L_x_11782) ;  /* 0x000009e000007947 */ /* 0x000fea0003800000 */
.L_x_11790:
        /* <DEDUP_REMOVED lines=28> */
.L_x_11793:
        /* <DEDUP_REMOVED lines=15> */
.L_x_11792:
[----:B------:R-:W2:Y:S02]  /*1770*/  LDG.E.U16 R0, [R2.64] ;  /* 0x0000002402007981 */ /* 0x000ea4000c1e1500 */
[----:B--2---:R-:W-:-:S06]  /*1780*/  PRMT R0, RZ, 0x5410, R0 ;  /* 0x00005410ff007816 */ /* 0x004fcc0000000000 */
[----:B------:R-:W0:Y:S02]  /*1790*/  F2I.FTZ.TRUNC.NTZ R0, R0 ;  /* 0x0000000000007305 */ /* 0x000e24000021f100 */
[----:B0-----:R-:W-:Y:S01]  /*17a0*/  PRMT R19, R0, 0x7610, R19 ;  /* 0x0000761000137816 */ /* 0x001fe20000000013 */
[----:B------:R-:W-:Y:S05]  /*17b0*/  BRA `(.L_x_11782) ;  /* 0x000006e000007947 */ /* 0x000fea0003800000 */
.L_x_11789:
        /* <DEDUP_REMOVED lines=10> */
.L_x_11796:
        /* <DEDUP_REMOVED lines=21> */
.L_x_11800:
[----:B------:R-:W-:Y:S05]  /*19b0*/  BSYNC B1 ;  /* 0x0000000000017941 */ /* 0x000fea0003800000 */
.L_x_11799:
[----:B------:R-:W-:Y:S01]  /*19c0*/  LEA R3, R0, 0x3b800000, 0x17 ;  /* 0x3b80000000037811 */ /* 0x000fe200078eb8ff */
[----:B------:R-:W-:-:S05]  /*19d0*/  IMAD.SHL.U32 R0, R2, 0x100000, RZ ;  /* 0x0010000002007824 */ /* 0x000fca00078e00ff */
[----:B------:R-:W-:Y:S02]  /*19e0*/  LOP3.LUT R0, R3, R0, R4, 0xfe, !PT ;  /* 0x0000000003007212 */ /* 0x000fe400078efe04 */
.L_x_11798:
[----:B------:R-:W-:Y:S05]  /*19f0*/  BSYNC B0 ;  /* 0x0000000000007941 */ /* 0x000fea0003800000 */
.L_x_11797:
[----:B------:R-:W0:Y:S02]  /*1a00*/  F2I.FTZ.TRUNC.NTZ R0, R0 ;  /* 0x0000000000007305 */ /* 0x000e24000021f100 */
[----:B0-----:R-:W-:Y:S01]  /*1a10*/  PRMT R19, R0, 0x7610, R19 ;  /* 0x0000761000137816 */ /* 0x001fe20000000013 */
[----:B------:R-:W-:Y:S05]  /*1a20*/  BRA `(.L_x_11782) ;  /* 0x0000047000007947 */ /* 0x000fea0003800000 */
.L_x_11795:
        /* <DEDUP_REMOVED lines=21> */
.L_x_11804:
[----:B------:R-:W-:Y:S05]  /*1b80*/  BSYNC B1 ;  /* 0x0000000000017941 */ /* 0x000fea0003800000 */
.L_x_11803:
[----:B------:R-:W-:Y:S01]  /*1b90*/  LEA R3, R0, 0x37800000, 0x17 ;  /* 0x3780000000037811 */ /* 0x000fe200078eb8ff */
[----:B------:R-:W-:-:S05]  /*1ba0*/  IMAD.SHL.U32 R0, R2, 0x200000, RZ ;  /* 0x0020000002007824 */ /* 0x000fca00078e00ff */
[----:B------:R-:W-:Y:S02]  /*1bb0*/  LOP3.LUT R0, R3, R0, R4, 0xfe, !PT ;  /* 0x0000000003007212 */ /* 0x000fe400078efe04 */
.L_x_11802:
[----:B------:R-:W-:Y:S05]  /*1bc0*/  BSYNC B0 ;  /* 0x0000000000007941 */ /* 0x000fea0003800000 */
.L_x_11801:
[----:B------:R-:W0:Y:S02]  /*1bd0*/  F2I.FTZ.TRUNC.NTZ R0, R0 ;  /* 0x0000000000007305 */ /* 0x000e24000021f100 */
[----:B0-----:R-:W-:Y:S01]  /*1be0*/  PRMT R19, R0, 0x7610, R19 ;  /* 0x0000761000137816 */ /* 0x001fe20000000013 */
[----:B------:R-:W-:Y:S05]  /*1bf0*/  BRA `(.L_x_11782) ;  /* 0x000002a000007947 */ /* 0x000fea0003800000 */
.L_x_11794:
        /* <DEDUP_REMOVED lines=14> */
.L_x_11808:
[----:B------:R-:W-:Y:S05]  /*1ce0*/  BSYNC B0 ;  /* 0x0000000000007941 */ /* 0x000fea0003800000 */
.L_x_11807:
[----:B------:R-:W0:Y:S02]  /*1cf0*/  F2I.FTZ.TRUNC.NTZ R0, R0 ;  /* 0x0000000000007305 */ /* 0x000e24000021f100 */
[----:B0-----:R-:W-:Y:S01]  /*1d00*/  PRMT R19, R0, 0x7610, R19 ;  /* 0x0000761000137816 */ /* 0x001fe20000000013 */
[----:B------:R-:W-:Y:S05]  /*1d10*/  BRA `(.L_x_11782) ;  /* 0x0000018000007947 */ /* 0x000fea0003800000 */
.L_x_11781:
        /* <DEDUP_REMOVED lines=21> */
.L_x_11806:
[----:B------:R0:W5:Y:S01]  /*1e70*/  LDG.E.U16 R19, [R2.64] ;  /* 0x0000002402137981 */ /* 0x000162000c1e1500 */
[----:B------:R-:W-:Y:S05]  /*1e80*/  BRA `(.L_x_11782) ;  /* 0x0000001000007947 */ /* 0x000fea0003800000 */
.L_x_11805:
[----:B------:R0:W5:Y:S02]  /*1e90*/  LDG.E.U16 R19, [R2.64] ;  /* 0x0000002402137981 */ /* 0x000164000c1e1500 */
.L_x_11782:
[----:B------:R-:W-:-:S03]  /*1ea0*/  IADD3 R22, R22, 0x80, RZ ;  /* 0x0000008016167810 */ /* 0x000fc60007ffe0ff */
.L_x_11776:
[----:B------:R-:W-:Y:S05]  /*1eb0*/  BSYNC B6 ;  /* 0x0000000000067941 */ /* 0x000fea0003800000 */
.L_x_11775:
        /* <DEDUP_REMOVED lines=23> */
.L_x_11814:
[----:B------:R0:W5:Y:S01]  /*2030*/  LDG.E.U8 R25, [R2.64] ;  /* 0x0000002402197981 */ /* 0x000162000c1e1100 */
[----:B------:R-:W-:Y:S05]  /*2040*/  BRA `(.L_x_11816) ;  /* 0x00000d8000007947 */ /* 0x000fea0003800000 */
.L_x_11813:
        /* <DEDUP_REMOVED lines=8> */
.L_x_11818:
[----:B------:R0:W5:Y:S01]  /*20d0*/  LDG.E.U16 R25, [R2.64] ;  /* 0x0000002402197981 */ /* 0x000162000c1e1500 */
[----:B------:R-:W-:Y:S05]  /*20e0*/  BRA `(.L_x_11816) ;  /* 0x00000ce000007947 */ /* 0x000fea0003800000 */
.L_x_11817:
[----:B------:R0:W5:Y:S01]  /*20f0*/  LDG.E.U16 R25, [R2.64] ;  /* 0x0000002402197981 */ /* 0x000162000c1e1500 */
[----:B------:R-:W-:Y:S05]  /*2100*/  BRA `(.L_x_11816) ;  /* 0x00000cc000007947 */ /* 0x000fea0003800000 */
.L_x_11812:
        /* <DEDUP_REMOVED lines=9> */
.L_x_11820:
[----:B------:R-:W2:Y:S02]  /*21a0*/  LDG.E.U16 R0, [R2.64] ;  /* 0x0000002402007981 */ /* 0x000ea4000c1e1500 */
[----:B--2---:R-:W-:-:S06]  /*21b0*/  HADD2.F32 R0, -RZ, R0.H0_H0 ;  /* 0x20000000ff007230 */ /* 0x004fcc0000004100 */
[----:B------:R-:W0:Y:S02]  /*21c0*/  F2I.FTZ.TRUNC.NTZ R0, R0 ;  /* 0x0000000000007305 */ /* 0x000e24000021f100 */
[----:B0-----:R-:W-:Y:S01]  /*21d0*/  PRMT R25, R0, 0x7610, R25 ;  /* 0x0000761000197816 */ /* 0x001fe20000000019 */
[----:B------:R-:W-:Y:S05]  /*21e0*/  BRA `(.L_x_11816) ;  /* 0x00000be000007947 */ /* 0x000fea0003800000 */
.L_x_11819:
        /* <DEDUP_REMOVED lines=9> */
.L_x_11822:
[----:B------:R-:W2:Y:S02]  /*2280*/  LDG.E.U16 R2, [R2.64] ;  /* 0x0000002402027981 */ /* 0x000ea4000c1e1500 */
[----:B--2---:R-:W-:-:S06]  /*2290*/  HADD2.F32 R0, -RZ, R2.H0_H0 ;  /* 0x20000002ff007230 */ /* 0x004fcc0000004100 */
[----:B------:R-:W0:Y:S02]  /*22a0*/  F2I.FTZ.TRUNC.NTZ R0, R0 ;  /* 0x0000000000007305 */ /* 0x000e24000021f100 */
[----:B0-----:R-:W-:Y:S01]  /*22b0*/  PRMT R25, R0, 0x7610, R25 ;  /* 0x0000761000197816 */ /* 0x001fe20000000019 */
[----:B------:R-:W-:Y:S05]  /*22c0*/  BRA `(.L_x_11816) ;  /* 0x00000b0000007947 */ /* 0x000fea0003800000 */
.L_x_11821:
[----:B------:R-:W2:Y:S02]  /*22d0*/  LDG.E.64 R2, [R2.64] ;  /* 0x0000002402027981 */ /* 0x000ea4000c1e1b00 */
[----:B--2---:R0:W2:Y:S01]  /*22e0*/  F2I.F64.TRUNC R25, R2 ;  /* 0x0000000200197311 */ /* 0x0040a2000030d100 */
[----:B------:R-:W-:Y:S05]  /*22f0*/  BRA `(.L_x_11816) ;  /* 0x00000ad000007947 */ /* 0x000fea0003800000 */
.L_x_11811:
        /* <DEDUP_REMOVED lines=12> */
.L_x_11825:
[----:B------:R-:W2:Y:S02]  /*23c0*/  LDG.E.64 R2, [R2.64] ;  /* 0x0000002402027981 */ /* 0x000ea4000c1e1b00 */
[----:B--2---:R0:W2:Y:S01]  /*23d0*/  F2I.F64.TRUNC R25, R2 ;  /* 0x0000000200197311 */ /* 0x0040a2000030d100 */
[----:B------:R-:W-:Y:S05]  /*23e0*/  BRA `(.L_x_11816) ;  /* 0x000009e000007947 */ /* 0x000fea0003800000 */
.L_x_11824:
        /* <DEDUP_REMOVED lines=28> */
.L_x_11827:
        /* <DEDUP_REMOVED lines=15> */
.L_x_11826:
[----:B------:R-:W2:Y:S02]  /*26a0*/  LDG.E.U16 R0, [R2.64] ;  /* 0x0000002402007981 */ /* 0x000ea4000c1e1500 */
[----:B--2---:R-:W-:-:S06]  /*26b0*/  PRMT R0, RZ, 0x5410, R0 ;  /* 0x00005410ff007816 */ /* 0x004fcc0000000000 */
[----:B------:R-:W0:Y:S02]  /*26c0*/  F2I.FTZ.TRUNC.NTZ R0, R0 ;  /* 0x0000000000007305 */ /* 0x000e24000021f100 */
[----:B0-----:R-:W-:Y:S01]  /*26d0*/  PRMT R25, R0, 0x7610, R25 ;  /* 0x0000761000197816 */ /* 0x001fe20000000019 */
[----:B------:R-:W-:Y:S05]  /*26e0*/  BRA `(.L_x_11816) ;  /* 0x000006e000007947 */ /* 0x000fea0003800000 */
.L_x_11823:
        /* <DEDUP_REMOVED lines=10> */
.L_x_11830:
        /* <DEDUP_REMOVED lines=21> */
.L_x_11834:
[----:B------:R-:W-:Y:S05]  /*28e0*/  BSYNC B1 ;  /* 0x0000000000017941 */ /* 0x000fea0003800000 */
.L_x_11833:
[----:B------:R-:W-:Y:S01]  /*28f0*/  LEA R3, R0, 0x3b800000, 0x17 ;  /* 0x3b80000000037811 */ /* 0x000fe200078eb8ff */
[----:B------:R-:W-:-:S05]  /*2900*/  IMAD.SHL.U32 R0, R2, 0x100000, RZ ;  /* 0x0010000002007824 */ /* 0x000fca00078e00ff */
[----:B------:R-:W-:Y:S02]  /*2910*/  LOP3.LUT R0, R3, R0, R4, 0xfe, !PT ;  /* 0x0000000003007212 */ /* 0x000fe400078efe04 */
.L_x_11832:
[----:B------:R-:W-:Y:S05]  /*2920*/  BSYNC B0 ;  /* 0x0000000000007941 */ /* 0x000fea0003800000 */
.L_x_11831:
[----:B------:R-:W0:Y:S02]  /*2930*/  F2I.FTZ.TRUNC.NTZ R0, R0 ;  /* 0x0000000000007305 */ /* 0x000e24000021f100 */
[----:B0-----:R-:W-:Y:S01]  /*2940*/  PRMT R25, R0, 0x7610, R25 ;  /* 0x0000761000197816 */ /* 0x001fe20000000019 */
[----:B------:R-:W-:Y:S05]  /*2950*/  BRA `(.L_x_11816) ;  /* 0x0000047000007947 */ /* 0x000fea0003800000 */
.L_x_11829:
        /* <DEDUP_REMOVED lines=21> */
.L_x_11838:
[----:B------:R-:W-:Y:S05]  /*2ab0*/  BSYNC B1 ;  /* 0x0000000000017941 */ /* 0x000fea0003800000 */
.L_x_11837:
[----:B------:R-:W-:Y:S01]  /*2ac0*/  LEA R3, R0, 0x37800000, 0x17 ;  /* 0x3780000000037811 */ /* 0x000fe200078eb8ff */
[----:B------:R-:W-:-:S05]  /*2ad0*/  IMAD.SHL.U32 R0, R2, 0x200000, RZ ;  /* 0x0020000002007824 */ /* 0x000fca00078e00ff */
[----:B------:R-:W-:Y:S02]  /*2ae0*/  LOP3.LUT R0, R3, R0, R4, 0xfe, !PT ;  /* 0x0000000003007212 */ /* 0x000fe400078efe04 */
.L_x_11836:
[----:B------:R-:W-:Y:S05]  /*2af0*/  BSYNC B0 ;  /* 0x0000000000007941 */ /* 0x000fea0003800000 */
.L_x_11835:
[----:B------:R-:W0:Y:S02]  /*2b00*/  F2I.FTZ.TRUNC.NTZ R0, R0 ;  /* 0x0000000000007305 */ /* 0x000e24000021f100 */
[----:B0-----:R-:W-:Y:S01]  /*2b10*/  PRMT R25, R0, 0x7610, R25 ;  /* 0x0000761000197816 */ /* 0x001fe20000000019 */
[----:B------:R-:W-:Y:S05]  /*2b20*/  BRA `(.L_x_11816) ;  /* 0x000002a000007947 */ /* 0x000fea0003800000 */
.L_x_11828:
        /* <DEDUP_REMOVED lines=14> */
.L_x_11842:
[----:B------:R-:W-:Y:S05]  /*2c10*/  BSYNC B0 ;  /* 0x0000000000007941 */ /* 0x000fea0003800000 */
.L_x_11841:
[----:B------:R-:W0:Y:S02]  /*2c20*/  F2I.FTZ.TRUNC.NTZ R0, R0 ;  /* 0x0000000000007305 */ /* 0x000e24000021f100 */
[----:B0-----:R-:W-:Y:S01]  /*2c30*/  PRMT R25, R0, 0x7610, R25 ;  /* 0x0000761000197816 */ /* 0x001fe20000000019 */
[----:B------:R-:W-:Y:S05]  /*2c40*/  BRA `(.L_x_11816) ;  /* 0x0000018000007947 */ /* 0x000fea0003800000 */
.L_x_11815:
        /* <DEDUP_REMOVED lines=21> */
.L_x_11840:
[----:B------:R0:W5:Y:S01]  /*2da0*/  LDG.E.U16 R25, [R2.64] ;  /* 0x0000002402197981 */ /* 0x000162000c1e1500 */
[----:B------:R-:W-:Y:S05]  /*2db0*/  BRA `(.L_x_11816) ;  /* 0x0000001000007947 */ /* 0x000fea0003800000 */
.L_x_11839:
[----:B------:R0:W5:Y:S02]  /*2dc0*/  LDG.E.U16 R25, [R2.64] ;  /* 0x0000002402197981 */ /* 0x000164000c1e1500 */
.L_x_11816:
[----:B------:R-:W-:-:S03]  /*2dd0*/  IADD3 R22, R22, 0x80, RZ ;  /* 0x0000008016167810 */ /* 0x000fc60007ffe0ff */
.L_x_11810:
[----:B------:R-:W-:Y:S05]  /*2de0*/  BSYNC B6 ;  /* 0x0000000000067941 */ /* 0x000fea0003800000 */
.L_x_11809:
        /* <DEDUP_REMOVED lines=20> */
.L_x_11848:
[----:B------:R0:W5:Y:S01]  /*2f30*/  LDG.E.U8 R24, [R2.64] ;  /* 0x0000002402187981 */ /* 0x000162000c1e1100 */
[----:B------:R-:W-:Y:S05]  /*2f40*/  BRA `(.L_x_11844) ;  /* 0x00000d7000007947 */ /* 0x000fea0003800000 */
.L_x_11847:
        /* <DEDUP_REMOVED lines=8> */
.L_x_11851:
[----:B------:R0:W5:Y:S01]  /*2fd0*/  LDG.E.U16 R24, [R2.64] ;  /* 0x0000002402187981 */ /* 0x000162000c1e1500 */
[----:B------:R-:W-:Y:S05]  /*2fe0*/  BRA `(.L_x_11844) ;  /* 0x00000cd000007947 */ /* 0x000fea0003800000 */
.L_x_11850:
[----:B------:R0:W5:Y:S01]  /*2ff0*/  LDG.E.U16 R24, [R2.64] ;  /* 0x0000002402187981 */ /* 0x000162000c1e1500 */
[----:B------:R-:W-:Y:S05]  /*3000*/  BRA `(.L_x_11844) ;  /* 0x00000cb000007947 */ /* 0x000fea0003800000 */
.L_x_11846:
        /* <DEDUP_REMOVED lines=9> */
.L_x_11853:
[----:B------:R-:W3:Y:S02]  /*30a0*/  LDG.E.U16 R0, [R2.64] ;  /* 0x0000002402007981 */ /* 0x000ee4000c1e1500 */
[----:B---3--:R-:W-:-:S06]  /*30b0*/  HADD2.F32 R0, -RZ, R0.H0_H0 ;  /* 0x20000000ff007230 */ /* 0x008fcc0000004100 */
[----:B------:R-:W0:Y:S02]  /*30c0*/  F2I.FTZ.TRUNC.NTZ R0, R0 ;  /* 0x0000000000007305 */ /* 0x000e24000021f100 */
[----:B0-----:R-:W-:Y:S01]  /*30d0*/  PRMT R24, R0, 0x7610, R24 ;  /* 0x0000761000187816 */ /* 0x001fe20000000018 */
[----:B------:R-:W-:Y:S05]  /*30e0*/  BRA `(.L_x_11844) ;  /* 0x00000bd000007947 */ /* 0x000fea0003800000 */
.L_x_11852:
        /* <DEDUP_REMOVED lines=9> */
.L_x_11855:
[----:B------:R-:W3:Y:S02]  /*3180*/  LDG.E.U16 R2, [R2.64] ;  /* 0x0000002402027981 */ /* 0x000ee4000c1e1500 */
[----:B---3--:R-:W-:-:S06]  /*3190*/  HADD2.F32 R0, -RZ, R2.H0_H0 ;  /* 0x20000002ff007230 */ /* 0x008fcc0000004100 */
[----:B------:R-:W0:Y:S02]  /*31a0*/  F2I.FTZ.TRUNC.NTZ R0, R0 ;  /* 0x0000000000007305 */ /* 0x000e24000021f100 */
[----:B0-----:R-:W-:Y:S01]  /*31b0*/  PRMT R24, R0, 0x7610, R24 ;  /* 0x0000761000187816 */ /* 0x001fe20000000018 */
[----:B------:R-:W-:Y:S05]  /*31c0*/  BRA `(.L_x_11844) ;  /* 0x00000af000007947 */ /* 0x000fea0003800000 */
.L_x_11854:
[----:B------:R-:W3:Y:S02]  /*31d0*/  LDG.E.64 R2, [R2.64] ;  /* 0x0000002402027981 */ /* 0x000ee4000c1e1b00 */
[----:B---3--:R0:W3:Y:S01]  /*31e0*/  F2I.F64.TRUNC R24, R2 ;  /* 0x0000000200187311 */ /* 0x0080e2000030d100 */
[----:B------:R-:W-:Y:S05]  /*31f0*/  BRA `(.L_x_11844) ;  /* 0x00000ac000007947 */ /* 0x000fea0003800000 */
.L_x_11845:
        /* <DEDUP_REMOVED lines=12> */
.L_x_11858:
[----:B------:R-:W3:Y:S02]  /*32c0*/  LDG.E.64 R2, [R2.64] ;  /* 0x0000002402027981 */ /* 0x000ee4000c1e1b00 */
[----:B---3--:R0:W3:Y:S01]  /*32d0*/  F2I.F64.TRUNC R24, R2 ;  /* 0x0000000200187311 */ /* 0x0080e2000030d100 */
[----:B------:R-:W-:Y:S05]  /*32e0*/  BRA `(.L_x_11844) ;  /* 0x000009d000007947 */ /* 0x000fea0003800000 */
.L_x_11857:
        /* <DEDUP_REMOVED lines=28> */
.L_x_11860:
        /* <DEDUP_REMOVED lines=15> */
.L_x_11859:
[----:B------:R-:W3:Y:S02]  /*35a0*/  LDG.E.U16 R0, [R2.64] ;  /* 0x0000002402007981 */ /* 0x000ee4000c1e1500 */
[----:B---3--:R-:W-:-:S06]  /*35b0*/  PRMT R0, RZ, 0x5410, R0 ;  /* 0x00005410ff007816 */ /* 0x008fcc0000000000 */
[----:B------:R-:W0:Y:S02]  /*35c0*/  F2I.FTZ.TRUNC.NTZ R0, R0 ;  /* 0x0000000000007305 */ /* 0x000e24000021f100 */
[----:B0-----:R-:W-:Y:S01]  /*35d0*/  PRMT R24, R0, 0x7610, R24 ;  /* 0x0000761000187816 */ /* 0x001fe20000000018 */
[----:B------:R-:W-:Y:S05]  /*35e0*/  BRA `(.L_x_11844) ;  /* 0x000006d000007947 */ /* 0x000fea0003800000 */
.L_x_11856:
        /* <DEDUP_REMOVED lines=10> */
.L_x_11863:
        /* <DEDUP_REMOVED lines=21> */
.L_x_11867:
[----:B------:R-:W-:Y:S05]  /*37e0*/  BSYNC B1 ;  /* 0x0000000000017941 */ /* 0x000fea0003800000 */
.L_x_11866:
[----:B------:R-:W-:Y:S01]  /*37f0*/  LEA R3, R0, 0x3b800000, 0x17 ;  /* 0x3b80000000037811 */ /* 0x000fe200078eb8ff */
[----:B------:R-:W-:-:S05]  /*3800*/  IMAD.SHL.U32 R0, R2, 0x100000, RZ ;  /* 0x0010000002007824 */ /* 0x000fca00078e00ff */
[----:B------:R-:W-:Y:S02]  /*3810*/  LOP3.LUT R0, R3, R0, R4, 0xfe, !PT ;  /* 0x0000000003007212 */ /* 0x000fe400078efe04 */
.L_x_11865:
[----:B------:R-:W-:Y:S05]  /*3820*/  BSYNC B0 ;  /* 0x0000000000007941 */ /* 0x000fea0003800000 */
.L_x_11864:
[----:B------:R-:W0:Y:S02]  /*3830*/  F2I.FTZ.TRUNC.NTZ R0, R0 ;  /* 0x0000000000007305 */ /* 0x000e24000021f100 */
[----:B0-----:R-:W-:Y:S01]  /*3840*/  PRMT R24, R0, 0x7610, R24 ;  /* 0x0000761000187816 */ /* 0x001fe20000000018 */
[----:B------:R-:W-:Y:S05]  /*3850*/  BRA `(.L_x_11844) ;  /* 0x0000046000007947 */ /* 0x000fea0003800000 */
.L_x_11862:
        /* <DEDUP_REMOVED lines=21> */
.L_x_11871:
[----:B------:R-:W-:Y:S05]  /*39b0*/  BSYNC B1 ;  /* 0x0000000000017941 */ /* 0x000fea0003800000 */
.L_x_11870:
[----:B------:R-:W-:Y:S01]  /*39c0*/  LEA R3, R0, 0x37800000, 0x17 ;  /* 0x3780000000037811 */ /* 0x000fe200078eb8ff */
[----:B------:R-:W-:-:S05]  /*39d0*/  IMAD.SHL.U32 R0, R2, 0x200000, RZ ;  /* 0x0020000002007824 */ /* 0x000fca00078e00ff */
[----:B------:R-:W-:Y:S02]  /*39e0*/  LOP3.LUT R0, R3, R0, R4, 0xfe, !PT ;  /* 0x0000000003007212 */ /* 0x000fe400078efe04 */
.L_x_11869:
[----:B------:R-:W-:Y:S05]  /*39f0*/  BSYNC B0 ;  /* 0x0000000000007941 */ /* 0x000fea0003800000 */
.L_x_11868:
[----:B------:R-:W0:Y:S02]  /*3a00*/  F2I.FTZ.TRUNC.NTZ R0, R0 ;  /* 0x0000000000007305 */ /* 0x000e24000021f100 */
[----:B0-----:R-:W-:Y:S01]  /*3a10*/  PRMT R24, R0, 0x7610, R24 ;  /* 0x0000761000187816 */ /* 0x001fe20000000018 */
[----:B------:R-:W-:Y:S05]  /*3a20*/  BRA `(.L_x_11844) ;  /* 0x0000029000007947 */ /* 0x000fea0003800000 */
.L_x_11861:
        /* <DEDUP_REMOVED lines=14> */
.L_x_11875:
[----:B------:R-:W-:Y:S05]  /*3b10*/  BSYNC B0 ;  /* 0x0000000000007941 */ /* 0x000fea0003800000 */
.L_x_11874:
[----:B------:R-:W0:Y:S02]  /*3b20*/  F2I.FTZ.TRUNC.NTZ R0, R0 ;  /* 0x0000000000007305 */ /* 0x000e24000021f100 */
[----:B0-----:R-:W-:Y:S01]  /*3b30*/  PRMT R24, R0, 0x7610, R24 ;  /* 0x0000761000187816 */ /* 0x001fe20000000018 */
[----:B------:R-:W-:Y:S05]  /*3b40*/  BRA `(.L_x_11844) ;  /* 0x0000017000007947 */ /* 0x000fea0003800000 */
.L_x_11849:
        /* <DEDUP_REMOVED lines=20> */
.L_x_11873:
[----:B------:R0:W5:Y:S01]  /*3c90*/  LDG.E.U16 R24, [R2.64] ;  /* 0x0000002402187981 */ /* 0x000162000c1e1500 */
[----:B------:R-:W-:Y:S05]  /*3ca0*/  BRA `(.L_x_11844) ;  /* 0x0000001000007947 */ /* 0x000fea0003800000 */
.L_x_11872:
[----:B------:R0:W5:Y:S02]  /*3cb0*/  LDG.E.U16 R24, [R2.64] ;  /* 0x0000002402187981 */ /* 0x000164000c1e1500 */
.L_x_11844:
[----:B------:R-:W-:Y:S05]  /*3cc0*/  BSYNC B6 ;  /* 0x0000000000067941 */ /* 0x000fea0003800000 */
.L_x_11843:
[----:B0-----:R-:W0:Y:S01]  /*3cd0*/  S2R R2, SR_TID.X ;  /* 0x0000000000027919 */ /* 0x001e220000002100 */
[----:B------:R-:W4:Y:S01]  /*3ce0*/  LDC.U16 R3, c[0x0][0x166] ;  /* 0x00005980ff037b82 */ /* 0x000f220000000400 */
[----:B------:R-:W-:Y:S07]  /*3cf0*/  BSSY B0, `(.L_x_11876) ;  /* 0x0000025000007945 */ /* 0x000fee0003800000 */
[----:B------:R-:W3:Y:S01]  /*3d00*/  LDC.U8 R18, c[0x0][0x184] ;  /* 0x00006100ff127b82 */ /* 0x000ee20000000000 */
[----:B0-----:R-:W-:-:S02]  /*3d10*/  ISETP.GE.AND P2, PT, R2, R17, PT ;  /* 0x000000110200720c */ /* 0x001fc40003f46270 */
[C---:B------:R-:W-:Y:S02]  /*3d20*/  IADD3 R0, R2.reuse, 0x100, RZ ;  /* 0x0000010002007810 */ /* 0x040fe40007ffe0ff */
[C---:B------:R-:W-:Y:S02]  /*3d30*/  IADD3 R4, R2.reuse, 0x180, RZ ;  /* 0x0000018002047810 */ /* 0x040fe40007ffe0ff */
[----:B------:R-:W-:Y:S02]  /*3d40*/  IADD3 R22, R2, 0x80, RZ ;  /* 0x0000008002167810 */ /* 0x000fe40007ffe0ff */
[-C--:B------:R-:W-:Y:S02]  /*3d50*/  ISETP.GE.AND P0, PT, R0, R17.reuse, PT ;  /* 0x000000110000720c */ /* 0x080fe40003f06270 */
[-C--:B------:R-:W-:Y:S02]  /*3d60*/  ISETP.GE.AND P1, PT, R4, R17.reuse, PT ;  /* 0x000000110400720c */ /* 0x080fe40003f26270 */
[----:B------:R-:W-:-:S02]  /*3d70*/  ISETP.GE.AND P3, PT, R22, R17, PT ;  /* 0x000000111600720c */ /* 0x000fc40003f66270 */
[----:B----4-:R-:W-:Y:S01]  /*3d80*/  PRMT R0, R3, 0x9910, RZ ;  /* 0x0000991003007816 */ /* 0x010fe200000000ff */
[----:B------:R-:W-:Y:S05]  /*3d90*/  @P2 BRA `(.L_x_11877) ;  /* 0x000001a000002947 */ /* 0x000fea0003800000 */
[-C--:B---3--:R-:W-:Y:S02]  /*3da0*/  IABS R3, R0.reuse ;  /* 0x0000000000037213 */ /* 0x088fe40000000000 */
[----:B-----5:R-:W-:Y:S02]  /*3db0*/  PRMT R7, R23, 0x9910, RZ ;  /* 0x0000991017077816 */ /* 0x020fe400000000ff */
[----:B------:R-:W0:Y:S01]  /*3dc0*/  I2F.RP R6, R3 ;  /* 0x0000000300067306 */ /* 0x000e220000209400 */
[----:B------:R-:W-:-:S05]  /*3dd0*/  IABS R10, R0 ;  /* 0x00000000000a7213 */ /* 0x000fca0000000000 */
[----:B------:R-:W-:Y:S02]  /*3de0*/  IMAD.MOV R10, RZ, RZ, -R10 ;  /* 0x000000ffff0a7224 */ /* 0x000fe400078e0a0a */
[----:B0-----:R-:W0:Y:S02]  /*3df0*/  MUFU.RCP R6, R6 ;  /* 0x0000000600067308 */ /* 0x001e240000001000 */
[----:B0-----:R-:W-:Y:S02]  /*3e00*/  IADD3 R4, R6, 0xffffffe, RZ ;  /* 0x0ffffffe06047810 */ /* 0x001fe40007ffe0ff */
[----:B------:R-:W-:-:S04]  /*3e10*/  IABS R6, R7 ;  /* 0x0000000700067213 */ /* 0x000fc80000000000 */
[----:B------:R0:W3:Y:S01]  /*3e20*/  F2I.FTZ.U32.TRUNC.NTZ R5, R4 ;  /* 0x0000000400057305 */ /* 0x0000e2000021f000 */
[----:B------:R-:W-:-:S04]  /*3e30*/  LOP3.LUT R7, R7, R0, RZ, 0x3c, !PT ;  /* 0x0000000007077212 */ /* 0x000fc800078e3cff */
[----:B------:R-:W-:Y:S01]  /*3e40*/  ISETP.GE.AND P5, PT, R7, RZ, PT ;  /* 0x000000ff0700720c */ /* 0x000fe20003fa6270 */
[----:B0-----:R-:W-:Y:S02]  /*3e50*/  IMAD.MOV.U32 R4, RZ, RZ, RZ ;  /* 0x000000ffff047224 */ /* 0x001fe400078e00ff */
[----:B---3--:R-:W-:-:S04]  /*3e60*/  IMAD.MOV R8, RZ, RZ, -R5 ;  /* 0x000000ffff087224 */ /* 0x008fc800078e0a05 */
[----:B------:R-:W-:-:S04]  /*3e70*/  IMAD R9, R8, R3, RZ ;  /* 0x0000000308097224 */ /* 0x000fc800078e02ff */
[----:B------:R-:W-:-:S04]  /*3e80*/  IMAD.HI.U32 R5, R5, R9, R4 ;  /* 0x0000000905057227 */ /* 0x000fc800078e0004 */
[----:B------:R-:W-:Y:S02]  /*3e90*/  IMAD.MOV.U32 R9, RZ, RZ, R10 ;  /* 0x000000ffff097224 */ /* 0x000fe400078e000a */
        /* <DEDUP_REMOVED lines=10> */
.L_x_11877:
[----:B---3--:R-:W-:Y:S05]  /*3f40*/  BSYNC B0 ;  /* 0x0000000000007941 */ /* 0x008fea0003800000 */
.L_x_11876:
[----:B------:R-:W-:Y:S01]  /*3f50*/  BSSY B0, `(.L_x_11878) ;  /* 0x000001d000007945 */ /* 0x000fe20003800000 */
[----:B------:R-:W-:Y:S05]  /*3f60*/  @P3 BRA `(.L_x_11879) ;  /* 0x000001b000003947 */ /* 0x000fea0003800000 */
[-C--:B------:R-:W-:Y:S02]  /*3f70*/  IABS R3, R0.reuse ;  /* 0x0000000000037213 */ /* 0x080fe40000000000 */
[----:B-1---5:R-:W-:Y:S02]  /*3f80*/  PRMT R5, R19, 0x9910, RZ ;  /* 0x0000991013057816 */ /* 0x022fe400000000ff */
[----:B------:R-:W0:Y:S01]  /*3f90*/  I2F.RP R8, R3 ;  /* 0x0000000300087306 */ /* 0x000e220000209400 */
[----:B------:R-:W-:-:S05]  /*3fa0*/  IABS R11, R0 ;  /* 0x00000000000b7213 */ /* 0x000fca0000000000 */
[----:B------:R-:W-:Y:S02]  /*3fb0*/  IMAD.MOV R11, RZ, RZ, -R11 ;  /* 0x000000ffff0b7224 */ /* 0x000fe400078e0a0b */
        /* <DEDUP_REMOVED lines=8> */
[----:B------:R-:W-:-:S03]  /*4040*/  IMAD.HI.U32 R9, R7, R9, R6 ;  /* 0x0000000907097227 */ /* 0x000fc600078e0006 */
[----:B------:R-:W-:Y:S01]  /*4050*/  ISETP.GE.AND P5, PT, R5, RZ, PT ;  /* 0x000000ff0500720c */ /* 0x000fe20003fa6270 */
[----:B------:R-:W-:Y:S02]  /*4060*/  IMAD.MOV.U32 R6, RZ, RZ, R10 ;  /* 0x000000ffff067224 */ /* 0x000fe400078e000a */
        /* <DEDUP_REMOVED lines=11> */
.L_x_11879:
[----:B------:R-:W-:Y:S05]  /*4120*/  BSYNC B0 ;  /* 0x0000000000007941 */ /* 0x000fea0003800000 */
.L_x_11878:
[----:B------:R-:W-:Y:S01]  /*4130*/  BSSY B0, `(.L_x_11880) ;  /* 0x000001d000007945 */ /* 0x000fe20003800000 */
[----:B------:R-:W-:Y:S05]  /*4140*/  @P0 BRA `(.L_x_11881) ;  /* 0x000001b000000947 */ /* 0x000fea0003800000 */
[-C--:B------:R-:W-:Y:S02]  /*4150*/  IABS R3, R0.reuse ;  /* 0x0000000000037213 */ /* 0x080fe40000000000 */
[----:B--2--5:R-:W-:Y:S02]  /*4160*/  PRMT R5, R25, 0x9910, RZ ;  /* 0x0000991019057816 */ /* 0x024fe400000000ff */
[----:B------:R-:W0:Y:S01]  /*4170*/  I2F.RP R8, R3 ;  /* 0x0000000300087306 */ /* 0x000e220000209400 */
[----:B------:R-:W-:-:S05]  /*4180*/  IABS R11, R0 ;  /* 0x00000000000b7213 */ /* 0x000fca0000000000 */
[----:B------:R-:W-:Y:S02]  /*4190*/  IMAD.MOV R11, RZ, RZ, -R11 ;  /* 0x000000ffff0b7224 */ /* 0x000fe400078e0a0b */
[----:B0-----:R-:W0:Y:S02]  /*41a0*/  MUFU.RCP R8, R8 ;  /* 0x0000000800087308 */ /* 0x001e240000001000 */
[----:B0-----:R-:W-:-:S06]  /*41b0*/  IADD3 R6, R8, 0xffffffe, RZ ;  /* 0x0ffffffe08067810 */ /* 0x001fcc0007ffe0ff */
[----:B------:R0:W2:Y:S02]  /*41c0*/  F2I.FTZ.U32.TRUNC.NTZ R7, R6 ;  /* 0x0000000600077305 */ /* 0x0000a4000021f000 */
[----:B0-----:R-:W-:Y:S02]  /*41d0*/  IMAD.MOV.U32 R6, RZ, RZ, RZ ;  /* 0x000000ffff067224 */ /* 0x001fe400078e00ff */
[----:B--2---:R-:W-:-:S04]  /*41e0*/  IMAD.MOV R10, RZ, RZ, -R7 ;  /* 0x000000ffff0a7224 */ /* 0x004fc800078e0a07 */
        /* <DEDUP_REMOVED lines=17> */
.L_x_11881:
[----:B------:R-:W-:Y:S05]  /*4300*/  BSYNC B0 ;  /* 0x0000000000007941 */ /* 0x000fea0003800000 */
.L_x_11880:
[----:B------:R-:W-:Y:S01]  /*4310*/  BSSY B0, `(.L_x_11882) ;  /* 0x000001d000007945 */ /* 0x000fe20003800000 */
[----:B------:R-:W-:Y:S05]  /*4320*/  @P1 BRA `(.L_x_11883) ;  /* 0x000001b000001947 */ /* 0x000fea0003800000 */
[-C--:B------:R-:W-:Y:S02]  /*4330*/  IABS R3, R0.reuse ;  /* 0x0000000000037213 */ /* 0x080fe40000000000 */
[----:B-----5:R-:W-:Y:S02]  /*4340*/  PRMT R5, R24, 0x9910, RZ ;  /* 0x0000991018057816 */ /* 0x020fe400000000ff */
[----:B------:R-:W0:Y:S01]  /*4350*/  I2F.RP R8, R3 ;  /* 0x0000000300087306 */ /* 0x000e220000209400 */
[----:B------:R-:W-:-:S05]  /*4360*/  IABS R11, R0 ;  /* 0x00000000000b7213 */ /* 0x000fca0000000000 */
[----:B------:R-:W-:Y:S02]  /*4370*/  IMAD.MOV R11, RZ, RZ, -R11 ;  /* 0x000000ffff0b7224 */ /* 0x000fe400078e0a0b */
[----:B0-----:R-:W0:Y:S02]  /*4380*/  MUFU.RCP R8, R8 ;  /* 0x0000000800087308 */ /* 0x001e240000001000 */
[----:B0-----:R-:W-:-:S06]  /*4390*/  IADD3 R6, R8, 0xffffffe, RZ ;  /* 0x0ffffffe08067810 */ /* 0x001fcc0007ffe0ff */
[----:B------:R0:W3:Y:S02]  /*43a0*/  F2I.FTZ.U32.TRUNC.NTZ R7, R6 ;  /* 0x0000000600077305 */ /* 0x0000e4000021f000 */
[----:B0-----:R-:W-:Y:S02]  /*43b0*/  IMAD.MOV.U32 R6, RZ, RZ, RZ ;  /* 0x000000ffff067224 */ /* 0x001fe400078e00ff */
[----:B---3--:R-:W-:-:S04]  /*43c0*/  IMAD.MOV R10, RZ, RZ, -R7 ;  /* 0x000000ffff0a7224 */ /* 0x008fc800078e0a07 */
        /* <DEDUP_REMOVED lines=17> */
.L_x_11883:
[----:B------:R-:W-:Y:S05]  /*44e0*/  BSYNC B0 ;  /* 0x0000000000007941 */ /* 0x000fea0003800000 */
.L_x_11882:
        /* <DEDUP_REMOVED lines=20> */
.L_x_11889:
[----:B------:R0:W-:Y:S01]  /*4630*/  STG.E.U8 [R8.64], R4 ;  /* 0x0000000408007986 */ /* 0x0001e2000c101124 */
[----:B------:R-:W-:Y:S01]  /*4640*/  IMAD.MOV.U32 R2, RZ, RZ, R22 ;  /* 0x000000ffff027224 */ /* 0x000fe200078e0016 */
[----:B------:R-:W-:Y:S05]  /*4650*/  BRA `(.L_x_11885) ;  /* 0x00000f0000007947 */ /* 0x000fea0003800000 */
.L_x_11888:
[----:B------:R-:W-:-:S13]  /*4660*/  ISETP.NE.AND P0, PT, R0, 0x2, PT ;  /* 0x000000020000780c */ /* 0x000fda0003f05270 */
[----:B------:R-:W-:Y:S05]  /*4670*/  @!P0 BRA `(.L_x_11891) ;  /* 0x000000d000008947 */ /* 0x000fea0003800000 */
[----:B------:R-:W-:-:S13]  /*4680*/  ISETP.NE.AND P0, PT, R0, 0x3, PT ;  /* 0x000000030000780c */ /* 0x000fda0003f05270 */
[----:B------:R-:W-:Y:S05]  /*4690*/  @!P0 BRA `(.L_x_11892) ;  /* 0x0000007000008947 */ /* 0x000fea0003800000 */
[----:B------:R-:W-:-:S13]  /*46a0*/  ISETP.NE.AND P0, PT, R0, 0x4, PT ;  /* 0x000000040000780c */ /* 0x000fda0003f05270 */
[----:B------:R-:W-:Y:S05]  /*46b0*/  @P0 BRA `(.L_x_11890) ;  /* 0x00000cd000000947 */ /* 0x000fea0003800000 */
[----:B------:R-:W-:Y:S01]  /*46c0*/  PRMT R4, R4, 0x9910, RZ ;  /* 0x0000991004047816 */ /* 0x000fe200000000ff */
[----:B------:R-:W-:-:S03]  /*46d0*/  IMAD.MOV.U32 R2, RZ, RZ, R22 ;  /* 0x000000ffff027224 */ /* 0x000fc600078e0016 */
[----:B------:R-:W-:-:S05]  /*46e0*/  SHF.R.S32.HI R5, RZ, 0x1f, R4 ;  /* 0x0000001fff057819 */ /* 0x000fca0000011404 */
[----:B------:R0:W-:Y:S01]  /*46f0*/  STG.E.64 [R8.64], R4 ;  /* 0x0000000408007986 */ /* 0x0001e2000c101b24 */
[----:B------:R-:W-:Y:S05]  /*4700*/  BRA `(.L_x_11885) ;  /* 0x00000e5000007947 */ /* 0x000fea0003800000 */
.L_x_11892:
[----:B------:R-:W-:Y:S01]  /*4710*/  PRMT R3, R4, 0x9910, RZ ;  /* 0x0000991004037816 */ /* 0x000fe200000000ff */
[----:B------:R-:W-:-:S04]  /*4720*/  IMAD.MOV.U32 R2, RZ, RZ, R22 ;  /* 0x000000ffff027224 */ /* 0x000fc800078e0016 */
[----:B------:R0:W-:Y:S01]  /*4730*/  STG.E [R8.64], R3 ;  /* 0x0000000308007986 */ /* 0x0001e2000c101924 */
[----:B------:R-:W-:Y:S05]  /*4740*/  BRA `(.L_x_11885) ;  /* 0x00000e1000007947 */ /* 0x000fea0003800000 */
.L_x_11891:
[----:B------:R0:W-:Y:S01]  /*4750*/  STG.E.U16 [R8.64], R4 ;  /* 0x0000000408007986 */ /* 0x0001e2000c101524 */
[----:B------:R-:W-:Y:S01]  /*4760*/  IMAD.MOV.U32 R2, RZ, RZ, R22 ;  /* 0x000000ffff027224 */ /* 0x000fe200078e0016 */
[----:B------:R-:W-:Y:S05]  /*4770*/  BRA `(.L_x_11885) ;  /* 0x00000de000007947 */ /* 0x000fea0003800000 */
.L_x_11887:
        /* <DEDUP_REMOVED lines=10> */
.L_x_11894:
[----:B------:R-:W0:Y:S01]  /*4820*/  I2F.S16 R0, R4 ;  /* 0x0000000400007306 */ /* 0x000e220000101400 */
[----:B------:R-:W-:Y:S01]  /*4830*/  IMAD.MOV.U32 R2, RZ, RZ, R22 ;  /* 0x000000ffff027224 */ /* 0x000fe200078e0016 */
[----:B0-----:R-:W-:-:S05]  /*4840*/  F2FP.PACK_AB R0, RZ, R0 ;  /* 0x00000000ff00723e */ /* 0x001fca00000000ff */
[----:B------:R0:W-:Y:S01]  /*4850*/  STG.E.U16 [R8.64], R0 ;  /* 0x0000000008007986 */ /* 0x0001e2000c101524 */
[----:B------:R-:W-:Y:S05]  /*4860*/  BRA `(.L_x_11885) ;  /* 0x00000cf000007947 */ /* 0x000fea0003800000 */
.L_x_11893:
        /* <DEDUP_REMOVED lines=11> */
.L_x_11896:
[----:B------:R-:W0:Y:S01]  /*4920*/  I2F.S16 R4, R4 ;  /* 0x0000000400047306 */ /* 0x000e220000101400 */
[----:B------:R-:W-:Y:S01]  /*4930*/  IMAD.MOV.U32 R2, RZ, RZ, R22 ;  /* 0x000000ffff027224 */ /* 0x000fe200078e0016 */
[----:B0-----:R-:W-:-:S04]  /*4940*/  F2FP.PACK_AB R3, RZ, R4 ;  /* 0x00000004ff03723e */ /* 0x001fc800000000ff */
[----:B------:R-:W-:-:S05]  /*4950*/  PRMT R3, R3, 0x5410, RZ ;  /* 0x0000541003037816 */ /* 0x000fca00000000ff */
[----:B------:R0:W-:Y:S01]  /*4960*/  STG.E [R8.64], R3 ;  /* 0x0000000308007986 */ /* 0x0001e2000c101924 */
[----:B------:R-:W-:Y:S05]  /*4970*/  BRA `(.L_x_11885) ;  /* 0x00000be000007947 */ /* 0x000fea0003800000 */
.L_x_11895:
[----:B------:R-:W0:Y:S01]  /*4980*/  I2F.F64.S16 R4, R4 ;  /* 0x0000000400047312 */ /* 0x000e220000101c00 */
[----:B------:R-:W-:Y:S01]  /*4990*/  IMAD.MOV.U32 R2, RZ, RZ, R22 ;  /* 0x000000ffff027224 */ /* 0x000fe200078e0016 */
[----:B0-----:R0:W-:Y:S01]  /*49a0*/  STG.E.64 [R8.64], R4 ;  /* 0x0000000408007986 */ /* 0x0011e2000c101b24 */
[----:B------:R-:W-:Y:S05]  /*49b0*/  BRA `(.L_x_11885) ;  /* 0x00000ba000007947 */ /* 0x000fea0003800000 */
.L_x_11886:
        /* <DEDUP_REMOVED lines=14> */
.L_x_11899:
[----:B------:R-:W0:Y:S01]  /*4aa0*/  I2F.F64.S16 R4, R4 ;  /* 0x0000000400047312 */ /* 0x000e220000101c00 */
[----:B------:R-:W-:Y:S01]  /*4ab0*/  CS2R R6, SRZ ;  /* 0x0000000000067805 */ /* 0x000fe2000001ff00 */
[----:B------:R-:W-:-:S04]  /*4ac0*/  IMAD.MOV.U32 R2, RZ, RZ, R22 ;  /* 0x000000ffff027224 */ /* 0x000fc800078e0016 */
[----:B0-----:R0:W-:Y:S01]  /*4ad0*/  STG.E.128 [R8.64], R4 ;  /* 0x0000000408007986 */ /* 0x0011e2000c101d24 */
[----:B------:R-:W-:Y:S05]  /*4ae0*/  BRA `(.L_x_11885) ;  /* 0x00000a7000007947 */ /* 0x000fea0003800000 */
.L_x_11898:
        /* <DEDUP_REMOVED lines=21> */
.L_x_11903:
[----:B------:R-:W-:Y:S05]  /*4c40*/  BSYNC B0 ;  /* 0x0000000000007941 */ /* 0x000fea0003800000 */
.L_x_11902:
[----:B------:R-:W-:Y:S01]  /*4c50*/  LOP3.LUT R3, R0, R3, RZ, 0xfc, !PT ;  /* 0x0000000300037212 */ /* 0x000fe200078efcff */
[----:B------:R-:W-:-:S04]  /*4c60*/  IMAD.MOV.U32 R2, RZ, RZ, R22 ;  /* 0x000000ffff027224 */ /* 0x000fc800078e0016 */
[----:B------:R0:W-:Y:S01]  /*4c70*/  STG.E.U8 [R8.64], R3 ;  /* 0x0000000308007986 */ /* 0x0001e2000c101124 */
[----:B------:R-:W-:Y:S05]  /*4c80*/  BRA `(.L_x_11885) ;  /* 0x000008d000007947 */ /* 0x000fea0003800000 */
.L_x_11901:
        /* <DEDUP_REMOVED lines=13> */
.L_x_11905:
[----:B------:R-:W-:Y:S01]  /*4d60*/  IMAD.MOV.U32 R0, RZ, RZ, 0x7f ;  /* 0x0000007fff007424 */ /* 0x000fe200078e00ff */
[----:B------:R-:W-:-:S04]  /*4d70*/  ISETP.GT.U32.AND P0, PT, R2, 0x7f800000, PT ;  /* 0x7f8000000200780c */ /* 0x000fc80003f04070 */
[----:B------:R-:W-:-:S04]  /*4d80*/  SEL R0, R0, 0x7c, P0 ;  /* 0x0000007c00007807 */ /* 0x000fc80000000000 */
.L_x_11906:
[----:B------:R-:W-:Y:S05]  /*4d90*/  BSYNC B0 ;  /* 0x0000000000007941 */ /* 0x000fea0003800000 */
.L_x_11904:
[----:B------:R-:W-:-:S04]  /*4da0*/  LOP3.LUT R2, R3, 0x80000000, RZ, 0xc0, !PT ;  /* 0x8000000003027812 */ /* 0x000fc800078ec0ff */
[----:B------:R-:W-:Y:S01]  /*4db0*/  SHF.R.U32.HI R3, RZ, 0x18, R2 ;  /* 0x00000018ff037819 */ /* 0x000fe20000011602 */
[----:B------:R-:W-:-:S03]  /*4dc0*/  IMAD.MOV.U32 R2, RZ, RZ, R22 ;  /* 0x000000ffff027224 */ /* 0x000fc600078e0016 */
[----:B------:R-:W-:-:S05]  /*4dd0*/  LOP3.LUT R3, R0, R3, RZ, 0xfc, !PT ;  /* 0x0000000300037212 */ /* 0x000fca00078efcff */
[----:B------:R0:W-:Y:S01]  /*4de0*/  STG.E.U8 [R8.64], R3 ;  /* 0x0000000308007986 */ /* 0x0001e2000c101124 */
[----:B------:R-:W-:Y:S05]  /*4df0*/  BRA `(.L_x_11885) ;  /* 0x0000076000007947 */ /* 0x000fea0003800000 */
.L_x_11900:
[----:B------:R-:W0:Y:S01]  /*4e00*/  I2F.S16 R0, R4 ;  /* 0x0000000400007306 */ /* 0x000e220000101400 */
[----:B------:R-:W-:Y:S01]  /*4e10*/  IMAD.MOV.U32 R2, RZ, RZ, R22 ;  /* 0x000000ffff027224 */ /* 0x000fe200078e0016 */
[----:B0-----:R-:W-:-:S05]  /*4e20*/  F2FP.BF16.PACK_AB R0, RZ, R0 ;  /* 0x00000000ff00723e */ /* 0x001fca00000010ff */
[----:B------:R0:W-:Y:S01]  /*4e30*/  STG.E.U16 [R8.64], R0 ;  /* 0x0000000008007986 */ /* 0x0001e2000c101524 */
[----:B------:R-:W-:Y:S05]  /*4e40*/  BRA `(.L_x_11885) ;  /* 0x0000071000007947 */ /* 0x000fea0003800000 */
.L_x_11897:
        /* <DEDUP_REMOVED lines=11> */
.L_x_11909:
        /* <DEDUP_REMOVED lines=17> */
.L_x_11912:
[----:B------:R-:W-:-:S04]  /*5010*/  LOP3.LUT R0, R5, 0x80000000, RZ, 0xc0, !PT ;  /* 0x8000000005007812 */ /* 0x000fc800078ec0ff */
[----:B------:R-:W-:-:S04]  /*5020*/  SHF.R.U32.HI R3, RZ, 0x18, R0 ;  /* 0x00000018ff037819 */ /* 0x000fc80000011600 */
[----:B------:R-:W-:-:S04]  /*5030*/  LOP3.LUT R2, R2, R3, RZ, 0xfc, !PT ;  /* 0x0000000302027212 */ /* 0x000fc800078efcff */
[----:B------:R-:W-:Y:S02]  /*5040*/  PRMT R0, R2, 0x7610, R0 ;  /* 0x0000761002007816 */ /* 0x000fe40000000000 */
.L_x_11911:
[----:B------:R-:W-:Y:S05]  /*5050*/  BSYNC B0 ;  /* 0x0000000000007941 */ /* 0x000fea0003800000 */
.L_x_11910:
[----:B------:R0:W-:Y:S01]  /*5060*/  STG.E.U8 [R8.64], R0 ;  /* 0x0000000008007986 */ /* 0x0001e2000c101124 */
[----:B------:R-:W-:Y:S01]  /*5070*/  IMAD.MOV.U32 R2, RZ, RZ, R22 ;  /* 0x000000ffff027224 */ /* 0x000fe200078e0016 */
[----:B------:R-:W-:Y:S05]  /*5080*/  BRA `(.L_x_11885) ;  /* 0x000004d000007947 */ /* 0x000fea0003800000 */
.L_x_11908:
        /* <DEDUP_REMOVED lines=17> */
.L_x_11915:
[----:B------:R-:W-:-:S04]  /*51a0*/  LOP3.LUT R0, R5, 0x80000000, RZ, 0xc0, !PT ;  /* 0x8000000005007812 */ /* 0x000fc800078ec0ff */
[----:B------:R-:W-:-:S04]  /*51b0*/  SHF.R.U32.HI R3, RZ, 0x18, R0 ;  /* 0x00000018ff037819 */ /* 0x000fc80000011600 */
[----:B------:R-:W-:-:S04]  /*51c0*/  LOP3.LUT R2, R2, R3, RZ, 0xfc, !PT ;  /* 0x0000000302027212 */ /* 0x000fc800078efcff */
[----:B------:R-:W-:Y:S02]  /*51d0*/  PRMT R0, R2, 0x7610, R0 ;  /* 0x0000761002007816 */ /* 0x000fe40000000000 */
.L_x_11914:
[----:B------:R-:W-:Y:S05]  /*51e0*/  BSYNC B0 ;  /* 0x0000000000007941 */ /* 0x000fea0003800000 */
.L_x_11913:
[----:B------:R0:W-:Y:S01]  /*51f0*/  STG.E.U8 [R8.64], R0 ;  /* 0x0000000008007986 */ /* 0x0001e2000c101124 */
[----:B------:R-:W-:Y:S01]  /*5200*/  IMAD.MOV.U32 R2, RZ, RZ, R22 ;  /* 0x000000ffff027224 */ /* 0x000fe200078e0016 */
[----:B------:R-:W-:Y:S05]  /*5210*/  BRA `(.L_x_11885) ;  /* 0x0000034000007947 */ /* 0x000fea0003800000 */
.L_x_11907:
        /* <DEDUP_REMOVED lines=23> */
.L_x_11890:
        /* <DEDUP_REMOVED lines=19> */
[----:B------:R-:W-:Y:S01]  /*54c0*/  IMAD.MOV.U32 R2, RZ, RZ, R22 ;  /* 0x000000ffff027224 */ /* 0x000fe200078e0016 */
[----:B------:R-:W-:Y:S05]  /*54d0*/  BRA `(.L_x_11885) ;  /* 0x0000008000007947 */ /* 0x000fea0003800000 */
.L_x_11917:
[----:B------:R-:W-:Y:S01]  /*54e0*/  PRMT R4, R4, 0x9910, RZ ;  /* 0x0000991004047816 */ /* 0x000fe200000000ff */
[----:B------:R-:W-:-:S03]  /*54f0*/  IMAD.MOV.U32 R2, RZ, RZ, R22 ;  /* 0x000000ffff027224 */ /* 0x000fc600078e0016 */
[----:B------:R-:W-:-:S05]  /*5500*/  SHF.R.S32.HI R5, RZ, 0x1f, R4 ;  /* 0x0000001fff057819 */ /* 0x000fca0000011404 */
[----:B------:R0:W-:Y:S01]  /*5510*/  STG.E.64 [R8.64], R4 ;  /* 0x0000000408007986 */ /* 0x0001e2000c101b24 */
[----:B------:R-:W-:Y:S05]  /*5520*/  BRA `(.L_x_11885) ;  /* 0x0000003000007947 */ /* 0x000fea0003800000 */
.L_x_11916:
[----:B------:R-:W-:Y:S01]  /*5530*/  PRMT R3, R4, 0x9910, RZ ;  /* 0x0000991004037816 */ /* 0x000fe200000000ff */
[----:B------:R-:W-:-:S04]  /*5540*/  IMAD.MOV.U32 R2, RZ, RZ, R22 ;  /* 0x000000ffff027224 */ /* 0x000fc800078e0016 */
[----:B------:R0:W-:Y:S03]  /*5550*/  STG.E [R8.64], R3 ;  /* 0x0000000308007986 */ /* 0x0001e6000c101924 */
.L_x_11885:
[----:B------:R-:W-:Y:S05]  /*5560*/  BSYNC B6 ;  /* 0x0000000000067941 */ /* 0x000fea0003800000 */
.L_x_11884:
        /* <DEDUP_REMOVED lines=19> */
[----:B-1---5:R0:W-:Y:S01]  /*56a0*/  STG.E.U8 [R8.64], R19 ;  /* 0x0000001308007986 */ /* 0x0221e2000c101124 */
[----:B------:R-:W-:Y:S05]  /*56b0*/  BRA `(.L_x_11925) ;  /* 0x00000de000007947 */ /* 0x000fea0003800000 */
.L_x_11923:
[----:B-1---5:R0:W-:Y:S01]  /*56c0*/  STG.E.U8 [R8.64], R19 ;  /* 0x0000001308007986 */ /* 0x0221e2000c101124 */
[----:B------:R-:W-:Y:S05]  /*56d0*/  BRA `(.L_x_11925) ;  /* 0x00000dc000007947 */ /* 0x000fea0003800000 */
.L_x_11922:
[----:B------:R-:W-:-:S13]  /*56e0*/  ISETP.NE.AND P0, PT, R0, 0x2, PT ;  /* 0x000000020000780c */ /* 0x000fda0003f05270 */
[----:B------:R-:W-:Y:S05]  /*56f0*/  @!P0 BRA `(.L_x_11926) ;  /* 0x000000b000008947 */ /* 0x000fea0003800000 */
[----:B------:R-:W-:-:S13]  /*5700*/  ISETP.NE.AND P0, PT, R0, 0x3, PT ;  /* 0x000000030000780c */ /* 0x000fda0003f05270 */
[----:B------:R-:W-:Y:S05]  /*5710*/  @!P0 BRA `(.L_x_11927) ;  /* 0x0000006000008947 */ /* 0x000fea0003800000 */
[----:B------:R-:W-:-:S13]  /*5720*/  ISETP.NE.AND P0, PT, R0, 0x4, PT ;  /* 0x000000040000780c */ /* 0x000fda0003f05270 */
[----:B------:R-:W-:Y:S05]  /*5730*/  @P0 BRA `(.L_x_11924) ;  /* 0x00000bc000000947 */ /* 0x000fea0003800000 */
[----:B-1---5:R-:W-:-:S04]  /*5740*/  PRMT R4, R19, 0x9910, RZ ;  /* 0x0000991013047816 */ /* 0x022fc800000000ff */
[----:B------:R-:W-:-:S05]  /*5750*/  SHF.R.S32.HI R5, RZ, 0x1f, R4 ;  /* 0x0000001fff057819 */ /* 0x000fca0000011404 */
[----:B------:R0:W-:Y:S01]  /*5760*/  STG.E.64 [R8.64], R4 ;  /* 0x0000000408007986 */ /* 0x0001e2000c101b24 */
[----:B------:R-:W-:Y:S05]  /*5770*/  BRA `(.L_x_11925) ;  /* 0x00000d2000007947 */ /* 0x000fea0003800000 */
.L_x_11927:
[----:B-1---5:R-:W-:-:S05]  /*5780*/  PRMT R3, R19, 0x9910, RZ ;  /* 0x0000991013037816 */ /* 0x022fca00000000ff */
[----:B------:R0:W-:Y:S01]  /*5790*/  STG.E [R8.64], R3 ;  /* 0x0000000308007986 */ /* 0x0001e2000c101924 */
[----:B------:R-:W-:Y:S05]  /*57a0*/  BRA `(.L_x_11925) ;  /* 0x00000cf000007947 */ /* 0x000fea0003800000 */
.L_x_11926:
[----:B-1---5:R0:W-:Y:S01]  /*57b0*/  STG.E.U16 [R8.64], R19 ;  /* 0x0000001308007986 */ /* 0x0221e2000c101524 */
[----:B------:R-:W-:Y:S05]  /*57c0*/  BRA `(.L_x_11925) ;  /* 0x00000cd000007947 */ /* 0x000fea0003800000 */
.L_x_11921:
[----:B------:R-:W-:-:S13]  /*57d0*/  ISETP.GT.AND P0, PT, R0, 0x6, PT ;  /* 0x000000060000780c */ /* 0x000fda0003f04270 */
[----:B------:R-:W-:Y:S05]  /*57e0*/  @P0 BRA `(.L_x_11928) ;  /* 0x000000b000000947 */ /* 0x000fea0003800000 */
[----:B------:R-:W-:-:S13]  /*57f0*/  ISETP.NE.AND P0, PT, R0, 0x5, PT ;  /* 0x000000050000780c */ /* 0x000fda0003f05270 */
[----:B------:R-:W-:Y:S05]  /*5800*/  @!P0 BRA `(.L_x_11929) ;  /* 0x0000005000008947 */ /* 0x000fea0003800000 */
[----:B------:R-:W-:-:S13]  /*5810*/  ISETP.NE.AND P0, PT, R0, 0x6, PT ;  /* 0x000000060000780c */ /* 0x000fda0003f05270 */
[----:B------:R-:W-:Y:S05]  /*5820*/  @P0 BRA `(.L_x_11924) ;  /* 0x00000ad000000947 */ /* 0x000fea0003800000 */
[----:B-1---5:R-:W0:Y:S02]  /*5830*/  I2F.S16 R19, R19 ;  /* 0x0000001300137306 */ /* 0x022e240000101400 */
[----:B0-----:R0:W-:Y:S01]  /*5840*/  STG.E [R8.64], R19 ;  /* 0x0000001308007986 */ /* 0x0011e2000c101924 */
[----:B------:R-:W-:Y:S05]  /*5850*/  BRA `(.L_x_11925) ;  /* 0x00000c4000007947 */ /* 0x000fea0003800000 */
.L_x_11929:
[----:B-1---5:R-:W0:Y:S02]  /*5860*/  I2F.S16 R0, R19 ;  /* 0x0000001300007306 */ /* 0x022e240000101400 */
[----:B0-----:R-:W-:-:S05]  /*5870*/  F2FP.PACK_AB R0, RZ, R0 ;  /* 0x00000000ff00723e */ /* 0x001fca00000000ff */
[----:B------:R0:W-:Y:S01]  /*5880*/  STG.E.U16 [R8.64], R0 ;  /* 0x0000000008007986 */ /* 0x0001e2000c101524 */
[----:B------:R-:W-:Y:S05]  /*5890*/  BRA `(.L_x_11925) ;  /* 0x00000c0000007947 */ /* 0x000fea0003800000 */
.L_x_11928:
[----:B------:R-:W-:-:S13]  /*58a0*/  ISETP.NE.AND P0, PT, R0, 0x7, PT ;  /* 0x000000070000780c */ /* 0x000fda0003f05270 */
[----:B------:R-:W-:Y:S05]  /*58b0*/  @!P0 BRA `(.L_x_11930) ;  /* 0x000000d000008947 */ /* 0x000fea0003800000 */
[----:B------:R-:W-:-:S13]  /*58c0*/  ISETP.NE.AND P0, PT, R0, 0x8, PT ;  /* 0x000000080000780c */ /* 0x000fda0003f05270 */
[----:B------:R-:W-:Y:S05]  /*58d0*/  @!P0 BRA `(.L_x_11931) ;  /* 0x0000006000008947 */ /* 0x000fea0003800000 */
[----:B------:R-:W-:-:S13]  /*58e0*/  ISETP.NE.AND P0, PT, R0, 0x9, PT ;  /* 0x000000090000780c */ /* 0x000fda0003f05270 */
[----:B------:R-:W-:Y:S05]  /*58f0*/  @P0 BRA `(.L_x_11924) ;  /* 0x00000a0000000947 */ /* 0x000fea0003800000 */
[----:B-1---5:R-:W0:Y:S01]  /*5900*/  I2F.S16 R4, R19 ;  /* 0x0000001300047306 */ /* 0x022e220000101400 */
[----:B------:R-:W-:-:S05]  /*5910*/  IMAD.MOV.U32 R5, RZ, RZ, RZ ;  /* 0x000000ffff057224 */ /* 0x000fca00078e00ff */
[----:B0-----:R0:W-:Y:S01]  /*5920*/  STG.E.64 [R8.64], R4 ;  /* 0x0000000408007986 */ /* 0x0011e2000c101b24 */
[----:B------:R-:W-:Y:S05]  /*5930*/  BRA `(.L_x_11925) ;  /* 0x00000b6000007947 */ /* 0x000fea0003800000 */
.L_x_11931:
[----:B-1---5:R-:W0:Y:S02]  /*5940*/  I2F.S16 R19, R19 ;  /* 0x0000001300137306 */ /* 0x022e240000101400 */
[----:B0-----:R-:W-:-:S04]  /*5950*/  F2FP.PACK_AB R3, RZ, R19 ;  /* 0x00000013ff03723e */ /* 0x001fc800000000ff */
[----:B------:R-:W-:-:S05]  /*5960*/  PRMT R3, R3, 0x5410, RZ ;  /* 0x0000541003037816 */ /* 0x000fca00000000ff */
[----:B------:R0:W-:Y:S01]  /*5970*/  STG.E [R8.64], R3 ;  /* 0x0000000308007986 */ /* 0x0001e2000c101924 */
[----:B------:R-:W-:Y:S05]  /*5980*/  BRA `(.L_x_11925) ;  /* 0x00000b1000007947 */ /* 0x000fea0003800000 */
.L_x_11930:
[----:B-1---5:R-:W0:Y:S02]  /*5990*/  I2F.F64.S16 R4, R19 ;  /* 0x0000001300047312 */ /* 0x022e240000101c00 */
[----:B0-----:R0:W-:Y:S01]  /*59a0*/  STG.E.64 [R8.64], R4 ;  /* 0x0000000408007986 */ /* 0x0011e2000c101b24 */
[----:B------:R-:W-:Y:S05]  /*59b0*/  BRA `(.L_x_11925) ;  /* 0x00000ae000007947 */ /* 0x000fea0003800000 */
.L_x_11920:
        /* <DEDUP_REMOVED lines=8> */
[----:B-1---5:R-:W-:-:S04]  /*5a40*/  PRMT R0, R19, 0x9910, RZ ;  /* 0x0000991013007816 */ /* 0x022fc800000000ff */
[----:B------:R-:W-:-:S04]  /*5a50*/  ISETP.NE.AND P0, PT, R0, RZ, PT ;  /* 0x000000ff0000720c */ /* 0x000fc80003f05270 */
[----:B------:R-:W-:-:S05]  /*5a60*/  SEL R3, RZ, 0x1, !P0 ;  /* 0x00000001ff037807 */ /* 0x000fca0004000000 */
[----:B------:R0:W-:Y:S01]  /*5a70*/  STG.E.U8 [R8.64], R3 ;  /* 0x0000000308007986 */ /* 0x0001e2000c101124 */
[----:B------:R-:W-:Y:S05]  /*5a80*/  BRA `(.L_x_11925) ;  /* 0x00000a1000007947 */ /* 0x000fea0003800000 */
.L_x_11934:
[----:B-1---5:R-:W0:Y:S01]  /*5a90*/  I2F.F64.S16 R4, R19 ;  /* 0x0000001300047312 */ /* 0x022e220000101c00 */
[----:B------:R-:W-:-:S05]  /*5aa0*/  CS2R R6, SRZ ;  /* 0x0000000000067805 */ /* 0x000fca000001ff00 */
[----:B0-----:R0:W-:Y:S01]  /*5ab0*/  STG.E.128 [R8.64], R4 ;  /* 0x0000000408007986 */ /* 0x0011e2000c101d24 */
[----:B------:R-:W-:Y:S05]  /*5ac0*/  BRA `(.L_x_11925) ;  /* 0x000009d000007947 */ /* 0x000fea0003800000 */
.L_x_11933:
[----:B------:R-:W-:-:S13]  /*5ad0*/  ISETP.NE.AND P0, PT, R0, 0xf, PT ;  /* 0x0000000f0000780c */ /* 0x000fda0003f05270 */
[----:B------:R-:W-:Y:S05]  /*5ae0*/  @!P0 BRA `(.L_x_11935) ;  /* 0x000002d000008947 */ /* 0x000fea0003800000 */
[----:B------:R-:W-:-:S13]  /*5af0*/  ISETP.NE.AND P0, PT, R0, 0x17, PT ;  /* 0x000000170000780c */ /* 0x000fda0003f05270 */
[----:B------:R-:W-:Y:S05]  /*5b00*/  @!P0 BRA `(.L_x_11936) ;  /* 0x0000015000008947 */ /* 0x000fea0003800000 */
[----:B------:R-:W-:-:S13]  /*5b10*/  ISETP.NE.AND P0, PT, R0, 0x18, PT ;  /* 0x000000180000780c */ /* 0x000fda0003f05270 */
[----:B------:R-:W-:Y:S05]  /*5b20*/  @P0 BRA `(.L_x_11924) ;  /* 0x000007d000000947 */ /* 0x000fea0003800000 */
[----:B-1---5:R-:W0:Y:S01]  /*5b30*/  I2F.S16 R19, R19 ;  /* 0x0000001300137306 */ /* 0x022e220000101400 */
        /* <DEDUP_REMOVED lines=14> */
.L_x_11938:
[----:B------:R-:W-:Y:S05]  /*5c20*/  BSYNC B0 ;  /* 0x0000000000007941 */ /* 0x000fea0003800000 */
.L_x_11937:
[----:B------:R-:W-:-:S05]  /*5c30*/  LOP3.LUT R5, R0, R5, RZ, 0xfc, !PT ;  /* 0x0000000500057212 */ /* 0x000fca00078efcff */
[----:B------:R0:W-:Y:S01]  /*5c40*/  STG.E.U8 [R8.64], R5 ;  /* 0x0000000508007986 */ /* 0x0001e2000c101124 */
[----:B------:R-:W-:Y:S05]  /*5c50*/  BRA `(.L_x_11925) ;  /* 0x0000084000007947 */ /* 0x000fea0003800000 */
.L_x_11936:
[----:B-1---5:R-:W0:Y:S01]  /*5c60*/  I2F.S16 R19, R19 ;  /* 0x0000001300137306 */ /* 0x022e220000101400 */
        /* <DEDUP_REMOVED lines=12> */
.L_x_11940:
[----:B------:R-:W-:Y:S01]  /*5d30*/  IMAD.MOV.U32 R0, RZ, RZ, 0x7f ;  /* 0x0000007fff007424 */ /* 0x000fe200078e00ff */
[----:B------:R-:W-:-:S04]  /*5d40*/  ISETP.GT.U32.AND P0, PT, R3, 0x7f800000, PT ;  /* 0x7f8000000300780c */ /* 0x000fc80003f04070 */
[----:B------:R-:W-:-:S04]  /*5d50*/  SEL R0, R0, 0x7c, P0 ;  /* 0x0000007c00007807 */ /* 0x000fc80000000000 */
.L_x_11941:
[----:B------:R-:W-:Y:S05]  /*5d60*/  BSYNC B0 ;  /* 0x0000000000007941 */ /* 0x000fea0003800000 */
.L_x_11939:
[----:B------:R-:W-:-:S04]  /*5d70*/  LOP3.LUT R3, R19, 0x80000000, RZ, 0xc0, !PT ;  /* 0x8000000013037812 */ /* 0x000fc800078ec0ff */
[----:B------:R-:W-:-:S04]  /*5d80*/  SHF.R.U32.HI R3, RZ, 0x18, R3 ;  /* 0x00000018ff037819 */ /* 0x000fc80000011603 */
[----:B------:R-:W-:-:S05]  /*5d90*/  LOP3.LUT R3, R0, R3, RZ, 0xfc, !PT ;  /* 0x0000000300037212 */ /* 0x000fca00078efcff */
[----:B------:R0:W-:Y:S01]  /*5da0*/  STG.E.U8 [R8.64], R3 ;  /* 0x0000000308007986 */ /* 0x0001e2000c101124 */
[----:B------:R-:W-:Y:S05]  /*5db0*/  BRA `(.L_x_11925) ;  /* 0x000006e000007947 */ /* 0x000fea0003800000 */
.L_x_11935:
[----:B-1---5:R-:W0:Y:S02]  /*5dc0*/  I2F.S16 R0, R19 ;  /* 0x0000001300007306 */ /* 0x022e240000101400 */
[----:B0-----:R-:W-:-:S05]  /*5dd0*/  F2FP.BF16.PACK_AB R0, RZ, R0 ;  /* 0x00000000ff00723e */ /* 0x001fca00000010ff */
[----:B------:R0:W-:Y:S01]  /*5de0*/  STG.E.U16 [R8.64], R0 ;  /* 0x0000000008007986 */ /* 0x0001e2000c101524 */
[----:B------:R-:W-:Y:S05]  /*5df0*/  BRA `(.L_x_11925) ;  /* 0x000006a000007947 */ /* 0x000fea0003800000 */
.L_x_11932:
        /* <DEDUP_REMOVED lines=8> */
[----:B-1---5:R0:W-:Y:S01]  /*5e80*/  STG.E.U16 [R8.64], R19 ;  /* 0x0000001308007986 */ /* 0x0221e2000c101524 */
[----:B------:R-:W-:Y:S05]  /*5e90*/  BRA `(.L_x_11925) ;  /* 0x0000060000007947 */ /* 0x000fea0003800000 */
.L_x_11944:
[----:B-1---5:R-:W0:Y:S01]  /*5ea0*/  I2F.S16 R19, R19 ;  /* 0x0000001300137306 */ /* 0x022e220000101400 */
        /* <DEDUP_REMOVED lines=16> */
.L_x_11947:
[----:B------:R-:W-:-:S04]  /*5fb0*/  LOP3.LUT R3, R19, 0x80000000, RZ, 0xc0, !PT ;  /* 0x8000000013037812 */ /* 0x000fc800078ec0ff */
[----:B------:R-:W-:-:S04]  /*5fc0*/  SHF.R.U32.HI R3, RZ, 0x18, R3 ;  /* 0x00000018ff037819 */ /* 0x000fc80000011603 */
[----:B------:R-:W-:-:S04]  /*5fd0*/  LOP3.LUT R0, R0, R3, RZ, 0xfc, !PT ;  /* 0x0000000300007212 */ /* 0x000fc800078efcff */
[----:B------:R-:W-:Y:S02]  /*5fe0*/  PRMT R4, R0, 0x7610, R4 ;  /* 0x0000761000047816 */ /* 0x000fe40000000004 */
.L_x_11946:
[----:B------:R-:W-:Y:S05]  /*5ff0*/  BSYNC B0 ;  /* 0x0000000000007941 */ /* 0x000fea0003800000 */
.L_x_11945:
[----:B------:R0:W-:Y:S01]  /*6000*/  STG.E.U8 [R8.64], R4 ;  /* 0x0000000408007986 */ /* 0x0001e2000c101124 */
[----:B------:R-:W-:Y:S05]  /*6010*/  BRA `(.L_x_11925) ;  /* 0x0000048000007947 */ /* 0x000fea0003800000 */
.L_x_11943:
        /* <DEDUP_REMOVED lines=17> */
.L_x_11950:
[----:B------:R-:W-:-:S04]  /*6130*/  LOP3.LUT R3, R19, 0x80000000, RZ, 0xc0, !PT ;  /* 0x8000000013037812 */ /* 0x000fc800078ec0ff */
[----:B------:R-:W-:-:S04]  /*6140*/  SHF.R.U32.HI R3, RZ, 0x18, R3 ;  /* 0x00000018ff037819 */ /* 0x000fc80000011603 */
[----:B------:R-:W-:-:S04]  /*6150*/  LOP3.LUT R0, R0, R3, RZ, 0xfc, !PT ;  /* 0x0000000300007212 */ /* 0x000fc800078efcff */
[----:B------:R-:W-:Y:S02]  /*6160*/  PRMT R4, R0, 0x7610, R4 ;  /* 0x0000761000047816 */ /* 0x000fe40000000004 */
.L_x_11949:
[----:B------:R-:W-:Y:S05]  /*6170*/  BSYNC B0 ;  /* 0x0000000000007941 */ /* 0x000fea0003800000 */
.L_x_11948:
[----:B------:R0:W-:Y:S01]  /*6180*/  STG.E.U8 [R8.64], R4 ;  /* 0x0000000408007986 */ /* 0x0001e2000c101124 */
[----:B------:R-:W-:Y:S05]  /*6190*/  BRA `(.L_x_11925) ;  /* 0x0000030000007947 */ /* 0x000fea0003800000 */
.L_x_11942:
[----:B------:R-:W-:-:S13]  /*61a0*/  ISETP.NE.AND P0, PT, R0, 0x1c, PT ;  /* 0x0000001c0000780c */ /* 0x000fda0003f05270 */
[----:B------:R-:W-:Y:S05]  /*61b0*/  @!P0 BRA `(.L_x_11951) ;  /* 0x000002c000008947 */ /* 0x000fea0003800000 */
[----:B------:R-:W-:-:S13]  /*61c0*/  ISETP.NE.AND P0, PT, R0, 0x1d, PT ;  /* 0x0000001d0000780c */ /* 0x000fda0003f05270 */
[----:B------:R-:W-:Y:S05]  /*61d0*/  @!P0 BRA `(.L_x_11952) ;  /* 0x0000026000008947 */ /* 0x000fea0003800000 */
[----:B------:R-:W-:-:S13]  /*61e0*/  ISETP.NE.AND P0, PT, R0, 0x2c, PT ;  /* 0x0000002c0000780c */ /* 0x000fda0003f05270 */
[----:B------:R-:W-:Y:S05]  /*61f0*/  @P0 BRA `(.L_x_11924) ;  /* 0x0000010000000947 */ /* 0x000fea0003800000 */
[----:B-1---5:R-:W0:Y:S01]  /*6200*/  I2F.S16 R6, R19 ;  /* 0x0000001300067306 */ /* 0x022e220000101400 */
        /* <DEDUP_REMOVED lines=15> */
.L_x_11924:
        /* <DEDUP_REMOVED lines=15> */
[----:B-1---5:R-:W-:Y:S02]  /*63f0*/  MOV R19, 0x0 ;  /* 0x0000000000137802 */ /* 0x022fe40000000f00 */
[----:B------:R-:W-:-:S04]  /*6400*/  IADD3 R20, P0, P1, -R0, R3, R20 ;  /* 0x0000000300147210 */ /* 0x000fc8000791e114 */
[----:B------:R-:W-:-:S04]  /*6410*/  IADD3.X R21, ~R19, R9, R21, P0, P1 ;  /* 0x0000000913157210 */ /* 0x000fc800007e2515 */
[----:B0-2---:R-:W-:Y:S05]  /*6420*/  CALL.ABS.NOINC R14 ;  /* 0x000000000e007343 */ /* 0x005fea0003c00000 */
[----:B------:R-:W-:Y:S05]  /*6430*/  BRA `(.L_x_11925) ;  /* 0x0000006000007947 */ /* 0x000fea0003800000 */
.L_x_11952:
[----:B-1---5:R-:W-:-:S04]  /*6440*/  PRMT R4, R19, 0x9910, RZ ;  /* 0x0000991013047816 */ /* 0x022fc800000000ff */
[----:B------:R-:W-:-:S05]  /*6450*/  SHF.R.S32.HI R5, RZ, 0x1f, R4 ;  /* 0x0000001fff057819 */ /* 0x000fca0000011404 */
[----:B------:R0:W-:Y:S01]  /*6460*/  STG.E.64 [R8.64], R4 ;  /* 0x0000000408007986 */ /* 0x0001e2000c101b24 */
[----:B------:R-:W-:Y:S05]  /*6470*/  BRA `(.L_x_11925) ;  /* 0x0000002000007947 */ /* 0x000fea0003800000 */
.L_x_11951:
[----:B-1---5:R-:W-:-:S05]  /*6480*/  PRMT R3, R19, 0x9910, RZ ;  /* 0x0000991013037816 */ /* 0x022fca00000000ff */
[----:B------:R0:W-:Y:S02]  /*6490*/  STG.E [R8.64], R3 ;  /* 0x0000000308007986 */ /* 0x0001e4000c101924 */
.L_x_11925:
        /* <DEDUP_REMOVED lines=21> */
.L_x_11956:
[----:B------:R0:W-:Y:S01]  /*65f0*/  STG.E.U8 [R8.64], R23 ;  /* 0x0000001708007986 */ /* 0x0001e2000c101124 */
[----:B------:R-:W-:Y:S05]  /*6600*/  BRA `(.L_x_11958) ;  /* 0x00000dc000007947 */ /* 0x000fea0003800000 */
.L_x_11955:
        /* <DEDUP_REMOVED lines=10> */
.L_x_11960:
[----:B------:R-:W-:-:S05]  /*66b0*/  PRMT R3, R23, 0x9910, RZ ;  /* 0x0000991017037816 */ /* 0x000fca00000000ff */
[----:B------:R0:W-:Y:S01]  /*66c0*/  STG.E [R8.64], R3 ;  /* 0x0000000308007986 */ /* 0x0001e2000c101924 */
[----:B------:R-:W-:Y:S05]  /*66d0*/  BRA `(.L_x_11958) ;  /* 0x00000cf000007947 */ /* 0x000fea0003800000 */
.L_x_11959:
[----:B------:R0:W-:Y:S01]  /*66e0*/  STG.E.U16 [R8.64], R23 ;  /* 0x0000001708007986 */ /* 0x0001e2000c101524 */
[----:B------:R-:W-:Y:S05]  /*66f0*/  BRA `(.L_x_11958) ;  /* 0x00000cd000007947 */ /* 0x000fea0003800000 */
.L_x_11954:
        /* <DEDUP_REMOVED lines=9> */
.L_x_11962:
[----:B------:R-:W0:Y:S02]  /*6790*/  I2F.S16 R0, R23 ;  /* 0x0000001700007306 */ /* 0x000e240000101400 */
[----:B0-----:R-:W-:-:S05]  /*67a0*/  F2FP.PACK_AB R0, RZ, R0 ;  /* 0x00000000ff00723e */ /* 0x001fca00000000ff */
[----:B------:R0:W-:Y:S01]  /*67b0*/  STG.E.U16 [R8.64], R0 ;  /* 0x0000000008007986 */ /* 0x0001e2000c101524 */
[----:B------:R-:W-:Y:S05]  /*67c0*/  BRA `(.L_x_11958) ;  /* 0x00000c0000007947 */ /* 0x000fea0003800000 */
.L_x_11961:
        /* <DEDUP_REMOVED lines=10> */
.L_x_11964:
[----:B------:R-:W0:Y:S02]  /*6870*/  I2F.S16 R23, R23 ;  /* 0x0000001700177306 */ /* 0x000e240000101400 */
[----:B0-----:R-:W-:-:S04]  /*6880*/  F2FP.PACK_AB R3, RZ, R23 ;  /* 0x00000017ff03723e */ /* 0x001fc800000000ff */
[----:B------:R-:W-:-:S05]  /*6890*/  PRMT R3, R3, 0x5410, RZ ;  /* 0x0000541003037816 */ /* 0x000fca00000000ff */
[----:B------:R0:W-:Y:S01]  /*68a0*/  STG.E [R8.64], R3 ;  /* 0x0000000308007986 */ /* 0x0001e2000c101924 */
[----:B------:R-:W-:Y:S05]  /*68b0*/  BRA `(.L_x_11958) ;  /* 0x00000b1000007947 */ /* 0x000fea0003800000 */
.L_x_11963:
[----:B------:R-:W0:Y:S02]  /*68c0*/  I2F.F64.S16 R4, R23 ;  /* 0x0000001700047312 */ /* 0x000e240000101c00 */
[----:B0-----:R0:W-:Y:S01]  /*68d0*/  STG.E.64 [R8.64], R4 ;  /* 0x0000000408007986 */ /* 0x0011e2000c101b24 */
[----:B------:R-:W-:Y:S05]  /*68e0*/  BRA `(.L_x_11958) ;  /* 0x00000ae000007947 */ /* 0x000fea0003800000 */
.L_x_11953:
        /* <DEDUP_REMOVED lines=13> */
.L_x_11967:
[----:B------:R-:W0:Y:S01]  /*69c0*/  I2F.F64.S16 R4, R23 ;  /* 0x0000001700047312 */ /* 0x000e220000101c00 */
[----:B------:R-:W-:-:S05]  /*69d0*/  CS2R R6, SRZ ;  /* 0x0000000000067805 */ /* 0x000fca000001ff00 */
[----:B0-----:R0:W-:Y:S01]  /*69e0*/  STG.E.128 [R8.64], R4 ;  /* 0x0000000408007986 */ /* 0x0011e2000c101d24 */
[----:B------:R-:W-:Y:S05]  /*69f0*/  BRA `(.L_x_11958) ;  /* 0x000009d000007947 */ /* 0x000fea0003800000 */
.L_x_11966:
        /* <DEDUP_REMOVED lines=21> */
.L_x_11971:
[----:B------:R-:W-:Y:S05]  /*6b50*/  BSYNC B0 ;  /* 0x0000000000007941 */ /* 0x000fea0003800000 */
.L_x_11970:
[----:B------:R-:W-:-:S05]  /*6b60*/  LOP3.LUT R5, R0, R5, RZ, 0xfc, !PT ;  /* 0x0000000500057212 */ /* 0x000fca00078efcff */
[----:B------:R0:W-:Y:S01]  /*6b70*/  STG.E.U8 [R8.64], R5 ;  /* 0x0000000508007986 */ /* 0x0001e2000c101124 */
[----:B------:R-:W-:Y:S05]  /*6b80*/  BRA `(.L_x_11958) ;  /* 0x0000084000007947 */ /* 0x000fea0003800000 */
.L_x_11969:
        /* <DEDUP_REMOVED lines=13> */
.L_x_11973:
[----:B------:R-:W-:Y:S01]  /*6c60*/  IMAD.MOV.U32 R0, RZ, RZ, 0x7f ;  /* 0x0000007fff007424 */ /* 0x000fe200078e00ff */
[----:B------:R-:W-:-:S04]  /*6c70*/  ISETP.GT.U32.AND P0, PT, R3, 0x7f800000, PT ;  /* 0x7f8000000300780c */ /* 0x000fc80003f04070 */
[----:B------:R-:W-:-:S04]  /*6c80*/  SEL R0, R0, 0x7c, P0 ;  /* 0x0000007c00007807 */ /* 0x000fc80000000000 */
.L_x_11974:
[----:B------:R-:W-:Y:S05]  /*6c90*/  BSYNC B0 ;  /* 0x0000000000007941 */ /* 0x000fea0003800000 */
.L_x_11972:
[----:B------:R-:W-:-:S04]  /*6ca0*/  LOP3.LUT R3, R23, 0x80000000, RZ, 0xc0, !PT ;  /* 0x8000000017037812 */ /* 0x000fc800078ec0ff */
[----:B------:R-:W-:-:S04]  /*6cb0*/  SHF.R.U32.HI R3, RZ, 0x18, R3 ;  /* 0x00000018ff037819 */ /* 0x000fc80000011603 */
[----:B------:R-:W-:-:S05]  /*6cc0*/  LOP3.LUT R3, R0, R3, RZ, 0xfc, !PT ;  /* 0x0000000300037212 */ /* 0x000fca00078efcff */
[----:B------:R0:W-:Y:S01]  /*6cd0*/  STG.E.U8 [R8.64], R3 ;  /* 0x0000000308007986 */ /* 0x0001e2000c101124 */
[----:B------:R-:W-:Y:S05]  /*6ce0*/  BRA `(.L_x_11958) ;  /* 0x000006e000007947 */ /* 0x000fea0003800000 */
.L_x_11968:
[----:B------:R-:W0:Y:S02]  /*6cf0*/  I2F.S16 R0, R23 ;  /* 0x0000001700007306 */ /* 0x000e240000101400 */
[----:B0-----:R-:W-:-:S05]  /*6d00*/  F2FP.BF16.PACK_AB R0, RZ, R0 ;  /* 0x00000000ff00723e */ /* 0x001fca00000010ff */
[----:B------:R0:W-:Y:S01]  /*6d10*/  STG.E.U16 [R8.64], R0 ;  /* 0x0000000008007986 */ /* 0x0001e2000c101524 */
[----:B------:R-:W-:Y:S05]  /*6d20*/  BRA `(.L_x_11958) ;  /* 0x000006a000007947 */ /* 0x000fea0003800000 */
.L_x_11965:
        /* <DEDUP_REMOVED lines=10> */
.L_x_11977:
        /* <DEDUP_REMOVED lines=17> */
.L_x_11980:
[----:B------:R-:W-:-:S04]  /*6ee0*/  LOP3.LUT R3, R23, 0x80000000, RZ, 0xc0, !PT ;  /* 0x8000000017037812 */ /* 0x000fc800078ec0ff */
[----:B------:R-:W-:-:S04]  /*6ef0*/  SHF.R.U32.HI R3, RZ, 0x18, R3 ;  /* 0x00000018ff037819 */ /* 0x000fc80000011603 */
[----:B------:R-:W-:-:S04]  /*6f00*/  LOP3.LUT R0, R0, R3, RZ, 0xfc, !PT ;  /* 0x0000000300007212 */ /* 0x000fc800078efcff */
[----:B------:R-:W-:Y:S02]  /*6f10*/  PRMT R4, R0, 0x7610, R4 ;  /* 0x0000761000047816 */ /* 0x000fe40000000004 */
.L_x_11979:
[----:B------:R-:W-:Y:S05]  /*6f20*/  BSYNC B0 ;  /* 0x0000000000007941 */ /* 0x000fea0003800000 */
.L_x_11978:
[----:B------:R0:W-:Y:S01]  /*6f30*/  STG.E.U8 [R8.64], R4 ;  /* 0x0000000408007986 */ /* 0x0001e2000c101124 */
[----:B------:R-:W-:Y:S05]  /*6f40*/  BRA `(.L_x_11958) ;  /* 0x0000048000007947 */ /* 0x000fea0003800000 */
.L_x_11976:
        /* <DEDUP_REMOVED lines=17> */
.L_x_11983:
[----:B------:R-:W-:-:S04]  /*7060*/  LOP3.LUT R3, R23, 0x80000000, RZ, 0xc0, !PT ;  /* 0x8000000017037812 */ /* 0x000fc800078ec0ff */
[----:B------:R-:W-:-:S04]  /*7070*/  SHF.R.U32.HI R3, RZ, 0x18, R3 ;  /* 0x00000018ff037819 */ /* 0x000fc80000011603 */
[----:B------:R-:W-:-:S04]  /*7080*/  LOP3.LUT R0, R0, R3, RZ, 0xfc, !PT ;  /* 0x0000000300007212 */ /* 0x000fc800078efcff */
[----:B------:R-:W-:Y:S02]  /*7090*/  PRMT R4, R0, 0x7610, R4 ;  /* 0x0000761000047816 */ /* 0x000fe40000000004 */
.L_x_11982:
[----:B------:R-:W-:Y:S05]  /*70a0*/  BSYNC B0 ;  /* 0x0000000000007941 */ /* 0x000fea0003800000 */
.L_x_11981:
[----:B------:R0:W-:Y:S01]  /*70b0*/  STG.E.U8 [R8.64], R4 ;  /* 0x0000000408007986 */ /* 0x0001e2000c101124 */
[----:B------:R-:W-:Y:S05]  /*70c0*/  BRA `(.L_x_11958) ;  /* 0x0000030000007947 */ /* 0x000fea0003800000 */
.L_x_11975:
        /* <DEDUP_REMOVED lines=22> */
.L_x_11957:
        /* <DEDUP_REMOVED lines=18> */
[----:B0-2---:R-:W-:Y:S05]  /*7350*/  CALL.ABS.NOINC R14 ;  /* 0x000000000e007343 */ /* 0x005fea0003c00000 */
[----:B------:R-:W-:Y:S05]  /*7360*/  BRA `(.L_x_11958) ;  /* 0x0000006000007947 */ /* 0x000fea0003800000 */
.L_x_11985:
[----:B------:R-:W-:-:S04]  /*7370*/  PRMT R4, R23, 0x9910, RZ ;  /* 0x0000991017047816 */ /* 0x000fc800000000ff */
[----:B------:R-:W-:-:S05]  /*7380*/  SHF.R.S32.HI R5, RZ, 0x1f, R4 ;  /* 0x0000001fff057819 */ /* 0x000fca0000011404 */
[----:B------:R0:W-:Y:S01]  /*7390*/  STG.E.64 [R8.64], R4 ;  /* 0x0000000408007986 */ /* 0x0001e2000c101b24 */
[----:B------:R-:W-:Y:S05]  /*73a0*/  BRA `(.L_x_11958) ;  /* 0x0000002000007947 */ /* 0x000fea0003800000 */
.L_x_11984:
[----:B------:R-:W-:-:S05]  /*73b0*/  PRMT R3, R23, 0x9910, RZ ;  /* 0x0000991017037816 */ /* 0x000fca00000000ff */
[----:B------:R0:W-:Y:S02]  /*73c0*/  STG.E [R8.64], R3 ;  /* 0x0000000308007986 */ /* 0x0001e4000c101924 */
.L_x_11958:
[----:B------:R-:W-:Y:S02]  /*73d0*/  IADD3 R2, R2, 0x80, RZ ;  /* 0x0000008002027810 */ /* 0x000fe40007ffe0ff */
.L_x_11919:
[----:B------:R-:W-:Y:S05]  /*73e0*/  BSYNC B6 ;  /* 0x0000000000067941 */ /* 0x000fea0003800000 */
.L_x_11918:
        /* <DEDUP_REMOVED lines=19> */
.L_x_11989:
[----:B-----5:R-:W-:Y:S01]  /*7520*/  STG.E.U8 [R2.64], R24 ;  /* 0x0000001802007986 */ /* 0x020fe2000c101124 */
[----:B------:R-:W-:Y:S05]  /*7530*/  EXIT ;  /* 0x000000000000794d */ /* 0x000fea0003800000 */
.L_x_11988:
        /* <DEDUP_REMOVED lines=10> */
.L_x_11992:
[----:B-----5:R-:W-:-:S05]  /*75e0*/  PRMT R5, R24, 0x9910, RZ ;  /* 0x0000991018057816 */ /* 0x020fca00000000ff */
[----:B------:R-:W-:Y:S01]  /*75f0*/  STG.E [R2.64], R5 ;  /* 0x0000000502007986 */ /* 0x000fe2000c101924 */
[----:B------:R-:W-:Y:S05]  /*7600*/  EXIT ;  /* 0x000000000000794d */ /* 0x000fea0003800000 */
.L_x_11991:
[----:B-----5:R-:W-:Y:S01]  /*7610*/  STG.E.U16 [R2.64], R24 ;  /* 0x0000001802007986 */ /* 0x020fe2000c101524 */
[----:B------:R-:W-:Y:S05]  /*7620*/  EXIT ;  /* 0x000000000000794d */ /* 0x000fea0003800000 */
.L_x_11987:
        /* <DEDUP_REMOVED lines=9> */
.L_x_11994:
[----:B-----5:R-:W0:Y:S02]  /*76c0*/  I2F.S16 R0, R24 ;  /* 0x0000001800007306 */ /* 0x020e240000101400 */
[----:B0-----:R-:W-:-:S05]  /*76d0*/  F2FP.PACK_AB R0, RZ, R0 ;  /* 0x00000000ff00723e */ /* 0x001fca00000000ff */
[----:B------:R-:W-:Y:S01]  /*76e0*/  STG.E.U16 [R2.64], R0 ;  /* 0x0000000002007986 */ /* 0x000fe2000c101524 */
[----:B------:R-:W-:Y:S05]  /*76f0*/  EXIT ;  /* 0x000000000000794d */ /* 0x000fea0003800000 */
.L_x_11993:
[----:B------:R-:W-:-:S13]  /*7700*/  ISETP.NE.AND P0, PT, R0, 0x7, PT ;  /* 0x000000070000780c */ /* 0x000fda0003f05270 */
[----:B------:R-:W-:Y:S05]  /*7710*/  @!P0 BRA `(.L_x_11995) ;  /* 0x000000d000008947 */ /* 0x000fea0003800000 */
[----:B------:R-:W-:-:S13]  /*7720*/  ISETP.NE.AND P0, PT, R0, 0x8, PT ;  /* 0x000000080000780c */ /* 0x000fda0003f05270 */
[----:B------:R-:W-:Y:S05]  /*7730*/  @!P0 BRA `(.L_x_11996) ;  /* 0x0000006000008947 */ /* 0x000fea0003800000 */
[----:B------:R-:W-:-:S13]  /*7740*/  ISETP.NE.AND P0, PT, R0, 0x9, PT ;  /* 0x000000090000780c */ /* 0x000fda0003f05270 */
[----:B------:R-:W-:Y:S05]  /*7750*/  @P0 BRA `(.L_x_11990) ;  /* 0x00000a0000000947 */ /* 0x000fea0003800000 */
[----:B-----5:R-:W0:Y:S01]  /*7760*/  I2F.S16 R24, R24 ;  /* 0x0000001800187306 */ /* 0x020e220000101400 */
[----:B--2---:R-:W-:-:S05]  /*7770*/  IMAD.MOV.U32 R25, RZ, RZ, RZ ;  /* 0x000000ffff197224 */ /* 0x004fca00078e00ff */
[----:B0-----:R-:W-:Y:S01]  /*7780*/  STG.E.64 [R2.64], R24 ;  /* 0x0000001802007986 */ /* 0x001fe2000c101b24 */
[----:B------:R-:W-:Y:S05]  /*7790*/  EXIT ;  /* 0x000000000000794d */ /* 0x000fea0003800000 */
.L_x_11996:
[----:B-----5:R-:W0:Y:S02]  /*77a0*/  I2F.S16 R24, R24 ;  /* 0x0000001800187306 */ /* 0x020e240000101400 */
[----:B0-----:R-:W-:-:S04]  /*77b0*/  F2FP.PACK_AB R5, RZ, R24 ;  /* 0x00000018ff05723e */ /* 0x001fc800000000ff */
[----:B------:R-:W-:-:S05]  /*77c0*/  PRMT R5, R5, 0x5410, RZ ;  /* 0x0000541005057816 */ /* 0x000fca00000000ff */
[----:B------:R-:W-:Y:S01]  /*77d0*/  STG.E [R2.64], R5 ;  /* 0x0000000502007986 */ /* 0x000fe2000c101924 */
[----:B------:R-:W-:Y:S05]  /*77e0*/  EXIT ;  /* 0x000000000000794d */ /* 0x000fea0003800000 */
.L_x_11995:
[----:B--2--5:R-:W0:Y:S02]  /*77f0*/  I2F.F64.S16 R24, R24 ;  /* 0x0000001800187312 */ /* 0x024e240000101c00 */
[----:B0-----:R-:W-:Y:S01]  /*7800*/  STG.E.64 [R2.64], R24 ;  /* 0x0000001802007986 */ /* 0x001fe2000c101b24 */
[----:B------:R-:W-:Y:S05]  /*7810*/  EXIT ;  /* 0x000000000000794d */ /* 0x000fea0003800000 */
.L_x_11986:
        /* <DEDUP_REMOVED lines=13> */
.L_x_11999:
[----:B--2--5:R-:W0:Y:S01]  /*78f0*/  I2F.F64.S16 R24, R24 ;  /* 0x0000001800187312 */ /* 0x024e220000101c00 */
[----:B------:R-:W-:-:S05]  /*7900*/  CS2R R26, SRZ ;  /* 0x00000000001a7805 */ /* 0x000fca000001ff00 */
[----:B0-----:R-:W-:Y:S01]  /*7910*/  STG.E.128 [R2.64], R24 ;  /* 0x0000001802007986 */ /* 0x001fe2000c101d24 */
[----:B------:R-:W-:Y:S05]  /*7920*/  EXIT ;  /* 0x000000000000794d */ /* 0x000fea0003800000 */
.L_x_11998:
        /* <DEDUP_REMOVED lines=21> */
.L_x_12003:
[----:B------:R-:W-:Y:S05]  /*7a80*/  BSYNC B0 ;  /* 0x0000000000007941 */ /* 0x000fea0003800000 */
.L_x_12002:
[----:B------:R-:W-:-:S05]  /*7a90*/  LOP3.LUT R5, R0, R5, RZ, 0xfc, !PT ;  /* 0x0000000500057212 */ /* 0x000fca00078efcff */
[----:B------:R-:W-:Y:S01]  /*7aa0*/  STG.E.U8 [R2.64], R5 ;  /* 0x0000000502007986 */ /* 0x000fe2000c101124 */
[----:B------:R-:W-:Y:S05]  /*7ab0*/  EXIT ;  /* 0x000000000000794d */ /* 0x000fea0003800000 */
.L_x_12001:
        /* <DEDUP_REMOVED lines=13> */
.L_x_12005:
[----:B------:R-:W-:Y:S01]  /*7b90*/  IMAD.MOV.U32 R0, RZ, RZ, 0x7f ;  /* 0x0000007fff007424 */ /* 0x000fe200078e00ff */
[----:B------:R-:W-:-:S04]  /*7ba0*/  ISETP.GT.U32.AND P0, PT, R4, 0x7f800000, PT ;  /* 0x7f8000000400780c */ /* 0x000fc80003f04070 */
[----:B------:R-:W-:-:S04]  /*7bb0*/  SEL R0, R0, 0x7c, P0 ;  /* 0x0000007c00007807 */ /* 0x000fc80000000000 */
.L_x_12006:
[----:B------:R-:W-:Y:S05]  /*7bc0*/  BSYNC B0 ;  /* 0x0000000000007941 */ /* 0x000fea0003800000 */
.L_x_12004:
[----:B------:R-:W-:-:S04]  /*7bd0*/  LOP3.LUT R4, R5, 0x80000000, RZ, 0xc0, !PT ;  /* 0x8000000005047812 */ /* 0x000fc800078ec0ff */
[----:B------:R-:W-:-:S04]  /*7be0*/  SHF.R.U32.HI R5, RZ, 0x18, R4 ;  /* 0x00000018ff057819 */ /* 0x000fc80000011604 */
[----:B------:R-:W-:-:S05]  /*7bf0*/  LOP3.LUT R5, R0, R5, RZ, 0xfc, !PT ;  /* 0x0000000500057212 */ /* 0x000fca00078efcff */
[----:B------:R-:W-:Y:S01]  /*7c00*/  STG.E.U8 [R2.64], R5 ;  /* 0x0000000502007986 */ /* 0x000fe2000c101124 */
[----:B------:R-:W-:Y:S05]  /*7c10*/  EXIT ;  /* 0x000000000000794d */ /* 0x000fea0003800000 */
.L_x_12000:
[----:B-----5:R-:W0:Y:S02]  /*7c20*/  I2F.S16 R0, R24 ;  /* 0x0000001800007306 */ /* 0x020e240000101400 */
[----:B0-----:R-:W-:-:S05]  /*7c30*/  F2FP.BF16.PACK_AB R0, RZ, R0 ;  /* 0x00000000ff00723e */ /* 0x001fca00000010ff */
[----:B------:R-:W-:Y:S01]  /*7c40*/  STG.E.U16 [R2.64], R0 ;  /* 0x0000000002007986 */ /* 0x000fe2000c101524 */
[----:B------:R-:W-:Y:S05]  /*7c50*/  EXIT ;  /* 0x000000000000794d */ /* 0x000fea0003800000 */
.L_x_11997:
        /* <DEDUP_REMOVED lines=10> */
.L_x_12009:
        /* <DEDUP_REMOVED lines=17> */
.L_x_12012:
[----:B------:R-:W-:-:S04]  /*7e10*/  LOP3.LUT R0, R7, 0x80000000, RZ, 0xc0, !PT ;  /* 0x8000000007007812 */ /* 0x000fc800078ec0ff */
[----:B------:R-:W-:-:S04]  /*7e20*/  SHF.R.U32.HI R5, RZ, 0x18, R0 ;  /* 0x00000018ff057819 */ /* 0x000fc80000011600 */
[----:B------:R-:W-:-:S04]  /*7e30*/  LOP3.LUT R4, R4, R5, RZ, 0xfc, !PT ;  /* 0x0000000504047212 */ /* 0x000fc800078efcff */
[----:B------:R-:W-:Y:S02]  /*7e40*/  PRMT R0, R4, 0x7610, R0 ;  /* 0x0000761004007816 */ /* 0x000fe40000000000 */
.L_x_12011:
[----:B------:R-:W-:Y:S05]  /*7e50*/  BSYNC B0 ;  /* 0x0000000000007941 */ /* 0x000fea0003800000 */
.L_x_12010:
[----:B------:R-:W-:Y:S01]  /*7e60*/  STG.E.U8 [R2.64], R0 ;  /* 0x0000000002007986 */ /* 0x000fe2000c101124 */
[----:B------:R-:W-:Y:S05]  /*7e70*/  EXIT ;  /* 0x000000000000794d */ /* 0x000fea0003800000 */
.L_x_12008:
        /* <DEDUP_REMOVED lines=17> */
.L_x_12015:
[----:B------:R-:W-:-:S04]  /*7f90*/  LOP3.LUT R0, R7, 0x80000000, RZ, 0xc0, !PT ;  /* 0x8000000007007812 */ /* 0x000fc800078ec0ff */
[----:B------:R-:W-:-:S04]  /*7fa0*/  SHF.R.U32.HI R5, RZ, 0x18, R0 ;  /* 0x00000018ff057819 */ /* 0x000fc80000011600 */
[----:B------:R-:W-:-:S04]  /*7fb0*/  LOP3.LUT R4, R4, R5, RZ, 0xfc, !PT ;  /* 0x0000000504047212 */ /* 0x000fc800078efcff */
[----:B------:R-:W-:Y:S02]  /*7fc0*/  PRMT R0, R4, 0x7610, R0 ;  /* 0x0000761004007816 */ /* 0x000fe40000000000 */
.L_x_12014:
[----:B------:R-:W-:Y:S05]  /*7fd0*/  BSYNC B0 ;  /* 0x0000000000007941 */ /* 0x000fea0003800000 */
.L_x_12013:
[----:B------:R-:W-:Y:S01]  /*7fe0*/  STG.E.U8 [R2.64], R0 ;  /* 0x0000000002007986 */ /* 0x000fe2000c101124 */
[----:B------:R-:W-:Y:S05]  /*7ff0*/  EXIT ;  /* 0x000000000000794d */ /* 0x000fea0003800000 */
.L_x_12007:
        /* <DEDUP_REMOVED lines=22> */
.L_x_11990:
        /* <DEDUP_REMOVED lines=19> */
[----:B------:R-:W-:Y:S05]  /*8290*/  EXIT ;  /* 0x000000000000794d */ /* 0x000fea0003800000 */
.L_x_12017:
[----:B-----5:R-:W-:-:S04]  /*82a0*/  PRMT R4, R24, 0x9910, RZ ;  /* 0x0000991018047816 */ /* 0x020fc800000000ff */
[----:B------:R-:W-:-:S05]  /*82b0*/  SHF.R.S32.HI R5, RZ, 0x1f, R4 ;  /* 0x0000001fff057819 */ /* 0x000fca0000011404 */
[----:B------:R-:W-:Y:S01]  /*82c0*/  STG.E.64 [R2.64], R4 ;  /* 0x0000000402007986 */ /* 0x000fe2000c101b24 */
[----:B------:R-:W-:Y:S05]  /*82d0*/  EXIT ;  /* 0x000000000000794d */ /* 0x000fea0003800000 */
.L_x_12016:
[----:B-----5:R-:W-:-:S05]  /*82e0*/  PRMT R5, R24, 0x9910, RZ ;  /* 0x0000991018057816 */ /* 0x020fca00000000ff */
[----:B------:R-:W-:Y:S01]  /*82f0*/  STG.E [R2.64], R5 ;  /* 0x0000000502007986 */ /* 0x000fe2000c101924 */
[----:B------:R-:W-:Y:S05]  /*8300*/  EXIT ;  /* 0x000000000000794d */ /* 0x000fea0003800000 */
.L_x_12018:
        /* <DEDUP_REMOVED lines=15> */
.L_x_21555:


//--------------------- .text._ZN2at6native18elementwise_kernelILi128ELi4EZNS0_22gpu_kernel_impl_nocastINS0_13BUnaryFunctorIsssZZZNS0_15binary_internal21div_trunc_kernel_cudaERNS_18TensorIteratorBaseEENKUlvE_clEvENKUlvE3_clEvEUlssE_EEEEvS6_RKT_EUliE_EEviT1_ --------------------------
	.section	.text._ZN2at6native18elementwise_kernelILi128ELi4EZNS0_22gpu_kernel_impl_nocastINS0_13BUnaryFunctorIsssZZZNS0_15binary_internal21div_trunc_kernel_cudaERNS_18TensorIteratorBaseEENKUlvE_clEvENKUlvE3_clEvEUlssE_EEEEvS6_RKT_EUliE_EEviT1_,"ax",@progbits
	.sectioninfo	@"SHI_REGISTERS=14"
	.align	128
        .global         _ZN2at6native18elementwise_kernelILi128ELi4EZNS0_22gpu_kernel_impl_nocastINS0_13BUnaryFunctorIsssZZZNS0_15binary_internal21div_trunc_kernel_cudaERNS_18TensorIteratorBaseEENKUlvE_clEvENKUlvE3_clEvEUlssE_EEEEvS6_RKT_EUliE_EEviT1_
        .type           _ZN2at6native18elementwise_kernelILi128ELi4EZNS0_22gpu_kernel_impl_nocastINS0_13BUnaryFunctorIsssZZZNS0_15binary_internal21div_trunc_kernel_cudaERNS_18TensorIteratorBaseEENKUlvE_clEvENKUlvE3_clEvEUlssE_EEEEvS6_RKT_EUliE_EEviT1_,@function
        .size           _ZN2at6native18elementwise_kernelILi128ELi4EZNS0_22gpu_kernel_impl_nocastINS0_13BUnaryFunctorIsssZZZNS0_15binary_internal21div_trunc_kernel_cudaERNS_18TensorIteratorBaseEENKUlvE_clEvENKUlvE3_clEvEUlssE_EEEEvS6_RKT_EUliE_EEviT1_,(.L_x_21556 - _ZN2at6native18elementwise_kernelILi128ELi4EZNS0_22gpu_kernel_impl_nocastINS0_13BUnaryFunctorIsssZZZNS0_15binary_internal21div_trunc_kernel_cudaERNS_18TensorIteratorBaseEENKUlvE_clEvENKUlvE3_clEvEUlssE_EEEEvS6_RKT_EUliE_EEviT1_)
        .other          _ZN2at6native18elementwise_kernelILi128ELi4EZNS0_22gpu_kernel_impl_nocastINS0_13BUnaryFunctorIsssZZZNS0_15binary_internal21div_trunc_kernel_cudaERNS_18TensorIteratorBaseEENKUlvE_clEvENKUlvE3_clEvEUlssE_EEEEvS6_RKT_EUliE_EEviT1_,@"STO_CUDA_ENTRY STV_DEFAULT"
_ZN2at6native18elementwise_kernelILi128ELi4EZNS0_22gpu_kernel_impl_nocastINS0_13BUnaryFunctorIsssZZZNS0_15binary_internal21div_trunc_kernel_cudaERNS_18TensorIteratorBaseEENKUlvE_clEvENKUlvE3_clEvEUlssE_EEEEvS6_RKT_EUliE_EEviT1_:
.text._ZN2at6native18elementwise_kernelILi128ELi4EZNS0_22gpu_kernel_impl_nocastINS0_13BUnaryFunctorIsssZZZNS0_15binary_internal21div_trunc_kernel_cudaERNS_18TensorIteratorBaseEENKUlvE_clEvENKUlvE3_clEvEUlssE_EEEEvS6_RKT_EUliE_EEviT1_:
        /* <DEDUP_REMOVED lines=235> */
.L_x_12021:
[----:B------:R-:W-:-:S05]  /*0eb0*/  IADD3 R4, P0, R3, c[0x0][0x368], RZ ;  /* 0x0000da0003047a10 */ /* 0x000fca0007f1e0ff */
[----:B------:R-:W-:-:S05]  /*0ec0*/  IMAD.X R5, RZ, RZ, c[0x0][0x36c], P0 ;  /* 0x0000db00ff057624 */ /* 0x000fca00000e06ff */
[----:B------:R0:W2:Y:S01]  /*0ed0*/  LDG.E.S16 R4, [R4.64] ;  /* 0x0000000404047981 */ /* 0x0000a2000c1e1700 */
[----:B------:R-:W1:Y:S01]  /*0ee0*/  LDC.U16 R3, c[0x0][0x372] ;  /* 0x0000dc80ff037b82 */ /* 0x000e620000000400 */
[----:B------:R-:W-:Y:S02]  /*0ef0*/  IADD3 R0, R0, 0x80, RZ ;  /* 0x0000008000007810 */ /* 0x000fe40007ffe0ff */
[----:B-1----:R-:W-:-:S04]  /*0f00*/  PRMT R9, R3, 0x9910, RZ ;  /* 0x0000991003097816 */ /* 0x002fc800000000ff */
[-C--:B------:R-:W-:Y:S02]  /*0f10*/  IABS R8, R9.reuse ;  /* 0x0000000900087213 */ /* 0x080fe40000000000 */
[----:B------:R-:W-:Y:S02]  /*0f20*/  IABS R11, R9 ;  /* 0x00000009000b7213 */ /* 0x000fe40000000000 */
[----:B------:R-:W1:Y:S08]  /*0f30*/  I2F.RP R3, R8 ;  /* 0x0000000800037306 */ /* 0x000e700000209400 */
[----:B-1----:R-:W1:Y:S02]  /*0f40*/  MUFU.RCP R3, R3 ;  /* 0x0000000300037308 */ /* 0x002e640000001000 */
[----:B-1----:R-:W-:-:S02]  /*0f50*/  IADD3 R6, R3, 0xffffffe, RZ ;  /* 0x0ffffffe03067810 */ /* 0x002fc40007ffe0ff */
[----:B------:R-:W-:-:S04]  /*0f60*/  IADD3 R3, RZ, -R11, RZ ;  /* 0x8000000bff037210 */ /* 0x000fc80007ffe0ff */
[----:B------:R1:W0:Y:S02]  /*0f70*/  F2I.FTZ.U32.TRUNC.NTZ R7, R6 ;  /* 0x0000000600077305 */ /* 0x000224000021f000 */
[----:B-1----:R-:W-:Y:S02]  /*0f80*/  MOV R6, RZ ;  /* 0x000000ff00067202 */ /* 0x002fe40000000f00 */
[----:B0-----:R-:W-:-:S05]  /*0f90*/  IADD3 R5, RZ, -R7, RZ ;  /* 0x80000007ff057210 */ /* 0x001fca0007ffe0ff */
[----:B------:R-:W-:-:S04]  /*0fa0*/  IMAD R5, R5, R8, RZ ;  /* 0x0000000805057224 */ /* 0x000fc800078e02ff */
[----:B------:R-:W-:Y:S01]  /*0fb0*/  IMAD.HI.U32 R7, R7, R5, R6 ;  /* 0x0000000507077227 */ /* 0x000fe200078e0006 */
[----:B--2---:R-:W-:Y:S02]  /*0fc0*/  IABS R10, R4 ;  /* 0x00000004000a7213 */ /* 0x004fe40000000000 */
[----:B------:R-:W-:-:S03]  /*0fd0*/  LOP3.LUT R4, R4, R9, RZ, 0x3c, !PT ;  /* 0x0000000904047212 */ /* 0x000fc600078e3cff */
[----:B------:R-:W-:Y:S01]  /*0fe0*/  IMAD.HI.U32 R7, R7, R10, RZ ;  /* 0x0000000a07077227 */ /* 0x000fe200078e00ff */
[----:B------:R-:W-:-:S03]  /*0ff0*/  ISETP.GE.AND P1, PT, R4, RZ, PT ;  /* 0x000000ff0400720c */ /* 0x000fc60003f26270 */
[----:B------:R-:W-:-:S05]  /*1000*/  IMAD R3, R7, R3, R10 ;  /* 0x0000000307037224 */ /* 0x000fca00078e020a */
[----:B------:R-:W-:-:S13]  /*1010*/  ISETP.GT.U32.AND P2, PT, R8, R3, PT ;  /* 0x000000030800720c */ /* 0x000fda0003f44070 */
[-C--:B------:R-:W-:Y:S02]  /*1020*/  @!P2 IADD3 R3, R3, -R8.reuse, RZ ;  /* 0x800000080303a210 */ /* 0x080fe40007ffe0ff */
[----:B------:R-:W-:Y:S02]  /*1030*/  @!P2 IADD3 R7, R7, 0x1, RZ ;  /* 0x000000010707a810 */ /* 0x000fe40007ffe0ff */
[----:B------:R-:W-:Y:S02]  /*1040*/  ISETP.GE.U32.AND P0, PT, R3, R8, PT ;  /* 0x000000080300720c */ /* 0x000fe40003f06070 */
[----:B------:R-:W-:-:S11]  /*1050*/  ISETP.NE.AND P2, PT, R9, RZ, PT ;  /* 0x000000ff0900720c */ /* 0x000fd60003f45270 */
[----:B------:R-:W-:Y:S02]  /*1060*/  @P0 IADD3 R7, R7, 0x1, RZ ;  /* 0x0000000107070810 */ /* 0x000fe40007ffe0ff */
[----:B------:R-:W-:-:S03]  /*1070*/  IADD3 R2, P0, R2, c[0x0][0x360], RZ ;  /* 0x0000d80002027a10 */ /* 0x000fc60007f1e0ff */
[----:B------:R-:W-:Y:S01]  /*1080*/  @!P1 IMAD.MOV R7, RZ, RZ, -R7 ;  /* 0x000000ffff079224 */ /* 0x000fe200078e0a07 */
[----:B------:R-:W-:Y:S02]  /*1090*/  IADD3.X R3, RZ, c[0x0][0x364], RZ, P0, !PT ;  /* 0x0000d900ff037a10 */ /* 0x000fe400007fe4ff */
[----:B------:R-:W-:-:S05]  /*10a0*/  @!P2 LOP3.LUT R7, RZ, R9, RZ, 0x33, !PT ;  /* 0x00000009ff07a212 */ /* 0x000fca00078e33ff */
[----:B------:R0:W-:Y:S02]  /*10b0*/  STG.E.U16 [R2.64], R7 ;  /* 0x0000000702007986 */ /* 0x0001e4000c101504 */
.L_x_12020:
[----:B------:R-:W-:Y:S05]  /*10c0*/  BSYNC B0 ;  /* 0x0000000000007941 */ /* 0x000fea0003800000 */
.L_x_12019:
        /* <DEDUP_REMOVED lines=230> */
.L_x_12024:
[----:B------:R-:W-:-:S04]  /*1f30*/  IADD3 R4, P0, R3, c[0x0][0x368], RZ ;  /* 0x0000da0003047a10 */ /* 0x000fc80007f1e0ff */
[----:B------:R-:W-:-:S05]  /*1f40*/  IADD3.X R5, RZ, c[0x0][0x36c], RZ, P0, !PT ;  /* 0x0000db00ff057a10 */ /* 0x000fca00007fe4ff */
[----:B------:R0:W2:Y:S01]  /*1f50*/  LDG.E.S16 R4, [R4.64] ;  /* 0x0000000404047981 */ /* 0x0000a2000c1e1700 */
[----:B------:R-:W1:Y:S01]  /*1f60*/  LDC.U16 R3, c[0x0][0x372] ;  /* 0x0000dc80ff037b82 */ /* 0x000e620000000400 */
[----:B------:R-:W-:Y:S02]  /*1f70*/  IADD3 R0, R0, 0x80, RZ ;  /* 0x0000008000007810 */ /* 0x000fe40007ffe0ff */
[----:B-1----:R-:W-:-:S04]  /*1f80*/  PRMT R9, R3, 0x9910, RZ ;  /* 0x0000991003097816 */ /* 0x002fc800000000ff */
[-C--:B------:R-:W-:Y:S02]  /*1f90*/  IABS R8, R9.reuse ;  /* 0x0000000900087213 */ /* 0x080fe40000000000 */
[----:B------:R-:W-:Y:S02]  /*1fa0*/  IABS R6, R9 ;  /* 0x0000000900067213 */ /* 0x000fe40000000000 */
[----:B------:R-:W1:Y:S02]  /*1fb0*/  I2F.RP R3, R8 ;  /* 0x0000000800037306 */ /* 0x000e640000209400 */
[----:B------:R-:W-:Y:S02]  /*1fc0*/  IADD3 R11, RZ, -R6, RZ ;  /* 0x80000006ff0b7210 */ /* 0x000fe40007ffe0ff */
[----:B------:R-:W-:-:S04]  /*1fd0*/  MOV R6, RZ ;  /* 0x000000ff00067202 */ /* 0x000fc80000000f00 */
[----:B-1----:R-:W1:Y:S02]  /*1fe0*/  MUFU.RCP R3, R3 ;  /* 0x0000000300037308 */ /* 0x002e640000001000 */
[----:B-1----:R-:W-:-:S06]  /*1ff0*/  IADD3 R7, R3, 0xffffffe, RZ ;  /* 0x0ffffffe03077810 */ /* 0x002fcc0007ffe0ff */
[----:B------:R-:W0:Y:S02]  /*2000*/  F2I.FTZ.U32.TRUNC.NTZ R7, R7 ;  /* 0x0000000700077305 */ /* 0x000e24000021f000 */
[----:B0-----:R-:W-:-:S04]  /*2010*/  IMAD.MOV R5, RZ, RZ, -R7 ;  /* 0x000000ffff057224 */ /* 0x001fc800078e0a07 */
[----:B------:R-:W-:-:S04]  /*2020*/  IMAD R5, R5, R8, RZ ;  /* 0x0000000805057224 */ /* 0x000fc800078e02ff */
[----:B------:R-:W-:Y:S01]  /*2030*/  IMAD.HI.U32 R5, R7, R5, R6 ;  /* 0x0000000507057227 */ /* 0x000fe200078e0006 */
[----:B--2---:R-:W-:Y:S02]  /*2040*/  IABS R10, R4 ;  /* 0x00000004000a7213 */ /* 0x004fe40000000000 */
[----:B------:R-:W-:Y:S02]  /*2050*/  LOP3.LUT R4, R4, R9, RZ, 0x3c, !PT ;  /* 0x0000000904047212 */ /* 0x000fe400078e3cff */
[----:B------:R-:W-:Y:S02]  /*2060*/  MOV R6, R10 ;  /* 0x0000000a00067202 */ /* 0x000fe40000000f00 */
[----:B------:R-:W-:Y:S02]  /*2070*/  MOV R10, R11 ;  /* 0x0000000b000a7202 */ /* 0x000fe40000000f00 */
[----:B------:R-:W-:Y:S01]  /*2080*/  ISETP.GE.AND P1, PT, R4, RZ, PT ;  /* 0x000000ff0400720c */ /* 0x000fe20003f26270 */
        /* <DEDUP_REMOVED lines=8> */
[----:B------:R-:W-:Y:S02]  /*2110*/  IADD3 R2, P0, R2, c[0x0][0x360], RZ ;  /* 0x0000d80002027a10 */ /* 0x000fe40007f1e0ff */
[----:B------:R-:W-:Y:S02]  /*2120*/  MOV R5, R3 ;  /* 0x0000000300057202 */ /* 0x000fe40000000f00 */
[----:B------:R-:W-:Y:S02]  /*2130*/  IADD3.X R3, RZ, c[0x0][0x364], RZ, P0, !PT ;  /* 0x0000d900ff037a10 */ /* 0x000fe400007fe4ff */
[----:B------:R-:W-:Y:S02]  /*2140*/  @!P1 IADD3 R5, -R5, RZ, RZ ;  /* 0x000000ff05059210 */ /* 0x000fe40007ffe1ff */
[----:B------:R-:W-:-:S02]  /*2150*/  @!P2 LOP3.LUT R5, RZ, R9, RZ, 0x33, !PT ;  /* 0x00000009ff05a212 */ /* 0x000fc400078e33ff */
[----:B------:R-:W-:-:S03]  /*2160*/  ISETP.GE.AND P0, PT, R0, c[0x0][0x160], PT ;  /* 0x0000580000007a0c */ /* 0x000fc60003f06270 */
[----:B------:R0:W-:Y:S10]  /*2170*/  STG.E.U16 [R2.64], R5 ;  /* 0x0000000502007986 */ /* 0x0001f4000c101504 */
[----:B------:R-:W-:Y:S05]  /*2180*/  @P0 BRA `(.L_x_12023) ;  /* 0x0000107000000947 */ /* 0x000fea0003800000 */
[----:B------:R-:W-:Y:S01]  /*2190*/  ISETP.NE.AND P0, PT, RZ, c[0x0][0x168], PT ;  /* 0x00005a00ff007a0c */ /* 0x000fe20003f05270 */
[----:B0-----:R-:W-:-:S12]  /*21a0*/  CS2R R2, SRZ ;  /* 0x0000000000027805 */ /* 0x001fd8000001ff00 */
[----:B------:R-:W-:Y:S05]  /*21b0*/  @!P0 BRA `(.L_x_12025) ;  /* 0x00000e0000008947 */ /* 0x000fea0003800000 */
[----:B------:R-:W-:Y:S01]  /*21c0*/  MOV R2, RZ ;  /* 0x000000ff00027202 */ /* 0x000fe20000000f00 */
[----:B------:R-:W-:Y:S01]  /*21d0*/  IMAD.MOV.U32 R3, RZ, RZ, R0 ;  /* 0x000000ffff037224 */ /* 0x000fe200078e0000 */
        /* <DEDUP_REMOVED lines=222> */
.L_x_12025:
        /* <DEDUP_REMOVED lines=14> */
[----:B0-----:R-:W-:-:S05]  /*30a0*/  IADD3 R5, RZ, -R7, RZ ;  /* 0x80000007ff057210 */ /* 0x001fca0007ffe0ff */
[----:B------:R-:W-:-:S04]  /*30b0*/  IMAD R5, R5, R8, RZ ;  /* 0x0000000805057224 */ /* 0x000fc800078e02ff */
[----:B------:R-:W-:Y:S01]  /*30c0*/  IMAD.HI.U32 R5, R7, R5, R6 ;  /* 0x0000000507057227 */ /* 0x000fe200078e0006 */
[----:B--2---:R-:W-:Y:S02]  /*30d0*/  IABS R10, R4 ;  /* 0x00000004000a7213 */ /* 0x004fe40000000000 */
[----:B------:R-:W-:-:S03]  /*30e0*/  LOP3.LUT R4, R4, R9, RZ, 0x3c, !PT ;  /* 0x0000000904047212 */ /* 0x000fc600078e3cff */
[----:B------:R-:W-:Y:S01]  /*30f0*/  IMAD.MOV.U32 R6, RZ, RZ, R10 ;  /* 0x000000ffff067224 */ /* 0x000fe200078e000a */
[----:B------:R-:W-:Y:S02]  /*3100*/  MOV R10, R11 ;  /* 0x0000000b000a7202 */ /* 0x000fe40000000f00 */
[----:B------:R-:W-:Y:S01]  /*3110*/  ISETP.GE.AND P1, PT, R4, RZ, PT ;  /* 0x000000ff0400720c */ /* 0x000fe20003f26270 */
        /* <DEDUP_REMOVED lines=9> */
[----:B------:R-:W-:-:S03]  /*31b0*/  MOV R5, R3 ;  /* 0x0000000300057202 */ /* 0x000fc60000000f00 */
[----:B------:R-:W-:Y:S01]  /*31c0*/  IMAD.X R3, RZ, RZ, c[0x0][0x364], P0 ;  /* 0x0000d900ff037624 */ /* 0x000fe200000e06ff */
[----:B------:R-:W-:Y:S02]  /*31d0*/  @!P1 IADD3 R5, -R5, RZ, RZ ;  /* 0x000000ff05059210 */ /* 0x000fe40007ffe1ff */
[----:B------:R-:W-:-:S05]  /*31e0*/  @!P2 LOP3.LUT R5, RZ, R9, RZ, 0x33, !PT ;  /* 0x00000009ff05a212 */ /* 0x000fca00078e33ff */
[----:B------:R0:W-:Y:S02]  /*31f0*/  STG.E.U16 [R2.64], R5 ;  /* 0x0000000502007986 */ /* 0x0001e4000c101504 */
.L_x_12023:
[----:B------:R-:W-:Y:S05]  /*3200*/  BSYNC B0 ;  /* 0x0000000000007941 */ /* 0x000fea0003800000 */
.L_x_12022:
[----:B------:R-:W-:-:S13]  /*3210*/  ISETP.GE.AND P0, PT, R0, c[0x0][0x160], PT ;  /* 0x0000580000007a0c */ /* 0x000fda0003f06270 */
[----:B------:R-:W-:Y:S05]  /*3220*/  @P0 EXIT ;  /* 0x000000000000094d */ /* 0x000fea0003800000 */
        /* <DEDUP_REMOVED lines=227> */
.L_x_12026:
[----:B------:R-:W-:-:S04]  /*4060*/  IADD3 R4, P0, R3, c[0x0][0x368], RZ ;  /* 0x0000da0003047a10 */ /* 0x000fc80007f1e0ff */
[----:B------:R-:W-:-:S05]  /*4070*/  IADD3.X R5, RZ, c[0x0][0x36c], RZ, P0, !PT ;  /* 0x0000db00ff057a10 */ /* 0x000fca00007fe4ff */
[----:B------:R-:W2:Y:S01]  /*4080*/  LDG.E.S16 R4, [R4.64] ;  /* 0x0000000404047981 */ /* 0x000ea2000c1e1700 */
[----:B------:R-:W0:Y:S02]  /*4090*/  LDC.U16 R0, c[0x0][0x372] ;  /* 0x0000dc80ff007b82 */ /* 0x000e240000000400 */
[----:B0-----:R-:W-:-:S04]  /*40a0*/  PRMT R9, R0, 0x9910, RZ ;  /* 0x0000991000097816 */ /* 0x001fc800000000ff */
[-C--:B------:R-:W-:Y:S02]  /*40b0*/  IABS R8, R9.reuse ;  /* 0x0000000900087213 */ /* 0x080fe40000000000 */
[----:B------:R-:W-:Y:S02]  /*40c0*/  IABS R10, R9 ;  /* 0x00000009000a7213 */ /* 0x000fe40000000000 */
[----:B------:R-:W0:Y:S02]  /*40d0*/  I2F.RP R0, R8 ;  /* 0x0000000800007306 */ /* 0x000e240000209400 */
[----:B------:R-:W-:-:S06]  /*40e0*/  IADD3 R11, RZ, -R10, RZ ;  /* 0x8000000aff0b7210 */ /* 0x000fcc0007ffe0ff */
[----:B0-----:R-:W0:Y:S02]  /*40f0*/  MUFU.RCP R0, R0 ;  /* 0x0000000000007308 */ /* 0x001e240000001000 */
[----:B0-----:R-:W-:-:S06]  /*4100*/  IADD3 R6, R0, 0xffffffe, RZ ;  /* 0x0ffffffe00067810 */ /* 0x001fcc0007ffe0ff */
[----:B------:R0:W1:Y:S02]  /*4110*/  F2I.FTZ.U32.TRUNC.NTZ R7, R6 ;  /* 0x0000000600077305 */ /* 0x000064000021f000 */
[----:B0-----:R-:W-:Y:S01]  /*4120*/  IMAD.MOV.U32 R6, RZ, RZ, RZ ;  /* 0x000000ffff067224 */ /* 0x001fe200078e00ff */
[----:B-1----:R-:W-:-:S05]  /*4130*/  IADD3 R3, RZ, -R7, RZ ;  /* 0x80000007ff037210 */ /* 0x002fca0007ffe0ff */
        /* <DEDUP_REMOVED lines=21> */
.L_x_12027:
        /* <DEDUP_REMOVED lines=15> */
.L_x_21556:


//--------------------- .text._ZN2at6native27unrolled_elementwise_kernelINS0_13BUnaryFunctorIsssZZZNS0_15binary_internal21div_trunc_kernel_cudaERNS_18TensorIteratorBaseEENKUlvE_clEvENKUlvE3_clEvEUlssE_EESt5arrayIPcLm2EELi4E23TrivialOffsetCalculatorILi1EjESE_NS0_6memory15LoadWithoutCastENSF_16StoreWithoutCastEEEviT_T0_T2_T3_T4_T5_ --------------------------
	.section	.text._ZN2at6native27unrolled_elementwise_kernelINS0_13BUnaryFunctorIsssZZZNS0_15binary_internal21div_trunc_kernel_cudaERNS_18TensorIteratorBaseEENKUlvE_clEvENKUlvE3_clEvEUlssE_EESt5arrayIPcLm2EELi4E23TrivialOffsetCalculatorILi1EjESE_NS0_6memory15LoadWithoutCastENSF_16StoreWithoutCastEEEviT_T0_T2_T3_T4_T5_,"ax",@progbits
	.sectioninfo	@"SHI_REGISTERS=26"
	.align	128
        .global         _ZN2at6native27unrolled_elementwise_kernelINS0_13BUnaryFunctorIsssZZZNS0_15binary_internal21div_trunc_kernel_cudaERNS_18TensorIteratorBaseEENKUlvE_clEvENKUlvE3_clEvEUlssE_EESt5arrayIPcLm2EELi4E23TrivialOffsetCalculatorILi1EjESE_NS0_6memory15LoadWithoutCastENSF_16StoreWithoutCastEEEviT_T0_T2_T3_T4_T5_
        .type           _ZN2at6native27unrolled_elementwise_kernelINS0_13BUnaryFunctorIsssZZZNS0_15binary_internal21div_trunc_kernel_cudaERNS_18TensorIteratorBaseEENKUlvE_clEvENKUlvE3_clEvEUlssE_EESt5arrayIPcLm2EELi4E23TrivialOffsetCalculatorILi1EjESE_NS0_6memory15LoadWithoutCastENSF_16StoreWithoutCastEEEviT_T0_T2_T3_T4_T5_,@function
        .size           _ZN2at6native27unrolled_elementwise_kernelINS0_13BUnaryFunctorIsssZZZNS0_15binary_internal21div_trunc_kernel_cudaERNS_18TensorIteratorBaseEENKUlvE_clEvENKUlvE3_clEvEUlssE_EESt5arrayIPcLm2EELi4E23TrivialOffsetCalculatorILi1EjESE_NS0_6memory15LoadWithoutCastENSF_16StoreWithoutCastEEEviT_T0_T2_T3_T4_T5_,(.L_x_21557 - _ZN2at6native27unrolled_elementwise_kernelINS0_13BUnaryFunctorIsssZZZNS0_15binary_internal21div_trunc_kernel_cudaERNS_18TensorIteratorBaseEENKUlvE_clEvENKUlvE3_clEvEUlssE_EESt5arrayIPcLm2EELi4E23TrivialOffsetCalculatorILi1EjESE_NS0_6memory15LoadWithoutCastENSF_16StoreWithoutCastEEEviT_T0_T2_T3_T4_T5_)
        .other          _ZN2at6native27unrolled_elementwise_kernelINS0_13BUnaryFunctorIsssZZZNS0_15binary_internal21div_trunc_kernel_cudaERNS_18TensorIteratorBaseEENKUlvE_clEvENKUlvE3_clEvEUlssE_EESt5arrayIPcLm2EELi4E23TrivialOffsetCalculatorILi1EjESE_NS0_6memory15LoadWithoutCastENSF_16StoreWithoutCastEEEviT_T0_T2_T3_T4_T5_,@"STO_CUDA_ENTRY STV_DEFAULT"
_ZN2at6native27unrolled_elementwise_kernelINS0_13BUnaryFunctorIsssZZZNS0_15binary_internal21div_trunc_kernel_cudaERNS_18TensorIteratorBaseEENKUlvE_clEvENKUlvE3_clEvEUlssE_EESt5arrayIPcLm2EELi4E23TrivialOffsetCalculatorILi1EjESE_NS0_6memory15LoadWithoutCastENSF_16StoreWithoutCastEEEviT_T0_T2_T3_T4_T5_:
.text._ZN2at6native27unrolled_elementwise_kernelINS0_13BUnaryFunctorIsssZZZNS0_15binary_internal21div_trunc_kernel_cudaERNS_18TensorIteratorBaseEENKUlvE_clEvENKUlvE3_clEvEUlssE_EESt5arrayIPcLm2EELi4E23TrivialOffsetCalculatorILi1EjESE_NS0_6memory15LoadWithoutCastENSF_16StoreWithoutCastEEEviT_T0_T2_T3_T4_T5_:
[----:B------:R-:W-:Y:S02]  /*0000*/  IMAD.MOV.U32 R1, RZ, RZ, c[0x0][0x28] ;  /* 0x00000a00ff017624 */ /* 0x000fe400078e00ff */
[----:B------:R-:W0:Y:S01]  /*0010*/  S2R R0, SR_CTAID.X ;  /* 0x0000000000007919 */ /* 0x000e220000002500 */
[----:B------:R-:W-:Y:S01]  /*0020*/  IMAD.MOV.U32 R5, RZ, RZ, -0x200 ;  /* 0xfffffe00ff057424 */ /* 0x000fe200078e00ff */
[----:B------:R-:W-:Y:S02]  /*0030*/  ULDC.64 UR4, c[0x0][0x118] ;  /* 0x0000460000047ab9 */ /* 0x000fe40000000a00 */
[----:B------:R-:W1:Y:S01]  /*0040*/  S2R R3, SR_TID.X ;  /* 0x0000000000037919 */ /* 0x000e620000002100 */
[----:B------:R-:W-:Y:S01]  /*0050*/  CS2R R6, SRZ ;  /* 0x0000000000067805 */ /* 0x000fe2000001ff00 */
[----:B0-----:R-:W-:Y:S02]  /*0060*/  IMAD R4, R0, R5, c[0x0][0x160] ;  /* 0x0000580000047624 */ /* 0x001fe400078e0205 */
[----:B-1----:R-:W-:-:S03]  /*0070*/  IMAD.MOV.U32 R5, RZ, RZ, R3 ;  /* 0x000000ffff057224 */ /* 0x002fc600078e0003 */
[----:B------:R-:W-:Y:S01]  /*0080*/  ISETP.GE.AND P0, PT, R3, R4, PT ;  /* 0x000000040300720c */ /* 0x000fe20003f06270 */
[----:B------:R-:W-:-:S12]  /*0090*/  IMAD.MOV.U32 R11, RZ, RZ, RZ ;  /* 0x000000ffff0b7224 */ /* 0x000fd800078e00ff */
[----:B------:R-:W-:Y:S01]  /*00a0*/  @!P0 IMAD R12, R0, 0x200, R5 ;  /* 0x00000200000c8824 */ /* 0x000fe200078e0205 */
[----:B------:R-:W-:Y:S01]  /*00b0*/  @!P0 IADD3 R5, R5, 0x80, RZ ;  /* 0x0000008005058810 */ /* 0x000fe20007ffe0ff */
[----:B------:R-:W-:-:S03]  /*00c0*/  @!P0 IMAD.MOV.U32 R13, RZ, RZ, 0x2 ;  /* 0x00000002ff0d8424 */ /* 0x000fc600078e00ff */
[----:B------:R-:W-:Y:S01]  /*00d0*/  ISETP.GE.AND P1, PT, R5, R4, PT ;  /* 0x000000040500720c */ /* 0x000fe20003f26270 */
[----:B------:R-:W-:-:S05]  /*00e0*/  @!P0 IMAD.WIDE.U32 R12, R12, R13, c[0x0][0x170] ;  /* 0x00005c000c0c8625 */ /* 0x000fca00078e000d */
[----:B------:R0:W5:Y:S07]  /*00f0*/  @!P0 LDG.E.S16 R11, [R12.64] ;  /* 0x000000040c0b8981 */ /* 0x00016e000c1e1700 */
[----:B------:R-:W-:Y:S01]  /*0100*/  @!P1 IMAD R16, R0, 0x200, R5 ;  /* 0x0000020000109824 */ /* 0x000fe200078e0205 */
[----:B------:R-:W-:Y:S01]  /*0110*/  @!P1 IADD3 R5, R5, 0x80, RZ ;  /* 0x0000008005059810 */ /* 0x000fe20007ffe0ff */
[----:B------:R-:W1:Y:S01]  /*0120*/  LDC.U16 R8, c[0x0][0x166] ;  /* 0x00005980ff087b82 */ /* 0x000e620000000400 */
[----:B------:R-:W-:-:S02]  /*0130*/  @!P1 IMAD.MOV.U32 R17, RZ, RZ, 0x2 ;  /* 0x00000002ff119424 */ /* 0x000fc400078e00ff */
[----:B------:R-:W-:Y:S01]  /*0140*/  ISETP.GE.AND P3, PT, R5, R4, PT ;  /* 0x000000040500720c */ /* 0x000fe20003f66270 */
[----:B------:R-:W-:Y:S02]  /*0150*/  IMAD.MOV.U32 R9, RZ, RZ, R3 ;  /* 0x000000ffff097224 */ /* 0x000fe400078e0003 */
[----:B------:R-:W-:-:S10]  /*0160*/  @!P1 IMAD.WIDE.U32 R16, R16, R17, c[0x0][0x170] ;  /* 0x00005c0010109625 */ /* 0x000fd400078e0011 */
[----:B------:R-:W-:Y:S01]  /*0170*/  @!P3 IMAD R18, R0, 0x200, R5 ;  /* 0x000002000012b824 */ /* 0x000fe200078e0205 */
[----:B------:R-:W-:Y:S01]  /*0180*/  @!P3 IADD3 R5, R5, 0x80, RZ ;  /* 0x000000800505b810 */ /* 0x000fe20007ffe0ff */
[----:B------:R-:W-:Y:S01]  /*0190*/  @!P3 IMAD.MOV.U32 R19, RZ, RZ, 0x2 ;  /* 0x00000002ff13b424 */ /* 0x000fe200078e00ff */
[----:B------:R2:W5:Y:S02]  /*01a0*/  @!P1 LDG.E.S16 R7, [R16.64] ;  /* 0x0000000410079981 */ /* 0x000564000c1e1700 */
[----:B------:R-:W-:Y:S01]  /*01b0*/  ISETP.GE.AND P2, PT, R5, R4, PT ;  /* 0x000000040500720c */ /* 0x000fe20003f46270 */
[----:B------:R-:W-:Y:S01]  /*01c0*/  @!P3 IMAD.WIDE.U32 R18, R18, R19, c[0x0][0x170] ;  /* 0x00005c001212b625 */ /* 0x000fe200078e0013 */
[C---:B------:R-:W-:Y:S02]  /*01d0*/  IADD3 R21, R9.reuse, 0x80, RZ ;  /* 0x0000008009157810 */ /* 0x040fe40007ffe0ff */
[C---:B------:R-:W-:Y:S01]  /*01e0*/  IADD3 R23, R9.reuse, 0x100, RZ ;  /* 0x0000010009177810 */ /* 0x040fe20007ffe0ff */
[----:B------:R-:W-:Y:S01]  /*01f0*/  @!P0 IMAD R2, R0, 0x200, R3 ;  /* 0x0000020000028824 */ /* 0x000fe200078e0203 */
[----:B------:R-:W-:Y:S01]  /*0200*/  BSSY B0, `(.L_x_12028) ;  /* 0x000002b000007945 */ /* 0x000fe20003800000 */
[----:B------:R0:W5:Y:S01]  /*0210*/  @!P3 LDG.E.S16 R6, [R18.64] ;  /* 0x000000041206b981 */ /* 0x000162000c1e1700 */
[----:B--2---:R-:W-:-:S05]  /*0220*/  IADD3 R17, R9, 0x180, RZ ;  /* 0x0000018009117810 */ /* 0x004fca0007ffe0ff */
[----:B------:R-:W-:Y:S02]  /*0230*/  @!P2 IMAD R14, R0, 0x200, R5 ;  /* 0x00000200000ea824 */ /* 0x000fe400078e0205 */
[----:B------:R-:W-:Y:S01]  /*0240*/  @!P2 IMAD.MOV.U32 R15, RZ, RZ, 0x2 ;  /* 0x00000002ff0fa424 */ /* 0x000fe200078e00ff */
[----:B------:R-:W-:Y:S01]  /*0250*/  @!P0 IADD3 R9, R3, 0x80, RZ ;  /* 0x0000008003098810 */ /* 0x000fe20007ffe0ff */
[----:B------:R-:W-:Y:S01]  /*0260*/  IMAD.MOV.U32 R5, RZ, RZ, RZ ;  /* 0x000000ffff057224 */ /* 0x000fe200078e00ff */
[----:B------:R-:W-:Y:S01]  /*0270*/  @!P0 MOV R3, 0x2 ;  /* 0x0000000200038802 */ /* 0x000fe20000000f00 */
[----:B------:R-:W-:Y:S01]  /*0280*/  @!P2 IMAD.WIDE.U32 R14, R14, R15, c[0x0][0x170] ;  /* 0x00005c000e0ea625 */ /* 0x000fe200078e000f */
[-C--:B------:R-:W-:Y:S02]  /*0290*/  ISETP.GE.AND P4, PT, R21, R4.reuse, PT ;  /* 0x000000041500720c */ /* 0x080fe40003f86270 */
[-C--:B------:R-:W-:Y:S01]  /*02a0*/  ISETP.GE.AND P1, PT, R23, R4.reuse, PT ;  /* 0x000000041700720c */ /* 0x080fe20003f26270 */
[----:B------:R-:W-:Y:S01]  /*02b0*/  @!P0 IMAD.WIDE.U32 R2, R2, R3, c[0x0][0x168] ;  /* 0x00005a0002028625 */ /* 0x000fe200078e0003 */
[----:B------:R0:W5:Y:S01]  /*02c0*/  @!P2 LDG.E.S16 R5, [R14.64] ;  /* 0x000000040e05a981 */ /* 0x000162000c1e1700 */
[----:B------:R-:W-:-:S02]  /*02d0*/  ISETP.GE.AND P2, PT, R17, R4, PT ;  /* 0x000000041100720c */ /* 0x000fc40003f46270 */
[----:B------:R-:W-:Y:S02]  /*02e0*/  ISETP.GE.AND P3, PT, R9, R4, PT ;  /* 0x000000040900720c */ /* 0x000fe40003f66270 */
[----:B-1----:R-:W-:Y:S01]  /*02f0*/  PRMT R8, R8, 0x9910, RZ ;  /* 0x0000991008087816 */ /* 0x002fe200000000ff */
[----:B------:R-:W-:Y:S05]  /*0300*/  @P0 BRA `(.L_x_12029) ;  /* 0x000001a000000947 */ /* 0x000fea0003800000 */
[-C--:B0-----:R-:W-:Y:S02]  /*0310*/  IABS R15, R8.reuse ;  /* 0x00000008000f7213 */ /* 0x081fe40000000000 */
[----:B-----5:R-:W-:Y:S02]  /*0320*/  IABS R16, R11 ;  /* 0x0000000b00107213 */ /* 0x020fe40000000000 */
[----:B------:R-:W0:Y:S01]  /*0330*/  I2F.RP R10, R15 ;  /* 0x0000000f000a7306 */ /* 0x000e220000209400 */
[-C--:B------:R-:W-:Y:S02]  /*0340*/  IABS R18, R8.reuse ;  /* 0x0000000800127213 */ /* 0x080fe40000000000 */
[----:B------:R-:W-:-:S05]  /*0350*/  LOP3.LUT R11, R11, R8, RZ, 0x3c, !PT ;  /* 0x000000080b0b7212 */ /* 0x000fca00078e3cff */
        /* <DEDUP_REMOVED lines=18> */
[----:B------:R-:W-:-:S04]  /*0480*/  IMAD.MOV.U32 R11, RZ, RZ, R13 ;  /* 0x000000ffff0b7224 */ /* 0x000fc800078e000d */
[----:B------:R-:W-:-:S06]  /*0490*/  @!P5 IMAD.MOV R11, RZ, RZ, -R11 ;  /* 0x000000ffff0bd224 */ /* 0x000fcc00078e0a0b */
[----:B------:R-:W-:Y:S02]  /*04a0*/  @!P6 LOP3.LUT R11, RZ, R8, RZ, 0x33, !PT ;  /* 0x00000008ff0be212 */ /* 0x000fe400078e33ff */
.L_x_12029:
[----:B------:R-:W-:Y:S05]  /*04b0*/  BSYNC B0 ;  /* 0x0000000000007941 */ /* 0x000fea0003800000 */
.L_x_12028:
[----:B------:R-:W-:Y:S01]  /*04c0*/  BSSY B0, `(.L_x_12030) ;  /* 0x000001b000007945 */ /* 0x000fe20003800000 */
[----:B------:R-:W-:Y:S05]  /*04d0*/  @P4 BRA `(.L_x_12031) ;  /* 0x0000019000004947 */ /* 0x000fea0003800000 */
[-C--:B------:R-:W-:Y:S02]  /*04e0*/  IABS R17, R8.reuse ;  /* 0x0000000800117213 */ /* 0x080fe40000000000 */
[----:B0----5:R-:W-:Y:S02]  /*04f0*/  IABS R15, R7 ;  /* 0x00000007000f7213 */ /* 0x021fe40000000000 */
        /* <DEDUP_REMOVED lines=13> */
[----:B------:R-:W-:-:S05]  /*05d0*/  IMAD R12, R10, R13, R15 ;  /* 0x0000000d0a0c7224 */ /* 0x000fca00078e020f */
[----:B------:R-:W-:-:S13]  /*05e0*/  ISETP.GT.U32.AND P6, PT, R17, R12, PT ;  /* 0x0000000c1100720c */ /* 0x000fda0003fc4070 */
[-C--:B------:R-:W-:Y:S02]  /*05f0*/  @!P6 IADD3 R12, R12, -R17.reuse, RZ ;  /* 0x800000110c0ce210 */ /* 0x080fe40007ffe0ff */
[----:B------:R-:W-:Y:S02]  /*0600*/  @!P6 IADD3 R10, R10, 0x1, RZ ;  /* 0x000000010a0ae810 */ /* 0x000fe40007ffe0ff */
[----:B------:R-:W-:Y:S02]  /*0610*/  ISETP.GE.U32.AND P5, PT, R12, R17, PT ;  /* 0x000000110c00720c */ /* 0x000fe40003fa6070 */
[----:B------:R-:W-:-:S11]  /*0620*/  ISETP.NE.AND P6, PT, R8, RZ, PT ;  /* 0x000000ff0800720c */ /* 0x000fd60003fc5270 */
[----:B------:R-:W-:-:S05]  /*0630*/  @P5 IADD3 R10, R10, 0x1, RZ ;  /* 0x000000010a0a5810 */ /* 0x000fca0007ffe0ff */
[----:B------:R-:W-:-:S04]  /*0640*/  IMAD.MOV.U32 R7, RZ, RZ, R10 ;  /* 0x000000ffff077224 */ /* 0x000fc800078e000a */
[----:B------:R-:W-:Y:S01]  /*0650*/  @!P4 IMAD.MOV R7, RZ, RZ, -R7 ;  /* 0x000000ffff07c224 */ /* 0x000fe200078e0a07 */
[----:B------:R-:W-:Y:S02]  /*0660*/  @!P6 LOP3.LUT R7, RZ, R8, RZ, 0x33, !PT ;  /* 0x00000008ff07e212 */ /* 0x000fe400078e33ff */
.L_x_12031:
[----:B------:R-:W-:Y:S05]  /*0670*/  BSYNC B0 ;  /* 0x0000000000007941 */ /* 0x000fea0003800000 */
.L_x_12030:
[----:B------:R-:W-:Y:S01]  /*0680*/  BSSY B0, `(.L_x_12032) ;  /* 0x000001b000007945 */ /* 0x000fe20003800000 */
[----:B------:R-:W-:Y:S05]  /*0690*/  @P1 BRA `(.L_x_12033) ;  /* 0x0000019000001947 */ /* 0x000fea0003800000 */
[----:B------:R-:W-:Y:S02]  /*06a0*/  IABS R17, R8 ;  /* 0x0000000800117213 */ /* 0x000fe40000000000 */
        /* <DEDUP_REMOVED lines=24> */
.L_x_12033:
[----:B------:R-:W-:Y:S05]  /*0830*/  BSYNC B0 ;  /* 0x0000000000007941 */ /* 0x000fea0003800000 */
.L_x_12032:
        /* <DEDUP_REMOVED lines=14> */
[----:B------:R-:W-:Y:S01]  /*0920*/  IMAD.HI.U32 R14, R13, R19, R12 ;  /* 0x000000130d0e7227 */ /* 0x000fe200078e000c */
[----:B------:R-:W-:-:S05]  /*0930*/  IADD3 R13, RZ, -R16, RZ ;  /* 0x80000010ff0d7210 */ /* 0x000fca0007ffe0ff */
        /* <DEDUP_REMOVED lines=11> */
.L_x_12035:
[----:B------:R-:W-:Y:S05]  /*09f0*/  BSYNC B0 ;  /* 0x0000000000007941 */ /* 0x000fea0003800000 */
.L_x_12034:
[----:B-----5:R1:W-:Y:S01]  /*0a00*/  @!P0 STG.E.U16 [R2.64], R11 ;  /* 0x0000000b02008986 */ /* 0x0203e2000c101504 */
[----:B------:R-:W-:Y:S01]  /*0a10*/  BSSY B0, `(.L_x_12036) ;  /* 0x000000c000007945 */ /* 0x000fe20003800000 */
[----:B------:R-:W-:Y:S05]  /*0a20*/  @P3 BRA `(.L_x_12037) ;  /* 0x000000a000003947 */ /* 0x000fea0003800000 */
[----:B-1----:R-:W-:Y:S01]  /*0a30*/  IMAD R2, R0, 0x200, R9 ;  /* 0x0000020000027824 */ /* 0x002fe200078e0209 */
        /* <DEDUP_REMOVED lines=9> */
.L_x_12037:
[----:B------:R-:W-:Y:S05]  /*0ad0*/  BSYNC B0 ;  /* 0x0000000000007941 */ /* 0x000fea0003800000 */
.L_x_12036:
[----:B------:R-:W-:-:S13]  /*0ae0*/  ISETP.GE.AND P0, PT, R9, R4, PT ;  /* 0x000000040900720c */ /* 0x000fda0003f06270 */
[----:B------:R-:W-:Y:S05]  /*0af0*/  @P0 EXIT ;  /* 0x000000000000094d */ /* 0x000fea0003800000 */
[----:B-1----:R-:W-:Y:S02]  /*0b00*/  IMAD R2, R0, 0x200, R9 ;  /* 0x0000020000027824 */ /* 0x002fe400078e0209 */
[----:B------:R-:W-:-:S04]  /*0b10*/  IMAD.MOV.U32 R3, RZ, RZ, 0x2 ;  /* 0x00000002ff037424 */ /* 0x000fc800078e00ff */
[----:B------:R-:W-:-:S05]  /*0b20*/  IMAD.WIDE.U32 R2, R2, R3, c[0x0][0x168] ;  /* 0x00005a0002027625 */ /* 0x000fca00078e0003 */
[----:B------:R-:W-:Y:S01]  /*0b30*/  STG.E.U16 [R2.64], R5 ;  /* 0x0000000502007986 */ /* 0x000fe2000c101504 */
[----:B------:R-:W-:Y:S05]  /*0b40*/  EXIT ;  /* 0x000000000000794d */ /* 0x000fea0003800000 */
.L_x_12038:
        /* <DEDUP_REMOVED lines=11> */
.L_x_21557:


//--------------------- .text._ZN2at6native29vectorized_elementwise_kernelILi2ENS0_13BUnaryFunctorIsssZZZNS0_15binary_internal21div_trunc_kernel_cudaERNS_18TensorIteratorBaseEENKUlvE_clEvENKUlvE3_clEvEUlssE_EESt5arrayIPcLm2EEEEviT0_T1_ --------------------------
	.section	.text._ZN2at6native29vectorized_elementwise_kernelILi2ENS0_13BUnaryFunctorIsssZZZNS0_15binary_internal21div_trunc_kernel_cudaERNS_18TensorIteratorBaseEENKUlvE_clEvENKUlvE3_clEvEUlssE_EESt5arrayIPcLm2EEEEviT0_T1_,"ax",@progbits
	.sectioninfo	@"SHI_REGISTERS=30"
	.align	128
        .global         _ZN2at6native29vectorized_elementwise_kernelILi2ENS0_13BUnaryFunctorIsssZZZNS0_15binary_internal21div_trunc_kernel_cudaERNS_18TensorIteratorBaseEENKUlvE_clEvENKUlvE3_clEvEUlssE_EESt5arrayIPcLm2EEEEviT0_T1_
        .type           _ZN2at6native29vectorized_elementwise_kernelILi2ENS0_13BUnaryFunctorIsssZZZNS0_15binary_internal21div_trunc_kernel_cudaERNS_18TensorIteratorBaseEENKUlvE_clEvENKUlvE3_clEvEUlssE_EESt5arrayIPcLm2EEEEviT0_T1_,@function
        .size           _ZN2at6native29vectorized_elementwise_kernelILi2ENS0_13BUnaryFunctorIsssZZZNS0_15binary_internal21div_trunc_kernel_cudaERNS_18TensorIteratorBaseEENKUlvE_clEvENKUlvE3_clEvEUlssE_EESt5arrayIPcLm2EEEEviT0_T1_,(.L_x_21558 - _ZN2at6native29vectorized_elementwise_kernelILi2ENS0_13BUnaryFunctorIsssZZZNS0_15binary_internal21div_trunc_kernel_cudaERNS_18TensorIteratorBaseEENKUlvE_clEvENKUlvE3_clEvEUlssE_EESt5arrayIPcLm2EEEEviT0_T1_)
        .other          _ZN2at6native29vectorized_elementwise_kernelILi2ENS0_13BUnaryFunctorIsssZZZNS0_15binary_internal21div_trunc_kernel_cudaERNS_18TensorIteratorBaseEENKUlvE_clEvENKUlvE3_clEvEUlssE_EESt5arrayIPcLm2EEEEviT0_T1_,@"STO_CUDA_ENTRY STV_DEFAULT"
_ZN2at6native29vectorized_elementwise_kernelILi2ENS0_13BUnaryFunctorIsssZZZNS0_15binary_internal21div_trunc_kernel_cudaERNS_18TensorIteratorBaseEENKUlvE_clEvENKUlvE3_clEvEUlssE_EESt5arrayIPcLm2EEEEviT0_T1_:
.text._ZN2at6native29vectorized_elementwise_kernelILi2ENS0_13BUnaryFunctorIsssZZZNS0_15binary_internal21div_trunc_kernel_cudaERNS_18TensorIteratorBaseEENKUlvE_clEvENKUlvE3_clEvEUlssE_EESt5arrayIPcLm2EEEEviT0_T1_:
        /* <DEDUP_REMOVED lines=12> */
[----:B------:R0:W3:Y:S04]  /*00c0*/  LDG.E R2, [R8.64+0x200] ;  /* 0x0002000408027981 */ /* 0x0000e8000c1e1900 */
[----:B------:R0:W4:Y:S04]  /*00d0*/  LDG.E R13, [R8.64+0x400] ;  /* 0x00040004080d7981 */ /* 0x000128000c1e1900 */
[----:B------:R0:W5:Y:S01]  /*00e0*/  LDG.E R15, [R8.64+0x600] ;  /* 0x00060004080f7981 */ /* 0x000162000c1e1900 */
[----:B------:R-:W1:Y:S01]  /*00f0*/  LDC.U16 R3, c[0x0][0x166] ;  /* 0x00005980ff037b82 */ /* 0x000e620000000400 */
[----:B------:R-:W-:Y:S01]  /*0100*/  IMAD.MOV.U32 R18, RZ, RZ, RZ ;  /* 0x000000ffff127224 */ /* 0x000fe200078e00ff */
[----:B-1----:R-:W-:-:S04]  /*0110*/  PRMT R3, R3, 0x9910, RZ ;  /* 0x0000991003037816 */ /* 0x002fc800000000ff */
[----:B------:R-:W-:-:S04]  /*0120*/  IABS R6, R3 ;  /* 0x0000000300067213 */ /* 0x000fc80000000000 */
[----:B------:R-:W1:Y:S08]  /*0130*/  I2F.RP R5, R6 ;  /* 0x0000000600057306 */ /* 0x000e700000209400 */
[----:B-1----:R-:W1:Y:S02]  /*0140*/  MUFU.RCP R5, R5 ;  /* 0x0000000500057308 */ /* 0x002e640000001000 */
[----:B-1----:R-:W-:-:S02]  /*0150*/  IADD3 R19, R5, 0xffffffe, RZ ;  /* 0x0ffffffe05137810 */ /* 0x002fc40007ffe0ff */
[----:B------:R-:W-:-:S04]  /*0160*/  IABS R5, R3 ;  /* 0x0000000300057213 */ /* 0x000fc80000000000 */
[----:B------:R-:W0:Y:S01]  /*0170*/  F2I.FTZ.U32.TRUNC.NTZ R19, R19 ;  /* 0x0000001300137305 */ /* 0x000e22000021f000 */
[----:B------:R-:W-:Y:S02]  /*0180*/  IMAD.MOV R14, RZ, RZ, -R5 ;  /* 0x000000ffff0e7224 */ /* 0x000fe400078e0a05 */
[----:B0-----:R-:W-:-:S04]  /*0190*/  IMAD.MOV R9, RZ, RZ, -R19 ;  /* 0x000000ffff097224 */ /* 0x001fc800078e0a13 */
[----:B------:R-:W-:-:S04]  /*01a0*/  IMAD R9, R9, R6, RZ ;  /* 0x0000000609097224 */ /* 0x000fc800078e02ff */
[----:B------:R-:W-:Y:S01]  /*01b0*/  IMAD.HI.U32 R18, R19, R9, R18 ;  /* 0x0000000913127227 */ /* 0x000fe200078e0012 */
[C---:B--2---:R-:W-:Y:S02]  /*01c0*/  PRMT R8, R10.reuse, 0x9910, RZ ;  /* 0x000099100a087816 */ /* 0x044fe400000000ff */
[----:B------:R-:W-:Y:S02]  /*01d0*/  PRMT R10, R10, 0xbb32, RZ ;  /* 0x0000bb320a0a7816 */ /* 0x000fe400000000ff */
[----:B------:R-:W-:Y:S02]  /*01e0*/  IABS R19, R8 ;  /* 0x0000000800137213 */ /* 0x000fe40000000000 */
[----:B------:R-:W-:Y:S02]  /*01f0*/  IABS R21, R10 ;  /* 0x0000000a00157213 */ /* 0x000fe40000000000 */
[----:B---3--:R-:W-:Y:S01]  /*0200*/  PRMT R16, R2, 0xbb32, RZ ;  /* 0x0000bb3202107816 */ /* 0x008fe200000000ff */
[----:B------:R-:W-:Y:S01]  /*0210*/  IMAD.HI.U32 R11, R18, R19, RZ ;  /* 0x00000013120b7227 */ /* 0x000fe200078e00ff */
[----:B------:R-:W-:-:S02]  /*0220*/  PRMT R12, R2, 0x9910, RZ ;  /* 0x00009910020c7816 */ /* 0x000fc400000000ff */
[----:B------:R-:W-:Y:S01]  /*0230*/  IABS R17, R16 ;  /* 0x0000001000117213 */ /* 0x000fe20000000000 */
[C---:B------:R-:W-:Y:S01]  /*0240*/  IMAD.HI.U32 R9, R18.reuse, R21, RZ ;  /* 0x0000001512097227 */ /* 0x040fe200078e00ff */
[----:B------:R-:W-:Y:S02]  /*0250*/  IABS R23, R12 ;  /* 0x0000000c00177213 */ /* 0x000fe40000000000 */
[----:B----4-:R-:W-:Y:S01]  /*0260*/  PRMT R20, R13, 0x9910, RZ ;  /* 0x000099100d147816 */ /* 0x010fe200000000ff */
[-C--:B------:R-:W-:Y:S01]  /*0270*/  IMAD R21, R9, R14.reuse, R21 ;  /* 0x0000000e09157224 */ /* 0x080fe200078e0215 */
[----:B------:R-:W-:Y:S01]  /*0280*/  PRMT R22, R13, 0xbb32, RZ ;  /* 0x0000bb320d167816 */ /* 0x000fe200000000ff */
[----:B------:R-:W-:Y:S01]  /*0290*/  IMAD R19, R11, R14, R19 ;  /* 0x0000000e0b137224 */ /* 0x000fe200078e0213 */
[----:B-----5:R-:W-:Y:S01]  /*02a0*/  PRMT R26, R15, 0x9910, RZ ;  /* 0x000099100f1a7816 */ /* 0x020fe200000000ff */
[----:B------:R-:W-:Y:S01]  /*02b0*/  IMAD.HI.U32 R2, R18, R17, RZ ;  /* 0x0000001112027227 */ /* 0x000fe200078e00ff */
[----:B------:R-:W-:-:S02]  /*02c0*/  ISETP.GT.U32.AND P1, PT, R6, R21, PT ;  /* 0x000000150600720c */ /* 0x000fc40003f24070 */
[----:B------:R-:W-:Y:S01]  /*02d0*/  ISETP.GT.U32.AND P6, PT, R6, R19, PT ;  /* 0x000000130600720c */ /* 0x000fe20003fc4070 */
[----:B------:R-:W-:Y:S01]  /*02e0*/  IMAD.HI.U32 R5, R18, R23, RZ ;  /* 0x0000001712057227 */ /* 0x000fe200078e00ff */
[----:B------:R-:W-:Y:S02]  /*02f0*/  IABS R25, R26 ;  /* 0x0000001a00197213 */ /* 0x000fe40000000000 */
[----:B------:R-:W-:Y:S01]  /*0300*/  PRMT R24, R15, 0xbb32, RZ ;  /* 0x0000bb320f187816 */ /* 0x000fe200000000ff */
[-C--:B------:R-:W-:Y:S01]  /*0310*/  IMAD R17, R2, R14.reuse, R17 ;  /* 0x0000000e02117224 */ /* 0x080fe200078e0211 */
[----:B------:R-:W-:Y:S01]  /*0320*/  LOP3.LUT R8, R8, R3, RZ, 0x3c, !PT ;  /* 0x0000000308087212 */ /* 0x000fe200078e3cff */
[----:B------:R-:W-:Y:S01]  /*0330*/  IMAD R23, R5, R14, R23 ;  /* 0x0000000e05177224 */ /* 0x000fe200078e0217 */
[----:B------:R-:W-:Y:S01]  /*0340*/  IABS R27, R24 ;  /* 0x00000018001b7213 */ /* 0x000fe20000000000 */
[----:B------:R-:W-:Y:S01]  /*0350*/  IMAD.HI.U32 R15, R18, R25, RZ ;  /* 0x00000019120f7227 */ /* 0x000fe200078e00ff */
[----:B------:R-:W-:-:S02]  /*0360*/  ISETP.GT.U32.AND P5, PT, R6, R17, PT ;  /* 0x000000110600720c */ /* 0x000fc40003fa4070 */
[----:B------:R-:W-:Y:S01]  /*0370*/  ISETP.GT.U32.AND P3, PT, R6, R23, PT ;  /* 0x000000170600720c */ /* 0x000fe20003f64070 */
[--C-:B------:R-:W-:Y:S01]  /*0380*/  @!P1 IMAD.IADD R21, R21, 0x1, -R6.reuse ;  /* 0x0000000115159824 */ /* 0x100fe200078e0a06 */
[----:B------:R-:W-:Y:S01]  /*0390*/  @!P6 IADD3 R11, R11, 0x1, RZ ;  /* 0x000000010b0be810 */ /* 0x000fe20007ffe0ff */
[----:B------:R-:W-:Y:S01]  /*03a0*/  @!P6 IMAD.IADD R19, R19, 0x1, -R6 ;  /* 0x000000011313e824 */ /* 0x000fe200078e0a06 */
[----:B------:R-:W-:Y:S01]  /*03b0*/  @!P1 IADD3 R9, R9, 0x1, RZ ;  /* 0x0000000109099810 */ /* 0x000fe20007ffe0ff */
[----:B------:R-:W-:Y:S01]  /*03c0*/  IMAD R25, R15, R14, R25 ;  /* 0x0000000e0f197224 */ /* 0x000fe200078e0219 */
[-C--:B------:R-:W-:Y:S02]  /*03d0*/  ISETP.GE.U32.AND P2, PT, R21, R6.reuse, PT ;  /* 0x000000061500720c */ /* 0x080fe40003f46070 */
[----:B------:R-:W-:Y:S01]  /*03e0*/  ISETP.GE.U32.AND P0, PT, R19, R6, PT ;  /* 0x000000061300720c */ /* 0x000fe20003f06070 */
[----:B------:R-:W-:Y:S01]  /*03f0*/  IMAD.HI.U32 R19, R18, R27, RZ ;  /* 0x0000001b12137227 */ /* 0x000fe200078e00ff */
[----:B------:R-:W-:-:S02]  /*0400*/  IABS R21, R20 ;  /* 0x0000001400157213 */ /* 0x000fc40000000000 */
[----:B------:R-:W-:Y:S01]  /*0410*/  @!P5 IADD3 R2, R2, 0x1, RZ ;  /* 0x000000010202d810 */ /* 0x000fe20007ffe0ff */
[--C-:B------:R-:W-:Y:S01]  /*0420*/  @!P5 IMAD.IADD R17, R17, 0x1, -R6.reuse ;  /* 0x000000011111d824 */ /* 0x100fe200078e0a06 */
[----:B------:R-:W-:Y:S01]  /*0430*/  @!P3 IADD3 R5, R5, 0x1, RZ ;  /* 0x000000010505b810 */ /* 0x000fe20007ffe0ff */
[----:B------:R-:W-:Y:S01]  /*0440*/  @!P3 IMAD.IADD R23, R23, 0x1, -R6 ;  /* 0x000000011717b824 */ /* 0x000fe200078e0a06 */
[----:B------:R-:W-:Y:S01]  /*0450*/  LOP3.LUT R10, R10, R3, RZ, 0x3c, !PT ;  /* 0x000000030a0a7212 */ /* 0x000fe200078e3cff */
[----:B------:R-:W-:Y:S01]  /*0460*/  IMAD R27, R19, R14, R27 ;  /* 0x0000000e131b7224 */ /* 0x000fe200078e021b */
[-C--:B------:R-:W-:Y:S01]  /*0470*/  ISETP.GE.U32.AND P6, PT, R17, R6.reuse, PT ;  /* 0x000000061100720c */ /* 0x080fe20003fc6070 */
[----:B------:R-:W-:Y:S01]  /*0480*/  IMAD.HI.U32 R17, R18, R21, RZ ;  /* 0x0000001512117227 */ /* 0x000fe200078e00ff */
[----:B------:R-:W-:Y:S02]  /*0490*/  ISETP.GE.U32.AND P4, PT, R23, R6, PT ;  /* 0x000000061700720c */ /* 0x000fe40003f86070 */
[----:B------:R-:W-:Y:S01]  /*04a0*/  IABS R23, R22 ;  /* 0x0000001600177213 */ /* 0x000fe20000000000 */
[----:B------:R-:W-:Y:S01]  /*04b0*/  IMAD R21, R17, R14, R21 ;  /* 0x0000000e11157224 */ /* 0x000fe200078e0215 */
[----:B------:R-:W-:-:S02]  /*04c0*/  @P0 IADD3 R11, R11, 0x1, RZ ;  /* 0x000000010b0b0810 */ /* 0x000fc40007ffe0ff */
[----:B------:R-:W-:Y:S01]  /*04d0*/  @P2 IADD3 R9, R9, 0x1, RZ ;  /* 0x0000000109092810 */ /* 0x000fe20007ffe0ff */
[----:B------:R-:W-:Y:S01]  /*04e0*/  IMAD.HI.U32 R13, R18, R23, RZ ;  /* 0x00000017120d7227 */ /* 0x000fe200078e00ff */
[C---:B------:R-:W-:Y:S02]  /*04f0*/  ISETP.GT.U32.AND P0, PT, R6.reuse, R21, PT ;  /* 0x000000150600720c */ /* 0x040fe40003f04070 */
[----:B------:R-:W-:Y:S01]  /*0500*/  ISETP.GT.U32.AND P2, PT, R6, R25, PT ;  /* 0x000000190600720c */ /* 0x000fe20003f44070 */
[----:B------:R-:W-:Y:S01]  /*0510*/  IMAD R23, R13, R14, R23 ;  /* 0x0000000e0d177224 */ /* 0x000fe200078e0217 */
[----:B------:R-:W-:Y:S02]  /*0520*/  @P6 IADD3 R2, R2, 0x1, RZ ;  /* 0x0000000102026810 */ /* 0x000fe40007ffe0ff */
[----:B------:R-:W-:Y:S02]  /*0530*/  @P4 IADD3 R5, R5, 0x1, RZ ;  /* 0x0000000105054810 */ /* 0x000fe40007ffe0ff */
[----:B------:R-:W-:-:S02]  /*0540*/  ISETP.GT.U32.AND P1, PT, R6, R23, PT ;  /* 0x000000170600720c */ /* 0x000fc40003f24070 */
[----:B------:R-:W-:Y:S02]  /*0550*/  ISETP.GT.U32.AND P4, PT, R6, R27, PT ;  /* 0x0000001b0600720c */ /* 0x000fe40003f84070 */
[----:B------:R-:W-:Y:S01]  /*0560*/  ISETP.GE.AND P6, PT, R8, RZ, PT ;  /* 0x000000ff0800720c */ /* 0x000fe20003fc6270 */
[--C-:B------:R-:W-:Y:S01]  /*0570*/  @!P0 IMAD.IADD R21, R21, 0x1, -R6.reuse ;  /* 0x0000000115158824 */ /* 0x100fe200078e0a06 */
[----:B------:R-:W-:Y:S01]  /*0580*/  @!P0 IADD3 R17, R17, 0x1, RZ ;  /* 0x0000000111118810 */ /* 0x000fe20007ffe0ff */
[--C-:B------:R-:W-:Y:S01]  /*0590*/  @!P2 IMAD.IADD R25, R25, 0x1, -R6.reuse ;  /* 0x000000011919a824 */ /* 0x100fe200078e0a06 */
[----:B------:R-:W-:Y:S02]  /*05a0*/  @!P2 IADD3 R15, R15, 0x1, RZ ;  /* 0x000000010f0fa810 */ /* 0x000fe40007ffe0ff */
[-C--:B------:R-:W-:Y:S02]  /*05b0*/  ISETP.GE.U32.AND P3, PT, R21, R6.reuse, PT ;  /* 0x000000061500720c */ /* 0x080fe40003f66070 */
[-C--:B------:R-:W-:Y:S01]  /*05c0*/  ISETP.GE.U32.AND P0, PT, R25, R6.reuse, PT ;  /* 0x000000061900720c */ /* 0x080fe20003f06070 */
[--C-:B------:R-:W-:Y:S01]  /*05d0*/  @!P1 IMAD.IADD R23, R23, 0x1, -R6.reuse ;  /* 0x0000000117179824 */ /* 0x100fe200078e0a06 */
[----:B------:R-:W-:Y:S01]  /*05e0*/  @!P1 IADD3 R13, R13, 0x1, RZ ;  /* 0x000000010d0d9810 */ /* 0x000fe20007ffe0ff */
[----:B------:R-:W-:Y:S01]  /*05f0*/  @!P4 IMAD.IADD R27, R27, 0x1, -R6 ;  /* 0x000000011b1bc824 */ /* 0x000fe200078e0a06 */
[----:B------:R-:W-:Y:S01]  /*0600*/  LOP3.LUT R12, R12, R3, RZ, 0x3c, !PT ;  /* 0x000000030c0c7212 */ /* 0x000fe200078e3cff */
[----:B------:R-:W-:Y:S01]  /*0610*/  @!P6 IMAD.MOV R11, RZ, RZ, -R11 ;  /* 0x000000ffff0be224 */ /* 0x000fe200078e0a0b */
[----:B------:R-:W-:-:S02]  /*0620*/  ISETP.GE.U32.AND P5, PT, R23, R6, PT ;  /* 0x000000061700720c */ /* 0x000fc40003fa6070 */
[-C--:B------:R-:W-:Y:S02]  /*0630*/  LOP3.LUT R16, R16, R3.reuse, RZ, 0x3c, !PT ;  /* 0x0000000310107212 */ /* 0x080fe400078e3cff */
[-C--:B------:R-:W-:Y:S02]  /*0640*/  LOP3.LUT R20, R20, R3.reuse, RZ, 0x3c, !PT ;  /* 0x0000000314147212 */ /* 0x080fe400078e3cff */
[----:B------:R-:W-:Y:S02]  /*0650*/  @P3 IADD3 R17, R17, 0x1, RZ ;  /* 0x0000000111113810 */ /* 0x000fe40007ffe0ff */
[----:B------:R-:W-:Y:S02]  /*0660*/  ISETP.GE.AND P3, PT, R10, RZ, PT ;  /* 0x000000ff0a00720c */ /* 0x000fe40003f66270 */
[-C--:B------:R-:W-:Y:S02]  /*0670*/  LOP3.LUT R22, R22, R3.reuse, RZ, 0x3c, !PT ;  /* 0x0000000316167212 */ /* 0x080fe400078e3cff */
[----:B------:R-:W-:-:S02]  /*0680*/  LOP3.LUT R26, R26, R3, RZ, 0x3c, !PT ;  /* 0x000000031a1a7212 */ /* 0x000fc400078e3cff */
[----:B------:R-:W-:Y:S02]  /*0690*/  @P5 IADD3 R13, R13, 0x1, RZ ;  /* 0x000000010d0d5810 */ /* 0x000fe40007ffe0ff */
[----:B------:R-:W-:Y:S01]  /*06a0*/  ISETP.GE.U32.AND P5, PT, R27, R6, PT ;  /* 0x000000061b00720c */ /* 0x000fe20003fa6070 */
[----:B------:R-:W-:Y:S01]  /*06b0*/  IMAD.WIDE.U32 R6, R0, R7, c[0x0][0x168] ;  /* 0x00005a0000067625 */ /* 0x000fe200078e0007 */
[----:B------:R-:W-:Y:S02]  /*06c0*/  LOP3.LUT R24, R24, R3, RZ, 0x3c, !PT ;  /* 0x0000000318187212 */ /* 0x000fe400078e3cff */
[----:B------:R-:W-:Y:S01]  /*06d0*/  @P0 IADD3 R15, R15, 0x1, RZ ;  /* 0x000000010f0f0810 */ /* 0x000fe20007ffe0ff */
[----:B------:R-:W-:Y:S01]  /*06e0*/  @!P3 IMAD.MOV R9, RZ, RZ, -R9 ;  /* 0x000000ffff09b224 */ /* 0x000fe200078e0a09 */
[----:B------:R-:W-:Y:S01]  /*06f0*/  @!P4 IADD3 R19, R19, 0x1, RZ ;  /* 0x000000011313c810 */ /* 0x000fe20007ffe0ff */
[----:B------:R-:W-:Y:S01]  /*0700*/  IMAD.WIDE R6, R4, 0x4, R6 ;  /* 0x0000000404067825 */ /* 0x000fe200078e0206 */
[----:B------:R-:W-:-:S02]  /*0710*/  ISETP.GE.AND P1, PT, R12, RZ, PT ;  /* 0x000000ff0c00720c */ /* 0x000fc40003f26270 */
[----:B------:R-:W-:Y:S02]  /*0720*/  ISETP.GE.AND P2, PT, R16, RZ, PT ;  /* 0x000000ff1000720c */ /* 0x000fe40003f46270 */
[----:B------:R-:W-:Y:S02]  /*0730*/  ISETP.GE.AND P6, PT, R20, RZ, PT ;  /* 0x000000ff1400720c */ /* 0x000fe40003fc6270 */
[----:B------:R-:W-:Y:S02]  /*0740*/  ISETP.GE.AND P0, PT, R22, RZ, PT ;  /* 0x000000ff1600720c */ /* 0x000fe40003f06270 */
[----:B------:R-:W-:Y:S02]  /*0750*/  ISETP.GE.AND P4, PT, R26, RZ, PT ;  /* 0x000000ff1a00720c */ /* 0x000fe40003f86270 */
[----:B------:R-:W-:Y:S02]  /*0760*/  ISETP.GE.AND P3, PT, R24, RZ, PT ;  /* 0x000000ff1800720c */ /* 0x000fe40003f66270 */
[----:B------:R-:W-:Y:S01]  /*0770*/  @P5 IADD3 R19, R19, 0x1, RZ ;  /* 0x0000000113135810 */ /* 0x000fe20007ffe0ff */
[----:B------:R-:W-:Y:S01]  /*0780*/  @!P1 IMAD.MOV R5, RZ, RZ, -R5 ;  /* 0x000000ffff059224 */ /* 0x000fe200078e0a05 */
[----:B------:R-:W-:Y:S01]  /*0790*/  ISETP.NE.AND P5, PT, R3, RZ, PT ;  /* 0x000000ff0300720c */ /* 0x000fe20003fa5270 */
[----:B------:R-:W-:Y:S01]  /*07a0*/  @!P2 IMAD.MOV R2, RZ, RZ, -R2 ;  /* 0x000000ffff02a224 */ /* 0x000fe200078e0a02 */
[----:B------:R-:W-:Y:S01]  /*07b0*/  LOP3.LUT R0, RZ, R3, RZ, 0x33, !PT ;  /* 0x00000003ff007212 */ /* 0x000fe200078e33ff */
[----:B------:R-:W-:-:S02]  /*07c0*/  @!P6 IMAD.MOV R17, RZ, RZ, -R17 ;  /* 0x000000ffff11e224 */ /* 0x000fc400078e0a11 */
[----:B------:R-:W-:Y:S01]  /*07d0*/  @!P0 IMAD.MOV R13, RZ, RZ, -R13 ;  /* 0x000000ffff0d8224 */ /* 0x000fe200078e0a0d */
[C---:B------:R-:W-:Y:S01]  /*07e0*/  SEL R3, R0.reuse, R11, !P5 ;  /* 0x0000000b00037207 */ /* 0x040fe20006800000 */
[----:B------:R-:W-:Y:S01]  /*07f0*/  @!P4 IMAD.MOV R15, RZ, RZ, -R15 ;  /* 0x000000ffff0fc224 */ /* 0x000fe200078e0a0f */
[C---:B------:R-:W-:Y:S01]  /*0800*/  SEL R8, R0.reuse, R9, !P5 ;  /* 0x0000000900087207 */ /* 0x040fe20006800000 */
[----:B------:R-:W-:Y:S01]  /*0810*/  @!P3 IMAD.MOV R19, RZ, RZ, -R19 ;  /* 0x000000ffff13b224 */ /* 0x000fe200078e0a13 */
[C---:B------:R-:W-:Y:S02]  /*0820*/  SEL R5, R0.reuse, R5, !P5 ;  /* 0x0000000500057207 */ /* 0x040fe40006800000 */
[C---:B------:R-:W-:Y:S02]  /*0830*/  SEL R2, R0.reuse, R2, !P5 ;  /* 0x0000000200027207 */ /* 0x040fe40006800000 */
[C---:B------:R-:W-:Y:S02]  /*0840*/  SEL R9, R0.reuse, R17, !P5 ;  /* 0x0000001100097207 */ /* 0x040fe40006800000 */
[----:B------:R-:W-:-:S02]  /*0850*/  SEL R10, R0, R13, !P5 ;  /* 0x0000000d000a7207 */ /* 0x000fc40006800000 */
[C---:B------:R-:W-:Y:S02]  /*0860*/  SEL R11, R0.reuse, R15, !P5 ;  /* 0x0000000f000b7207 */ /* 0x040fe40006800000 */
[----:B------:R-:W-:Y:S02]  /*0870*/  SEL R0, R0, R19, !P5 ;  /* 0x0000001300007207 */ /* 0x000fe40006800000 */
[----:B------:R-:W-:Y:S02]  /*0880*/  PRMT R3, R3, 0x5410, R8 ;  /* 0x0000541003037816 */ /* 0x000fe40000000008 */
[----:B------:R-:W-:Y:S02]  /*0890*/  PRMT R5, R5, 0x5410, R2 ;  /* 0x0000541005057816 */ /* 0x000fe40000000002 */
[----:B------:R-:W-:Y:S01]  /*08a0*/  PRMT R9, R9, 0x5410, R10 ;  /* 0x0000541009097816 */ /* 0x000fe2000000000a */
[----:B------:R-:W-:Y:S01]  /*08b0*/  STG.E [R6.64], R3 ;  /* 0x0000000306007986 */ /* 0x000fe2000c101904 */
[----:B------:R-:W-:-:S03]  /*08c0*/  PRMT R11, R11, 0x5410, R0 ;  /* 0x000054100b0b7816 */ /* 0x000fc60000000000 */
[----:B------:R-:W-:Y:S04]  /*08d0*/  STG.E [R6.64+0x200], R5 ;  /* 0x0002000506007986 */ /* 0x000fe8000c101904 */
[----:B------:R-:W-:Y:S04]  /*08e0*/  STG.E [R6.64+0x400], R9 ;  /* 0x0004000906007986 */ /* 0x000fe8000c101904 */
[----:B------:R-:W-:Y:S01]  /*08f0*/  STG.E [R6.64+0x600], R11 ;  /* 0x0006000b06007986 */ /* 0x000fe2000c101904 */
[----:B------:R-:W-:Y:S05]  /*0900*/  EXIT ;  /* 0x000000000000794d */ /* 0x000fea0003800000 */
.L_x_12039:
[----:B------:R-:W0:Y:S01]  /*0910*/  S2R R7, SR_TID.X ;  /* 0x0000000000077919 */ /* 0x000e220000002100 */
[----:B------:R-:W-:-:S02]  /*0920*/  IMAD.MOV.U32 R2, RZ, RZ, RZ ;  /* 0x000000ffff027224 */ /* 0x000fc400078e00ff */
[----:B------:R-:W-:Y:S01]  /*0930*/  IMAD.MOV.U32 R18, RZ, RZ, RZ ;  /* 0x000000ffff127224 */ /* 0x000fe200078e00ff */
        /* <DEDUP_REMOVED lines=8> */
[----:B------:R-:W-:Y:S01]  /*09c0*/  ISETP.GE.AND P5, PT, R5, R6, PT ;  /* 0x000000060500720c */ /* 0x000fe20003fa6270 */
[----:B------:R-:W-:-:S05]  /*09d0*/  @!P6 IMAD.WIDE.U32 R10, R10, R11, c[0x0][0x170] ;  /* 0x00005c000a0ae625 */ /* 0x000fca00078e000b */
[----:B------:R0:W5:Y:S07]  /*09e0*/  @!P6 LDG.E.S16 R2, [R10.64] ;  /* 0x000000040a02e981 */ /* 0x00016e000c1e1700 */
        /* <DEDUP_REMOVED lines=13> */
[----:B------:R-:W-:-:S10]  /*0ac0*/  IMAD.MOV.U32 R16, RZ, RZ, RZ ;  /* 0x000000ffff107224 */ /* 0x000fd400078e00ff */
[----:B------:R-:W-:Y:S01]  /*0ad0*/  @!P1 IMAD.IADD R20, R0, 0x1, R5 ;  /* 0x0000000100149824 */ /* 0x000fe200078e0205 */
[----:B------:R-:W-:-:S04]  /*0ae0*/  @!P1 IADD3 R5, R5, 0x80, RZ ;  /* 0x0000008005059810 */ /* 0x000fc80007ffe0ff */
[----:B------:R-:W-:Y:S01]  /*0af0*/  ISETP.GE.AND P6, PT, R5, R6, PT ;  /* 0x000000060500720c */ /* 0x000fe20003fc6270 */
[----:B------:R-:W-:-:S04]  /*0b00*/  @!P4 IMAD.WIDE.U32 R22, R22, R23, c[0x0][0x170] ;  /* 0x00005c001616c625 */ /* 0x000fc800078e0017 */
[----:B0-----:R-:W-:Y:S01]  /*0b10*/  @!P2 IMAD.MOV.U32 R11, RZ, RZ, 0x2 ;  /* 0x00000002ff0ba424 */ /* 0x001fe200078e00ff */
[----:B------:R0:W5:Y:S07]  /*0b20*/  @!P4 LDG.E.S16 R16, [R22.64] ;  /* 0x000000041610c981 */ /* 0x00016e000c1e1700 */
[----:B------:R-:W-:Y:S02]  /*0b30*/  @!P6 IMAD.IADD R24, R0, 0x1, R5 ;  /* 0x000000010018e824 */ /* 0x000fe400078e0205 */
[----:B0-----:R-:W-:-:S02]  /*0b40*/  @!P0 IMAD.MOV.U32 R22, RZ, RZ, 0x2 ;  /* 0x00000002ff168424 */ /* 0x001fc400078e00ff */
[----:B------:R-:W-:Y:S01]  /*0b50*/  @!P2 IMAD.WIDE.U32 R4, R4, R11, c[0x0][0x170] ;  /* 0x00005c000404a625 */ /* 0x000fe200078e000b */
[----:B------:R-:W-:-:S03]  /*0b60*/  PRMT R11, RZ, 0x7610, R11 ;  /* 0x00007610ff0b7816 */ /* 0x000fc6000000000b */
[----:B------:R-:W-:-:S05]  /*0b70*/  @!P0 IMAD.WIDE.U32 R22, R3, R22, c[0x0][0x170] ;  /* 0x00005c0003168625 */ /* 0x000fca00078e0016 */
[----:B------:R0:W5:Y:S01]  /*0b80*/  @!P0 LDG.E.U16 R11, [R22.64] ;  /* 0x00000004160b8981 */ /* 0x000162000c1e1500 */
[----:B------:R-:W1:Y:S01]  /*0b90*/  LDC.U16 R15, c[0x0][0x166] ;  /* 0x00005980ff0f7b82 */ /* 0x000e620000000400 */
[----:B------:R-:W-:-:S04]  /*0ba0*/  @!P5 IMAD.MOV.U32 R9, RZ, RZ, 0x2 ;  /* 0x00000002ff09d424 */ /* 0x000fc800078e00ff */
[----:B------:R-:W-:-:S04]  /*0bb0*/  @!P5 IMAD.WIDE.U32 R8, R8, R9, c[0x0][0x170] ;  /* 0x00005c000808d625 */ /* 0x000fc800078e0009 */
[----:B------:R-:W-:Y:S01]  /*0bc0*/  @!P6 IMAD.MOV.U32 R25, RZ, RZ, 0x2 ;  /* 0x00000002ff19e424 */ /* 0x000fe200078e00ff */
[----:B------:R2:W5:Y:S01]  /*0bd0*/  @!P5 LDG.E.S16 R18, [R8.64] ;  /* 0x000000040812d981 */ /* 0x000562000c1e1700 */
[----:B------:R-:W-:Y:S02]  /*0be0*/  @!P3 IMAD.MOV.U32 R27, RZ, RZ, 0x2 ;  /* 0x00000002ff1bb424 */ /* 0x000fe400078e00ff */
[----:B------:R-:W-:Y:S01]  /*0bf0*/  @!P6 IMAD.WIDE.U32 R24, R24, R25, c[0x0][0x170] ;  /* 0x00005c001818e625 */ /* 0x000fe200078e0019 */
[----:B------:R-:W-:-:S03]  /*0c00*/  IADD3 R3, R7, 0x80, RZ ;  /* 0x0000008007037810 */ /* 0x000fc60007ffe0ff */
[----:B------:R-:W-:Y:S02]  /*0c10*/  @!P1 IMAD.MOV.U32 R21, RZ, RZ, 0x2 ;  /* 0x00000002ff159424 */ /* 0x000fe400078e00ff */
[----:B--2---:R-:W-:Y:S02]  /*0c20*/  IMAD.MOV.U32 R8, RZ, RZ, RZ ;  /* 0x000000ffff087224 */ /* 0x004fe400078e00ff */
[----:B------:R-:W-:Y:S02]  /*0c30*/  IMAD.MOV.U32 R12, RZ, RZ, RZ ;  /* 0x000000ffff0c7224 */ /* 0x000fe400078e00ff */
[----:B------:R-:W-:Y:S02]  /*0c40*/  IMAD.MOV.U32 R14, RZ, RZ, RZ ;  /* 0x000000ffff0e7224 */ /* 0x000fe400078e00ff */
[----:B------:R-:W-:Y:S01]  /*0c50*/  IMAD.MOV.U32 R10, RZ, RZ, RZ ;  /* 0x000000ffff0a7224 */ /* 0x000fe200078e00ff */
[----:B------:R0:W5:Y:S01]  /*0c60*/  @!P6 LDG.E.S16 R8, [R24.64] ;  /* 0x000000041808e981 */ /* 0x000162000c1e1700 */
[----:B------:R-:W-:Y:S01]  /*0c70*/  @!P3 IMAD.WIDE.U32 R26, R26, R27, c[0x0][0x170] ;  /* 0x00005c001a1ab625 */ /* 0x000fe200078e001b */
[----:B------:R-:W-:-:S02]  /*0c80*/  ISETP.GE.AND P6, PT, R3, R6, PT ;  /* 0x000000060300720c */ /* 0x000fc40003fc6270 */
[----:B------:R2:W5:Y:S01]  /*0c90*/  @!P2 LDG.E.S16 R12, [R4.64] ;  /* 0x00000004040ca981 */ /* 0x000562000c1e1700 */
[----:B------:R-:W-:Y:S01]  /*0ca0*/  @!P1 IMAD.WIDE.U32 R20, R20, R21, c[0x0][0x170] ;  /* 0x00005c0014149625 */ /* 0x000fe200078e0015 */
[C---:B------:R-:W-:Y:S02]  /*0cb0*/  IADD3 R3, R7.reuse, 0x100, RZ ;  /* 0x0000010007037810 */ /* 0x040fe40007ffe0ff */
[C---:B------:R-:W-:Y:S01]  /*0cc0*/  IADD3 R9, R7.reuse, 0x200, RZ ;  /* 0x0000020007097810 */ /* 0x040fe20007ffe0ff */
[----:B------:R-:W-:Y:S01]  /*0cd0*/  BSSY B0, `(.L_x_12040) ;  /* 0x0000027000007945 */ /* 0x000fe20003800000 */
[C---:B------:R-:W-:Y:S01]  /*0ce0*/  IADD3 R13, R7.reuse, 0x280, RZ ;  /* 0x00000280070d7810 */ /* 0x040fe20007ffe0ff */
[----:B------:R0:W5:Y:S01]  /*0cf0*/  @!P3 LDG.E.S16 R14, [R26.64] ;  /* 0x000000041a0eb981 */ /* 0x000162000c1e1700 */
[----:B--2---:R-:W-:-:S03]  /*0d00*/  IADD3 R5, R7, 0x180, RZ ;  /* 0x0000018007057810 */ /* 0x004fc60007ffe0ff */
[----:B------:R0:W5:Y:S01]  /*0d10*/  @!P1 LDG.E.S16 R10, [R20.64] ;  /* 0x00000004140a9981 */ /* 0x000162000c1e1700 */
[-C--:B------:R-:W-:Y:S02]  /*0d20*/  ISETP.GE.AND P1, PT, R3, R6.reuse, PT ;  /* 0x000000060300720c */ /* 0x080fe40003f26270 */
[-C--:B------:R-:W-:Y:S02]  /*0d30*/  ISETP.GE.AND P3, PT, R9, R6.reuse, PT ;  /* 0x000000060900720c */ /* 0x080fe40003f66270 */
[-C--:B------:R-:W-:Y:S02]  /*0d40*/  ISETP.GE.AND P2, PT, R5, R6.reuse, PT ;  /* 0x000000060500720c */ /* 0x080fe40003f46270 */
[----:B------:R-:W-:Y:S02]  /*0d50*/  ISETP.GE.AND P4, PT, R13, R6, PT ;  /* 0x000000060d00720c */ /* 0x000fe40003f86270 */
[----:B-1----:R-:W-:Y:S02]  /*0d60*/  PRMT R9, R15, 0x9910, RZ ;  /* 0x000099100f097816 */ /* 0x002fe400000000ff */
[----:B------:R-:W-:Y:S01]  /*0d70*/  IADD3 R3, R7, 0x300, RZ ;  /* 0x0000030007037810 */ /* 0x000fe20007ffe0ff */
[----:B------:R-:W-:Y:S05]  /*0d80*/  @P0 BRA `(.L_x_12041) ;  /* 0x000001b000000947 */ /* 0x000fea0003800000 */
[----:B0-----:R-:W-:Y:S02]  /*0d90*/  IABS R13, R9 ;  /* 0x00000009000d7213 */ /* 0x001fe40000000000 */
[----:B-----5:R-:W-:-:S02]  /*0da0*/  PRMT R20, R11, 0x9910, RZ ;  /* 0x000099100b147816 */ /* 0x020fc400000000ff */
[----:B------:R-:W0:Y:S01]  /*0db0*/  I2F.RP R15, R13 ;  /* 0x0000000d000f7306 */ /* 0x000e220000209400 */
[-C--:B------:R-:W-:Y:S02]  /*0dc0*/  IABS R19, R9.reuse ;  /* 0x0000000900137213 */ /* 0x080fe40000000000 */
[----:B------:R-:W-:Y:S02]  /*0dd0*/  IABS R17, R20 ;  /* 0x0000001400117213 */ /* 0x000fe40000000000 */
[----:B------:R-:W-:Y:S01]  /*0de0*/  LOP3.LUT R20, R20, R9, RZ, 0x3c, !PT ;  /* 0x0000000914147212 */ /* 0x000fe200078e3cff */
[----:B------:R-:W-:Y:S02]  /*0df0*/  IMAD.MOV R19, RZ, RZ, -R19 ;  /* 0x000000ffff137224 */ /* 0x000fe400078e0a13 */
[----:B0-----:R-:W0:Y:S02]  /*0e00*/  MUFU.RCP R15, R15 ;  /* 0x0000000f000f7308 */ /* 0x001e240000001000 */
[----:B0-----:R-:W-:-:S06]  /*0e10*/  IADD3 R4, R15, 0xffffffe, RZ ;  /* 0x0ffffffe0f047810 */ /* 0x001fcc0007ffe0ff */
[----:B------:R0:W1:Y:S02]  /*0e20*/  F2I.FTZ.U32.TRUNC.NTZ R5, R4 ;  /* 0x0000000400057305 */ /* 0x000064000021f000 */
[----:B0-----:R-:W-:Y:S02]  /*0e30*/  IMAD.MOV.U32 R4, RZ, RZ, RZ ;  /* 0x000000ffff047224 */ /* 0x001fe400078e00ff */
[----:B-1----:R-:W-:-:S04]  /*0e40*/  IMAD.MOV R22, RZ, RZ, -R5 ;  /* 0x000000ffff167224 */ /* 0x002fc800078e0a05 */
[----:B------:R-:W-:-:S04]  /*0e50*/  IMAD R11, R22, R13, RZ ;  /* 0x0000000d160b7224 */ /* 0x000fc800078e02ff */
[----:B------:R-:W-:-:S04]  /*0e60*/  IMAD.HI.U32 R11, R5, R11, R4 ;  /* 0x0000000b050b7227 */ /* 0x000fc800078e0004 */
[----:B------:R-:W-:Y:S02]  /*0e70*/  IMAD.MOV.U32 R4, RZ, RZ, R17 ;  /* 0x000000ffff047224 */ /* 0x000fe400078e0011 */
[----:B------:R-:W-:Y:S02]  /*0e80*/  IMAD.MOV.U32 R5, RZ, RZ, R19 ;  /* 0x000000ffff057224 */ /* 0x000fe400078e0013 */
[----:B------:R-:W-:-:S04]  /*0e90*/  IMAD.HI.U32 R11, R11, R4, RZ ;  /* 0x000000040b0b7227 */ /* 0x000fc800078e00ff */
[----:B------:R-:W-:-:S05]  /*0ea0*/  IMAD R4, R11, R5, R4 ;  /* 0x000000050b047224 */ /* 0x000fca00078e0204 */
[----:B------:R-:W-:-:S13]  /*0eb0*/  ISETP.GT.U32.AND P5, PT, R13, R4, PT ;  /* 0x000000040d00720c */ /* 0x000fda0003fa4070 */
[----:B------:R-:W-:Y:S01]  /*0ec0*/  @!P5 IMAD.IADD R4, R4, 0x1, -R13 ;  /* 0x000000010404d824 */ /* 0x000fe200078e0a0d */
[----:B------:R-:W-:-:S04]  /*0ed0*/  @!P5 IADD3 R11, R11, 0x1, RZ ;  /* 0x000000010b0bd810 */ /* 0x000fc80007ffe0ff */
[----:B------:R-:W-:-:S13]  /*0ee0*/  ISETP.GE.U32.AND P5, PT, R4, R13, PT ;  /* 0x0000000d0400720c */ /* 0x000fda0003fa6070 */
[----:B------:R-:W-:Y:S02]  /*0ef0*/  @P5 IADD3 R11, R11, 0x1, RZ ;  /* 0x000000010b0b5810 */ /* 0x000fe40007ffe0ff */
[----:B------:R-:W-:-:S13]  /*0f00*/  ISETP.GE.AND P5, PT, R20, RZ, PT ;  /* 0x000000ff1400720c */ /* 0x000fda0003fa6270 */
[----:B------:R-:W-:Y:S01]  /*0f10*/  @!P5 IMAD.MOV R11, RZ, RZ, -R11 ;  /* 0x000000ffff0bd224 */ /* 0x000fe200078e0a0b */
[----:B------:R-:W-:-:S13]  /*0f20*/  ISETP.NE.AND P5, PT, R9, RZ, PT ;  /* 0x000000ff0900720c */ /* 0x000fda0003fa5270 */
[----:B------:R-:W-:Y:S02]  /*0f30*/  @!P5 LOP3.LUT R11, RZ, R9, RZ, 0x33, !PT ;  /* 0x00000009ff0bd212 */ /* 0x000fe400078e33ff */
.L_x_12041:
[----:B0-----:R-:W-:Y:S05]  /*0f40*/  BSYNC B0 ;  /* 0x0000000000007941 */ /* 0x001fea0003800000 */
.L_x_12040:
[----:B------:R-:W-:Y:S01]  /*0f50*/  BSSY B0, `(.L_x_12042) ;  /* 0x000001d000007945 */ /* 0x000fe20003800000 */
[----:B------:R-:W-:Y:S02]  /*0f60*/  ISETP.GE.AND P5, PT, R3, R6, PT ;  /* 0x000000060300720c */ /* 0x000fe40003fa6270 */
[----:B------:R-:W-:Y:S01]  /*0f70*/  IADD3 R3, R7, 0x380, RZ ;  /* 0x0000038007037810 */ /* 0x000fe20007ffe0ff */
[----:B------:R-:W-:Y:S05]  /*0f80*/  @P6 BRA `(.L_x_12043) ;  /* 0x0000019000006947 */ /* 0x000fea0003800000 */
[-C--:B------:R-:W-:Y:S02]  /*0f90*/  IABS R13, R9.reuse ;  /* 0x00000009000d7213 */ /* 0x080fe40000000000 */
[----:B-----5:R-:W-:Y:S02]  /*0fa0*/  IABS R15, R2 ;  /* 0x00000002000f7213 */ /* 0x020fe40000000000 */
[----:B------:R-:W0:Y:S01]  /*0fb0*/  I2F.RP R17, R13 ;  /* 0x0000000d00117306 */ /* 0x000e220000209400 */
[-C--:B------:R-:W-:Y:S02]  /*0fc0*/  IABS R21, R9.reuse ;  /* 0x0000000900157213 */ /* 0x080fe40000000000 */
[----:B------:R-:W-:-:S05]  /*0fd0*/  LOP3.LUT R2, R2, R9, RZ, 0x3c, !PT ;  /* 0x0000000902027212 */ /* 0x000fca00078e3cff */
        /* <DEDUP_REMOVED lines=12> */
[----:B------:R-:W-:-:S04]  /*10a0*/  @!P6 IADD3 R4, R4, 0x1, RZ ;  /* 0x000000010404e810 */ /* 0x000fc80007ffe0ff */
[----:B------:R-:W-:-:S13]  /*10b0*/  ISETP.GE.U32.AND P6, PT, R20, R13, PT ;  /* 0x0000000d1400720c */ /* 0x000fda0003fc6070 */
[----:B------:R-:W-:Y:S02]  /*10c0*/  @P6 IADD3 R4, R4, 0x1, RZ ;  /* 0x0000000104046810 */ /* 0x000fe40007ffe0ff */
[----:B------:R-:W-:-:S03]  /*10d0*/  ISETP.GE.AND P6, PT, R2, RZ, PT ;  /* 0x000000ff0200720c */ /* 0x000fc60003fc6270 */
[----:B------:R-:W-:-:S10]  /*10e0*/  IMAD.MOV.U32 R13, RZ, RZ, R4 ;  /* 0x000000ffff0d7224 */ /* 0x000fd400078e0004 */
[----:B------:R-:W-:Y:S01]  /*10f0*/  @!P6 IMAD.MOV R13, RZ, RZ, -R13 ;  /* 0x000000ffff0de224 */ /* 0x000fe200078e0a0d */
[----:B------:R-:W-:-:S13]  /*1100*/  ISETP.NE.AND P6, PT, R9, RZ, PT ;  /* 0x000000ff0900720c */ /* 0x000fda0003fc5270 */
[----:B------:R-:W-:Y:S02]  /*1110*/  @!P6 LOP3.LUT R13, RZ, R9, RZ, 0x33, !PT ;  /* 0x00000009ff0de212 */ /* 0x000fe400078e33ff */
.L_x_12043:
[----:B------:R-:W-:Y:S05]  /*1120*/  BSYNC B0 ;  /* 0x0000000000007941 */ /* 0x000fea0003800000 */
.L_x_12042:
[----:B------:R-:W-:Y:S01]  /*1130*/  ISETP.GE.AND P6, PT, R3, R6, PT ;  /* 0x000000060300720c */ /* 0x000fe20003fc6270 */
[----:B-----5:R-:W-:Y:S01]  /*1140*/  @!P0 IMAD.IADD R2, R0, 0x1, R7 ;  /* 0x0000000100028824 */ /* 0x020fe200078e0207 */
[----:B------:R-:W-:Y:S01]  /*1150*/  BSSY B0, `(.L_x_12044) ;  /* 0x000001d000007945 */ /* 0x000fe20003800000 */
[----:B------:R-:W-:-:S04]  /*1160*/  @!P0 IMAD.MOV.U32 R3, RZ, RZ, 0x2 ;  /* 0x00000002ff038424 */ /* 0x000fc800078e00ff */
[----:B------:R-:W-:Y:S01]  /*1170*/  @!P0 IMAD.WIDE.U32 R2, R2, R3, c[0x0][0x168] ;  /* 0x00005a0002028625 */ /* 0x000fe200078e0003 */
[----:B------:R-:W-:Y:S05]  /*1180*/  @P1 BRA `(.L_x_12045) ;  /* 0x0000019000001947 */ /* 0x000fea0003800000 */
[-C--:B------:R-:W-:Y:S02]  /*1190*/  IABS R15, R9.reuse ;  /* 0x00000009000f7213 */ /* 0x080fe40000000000 */
[----:B------:R-:W-:Y:S02]  /*11a0*/  IABS R17, R18 ;  /* 0x0000001200117213 */ /* 0x000fe40000000000 */
        /* <DEDUP_REMOVED lines=23> */
.L_x_12045:
[----:B------:R-:W-:Y:S05]  /*1320*/  BSYNC B0 ;  /* 0x0000000000007941 */ /* 0x000fea0003800000 */
.L_x_12044:
[----:B------:R-:W-:Y:S01]  /*1330*/  BSSY B0, `(.L_x_12046) ;  /* 0x000001b000007945 */ /* 0x000fe20003800000 */
[----:B------:R-:W-:Y:S05]  /*1340*/  @P2 BRA `(.L_x_12047) ;  /* 0x0000019000002947 */ /* 0x000fea0003800000 */
[-C--:B------:R-:W-:Y:S02]  /*1350*/  IABS R17, R9.reuse ;  /* 0x0000000900117213 */ /* 0x080fe40000000000 */
[----:B------:R-:W-:Y:S02]  /*1360*/  IABS R19, R16 ;  /* 0x0000001000137213 */ /* 0x000fe40000000000 */
        /* <DEDUP_REMOVED lines=23> */
.L_x_12047:
[----:B------:R-:W-:Y:S05]  /*14e0*/  BSYNC B0 ;  /* 0x0000000000007941 */ /* 0x000fea0003800000 */
.L_x_12046:
        /* <DEDUP_REMOVED lines=27> */
.L_x_12049:
[----:B------:R-:W-:Y:S05]  /*16a0*/  BSYNC B0 ;  /* 0x0000000000007941 */ /* 0x000fea0003800000 */
.L_x_12048:
        /* <DEDUP_REMOVED lines=27> */
.L_x_12051:
[----:B------:R-:W-:Y:S05]  /*1860*/  BSYNC B0 ;  /* 0x0000000000007941 */ /* 0x000fea0003800000 */
.L_x_12050:
        /* <DEDUP_REMOVED lines=27> */
.L_x_12053:
[----:B------:R-:W-:Y:S05]  /*1a20*/  BSYNC B0 ;  /* 0x0000000000007941 */ /* 0x000fea0003800000 */
.L_x_12052:
        /* <DEDUP_REMOVED lines=26> */
.L_x_12055:
[----:B------:R-:W-:Y:S05]  /*1bd0*/  BSYNC B0 ;  /* 0x0000000000007941 */ /* 0x000fea0003800000 */
.L_x_12054:
        /* <DEDUP_REMOVED lines=18> */
.L_x_12058:
[----:B0-----:R-:W-:-:S13]  /*1d00*/  ISETP.GE.AND P0, PT, R7, R6, PT ;  /* 0x000000060700720c */ /* 0x001fda0003f06270 */
[----:B------:R-:W-:Y:S05]  /*1d10*/  @P0 BRA `(.L_x_12060) ;  /* 0x000000c000000947 */ /* 0x000fea0003800000 */
[----:B------:R-:W-:Y:S01]  /*1d20*/  IMAD.IADD R2, R0, 0x1, R7 ;  /* 0x0000000100027824 */ /* 0x000fe200078e0207 */
[----:B------:R-:W-:Y:S01]  /*1d30*/  IADD3 R7, R7, 0x80, RZ ;  /* 0x0000008007077810 */ /* 0x000fe20007ffe0ff */
[----:B------:R-:W-:-:S04]  /*1d40*/  IMAD.MOV.U32 R3, RZ, RZ, 0x2 ;  /* 0x00000002ff037424 */ /* 0x000fc800078e00ff */
[----:B------:R-:W-:-:S05]  /*1d50*/  IMAD.WIDE.U32 R2, R2, R3, c[0x0][0x168] ;  /* 0x00005a0002027625 */ /* 0x000fca00078e0003 */
[----:B------:R0:W-:Y:S02]  /*1d60*/  STG.E.U16 [R2.64], R16 ;  /* 0x0000001002007986 */ /* 0x0001e4000c101504 */
.L_x_12059:
[----:B------:R-:W-:-:S13]  /*1d70*/  ISETP.GE.AND P0, PT, R7, R6, PT ;  /* 0x000000060700720c */ /* 0x000fda0003f06270 */
[----:B------:R-:W-:Y:S05]  /*1d80*/  @P0 BRA `(.L_x_12061) ;  /* 0x000000d000000947 */ /* 0x000fea0003800000 */
[----:B0-----:R-:W-:Y:S01]  /*1d90*/  IMAD.IADD R2, R0, 0x1, R7 ;  /* 0x0000000100027824 */ /* 0x001fe200078e0207 */
[----:B------:R-:W-:Y:S01]  /*1da0*/  IADD3 R7, R7, 0x80, RZ ;  /* 0x0000008007077810 */ /* 0x000fe20007ffe0ff */
[----:B------:R-:W-:-:S04]  /*1db0*/  IMAD.MOV.U32 R3, RZ, RZ, 0x2 ;  /* 0x00000002ff037424 */ /* 0x000fc800078e00ff */
[----:B------:R-:W-:-:S05]  /*1dc0*/  IMAD.WIDE.U32 R2, R2, R3, c[0x0][0x168] ;  /* 0x00005a0002027625 */ /* 0x000fca00078e0003 */
[----:B------:R0:W-:Y:S02]  /*1dd0*/  STG.E.U16 [R2.64], R14 ;  /* 0x0000000e02007986 */ /* 0x0001e4000c101504 */
.L_x_12060:
        /* <DEDUP_REMOVED lines=8> */
.L_x_12061:
[----:B------:R-:W-:Y:S05]  /*1e60*/  BSYNC B1 ;  /* 0x0000000000017941 */ /* 0x000fea0003800000 */
.L_x_12057:
[----:B------:R-:W-:-:S13]  /*1e70*/  ISETP.GE.AND P0, PT, R7, R6, PT ;  /* 0x000000060700720c */ /* 0x000fda0003f06270 */
[----:B0-----:R-:W-:Y:S01]  /*1e80*/  @!P0 IMAD.IADD R2, R0, 0x1, R7 ;  /* 0x0000000100028824 */ /* 0x001fe200078e0207 */
[----:B------:R-:W-:Y:S01]  /*1e90*/  @!P0 IADD3 R7, R7, 0x80, RZ ;  /* 0x0000008007078810 */ /* 0x000fe20007ffe0ff */
[----:B------:R-:W-:-:S04]  /*1ea0*/  @!P0 IMAD.MOV.U32 R3, RZ, RZ, 0x2 ;  /* 0x00000002ff038424 */ /* 0x000fc800078e00ff */
[----:B------:R-:W-:-:S05]  /*1eb0*/  @!P0 IMAD.WIDE.U32 R2, R2, R3, c[0x0][0x168] ;  /* 0x00005a0002028625 */ /* 0x000fca00078e0003 */
[----:B------:R0:W-:Y:S02]  /*1ec0*/  @!P0 STG.E.U16 [R2.64], R10 ;  /* 0x0000000a02008986 */ /* 0x0001e4000c101504 */
.L_x_12062:
[----:B------:R-:W-:Y:S05]  /*1ed0*/  BSYNC B0 ;  /* 0x0000000000007941 */ /* 0x000fea0003800000 */
.L_x_12056:
        /* <DEDUP_REMOVED lines=8> */
.L_x_12063:
        /* <DEDUP_REMOVED lines=10> */
.L_x_21558:


//--------------------- .text._ZN2at6native29vectorized_elementwise_kernelILi4ENS0_13BUnaryFunctorIsssZZZNS0_15binary_internal21div_trunc_kernel_cudaERNS_18TensorIteratorBaseEENKUlvE_clEvENKUlvE3_clEvEUlssE_EESt5arrayIPcLm2EEEEviT0_T1_ --------------------------
	.section	.text._ZN2at6native29vectorized_elementwise_kernelILi4ENS0_13BUnaryFunctorIsssZZZNS0_15binary_internal21div_trunc_kernel_cudaERNS_18TensorIteratorBaseEENKUlvE_clEvENKUlvE3_clEvEUlssE_EESt5arrayIPcLm2EEEEviT0_T1_,"ax",@progbits
	.sectioninfo	@"SHI_REGISTERS=32"
	.align	128
        .global         _ZN2at6native29vectorized_elementwise_kernelILi4ENS0_13BUnaryFunctorIsssZZZNS0_15binary_internal21div_trunc_kernel_cudaERNS_18TensorIteratorBaseEENKUlvE_clEvENKUlvE3_clEvEUlssE_EESt5arrayIPcLm2EEEEviT0_T1_
        .type           _ZN2at6native29vectorized_elementwise_kernelILi4ENS0_13BUnaryFunctorIsssZZZNS0_15binary_internal21div_trunc_kernel_cudaERNS_18TensorIteratorBaseEENKUlvE_clEvENKUlvE3_clEvEUlssE_EESt5arrayIPcLm2EEEEviT0_T1_,@function
        .size           _ZN2at6native29vectorized_elementwise_kernelILi4ENS0_13BUnaryFunctorIsssZZZNS0_15binary_internal21div_trunc_kernel_cudaERNS_18TensorIteratorBaseEENKUlvE_clEvENKUlvE3_clEvEUlssE_EESt5arrayIPcLm2EEEEviT0_T1_,(.L_x_21559 - _ZN2at6native29vectorized_elementwise_kernelILi4ENS0_13BUnaryFunctorIsssZZZNS0_15binary_internal21div_trunc_kernel_cudaERNS_18TensorIteratorBaseEENKUlvE_clEvENKUlvE3_clEvEUlssE_EESt5arrayIPcLm2EEEEviT0_T1_)
        .other          _ZN2at6native29vectorized_elementwise_kernelILi4ENS0_13BUnaryFunctorIsssZZZNS0_15binary_internal21div_trunc_kernel_cudaERNS_18TensorIteratorBaseEENKUlvE_clEvENKUlvE3_clEvEUlssE_EESt5arrayIPcLm2EEEEviT0_T1_,@"STO_CUDA_ENTRY STV_DEFAULT"
_ZN2at6native29vectorized_elementwise_kernelILi4ENS0_13BUnaryFunctorIsssZZZNS0_15binary_internal21div_trunc_kernel_cudaERNS_18TensorIteratorBaseEENKUlvE_clEvENKUlvE3_clEvEUlssE_EESt5arrayIPcLm2EEEEviT0_T1_:
.text._ZN2at6native29vectorized_elementwise_kernelILi4ENS0_13BUnaryFunctorIsssZZZNS0_15binary_internal21div_trunc_kernel_cudaERNS_18TensorIteratorBaseEENKUlvE_clEvENKUlvE3_clEvEUlssE_EESt5arrayIPcLm2EEEEviT0_T1_:
        /* <DEDUP_REMOVED lines=11> */
[----:B------:R0:W2:Y:S04]  /*00b0*/  LDG.E.64 R6, [R10.64] ;  /* 0x000000040a067981 */ /* 0x0000a8000c1e1b00 */
[----:B------:R0:W3:Y:S01]  /*00c0*/  LDG.E.64 R2, [R10.64+0x400] ;  /* 0x000400040a027981 */ /* 0x0000e2000c1e1b00 */
[----:B------:R-:W1:Y:S02]  /*00d0*/  LDC.U16 R4, c[0x0][0x166] ;  /* 0x00005980ff047b82 */ /* 0x000e640000000400 */
[----:B-1----:R-:W-:-:S04]  /*00e0*/  PRMT R4, R4, 0x9910, RZ ;  /* 0x0000991004047816 */ /* 0x002fc800000000ff */
[----:B------:R-:W-:-:S04]  /*00f0*/  IABS R8, R4 ;  /* 0x0000000400087213 */ /* 0x000fc80000000000 */
[----:B------:R-:W1:Y:S08]  /*0100*/  I2F.RP R14, R8 ;  /* 0x00000008000e7306 */ /* 0x000e700000209400 */
[----:B-1----:R-:W1:Y:S02]  /*0110*/  MUFU.RCP R14, R14 ;  /* 0x0000000e000e7308 */ /* 0x002e640000001000 */
[----:B-1----:R-:W-:-:S06]  /*0120*/  IADD3 R12, R14, 0xffffffe, RZ ;  /* 0x0ffffffe0e0c7810 */ /* 0x002fcc0007ffe0ff */
[----:B------:R1:W0:Y:S02]  /*0130*/  F2I.FTZ.U32.TRUNC.NTZ R13, R12 ;  /* 0x0000000c000d7305 */ /* 0x000224000021f000 */
[----:B-1----:R-:W-:Y:S02]  /*0140*/  IMAD.MOV.U32 R12, RZ, RZ, RZ ;  /* 0x000000ffff0c7224 */ /* 0x002fe400078e00ff */
[----:B0-----:R-:W-:-:S04]  /*0150*/  IMAD.MOV R11, RZ, RZ, -R13 ;  /* 0x000000ffff0b7224 */ /* 0x001fc800078e0a0d */
[----:B------:R-:W-:-:S04]  /*0160*/  IMAD R11, R11, R8, RZ ;  /* 0x000000080b0b7224 */ /* 0x000fc800078e02ff */
[----:B------:R-:W-:Y:S01]  /*0170*/  IMAD.HI.U32 R10, R13, R11, R12 ;  /* 0x0000000b0d0a7227 */ /* 0x000fe200078e000c */
[C---:B--2---:R-:W-:Y:S02]  /*0180*/  PRMT R15, R6.reuse, 0x9910, RZ ;  /* 0x00009910060f7816 */ /* 0x044fe400000000ff */
[----:B------:R-:W-:Y:S02]  /*0190*/  PRMT R13, R6, 0xbb32, RZ ;  /* 0x0000bb32060d7816 */ /* 0x000fe400000000ff */
[----:B------:R-:W-:Y:S01]  /*01a0*/  IABS R6, R4 ;  /* 0x0000000400067213 */ /* 0x000fe20000000000 */
[----:B------:R-:W-:Y:S01]  /*01b0*/  IMAD.MOV.U32 R11, RZ, RZ, R15 ;  /* 0x000000ffff0b7224 */ /* 0x000fe200078e000f */
[----:B------:R-:W-:Y:S02]  /*01c0*/  PRMT R15, R7, 0x9910, RZ ;  /* 0x00009910070f7816 */ /* 0x000fe400000000ff */
[----:B------:R-:W-:Y:S01]  /*01d0*/  IABS R23, R13 ;  /* 0x0000000d00177213 */ /* 0x000fe20000000000 */
[----:B------:R-:W-:Y:S01]  /*01e0*/  IMAD.MOV R17, RZ, RZ, -R6 ;  /* 0x000000ffff117224 */ /* 0x000fe200078e0a06 */
[----:B------:R-:W-:-:S02]  /*01f0*/  IABS R21, R11 ;  /* 0x0000000b00157213 */ /* 0x000fc40000000000 */
[----:B------:R-:W-:Y:S01]  /*0200*/  IABS R6, R15 ;  /* 0x0000000f00067213 */ /* 0x000fe20000000000 */
[C---:B------:R-:W-:Y:S01]  /*0210*/  IMAD.HI.U32 R12, R10.reuse, R23, RZ ;  /* 0x000000170a0c7227 */ /* 0x040fe200078e00ff */
[----:B------:R-:W-:Y:S02]  /*0220*/  PRMT R19, R7, 0xbb32, RZ ;  /* 0x0000bb3207137816 */ /* 0x000fe400000000ff */
[-C--:B------:R-:W-:Y:S01]  /*0230*/  LOP3.LUT R11, R11, R4.reuse, RZ, 0x3c, !PT ;  /* 0x000000040b0b7212 */ /* 0x080fe200078e3cff */
[----:B------:R-:W-:Y:S01]  /*0240*/  IMAD.HI.U32 R14, R10, R21, RZ ;  /* 0x000000150a0e7227 */ /* 0x000fe200078e00ff */
[----:B------:R-:W-:Y:S02]  /*0250*/  IABS R27, R19 ;  /* 0x00000013001b7213 */ /* 0x000fe40000000000 */
[-C--:B------:R-:W-:Y:S01]  /*0260*/  LOP3.LUT R13, R13, R4.reuse, RZ, 0x3c, !PT ;  /* 0x000000040d0d7212 */ /* 0x080fe200078e3cff */
[----:B------:R-:W-:Y:S01]  /*0270*/  IMAD R21, R14, R17, R21 ;  /* 0x000000110e157224 */ /* 0x000fe200078e0215 */
[----:B------:R-:W-:Y:S01]  /*0280*/  LOP3.LUT R15, R15, R4, RZ, 0x3c, !PT ;  /* 0x000000040f0f7212 */ /* 0x000fe200078e3cff */
[----:B------:R-:W-:Y:S01]  /*0290*/  IMAD.HI.U32 R7, R10, R6, RZ ;  /* 0x000000060a077227 */ /* 0x000fe200078e00ff */
[----:B------:R-:W-:-:S02]  /*02a0*/  LOP3.LUT R19, R19, R4, RZ, 0x3c, !PT ;  /* 0x0000000413137212 */ /* 0x000fc400078e3cff */
[----:B------:R-:W-:Y:S01]  /*02b0*/  ISETP.GT.U32.AND P6, PT, R8, R21, PT ;  /* 0x000000150800720c */ /* 0x000fe20003fc4070 */
[-C--:B------:R-:W-:Y:S02]  /*02c0*/  IMAD R23, R12, R17.reuse, R23 ;  /* 0x000000110c177224 */ /* 0x080fe400078e0217 */
[----:B------:R-:W-:Y:S02]  /*02d0*/  IMAD R25, R7, R17, R6 ;  /* 0x0000001107197224 */ /* 0x000fe400078e0206 */
[----:B------:R-:W-:Y:S01]  /*02e0*/  IMAD.HI.U32 R6, R10, R27, RZ ;  /* 0x0000001b0a067227 */ /* 0x000fe200078e00ff */
[C---:B------:R-:W-:Y:S02]  /*02f0*/  ISETP.GT.U32.AND P1, PT, R8.reuse, R23, PT ;  /* 0x000000170800720c */ /* 0x040fe40003f24070 */
[----:B------:R-:W-:Y:S01]  /*0300*/  ISETP.GT.U32.AND P3, PT, R8, R25, PT ;  /* 0x000000190800720c */ /* 0x000fe20003f64070 */
[----:B------:R-:W-:-:S04]  /*0310*/  IMAD R27, R6, R17, R27 ;  /* 0x00000011061b7224 */ /* 0x000fc800078e021b */
[--C-:B------:R-:W-:Y:S01]  /*0320*/  @!P6 IMAD.IADD R21, R21, 0x1, -R8.reuse ;  /* 0x000000011515e824 */ /* 0x100fe200078e0a08 */
[----:B------:R-:W-:Y:S02]  /*0330*/  ISETP.GT.U32.AND P5, PT, R8, R27, PT ;  /* 0x0000001b0800720c */ /* 0x000fe40003fa4070 */
[----:B------:R-:W-:Y:S02]  /*0340*/  @!P6 IADD3 R14, R14, 0x1, RZ ;  /* 0x000000010e0ee810 */ /* 0x000fe40007ffe0ff */
[----:B------:R-:W-:Y:S01]  /*0350*/  ISETP.GE.U32.AND P0, PT, R21, R8, PT ;  /* 0x000000081500720c */ /* 0x000fe20003f06070 */
[--C-:B------:R-:W-:Y:S01]  /*0360*/  @!P1 IMAD.IADD R23, R23, 0x1, -R8.reuse ;  /* 0x0000000117179824 */ /* 0x100fe200078e0a08 */
[----:B---3--:R-:W-:Y:S01]  /*0370*/  PRMT R21, R2, 0x9910, RZ ;  /* 0x0000991002157816 */ /* 0x008fe200000000ff */
[----:B------:R-:W-:Y:S01]  /*0380*/  @!P3 IMAD.IADD R25, R25, 0x1, -R8 ;  /* 0x000000011919b824 */ /* 0x000fe200078e0a08 */
[----:B------:R-:W-:Y:S02]  /*0390*/  @!P1 IADD3 R12, R12, 0x1, RZ ;  /* 0x000000010c0c9810 */ /* 0x000fe40007ffe0ff */
[----:B------:R-:W-:-:S02]  /*03a0*/  IABS R29, R21 ;  /* 0x00000015001d7213 */ /* 0x000fc40000000000 */
[-C--:B------:R-:W-:Y:S01]  /*03b0*/  ISETP.GE.U32.AND P2, PT, R23, R8.reuse, PT ;  /* 0x000000081700720c */ /* 0x080fe20003f46070 */
[----:B------:R-:W-:Y:S01]  /*03c0*/  @!P5 IMAD.IADD R27, R27, 0x1, -R8 ;  /* 0x000000011b1bd824 */ /* 0x000fe200078e0a08 */
[----:B------:R-:W-:Y:S01]  /*03d0*/  PRMT R23, R2, 0xbb32, RZ ;  /* 0x0000bb3202177816 */ /* 0x000fe200000000ff */
[----:B------:R-:W-:Y:S01]  /*03e0*/  IMAD.HI.U32 R18, R10, R29, RZ ;  /* 0x0000001d0a127227 */ /* 0x000fe200078e00ff */
[-C--:B------:R-:W-:Y:S02]  /*03f0*/  ISETP.GE.U32.AND P4, PT, R25, R8.reuse, PT ;  /* 0x000000081900720c */ /* 0x080fe40003f86070 */
[----:B------:R-:W-:Y:S02]  /*0400*/  IABS R16, R23 ;  /* 0x0000001700107213 */ /* 0x000fe40000000000 */
[----:B------:R-:W-:Y:S01]  /*0410*/  ISETP.GE.U32.AND P6, PT, R27, R8, PT ;  /* 0x000000081b00720c */ /* 0x000fe20003fc6070 */
[----:B------:R-:W-:Y:S01]  /*0420*/  IMAD R27, R18, R17, R29 ;  /* 0x00000011121b7224 */ /* 0x000fe200078e021d */
[----:B------:R-:W-:Y:S01]  /*0430*/  PRMT R25, R3, 0x9910, RZ ;  /* 0x0000991003197816 */ /* 0x000fe200000000ff */
[----:B------:R-:W-:Y:S01]  /*0440*/  IMAD.HI.U32 R2, R10, R16, RZ ;  /* 0x000000100a027227 */ /* 0x000fe200078e00ff */
[----:B------:R-:W-:-:S02]  /*0450*/  @P0 IADD3 R14, R14, 0x1, RZ ;  /* 0x000000010e0e0810 */ /* 0x000fc40007ffe0ff */
[----:B------:R-:W-:Y:S01]  /*0460*/  IABS R20, R25 ;  /* 0x0000001900147213 */ /* 0x000fe20000000000 */
[----:B------:R-:W-:Y:S01]  /*0470*/  IMAD R29, R2, R17, R16 ;  /* 0x00000011021d7224 */ /* 0x000fe200078e0210 */
[----:B------:R-:W-:Y:S02]  /*0480*/  ISETP.GT.U32.AND P0, PT, R8, R27, PT ;  /* 0x0000001b0800720c */ /* 0x000fe40003f04070 */
[----:B------:R-:W-:Y:S01]  /*0490*/  PRMT R3, R3, 0xbb32, RZ ;  /* 0x0000bb3203037816 */ /* 0x000fe200000000ff */
[----:B------:R-:W-:Y:S01]  /*04a0*/  IMAD.HI.U32 R16, R10, R20, RZ ;  /* 0x000000140a107227 */ /* 0x000fe200078e00ff */
[----:B------:R-:W-:Y:S02]  /*04b0*/  ISETP.GT.U32.AND P1, PT, R8, R29, PT ;  /* 0x0000001d0800720c */ /* 0x000fe40003f24070 */
[----:B------:R-:W-:Y:S01]  /*04c0*/  IABS R22, R3 ;  /* 0x0000000300167213 */ /* 0x000fe20000000000 */
[----:B------:R-:W-:Y:S01]  /*04d0*/  IMAD R20, R16, R17, R20 ;  /* 0x0000001110147224 */ /* 0x000fe200078e0214 */
[----:B------:R-:W-:-:S02]  /*04e0*/  @P2 IADD3 R12, R12, 0x1, RZ ;  /* 0x000000010c0c2810 */ /* 0x000fc40007ffe0ff */
[----:B------:R-:W-:Y:S01]  /*04f0*/  @!P3 IADD3 R7, R7, 0x1, RZ ;  /* 0x000000010707b810 */ /* 0x000fe20007ffe0ff */
[----:B------:R-:W-:Y:S01]  /*0500*/  IMAD.HI.U32 R10, R10, R22, RZ ;  /* 0x000000160a0a7227 */ /* 0x000fe200078e00ff */
[----:B------:R-:W-:Y:S02]  /*0510*/  ISETP.GT.U32.AND P2, PT, R8, R20, PT ;  /* 0x000000140800720c */ /* 0x000fe40003f44070 */
[----:B------:R-:W-:Y:S01]  /*0520*/  @P4 IADD3 R7, R7, 0x1, RZ ;  /* 0x0000000107074810 */ /* 0x000fe20007ffe0ff */
[----:B------:R-:W-:Y:S01]  /*0530*/  @!P0 IMAD.IADD R27, R27, 0x1, -R8 ;  /* 0x000000011b1b8824 */ /* 0x000fe200078e0a08 */
[----:B------:R-:W-:Y:S01]  /*0540*/  @!P5 IADD3 R6, R6, 0x1, RZ ;  /* 0x000000010606d810 */ /* 0x000fe20007ffe0ff */
[----:B------:R-:W-:Y:S01]  /*0550*/  IMAD R17, R10, R17, R22 ;  /* 0x000000110a117224 */ /* 0x000fe200078e0216 */
[----:B------:R-:W-:Y:S01]  /*0560*/  @!P0 IADD3 R18, R18, 0x1, RZ ;  /* 0x0000000112128810 */ /* 0x000fe20007ffe0ff */
[----:B------:R-:W-:Y:S01]  /*0570*/  @!P1 IMAD.IADD R29, R29, 0x1, -R8 ;  /* 0x000000011d1d9824 */ /* 0x000fe200078e0a08 */
[----:B------:R-:W-:-:S02]  /*0580*/  ISETP.GE.U32.AND P3, PT, R27, R8, PT ;  /* 0x000000081b00720c */ /* 0x000fc40003f66070 */
[----:B------:R-:W-:Y:S02]  /*0590*/  ISETP.GT.U32.AND P4, PT, R8, R17, PT ;  /* 0x000000110800720c */ /* 0x000fe40003f84070 */
[-C--:B------:R-:W-:Y:S01]  /*05a0*/  ISETP.GE.U32.AND P5, PT, R29, R8.reuse, PT ;  /* 0x000000081d00720c */ /* 0x080fe20003fa6070 */
[----:B------:R-:W-:Y:S01]  /*05b0*/  @!P2 IMAD.IADD R20, R20, 0x1, -R8 ;  /* 0x000000011414a824 */ /* 0x000fe200078e0a08 */
[----:B------:R-:W-:Y:S02]  /*05c0*/  @P6 IADD3 R6, R6, 0x1, RZ ;  /* 0x0000000106066810 */ /* 0x000fe40007ffe0ff */
[----:B------:R-:W-:Y:S02]  /*05d0*/  ISETP.GE.AND P6, PT, R11, RZ, PT ;  /* 0x000000ff0b00720c */ /* 0x000fe40003fc6270 */
[----:B------:R-:W-:Y:S02]  /*05e0*/  ISETP.GE.U32.AND P0, PT, R20, R8, PT ;  /* 0x000000081400720c */ /* 0x000fe40003f06070 */
[----:B------:R-:W-:-:S02]  /*05f0*/  @!P1 IADD3 R2, R2, 0x1, RZ ;  /* 0x0000000102029810 */ /* 0x000fc40007ffe0ff */
[----:B------:R-:W-:Y:S01]  /*0600*/  @P3 IADD3 R18, R18, 0x1, RZ ;  /* 0x0000000112123810 */ /* 0x000fe20007ffe0ff */
[----:B------:R-:W-:Y:S01]  /*0610*/  @!P4 IMAD.IADD R17, R17, 0x1, -R8 ;  /* 0x000000011111c824 */ /* 0x000fe200078e0a08 */
[----:B------:R-:W-:Y:S02]  /*0620*/  ISETP.GE.AND P3, PT, R13, RZ, PT ;  /* 0x000000ff0d00720c */ /* 0x000fe40003f66270 */
[----:B------:R-:W-:Y:S02]  /*0630*/  @P5 IADD3 R2, R2, 0x1, RZ ;  /* 0x0000000102025810 */ /* 0x000fe40007ffe0ff */
[----:B------:R-:W-:Y:S01]  /*0640*/  @!P2 IADD3 R16, R16, 0x1, RZ ;  /* 0x000000011010a810 */ /* 0x000fe20007ffe0ff */
[----:B------:R-:W-:Y:S01]  /*0650*/  @!P6 IMAD.MOV R14, RZ, RZ, -R14 ;  /* 0x000000ffff0ee224 */ /* 0x000fe200078e0a0e */
[----:B------:R-:W-:Y:S01]  /*0660*/  ISETP.GE.U32.AND P5, PT, R17, R8, PT ;  /* 0x000000081100720c */ /* 0x000fe20003fa6070 */
[----:B------:R-:W-:Y:S01]  /*0670*/  IMAD.WIDE.U32 R8, R0, R9, c[0x0][0x168] ;  /* 0x00005a0000087625 */ /* 0x000fe200078e0009 */
[----:B------:R-:W-:-:S02]  /*0680*/  LOP3.LUT R21, R21, R4, RZ, 0x3c, !PT ;  /* 0x0000000415157212 */ /* 0x000fc400078e3cff */
[-C--:B------:R-:W-:Y:S02]  /*0690*/  LOP3.LUT R23, R23, R4.reuse, RZ, 0x3c, !PT ;  /* 0x0000000417177212 */ /* 0x080fe400078e3cff */
[-C--:B------:R-:W-:Y:S01]  /*06a0*/  LOP3.LUT R25, R25, R4.reuse, RZ, 0x3c, !PT ;  /* 0x0000000419197212 */ /* 0x080fe200078e3cff */
[----:B------:R-:W-:Y:S01]  /*06b0*/  @!P3 IMAD.MOV R12, RZ, RZ, -R12 ;  /* 0x000000ffff0cb224 */ /* 0x000fe200078e0a0c */
[----:B------:R-:W-:Y:S01]  /*06c0*/  LOP3.LUT R3, R3, R4, RZ, 0x3c, !PT ;  /* 0x0000000403037212 */ /* 0x000fe200078e3cff */
[----:B------:R-:W-:Y:S01]  /*06d0*/  IMAD.WIDE R8, R5, 0x8, R8 ;  /* 0x0000000805087825 */ /* 0x000fe200078e0208 */
[----:B------:R-:W-:Y:S02]  /*06e0*/  @P0 IADD3 R16, R16, 0x1, RZ ;  /* 0x0000000110100810 */ /* 0x000fe40007ffe0ff */
[----:B------:R-:W-:Y:S02]  /*06f0*/  @!P4 IADD3 R10, R10, 0x1, RZ ;  /* 0x000000010a0ac810 */ /* 0x000fe40007ffe0ff */
        /* <DEDUP_REMOVED lines=25> */
[----:B------:R-:W-:Y:S02]  /*0890*/  PRMT R2, R18, 0x5410, R13 ;  /* 0x0000541012027816 */ /* 0x000fe4000000000d */
[----:B------:R-:W-:Y:S01]  /*08a0*/  PRMT R3, R16, 0x5410, R3 ;  /* 0x0000541010037816 */ /* 0x000fe20000000003 */
[----:B------:R-:W-:Y:S04]  /*08b0*/  STG.E.64 [R8.64], R4 ;  /* 0x0000000408007986 */ /* 0x000fe8000c101b04 */
[----:B------:R-:W-:Y:S01]  /*08c0*/  STG.E.64 [R8.64+0x400], R2 ;  /* 0x0004000208007986 */ /* 0x000fe2000c101b04 */
[----:B------:R-:W-:Y:S05]  /*08d0*/  EXIT ;  /* 0x000000000000794d */ /* 0x000fea0003800000 */
.L_x_12064:
        /* <DEDUP_REMOVED lines=99> */
.L_x_12066:
[----:B0-----:R-:W-:Y:S05]  /*0f10*/  BSYNC B0 ;  /* 0x0000000000007941 */ /* 0x001fea0003800000 */
.L_x_12065:
        /* <DEDUP_REMOVED lines=29> */
.L_x_12068:
[----:B------:R-:W-:Y:S05]  /*10f0*/  BSYNC B0 ;  /* 0x0000000000007941 */ /* 0x000fea0003800000 */
.L_x_12067:
        /* <DEDUP_REMOVED lines=31> */
.L_x_12070:
[----:B------:R-:W-:Y:S05]  /*12f0*/  BSYNC B0 ;  /* 0x0000000000007941 */ /* 0x000fea0003800000 */
.L_x_12069:
        /* <DEDUP_REMOVED lines=27> */
.L_x_12072:
[----:B------:R-:W-:Y:S05]  /*14b0*/  BSYNC B0 ;  /* 0x0000000000007941 */ /* 0x000fea0003800000 */
.L_x_12071:
        /* <DEDUP_REMOVED lines=27> */
.L_x_12074:
[----:B------:R-:W-:Y:S05]  /*1670*/  BSYNC B0 ;  /* 0x0000000000007941 */ /* 0x000fea0003800000 */
.L_x_12073:
        /* <DEDUP_REMOVED lines=27> */
.L_x_12076:
[----:B------:R-:W-:Y:S05]  /*1830*/  BSYNC B0 ;  /* 0x0000000000007941 */ /* 0x000fea0003800000 */
.L_x_12075:
        /* <DEDUP_REMOVED lines=27> */
.L_x_12078:
[----:B------:R-:W-:Y:S05]  /*19f0*/  BSYNC B0 ;  /* 0x0000000000007941 */ /* 0x000fea0003800000 */
.L_x_12077:
        /* <DEDUP_REMOVED lines=26> */
.L_x_12080:
[----:B------:R-:W-:Y:S05]  /*1ba0*/  BSYNC B0 ;  /* 0x0000000000007941 */ /* 0x000fea0003800000 */
.L_x_12079:
        /* <DEDUP_REMOVED lines=18> */
.L_x_12083:
[----:B0-----:R-:W-:-:S13]  /*1cd0*/  ISETP.GE.AND P0, PT, R7, R6, PT ;  /* 0x000000060700720c */ /* 0x001fda0003f06270 */
[----:B------:R-:W-:Y:S05]  /*1ce0*/  @P0 BRA `(.L_x_12085) ;  /* 0x000000c000000947 */ /* 0x000fea0003800000 */
[----:B------:R-:W-:Y:S01]  /*1cf0*/  IMAD.IADD R2, R0, 0x1, R7 ;  /* 0x0000000100027824 */ /* 0x000fe200078e0207 */
[----:B------:R-:W-:Y:S01]  /*1d00*/  IADD3 R7, R7, 0x80, RZ ;  /* 0x0000008007077810 */ /* 0x000fe20007ffe0ff */
[----:B------:R-:W-:-:S04]  /*1d10*/  IMAD.MOV.U32 R3, RZ, RZ, 0x2 ;  /* 0x00000002ff037424 */ /* 0x000fc800078e00ff */
[----:B------:R-:W-:-:S05]  /*1d20*/  IMAD.WIDE.U32 R2, R2, R3, c[0x0][0x168] ;  /* 0x00005a0002027625 */ /* 0x000fca00078e0003 */
[----:B------:R0:W-:Y:S02]  /*1d30*/  STG.E.U16 [R2.64], R16 ;  /* 0x0000001002007986 */ /* 0x0001e4000c101504 */
.L_x_12084:
[----:B------:R-:W-:-:S13]  /*1d40*/  ISETP.GE.AND P0, PT, R7, R6, PT ;  /* 0x000000060700720c */ /* 0x000fda0003f06270 */
[----:B------:R-:W-:Y:S05]  /*1d50*/  @P0 BRA `(.L_x_12086) ;  /* 0x000000d000000947 */ /* 0x000fea0003800000 */
[----:B0-----:R-:W-:Y:S01]  /*1d60*/  IMAD.IADD R2, R0, 0x1, R7 ;  /* 0x0000000100027824 */ /* 0x001fe200078e0207 */
[----:B------:R-:W-:Y:S01]  /*1d70*/  IADD3 R7, R7, 0x80, RZ ;  /* 0x0000008007077810 */ /* 0x000fe20007ffe0ff */
[----:B------:R-:W-:-:S04]  /*1d80*/  IMAD.MOV.U32 R3, RZ, RZ, 0x2 ;  /* 0x00000002ff037424 */ /* 0x000fc800078e00ff */
[----:B------:R-:W-:-:S05]  /*1d90*/  IMAD.WIDE.U32 R2, R2, R3, c[0x0][0x168] ;  /* 0x00005a0002027625 */ /* 0x000fca00078e0003 */
[----:B------:R0:W-:Y:S02]  /*1da0*/  STG.E.U16 [R2.64], R14 ;  /* 0x0000000e02007986 */ /* 0x0001e4000c101504 */
.L_x_12085:
        /* <DEDUP_REMOVED lines=8> */
.L_x_12086:
[----:B------:R-:W-:Y:S05]  /*1e30*/  BSYNC B1 ;  /* 0x0000000000017941 */ /* 0x000fea0003800000 */
.L_x_12082:
[----:B------:R-:W-:-:S13]  /*1e40*/  ISETP.GE.AND P0, PT, R7, R6, PT ;  /* 0x000000060700720c */ /* 0x000fda0003f06270 */
[----:B0-----:R-:W-:Y:S01]  /*1e50*/  @!P0 IMAD.IADD R2, R0, 0x1, R7 ;  /* 0x0000000100028824 */ /* 0x001fe200078e0207 */
[----:B------:R-:W-:Y:S01]  /*1e60*/  @!P0 IADD3 R7, R7, 0x80, RZ ;  /* 0x0000008007078810 */ /* 0x000fe20007ffe0ff */
[----:B------:R-:W-:-:S04]  /*1e70*/  @!P0 IMAD.MOV.U32 R3, RZ, RZ, 0x2 ;  /* 0x00000002ff038424 */ /* 0x000fc800078e00ff */
[----:B------:R-:W-:-:S05]  /*1e80*/  @!P0 IMAD.WIDE.U32 R2, R2, R3, c[0x0][0x168] ;  /* 0x00005a0002028625 */ /* 0x000fca00078e0003 */
[----:B------:R0:W-:Y:S02]  /*1e90*/  @!P0 STG.E.U16 [R2.64], R10 ;  /* 0x0000000a02008986 */ /* 0x0001e4000c101504 */
.L_x_12087:
[----:B------:R-:W-:Y:S05]  /*1ea0*/  BSYNC B0 ;  /* 0x0000000000007941 */ /* 0x000fea0003800000 */
.L_x_12081:
        /* <DEDUP_REMOVED lines=8> */
.L_x_12088:
        /* <DEDUP_REMOVED lines=13> */
.L_x_21559:


//--------------------- .text._ZN2at6native29vectorized_elementwise_kernelILi8ENS0_13BUnaryFunctorIsssZZZNS0_15binary_internal21div_trunc_kernel_cudaERNS_18TensorIteratorBaseEENKUlvE_clEvENKUlvE3_clEvEUlssE_EESt5arrayIPcLm2EEEEviT0_T1_ --------------------------
	.section	.text._ZN2at6native29vectorized_elementwise_kernelILi8ENS0_13BUnaryFunctorIsssZZZNS0_15binary_internal21div_trunc_kernel_cudaERNS_18TensorIteratorBaseEENKUlvE_clEvENKUlvE3_clEvEUlssE_EESt5arrayIPcLm2EEEEviT0_T1_,"ax",@progbits
	.sectioninfo	@"SHI_REGISTERS=4"
	.align	128
        .global         _ZN2at6native29vectorized_elementwise_kernelILi8ENS0_13BUnaryFunctorIsssZZZNS0_15binary_internal21div_trunc_kernel_cudaERNS_18TensorIteratorBaseEENKUlvE_clEvENKUlvE3_clEvEUlssE_EESt5arrayIPcLm2EEEEviT0_T1_
        .type           _ZN2at6native29vectorized_elementwise_kernelILi8ENS0_13BUnaryFunctorIsssZZZNS0_15binary_internal21div_trunc_kernel_cudaERNS_18TensorIteratorBaseEENKUlvE_clEvENKUlvE3_clEvEUlssE_EESt5arrayIPcLm2EEEEviT0_T1_,@function
        .size           _ZN2at6native29vectorized_elementwise_kernelILi8ENS0_13BUnaryFunctorIsssZZZNS0_15binary_internal21div_trunc_kernel_cudaERNS_18TensorIteratorBaseEENKUlvE_clEvENKUlvE3_clEvEUlssE_EESt5arrayIPcLm2EEEEviT0_T1_,(.L_x_21560 - _ZN2at6native29vectorized_elementwise_kernelILi8ENS0_13BUnaryFunctorIsssZZZNS0_15binary_internal21div_trunc_kernel_cudaERNS_18TensorIteratorBaseEENKUlvE_clEvENKUlvE3_clEvEUlssE_EESt5arrayIPcLm2EEEEviT0_T1_)
        .other          _ZN2at6native29vectorized_elementwise_kernelILi8ENS0_13BUnaryFunctorIsssZZZNS0_15binary_internal21div_trunc_kernel_cudaERNS_18TensorIteratorBaseEENKUlvE_clEvENKUlvE3_clEvEUlssE_EESt5arrayIPcLm2EEEEviT0_T1_,@"STO_CUDA_ENTRY STV_DEFAULT"
_ZN2at6native29vectorized_elementwise_kernelILi8ENS0_13BUnaryFunctorIsssZZZNS0_15binary_internal21div_trunc_kernel_cudaERNS_18TensorIteratorBaseEENKUlvE_clEvENKUlvE3_clEvEUlssE_EESt5arrayIPcLm2EEEEviT0_T1_:
.text._ZN2at6native29vectorized_elementwise_kernelILi8ENS0_13BUnaryFunctorIsssZZZNS0_15binary_internal21div_trunc_kernel_cudaERNS_18TensorIteratorBaseEENKUlvE_clEvENKUlvE3_clEvEUlssE_EESt5arrayIPcLm2EEEEviT0_T1_:
[----:B------:R-:W-:Y:S02]  /*0000*/  MOV R1, c[0x0][0x28] ;  /* 0x00000a0000017a02 */ /* 0x000fe40000000f00 */
[----:B------:R-:W-:Y:S05]  /*0010*/  EXIT ;  /* 0x000000000000794d */ /* 0x000fea0003800000 */
.L_x_12089:
        /* <DEDUP_REMOVED lines=14> */
.L_x_21560:


//--------------------- .text._ZN2at6native18elementwise_kernelILi128ELi4EZNS0_15gpu_kernel_implINS0_13AUnaryFunctorIsssZZZNS0_15binary_internal21div_trunc_kernel_cudaERNS_18TensorIteratorBaseEENKUlvE_clEvENKUlvE3_clEvEUlssE_EEEEvS6_RKT_EUliE_EEviT1_ --------------------------
	.section	.text._ZN2at6native18elementwise_kernelILi128ELi4EZNS0_15gpu_kernel_implINS0_13AUnaryFunctorIsssZZZNS0_15binary_internal21div_trunc_kernel_cudaERNS_18TensorIteratorBaseEENKUlvE_clEvENKUlvE3_clEvEUlssE_EEEEvS6_RKT_EUliE_EEviT1_,"ax",@progbits
	.sectioninfo	@"SHI_REGISTERS=26"
	.align	128
        .global         _ZN2at6native18elementwise_kernelILi128ELi4EZNS0_15gpu_kernel_implINS0_13AUnaryFunctorIsssZZZNS0_15binary_internal21div_trunc_kernel_cudaERNS_18TensorIteratorBaseEENKUlvE_clEvENKUlvE3_clEvEUlssE_EEEEvS6_RKT_EUliE_EEviT1_
        .type           _ZN2at6native18elementwise_kernelILi128ELi4EZNS0_15gpu_kernel_implINS0_13AUnaryFunctorIsssZZZNS0_15binary_internal21div_trunc_kernel_cudaERNS_18TensorIteratorBaseEENKUlvE_clEvENKUlvE3_clEvEUlssE_EEEEvS6_RKT_EUliE_EEviT1_,@function
        .size           _ZN2at6native18elementwise_kernelILi128ELi4EZNS0_15gpu_kernel_implINS0_13AUnaryFunctorIsssZZZNS0_15binary_internal21div_trunc_kernel_cudaERNS_18TensorIteratorBaseEENKUlvE_clEvENKUlvE3_clEvEUlssE_EEEEvS6_RKT_EUliE_EEviT1_,(.L_x_21561 - _ZN2at6native18elementwise_kernelILi128ELi4EZNS0_15gpu_kernel_implINS0_13AUnaryFunctorIsssZZZNS0_15binary_internal21div_trunc_kernel_cudaERNS_18TensorIteratorBaseEENKUlvE_clEvENKUlvE3_clEvEUlssE_EEEEvS6_RKT_EUliE_EEviT1_)
        .other          _ZN2at6native18elementwise_kernelILi128ELi4EZNS0_15gpu_kernel_implINS0_13AUnaryFunctorIsssZZZNS0_15binary_internal21div_trunc_kernel_cudaERNS_18TensorIteratorBaseEENKUlvE_clEvENKUlvE3_clEvEUlssE_EEEEvS6_RKT_EUliE_EEviT1_,@"STO_CUDA_ENTRY STV_DEFAULT"
_ZN2at6native18elementwise_kernelILi128ELi4EZNS0_15gpu_kernel_implINS0_13AUnaryFunctorIsssZZZNS0_15binary_internal21div_trunc_kernel_cudaERNS_18TensorIteratorBaseEENKUlvE_clEvENKUlvE3_clEvEUlssE_EEEEvS6_RKT_EUliE_EEviT1_:
.text._ZN2at6native18elementwise_kernelILi128ELi4EZNS0_15gpu_kernel_implINS0_13AUnaryFunctorIsssZZZNS0_15binary_internal21div_trunc_kernel_cudaERNS_18TensorIteratorBaseEENKUlvE_clEvENKUlvE3_clEvEUlssE_EEEEvS6_RKT_EUliE_EEviT1_:
        /* <DEDUP_REMOVED lines=237> */
.L_x_12092:
        /* <DEDUP_REMOVED lines=18> */
.L_x_12096:
[----:B------:R0:W5:Y:S01]  /*0ff0*/  LDG.E.U8 R0, [R2.64] ;  /* 0x0000002402007981 */ /* 0x000162000c1e1100 */
[----:B------:R-:W-:Y:S05]  /*1000*/  BRA `(.L_x_12098) ;  /* 0x00000d7000007947 */ /* 0x000fea0003800000 */
.L_x_12095:
        /* <DEDUP_REMOVED lines=8> */
.L_x_12100:
[----:B------:R0:W5:Y:S01]  /*1090*/  LDG.E.U16 R0, [R2.64] ;  /* 0x0000002402007981 */ /* 0x000162000c1e1500 */
[----:B------:R-:W-:Y:S05]  /*10a0*/  BRA `(.L_x_12098) ;  /* 0x00000cd000007947 */ /* 0x000fea0003800000 */
.L_x_12099:
[----:B------:R0:W5:Y:S01]  /*10b0*/  LDG.E.U16 R0, [R2.64] ;  /* 0x0000002402007981 */ /* 0x000162000c1e1500 */
[----:B------:R-:W-:Y:S05]  /*10c0*/  BRA `(.L_x_12098) ;  /* 0x00000cb000007947 */ /* 0x000fea0003800000 */
.L_x_12094:
        /* <DEDUP_REMOVED lines=9> */
.L_x_12102:
[----:B------:R-:W2:Y:S02]  /*1160*/  LDG.E.U16 R4, [R2.64] ;  /* 0x0000002402047981 */ /* 0x000ea4000c1e1500 */
[----:B--2---:R-:W-:-:S06]  /*1170*/  HADD2.F32 R4, -RZ, R4.H0_H0 ;  /* 0x20000004ff047230 */ /* 0x004fcc0000004100 */
[----:B------:R-:W0:Y:S02]  /*1180*/  F2I.FTZ.TRUNC.NTZ R4, R4 ;  /* 0x0000000400047305 */ /* 0x000e24000021f100 */
[----:B0-----:R-:W-:Y:S01]  /*1190*/  PRMT R0, R4, 0x7610, R0 ;  /* 0x0000761004007816 */ /* 0x001fe20000000000 */
[----:B------:R-:W-:Y:S05]  /*11a0*/  BRA `(.L_x_12098) ;  /* 0x00000bd000007947 */ /* 0x000fea0003800000 */
.L_x_12101:
        /* <DEDUP_REMOVED lines=9> */
.L_x_12104:
[----:B------:R-:W2:Y:S02]  /*1240*/  LDG.E.U16 R2, [R2.64] ;  /* 0x0000002402027981 */ /* 0x000ea4000c1e1500 */
[----:B--2---:R-:W-:-:S06]  /*1250*/  HADD2.F32 R4, -RZ, R2.H0_H0 ;  /* 0x20000002ff047230 */ /* 0x004fcc0000004100 */
[----:B------:R-:W0:Y:S02]  /*1260*/  F2I.FTZ.TRUNC.NTZ R4, R4 ;  /* 0x0000000400047305 */ /* 0x000e24000021f100 */
[----:B0-----:R-:W-:Y:S01]  /*1270*/  PRMT R0, R4, 0x7610, R0 ;  /* 0x0000761004007816 */ /* 0x001fe20000000000 */
[----:B------:R-:W-:Y:S05]  /*1280*/  BRA `(.L_x_12098) ;  /* 0x00000af000007947 */ /* 0x000fea0003800000 */
.L_x_12103:
[----:B------:R-:W2:Y:S02]  /*1290*/  LDG.E.64 R2, [R2.64] ;  /* 0x0000002402027981 */ /* 0x000ea4000c1e1b00 */
[----:B--2---:R0:W1:Y:S01]  /*12a0*/  F2I.F64.TRUNC R0, R2 ;  /* 0x0000000200007311 */ /* 0x004062000030d100 */
[----:B------:R-:W-:Y:S05]  /*12b0*/  BRA `(.L_x_12098) ;  /* 0x00000ac000007947 */ /* 0x000fea0003800000 */
.L_x_12093:
        /* <DEDUP_REMOVED lines=12> */
.L_x_12107:
[----:B------:R-:W2:Y:S02]  /*1380*/  LDG.E.64 R2, [R2.64] ;  /* 0x0000002402027981 */ /* 0x000ea4000c1e1b00 */
[----:B--2---:R0:W1:Y:S01]  /*1390*/  F2I.F64.TRUNC R0, R2 ;  /* 0x0000000200007311 */ /* 0x004062000030d100 */
[----:B------:R-:W-:Y:S05]  /*13a0*/  BRA `(.L_x_12098) ;  /* 0x000009d000007947 */ /* 0x000fea0003800000 */
.L_x_12106:
        /* <DEDUP_REMOVED lines=28> */
.L_x_12109:
        /* <DEDUP_REMOVED lines=15> */
.L_x_12108:
[----:B------:R-:W2:Y:S02]  /*1660*/  LDG.E.U16 R2, [R2.64] ;  /* 0x0000002402027981 */ /* 0x000ea4000c1e1500 */
[----:B--2---:R-:W-:-:S04]  /*1670*/  PRMT R2, RZ, 0x5410, R2 ;  /* 0x00005410ff027816 */ /* 0x004fc80000000002 */
[----:B------:R0:W1:Y:S01]  /*1680*/  F2I.FTZ.TRUNC.NTZ R0, R2 ;  /* 0x0000000200007305 */ /* 0x000062000021f100 */
[----:B------:R-:W-:Y:S05]  /*1690*/  BRA `(.L_x_12098) ;  /* 0x000006e000007947 */ /* 0x000fea0003800000 */
.L_x_12105:
        /* <DEDUP_REMOVED lines=10> */
.L_x_12112:
        /* <DEDUP_REMOVED lines=21> */
.L_x_12116:
[----:B------:R-:W-:Y:S05]  /*1890*/  BSYNC B1 ;  /* 0x0000000000017941 */ /* 0x000fea0003800000 */
.L_x_12115:
[----:B------:R-:W-:Y:S01]  /*18a0*/  IMAD.SHL.U32 R2, R2, 0x100000, RZ ;  /* 0x0010000002027824 */ /* 0x000fe200078e00ff */
[----:B------:R-:W-:-:S04]  /*18b0*/  LEA R3, R0, 0x3b800000, 0x17 ;  /* 0x3b80000000037811 */ /* 0x000fc800078eb8ff */
[----:B------:R-:W-:Y:S02]  /*18c0*/  LOP3.LUT R4, R3, R2, R4, 0xfe, !PT ;  /* 0x0000000203047212 */ /* 0x000fe400078efe04 */
.L_x_12114:
[----:B------:R-:W-:Y:S05]  /*18d0*/  BSYNC B0 ;  /* 0x0000000000007941 */ /* 0x000fea0003800000 */
.L_x_12113:
[----:B------:R-:W0:Y:S02]  /*18e0*/  F2I.FTZ.TRUNC.NTZ R4, R4 ;  /* 0x0000000400047305 */ /* 0x000e24000021f100 */
[----:B0-----:R-:W-:Y:S01]  /*18f0*/  PRMT R0, R4, 0x7610, R0 ;  /* 0x0000761004007816 */ /* 0x001fe20000000000 */
[----:B------:R-:W-:Y:S05]  /*1900*/  BRA `(.L_x_12098) ;  /* 0x0000047000007947 */ /* 0x000fea0003800000 */
.L_x_12111:
        /* <DEDUP_REMOVED lines=21> */
.L_x_12120:
[----:B------:R-:W-:Y:S05]  /*1a60*/  BSYNC B1 ;  /* 0x0000000000017941 */ /* 0x000fea0003800000 */
.L_x_12119:
[----:B------:R-:W-:Y:S01]  /*1a70*/  IMAD.SHL.U32 R2, R2, 0x200000, RZ ;  /* 0x0020000002027824 */ /* 0x000fe200078e00ff */
[----:B------:R-:W-:-:S04]  /*1a80*/  LEA R3, R0, 0x37800000, 0x17 ;  /* 0x3780000000037811 */ /* 0x000fc800078eb8ff */
[----:B------:R-:W-:Y:S02]  /*1a90*/  LOP3.LUT R4, R3, R2, R4, 0xfe, !PT ;  /* 0x0000000203047212 */ /* 0x000fe400078efe04 */
.L_x_12118:
[----:B------:R-:W-:Y:S05]  /*1aa0*/  BSYNC B0 ;  /* 0x0000000000007941 */ /* 0x000fea0003800000 */
.L_x_12117:
[----:B------:R-:W0:Y:S02]  /*1ab0*/  F2I.FTZ.TRUNC.NTZ R4, R4 ;  /* 0x0000000400047305 */ /* 0x000e24000021f100 */
[----:B0-----:R-:W-:Y:S01]  /*1ac0*/  PRMT R0, R4, 0x7610, R0 ;  /* 0x0000761004007816 */ /* 0x001fe20000000000 */
[----:B------:R-:W-:Y:S05]  /*1ad0*/  BRA `(.L_x_12098) ;  /* 0x000002a000007947 */ /* 0x000fea0003800000 */
.L_x_12110:
        /* <DEDUP_REMOVED lines=14> */
.L_x_12124:
[----:B------:R-:W-:Y:S05]  /*1bc0*/  BSYNC B0 ;  /* 0x0000000000007941 */ /* 0x000fea0003800000 */
.L_x_12123:
[----:B------:R-:W0:Y:S02]  /*1bd0*/  F2I.FTZ.TRUNC.NTZ R4, R4 ;  /* 0x0000000400047305 */ /* 0x000e24000021f100 */
[----:B0-----:R-:W-:Y:S01]  /*1be0*/  PRMT R0, R4, 0x7610, R0 ;  /* 0x0000761004007816 */ /* 0x001fe20000000000 */
[----:B------:R-:W-:Y:S05]  /*1bf0*/  BRA `(.L_x_12098) ;  /* 0x0000018000007947 */ /* 0x000fea0003800000 */
.L_x_12097:
        /* <DEDUP_REMOVED lines=21> */
.L_x_12122:
[----:B------:R0:W5:Y:S01]  /*1d50*/  LDG.E.U16 R0, [R2.64] ;  /* 0x0000002402007981 */ /* 0x000162000c1e1500 */
[----:B------:R-:W-:Y:S05]  /*1d60*/  BRA `(.L_x_12098) ;  /* 0x0000001000007947 */ /* 0x000fea0003800000 */
.L_x_12121:
[----:B------:R0:W5:Y:S02]  /*1d70*/  LDG.E.U16 R0, [R2.64] ;  /* 0x0000002402007981 */ /* 0x000164000c1e1500 */
.L_x_12098:
[----:B-1---5:R-:W-:Y:S01]  /*1d80*/  PRMT R0, R0, 0x9910, RZ ;  /* 0x0000991000007816 */ /* 0x022fe200000000ff */
[----:B------:R-:W1:Y:S03]  /*1d90*/  LDC.U16 R5, c[0x0][0x372] ;  /* 0x0000dc80ff057b82 */ /* 0x000e660000000400 */
[-C--:B------:R-:W-:Y:S02]  /*1da0*/  IABS R7, R0.reuse ;  /* 0x0000000000077213 */ /* 0x080fe40000000000 */
[----:B------:R-:W-:Y:S02]  /*1db0*/  IABS R8, R0 ;  /* 0x0000000000087213 */ /* 0x000fe40000000000 */
[----:B------:R-:W2:Y:S08]  /*1dc0*/  I2F.RP R4, R7 ;  /* 0x0000000700047306 */ /* 0x000eb00000209400 */
[----:B--2---:R-:W2:Y:S01]  /*1dd0*/  MUFU.RCP R4, R4 ;  /* 0x0000000400047308 */ /* 0x004ea20000001000 */
[----:B-1----:R-:W-:-:S02]  /*1de0*/  PRMT R5, R5, 0x9910, RZ ;  /* 0x0000991005057816 */ /* 0x002fc400000000ff */
[----:B0-2---:R-:W-:Y:S01]  /*1df0*/  IADD3 R2, R4, 0xffffffe, RZ ;  /* 0x0ffffffe04027810 */ /* 0x005fe20007ffe0ff */
[----:B------:R-:W-:-:S04]  /*1e00*/  IMAD.MOV R4, RZ, RZ, -R8 ;  /* 0x000000ffff047224 */ /* 0x000fc800078e0a08 */
        /* <DEDUP_REMOVED lines=8> */
[----:B------:R-:W-:-:S04]  /*1e90*/  IMAD.MOV.U32 R2, RZ, RZ, R6 ;  /* 0x000000ffff027224 */ /* 0x000fc800078e0006 */
        /* <DEDUP_REMOVED lines=24> */
.L_x_12128:
[----:B------:R0:W-:Y:S01]  /*2020*/  STG.E.U8 [R16.64], R3 ;  /* 0x0000000310007986 */ /* 0x0001e2000c101124 */
[----:B------:R-:W-:Y:S05]  /*2030*/  BRA `(.L_x_12130) ;  /* 0x00000df000007947 */ /* 0x000fea0003800000 */
.L_x_12127:
        /* <DEDUP_REMOVED lines=11> */
.L_x_12132:
[----:B------:R-:W-:-:S05]  /*20f0*/  PRMT R3, R3, 0x9910, RZ ;  /* 0x0000991003037816 */ /* 0x000fca00000000ff */
[----:B------:R0:W-:Y:S01]  /*2100*/  STG.E [R16.64], R3 ;  /* 0x0000000310007986 */ /* 0x0001e2000c101924 */
[----:B------:R-:W-:Y:S05]  /*2110*/  BRA `(.L_x_12130) ;  /* 0x00000d1000007947 */ /* 0x000fea0003800000 */
.L_x_12131:
[----:B------:R0:W-:Y:S01]  /*2120*/  STG.E.U16 [R16.64], R3 ;  /* 0x0000000310007986 */ /* 0x0001e2000c101524 */
[----:B------:R-:W-:Y:S05]  /*2130*/  BRA `(.L_x_12130) ;  /* 0x00000cf000007947 */ /* 0x000fea0003800000 */
.L_x_12126:
        /* <DEDUP_REMOVED lines=9> */
.L_x_12134:
[----:B------:R-:W0:Y:S02]  /*21d0*/  I2F.S16 R0, R3 ;  /* 0x0000000300007306 */ /* 0x000e240000101400 */
[----:B0-----:R-:W-:-:S05]  /*21e0*/  F2FP.PACK_AB R0, RZ, R0 ;  /* 0x00000000ff00723e */ /* 0x001fca00000000ff */
[----:B------:R0:W-:Y:S01]  /*21f0*/  STG.E.U16 [R16.64], R0 ;  /* 0x0000000010007986 */ /* 0x0001e2000c101524 */
[----:B------:R-:W-:Y:S05]  /*2200*/  BRA `(.L_x_12130) ;  /* 0x00000c2000007947 */ /* 0x000fea0003800000 */
.L_x_12133:
        /* <DEDUP_REMOVED lines=10> */
.L_x_12136:
[----:B------:R-:W0:Y:S02]  /*22b0*/  I2F.S16 R3, R3 ;  /* 0x0000000300037306 */ /* 0x000e240000101400 */
[----:B0-----:R-:W-:-:S04]  /*22c0*/  F2FP.PACK_AB R3, RZ, R3 ;  /* 0x00000003ff03723e */ /* 0x001fc800000000ff */
[----:B------:R-:W-:-:S05]  /*22d0*/  PRMT R3, R3, 0x5410, RZ ;  /* 0x0000541003037816 */ /* 0x000fca00000000ff */
[----:B------:R0:W-:Y:S01]  /*22e0*/  STG.E [R16.64], R3 ;  /* 0x0000000310007986 */ /* 0x0001e2000c101924 */
[----:B------:R-:W-:Y:S05]  /*22f0*/  BRA `(.L_x_12130) ;  /* 0x00000b3000007947 */ /* 0x000fea0003800000 */
.L_x_12135:
[----:B------:R-:W0:Y:S02]  /*2300*/  I2F.F64.S16 R2, R3 ;  /* 0x0000000300027312 */ /* 0x000e240000101c00 */
[----:B0-----:R0:W-:Y:S01]  /*2310*/  STG.E.64 [R16.64], R2 ;  /* 0x0000000210007986 */ /* 0x0011e2000c101b24 */
[----:B------:R-:W-:Y:S05]  /*2320*/  BRA `(.L_x_12130) ;  /* 0x00000b0000007947 */ /* 0x000fea0003800000 */
.L_x_12125:
        /* <DEDUP_REMOVED lines=13> */
.L_x_12139:
[----:B------:R-:W0:Y:S01]  /*2400*/  I2F.F64.S16 R4, R3 ;  /* 0x0000000300047312 */ /* 0x000e220000101c00 */
[----:B------:R-:W-:-:S05]  /*2410*/  CS2R R6, SRZ ;  /* 0x0000000000067805 */ /* 0x000fca000001ff00 */
[----:B0-----:R0:W-:Y:S01]  /*2420*/  STG.E.128 [R16.64], R4 ;  /* 0x0000000410007986 */ /* 0x0011e2000c101d24 */
[----:B------:R-:W-:Y:S05]  /*2430*/  BRA `(.L_x_12130) ;  /* 0x000009f000007947 */ /* 0x000fea0003800000 */
.L_x_12138:
        /* <DEDUP_REMOVED lines=21> */
.L_x_12143:
[----:B------:R-:W-:Y:S05]  /*2590*/  BSYNC B0 ;  /* 0x0000000000007941 */ /* 0x000fea0003800000 */
.L_x_12142:
[----:B------:R-:W-:-:S05]  /*25a0*/  LOP3.LUT R3, R0, R3, RZ, 0xfc, !PT ;  /* 0x0000000300037212 */ /* 0x000fca00078efcff */
[----:B------:R0:W-:Y:S01]  /*25b0*/  STG.E.U8 [R16.64], R3 ;  /* 0x0000000310007986 */ /* 0x0001e2000c101124 */
[----:B------:R-:W-:Y:S05]  /*25c0*/  BRA `(.L_x_12130) ;  /* 0x0000086000007947 */ /* 0x000fea0003800000 */
.L_x_12141:
        /* <DEDUP_REMOVED lines=13> */
.L_x_12145:
[----:B------:R-:W-:Y:S01]  /*26a0*/  IMAD.MOV.U32 R0, RZ, RZ, 0x7f ;  /* 0x0000007fff007424 */ /* 0x000fe200078e00ff */
[----:B------:R-:W-:-:S04]  /*26b0*/  ISETP.GT.U32.AND P0, PT, R2, 0x7f800000, PT ;  /* 0x7f8000000200780c */ /* 0x000fc80003f04070 */
[----:B------:R-:W-:-:S04]  /*26c0*/  SEL R0, R0, 0x7c, P0 ;  /* 0x0000007c00007807 */ /* 0x000fc80000000000 */
.L_x_12146:
[----:B------:R-:W-:Y:S05]  /*26d0*/  BSYNC B0 ;  /* 0x0000000000007941 */ /* 0x000fea0003800000 */
.L_x_12144:
[----:B------:R-:W-:-:S04]  /*26e0*/  LOP3.LUT R2, R3, 0x80000000, RZ, 0xc0, !PT ;  /* 0x8000000003027812 */ /* 0x000fc800078ec0ff */
[----:B------:R-:W-:-:S04]  /*26f0*/  SHF.R.U32.HI R3, RZ, 0x18, R2 ;  /* 0x00000018ff037819 */ /* 0x000fc80000011602 */
[----:B------:R-:W-:-:S05]  /*2700*/  LOP3.LUT R3, R0, R3, RZ, 0xfc, !PT ;  /* 0x0000000300037212 */ /* 0x000fca00078efcff */
[----:B------:R0:W-:Y:S01]  /*2710*/  STG.E.U8 [R16.64], R3 ;  /* 0x0000000310007986 */ /* 0x0001e2000c101124 */
[----:B------:R-:W-:Y:S05]  /*2720*/  BRA `(.L_x_12130) ;  /* 0x0000070000007947 */ /* 0x000fea0003800000 */
.L_x_12140:
[----:B------:R-:W0:Y:S02]  /*2730*/  I2F.S16 R0, R3 ;  /* 0x0000000300007306 */ /* 0x000e240000101400 */
[----:B0-----:R-:W-:-:S05]  /*2740*/  F2FP.BF16.PACK_AB R0, RZ, R0 ;  /* 0x00000000ff00723e */ /* 0x001fca00000010ff */
[----:B------:R0:W-:Y:S01]  /*2750*/  STG.E.U16 [R16.64], R0 ;  /* 0x0000000010007986 */ /* 0x0001e2000c101524 */
[----:B------:R-:W-:Y:S05]  /*2760*/  BRA `(.L_x_12130) ;  /* 0x000006c000007947 */ /* 0x000fea0003800000 */
.L_x_12137:
        /* <DEDUP_REMOVED lines=10> */
.L_x_12149:
        /* <DEDUP_REMOVED lines=17> */
.L_x_12152:
[----:B------:R-:W-:-:S04]  /*2920*/  LOP3.LUT R2, R3, 0x80000000, RZ, 0xc0, !PT ;  /* 0x8000000003027812 */ /* 0x000fc800078ec0ff */
[----:B------:R-:W-:-:S04]  /*2930*/  SHF.R.U32.HI R3, RZ, 0x18, R2 ;  /* 0x00000018ff037819 */ /* 0x000fc80000011602 */
[----:B------:R-:W-:-:S04]  /*2940*/  LOP3.LUT R0, R0, R3, RZ, 0xfc, !PT ;  /* 0x0000000300007212 */ /* 0x000fc800078efcff */
[----:B------:R-:W-:Y:S02]  /*2950*/  PRMT R8, R0, 0x7610, R8 ;  /* 0x0000761000087816 */ /* 0x000fe40000000008 */
.L_x_12151:
[----:B------:R-:W-:Y:S05]  /*2960*/  BSYNC B0 ;  /* 0x0000000000007941 */ /* 0x000fea0003800000 */
.L_x_12150:
[----:B------:R0:W-:Y:S01]  /*2970*/  STG.E.U8 [R16.64], R8 ;  /* 0x0000000810007986 */ /* 0x0001e2000c101124 */
[----:B------:R-:W-:Y:S05]  /*2980*/  BRA `(.L_x_12130) ;  /* 0x000004a000007947 */ /* 0x000fea0003800000 */
.L_x_12148:
        /* <DEDUP_REMOVED lines=17> */
.L_x_12155:
[----:B------:R-:W-:-:S04]  /*2aa0*/  LOP3.LUT R2, R3, 0x80000000, RZ, 0xc0, !PT ;  /* 0x8000000003027812 */ /* 0x000fc800078ec0ff */
[----:B------:R-:W-:-:S04]  /*2ab0*/  SHF.R.U32.HI R3, RZ, 0x18, R2 ;  /* 0x00000018ff037819 */ /* 0x000fc80000011602 */
[----:B------:R-:W-:-:S04]  /*2ac0*/  LOP3.LUT R0, R0, R3, RZ, 0xfc, !PT ;  /* 0x0000000300007212 */ /* 0x000fc800078efcff */
[----:B------:R-:W-:Y:S02]  /*2ad0*/  PRMT R8, R0, 0x7610, R8 ;  /* 0x0000761000087816 */ /* 0x000fe40000000008 */
.L_x_12154:
[----:B------:R-:W-:Y:S05]  /*2ae0*/  BSYNC B0 ;  /* 0x0000000000007941 */ /* 0x000fea0003800000 */
.L_x_12153:
[----:B------:R0:W-:Y:S01]  /*2af0*/  STG.E.U8 [R16.64], R8 ;  /* 0x0000000810007986 */ /* 0x0001e2000c101124 */
[----:B------:R-:W-:Y:S05]  /*2b00*/  BRA `(.L_x_12130) ;  /* 0x0000032000007947 */ /* 0x000fea0003800000 */
.L_x_12147:
        /* <DEDUP_REMOVED lines=23> */
.L_x_12129:
        /* <DEDUP_REMOVED lines=20> */
.L_x_12157:
[----:B------:R-:W-:-:S05]  /*2dc0*/  PRMT R3, R3, 0x9910, RZ ;  /* 0x0000991003037816 */ /* 0x000fca00000000ff */
[----:B------:R-:W-:-:S05]  /*2dd0*/  IMAD.MOV.U32 R2, RZ, RZ, R3 ;  /* 0x000000ffff027224 */ /* 0x000fca00078e0003 */
[----:B------:R-:W-:-:S05]  /*2de0*/  SHF.R.S32.HI R3, RZ, 0x1f, R2 ;  /* 0x0000001fff037819 */ /* 0x000fca0000011402 */
[----:B------:R0:W-:Y:S01]  /*2df0*/  STG.E.64 [R16.64], R2 ;  /* 0x0000000210007986 */ /* 0x0001e2000c101b24 */
[----:B------:R-:W-:Y:S05]  /*2e00*/  BRA `(.L_x_12130) ;  /* 0x0000002000007947 */ /* 0x000fea0003800000 */
.L_x_12156:
[----:B------:R-:W-:-:S05]  /*2e10*/  PRMT R3, R3, 0x9910, RZ ;  /* 0x0000991003037816 */ /* 0x000fca00000000ff */
[----:B------:R0:W-:Y:S02]  /*2e20*/  STG.E [R16.64], R3 ;  /* 0x0000000310007986 */ /* 0x0001e4000c101924 */
.L_x_12130:
[----:B------:R-:W-:-:S05]  /*2e30*/  IMAD R18, R18, 0x200, R23 ;  /* 0x0000020012127824 */ /* 0x000fca00078e0217 */
[----:B------:R-:W-:Y:S02]  /*2e40*/  IADD3 R19, R18, 0x80, RZ ;  /* 0x0000008012137810 */ /* 0x000fe40007ffe0ff */
.L_x_12091:
[----:B------:R-:W-:Y:S05]  /*2e50*/  BSYNC B6 ;  /* 0x0000000000067941 */ /* 0x000fea0003800000 */
.L_x_12090:
        /* <DEDUP_REMOVED lines=231> */
.L_x_12160:
        /* <DEDUP_REMOVED lines=18> */
.L_x_12164:
[----:B------:R0:W5:Y:S01]  /*3df0*/  LDG.E.U8 R0, [R2.64] ;  /* 0x0000002402007981 */ /* 0x000162000c1e1100 */
[----:B------:R-:W-:Y:S05]  /*3e00*/  BRA `(.L_x_12166) ;  /* 0x00000d7000007947 */ /* 0x000fea0003800000 */
.L_x_12163:
        /* <DEDUP_REMOVED lines=8> */
.L_x_12168:
[----:B------:R0:W5:Y:S01]  /*3e90*/  LDG.E.U16 R0, [R2.64] ;  /* 0x0000002402007981 */ /* 0x000162000c1e1500 */
[----:B------:R-:W-:Y:S05]  /*3ea0*/  BRA `(.L_x_12166) ;  /* 0x00000cd000007947 */ /* 0x000fea0003800000 */
.L_x_12167:
[----:B------:R0:W5:Y:S01]  /*3eb0*/  LDG.E.U16 R0, [R2.64] ;  /* 0x0000002402007981 */ /* 0x000162000c1e1500 */
[----:B------:R-:W-:Y:S05]  /*3ec0*/  BRA `(.L_x_12166) ;  /* 0x00000cb000007947 */ /* 0x000fea0003800000 */
.L_x_12162:
        /* <DEDUP_REMOVED lines=9> */
.L_x_12170:
[----:B------:R-:W2:Y:S02]  /*3f60*/  LDG.E.U16 R4, [R2.64] ;  /* 0x0000002402047981 */ /* 0x000ea4000c1e1500 */
[----:B--2---:R-:W-:-:S06]  /*3f70*/  HADD2.F32 R4, -RZ, R4.H0_H0 ;  /* 0x20000004ff047230 */ /* 0x004fcc0000004100 */
[----:B------:R-:W0:Y:S02]  /*3f80*/  F2I.FTZ.TRUNC.NTZ R4, R4 ;  /* 0x0000000400047305 */ /* 0x000e24000021f100 */
[----:B0-----:R-:W-:Y:S01]  /*3f90*/  PRMT R0, R4, 0x7610, R0 ;  /* 0x0000761004007816 */ /* 0x001fe20000000000 */
[----:B------:R-:W-:Y:S05]  /*3fa0*/  BRA `(.L_x_12166) ;  /* 0x00000bd000007947 */ /* 0x000fea0003800000 */
.L_x_12169:
        /* <DEDUP_REMOVED lines=9> */
.L_x_12172:
[----:B------:R-:W2:Y:S02]  /*4040*/  LDG.E.U16 R2, [R2.64] ;  /* 0x0000002402027981 */ /* 0x000ea4000c1e1500 */
[----:B--2---:R-:W-:-:S06]  /*4050*/  HADD2.F32 R4, -RZ, R2.H0_H0 ;  /* 0x20000002ff047230 */ /* 0x004fcc0000004100 */
[----:B------:R-:W0:Y:S02]  /*4060*/  F2I.FTZ.TRUNC.NTZ R4, R4 ;  /* 0x0000000400047305 */ /* 0x000e24000021f100 */
[----:B0-----:R-:W-:Y:S01]  /*4070*/  PRMT R0, R4, 0x7610, R0 ;  /* 0x0000761004007816 */ /* 0x001fe20000000000 */
[----:B------:R-:W-:Y:S05]  /*4080*/  BRA `(.L_x_12166) ;  /* 0x00000af000007947 */ /* 0x000fea0003800000 */
.L_x_12171:
[----:B------:R-:W2:Y:S02]  /*4090*/  LDG.E.64 R2, [R2.64] ;  /* 0x0000002402027981 */ /* 0x000ea4000c1e1b00 */
[----:B--2---:R0:W1:Y:S01]  /*40a0*/  F2I.F64.TRUNC R0, R2 ;  /* 0x0000000200007311 */ /* 0x004062000030d100 */
[----:B------:R-:W-:Y:S05]  /*40b0*/  BRA `(.L_x_12166) ;  /* 0x00000ac000007947 */ /* 0x000fea0003800000 */
.L_x_12161:
        /* <DEDUP_REMOVED lines=12> */
.L_x_12175:
[----:B------:R-:W2:Y:S02]  /*4180*/  LDG.E.64 R2, [R2.64] ;  /* 0x0000002402027981 */ /* 0x000ea4000c1e1b00 */
[----:B--2---:R0:W1:Y:S01]  /*4190*/  F2I.F64.TRUNC R0, R2 ;  /* 0x0000000200007311 */ /* 0x004062000030d100 */
[----:B------:R-:W-:Y:S05]  /*41a0*/  BRA `(.L_x_12166) ;  /* 0x000009d000007947 */ /* 0x000fea0003800000 */
.L_x_12174:
        /* <DEDUP_REMOVED lines=28> */
.L_x_12177:
        /* <DEDUP_REMOVED lines=15> */
.L_x_12176:
[----:B------:R-:W2:Y:S02]  /*4460*/  LDG.E.U16 R2, [R2.64] ;  /* 0x0000002402027981 */ /* 0x000ea4000c1e1500 */
[----:B--2---:R-:W-:-:S04]  /*4470*/  PRMT R2, RZ, 0x5410, R2 ;  /* 0x00005410ff027816 */ /* 0x004fc80000000002 */
[----:B------:R0:W1:Y:S01]  /*4480*/  F2I.FTZ.TRUNC.NTZ R0, R2 ;  /* 0x0000000200007305 */ /* 0x000062000021f100 */
[----:B------:R-:W-:Y:S05]  /*4490*/  BRA `(.L_x_12166) ;  /* 0x000006e000007947 */ /* 0x000fea0003800000 */
.L_x_12173:
        /* <DEDUP_REMOVED lines=10> */
.L_x_12180:
        /* <DEDUP_REMOVED lines=21> */
.L_x_12184:
[----:B------:R-:W-:Y:S05]  /*4690*/  BSYNC B1 ;  /* 0x0000000000017941 */ /* 0x000fea0003800000 */
.L_x_12183:
[----:B------:R-:W-:Y:S01]  /*46a0*/  IMAD.SHL.U32 R2, R2, 0x100000, RZ ;  /* 0x0010000002027824 */ /* 0x000fe200078e00ff */
[----:B------:R-:W-:-:S04]  /*46b0*/  LEA R3, R0, 0x3b800000, 0x17 ;  /* 0x3b80000000037811 */ /* 0x000fc800078eb8ff */
[----:B------:R-:W-:Y:S02]  /*46c0*/  LOP3.LUT R4, R3, R2, R4, 0xfe, !PT ;  /* 0x0000000203047212 */ /* 0x000fe400078efe04 */
.L_x_12182:
[----:B------:R-:W-:Y:S05]  /*46d0*/  BSYNC B0 ;  /* 0x0000000000007941 */ /* 0x000fea0003800000 */
.L_x_12181:
[----:B------:R-:W0:Y:S02]  /*46e0*/  F2I.FTZ.TRUNC.NTZ R4, R4 ;  /* 0x0000000400047305 */ /* 0x000e24000021f100 */
[----:B0-----:R-:W-:Y:S01]  /*46f0*/  PRMT R0, R4, 0x7610, R0 ;  /* 0x0000761004007816 */ /* 0x001fe20000000000 */
[----:B------:R-:W-:Y:S05]  /*4700*/  BRA `(.L_x_12166) ;  /* 0x0000047000007947 */ /* 0x000fea0003800000 */
.L_x_12179:
        /* <DEDUP_REMOVED lines=21> */
.L_x_12188:
[----:B------:R-:W-:Y:S05]  /*4860*/  BSYNC B1 ;  /* 0x0000000000017941 */ /* 0x000fea0003800000 */
.L_x_12187:
[----:B------:R-:W-:Y:S01]  /*4870*/  IMAD.SHL.U32 R2, R2, 0x200000, RZ ;  /* 0x0020000002027824 */ /* 0x000fe200078e00ff */
[----:B------:R-:W-:-:S04]  /*4880*/  LEA R3, R0, 0x37800000, 0x17 ;  /* 0x3780000000037811 */ /* 0x000fc800078eb8ff */
[----:B------:R-:W-:Y:S02]  /*4890*/  LOP3.LUT R4, R3, R2, R4, 0xfe, !PT ;  /* 0x0000000203047212 */ /* 0x000fe400078efe04 */
.L_x_12186:
[----:B------:R-:W-:Y:S05]  /*48a0*/  BSYNC B0 ;  /* 0x0000000000007941 */ /* 0x000fea0003800000 */
.L_x_12185:
[----:B------:R-:W0:Y:S02]  /*48b0*/  F2I.FTZ.TRUNC.NTZ R4, R4 ;  /* 0x0000000400047305 */ /* 0x000e24000021f100 */
[----:B0-----:R-:W-:Y:S01]  /*48c0*/  PRMT R0, R4, 0x7610, R0 ;  /* 0x0000761004007816 */ /* 0x001fe20000000000 */
[----:B------:R-:W-:Y:S05]  /*48d0*/  BRA `(.L_x_12166) ;  /* 0x000002a000007947 */ /* 0x000fea0003800000 */
.L_x_12178:
        /* <DEDUP_REMOVED lines=14> */
.L_x_12192:
[----:B------:R-:W-:Y:S05]  /*49c0*/  BSYNC B0 ;  /* 0x0000000000007941 */ /* 0x000fea0003800000 */
.L_x_12191:
[----:B------:R-:W0:Y:S02]  /*49d0*/  F2I.FTZ.TRUNC.NTZ R4, R4 ;  /* 0x0000000400047305 */ /* 0x000e24000021f100 */
[----:B0-----:R-:W-:Y:S01]  /*49e0*/  PRMT R0, R4, 0x7610, R0 ;  /* 0x0000761004007816 */ /* 0x001fe20000000000 */
[----:B------:R-:W-:Y:S05]  /*49f0*/  BRA `(.L_x_12166) ;  /* 0x0000018000007947 */ /* 0x000fea0003800000 */
.L_x_12165:
        /* <DEDUP_REMOVED lines=21> */
.L_x_12190:
[----:B------:R0:W5:Y:S01]  /*4b50*/  LDG.E.U16 R0, [R2.64] ;  /* 0x0000002402007981 */ /* 0x000162000c1e1500 */
[----:B------:R-:W-:Y:S05]  /*4b60*/  BRA `(.L_x_12166) ;  /* 0x0000001000007947 */ /* 0x000fea0003800000 */
.L_x_12189:
[----:B------:R0:W5:Y:S02]  /*4b70*/  LDG.E.U16 R0, [R2.64] ;  /* 0x0000002402007981 */ /* 0x000164000c1e1500 */
.L_x_12166:
[----:B-1---5:R-:W-:Y:S01]  /*4b80*/  PRMT R0, R0, 0x9910, RZ ;  /* 0x0000991000007816 */ /* 0x022fe200000000ff */
[----:B------:R-:W1:Y:S03]  /*4b90*/  LDC.U16 R6, c[0x0][0x372] ;  /* 0x0000dc80ff067b82 */ /* 0x000e660000000400 */
[-C--:B------:R-:W-:Y:S02]  /*4ba0*/  IABS R5, R0.reuse ;  /* 0x0000000000057213 */ /* 0x080fe40000000000 */
[----:B------:R-:W-:Y:S02]  /*4bb0*/  IABS R8, R0 ;  /* 0x0000000000087213 */ /* 0x000fe40000000000 */
[----:B------:R-:W2:Y:S03]  /*4bc0*/  I2F.RP R4, R5 ;  /* 0x0000000500047306 */ /* 0x000ea60000209400 */
[----:B------:R-:W-:-:S05]  /*4bd0*/  IMAD.MOV R8, RZ, RZ, -R8 ;  /* 0x000000ffff087224 */ /* 0x000fca00078e0a08 */
[----:B--2---:R-:W2:Y:S01]  /*4be0*/  MUFU.RCP R4, R4 ;  /* 0x0000000400047308 */ /* 0x004ea20000001000 */
[----:B-1----:R-:W-:Y:S02]  /*4bf0*/  PRMT R9, R6, 0x9910, RZ ;  /* 0x0000991006097816 */ /* 0x002fe400000000ff */
[----:B0-2---:R-:W-:Y:S02]  /*4c00*/  IADD3 R2, R4, 0xffffffe, RZ ;  /* 0x0ffffffe04027810 */ /* 0x005fe40007ffe0ff */
[----:B------:R-:W-:-:S03]  /*4c10*/  IABS R4, R9 ;  /* 0x0000000900047213 */ /* 0x000fc60000000000 */
[----:B------:R0:W1:Y:S02]  /*4c20*/  F2I.FTZ.U32.TRUNC.NTZ R3, R2 ;  /* 0x0000000200037305 */ /* 0x000064000021f000 */
[----:B0-----:R-:W-:Y:S02]  /*4c30*/  IMAD.MOV.U32 R2, RZ, RZ, RZ ;  /* 0x000000ffff027224 */ /* 0x001fe400078e00ff */
[----:B-1----:R-:W-:-:S04]  /*4c40*/  IMAD.MOV R7, RZ, RZ, -R3 ;  /* 0x000000ffff077224 */ /* 0x002fc800078e0a03 */
[----:B------:R-:W-:-:S04]  /*4c50*/  IMAD.MOV.U32 R6, RZ, RZ, R7 ;  /* 0x000000ffff067224 */ /* 0x000fc800078e0007 */
[----:B------:R-:W-:-:S04]  /*4c60*/  IMAD R7, R6, R5, RZ ;  /* 0x0000000506077224 */ /* 0x000fc800078e02ff */
[----:B------:R-:W-:-:S04]  /*4c70*/  IMAD.HI.U32 R3, R3, R7, R2 ;  /* 0x0000000703037227 */ /* 0x000fc800078e0002 */
[----:B------:R-:W-:Y:S02]  /*4c80*/  IMAD.MOV.U32 R2, RZ, RZ, R8 ;  /* 0x000000ffff027224 */ /* 0x000fe400078e0008 */
        /* <DEDUP_REMOVED lines=8> */
[----:B------:R-:W-:-:S04]  /*4d10*/  LOP3.LUT R2, R9, R0, RZ, 0x3c, !PT ;  /* 0x0000000009027212 */ /* 0x000fc800078e3cff */
[----:B------:R-:W-:Y:S02]  /*4d20*/  ISETP.GE.AND P1, PT, R2, RZ, PT ;  /* 0x000000ff0200720c */ /* 0x000fe40003f26270 */
[----:B0-----:R-:W-:-:S05]  /*4d30*/  PRMT R2, R4, 0x9910, RZ ;  /* 0x0000991004027816 */ /* 0x001fca00000000ff */
[----:B------:R-:W-:Y:S02]  /*4d40*/  @P0 IADD3 R3, R3, 0x1, RZ ;  /* 0x0000000103030810 */ /* 0x000fe40007ffe0ff */
[----:B------:R-:W-:-:S04]  /*4d50*/  ISETP.GT.AND P0, PT, R2, 0x9, PT ;  /* 0x000000090200780c */ /* 0x000fc80003f04270 */
[----:B------:R-:W-:Y:S01]  /*4d60*/  @!P1 IMAD.MOV R3, RZ, RZ, -R3 ;  /* 0x000000ffff039224 */ /* 0x000fe200078e0a03 */
[----:B------:R-:W-:-:S08]  /*4d70*/  @!P2 LOP3.LUT R3, RZ, R0, RZ, 0x33, !PT ;  /* 0x00000000ff03a212 */ /* 0x000fd000078e33ff */
        /* <DEDUP_REMOVED lines=11> */
.L_x_12196:
[----:B------:R0:W-:Y:S01]  /*4e30*/  STG.E.U8 [R16.64], R3 ;  /* 0x0000000310007986 */ /* 0x0001e2000c101124 */
[----:B------:R-:W-:Y:S05]  /*4e40*/  BRA `(.L_x_12198) ;  /* 0x00000df000007947 */ /* 0x000fea0003800000 */
.L_x_12195:
        /* <DEDUP_REMOVED lines=11> */
.L_x_12200:
[----:B------:R-:W-:-:S05]  /*4f00*/  PRMT R3, R3, 0x9910, RZ ;  /* 0x0000991003037816 */ /* 0x000fca00000000ff */
[----:B------:R0:W-:Y:S01]  /*4f10*/  STG.E [R16.64], R3 ;  /* 0x0000000310007986 */ /* 0x0001e2000c101924 */
[----:B------:R-:W-:Y:S05]  /*4f20*/  BRA `(.L_x_12198) ;  /* 0x00000d1000007947 */ /* 0x000fea0003800000 */
.L_x_12199:
[----:B------:R0:W-:Y:S01]  /*4f30*/  STG.E.U16 [R16.64], R3 ;  /* 0x0000000310007986 */ /* 0x0001e2000c101524 */
[----:B------:R-:W-:Y:S05]  /*4f40*/  BRA `(.L_x_12198) ;  /* 0x00000cf000007947 */ /* 0x000fea0003800000 */
.L_x_12194:
        /* <DEDUP_REMOVED lines=9> */
.L_x_12202:
[----:B------:R-:W0:Y:S02]  /*4fe0*/  I2F.S16 R0, R3 ;  /* 0x0000000300007306 */ /* 0x000e240000101400 */
[----:B0-----:R-:W-:-:S05]  /*4ff0*/  F2FP.PACK_AB R0, RZ, R0 ;  /* 0x00000000ff00723e */ /* 0x001fca00000000ff */
[----:B------:R0:W-:Y:S01]  /*5000*/  STG.E.U16 [R16.64], R0 ;  /* 0x0000000010007986 */ /* 0x0001e2000c101524 */
[----:B------:R-:W-:Y:S05]  /*5010*/  BRA `(.L_x_12198) ;  /* 0x00000c2000007947 */ /* 0x000fea0003800000 */
.L_x_12201:
        /* <DEDUP_REMOVED lines=10> */
.L_x_12204:
[----:B------:R-:W0:Y:S02]  /*50c0*/  I2F.S16 R3, R3 ;  /* 0x0000000300037306 */ /* 0x000e240000101400 */
[----:B0-----:R-:W-:-:S04]  /*50d0*/  F2FP.PACK_AB R3, RZ, R3 ;  /* 0x00000003ff03723e */ /* 0x001fc800000000ff */
[----:B------:R-:W-:-:S05]  /*50e0*/  PRMT R3, R3, 0x5410, RZ ;  /* 0x0000541003037816 */ /* 0x000fca00000000ff */
[----:B------:R0:W-:Y:S01]  /*50f0*/  STG.E [R16.64], R3 ;  /* 0x0000000310007986 */ /* 0x0001e2000c101924 */
[----:B------:R-:W-:Y:S05]  /*5100*/  BRA `(.L_x_12198) ;  /* 0x00000b3000007947 */ /* 0x000fea0003800000 */
.L_x_12203:
[----:B------:R-:W0:Y:S02]  /*5110*/  I2F.F64.S16 R2, R3 ;  /* 0x0000000300027312 */ /* 0x000e240000101c00 */
[----:B0-----:R0:W-:Y:S01]  /*5120*/  STG.E.64 [R16.64], R2 ;  /* 0x0000000210007986 */ /* 0x0011e2000c101b24 */
[----:B------:R-:W-:Y:S05]  /*5130*/  BRA `(.L_x_12198) ;  /* 0x00000b0000007947 */ /* 0x000fea0003800000 */
.L_x_12193:
        /* <DEDUP_REMOVED lines=13> */
.L_x_12207:
[----:B------:R-:W0:Y:S01]  /*5210*/  I2F.F64.S16 R4, R3 ;  /* 0x0000000300047312 */ /* 0x000e220000101c00 */
[----:B------:R-:W-:-:S05]  /*5220*/  CS2R R6, SRZ ;  /* 0x0000000000067805 */ /* 0x000fca000001ff00 */
[----:B0-----:R0:W-:Y:S01]  /*5230*/  STG.E.128 [R16.64], R4 ;  /* 0x0000000410007986 */ /* 0x0011e2000c101d24 */
[----:B------:R-:W-:Y:S05]  /*5240*/  BRA `(.L_x_12198) ;  /* 0x000009f000007947 */ /* 0x000fea0003800000 */
.L_x_12206:
        /* <DEDUP_REMOVED lines=21> */
.L_x_12211:
[----:B------:R-:W-:Y:S05]  /*53a0*/  BSYNC B0 ;  /* 0x0000000000007941 */ /* 0x000fea0003800000 */
.L_x_12210:
[----:B------:R-:W-:-:S05]  /*53b0*/  LOP3.LUT R3, R0, R3, RZ, 0xfc, !PT ;  /* 0x0000000300037212 */ /* 0x000fca00078efcff */
[----:B------:R0:W-:Y:S01]  /*53c0*/  STG.E.U8 [R16.64], R3 ;  /* 0x0000000310007986 */ /* 0x0001e2000c101124 */
[----:B------:R-:W-:Y:S05]  /*53d0*/  BRA `(.L_x_12198) ;  /* 0x0000086000007947 */ /* 0x000fea0003800000 */
.L_x_12209:
        /* <DEDUP_REMOVED lines=13> */
.L_x_12213:
[----:B------:R-:W-:Y:S01]  /*54b0*/  IMAD.MOV.U32 R0, RZ, RZ, 0x7f ;  /* 0x0000007fff007424 */ /* 0x000fe200078e00ff */
[----:B------:R-:W-:-:S04]  /*54c0*/  ISETP.GT.U32.AND P0, PT, R2, 0x7f800000, PT ;  /* 0x7f8000000200780c */ /* 0x000fc80003f04070 */
[----:B------:R-:W-:-:S04]  /*54d0*/  SEL R0, R0, 0x7c, P0 ;  /* 0x0000007c00007807 */ /* 0x000fc80000000000 */
.L_x_12214:
[----:B------:R-:W-:Y:S05]  /*54e0*/  BSYNC B0 ;  /* 0x0000000000007941 */ /* 0x000fea0003800000 */
.L_x_12212:
[----:B------:R-:W-:-:S04]  /*54f0*/  LOP3.LUT R2, R3, 0x80000000, RZ, 0xc0, !PT ;  /* 0x8000000003027812 */ /* 0x000fc800078ec0ff */
[----:B------:R-:W-:-:S04]  /*5500*/  SHF.R.U32.HI R3, RZ, 0x18, R2 ;  /* 0x00000018ff037819 */ /* 0x000fc80000011602 */
[----:B------:R-:W-:-:S05]  /*5510*/  LOP3.LUT R3, R0, R3, RZ, 0xfc, !PT ;  /* 0x0000000300037212 */ /* 0x000fca00078efcff */
[----:B------:R0:W-:Y:S01]  /*5520*/  STG.E.U8 [R16.64], R3 ;  /* 0x0000000310007986 */ /* 0x0001e2000c101124 */
[----:B------:R-:W-:Y:S05]  /*5530*/  BRA `(.L_x_12198) ;  /* 0x0000070000007947 */ /* 0x000fea0003800000 */
.L_x_12208:
[----:B------:R-:W0:Y:S02]  /*5540*/  I2F.S16 R0, R3 ;  /* 0x0000000300007306 */ /* 0x000e240000101400 */
[----:B0-----:R-:W-:-:S05]  /*5550*/  F2FP.BF16.PACK_AB R0, RZ, R0 ;  /* 0x00000000ff00723e */ /* 0x001fca00000010ff */
[----:B------:R0:W-:Y:S01]  /*5560*/  STG.E.U16 [R16.64], R0 ;  /* 0x0000000010007986 */ /* 0x0001e2000c101524 */
[----:B------:R-:W-:Y:S05]  /*5570*/  BRA `(.L_x_12198) ;  /* 0x000006c000007947 */ /* 0x000fea0003800000 */
.L_x_12205:
        /* <DEDUP_REMOVED lines=10> */
.L_x_12217:
        /* <DEDUP_REMOVED lines=17> */
.L_x_12220:
[----:B------:R-:W-:-:S04]  /*5730*/  LOP3.LUT R2, R3, 0x80000000, RZ, 0xc0, !PT ;  /* 0x8000000003027812 */ /* 0x000fc800078ec0ff */
[----:B------:R-:W-:-:S04]  /*5740*/  SHF.R.U32.HI R3, RZ, 0x18, R2 ;  /* 0x00000018ff037819 */ /* 0x000fc80000011602 */
[----:B------:R-:W-:-:S04]  /*5750*/  LOP3.LUT R0, R0, R3, RZ, 0xfc, !PT ;  /* 0x0000000300007212 */ /* 0x000fc800078efcff */
[----:B------:R-:W-:Y:S02]  /*5760*/  PRMT R8, R0, 0x7610, R8 ;  /* 0x0000761000087816 */ /* 0x000fe40000000008 */
.L_x_12219:
[----:B------:R-:W-:Y:S05]  /*5770*/  BSYNC B0 ;  /* 0x0000000000007941 */ /* 0x000fea0003800000 */
.L_x_12218:
[----:B------:R0:W-:Y:S01]  /*5780*/  STG.E.U8 [R16.64], R8 ;  /* 0x0000000810007986 */ /* 0x0001e2000c101124 */
[----:B------:R-:W-:Y:S05]  /*5790*/  BRA `(.L_x_12198) ;  /* 0x000004a000007947 */ /* 0x000fea0003800000 */
.L_x_12216:
        /* <DEDUP_REMOVED lines=17> */
.L_x_12223:
[----:B------:R-:W-:-:S04]  /*58b0*/  LOP3.LUT R2, R3, 0x80000000, RZ, 0xc0, !PT ;  /* 0x8000000003027812 */ /* 0x000fc800078ec0ff */
[----:B------:R-:W-:-:S04]  /*58c0*/  SHF.R.U32.HI R3, RZ, 0x18, R2 ;  /* 0x00000018ff037819 */ /* 0x000fc80000011602 */
[----:B------:R-:W-:-:S04]  /*58d0*/  LOP3.LUT R0, R0, R3, RZ, 0xfc, !PT ;  /* 0x0000000300007212 */ /* 0x000fc800078efcff */
[----:B------:R-:W-:Y:S02]  /*58e0*/  PRMT R8, R0, 0x7610, R8 ;  /* 0x0000761000087816 */ /* 0x000fe40000000008 */
.L_x_12222:
[----:B------:R-:W-:Y:S05]  /*58f0*/  BSYNC B0 ;  /* 0x0000000000007941 */ /* 0x000fea0003800000 */
.L_x_12221:
[----:B------:R0:W-:Y:S01]  /*5900*/  STG.E.U8 [R16.64], R8 ;  /* 0x0000000810007986 */ /* 0x0001e2000c101124 */
[----:B------:R-:W-:Y:S05]  /*5910*/  BRA `(.L_x_12198) ;  /* 0x0000032000007947 */ /* 0x000fea0003800000 */
.L_x_12215:
        /* <DEDUP_REMOVED lines=23> */
.L_x_12197:
        /* <DEDUP_REMOVED lines=20> */
.L_x_12225:
[----:B------:R-:W-:-:S05]  /*5bd0*/  PRMT R3, R3, 0x9910, RZ ;  /* 0x0000991003037816 */ /* 0x000fca00000000ff */
[----:B------:R-:W-:-:S05]  /*5be0*/  IMAD.MOV.U32 R2, RZ, RZ, R3 ;  /* 0x000000ffff027224 */ /* 0x000fca00078e0003 */
[----:B------:R-:W-:-:S05]  /*5bf0*/  SHF.R.S32.HI R3, RZ, 0x1f, R2 ;  /* 0x0000001fff037819 */ /* 0x000fca0000011402 */
[----:B------:R0:W-:Y:S01]  /*5c00*/  STG.E.64 [R16.64], R2 ;  /* 0x0000000210007986 */ /* 0x0001e2000c101b24 */
[----:B------:R-:W-:Y:S05]  /*5c10*/  BRA `(.L_x_12198) ;  /* 0x0000002000007947 */ /* 0x000fea0003800000 */
.L_x_12224:
[----:B------:R-:W-:-:S05]  /*5c20*/  PRMT R3, R3, 0x9910, RZ ;  /* 0x0000991003037816 */ /* 0x000fca00000000ff */
[----:B------:R0:W-:Y:S02]  /*5c30*/  STG.E [R16.64], R3 ;  /* 0x0000000310007986 */ /* 0x0001e4000c101924 */
.L_x_12198:
        /* <DEDUP_REMOVED lines=231> */
.L_x_12226:
        /* <DEDUP_REMOVED lines=18> */
.L_x_12230:
[----:B------:R0:W5:Y:S01]  /*6bd0*/  LDG.E.U8 R0, [R2.64] ;  /* 0x0000002402007981 */ /* 0x000162000c1e1100 */
[----:B------:R-:W-:Y:S05]  /*6be0*/  BRA `(.L_x_12232) ;  /* 0x00000d7000007947 */ /* 0x000fea0003800000 */
.L_x_12229:
        /* <DEDUP_REMOVED lines=8> */
.L_x_12234:
[----:B------:R0:W5:Y:S01]  /*6c70*/  LDG.E.U16 R0, [R2.64] ;  /* 0x0000002402007981 */ /* 0x000162000c1e1500 */
[----:B------:R-:W-:Y:S05]  /*6c80*/  BRA `(.L_x_12232) ;  /* 0x00000cd000007947 */ /* 0x000fea0003800000 */
.L_x_12233:
[----:B------:R0:W5:Y:S01]  /*6c90*/  LDG.E.U16 R0, [R2.64] ;  /* 0x0000002402007981 */ /* 0x000162000c1e1500 */
[----:B------:R-:W-:Y:S05]  /*6ca0*/  BRA `(.L_x_12232) ;  /* 0x00000cb000007947 */ /* 0x000fea0003800000 */
.L_x_12228:
        /* <DEDUP_REMOVED lines=9> */
.L_x_12236:
[----:B------:R-:W2:Y:S02]  /*6d40*/  LDG.E.U16 R4, [R2.64] ;  /* 0x0000002402047981 */ /* 0x000ea4000c1e1500 */
[----:B--2---:R-:W-:-:S06]  /*6d50*/  HADD2.F32 R4, -RZ, R4.H0_H0 ;  /* 0x20000004ff047230 */ /* 0x004fcc0000004100 */
[----:B------:R-:W0:Y:S02]  /*6d60*/  F2I.FTZ.TRUNC.NTZ R4, R4 ;  /* 0x0000000400047305 */ /* 0x000e24000021f100 */
[----:B0-----:R-:W-:Y:S01]  /*6d70*/  PRMT R0, R4, 0x7610, R0 ;  /* 0x0000761004007816 */ /* 0x001fe20000000000 */
[----:B------:R-:W-:Y:S05]  /*6d80*/  BRA `(.L_x_12232) ;  /* 0x00000bd000007947 */ /* 0x000fea0003800000 */
.L_x_12235:
        /* <DEDUP_REMOVED lines=9> */
.L_x_12238:
[----:B------:R-:W2:Y:S02]  /*6e20*/  LDG.E.U16 R2, [R2.64] ;  /* 0x0000002402027981 */ /* 0x000ea4000c1e1500 */
[----:B--2---:R-:W-:-:S06]  /*6e30*/  HADD2.F32 R4, -RZ, R2.H0_H0 ;  /* 0x20000002ff047230 */ /* 0x004fcc0000004100 */
[----:B------:R-:W0:Y:S02]  /*6e40*/  F2I.FTZ.TRUNC.NTZ R4, R4 ;  /* 0x0000000400047305 */ /* 0x000e24000021f100 */
[----:B0-----:R-:W-:Y:S01]  /*6e50*/  PRMT R0, R4, 0x7610, R0 ;  /* 0x0000761004007816 */ /* 0x001fe20000000000 */
[----:B------:R-:W-:Y:S05]  /*6e60*/  BRA `(.L_x_12232) ;  /* 0x00000af000007947 */ /* 0x000fea0003800000 */
.L_x_12237:
[----:B------:R-:W2:Y:S02]  /*6e70*/  LDG.E.64 R2, [R2.64] ;  /* 0x0000002402027981 */ /* 0x000ea4000c1e1b00 */
[----:B--2---:R0:W1:Y:S01]  /*6e80*/  F2I.F64.TRUNC R0, R2 ;  /* 0x0000000200007311 */ /* 0x004062000030d100 */
[----:B------:R-:W-:Y:S05]  /*6e90*/  BRA `(.L_x_12232) ;  /* 0x00000ac000007947 */ /* 0x000fea0003800000 */
.L_x_12227:
        /* <DEDUP_REMOVED lines=12> */
.L_x_12241:
[----:B------:R-:W2:Y:S02]  /*6f60*/  LDG.E.64 R2, [R2.64] ;  /* 0x0000002402027981 */ /* 0x000ea4000c1e1b00 */
[----:B--2---:R0:W1:Y:S01]  /*6f70*/  F2I.F64.TRUNC R0, R2 ;  /* 0x0000000200007311 */ /* 0x004062000030d100 */
[----:B------:R-:W-:Y:S05]  /*6f80*/  BRA `(.L_x_12232) ;  /* 0x000009d000007947 */ /* 0x000fea0003800000 */
.L_x_12240:
        /* <DEDUP_REMOVED lines=28> */
.L_x_12243:
        /* <DEDUP_REMOVED lines=15> */
.L_x_12242:
[----:B------:R-:W2:Y:S02]  /*7240*/  LDG.E.U16 R2, [R2.64] ;  /* 0x0000002402027981 */ /* 0x000ea4000c1e1500 */
[----:B--2---:R-:W-:-:S04]  /*7250*/  PRMT R2, RZ, 0x5410, R2 ;  /* 0x00005410ff027816 */ /* 0x004fc80000000002 */
[----:B------:R0:W1:Y:S01]  /*7260*/  F2I.FTZ.TRUNC.NTZ R0, R2 ;  /* 0x0000000200007305 */ /* 0x000062000021f100 */
[----:B------:R-:W-:Y:S05]  /*7270*/  BRA `(.L_x_12232) ;  /* 0x000006e000007947 */ /* 0x000fea0003800000 */
.L_x_12239:
        /* <DEDUP_REMOVED lines=10> */
.L_x_12246:
        /* <DEDUP_REMOVED lines=21> */
.L_x_12250:
[----:B------:R-:W-:Y:S05]  /*7470*/  BSYNC B1 ;  /* 0x0000000000017941 */ /* 0x000fea0003800000 */
.L_x_12249:
[----:B------:R-:W-:Y:S01]  /*7480*/  IMAD.SHL.U32 R2, R2, 0x100000, RZ ;  /* 0x0010000002027824 */ /* 0x000fe200078e00ff */
[----:B------:R-:W-:-:S04]  /*7490*/  LEA R3, R0, 0x3b800000, 0x17 ;  /* 0x3b80000000037811 */ /* 0x000fc800078eb8ff */
[----:B------:R-:W-:Y:S02]  /*74a0*/  LOP3.LUT R4, R3, R2, R4, 0xfe, !PT ;  /* 0x0000000203047212 */ /* 0x000fe400078efe04 */
.L_x_12248:
[----:B------:R-:W-:Y:S05]  /*74b0*/  BSYNC B0 ;  /* 0x0000000000007941 */ /* 0x000fea0003800000 */
.L_x_12247:
[----:B------:R-:W0:Y:S02]  /*74c0*/  F2I.FTZ.TRUNC.NTZ R4, R4 ;  /* 0x0000000400047305 */ /* 0x000e24000021f100 */
[----:B0-----:R-:W-:Y:S01]  /*74d0*/  PRMT R0, R4, 0x7610, R0 ;  /* 0x0000761004007816 */ /* 0x001fe20000000000 */
[----:B------:R-:W-:Y:S05]  /*74e0*/  BRA `(.L_x_12232) ;  /* 0x0000047000007947 */ /* 0x000fea0003800000 */
.L_x_12245:
        /* <DEDUP_REMOVED lines=21> */
.L_x_12254:
[----:B------:R-:W-:Y:S05]  /*7640*/  BSYNC B1 ;  /* 0x0000000000017941 */ /* 0x000fea0003800000 */
.L_x_12253:
[----:B------:R-:W-:Y:S01]  /*7650*/  IMAD.SHL.U32 R2, R2, 0x200000, RZ ;  /* 0x0020000002027824 */ /* 0x000fe200078e00ff */
[----:B------:R-:W-:-:S04]  /*7660*/  LEA R3, R0, 0x37800000, 0x17 ;  /* 0x3780000000037811 */ /* 0x000fc800078eb8ff */
[----:B------:R-:W-:Y:S02]  /*7670*/  LOP3.LUT R4, R3, R2, R4, 0xfe, !PT ;  /* 0x0000000203047212 */ /* 0x000fe400078efe04 */
.L_x_12252:
[----:B------:R-:W-:Y:S05]  /*7680*/  BSYNC B0 ;  /* 0x0000000000007941 */ /* 0x000fea0003800000 */
.L_x_12251:
[----:B------:R-:W0:Y:S02]  /*7690*/  F2I.FTZ.TRUNC.NTZ R4, R4 ;  /* 0x0000000400047305 */ /* 0x000e24000021f100 */
[----:B0-----:R-:W-:Y:S01]  /*76a0*/  PRMT R0, R4, 0x7610, R0 ;  /* 0x0000761004007816 */ /* 0x001fe20000000000 */
[----:B------:R-:W-:Y:S05]  /*76b0*/  BRA `(.L_x_12232) ;  /* 0x000002a000007947 */ /* 0x000fea0003800000 */
.L_x_12244:
        /* <DEDUP_REMOVED lines=14> */
.L_x_12258:
[----:B------:R-:W-:Y:S05]  /*77a0*/  BSYNC B0 ;  /* 0x0000000000007941 */ /* 0x000fea0003800000 */
.L_x_12257:
[----:B------:R-:W0:Y:S02]  /*77b0*/  F2I.FTZ.TRUNC.NTZ R4, R4 ;  /* 0x0000000400047305 */ /* 0x000e24000021f100 */
[----:B0-----:R-:W-:Y:S01]  /*77c0*/  PRMT R0, R4, 0x7610, R0 ;  /* 0x0000761004007816 */ /* 0x001fe20000000000 */
[----:B------:R-:W-:Y:S05]  /*77d0*/  BRA `(.L_x_12232) ;  /* 0x0000018000007947 */ /* 0x000fea0003800000 */
.L_x_12231:
        /* <DEDUP_REMOVED lines=21> */
.L_x_12256:
[----:B------:R0:W5:Y:S01]  /*7930*/  LDG.E.U16 R0, [R2.64] ;  /* 0x0000002402007981 */ /* 0x000162000c1e1500 */
[----:B------:R-:W-:Y:S05]  /*7940*/  BRA `(.L_x_12232) ;  /* 0x0000001000007947 */ /* 0x000fea0003800000 */
.L_x_12255:
[----:B------:R0:W5:Y:S02]  /*7950*/  LDG.E.U16 R0, [R2.64] ;  /* 0x0000002402007981 */ /* 0x000164000c1e1500 */
.L_x_12232:
        /* <DEDUP_REMOVED lines=43> */
.L_x_12262:
[----:B------:R0:W-:Y:S01]  /*7c10*/  STG.E.U8 [R16.64], R3 ;  /* 0x0000000310007986 */ /* 0x0001e2000c101124 */
[----:B------:R-:W-:Y:S05]  /*7c20*/  BRA `(.L_x_12264) ;  /* 0x00000df000007947 */ /* 0x000fea0003800000 */
.L_x_12261:
        /* <DEDUP_REMOVED lines=11> */
.L_x_12266:
[----:B------:R-:W-:-:S05]  /*7ce0*/  PRMT R3, R3, 0x9910, RZ ;  /* 0x0000991003037816 */ /* 0x000fca00000000ff */
[----:B------:R0:W-:Y:S01]  /*7cf0*/  STG.E [R16.64], R3 ;  /* 0x0000000310007986 */ /* 0x0001e2000c101924 */
[----:B------:R-:W-:Y:S05]  /*7d00*/  BRA `(.L_x_12264) ;  /* 0x00000d1000007947 */ /* 0x000fea0003800000 */
.L_x_12265:
[----:B------:R0:W-:Y:S01]  /*7d10*/  STG.E.U16 [R16.64], R3 ;  /* 0x0000000310007986 */ /* 0x0001e2000c101524 */
[----:B------:R-:W-:Y:S05]  /*7d20*/  BRA `(.L_x_12264) ;  /* 0x00000cf000007947 */ /* 0x000fea0003800000 */
.L_x_12260:
        /* <DEDUP_REMOVED lines=9> */
.L_x_12268:
[----:B------:R-:W0:Y:S02]  /*7dc0*/  I2F.S16 R0, R3 ;  /* 0x0000000300007306 */ /* 0x000e240000101400 */
[----:B0-----:R-:W-:-:S05]  /*7dd0*/  F2FP.PACK_AB R0, RZ, R0 ;  /* 0x00000000ff00723e */ /* 0x001fca00000000ff */
[----:B------:R0:W-:Y:S01]  /*7de0*/  STG.E.U16 [R16.64], R0 ;  /* 0x0000000010007986 */ /* 0x0001e2000c101524 */
[----:B------:R-:W-:Y:S05]  /*7df0*/  BRA `(.L_x_12264) ;  /* 0x00000c2000007947 */ /* 0x000fea0003800000 */
.L_x_12267:
        /* <DEDUP_REMOVED lines=10> */
.L_x_12270:
[----:B------:R-:W0:Y:S02]  /*7ea0*/  I2F.S16 R3, R3 ;  /* 0x0000000300037306 */ /* 0x000e240000101400 */
[----:B0-----:R-:W-:-:S04]  /*7eb0*/  F2FP.PACK_AB R3, RZ, R3 ;  /* 0x00000003ff03723e */ /* 0x001fc800000000ff */
[----:B------:R-:W-:-:S05]  /*7ec0*/  PRMT R3, R3, 0x5410, RZ ;  /* 0x0000541003037816 */ /* 0x000fca00000000ff */
[----:B------:R0:W-:Y:S01]  /*7ed0*/  STG.E [R16.64], R3 ;  /* 0x0000000310007986 */ /* 0x0001e2000c101924 */
[----:B------:R-:W-:Y:S05]  /*7ee0*/  BRA `(.L_x_12264) ;  /* 0x00000b3000007947 */ /* 0x000fea0003800000 */
.L_x_12269:
[----:B------:R-:W0:Y:S02]  /*7ef0*/  I2F.F64.S16 R2, R3 ;  /* 0x0000000300027312 */ /* 0x000e240000101c00 */
[----:B0-----:R0:W-:Y:S01]  /*7f00*/  STG.E.64 [R16.64], R2 ;  /* 0x0000000210007986 */ /* 0x0011e2000c101b24 */
[----:B------:R-:W-:Y:S05]  /*7f10*/  BRA `(.L_x_12264) ;  /* 0x00000b0000007947 */ /* 0x000fea0003800000 */
.L_x_12259:
        /* <DEDUP_REMOVED lines=13> */
.L_x_12273:
[----:B------:R-:W0:Y:S01]  /*7ff0*/  I2F.F64.S16 R4, R3 ;  /* 0x0000000300047312 */ /* 0x000e220000101c00 */
[----:B------:R-:W-:-:S05]  /*8000*/  CS2R R6, SRZ ;  /* 0x0000000000067805 */ /* 0x000fca000001ff00 */
[----:B0-----:R0:W-:Y:S01]  /*8010*/  STG.E.128 [R16.64], R4 ;  /* 0x0000000410007986 */ /* 0x0011e2000c101d24 */
[----:B------:R-:W-:Y:S05]  /*8020*/  BRA `(.L_x_12264) ;  /* 0x000009f000007947 */ /* 0x000fea0003800000 */
.L_x_12272:
        /* <DEDUP_REMOVED lines=21> */
.L_x_12277:
[----:B------:R-:W-:Y:S05]  /*8180*/  BSYNC B0 ;  /* 0x0000000000007941 */ /* 0x000fea0003800000 */
.L_x_12276:
[----:B------:R-:W-:-:S05]  /*8190*/  LOP3.LUT R3, R0, R3, RZ, 0xfc, !PT ;  /* 0x0000000300037212 */ /* 0x000fca00078efcff */
[----:B------:R0:W-:Y:S01]  /*81a0*/  STG.E.U8 [R16.64], R3 ;  /* 0x0000000310007986 */ /* 0x0001e2000c101124 */
[----:B------:R-:W-:Y:S05]  /*81b0*/  BRA `(.L_x_12264) ;  /* 0x0000086000007947 */ /* 0x000fea0003800000 */
.L_x_12275:
        /* <DEDUP_REMOVED lines=13> */
.L_x_12279:
[----:B------:R-:W-:Y:S01]  /*8290*/  IMAD.MOV.U32 R0, RZ, RZ, 0x7f ;  /* 0x0000007fff007424 */ /* 0x000fe200078e00ff */
[----:B------:R-:W-:-:S04]  /*82a0*/  ISETP.GT.U32.AND P0, PT, R2, 0x7f800000, PT ;  /* 0x7f8000000200780c */ /* 0x000fc80003f04070 */
[----:B------:R-:W-:-:S04]  /*82b0*/  SEL R0, R0, 0x7c, P0 ;  /* 0x0000007c00007807 */ /* 0x000fc80000000000 */
.L_x_12280:
[----:B------:R-:W-:Y:S05]  /*82c0*/  BSYNC B0 ;  /* 0x0000000000007941 */ /* 0x000fea0003800000 */
.L_x_12278:
[----:B------:R-:W-:-:S04]  /*82d0*/  LOP3.LUT R2, R3, 0x80000000, RZ, 0xc0, !PT ;  /* 0x8000000003027812 */ /* 0x000fc800078ec0ff */
[----:B------:R-:W-:-:S04]  /*82e0*/  SHF.R.U32.HI R3, RZ, 0x18, R2 ;  /* 0x00000018ff037819 */ /* 0x000fc80000011602 */
[----:B------:R-:W-:-:S05]  /*82f0*/  LOP3.LUT R3, R0, R3, RZ, 0xfc, !PT ;  /* 0x0000000300037212 */ /* 0x000fca00078efcff */
[----:B------:R0:W-:Y:S01]  /*8300*/  STG.E.U8 [R16.64], R3 ;  /* 0x0000000310007986 */ /* 0x0001e2000c101124 */
[----:B------:R-:W-:Y:S05]  /*8310*/  BRA `(.L_x_12264) ;  /* 0x0000070000007947 */ /* 0x000fea0003800000 */
.L_x_12274:
[----:B------:R-:W0:Y:S02]  /*8320*/  I2F.S16 R0, R3 ;  /* 0x0000000300007306 */ /* 0x000e240000101400 */
[----:B0-----:R-:W-:-:S05]  /*8330*/  F2FP.BF16.PACK_AB R0, RZ, R0 ;  /* 0x00000000ff00723e */ /* 0x001fca00000010ff */
[----:B------:R0:W-:Y:S01]  /*8340*/  STG.E.U16 [R16.64], R0 ;  /* 0x0000000010007986 */ /* 0x0001e2000c101524 */
[----:B------:R-:W-:Y:S05]  /*8350*/  BRA `(.L_x_12264) ;  /* 0x000006c000007947 */ /* 0x000fea0003800000 */
.L_x_12271:
        /* <DEDUP_REMOVED lines=10> */
.L_x_12283:
        /* <DEDUP_REMOVED lines=17> */
.L_x_12286:
[----:B------:R-:W-:-:S04]  /*8510*/  LOP3.LUT R2, R3, 0x80000000, RZ, 0xc0, !PT ;  /* 0x8000000003027812 */ /* 0x000fc800078ec0ff */
[----:B------:R-:W-:-:S04]  /*8520*/  SHF.R.U32.HI R3, RZ, 0x18, R2 ;  /* 0x00000018ff037819 */ /* 0x000fc80000011602 */
[----:B------:R-:W-:-:S04]  /*8530*/  LOP3.LUT R0, R0, R3, RZ, 0xfc, !PT ;  /* 0x0000000300007212 */ /* 0x000fc800078efcff */
[----:B------:R-:W-:Y:S02]  /*8540*/  PRMT R8, R0, 0x7610, R8 ;  /* 0x0000761000087816 */ /* 0x000fe40000000008 */
.L_x_12285:
[----:B------:R-:W-:Y:S05]  /*8550*/  BSYNC B0 ;  /* 0x0000000000007941 */ /* 0x000fea0003800000 */
.L_x_12284:
[----:B------:R0:W-:Y:S01]  /*8560*/  STG.E.U8 [R16.64], R8 ;  /* 0x0000000810007986 */ /* 0x0001e2000c101124 */
[----:B------:R-:W-:Y:S05]  /*8570*/  BRA `(.L_x_12264) ;  /* 0x000004a000007947 */ /* 0x000fea0003800000 */
.L_x_12282:
        /* <DEDUP_REMOVED lines=17> */
.L_x_12289:
[----:B------:R-:W-:-:S04]  /*8690*/  LOP3.LUT R2, R3, 0x80000000, RZ, 0xc0, !PT ;  /* 0x8000000003027812 */ /* 0x000fc800078ec0ff */
[----:B------:R-:W-:-:S04]  /*86a0*/  SHF.R.U32.HI R3, RZ, 0x18, R2 ;  /* 0x00000018ff037819 */ /* 0x000fc80000011602 */
[----:B------:R-:W-:-:S04]  /*86b0*/  LOP3.LUT R0, R0, R3, RZ, 0xfc, !PT ;  /* 0x0000000300007212 */ /* 0x000fc800078efcff */
[----:B------:R-:W-:Y:S02]  /*86c0*/  PRMT R8, R0, 0x7610, R8 ;  /* 0x0000761000087816 */ /* 0x000fe40000000008 */
.L_x_12288:
[----:B------:R-:W-:Y:S05]  /*86d0*/  BSYNC B0 ;  /* 0x0000000000007941 */ /* 0x000fea0003800000 */
.L_x_12287:
[----:B------:R0:W-:Y:S01]  /*86e0*/  STG.E.U8 [R16.64], R8 ;  /* 0x0000000810007986 */ /* 0x0001e2000c101124 */
[----:B------:R-:W-:Y:S05]  /*86f0*/  BRA `(.L_x_12264) ;  /* 0x0000032000007947 */ /* 0x000fea0003800000 */
.L_x_12281:
        /* <DEDUP_REMOVED lines=23> */
.L_x_12263:
        /* <DEDUP_REMOVED lines=20> */
.L_x_12291:
[----:B------:R-:W-:-:S05]  /*89b0*/  PRMT R3, R3, 0x9910, RZ ;  /* 0x0000991003037816 */ /* 0x000fca00000000ff */
[----:B------:R-:W-:-:S05]  /*89c0*/  IMAD.MOV.U32 R2, RZ, RZ, R3 ;  /* 0x000000ffff027224 */ /* 0x000fca00078e0003 */
[----:B------:R-:W-:-:S05]  /*89d0*/  SHF.R.S32.HI R3, RZ, 0x1f, R2 ;  /* 0x0000001fff037819 */ /* 0x000fca0000011402 */
[----:B------:R0:W-:Y:S01]  /*89e0*/  STG.E.64 [R16.64], R2 ;  /* 0x0000000210007986 */ /* 0x0001e2000c101b24 */
[----:B------:R-:W-:Y:S05]  /*89f0*/  BRA `(.L_x_12264) ;  /* 0x0000002000007947 */ /* 0x000fea0003800000 */
.L_x_12290:
[----:B------:R-:W-:-:S05]  /*8a00*/  PRMT R3, R3, 0x9910, RZ ;  /* 0x0000991003037816 */ /* 0x000fca00000000ff */
[----:B------:R0:W-:Y:S02]  /*8a10*/  STG.E [R16.64], R3 ;  /* 0x0000000310007986 */ /* 0x0001e4000c101924 */
.L_x_12264:
[----:B------:R-:W-:Y:S02]  /*8a20*/  IADD3 R19, R19, 0x80, RZ ;  /* 0x0000008013137810 */ /* 0x000fe40007ffe0ff */
.L_x_12159:
[----:B------:R-:W-:Y:S05]  /*8a30*/  BSYNC B6 ;  /* 0x0000000000067941 */ /* 0x000fea0003800000 */
.L_x_12158:
        /* <DEDUP_REMOVED lines=230> */
.L_x_12292:
        /* <DEDUP_REMOVED lines=18> */
.L_x_12296:
[----:B------:R0:W5:Y:S01]  /*99c0*/  LDG.E.U8 R0, [R2.64] ;  /* 0x0000002402007981 */ /* 0x000162000c1e1100 */
[----:B------:R-:W-:Y:S05]  /*99d0*/  BRA `(.L_x_12298) ;  /* 0x00000d7000007947 */ /* 0x000fea0003800000 */
.L_x_12295:
        /* <DEDUP_REMOVED lines=8> */
.L_x_12300:
[----:B------:R0:W5:Y:S01]  /*9a60*/  LDG.E.U16 R0, [R2.64] ;  /* 0x0000002402007981 */ /* 0x000162000c1e1500 */
[----:B------:R-:W-:Y:S05]  /*9a70*/  BRA `(.L_x_12298) ;  /* 0x00000cd000007947 */ /* 0x000fea0003800000 */
.L_x_12299:
[----:B------:R0:W5:Y:S01]  /*9a80*/  LDG.E.U16 R0, [R2.64] ;  /* 0x0000002402007981 */ /* 0x000162000c1e1500 */
[----:B------:R-:W-:Y:S05]  /*9a90*/  BRA `(.L_x_12298) ;  /* 0x00000cb000007947 */ /* 0x000fea0003800000 */
.L_x_12294:
        /* <DEDUP_REMOVED lines=9> */
.L_x_12302:
[----:B------:R-:W2:Y:S02]  /*9b30*/  LDG.E.U16 R4, [R2.64] ;  /* 0x0000002402047981 */ /* 0x000ea4000c1e1500 */
[----:B--2---:R-:W-:-:S06]  /*9b40*/  HADD2.F32 R4, -RZ, R4.H0_H0 ;  /* 0x20000004ff047230 */ /* 0x004fcc0000004100 */
[----:B------:R-:W0:Y:S02]  /*9b50*/  F2I.FTZ.TRUNC.NTZ R4, R4 ;  /* 0x0000000400047305 */ /* 0x000e24000021f100 */
[----:B0-----:R-:W-:Y:S01]  /*9b60*/  PRMT R0, R4, 0x7610, R0 ;  /* 0x0000761004007816 */ /* 0x001fe20000000000 */
[----:B------:R-:W-:Y:S05]  /*9b70*/  BRA `(.L_x_12298) ;  /* 0x00000bd000007947 */ /* 0x000fea0003800000 */
.L_x_12301:
        /* <DEDUP_REMOVED lines=9> */
.L_x_12304:
[----:B------:R-:W2:Y:S02]  /*9c10*/  LDG.E.U16 R2, [R2.64] ;  /* 0x0000002402027981 */ /* 0x000ea4000c1e1500 */
[----:B--2---:R-:W-:-:S06]  /*9c20*/  HADD2.F32 R4, -RZ, R2.H0_H0 ;  /* 0x20000002ff047230 */ /* 0x004fcc0000004100 */
[----:B------:R-:W0:Y:S02]  /*9c30*/  F2I.FTZ.TRUNC.NTZ R4, R4 ;  /* 0x0000000400047305 */ /* 0x000e24000021f100 */
[----:B0-----:R-:W-:Y:S01]  /*9c40*/  PRMT R0, R4, 0x7610, R0 ;  /* 0x0000761004007816 */ /* 0x001fe20000000000 */
[----:B------:R-:W-:Y:S05]  /*9c50*/  BRA `(.L_x_12298) ;  /* 0x00000af000007947 */ /* 0x000fea0003800000 */
.L_x_12303:
[----:B------:R-:W2:Y:S02]  /*9c60*/  LDG.E.64 R2, [R2.64] ;  /* 0x0000002402027981 */ /* 0x000ea4000c1e1b00 */
[----:B--2---:R0:W1:Y:S01]  /*9c70*/  F2I.F64.TRUNC R0, R2 ;  /* 0x0000000200007311 */ /* 0x004062000030d100 */
[----:B------:R-:W-:Y:S05]  /*9c80*/  BRA `(.L_x_12298) ;  /* 0x00000ac000007947 */ /* 0x000fea0003800000 */
.L_x_12293:
        /* <DEDUP_REMOVED lines=12> */
.L_x_12307:
[----:B------:R-:W2:Y:S02]  /*9d50*/  LDG.E.64 R2, [R2.64] ;  /* 0x0000002402027981 */ /* 0x000ea4000c1e1b00 */
[----:B--2---:R0:W1:Y:S01]  /*9d60*/  F2I.F64.TRUNC R0, R2 ;  /* 0x0000000200007311 */ /* 0x004062000030d100 */
[----:B------:R-:W-:Y:S05]  /*9d70*/  BRA `(.L_x_12298) ;  /* 0x000009d000007947 */ /* 0x000fea0003800000 */
.L_x_12306:
        /* <DEDUP_REMOVED lines=28> */
.L_x_12309:
        /* <DEDUP_REMOVED lines=15> */
.L_x_12308:
[----:B------:R-:W2:Y:S02]  /*a030*/  LDG.E.U16 R2, [R2.64] ;  /* 0x0000002402027981 */ /* 0x000ea4000c1e1500 */
[----:B--2---:R-:W-:-:S04]  /*a040*/  PRMT R2, RZ, 0x5410, R2 ;  /* 0x00005410ff027816 */ /* 0x004fc80000000002 */
[----:B------:R0:W1:Y:S01]  /*a050*/  F2I.FTZ.TRUNC.NTZ R0, R2 ;  /* 0x0000000200007305 */ /* 0x000062000021f100 */
[----:B------:R-:W-:Y:S05]  /*a060*/  BRA `(.L_x_12298) ;  /* 0x000006e000007947 */ /* 0x000fea0003800000 */
.L_x_12305:
        /* <DEDUP_REMOVED lines=10> */
.L_x_12312:
        /* <DEDUP_REMOVED lines=21> */
.L_x_12316:
[----:B------:R-:W-:Y:S05]  /*a260*/  BSYNC B1 ;  /* 0x0000000000017941 */ /* 0x000fea0003800000 */
.L_x_12315:
[----:B------:R-:W-:Y:S01]  /*a270*/  IMAD.SHL.U32 R2, R2, 0x100000, RZ ;  /* 0x0010000002027824 */ /* 0x000fe200078e00ff */
[----:B------:R-:W-:-:S04]  /*a280*/  LEA R3, R0, 0x3b800000, 0x17 ;  /* 0x3b80000000037811 */ /* 0x000fc800078eb8ff */
[----:B------:R-:W-:Y:S02]  /*a290*/  LOP3.LUT R4, R3, R2, R4, 0xfe, !PT ;  /* 0x0000000203047212 */ /* 0x000fe400078efe04 */
.L_x_12314:
[----:B------:R-:W-:Y:S05]  /*a2a0*/  BSYNC B0 ;  /* 0x0000000000007941 */ /* 0x000fea0003800000 */
.L_x_12313:
[----:B------:R-:W0:Y:S02]  /*a2b0*/  F2I.FTZ.TRUNC.NTZ R4, R4 ;  /* 0x0000000400047305 */ /* 0x000e24000021f100 */
[----:B0-----:R-:W-:Y:S01]  /*a2c0*/  PRMT R0, R4, 0x7610, R0 ;  /* 0x0000761004007816 */ /* 0x001fe20000000000 */
[----:B------:R-:W-:Y:S05]  /*a2d0*/  BRA `(.L_x_12298) ;  /* 0x0000047000007947 */ /* 0x000fea0003800000 */
.L_x_12311:
        /* <DEDUP_REMOVED lines=21> */
.L_x_12320:
[----:B------:R-:W-:Y:S05]  /*a430*/  BSYNC B1 ;  /* 0x0000000000017941 */ /* 0x000fea0003800000 */
.L_x_12319:
[----:B------:R-:W-:Y:S01]  /*a440*/  IMAD.SHL.U32 R2, R2, 0x200000, RZ ;  /* 0x0020000002027824 */ /* 0x000fe200078e00ff */
[----:B------:R-:W-:-:S04]  /*a450*/  LEA R3, R0, 0x37800000, 0x17 ;  /* 0x3780000000037811 */ /* 0x000fc800078eb8ff */
[----:B------:R-:W-:Y:S02]  /*a460*/  LOP3.LUT R4, R3, R2, R4, 0xfe, !PT ;  /* 0x0000000203047212 */ /* 0x000fe400078efe04 */
.L_x_12318:
[----:B------:R-:W-:Y:S05]  /*a470*/  BSYNC B0 ;  /* 0x0000000000007941 */ /* 0x000fea0003800000 */
.L_x_12317:
[----:B------:R-:W0:Y:S02]  /*a480*/  F2I.FTZ.TRUNC.NTZ R4, R4 ;  /* 0x0000000400047305 */ /* 0x000e24000021f100 */
[----:B0-----:R-:W-:Y:S01]  /*a490*/  PRMT R0, R4, 0x7610, R0 ;  /* 0x0000761004007816 */ /* 0x001fe20000000000 */
[----:B------:R-:W-:Y:S05]  /*a4a0*/  BRA `(.L_x_12298) ;  /* 0x000002a000007947 */ /* 0x000fea0003800000 */
.L_x_12310:
        /* <DEDUP_REMOVED lines=14> */
.L_x_12324:
[----:B------:R-:W-:Y:S05]  /*a590*/  BSYNC B0 ;  /* 0x0000000000007941 */ /* 0x000fea0003800000 */
.L_x_12323:
[----:B------:R-:W0:Y:S02]  /*a5a0*/  F2I.FTZ.TRUNC.NTZ R4, R4 ;  /* 0x0000000400047305 */ /* 0x000e24000021f100 */
[----:B0-----:R-:W-:Y:S01]  /*a5b0*/  PRMT R0, R4, 0x7610, R0 ;  /* 0x0000761004007816 */ /* 0x001fe20000000000 */
[----:B------:R-:W-:Y:S05]  /*a5c0*/  BRA `(.L_x_12298) ;  /* 0x0000018000007947 */ /* 0x000fea0003800000 */
.L_x_12297:
        /* <DEDUP_REMOVED lines=21> */
.L_x_12322:
[----:B------:R0:W5:Y:S01]  /*a720*/  LDG.E.U16 R0, [R2.64] ;  /* 0x0000002402007981 */ /* 0x000162000c1e1500 */
[----:B------:R-:W-:Y:S05]  /*a730*/  BRA `(.L_x_12298) ;  /* 0x0000001000007947 */ /* 0x000fea0003800000 */
.L_x_12321:
[----:B------:R0:W5:Y:S02]  /*a740*/  LDG.E.U16 R0, [R2.64] ;  /* 0x0000002402007981 */ /* 0x000164000c1e1500 */
.L_x_12298:
        /* <DEDUP_REMOVED lines=12> */
[----:B------:R-:W-:-:S04]  /*a810*/  IMAD.MOV.U32 R6, RZ, RZ, R7 ;  /* 0x000000ffff067224 */ /* 0x000fc800078e0007 */
[----:B------:R-:W-:Y:S01]  /*a820*/  IMAD R7, R6, R5, RZ ;  /* 0x0000000506077224 */ /* 0x000fe200078e02ff */
[----:B------:R-:W-:-:S03]  /*a830*/  IABS R6, R9 ;  /* 0x0000000900067213 */ /* 0x000fc60000000000 */
[----:B------:R-:W-:-:S04]  /*a840*/  IMAD.HI.U32 R3, R3, R7, R2 ;  /* 0x0000000703037227 */ /* 0x000fc800078e0002 */
        /* <DEDUP_REMOVED lines=27> */
.L_x_12328:
[----:B------:R-:W-:Y:S01]  /*aa00*/  STG.E.U8 [R16.64], R3 ;  /* 0x0000000310007986 */ /* 0x000fe2000c101124 */
[----:B------:R-:W-:Y:S05]  /*aa10*/  EXIT ;  /* 0x000000000000794d */ /* 0x000fea0003800000 */
.L_x_12327:
        /* <DEDUP_REMOVED lines=11> */
.L_x_12331:
[----:B------:R-:W-:-:S05]  /*aad0*/  PRMT R3, R3, 0x9910, RZ ;  /* 0x0000991003037816 */ /* 0x000fca00000000ff */
[----:B------:R-:W-:Y:S01]  /*aae0*/  STG.E [R16.64], R3 ;  /* 0x0000000310007986 */ /* 0x000fe2000c101924 */
[----:B------:R-:W-:Y:S05]  /*aaf0*/  EXIT ;  /* 0x000000000000794d */ /* 0x000fea0003800000 */
.L_x_12330:
[----:B------:R-:W-:Y:S01]  /*ab00*/  STG.E.U16 [R16.64], R3 ;  /* 0x0000000310007986 */ /* 0x000fe2000c101524 */
[----:B------:R-:W-:Y:S05]  /*ab10*/  EXIT ;  /* 0x000000000000794d */ /* 0x000fea0003800000 */
.L_x_12326:
        /* <DEDUP_REMOVED lines=9> */
.L_x_12333:
[----:B------:R-:W0:Y:S02]  /*abb0*/  I2F.S16 R0, R3 ;  /* 0x0000000300007306 */ /* 0x000e240000101400 */
[----:B0-----:R-:W-:-:S05]  /*abc0*/  F2FP.PACK_AB R0, RZ, R0 ;  /* 0x00000000ff00723e */ /* 0x001fca00000000ff */
[----:B------:R-:W-:Y:S01]  /*abd0*/  STG.E.U16 [R16.64], R0 ;  /* 0x0000000010007986 */ /* 0x000fe2000c101524 */
[----:B------:R-:W-:Y:S05]  /*abe0*/  EXIT ;  /* 0x000000000000794d */ /* 0x000fea0003800000 */
.L_x_12332:
        /* <DEDUP_REMOVED lines=10> */
.L_x_12335:
[----:B------:R-:W0:Y:S02]  /*ac90*/  I2F.S16 R3, R3 ;  /* 0x0000000300037306 */ /* 0x000e240000101400 */
[----:B0-----:R-:W-:-:S04]  /*aca0*/  F2FP.PACK_AB R3, RZ, R3 ;  /* 0x00000003ff03723e */ /* 0x001fc800000000ff */
[----:B------:R-:W-:-:S05]  /*acb0*/  PRMT R3, R3, 0x5410, RZ ;  /* 0x0000541003037816 */ /* 0x000fca00000000ff */
[----:B------:R-:W-:Y:S01]  /*acc0*/  STG.E [R16.64], R3 ;  /* 0x0000000310007986 */ /* 0x000fe2000c101924 */
[----:B------:R-:W-:Y:S05]  /*acd0*/  EXIT ;  /* 0x000000000000794d */ /* 0x000fea0003800000 */
.L_x_12334:
[----:B------:R-:W0:Y:S02]  /*ace0*/  I2F.F64.S16 R2, R3 ;  /* 0x0000000300027312 */ /* 0x000e240000101c00 */
[----:B0-----:R-:W-:Y:S01]  /*acf0*/  STG.E.64 [R16.64], R2 ;  /* 0x0000000210007986 */ /* 0x001fe2000c101b24 */
[----:B------:R-:W-:Y:S05]  /*ad00*/  EXIT ;  /* 0x000000000000794d */ /* 0x000fea0003800000 */
.L_x_12325:
        /* <DEDUP_REMOVED lines=13> */
.L_x_12338:
[----:B------:R-:W0:Y:S01]  /*ade0*/  I2F.F64.S16 R4, R3 ;  /* 0x0000000300047312 */ /* 0x000e220000101c00 */
[----:B------:R-:W-:-:S05]  /*adf0*/  CS2R R6, SRZ ;  /* 0x0000000000067805 */ /* 0x000fca000001ff00 */
[----:B0-----:R-:W-:Y:S01]  /*ae00*/  STG.E.128 [R16.64], R4 ;  /* 0x0000000410007986 */ /* 0x001fe2000c101d24 */
[----:B------:R-:W-:Y:S05]  /*ae10*/  EXIT ;  /* 0x000000000000794d */ /* 0x000fea0003800000 */
.L_x_12337:
        /* <DEDUP_REMOVED lines=21> */
.L_x_12342:
[----:B------:R-:W-:Y:S05]  /*af70*/  BSYNC B0 ;  /* 0x0000000000007941 */ /* 0x000fea0003800000 */
.L_x_12341:
[----:B------:R-:W-:-:S05]  /*af80*/  LOP3.LUT R3, R0, R3, RZ, 0xfc, !PT ;  /* 0x0000000300037212 */ /* 0x000fca00078efcff */
[----:B------:R-:W-:Y:S01]  /*af90*/  STG.E.U8 [R16.64], R3 ;  /* 0x0000000310007986 */ /* 0x000fe2000c101124 */
[----:B------:R-:W-:Y:S05]  /*afa0*/  EXIT ;  /* 0x000000000000794d */ /* 0x000fea0003800000 */
.L_x_12340:
        /* <DEDUP_REMOVED lines=13> */
.L_x_12344:
[----:B------:R-:W-:Y:S01]  /*b080*/  IMAD.MOV.U32 R0, RZ, RZ, 0x7f ;  /* 0x0000007fff007424 */ /* 0x000fe200078e00ff */
[----:B------:R-:W-:-:S04]  /*b090*/  ISETP.GT.U32.AND P0, PT, R2, 0x7f800000, PT ;  /* 0x7f8000000200780c */ /* 0x000fc80003f04070 */
[----:B------:R-:W-:-:S04]  /*b0a0*/  SEL R0, R0, 0x7c, P0 ;  /* 0x0000007c00007807 */ /* 0x000fc80000000000 */
.L_x_12345:
[----:B------:R-:W-:Y:S05]  /*b0b0*/  BSYNC B0 ;  /* 0x0000000000007941 */ /* 0x000fea0003800000 */
.L_x_12343:
[----:B------:R-:W-:-:S04]  /*b0c0*/  LOP3.LUT R2, R3, 0x80000000, RZ, 0xc0, !PT ;  /* 0x8000000003027812 */ /* 0x000fc800078ec0ff */
[----:B------:R-:W-:-:S04]  /*b0d0*/  SHF.R.U32.HI R3, RZ, 0x18, R2 ;  /* 0x00000018ff037819 */ /* 0x000fc80000011602 */
[----:B------:R-:W-:-:S05]  /*b0e0*/  LOP3.LUT R3, R0, R3, RZ, 0xfc, !PT ;  /* 0x0000000300037212 */ /* 0x000fca00078efcff */
[----:B------:R-:W-:Y:S01]  /*b0f0*/  STG.E.U8 [R16.64], R3 ;  /* 0x0000000310007986 */ /* 0x000fe2000c101124 */
[----:B------:R-:W-:Y:S05]  /*b100*/  EXIT ;  /* 0x000000000000794d */ /* 0x000fea0003800000 */
.L_x_12339:
[----:B------:R-:W0:Y:S02]  /*b110*/  I2F.S16 R0, R3 ;  /* 0x0000000300007306 */ /* 0x000e240000101400 */
[----:B0-----:R-:W-:-:S05]  /*b120*/  F2FP.BF16.PACK_AB R0, RZ, R0 ;  /* 0x00000000ff00723e */ /* 0x001fca00000010ff */
[----:B------:R-:W-:Y:S01]  /*b130*/  STG.E.U16 [R16.64], R0 ;  /* 0x0000000010007986 */ /* 0x000fe2000c101524 */
[----:B------:R-:W-:Y:S05]  /*b140*/  EXIT ;  /* 0x000000000000794d */ /* 0x000fea0003800000 */
.L_x_12336:
        /* <DEDUP_REMOVED lines=10> */
.L_x_12348:
        /* <DEDUP_REMOVED lines=17> */
.L_x_12351:
[----:B------:R-:W-:-:S04]  /*b300*/  LOP3.LUT R2, R3, 0x80000000, RZ, 0xc0, !PT ;  /* 0x8000000003027812 */ /* 0x000fc800078ec0ff */
[----:B------:R-:W-:-:S04]  /*b310*/  SHF.R.U32.HI R3, RZ, 0x18, R2 ;  /* 0x00000018ff037819 */ /* 0x000fc80000011602 */
[----:B------:R-:W-:-:S04]  /*b320*/  LOP3.LUT R0, R0, R3, RZ, 0xfc, !PT ;  /* 0x0000000300007212 */ /* 0x000fc800078efcff */
[----:B------:R-:W-:Y:S02]  /*b330*/  PRMT R8, R0, 0x7610, R8 ;  /* 0x0000761000087816 */ /* 0x000fe40000000008 */
.L_x_12350:
[----:B------:R-:W-:Y:S05]  /*b340*/  BSYNC B0 ;  /* 0x0000000000007941 */ /* 0x000fea0003800000 */
.L_x_12349:
[----:B------:R-:W-:Y:S01]  /*b350*/  STG.E.U8 [R16.64], R8 ;  /* 0x0000000810007986 */ /* 0x000fe2000c101124 */
[----:B------:R-:W-:Y:S05]  /*b360*/  EXIT ;  /* 0x000000000000794d */ /* 0x000fea0003800000 */
.L_x_12347:
        /* <DEDUP_REMOVED lines=17> */
.L_x_12354:
[----:B------:R-:W-:-:S04]  /*b480*/  LOP3.LUT R2, R3, 0x80000000, RZ, 0xc0, !PT ;  /* 0x8000000003027812 */ /* 0x000fc800078ec0ff */
[----:B------:R-:W-:-:S04]  /*b490*/  SHF.R.U32.HI R3, RZ, 0x18, R2 ;  /* 0x00000018ff037819 */ /* 0x000fc80000011602 */
[----:B------:R-:W-:-:S04]  /*b4a0*/  LOP3.LUT R0, R0, R3, RZ, 0xfc, !PT ;  /* 0x0000000300007212 */ /* 0x000fc800078efcff */
[----:B------:R-:W-:Y:S02]  /*b4b0*/  PRMT R8, R0, 0x7610, R8 ;  /* 0x0000761000087816 */ /* 0x000fe40000000008 */
.L_x_12353:
[----:B------:R-:W-:Y:S05]  /*b4c0*/  BSYNC B0 ;  /* 0x0000000000007941 */ /* 0x000fea0003800000 */
.L_x_12352:
[----:B------:R-:W-:Y:S01]  /*b4d0*/  STG.E.U8 [R16.64], R8 ;  /* 0x0000000810007986 */ /* 0x000fe2000c101124 */
[----:B------:R-:W-:Y:S05]  /*b4e0*/  EXIT ;  /* 0x000000000000794d */ /* 0x000fea0003800000 */
.L_x_12346:
        /* <DEDUP_REMOVED lines=23> */
.L_x_12329:
        /* <DEDUP_REMOVED lines=20> */
.L_x_12356:
[----:B------:R-:W-:-:S05]  /*b7a0*/  PRMT R3, R3, 0x9910, RZ ;  /* 0x0000991003037816 */ /* 0x000fca00000000ff */
[----:B------:R-:W-:-:S05]  /*b7b0*/  IMAD.MOV.U32 R2, RZ, RZ, R3 ;  /* 0x000000ffff027224 */ /* 0x000fca00078e0003 */
[----:B------:R-:W-:-:S05]  /*b7c0*/  SHF.R.S32.HI R3, RZ, 0x1f, R2 ;  /* 0x0000001fff037819 */ /* 0x000fca0000011402 */
[----:B------:R-:W-:Y:S01]  /*b7d0*/  STG.E.64 [R16.64], R2 ;  /* 0x0000000210007986 */ /* 0x000fe2000c101b24 */
[----:B------:R-:W-:Y:S05]  /*b7e0*/  EXIT ;  /* 0x000000000000794d */ /* 0x000fea0003800000 */
.L_x_12355:
[----:B------:R-:W-:-:S05]  /*b7f0*/  PRMT R3, R3, 0x9910, RZ ;  /* 0x0000991003037816 */ /* 0x000fca00000000ff */
[----:B------:R-:W-:Y:S01]  /*b800*/  STG.E [R16.64], R3 ;  /* 0x0000000310007986 */ /* 0x000fe2000c101924 */
[----:B------:R-:W-:Y:S05]  /*b810*/  EXIT ;  /* 0x000000000000794d */ /* 0x000fea0003800000 */
.L_x_12357:
        /* <DEDUP_REMOVED lines=14> */
.L_x_21561:


//--------------------- .text._ZN2at6native27unrolled_elementwise_kernelINS0_13AUnaryFunctorIsssZZZNS0_15binary_internal21div_trunc_kernel_cudaERNS_18TensorIteratorBaseEENKUlvE_clEvENKUlvE3_clEvEUlssE_EESt5arrayIPcLm2EELi4E23TrivialOffsetCalculatorILi1EjESE_NS0_6memory12LoadWithCastILi1EEENSF_13StoreWithCastILi1EEEEEviT_T0_T2_T3_T4_T5_ --------------------------
	.section	.text._ZN2at6native27unrolled_elementwise_kernelINS0_13AUnaryFunctorIsssZZZNS0_15binary_internal21div_trunc_kernel_cudaERNS_18TensorIteratorBaseEENKUlvE_clEvENKUlvE3_clEvEUlssE_EESt5arrayIPcLm2EELi4E23TrivialOffsetCalculatorILi1EjESE_NS0_6memory12LoadWithCastILi1EEENSF_13StoreWithCastILi1EEEEEviT_T0_T2_T3_T4_T5_,"ax",@progbits
	.sectioninfo	@"SHI_REGISTERS=30"
	.align	128
        .global         _ZN2at6native27unrolled_elementwise_kernelINS0_13AUnaryFunctorIsssZZZNS0_15binary_internal21div_trunc_kernel_cudaERNS_18TensorIteratorBaseEENKUlvE_clEvENKUlvE3_clEvEUlssE_EESt5arrayIPcLm2EELi4E23TrivialOffsetCalculatorILi1EjESE_NS0_6memory12LoadWithCastILi1EEENSF_13StoreWithCastILi1EEEEEviT_T0_T2_T3_T4_T5_
        .type           _ZN2at6native27unrolled_elementwise_kernelINS0_13AUnaryFunctorIsssZZZNS0_15binary_internal21div_trunc_kernel_cudaERNS_18TensorIteratorBaseEENKUlvE_clEvENKUlvE3_clEvEUlssE_EESt5arrayIPcLm2EELi4E23TrivialOffsetCalculatorILi1EjESE_NS0_6memory12LoadWithCastILi1EEENSF_13StoreWithCastILi1EEEEEviT_T0_T2_T3_T4_T5_,@function
        .size           _ZN2at6native27unrolled_elementwise_kernelINS0_13AUnaryFunctorIsssZZZNS0_15binary_internal21div_trunc_kernel_cudaERNS_18TensorIteratorBaseEENKUlvE_clEvENKUlvE3_clEvEUlssE_EESt5arrayIPcLm2EELi4E23TrivialOffsetCalculatorILi1EjESE_NS0_6memory12LoadWithCastILi1EEENSF_13StoreWithCastILi1EEEEEviT_T0_T2_T3_T4_T5_,(.L_x_21562 - _ZN2at6native27unrolled_elementwise_kernelINS0_13AUnaryFunctorIsssZZZNS0_15binary_internal21div_trunc_kernel_cudaERNS_18TensorIteratorBaseEENKUlvE_clEvENKUlvE3_clEvEUlssE_EESt5arrayIPcLm2EELi4E23TrivialOffsetCalculatorILi1EjESE_NS0_6memory12LoadWithCastILi1EEENSF_13StoreWithCastILi1EEEEEviT_T0_T2_T3_T4_T5_)
        .other          _ZN2at6native27unrolled_elementwise_kernelINS0_13AUnaryFunctorIsssZZZNS0_15binary_internal21div_trunc_kernel_cudaERNS_18TensorIteratorBaseEENKUlvE_clEvENKUlvE3_clEvEUlssE_EESt5arrayIPcLm2EELi4E23TrivialOffsetCalculatorILi1EjESE_NS0_6memory12LoadWithCastILi1EEENSF_13StoreWithCastILi1EEEEEviT_T0_T2_T3_T4_T5_,@"STO_CUDA_ENTRY STV_DEFAULT"
_ZN2at6native27unrolled_elementwise_kernelINS0_13AUnaryFunctorIsssZZZNS0_15binary_internal21div_trunc_kernel_cudaERNS_18TensorIteratorBaseEENKUlvE_clEvENKUlvE3_clEvEUlssE_EESt5arrayIPcLm2EELi4E23TrivialOffsetCalculatorILi1EjESE_NS0_6memory12LoadWithCastILi1EEENSF_13StoreWithCastILi1EEEEEviT_T0_T2_T3_T4_T5_:
.text._ZN2at6native27unrolled_elementwise_kernelINS0_13AUnaryFunctorIsssZZZNS0_15binary_internal21div_trunc_kernel_cudaERNS_18TensorIteratorBaseEENKUlvE_clEvENKUlvE3_clEvEUlssE_EESt5arrayIPcLm2EELi4E23TrivialOffsetCalculatorILi1EjESE_NS0_6memory12LoadWithCastILi1EEENSF_13StoreWithCastILi1EEEEEviT_T0_T2_T3_T4_T5_:
        /* <DEDUP_REMOVED lines=29> */
.L_x_12363:
[----:B------:R0:W5:Y:S01]  /*01d0*/  LDG.E.U8 R23, [R2.64] ;  /* 0x0000002402177981 */ /* 0x000162000c1e1100 */
[----:B------:R-:W-:Y:S05]  /*01e0*/  BRA `(.L_x_12365) ;  /* 0x00000d9000007947 */ /* 0x000fea0003800000 */
.L_x_12362:
        /* <DEDUP_REMOVED lines=8> */
.L_x_12367:
[----:B------:R0:W5:Y:S01]  /*0270*/  LDG.E.U16 R23, [R2.64] ;  /* 0x0000002402177981 */ /* 0x000162000c1e1500 */
[----:B------:R-:W-:Y:S05]  /*0280*/  BRA `(.L_x_12365) ;  /* 0x00000cf000007947 */ /* 0x000fea0003800000 */
.L_x_12366:
[----:B------:R0:W5:Y:S01]  /*0290*/  LDG.E.U16 R23, [R2.64] ;  /* 0x0000002402177981 */ /* 0x000162000c1e1500 */
[----:B------:R-:W-:Y:S05]  /*02a0*/  BRA `(.L_x_12365) ;  /* 0x00000cd000007947 */ /* 0x000fea0003800000 */
.L_x_12361:
        /* <DEDUP_REMOVED lines=9> */
.L_x_12369:
[----:B------:R-:W2:Y:S02]  /*0340*/  LDG.E.U16 R0, [R2.64] ;  /* 0x0000002402007981 */ /* 0x000ea4000c1e1500 */
[----:B--2---:R-:W-:-:S06]  /*0350*/  HADD2.F32 R0, -RZ, R0.H0_H0 ;  /* 0x20000000ff007230 */ /* 0x004fcc0000004100 */
[----:B------:R-:W0:Y:S02]  /*0360*/  F2I.FTZ.TRUNC.NTZ R0, R0 ;  /* 0x0000000000007305 */ /* 0x000e24000021f100 */
[----:B0-----:R-:W-:Y:S01]  /*0370*/  PRMT R23, R0, 0x7610, R23 ;  /* 0x0000761000177816 */ /* 0x001fe20000000017 */
[----:B------:R-:W-:Y:S05]  /*0380*/  BRA `(.L_x_12365) ;  /* 0x00000bf000007947 */ /* 0x000fea0003800000 */
.L_x_12368:
        /* <DEDUP_REMOVED lines=9> */
.L_x_12371:
[----:B------:R-:W2:Y:S02]  /*0420*/  LDG.E.U16 R2, [R2.64] ;  /* 0x0000002402027981 */ /* 0x000ea4000c1e1500 */
[----:B--2---:R-:W-:-:S06]  /*0430*/  HADD2.F32 R0, -RZ, R2.H0_H0 ;  /* 0x20000002ff007230 */ /* 0x004fcc0000004100 */
[----:B------:R-:W0:Y:S02]  /*0440*/  F2I.FTZ.TRUNC.NTZ R0, R0 ;  /* 0x0000000000007305 */ /* 0x000e24000021f100 */
[----:B0-----:R-:W-:Y:S01]  /*0450*/  PRMT R23, R0, 0x7610, R23 ;  /* 0x0000761000177816 */ /* 0x001fe20000000017 */
[----:B------:R-:W-:Y:S05]  /*0460*/  BRA `(.L_x_12365) ;  /* 0x00000b1000007947 */ /* 0x000fea0003800000 */
.L_x_12370:
[----:B------:R-:W2:Y:S02]  /*0470*/  LDG.E.64 R2, [R2.64] ;  /* 0x0000002402027981 */ /* 0x000ea4000c1e1b00 */
[----:B--2---:R0:W1:Y:S01]  /*0480*/  F2I.F64.TRUNC R23, R2 ;  /* 0x0000000200177311 */ /* 0x004062000030d100 */
[----:B------:R-:W-:Y:S05]  /*0490*/  BRA `(.L_x_12365) ;  /* 0x00000ae000007947 */ /* 0x000fea0003800000 */
.L_x_12360:
        /* <DEDUP_REMOVED lines=12> */
.L_x_12374:
[----:B------:R-:W2:Y:S02]  /*0560*/  LDG.E.64 R2, [R2.64] ;  /* 0x0000002402027981 */ /* 0x000ea4000c1e1b00 */
[----:B--2---:R0:W1:Y:S01]  /*0570*/  F2I.F64.TRUNC R23, R2 ;  /* 0x0000000200177311 */ /* 0x004062000030d100 */
[----:B------:R-:W-:Y:S05]  /*0580*/  BRA `(.L_x_12365) ;  /* 0x000009f000007947 */ /* 0x000fea0003800000 */
.L_x_12373:
        /* <DEDUP_REMOVED lines=28> */
.L_x_12376:
        /* <DEDUP_REMOVED lines=16> */
.L_x_12375:
[----:B------:R-:W2:Y:S02]  /*0850*/  LDG.E.U16 R0, [R2.64] ;  /* 0x0000002402007981 */ /* 0x000ea4000c1e1500 */
[----:B--2---:R-:W-:-:S06]  /*0860*/  PRMT R0, RZ, 0x5410, R0 ;  /* 0x00005410ff007816 */ /* 0x004fcc0000000000 */
[----:B------:R-:W0:Y:S02]  /*0870*/  F2I.FTZ.TRUNC.NTZ R0, R0 ;  /* 0x0000000000007305 */ /* 0x000e24000021f100 */
[----:B0-----:R-:W-:Y:S01]  /*0880*/  PRMT R23, R0, 0x7610, R23 ;  /* 0x0000761000177816 */ /* 0x001fe20000000017 */
[----:B------:R-:W-:Y:S05]  /*0890*/  BRA `(.L_x_12365) ;  /* 0x000006e000007947 */ /* 0x000fea0003800000 */
.L_x_12372:
        /* <DEDUP_REMOVED lines=10> */
.L_x_12379:
        /* <DEDUP_REMOVED lines=21> */
.L_x_12383:
[----:B------:R-:W-:Y:S05]  /*0a90*/  BSYNC B1 ;  /* 0x0000000000017941 */ /* 0x000fea0003800000 */
.L_x_12382:
[----:B------:R-:W-:Y:S01]  /*0aa0*/  LEA R3, R0, 0x3b800000, 0x17 ;  /* 0x3b80000000037811 */ /* 0x000fe200078eb8ff */
[----:B------:R-:W-:-:S05]  /*0ab0*/  IMAD.SHL.U32 R0, R2, 0x100000, RZ ;  /* 0x0010000002007824 */ /* 0x000fca00078e00ff */
[----:B------:R-:W-:Y:S02]  /*0ac0*/  LOP3.LUT R0, R3, R0, R4, 0xfe, !PT ;  /* 0x0000000003007212 */ /* 0x000fe400078efe04 */
.L_x_12381:
[----:B------:R-:W-:Y:S05]  /*0ad0*/  BSYNC B0 ;  /* 0x0000000000007941 */ /* 0x000fea0003800000 */
.L_x_12380:
[----:B------:R-:W0:Y:S02]  /*0ae0*/  F2I.FTZ.TRUNC.NTZ R0, R0 ;  /* 0x0000000000007305 */ /* 0x000e24000021f100 */
[----:B0-----:R-:W-:Y:S01]  /*0af0*/  PRMT R23, R0, 0x7610, R23 ;  /* 0x0000761000177816 */ /* 0x001fe20000000017 */
[----:B------:R-:W-:Y:S05]  /*0b00*/  BRA `(.L_x_12365) ;  /* 0x0000047000007947 */ /* 0x000fea0003800000 */
.L_x_12378:
        /* <DEDUP_REMOVED lines=21> */
.L_x_12387:
[----:B------:R-:W-:Y:S05]  /*0c60*/  BSYNC B1 ;  /* 0x0000000000017941 */ /* 0x000fea0003800000 */
.L_x_12386:
[----:B------:R-:W-:Y:S01]  /*0c70*/  LEA R3, R0, 0x37800000, 0x17 ;  /* 0x3780000000037811 */ /* 0x000fe200078eb8ff */
[----:B------:R-:W-:-:S05]  /*0c80*/  IMAD.SHL.U32 R0, R2, 0x200000, RZ ;  /* 0x0020000002007824 */ /* 0x000fca00078e00ff */
[----:B------:R-:W-:Y:S02]  /*0c90*/  LOP3.LUT R0, R3, R0, R4, 0xfe, !PT ;  /* 0x0000000003007212 */ /* 0x000fe400078efe04 */
.L_x_12385:
[----:B------:R-:W-:Y:S05]  /*0ca0*/  BSYNC B0 ;  /* 0x0000000000007941 */ /* 0x000fea0003800000 */
.L_x_12384:
[----:B------:R-:W0:Y:S02]  /*0cb0*/  F2I.FTZ.TRUNC.NTZ R0, R0 ;  /* 0x0000000000007305 */ /* 0x000e24000021f100 */
[----:B0-----:R-:W-:Y:S01]  /*0cc0*/  PRMT R23, R0, 0x7610, R23 ;  /* 0x0000761000177816 */ /* 0x001fe20000000017 */
[----:B------:R-:W-:Y:S05]  /*0cd0*/  BRA `(.L_x_12365) ;  /* 0x000002a000007947 */ /* 0x000fea0003800000 */
.L_x_12377:
        /* <DEDUP_REMOVED lines=14> */
.L_x_12391:
[----:B------:R-:W-:Y:S05]  /*0dc0*/  BSYNC B0 ;  /* 0x0000000000007941 */ /* 0x000fea0003800000 */
.L_x_12390:
[----:B------:R-:W0:Y:S02]  /*0dd0*/  F2I.FTZ.TRUNC.NTZ R0, R0 ;  /* 0x0000000000007305 */ /* 0x000e24000021f100 */
[----:B0-----:R-:W-:Y:S01]  /*0de0*/  PRMT R23, R0, 0x7610, R23 ;  /* 0x0000761000177816 */ /* 0x001fe20000000017 */
[----:B------:R-:W-:Y:S05]  /*0df0*/  BRA `(.L_x_12365) ;  /* 0x0000018000007947 */ /* 0x000fea0003800000 */
.L_x_12364:
        /* <DEDUP_REMOVED lines=21> */
.L_x_12389:
[----:B------:R0:W5:Y:S01]  /*0f50*/  LDG.E.U16 R23, [R2.64] ;  /* 0x0000002402177981 */ /* 0x000162000c1e1500 */
[----:B------:R-:W-:Y:S05]  /*0f60*/  BRA `(.L_x_12365) ;  /* 0x0000001000007947 */ /* 0x000fea0003800000 */
.L_x_12388:
[----:B------:R0:W5:Y:S02]  /*0f70*/  LDG.E.U16 R23, [R2.64] ;  /* 0x0000002402177981 */ /* 0x000164000c1e1500 */
.L_x_12365:
[----:B------:R-:W2:Y:S02]  /*0f80*/  S2R R22, SR_TID.X ;  /* 0x0000000000167919 */ /* 0x000ea40000002100 */
[----:B--2---:R-:W-:Y:S02]  /*0f90*/  IADD3 R22, R22, 0x80, RZ ;  /* 0x0000008016167810 */ /* 0x004fe40007ffe0ff */
.L_x_12359:
[----:B-1----:R-:W-:Y:S05]  /*0fa0*/  BSYNC B6 ;  /* 0x0000000000067941 */ /* 0x002fea0003800000 */
.L_x_12358:
        /* <DEDUP_REMOVED lines=21> */
.L_x_12397:
[----:B------:R0:W5:Y:S01]  /*1100*/  LDG.E.U8 R19, [R2.64] ;  /* 0x0000002402137981 */ /* 0x000162000c1e1100 */
[----:B------:R-:W-:Y:S05]  /*1110*/  BRA `(.L_x_12399) ;  /* 0x00000d8000007947 */ /* 0x000fea0003800000 */
.L_x_12396:
        /* <DEDUP_REMOVED lines=8> */
.L_x_12401:
[----:B------:R0:W5:Y:S01]  /*11a0*/  LDG.E.U16 R19, [R2.64] ;  /* 0x0000002402137981 */ /* 0x000162000c1e1500 */
[----:B------:R-:W-:Y:S05]  /*11b0*/  BRA `(.L_x_12399) ;  /* 0x00000ce000007947 */ /* 0x000fea0003800000 */
.L_x_12400:
[----:B------:R0:W5:Y:S01]  /*11c0*/  LDG.E.U16 R19, [R2.64] ;  /* 0x0000002402137981 */ /* 0x000162000c1e1500 */
[----:B------:R-:W-:Y:S05]  /*11d0*/  BRA `(.L_x_12399) ;  /* 0x00000cc000007947 */ /* 0x000fea0003800000 */
.L_x_12395:
        /* <DEDUP_REMOVED lines=9> */
.L_x_12403:
[----:B------:R-:W2:Y:S02]  /*1270*/  LDG.E.U16 R0, [R2.64] ;  /* 0x0000002402007981 */ /* 0x000ea4000c1e1500 */
[----:B--2---:R-:W-:-:S06]  /*1280*/  HADD2.F32 R0, -RZ, R0.H0_H0 ;  /* 0x20000000ff007230 */ /* 0x004fcc0000004100 */
[----:B------:R-:W0:Y:S02]  /*1290*/  F2I.FTZ.TRUNC.NTZ R0, R0 ;  /* 0x0000000000007305 */ /* 0x000e24000021f100 */
[----:B0-----:R-:W-:Y:S01]  /*12a0*/  PRMT R19, R0, 0x7610, R19 ;  /* 0x0000761000137816 */ /* 0x001fe20000000013 */
[----:B------:R-:W-:Y:S05]  /*12b0*/  BRA `(.L_x_12399) ;  /* 0x00000be000007947 */ /* 0x000fea0003800000 */
.L_x_12402:
        /* <DEDUP_REMOVED lines=9> */
.L_x_12405:
[----:B------:R-:W2:Y:S02]  /*1350*/  LDG.E.U16 R2, [R2.64] ;  /* 0x0000002402027981 */ /* 0x000ea4000c1e1500 */
[----:B--2---:R-:W-:-:S06]  /*1360*/  HADD2.F32 R0, -RZ, R2.H0_H0 ;  /* 0x20000002ff007230 */ /* 0x004fcc0000004100 */
[----:B------:R-:W0:Y:S02]  /*1370*/  F2I.FTZ.TRUNC.NTZ R0, R0 ;  /* 0x0000000000007305 */ /* 0x000e24000021f100 */
[----:B0-----:R-:W-:Y:S01]  /*1380*/  PRMT R19, R0, 0x7610, R19 ;  /* 0x0000761000137816 */ /* 0x001fe20000000013 */
[----:B------:R-:W-:Y:S05]  /*1390*/  BRA `(.L_x_12399) ;  /* 0x00000b0000007947 */ /* 0x000fea0003800000 */
.L_x_12404:
[----:B------:R-:W2:Y:S02]  /*13a0*/  LDG.E.64 R2, [R2.64] ;  /* 0x0000002402027981 */ /* 0x000ea4000c1e1b00 */
[----:B--2---:R0:W1:Y:S01]  /*13b0*/  F2I.F64.TRUNC R19, R2 ;  /* 0x0000000200137311 */ /* 0x004062000030d100 */
[----:B------:R-:W-:Y:S05]  /*13c0*/  BRA `(.L_x_12399) ;  /* 0x00000ad000007947 */ /* 0x000fea0003800000 */
.L_x_12394:
        /* <DEDUP_REMOVED lines=12> */
.L_x_12408:
[----:B------:R-:W2:Y:S02]  /*1490*/  LDG.E.64 R2, [R2.64] ;  /* 0x0000002402027981 */ /* 0x000ea4000c1e1b00 */
[----:B--2---:R0:W1:Y:S01]  /*14a0*/  F2I.F64.TRUNC R19, R2 ;  /* 0x0000000200137311 */ /* 0x004062000030d100 */
[----:B------:R-:W-:Y:S05]  /*14b0*/  BRA `(.L_x_12399) ;  /* 0x000009e000007947 */ /* 0x000fea0003800000 */
.L_x_12407:
        /* <DEDUP_REMOVED lines=28> */
.L_x_12410:
        /* <DEDUP_REMOVED lines=15> */
.L_x_12409:
[----:B------:R-:W2:Y:S02]  /*1770*/  LDG.E.U16 R0, [R2.64] ;  /* 0x0000002402007981 */ /* 0x000ea4000c1e1500 */
[----:B--2---:R-:W-:-:S06]  /*1780*/  PRMT R0, RZ, 0x5410, R0 ;  /* 0x00005410ff007816 */ /* 0x004fcc0000000000 */
[----:B------:R-:W0:Y:S02]  /*1790*/  F2I.FTZ.TRUNC.NTZ R0, R0 ;  /* 0x0000000000007305 */ /* 0x000e24000021f100 */
[----:B0-----:R-:W-:Y:S01]  /*17a0*/  PRMT R19, R0, 0x7610, R19 ;  /* 0x0000761000137816 */ /* 0x001fe20000000013 */
[----:B------:R-:W-:Y:S05]  /*17b0*/  BRA `(.L_x_12399) ;  /* 0x000006e000007947 */ /* 0x000fea0003800000 */
.L_x_12406:
        /* <DEDUP_REMOVED lines=10> */
.L_x_12413:
        /* <DEDUP_REMOVED lines=21> */
.L_x_12417:
[----:B------:R-:W-:Y:S05]  /*19b0*/  BSYNC B1 ;  /* 0x0000000000017941 */ /* 0x000fea0003800000 */
.L_x_12416:
[----:B------:R-:W-:Y:S01]  /*19c0*/  LEA R3, R0, 0x3b800000, 0x17 ;  /* 0x3b80000000037811 */ /* 0x000fe200078eb8ff */
[----:B------:R-:W-:-:S05]  /*19d0*/  IMAD.SHL.U32 R0, R2, 0x100000, RZ ;  /* 0x0010000002007824 */ /* 0x000fca00078e00ff */
[----:B------:R-:W-:Y:S02]  /*19e0*/  LOP3.LUT R0, R3, R0, R4, 0xfe, !PT ;  /* 0x0000000003007212 */ /* 0x000fe400078efe04 */
.L_x_12415:
[----:B------:R-:W-:Y:S05]  /*19f0*/  BSYNC B0 ;  /* 0x0000000000007941 */ /* 0x000fea0003800000 */
.L_x_12414:
[----:B------:R-:W0:Y:S02]  /*1a00*/  F2I.FTZ.TRUNC.NTZ R0, R0 ;  /* 0x0000000000007305 */ /* 0x000e24000021f100 */
[----:B0-----:R-:W-:Y:S01]  /*1a10*/  PRMT R19, R0, 0x7610, R19 ;  /* 0x0000761000137816 */ /* 0x001fe20000000013 */
[----:B------:R-:W-:Y:S05]  /*1a20*/  BRA `(.L_x_12399) ;  /* 0x0000047000007947 */ /* 0x000fea0003800000 */
.L_x_12412:
        /* <DEDUP_REMOVED lines=21> */
.L_x_12421:
[----:B------:R-:W-:Y:S05]  /*1b80*/  BSYNC B1 ;  /* 0x0000000000017941 */ /* 0x000fea0003800000 */
.L_x_12420:
[----:B------:R-:W-:Y:S01]  /*1b90*/  LEA R3, R0, 0x37800000, 0x17 ;  /* 0x3780000000037811 */ /* 0x000fe200078eb8ff */
[----:B------:R-:W-:-:S05]  /*1ba0*/  IMAD.SHL.U32 R0, R2, 0x200000, RZ ;  /* 0x0020000002007824 */ /* 0x000fca00078e00ff */
[----:B------:R-:W-:Y:S02]  /*1bb0*/  LOP3.LUT R0, R3, R0, R4, 0xfe, !PT ;  /* 0x0000000003007212 */ /* 0x000fe400078efe04 */
.L_x_12419:
[----:B------:R-:W-:Y:S05]  /*1bc0*/  BSYNC B0 ;  /* 0x0000000000007941 */ /* 0x000fea0003800000 */
.L_x_12418:
[----:B------:R-:W0:Y:S02]  /*1bd0*/  F2I.FTZ.TRUNC.NTZ R0, R0 ;  /* 0x0000000000007305 */ /* 0x000e24000021f100 */
[----:B0-----:R-:W-:Y:S01]  /*1be0*/  PRMT R19, R0, 0x7610, R19 ;  /* 0x0000761000137816 */ /* 0x001fe20000000013 */
[----:B------:R-:W-:Y:S05]  /*1bf0*/  BRA `(.L_x_12399) ;  /* 0x000002a000007947 */ /* 0x000fea0003800000 */
.L_x_12411:
        /* <DEDUP_REMOVED lines=14> */
.L_x_12425:
[----:B------:R-:W-:Y:S05]  /*1ce0*/  BSYNC B0 ;  /* 0x0000000000007941 */ /* 0x000fea0003800000 */
.L_x_12424:
[----:B------:R-:W0:Y:S02]  /*1cf0*/  F2I.FTZ.TRUNC.NTZ R0, R0 ;  /* 0x0000000000007305 */ /* 0x000e24000021f100 */
[----:B0-----:R-:W-:Y:S01]  /*1d00*/  PRMT R19, R0, 0x7610, R19 ;  /* 0x0000761000137816 */ /* 0x001fe20000000013 */
[----:B------:R-:W-:Y:S05]  /*1d10*/  BRA `(.L_x_12399) ;  /* 0x0000018000007947 */ /* 0x000fea0003800000 */
.L_x_12398:
        /* <DEDUP_REMOVED lines=21> */
.L_x_12423:
[----:B------:R0:W5:Y:S01]  /*1e70*/  LDG.E.U16 R19, [R2.64] ;  /* 0x0000002402137981 */ /* 0x000162000c1e1500 */
[----:B------:R-:W-:Y:S05]  /*1e80*/  BRA `(.L_x_12399) ;  /* 0x0000001000007947 */ /* 0x000fea0003800000 */
.L_x_12422:
[----:B------:R0:W5:Y:S02]  /*1e90*/  LDG.E.U16 R19, [R2.64] ;  /* 0x0000002402137981 */ /* 0x000164000c1e1500 */
.L_x_12399:
[----:B------:R-:W-:-:S03]  /*1ea0*/  IADD3 R22, R22, 0x80, RZ ;  /* 0x0000008016167810 */ /* 0x000fc60007ffe0ff */
.L_x_12393:
[----:B------:R-:W-:Y:S05]  /*1eb0*/  BSYNC B6 ;  /* 0x0000000000067941 */ /* 0x000fea0003800000 */
.L_x_12392:
        /* <DEDUP_REMOVED lines=23> */
.L_x_12431:
[----:B------:R0:W5:Y:S01]  /*2030*/  LDG.E.U8 R25, [R2.64] ;  /* 0x0000002402197981 */ /* 0x000162000c1e1100 */
[----:B------:R-:W-:Y:S05]  /*2040*/  BRA `(.L_x_12433) ;  /* 0x00000d8000007947 */ /* 0x000fea0003800000 */
.L_x_12430:
        /* <DEDUP_REMOVED lines=8> */
.L_x_12435:
[----:B------:R0:W5:Y:S01]  /*20d0*/  LDG.E.U16 R25, [R2.64] ;  /* 0x0000002402197981 */ /* 0x000162000c1e1500 */
[----:B------:R-:W-:Y:S05]  /*20e0*/  BRA `(.L_x_12433) ;  /* 0x00000ce000007947 */ /* 0x000fea0003800000 */
.L_x_12434:
[----:B------:R0:W5:Y:S01]  /*20f0*/  LDG.E.U16 R25, [R2.64] ;  /* 0x0000002402197981 */ /* 0x000162000c1e1500 */
[----:B------:R-:W-:Y:S05]  /*2100*/  BRA `(.L_x_12433) ;  /* 0x00000cc000007947 */ /* 0x000fea0003800000 */
.L_x_12429:
        /* <DEDUP_REMOVED lines=9> */
.L_x_12437:
[----:B------:R-:W2:Y:S02]  /*21a0*/  LDG.E.U16 R0, [R2.64] ;  /* 0x0000002402007981 */ /* 0x000ea4000c1e1500 */
[----:B--2---:R-:W-:-:S06]  /*21b0*/  HADD2.F32 R0, -RZ, R0.H0_H0 ;  /* 0x20000000ff007230 */ /* 0x004fcc0000004100 */
[----:B------:R-:W0:Y:S02]  /*21c0*/  F2I.FTZ.TRUNC.NTZ R0, R0 ;  /* 0x0000000000007305 */ /* 0x000e24000021f100 */
[----:B0-----:R-:W-:Y:S01]  /*21d0*/  PRMT R25, R0, 0x7610, R25 ;  /* 0x0000761000197816 */ /* 0x001fe20000000019 */
[----:B------:R-:W-:Y:S05]  /*21e0*/  BRA `(.L_x_12433) ;  /* 0x00000be000007947 */ /* 0x000fea0003800000 */
.L_x_12436:
        /* <DEDUP_REMOVED lines=9> */
.L_x_12439:
[----:B------:R-:W2:Y:S02]  /*2280*/  LDG.E.U16 R2, [R2.64] ;  /* 0x0000002402027981 */ /* 0x000ea4000c1e1500 */
[----:B--2---:R-:W-:-:S06]  /*2290*/  HADD2.F32 R0, -RZ, R2.H0_H0 ;  /* 0x20000002ff007230 */ /* 0x004fcc0000004100 */
[----:B------:R-:W0:Y:S02]  /*22a0*/  F2I.FTZ.TRUNC.NTZ R0, R0 ;  /* 0x0000000000007305 */ /* 0x000e24000021f100 */
[----:B0-----:R-:W-:Y:S01]  /*22b0*/  PRMT R25, R0, 0x7610, R25 ;  /* 0x0000761000197816 */ /* 0x001fe20000000019 */
[----:B------:R-:W-:Y:S05]  /*22c0*/  BRA `(.L_x_12433) ;  /* 0x00000b0000007947 */ /* 0x000fea0003800000 */
.L_x_12438:
[----:B------:R-:W2:Y:S02]  /*22d0*/  LDG.E.64 R2, [R2.64] ;  /* 0x0000002402027981 */ /* 0x000ea4000c1e1b00 */
[----:B--2---:R0:W2:Y:S01]  /*22e0*/  F2I.F64.TRUNC R25, R2 ;  /* 0x0000000200197311 */ /* 0x0040a2000030d100 */
[----:B------:R-:W-:Y:S05]  /*22f0*/  BRA `(.L_x_12433) ;  /* 0x00000ad000007947 */ /* 0x000fea0003800000 */
.L_x_12428:
        /* <DEDUP_REMOVED lines=12> */
.L_x_12442:
[----:B------:R-:W2:Y:S02]  /*23c0*/  LDG.E.64 R2, [R2.64] ;  /* 0x0000002402027981 */ /* 0x000ea4000c1e1b00 */
[----:B--2---:R0:W2:Y:S01]  /*23d0*/  F2I.F64.TRUNC R25, R2 ;  /* 0x0000000200197311 */ /* 0x0040a2000030d100 */
[----:B------:R-:W-:Y:S05]  /*23e0*/  BRA `(.L_x_12433) ;  /* 0x000009e000007947 */ /* 0x000fea0003800000 */
.L_x_12441:
        /* <DEDUP_REMOVED lines=28> */
.L_x_12444:
        /* <DEDUP_REMOVED lines=15> */
.L_x_12443:
[----:B------:R-:W2:Y:S02]  /*26a0*/  LDG.E.U16 R0, [R2.64] ;  /* 0x0000002402007981 */ /* 0x000ea4000c1e1500 */
[----:B--2---:R-:W-:-:S06]  /*26b0*/  PRMT R0, RZ, 0x5410, R0 ;  /* 0x00005410ff007816 */ /* 0x004fcc0000000000 */
[----:B------:R-:W0:Y:S02]  /*26c0*/  F2I.FTZ.TRUNC.NTZ R0, R0 ;  /* 0x0000000000007305 */ /* 0x000e24000021f100 */
[----:B0-----:R-:W-:Y:S01]  /*26d0*/  PRMT R25, R0, 0x7610, R25 ;  /* 0x0000761000197816 */ /* 0x001fe20000000019 */
[----:B------:R-:W-:Y:S05]  /*26e0*/  BRA `(.L_x_12433) ;  /* 0x000006e000007947 */ /* 0x000fea0003800000 */
.L_x_12440:
        /* <DEDUP_REMOVED lines=10> */
.L_x_12447:
        /* <DEDUP_REMOVED lines=21> */
.L_x_12451:
[----:B------:R-:W-:Y:S05]  /*28e0*/  BSYNC B1 ;  /* 0x0000000000017941 */ /* 0x000fea0003800000 */
.L_x_12450:
[----:B------:R-:W-:Y:S01]  /*28f0*/  LEA R3, R0, 0x3b800000, 0x17 ;  /* 0x3b80000000037811 */ /* 0x000fe200078eb8ff */
[----:B------:R-:W-:-:S05]  /*2900*/  IMAD.SHL.U32 R0, R2, 0x100000, RZ ;  /* 0x0010000002007824 */ /* 0x000fca00078e00ff */
[----:B------:R-:W-:Y:S02]  /*2910*/  LOP3.LUT R0, R3, R0, R4, 0xfe, !PT ;  /* 0x0000000003007212 */ /* 0x000fe400078efe04 */
.L_x_12449:
[----:B------:R-:W-:Y:S05]  /*2920*/  BSYNC B0 ;  /* 0x0000000000007941 */ /* 0x000fea0003800000 */
.L_x_12448:
[----:B------:R-:W0:Y:S02]  /*2930*/  F2I.FTZ.TRUNC.NTZ R0, R0 ;  /* 0x0000000000007305 */ /* 0x000e24000021f100 */
[----:B0-----:R-:W-:Y:S01]  /*2940*/  PRMT R25, R0, 0x7610, R25 ;  /* 0x0000761000197816 */ /* 0x001fe20000000019 */
[----:B------:R-:W-:Y:S05]  /*2950*/  BRA `(.L_x_12433) ;  /* 0x0000047000007947 */ /* 0x000fea0003800000 */
.L_x_12446:
        /* <DEDUP_REMOVED lines=21> */
.L_x_12455:
[----:B------:R-:W-:Y:S05]  /*2ab0*/  BSYNC B1 ;  /* 0x0000000000017941 */ /* 0x000fea0003800000 */
.L_x_12454:
[----:B------:R-:W-:Y:S01]  /*2ac0*/  LEA R3, R0, 0x37800000, 0x17 ;  /* 0x3780000000037811 */ /* 0x000fe200078eb8ff */
[----:B------:R-:W-:-:S05]  /*2ad0*/  IMAD.SHL.U32 R0, R2, 0x200000, RZ ;  /* 0x0020000002007824 */ /* 0x000fca00078e00ff */
[----:B------:R-:W-:Y:S02]  /*2ae0*/  LOP3.LUT R0, R3, R0, R4, 0xfe, !PT ;  /* 0x0000000003007212 */ /* 0x000fe400078efe04 */
.L_x_12453:
[----:B------:R-:W-:Y:S05]  /*2af0*/  BSYNC B0 ;  /* 0x0000000000007941 */ /* 0x000fea0003800000 */
.L_x_12452:
[----:B------:R-:W0:Y:S02]  /*2b00*/  F2I.FTZ.TRUNC.NTZ R0, R0 ;  /* 0x0000000000007305 */ /* 0x000e24000021f100 */
[----:B0-----:R-:W-:Y:S01]  /*2b10*/  PRMT R25, R0, 0x7610, R25 ;  /* 0x0000761000197816 */ /* 0x001fe20000000019 */
[----:B------:R-:W-:Y:S05]  /*2b20*/  BRA `(.L_x_12433) ;  /* 0x000002a000007947 */ /* 0x000fea0003800000 */
.L_x_12445:
        /* <DEDUP_REMOVED lines=14> */
.L_x_12459:
[----:B------:R-:W-:Y:S05]  /*2c10*/  BSYNC B0 ;  /* 0x0000000000007941 */ /* 0x000fea0003800000 */
.L_x_12458:
[----:B------:R-:W0:Y:S02]  /*2c20*/  F2I.FTZ.TRUNC.NTZ R0, R0 ;  /* 0x0000000000007305 */ /* 0x000e24000021f100 */
[----:B0-----:R-:W-:Y:S01]  /*2c30*/  PRMT R25, R0, 0x7610, R25 ;  /* 0x0000761000197816 */ /* 0x001fe20000000019 */
[----:B------:R-:W-:Y:S05]  /*2c40*/  BRA `(.L_x_12433) ;  /* 0x0000018000007947 */ /* 0x000fea0003800000 */
.L_x_12432:
        /* <DEDUP_REMOVED lines=21> */
.L_x_12457:
[----:B------:R0:W5:Y:S01]  /*2da0*/  LDG.E.U16 R25, [R2.64] ;  /* 0x0000002402197981 */ /* 0x000162000c1e1500 */
[----:B------:R-:W-:Y:S05]  /*2db0*/  BRA `(.L_x_12433) ;  /* 0x0000001000007947 */ /* 0x000fea0003800000 */
.L_x_12456:
[----:B------:R0:W5:Y:S02]  /*2dc0*/  LDG.E.U16 R25, [R2.64] ;  /* 0x0000002402197981 */ /* 0x000164000c1e1500 */
.L_x_12433:
[----:B------:R-:W-:-:S03]  /*2dd0*/  IADD3 R22, R22, 0x80, RZ ;  /* 0x0000008016167810 */ /* 0x000fc60007ffe0ff */
.L_x_12427:
[----:B------:R-:W-:Y:S05]  /*2de0*/  BSYNC B6 ;  /* 0x0000000000067941 */ /* 0x000fea0003800000 */
.L_x_12426:
        /* <DEDUP_REMOVED lines=20> */
.L_x_12465:
[----:B------:R0:W5:Y:S01]  /*2f30*/  LDG.E.U8 R24, [R2.64] ;  /* 0x0000002402187981 */ /* 0x000162000c1e1100 */
[----:B------:R-:W-:Y:S05]  /*2f40*/  BRA `(.L_x_12461) ;  /* 0x00000d7000007947 */ /* 0x000fea0003800000 */
.L_x_12464:
        /* <DEDUP_REMOVED lines=8> */
.L_x_12468:
[----:B------:R0:W5:Y:S01]  /*2fd0*/  LDG.E.U16 R24, [R2.64] ;  /* 0x0000002402187981 */ /* 0x000162000c1e1500 */
[----:B------:R-:W-:Y:S05]  /*2fe0*/  BRA `(.L_x_12461) ;  /* 0x00000cd000007947 */ /* 0x000fea0003800000 */
.L_x_12467:
[----:B------:R0:W5:Y:S01]  /*2ff0*/  LDG.E.U16 R24, [R2.64] ;  /* 0x0000002402187981 */ /* 0x000162000c1e1500 */
[----:B------:R-:W-:Y:S05]  /*3000*/  BRA `(.L_x_12461) ;  /* 0x00000cb000007947 */ /* 0x000fea0003800000 */
.L_x_12463:
        /* <DEDUP_REMOVED lines=9> */
.L_x_12470:
[----:B------:R-:W3:Y:S02]  /*30a0*/  LDG.E.U16 R0, [R2.64] ;  /* 0x0000002402007981 */ /* 0x000ee4000c1e1500 */
[----:B---3--:R-:W-:-:S06]  /*30b0*/  HADD2.F32 R0, -RZ, R0.H0_H0 ;  /* 0x20000000ff007230 */ /* 0x008fcc0000004100 */
[----:B------:R-:W0:Y:S02]  /*30c0*/  F2I.FTZ.TRUNC.NTZ R0, R0 ;  /* 0x0000000000007305 */ /* 0x000e24000021f100 */
[----:B0-----:R-:W-:Y:S01]  /*30d0*/  PRMT R24, R0, 0x7610, R24 ;  /* 0x0000761000187816 */ /* 0x001fe20000000018 */
[----:B------:R-:W-:Y:S05]  /*30e0*/  BRA `(.L_x_12461) ;  /* 0x00000bd000007947 */ /* 0x000fea0003800000 */
.L_x_12469:
        /* <DEDUP_REMOVED lines=9> */
.L_x_12472:
[----:B------:R-:W3:Y:S02]  /*3180*/  LDG.E.U16 R2, [R2.64] ;  /* 0x0000002402027981 */ /* 0x000ee4000c1e1500 */
[----:B---3--:R-:W-:-:S06]  /*3190*/  HADD2.F32 R0, -RZ, R2.H0_H0 ;  /* 0x20000002ff007230 */ /* 0x008fcc0000004100 */
[----:B------:R-:W0:Y:S02]  /*31a0*/  F2I.FTZ.TRUNC.NTZ R0, R0 ;  /* 0x0000000000007305 */ /* 0x000e24000021f100 */
[----:B0-----:R-:W-:Y:S01]  /*31b0*/  PRMT R24, R0, 0x7610, R24 ;  /* 0x0000761000187816 */ /* 0x001fe20000000018 */
[----:B------:R-:W-:Y:S05]  /*31c0*/  BRA `(.L_x_12461) ;  /* 0x00000af000007947 */ /* 0x000fea0003800000 */
.L_x_12471:
[----:B------:R-:W3:Y:S02]  /*31d0*/  LDG.E.64 R2, [R2.64] ;  /* 0x0000002402027981 */ /* 0x000ee4000c1e1b00 */
[----:B---3--:R0:W3:Y:S01]  /*31e0*/  F2I.F64.TRUNC R24, R2 ;  /* 0x0000000200187311 */ /* 0x0080e2000030d100 */
[----:B------:R-:W-:Y:S05]  /*31f0*/  BRA `(.L_x_12461) ;  /* 0x00000ac000007947 */ /* 0x000fea0003800000 */
.L_x_12462:
        /* <DEDUP_REMOVED lines=12> */
.L_x_12475:
[----:B------:R-:W3:Y:S02]  /*32c0*/  LDG.E.64 R2, [R2.64] ;  /* 0x0000002402027981 */ /* 0x000ee4000c1e1b00 */
[----:B---3--:R0:W3:Y:S01]  /*32d0*/  F2I.F64.TRUNC R24, R2 ;  /* 0x0000000200187311 */ /* 0x0080e2000030d100 */
[----:B------:R-:W-:Y:S05]  /*32e0*/  BRA `(.L_x_12461) ;  /* 0x000009d000007947 */ /* 0x000fea0003800000 */
.L_x_12474:
        /* <DEDUP_REMOVED lines=28> */
.L_x_12477:
        /* <DEDUP_REMOVED lines=15> */
.L_x_12476:
[----:B------:R-:W3:Y:S02]  /*35a0*/  LDG.E.U16 R0, [R2.64] ;  /* 0x0000002402007981 */ /* 0x000ee4000c1e1500 */
[----:B---3--:R-:W-:-:S06]  /*35b0*/  PRMT R0, RZ, 0x5410, R0 ;  /* 0x00005410ff007816 */ /* 0x008fcc0000000000 */
[----:B------:R-:W0:Y:S02]  /*35c0*/  F2I.FTZ.TRUNC.NTZ R0, R0 ;  /* 0x0000000000007305 */ /* 0x000e24000021f100 */
[----:B0-----:R-:W-:Y:S01]  /*35d0*/  PRMT R24, R0, 0x7610, R24 ;  /* 0x0000761000187816 */ /* 0x001fe20000000018 */
[----:B------:R-:W-:Y:S05]  /*35e0*/  BRA `(.L_x_12461) ;  /* 0x000006d000007947 */ /* 0x000fea0003800000 */
.L_x_12473:
        /* <DEDUP_REMOVED lines=10> */
.L_x_12480:
        /* <DEDUP_REMOVED lines=21> */
.L_x_12484:
[----:B------:R-:W-:Y:S05]  /*37e0*/  BSYNC B1 ;  /* 0x0000000000017941 */ /* 0x000fea0003800000 */
.L_x_12483:
[----:B------:R-:W-:Y:S01]  /*37f0*/  LEA R3, R0, 0x3b800000, 0x17 ;  /* 0x3b80000000037811 */ /* 0x000fe200078eb8ff */
[----:B------:R-:W-:-:S05]  /*3800*/  IMAD.SHL.U32 R0, R2, 0x100000, RZ ;  /* 0x0010000002007824 */ /* 0x000fca00078e00ff */
[----:B------:R-:W-:Y:S02]  /*3810*/  LOP3.LUT R0, R3, R0, R4, 0xfe, !PT ;  /* 0x0000000003007212 */ /* 0x000fe400078efe04 */
.L_x_12482:
[----:B------:R-:W-:Y:S05]  /*3820*/  BSYNC B0 ;  /* 0x0000000000007941 */ /* 0x000fea0003800000 */
.L_x_12481:
[----:B------:R-:W0:Y:S02]  /*3830*/  F2I.FTZ.TRUNC.NTZ R0, R0 ;  /* 0x0000000000007305 */ /* 0x000e24000021f100 */
[----:B0-----:R-:W-:Y:S01]  /*3840*/  PRMT R24, R0, 0x7610, R24 ;  /* 0x0000761000187816 */ /* 0x001fe20000000018 */
[----:B------:R-:W-:Y:S05]  /*3850*/  BRA `(.L_x_12461) ;  /* 0x0000046000007947 */ /* 0x000fea0003800000 */
.L_x_12479:
        /* <DEDUP_REMOVED lines=21> */
.L_x_12488:
[----:B------:R-:W-:Y:S05]  /*39b0*/  BSYNC B1 ;  /* 0x0000000000017941 */ /* 0x000fea0003800000 */
.L_x_12487:
[----:B------:R-:W-:Y:S01]  /*39c0*/  LEA R3, R0, 0x37800000, 0x17 ;  /* 0x3780000000037811 */ /* 0x000fe200078eb8ff */
[----:B------:R-:W-:-:S05]  /*39d0*/  IMAD.SHL.U32 R0, R2, 0x200000, RZ ;  /* 0x0020000002007824 */ /* 0x000fca00078e00ff */
[----:B------:R-:W-:Y:S02]  /*39e0*/  LOP3.LUT R0, R3, R0, R4, 0xfe, !PT ;  /* 0x0000000003007212 */ /* 0x000fe400078efe04 */
.L_x_12486:
[----:B------:R-:W-:Y:S05]  /*39f0*/  BSYNC B0 ;  /* 0x0000000000007941 */ /* 0x000fea0003800000 */
.L_x_12485:
[----:B------:R-:W0:Y:S02]  /*3a00*/  F2I.FTZ.TRUNC.NTZ R0, R0 ;  /* 0x0000000000007305 */ /* 0x000e24000021f100 */
[----:B0-----:R-:W-:Y:S01]  /*3a10*/  PRMT R24, R0, 0x7610, R24 ;  /* 0x0000761000187816 */ /* 0x001fe20000000018 */
[----:B------:R-:W-:Y:S05]  /*3a20*/  BRA `(.L_x_12461) ;  /* 0x0000029000007947 */ /* 0x000fea0003800000 */
.L_x_12478:
        /* <DEDUP_REMOVED lines=14> */
.L_x_12492:
[----:B------:R-:W-:Y:S05]  /*3b10*/  BSYNC B0 ;  /* 0x0000000000007941 */ /* 0x000fea0003800000 */
.L_x_12491:
[----:B------:R-:W0:Y:S02]  /*3b20*/  F2I.FTZ.TRUNC.NTZ R0, R0 ;  /* 0x0000000000007305 */ /* 0x000e24000021f100 */
[----:B0-----:R-:W-:Y:S01]  /*3b30*/  PRMT R24, R0, 0x7610, R24 ;  /* 0x0000761000187816 */ /* 0x001fe20000000018 */
[----:B------:R-:W-:Y:S05]  /*3b40*/  BRA `(.L_x_12461) ;  /* 0x0000017000007947 */ /* 0x000fea0003800000 */
.L_x_12466:
        /* <DEDUP_REMOVED lines=20> */
.L_x_12490:
[----:B------:R0:W5:Y:S01]  /*3c90*/  LDG.E.U16 R24, [R2.64] ;  /* 0x0000002402187981 */ /* 0x000162000c1e1500 */
[----:B------:R-:W-:Y:S05]  /*3ca0*/  BRA `(.L_x_12461) ;  /* 0x0000001000007947 */ /* 0x000fea0003800000 */
.L_x_12489:
[----:B------:R0:W5:Y:S02]  /*3cb0*/  LDG.E.U16 R24, [R2.64] ;  /* 0x0000002402187981 */ /* 0x000164000c1e1500 */
.L_x_12461:
[----:B------:R-:W-:Y:S05]  /*3cc0*/  BSYNC B6 ;  /* 0x0000000000067941 */ /* 0x000fea0003800000 */
.L_x_12460:
        /* <DEDUP_REMOVED lines=13> */
[----:B---3-5:R-:W-:Y:S02]  /*3da0*/  PRMT R3, R23, 0x9910, RZ ;  /* 0x0000991017037816 */ /* 0x028fe400000000ff */
[----:B------:R-:W-:Y:S02]  /*3db0*/  IABS R9, R0 ;  /* 0x0000000000097213 */ /* 0x000fe40000000000 */
[-C--:B------:R-:W-:Y:S02]  /*3dc0*/  IABS R8, R3.reuse ;  /* 0x0000000300087213 */ /* 0x080fe40000000000 */
[----:B------:R-:W-:Y:S02]  /*3dd0*/  IABS R10, R3 ;  /* 0x00000003000a7213 */ /* 0x000fe40000000000 */
[----:B------:R-:W0:Y:S08]  /*3de0*/  I2F.RP R6, R8 ;  /* 0x0000000800067306 */ /* 0x000e300000209400 */
[----:B0-----:R-:W0:Y:S02]  /*3df0*/  MUFU.RCP R6, R6 ;  /* 0x0000000600067308 */ /* 0x001e240000001000 */
[----:B0-----:R-:W-:Y:S01]  /*3e00*/  IADD3 R4, R6, 0xffffffe, RZ ;  /* 0x0ffffffe06047810 */ /* 0x001fe20007ffe0ff */
[----:B------:R-:W-:-:S05]  /*3e10*/  IMAD.MOV R6, RZ, RZ, -R10 ;  /* 0x000000ffff067224 */ /* 0x000fca00078e0a0a */
[----:B------:R0:W3:Y:S02]  /*3e20*/  F2I.FTZ.U32.TRUNC.NTZ R5, R4 ;  /* 0x0000000400057305 */ /* 0x0000e4000021f000 */
[----:B0-----:R-:W-:Y:S02]  /*3e30*/  IMAD.MOV.U32 R4, RZ, RZ, RZ ;  /* 0x000000ffff047224 */ /* 0x001fe400078e00ff */
[----:B---3--:R-:W-:-:S04]  /*3e40*/  IMAD.MOV R7, RZ, RZ, -R5 ;  /* 0x000000ffff077224 */ /* 0x008fc800078e0a05 */
        /* <DEDUP_REMOVED lines=8> */
[----:B------:R-:W-:Y:S02]  /*3ed0*/  ISETP.GE.U32.AND P4, PT, R5, R8, PT ;  /* 0x000000080500720c */ /* 0x000fe40003f86070 */
[----:B------:R-:W-:-:S04]  /*3ee0*/  LOP3.LUT R5, R0, R3, RZ, 0x3c, !PT ;  /* 0x0000000300057212 */ /* 0x000fc800078e3cff */
[----:B------:R-:W-:-:S07]  /*3ef0*/  ISETP.GE.AND P5, PT, R5, RZ, PT ;  /* 0x000000ff0500720c */ /* 0x000fce0003fa6270 */
[----:B------:R-:W-:-:S06]  /*3f00*/  @P4 IADD3 R4, R4, 0x1, RZ ;  /* 0x0000000104044810 */ /* 0x000fcc0007ffe0ff */
[----:B------:R-:W-:Y:S01]  /*3f10*/  @!P5 IMAD.MOV R4, RZ, RZ, -R4 ;  /* 0x000000ffff04d224 */ /* 0x000fe200078e0a04 */
[----:B------:R-:W-:Y:S02]  /*3f20*/  @!P6 LOP3.LUT R4, RZ, R3, RZ, 0x33, !PT ;  /* 0x00000003ff04e212 */ /* 0x000fe400078e33ff */
.L_x_12494:
[----:B---3--:R-:W-:Y:S05]  /*3f30*/  BSYNC B0 ;  /* 0x0000000000007941 */ /* 0x008fea0003800000 */
.L_x_12493:
[----:B------:R-:W-:Y:S01]  /*3f40*/  BSSY B0, `(.L_x_12495) ;  /* 0x000001b000007945 */ /* 0x000fe20003800000 */
[----:B------:R-:W-:Y:S05]  /*3f50*/  @P3 BRA `(.L_x_12496) ;  /* 0x0000019000003947 */ /* 0x000fea0003800000 */
[----:B-1---5:R-:W-:Y:S02]  /*3f60*/  PRMT R3, R19, 0x9910, RZ ;  /* 0x0000991013037816 */ /* 0x022fe400000000ff */
[----:B------:R-:W-:Y:S02]  /*3f70*/  IABS R12, R0 ;  /* 0x00000000000c7213 */ /* 0x000fe40000000000 */
[-C--:B------:R-:W-:Y:S02]  /*3f80*/  IABS R8, R3.reuse ;  /* 0x0000000300087213 */ /* 0x080fe40000000000 */
[----:B------:R-:W-:Y:S02]  /*3f90*/  IABS R10, R3 ;  /* 0x00000003000a7213 */ /* 0x000fe40000000000 */
[----:B------:R-:W0:Y:S03]  /*3fa0*/  I2F.RP R5, R8 ;  /* 0x0000000800057306 */ /* 0x000e260000209400 */
[----:B------:R-:W-:-:S05]  /*3fb0*/  IMAD.MOV R10, RZ, RZ, -R10 ;  /* 0x000000ffff0a7224 */ /* 0x000fca00078e0a0a */
[----:B0-----:R-:W0:Y:S02]  /*3fc0*/  MUFU.RCP R5, R5 ;  /* 0x0000000500057308 */ /* 0x001e240000001000 */
[----:B0-----:R-:W-:-:S06]  /*3fd0*/  IADD3 R6, R5, 0xffffffe, RZ ;  /* 0x0ffffffe05067810 */ /* 0x001fcc0007ffe0ff */
        /* <DEDUP_REMOVED lines=17> */
.L_x_12496:
[----:B------:R-:W-:Y:S05]  /*40f0*/  BSYNC B0 ;  /* 0x0000000000007941 */ /* 0x000fea0003800000 */
.L_x_12495:
[----:B------:R-:W-:Y:S01]  /*4100*/  BSSY B0, `(.L_x_12497) ;  /* 0x000001b000007945 */ /* 0x000fe20003800000 */
[----:B------:R-:W-:Y:S05]  /*4110*/  @P0 BRA `(.L_x_12498) ;  /* 0x0000019000000947 */ /* 0x000fea0003800000 */
[----:B--2--5:R-:W-:Y:S02]  /*4120*/  PRMT R3, R25, 0x9910, RZ ;  /* 0x0000991019037816 */ /* 0x024fe400000000ff */
[----:B------:R-:W-:Y:S02]  /*4130*/  IABS R12, R0 ;  /* 0x00000000000c7213 */ /* 0x000fe40000000000 */
[-C--:B------:R-:W-:Y:S02]  /*4140*/  IABS R8, R3.reuse ;  /* 0x0000000300087213 */ /* 0x080fe40000000000 */
[----:B------:R-:W-:Y:S02]  /*4150*/  IABS R10, R3 ;  /* 0x00000003000a7213 */ /* 0x000fe40000000000 */
[----:B------:R-:W0:Y:S03]  /*4160*/  I2F.RP R5, R8 ;  /* 0x0000000800057306 */ /* 0x000e260000209400 */
[----:B------:R-:W-:-:S05]  /*4170*/  IMAD.MOV R10, RZ, RZ, -R10 ;  /* 0x000000ffff0a7224 */ /* 0x000fca00078e0a0a */
[----:B0-----:R-:W0:Y:S02]  /*4180*/  MUFU.RCP R5, R5 ;  /* 0x0000000500057308 */ /* 0x001e240000001000 */
[----:B0-----:R-:W-:-:S06]  /*4190*/  IADD3 R6, R5, 0xffffffe, RZ ;  /* 0x0ffffffe05067810 */ /* 0x001fcc0007ffe0ff */
        /* <DEDUP_REMOVED lines=17> */
.L_x_12498:
[----:B------:R-:W-:Y:S05]  /*42b0*/  BSYNC B0 ;  /* 0x0000000000007941 */ /* 0x000fea0003800000 */
.L_x_12497:
[----:B------:R-:W-:Y:S01]  /*42c0*/  BSSY B0, `(.L_x_12499) ;  /* 0x000001b000007945 */ /* 0x000fe20003800000 */
[----:B------:R-:W-:Y:S05]  /*42d0*/  @P1 BRA `(.L_x_12500) ;  /* 0x0000019000001947 */ /* 0x000fea0003800000 */
[----:B-----5:R-:W-:Y:S02]  /*42e0*/  PRMT R3, R24, 0x9910, RZ ;  /* 0x0000991018037816 */ /* 0x020fe400000000ff */
[----:B------:R-:W-:Y:S02]  /*42f0*/  IABS R10, R0 ;  /* 0x00000000000a7213 */ /* 0x000fe40000000000 */
[-C--:B------:R-:W-:Y:S02]  /*4300*/  IABS R8, R3.reuse ;  /* 0x0000000300087213 */ /* 0x080fe40000000000 */
[-C--:B------:R-:W-:Y:S02]  /*4310*/  IABS R11, R3.reuse ;  /* 0x00000003000b7213 */ /* 0x080fe40000000000 */
[----:B------:R-:W0:Y:S01]  /*4320*/  I2F.RP R5, R8 ;  /* 0x0000000800057306 */ /* 0x000e220000209400 */
[----:B------:R-:W-:-:S04]  /*4330*/  LOP3.LUT R0, R0, R3, RZ, 0x3c, !PT ;  /* 0x0000000300007212 */ /* 0x000fc800078e3cff */
[----:B------:R-:W-:-:S03]  /*4340*/  ISETP.GE.AND P3, PT, R0, RZ, PT ;  /* 0x000000ff0000720c */ /* 0x000fc60003f66270 */
        /* <DEDUP_REMOVED lines=18> */
.L_x_12500:
[----:B------:R-:W-:Y:S05]  /*4470*/  BSYNC B0 ;  /* 0x0000000000007941 */ /* 0x000fea0003800000 */
.L_x_12499:
        /* <DEDUP_REMOVED lines=20> */
.L_x_12506:
[----:B------:R0:W-:Y:S01]  /*45c0*/  STG.E.U8 [R8.64], R4 ;  /* 0x0000000408007986 */ /* 0x0001e2000c101124 */
[----:B------:R-:W-:Y:S01]  /*45d0*/  IMAD.MOV.U32 R2, RZ, RZ, R22 ;  /* 0x000000ffff027224 */ /* 0x000fe200078e0016 */
[----:B------:R-:W-:Y:S05]  /*45e0*/  BRA `(.L_x_12502) ;  /* 0x00000f0000007947 */ /* 0x000fea0003800000 */
.L_x_12505:
        /* <DEDUP_REMOVED lines=11> */
.L_x_12509:
[----:B------:R-:W-:Y:S01]  /*46a0*/  PRMT R3, R4, 0x9910, RZ ;  /* 0x0000991004037816 */ /* 0x000fe200000000ff */
[----:B------:R-:W-:-:S04]  /*46b0*/  IMAD.MOV.U32 R2, RZ, RZ, R22 ;  /* 0x000000ffff027224 */ /* 0x000fc800078e0016 */
[----:B------:R0:W-:Y:S01]  /*46c0*/  STG.E [R8.64], R3 ;  /* 0x0000000308007986 */ /* 0x0001e2000c101924 */
[----:B------:R-:W-:Y:S05]  /*46d0*/  BRA `(.L_x_12502) ;  /* 0x00000e1000007947 */ /* 0x000fea0003800000 */
.L_x_12508:
[----:B------:R0:W-:Y:S01]  /*46e0*/  STG.E.U16 [R8.64], R4 ;  /* 0x0000000408007986 */ /* 0x0001e2000c101524 */
[----:B------:R-:W-:Y:S01]  /*46f0*/  IMAD.MOV.U32 R2, RZ, RZ, R22 ;  /* 0x000000ffff027224 */ /* 0x000fe200078e0016 */
[----:B------:R-:W-:Y:S05]  /*4700*/  BRA `(.L_x_12502) ;  /* 0x00000de000007947 */ /* 0x000fea0003800000 */
.L_x_12504:
        /* <DEDUP_REMOVED lines=10> */
.L_x_12511:
[----:B------:R-:W0:Y:S01]  /*47b0*/  I2F.S16 R0, R4 ;  /* 0x0000000400007306 */ /* 0x000e220000101400 */
[----:B------:R-:W-:Y:S01]  /*47c0*/  IMAD.MOV.U32 R2, RZ, RZ, R22 ;  /* 0x000000ffff027224 */ /* 0x000fe200078e0016 */
[----:B0-----:R-:W-:-:S05]  /*47d0*/  F2FP.PACK_AB R0, RZ, R0 ;  /* 0x00000000ff00723e */ /* 0x001fca00000000ff */
[----:B------:R0:W-:Y:S01]  /*47e0*/  STG.E.U16 [R8.64], R0 ;  /* 0x0000000008007986 */ /* 0x0001e2000c101524 */
[----:B------:R-:W-:Y:S05]  /*47f0*/  BRA `(.L_x_12502) ;  /* 0x00000cf000007947 */ /* 0x000fea0003800000 */
.L_x_12510:
        /* <DEDUP_REMOVED lines=11> */
.L_x_12513:
[----:B------:R-:W0:Y:S01]  /*48b0*/  I2F.S16 R4, R4 ;  /* 0x0000000400047306 */ /* 0x000e220000101400 */
[----:B------:R-:W-:Y:S01]  /*48c0*/  IMAD.MOV.U32 R2, RZ, RZ, R22 ;  /* 0x000000ffff027224 */ /* 0x000fe200078e0016 */
[----:B0-----:R-:W-:-:S04]  /*48d0*/  F2FP.PACK_AB R3, RZ, R4 ;  /* 0x00000004ff03723e */ /* 0x001fc800000000ff */
[----:B------:R-:W-:-:S05]  /*48e0*/  PRMT R3, R3, 0x5410, RZ ;  /* 0x0000541003037816 */ /* 0x000fca00000000ff */
[----:B------:R0:W-:Y:S01]  /*48f0*/  STG.E [R8.64], R3 ;  /* 0x0000000308007986 */ /* 0x0001e2000c101924 */
[----:B------:R-:W-:Y:S05]  /*4900*/  BRA `(.L_x_12502) ;  /* 0x00000be000007947 */ /* 0x000fea0003800000 */
.L_x_12512:
[----:B------:R-:W0:Y:S01]  /*4910*/  I2F.F64.S16 R4, R4 ;  /* 0x0000000400047312 */ /* 0x000e220000101c00 */
[----:B------:R-:W-:Y:S01]  /*4920*/  IMAD.MOV.U32 R2, RZ, RZ, R22 ;  /* 0x000000ffff027224 */ /* 0x000fe200078e0016 */
[----:B0-----:R0:W-:Y:S01]  /*4930*/  STG.E.64 [R8.64], R4 ;  /* 0x0000000408007986 */ /* 0x0011e2000c101b24 */
[----:B------:R-:W-:Y:S05]  /*4940*/  BRA `(.L_x_12502) ;  /* 0x00000ba000007947 */ /* 0x000fea0003800000 */
.L_x_12503:
        /* <DEDUP_REMOVED lines=14> */
.L_x_12516:
[----:B------:R-:W0:Y:S01]  /*4a30*/  I2F.F64.S16 R4, R4 ;  /* 0x0000000400047312 */ /* 0x000e220000101c00 */
[----:B------:R-:W-:Y:S01]  /*4a40*/  CS2R R6, SRZ ;  /* 0x0000000000067805 */ /* 0x000fe2000001ff00 */
[----:B------:R-:W-:-:S04]  /*4a50*/  IMAD.MOV.U32 R2, RZ, RZ, R22 ;  /* 0x000000ffff027224 */ /* 0x000fc800078e0016 */
[----:B0-----:R0:W-:Y:S01]  /*4a60*/  STG.E.128 [R8.64], R4 ;  /* 0x0000000408007986 */ /* 0x0011e2000c101d24 */
[----:B------:R-:W-:Y:S05]  /*4a70*/  BRA `(.L_x_12502) ;  /* 0x00000a7000007947 */ /* 0x000fea0003800000 */
.L_x_12515:
        /* <DEDUP_REMOVED lines=21> */
.L_x_12520:
[----:B------:R-:W-:Y:S05]  /*4bd0*/  BSYNC B0 ;  /* 0x0000000000007941 */ /* 0x000fea0003800000 */
.L_x_12519:
[----:B------:R-:W-:Y:S01]  /*4be0*/  LOP3.LUT R3, R0, R3, RZ, 0xfc, !PT ;  /* 0x0000000300037212 */ /* 0x000fe200078efcff */
[----:B------:R-:W-:-:S04]  /*4bf0*/  IMAD.MOV.U32 R2, RZ, RZ, R22 ;  /* 0x000000ffff027224 */ /* 0x000fc800078e0016 */
[----:B------:R0:W-:Y:S01]  /*4c00*/  STG.E.U8 [R8.64], R3 ;  /* 0x0000000308007986 */ /* 0x0001e2000c101124 */
[----:B------:R-:W-:Y:S05]  /*4c10*/  BRA `(.L_x_12502) ;  /* 0x000008d000007947 */ /* 0x000fea0003800000 */
.L_x_12518:
        /* <DEDUP_REMOVED lines=13> */
.L_x_12522:
[----:B------:R-:W-:Y:S01]  /*4cf0*/  IMAD.MOV.U32 R0, RZ, RZ, 0x7f ;  /* 0x0000007fff007424 */ /* 0x000fe200078e00ff */
[----:B------:R-:W-:-:S04]  /*4d00*/  ISETP.GT.U32.AND P0, PT, R2, 0x7f800000, PT ;  /* 0x7f8000000200780c */ /* 0x000fc80003f04070 */
[----:B------:R-:W-:-:S04]  /*4d10*/  SEL R0, R0, 0x7c, P0 ;  /* 0x0000007c00007807 */ /* 0x000fc80000000000 */
.L_x_12523:
[----:B------:R-:W-:Y:S05]  /*4d20*/  BSYNC B0 ;  /* 0x0000000000007941 */ /* 0x000fea0003800000 */
.L_x_12521:
[----:B------:R-:W-:-:S04]  /*4d30*/  LOP3.LUT R2, R3, 0x80000000, RZ, 0xc0, !PT ;  /* 0x8000000003027812 */ /* 0x000fc800078ec0ff */
[----:B------:R-:W-:Y:S01]  /*4d40*/  SHF.R.U32.HI R3, RZ, 0x18, R2 ;  /* 0x00000018ff037819 */ /* 0x000fe20000011602 */
[----:B------:R-:W-:-:S03]  /*4d50*/  IMAD.MOV.U32 R2, RZ, RZ, R22 ;  /* 0x000000ffff027224 */ /* 0x000fc600078e0016 */
[----:B------:R-:W-:-:S05]  /*4d60*/  LOP3.LUT R3, R0, R3, RZ, 0xfc, !PT ;  /* 0x0000000300037212 */ /* 0x000fca00078efcff */
[----:B------:R0:W-:Y:S01]  /*4d70*/  STG.E.U8 [R8.64], R3 ;  /* 0x0000000308007986 */ /* 0x0001e2000c101124 */
[----:B------:R-:W-:Y:S05]  /*4d80*/  BRA `(.L_x_12502) ;  /* 0x0000076000007947 */ /* 0x000fea0003800000 */
.L_x_12517:
[----:B------:R-:W0:Y:S01]  /*4d90*/  I2F.S16 R0, R4 ;  /* 0x0000000400007306 */ /* 0x000e220000101400 */
[----:B------:R-:W-:Y:S01]  /*4da0*/  IMAD.MOV.U32 R2, RZ, RZ, R22 ;  /* 0x000000ffff027224 */ /* 0x000fe200078e0016 */
[----:B0-----:R-:W-:-:S05]  /*4db0*/  F2FP.BF16.PACK_AB R0, RZ, R0 ;  /* 0x00000000ff00723e */ /* 0x001fca00000010ff */
[----:B------:R0:W-:Y:S01]  /*4dc0*/  STG.E.U16 [R8.64], R0 ;  /* 0x0000000008007986 */ /* 0x0001e2000c101524 */
[----:B------:R-:W-:Y:S05]  /*4dd0*/  BRA `(.L_x_12502) ;  /* 0x0000071000007947 */ /* 0x000fea0003800000 */
.L_x_12514:
        /* <DEDUP_REMOVED lines=11> */
.L_x_12526:
        /* <DEDUP_REMOVED lines=17> */
.L_x_12529:
[----:B------:R-:W-:-:S04]  /*4fa0*/  LOP3.LUT R0, R5, 0x80000000, RZ, 0xc0, !PT ;  /* 0x8000000005007812 */ /* 0x000fc800078ec0ff */
[----:B------:R-:W-:-:S04]  /*4fb0*/  SHF.R.U32.HI R3, RZ, 0x18, R0 ;  /* 0x00000018ff037819 */ /* 0x000fc80000011600 */
[----:B------:R-:W-:-:S04]  /*4fc0*/  LOP3.LUT R2, R2, R3, RZ, 0xfc, !PT ;  /* 0x0000000302027212 */ /* 0x000fc800078efcff */
[----:B------:R-:W-:Y:S02]  /*4fd0*/  PRMT R0, R2, 0x7610, R0 ;  /* 0x0000761002007816 */ /* 0x000fe40000000000 */
.L_x_12528:
[----:B------:R-:W-:Y:S05]  /*4fe0*/  BSYNC B0 ;  /* 0x0000000000007941 */ /* 0x000fea0003800000 */
.L_x_12527:
[----:B------:R0:W-:Y:S01]  /*4ff0*/  STG.E.U8 [R8.64], R0 ;  /* 0x0000000008007986 */ /* 0x0001e2000c101124 */
[----:B------:R-:W-:Y:S01]  /*5000*/  IMAD.MOV.U32 R2, RZ, RZ, R22 ;  /* 0x000000ffff027224 */ /* 0x000fe200078e0016 */
[----:B------:R-:W-:Y:S05]  /*5010*/  BRA `(.L_x_12502) ;  /* 0x000004d000007947 */ /* 0x000fea0003800000 */
.L_x_12525:
        /* <DEDUP_REMOVED lines=17> */
.L_x_12532:
[----:B------:R-:W-:-:S04]  /*5130*/  LOP3.LUT R0, R5, 0x80000000, RZ, 0xc0, !PT ;  /* 0x8000000005007812 */ /* 0x000fc800078ec0ff */
[----:B------:R-:W-:-:S04]  /*5140*/  SHF.R.U32.HI R3, RZ, 0x18, R0 ;  /* 0x00000018ff037819 */ /* 0x000fc80000011600 */
[----:B------:R-:W-:-:S04]  /*5150*/  LOP3.LUT R2, R2, R3, RZ, 0xfc, !PT ;  /* 0x0000000302027212 */ /* 0x000fc800078efcff */
[----:B------:R-:W-:Y:S02]  /*5160*/  PRMT R0, R2, 0x7610, R0 ;  /* 0x0000761002007816 */ /* 0x000fe40000000000 */
.L_x_12531:
[----:B------:R-:W-:Y:S05]  /*5170*/  BSYNC B0 ;  /* 0x0000000000007941 */ /* 0x000fea0003800000 */
.L_x_12530:
[----:B------:R0:W-:Y:S01]  /*5180*/  STG.E.U8 [R8.64], R0 ;  /* 0x0000000008007986 */ /* 0x0001e2000c101124 */
[----:B------:R-:W-:Y:S01]  /*5190*/  IMAD.MOV.U32 R2, RZ, RZ, R22 ;  /* 0x000000ffff027224 */ /* 0x000fe200078e0016 */
[----:B------:R-:W-:Y:S05]  /*51a0*/  BRA `(.L_x_12502) ;  /* 0x0000034000007947 */ /* 0x000fea0003800000 */
.L_x_12524:
        /* <DEDUP_REMOVED lines=23> */
.L_x_12507:
        /* <DEDUP_REMOVED lines=21> */
.L_x_12534:
[----:B------:R-:W-:Y:S01]  /*5470*/  PRMT R4, R4, 0x9910, RZ ;  /* 0x0000991004047816 */ /* 0x000fe200000000ff */
[----:B------:R-:W-:-:S03]  /*5480*/  IMAD.MOV.U32 R2, RZ, RZ, R22 ;  /* 0x000000ffff027224 */ /* 0x000fc600078e0016 */
[----:B------:R-:W-:-:S05]  /*5490*/  SHF.R.S32.HI R5, RZ, 0x1f, R4 ;  /* 0x0000001fff057819 */ /* 0x000fca0000011404 */
[----:B------:R0:W-:Y:S01]  /*54a0*/  STG.E.64 [R8.64], R4 ;  /* 0x0000000408007986 */ /* 0x0001e2000c101b24 */
[----:B------:R-:W-:Y:S05]  /*54b0*/  BRA `(.L_x_12502) ;  /* 0x0000003000007947 */ /* 0x000fea0003800000 */
.L_x_12533:
[----:B------:R-:W-:Y:S01]  /*54c0*/  PRMT R3, R4, 0x9910, RZ ;  /* 0x0000991004037816 */ /* 0x000fe200000000ff */
[----:B------:R-:W-:-:S04]  /*54d0*/  IMAD.MOV.U32 R2, RZ, RZ, R22 ;  /* 0x000000ffff027224 */ /* 0x000fc800078e0016 */
[----:B------:R0:W-:Y:S03]  /*54e0*/  STG.E [R8.64], R3 ;  /* 0x0000000308007986 */ /* 0x0001e6000c101924 */
.L_x_12502:
[----:B------:R-:W-:Y:S05]  /*54f0*/  BSYNC B6 ;  /* 0x0000000000067941 */ /* 0x000fea0003800000 */
.L_x_12501:
        /* <DEDUP_REMOVED lines=21> */
.L_x_12540:
[----:B-1---5:R0:W-:Y:S01]  /*5650*/  STG.E.U8 [R8.64], R19 ;  /* 0x0000001308007986 */ /* 0x0221e2000c101124 */
[----:B------:R-:W-:Y:S05]  /*5660*/  BRA `(.L_x_12542) ;  /* 0x00000dc000007947 */ /* 0x000fea0003800000 */
.L_x_12539:
        /* <DEDUP_REMOVED lines=10> */
.L_x_12544:
[----:B-1---5:R-:W-:-:S05]  /*5710*/  PRMT R3, R19, 0x9910, RZ ;  /* 0x0000991013037816 */ /* 0x022fca00000000ff */
[----:B------:R0:W-:Y:S01]  /*5720*/  STG.E [R8.64], R3 ;  /* 0x0000000308007986 */ /* 0x0001e2000c101924 */
[----:B------:R-:W-:Y:S05]  /*5730*/  BRA `(.L_x_12542) ;  /* 0x00000cf000007947 */ /* 0x000fea0003800000 */
.L_x_12543:
[----:B-1---5:R0:W-:Y:S01]  /*5740*/  STG.E.U16 [R8.64], R19 ;  /* 0x0000001308007986 */ /* 0x0221e2000c101524 */
[----:B------:R-:W-:Y:S05]  /*5750*/  BRA `(.L_x_12542) ;  /* 0x00000cd000007947 */ /* 0x000fea0003800000 */
.L_x_12538:
        /* <DEDUP_REMOVED lines=9> */
.L_x_12546:
[----:B-1---5:R-:W0:Y:S02]  /*57f0*/  I2F.S16 R0, R19 ;  /* 0x0000001300007306 */ /* 0x022e240000101400 */
[----:B0-----:R-:W-:-:S05]  /*5800*/  F2FP.PACK_AB R0, RZ, R0 ;  /* 0x00000000ff00723e */ /* 0x001fca00000000ff */
[----:B------:R0:W-:Y:S01]  /*5810*/  STG.E.U16 [R8.64], R0 ;  /* 0x0000000008007986 */ /* 0x0001e2000c101524 */
[----:B------:R-:W-:Y:S05]  /*5820*/  BRA `(.L_x_12542) ;  /* 0x00000c0000007947 */ /* 0x000fea0003800000 */
.L_x_12545:
        /* <DEDUP_REMOVED lines=10> */
.L_x_12548:
[----:B-1---5:R-:W0:Y:S02]  /*58d0*/  I2F.S16 R19, R19 ;  /* 0x0000001300137306 */ /* 0x022e240000101400 */
[----:B0-----:R-:W-:-:S04]  /*58e0*/  F2FP.PACK_AB R3, RZ, R19 ;  /* 0x00000013ff03723e */ /* 0x001fc800000000ff */
[----:B------:R-:W-:-:S05]  /*58f0*/  PRMT R3, R3, 0x5410, RZ ;  /* 0x0000541003037816 */ /* 0x000fca00000000ff */
[----:B------:R0:W-:Y:S01]  /*5900*/  STG.E [R8.64], R3 ;  /* 0x0000000308007986 */ /* 0x0001e2000c101924 */
[----:B------:R-:W-:Y:S05]  /*5910*/  BRA `(.L_x_12542) ;  /* 0x00000b1000007947 */ /* 0x000fea0003800000 */
.L_x_12547:
[----:B-1---5:R-:W0:Y:S02]  /*5920*/  I2F.F64.S16 R4, R19 ;  /* 0x0000001300047312 */ /* 0x022e240000101c00 */
[----:B0-----:R0:W-:Y:S01]  /*5930*/  STG.E.64 [R8.64], R4 ;  /* 0x0000000408007986 */ /* 0x0011e2000c101b24 */
[----:B------:R-:W-:Y:S05]  /*5940*/  BRA `(.L_x_12542) ;  /* 0x00000ae000007947 */ /* 0x000fea0003800000 */
.L_x_12537:
        /* <DEDUP_REMOVED lines=13> */
.L_x_12551:
[----:B-1---5:R-:W0:Y:S01]  /*5a20*/  I2F.F64.S16 R4, R19 ;  /* 0x0000001300047312 */ /* 0x022e220000101c00 */
[----:B------:R-:W-:-:S05]  /*5a30*/  CS2R R6, SRZ ;  /* 0x0000000000067805 */ /* 0x000fca000001ff00 */
[----:B0-----:R0:W-:Y:S01]  /*5a40*/  STG.E.128 [R8.64], R4 ;  /* 0x0000000408007986 */ /* 0x0011e2000c101d24 */
[----:B------:R-:W-:Y:S05]  /*5a50*/  BRA `(.L_x_12542) ;  /* 0x000009d000007947 */ /* 0x000fea0003800000 */
.L_x_12550:
        /* <DEDUP_REMOVED lines=21> */
.L_x_12555:
[----:B------:R-:W-:Y:S05]  /*5bb0*/  BSYNC B0 ;  /* 0x0000000000007941 */ /* 0x000fea0003800000 */
.L_x_12554:
[----:B------:R-:W-:-:S05]  /*5bc0*/  LOP3.LUT R5, R0, R5, RZ, 0xfc, !PT ;  /* 0x0000000500057212 */ /* 0x000fca00078efcff */
[----:B------:R0:W-:Y:S01]  /*5bd0*/  STG.E.U8 [R8.64], R5 ;  /* 0x0000000508007986 */ /* 0x0001e2000c101124 */
[----:B------:R-:W-:Y:S05]  /*5be0*/  BRA `(.L_x_12542) ;  /* 0x0000084000007947 */ /* 0x000fea0003800000 */
.L_x_12553:
        /* <DEDUP_REMOVED lines=13> */
.L_x_12557:
[----:B------:R-:W-:Y:S01]  /*5cc0*/  IMAD.MOV.U32 R0, RZ, RZ, 0x7f ;  /* 0x0000007fff007424 */ /* 0x000fe200078e00ff */
[----:B------:R-:W-:-:S04]  /*5cd0*/  ISETP.GT.U32.AND P0, PT, R3, 0x7f800000, PT ;  /* 0x7f8000000300780c */ /* 0x000fc80003f04070 */
[----:B------:R-:W-:-:S04]  /*5ce0*/  SEL R0, R0, 0x7c, P0 ;  /* 0x0000007c00007807 */ /* 0x000fc80000000000 */
.L_x_12558:
[----:B------:R-:W-:Y:S05]  /*5cf0*/  BSYNC B0 ;  /* 0x0000000000007941 */ /* 0x000fea0003800000 */
.L_x_12556:
[----:B------:R-:W-:-:S04]  /*5d00*/  LOP3.LUT R3, R19, 0x80000000, RZ, 0xc0, !PT ;  /* 0x8000000013037812 */ /* 0x000fc800078ec0ff */
[----:B------:R-:W-:-:S04]  /*5d10*/  SHF.R.U32.HI R3, RZ, 0x18, R3 ;  /* 0x00000018ff037819 */ /* 0x000fc80000011603 */
[----:B------:R-:W-:-:S05]  /*5d20*/  LOP3.LUT R3, R0, R3, RZ, 0xfc, !PT ;  /* 0x0000000300037212 */ /* 0x000fca00078efcff */
[----:B------:R0:W-:Y:S01]  /*5d30*/  STG.E.U8 [R8.64], R3 ;  /* 0x0000000308007986 */ /* 0x0001e2000c101124 */
[----:B------:R-:W-:Y:S05]  /*5d40*/  BRA `(.L_x_12542) ;  /* 0x000006e000007947 */ /* 0x000fea0003800000 */
.L_x_12552:
[----:B-1---5:R-:W0:Y:S02]  /*5d50*/  I2F.S16 R0, R19 ;  /* 0x0000001300007306 */ /* 0x022e240000101400 */
[----:B0-----:R-:W-:-:S05]  /*5d60*/  F2FP.BF16.PACK_AB R0, RZ, R0 ;  /* 0x00000000ff00723e */ /* 0x001fca00000010ff */
[----:B------:R0:W-:Y:S01]  /*5d70*/  STG.E.U16 [R8.64], R0 ;  /* 0x0000000008007986 */ /* 0x0001e2000c101524 */
[----:B------:R-:W-:Y:S05]  /*5d80*/  BRA `(.L_x_12542) ;  /* 0x000006a000007947 */ /* 0x000fea0003800000 */
.L_x_12549:
        /* <DEDUP_REMOVED lines=10> */
.L_x_12561:
        /* <DEDUP_REMOVED lines=17> */
.L_x_12564:
[----:B------:R-:W-:-:S04]  /*5f40*/  LOP3.LUT R3, R19, 0x80000000, RZ, 0xc0, !PT ;  /* 0x8000000013037812 */ /* 0x000fc800078ec0ff */
[----:B------:R-:W-:-:S04]  /*5f50*/  SHF.R.U32.HI R3, RZ, 0x18, R3 ;  /* 0x00000018ff037819 */ /* 0x000fc80000011603 */
[----:B------:R-:W-:-:S04]  /*5f60*/  LOP3.LUT R0, R0, R3, RZ, 0xfc, !PT ;  /* 0x0000000300007212 */ /* 0x000fc800078efcff */
[----:B------:R-:W-:Y:S02]  /*5f70*/  PRMT R4, R0, 0x7610, R4 ;  /* 0x0000761000047816 */ /* 0x000fe40000000004 */
.L_x_12563:
[----:B------:R-:W-:Y:S05]  /*5f80*/  BSYNC B0 ;  /* 0x0000000000007941 */ /* 0x000fea0003800000 */
.L_x_12562:
[----:B------:R0:W-:Y:S01]  /*5f90*/  STG.E.U8 [R8.64], R4 ;  /* 0x0000000408007986 */ /* 0x0001e2000c101124 */
[----:B------:R-:W-:Y:S05]  /*5fa0*/  BRA `(.L_x_12542) ;  /* 0x0000048000007947 */ /* 0x000fea0003800000 */
.L_x_12560:
        /* <DEDUP_REMOVED lines=17> */
.L_x_12567:
[----:B------:R-:W-:-:S04]  /*60c0*/  LOP3.LUT R3, R19, 0x80000000, RZ, 0xc0, !PT ;  /* 0x8000000013037812 */ /* 0x000fc800078ec0ff */
[----:B------:R-:W-:-:S04]  /*60d0*/  SHF.R.U32.HI R3, RZ, 0x18, R3 ;  /* 0x00000018ff037819 */ /* 0x000fc80000011603 */
[----:B------:R-:W-:-:S04]  /*60e0*/  LOP3.LUT R0, R0, R3, RZ, 0xfc, !PT ;  /* 0x0000000300007212 */ /* 0x000fc800078efcff */
[----:B------:R-:W-:Y:S02]  /*60f0*/  PRMT R4, R0, 0x7610, R4 ;  /* 0x0000761000047816 */ /* 0x000fe40000000004 */
.L_x_12566:
[----:B------:R-:W-:Y:S05]  /*6100*/  BSYNC B0 ;  /* 0x0000000000007941 */ /* 0x000fea0003800000 */
.L_x_12565:
[----:B------:R0:W-:Y:S01]  /*6110*/  STG.E.U8 [R8.64], R4 ;  /* 0x0000000408007986 */ /* 0x0001e2000c101124 */
[----:B------:R-:W-:Y:S05]  /*6120*/  BRA `(.L_x_12542) ;  /* 0x0000030000007947 */ /* 0x000fea0003800000 */
.L_x_12559:
        /* <DEDUP_REMOVED lines=22> */
.L_x_12541:
        /* <DEDUP_REMOVED lines=20> */
.L_x_12569:
[----:B-1---5:R-:W-:-:S04]  /*63d0*/  PRMT R4, R19, 0x9910, RZ ;  /* 0x0000991013047816 */ /* 0x022fc800000000ff */
[----:B------:R-:W-:-:S05]  /*63e0*/  SHF.R.S32.HI R5, RZ, 0x1f, R4 ;  /* 0x0000001fff057819 */ /* 0x000fca0000011404 */
[----:B------:R0:W-:Y:S01]  /*63f0*/  STG.E.64 [R8.64], R4 ;  /* 0x0000000408007986 */ /* 0x0001e2000c101b24 */
[----:B------:R-:W-:Y:S05]  /*6400*/  BRA `(.L_x_12542) ;  /* 0x0000002000007947 */ /* 0x000fea0003800000 */
.L_x_12568:
[----:B-1---5:R-:W-:-:S05]  /*6410*/  PRMT R3, R19, 0x9910, RZ ;  /* 0x0000991013037816 */ /* 0x022fca00000000ff */
[----:B------:R0:W-:Y:S02]  /*6420*/  STG.E [R8.64], R3 ;  /* 0x0000000308007986 */ /* 0x0001e4000c101924 */
.L_x_12542:
        /* <DEDUP_REMOVED lines=21> */
.L_x_12573:
[----:B------:R0:W-:Y:S01]  /*6580*/  STG.E.U8 [R8.64], R23 ;  /* 0x0000001708007986 */ /* 0x0001e2000c101124 */
[----:B------:R-:W-:Y:S05]  /*6590*/  BRA `(.L_x_12575) ;  /* 0x00000dc000007947 */ /* 0x000fea0003800000 */
.L_x_12572:
        /* <DEDUP_REMOVED lines=10> */
.L_x_12577:
[----:B------:R-:W-:-:S05]  /*6640*/  PRMT R3, R23, 0x9910, RZ ;  /* 0x0000991017037816 */ /* 0x000fca00000000ff */
[----:B------:R0:W-:Y:S01]  /*6650*/  STG.E [R8.64], R3 ;  /* 0x0000000308007986 */ /* 0x0001e2000c101924 */
[----:B------:R-:W-:Y:S05]  /*6660*/  BRA `(.L_x_12575) ;  /* 0x00000cf000007947 */ /* 0x000fea0003800000 */
.L_x_12576:
[----:B------:R0:W-:Y:S01]  /*6670*/  STG.E.U16 [R8.64], R23 ;  /* 0x0000001708007986 */ /* 0x0001e2000c101524 */
[----:B------:R-:W-:Y:S05]  /*6680*/  BRA `(.L_x_12575) ;  /* 0x00000cd000007947 */ /* 0x000fea0003800000 */
.L_x_12571:
        /* <DEDUP_REMOVED lines=9> */
.L_x_12579:
[----:B------:R-:W0:Y:S02]  /*6720*/  I2F.S16 R0, R23 ;  /* 0x0000001700007306 */ /* 0x000e240000101400 */
[----:B0-----:R-:W-:-:S05]  /*6730*/  F2FP.PACK_AB R0, RZ, R0 ;  /* 0x00000000ff00723e */ /* 0x001fca00000000ff */
[----:B------:R0:W-:Y:S01]  /*6740*/  STG.E.U16 [R8.64], R0 ;  /* 0x0000000008007986 */ /* 0x0001e2000c101524 */
[----:B------:R-:W-:Y:S05]  /*6750*/  BRA `(.L_x_12575) ;  /* 0x00000c0000007947 */ /* 0x000fea0003800000 */
.L_x_12578:
        /* <DEDUP_REMOVED lines=10> */
.L_x_12581:
[----:B------:R-:W0:Y:S02]  /*6800*/  I2F.S16 R23, R23 ;  /* 0x0000001700177306 */ /* 0x000e240000101400 */
[----:B0-----:R-:W-:-:S04]  /*6810*/  F2FP.PACK_AB R3, RZ, R23 ;  /* 0x00000017ff03723e */ /* 0x001fc800000000ff */
[----:B------:R-:W-:-:S05]  /*6820*/  PRMT R3, R3, 0x5410, RZ ;  /* 0x0000541003037816 */ /* 0x000fca00000000ff */
[----:B------:R0:W-:Y:S01]  /*6830*/  STG.E [R8.64], R3 ;  /* 0x0000000308007986 */ /* 0x0001e2000c101924 */
[----:B------:R-:W-:Y:S05]  /*6840*/  BRA `(.L_x_12575) ;  /* 0x00000b1000007947 */ /* 0x000fea0003800000 */
.L_x_12580:
[----:B------:R-:W0:Y:S02]  /*6850*/  I2F.F64.S16 R4, R23 ;  /* 0x0000001700047312 */ /* 0x000e240000101c00 */
[----:B0-----:R0:W-:Y:S01]  /*6860*/  STG.E.64 [R8.64], R4 ;  /* 0x0000000408007986 */ /* 0x0011e2000c101b24 */
[----:B------:R-:W-:Y:S05]  /*6870*/  BRA `(.L_x_12575) ;  /* 0x00000ae000007947 */ /* 0x000fea0003800000 */
.L_x_12570:
        /* <DEDUP_REMOVED lines=13> */
.L_x_12584:
[----:B------:R-:W0:Y:S01]  /*6950*/  I2F.F64.S16 R4, R23 ;  /* 0x0000001700047312 */ /* 0x000e220000101c00 */
[----:B------:R-:W-:-:S05]  /*6960*/  CS2R R6, SRZ ;  /* 0x0000000000067805 */ /* 0x000fca000001ff00 */
[----:B0-----:R0:W-:Y:S01]  /*6970*/  STG.E.128 [R8.64], R4 ;  /* 0x0000000408007986 */ /* 0x0011e2000c101d24 */
[----:B------:R-:W-:Y:S05]  /*6980*/  BRA `(.L_x_12575) ;  /* 0x000009d000007947 */ /* 0x000fea0003800000 */
.L_x_12583:
        /* <DEDUP_REMOVED lines=21> */
.L_x_12588:
[----:B------:R-:W-:Y:S05]  /*6ae0*/  BSYNC B0 ;  /* 0x0000000000007941 */ /* 0x000fea0003800000 */
.L_x_12587:
[----:B------:R-:W-:-:S05]  /*6af0*/  LOP3.LUT R5, R0, R5, RZ, 0xfc, !PT ;  /* 0x0000000500057212 */ /* 0x000fca00078efcff */
[----:B------:R0:W-:Y:S01]  /*6b00*/  STG.E.U8 [R8.64], R5 ;  /* 0x0000000508007986 */ /* 0x0001e2000c101124 */
[----:B------:R-:W-:Y:S05]  /*6b10*/  BRA `(.L_x_12575) ;  /* 0x0000084000007947 */ /* 0x000fea0003800000 */
.L_x_12586:
        /* <DEDUP_REMOVED lines=13> */
.L_x_12590:
[----:B------:R-:W-:Y:S01]  /*6bf0*/  IMAD.MOV.U32 R0, RZ, RZ, 0x7f ;  /* 0x0000007fff007424 */ /* 0x000fe200078e00ff */
[----:B------:R-:W-:-:S04]  /*6c00*/  ISETP.GT.U32.AND P0, PT, R3, 0x7f800000, PT ;  /* 0x7f8000000300780c */ /* 0x000fc80003f04070 */
[----:B------:R-:W-:-:S04]  /*6c10*/  SEL R0, R0, 0x7c, P0 ;  /* 0x0000007c00007807 */ /* 0x000fc80000000000 */
.L_x_12591:
[----:B------:R-:W-:Y:S05]  /*6c20*/  BSYNC B0 ;  /* 0x0000000000007941 */ /* 0x000fea0003800000 */
.L_x_12589:
[----:B------:R-:W-:-:S04]  /*6c30*/  LOP3.LUT R3, R23, 0x80000000, RZ, 0xc0, !PT ;  /* 0x8000000017037812 */ /* 0x000fc800078ec0ff */
[----:B------:R-:W-:-:S04]  /*6c40*/  SHF.R.U32.HI R3, RZ, 0x18, R3 ;  /* 0x00000018ff037819 */ /* 0x000fc80000011603 */
[----:B------:R-:W-:-:S05]  /*6c50*/  LOP3.LUT R3, R0, R3, RZ, 0xfc, !PT ;  /* 0x0000000300037212 */ /* 0x000fca00078efcff */
[----:B------:R0:W-:Y:S01]  /*6c60*/  STG.E.U8 [R8.64], R3 ;  /* 0x0000000308007986 */ /* 0x0001e2000c101124 */
[----:B------:R-:W-:Y:S05]  /*6c70*/  BRA `(.L_x_12575) ;  /* 0x000006e000007947 */ /* 0x000fea0003800000 */
.L_x_12585:
[----:B------:R-:W0:Y:S02]  /*6c80*/  I2F.S16 R0, R23 ;  /* 0x0000001700007306 */ /* 0x000e240000101400 */
[----:B0-----:R-:W-:-:S05]  /*6c90*/  F2FP.BF16.PACK_AB R0, RZ, R0 ;  /* 0x00000000ff00723e */ /* 0x001fca00000010ff */
[----:B------:R0:W-:Y:S01]  /*6ca0*/  STG.E.U16 [R8.64], R0 ;  /* 0x0000000008007986 */ /* 0x0001e2000c101524 */
[----:B------:R-:W-:Y:S05]  /*6cb0*/  BRA `(.L_x_12575) ;  /* 0x000006a000007947 */ /* 0x000fea0003800000 */
.L_x_12582:
        /* <DEDUP_REMOVED lines=10> */
.L_x_12594:
        /* <DEDUP_REMOVED lines=17> */
.L_x_12597:
[----:B------:R-:W-:-:S04]  /*6e70*/  LOP3.LUT R3, R23, 0x80000000, RZ, 0xc0, !PT ;  /* 0x8000000017037812 */ /* 0x000fc800078ec0ff */
[----:B------:R-:W-:-:S04]  /*6e80*/  SHF.R.U32.HI R3, RZ, 0x18, R3 ;  /* 0x00000018ff037819 */ /* 0x000fc80000011603 */
[----:B------:R-:W-:-:S04]  /*6e90*/  LOP3.LUT R0, R0, R3, RZ, 0xfc, !PT ;  /* 0x0000000300007212 */ /* 0x000fc800078efcff */
[----:B------:R-:W-:Y:S02]  /*6ea0*/  PRMT R4, R0, 0x7610, R4 ;  /* 0x0000761000047816 */ /* 0x000fe40000000004 */
.L_x_12596:
[----:B------:R-:W-:Y:S05]  /*6eb0*/  BSYNC B0 ;  /* 0x0000000000007941 */ /* 0x000fea0003800000 */
.L_x_12595:
[----:B------:R0:W-:Y:S01]  /*6ec0*/  STG.E.U8 [R8.64], R4 ;  /* 0x0000000408007986 */ /* 0x0001e2000c101124 */
[----:B------:R-:W-:Y:S05]  /*6ed0*/  BRA `(.L_x_12575) ;  /* 0x0000048000007947 */ /* 0x000fea0003800000 */
.L_x_12593:
        /* <DEDUP_REMOVED lines=17> */
.L_x_12600:
[----:B------:R-:W-:-:S04]  /*6ff0*/  LOP3.LUT R3, R23, 0x80000000, RZ, 0xc0, !PT ;  /* 0x8000000017037812 */ /* 0x000fc800078ec0ff */
[----:B------:R-:W-:-:S04]  /*7000*/  SHF.R.U32.HI R3, RZ, 0x18, R3 ;  /* 0x00000018ff037819 */ /* 0x000fc80000011603 */
[----:B------:R-:W-:-:S04]  /*7010*/  LOP3.LUT R0, R0, R3, RZ, 0xfc, !PT ;  /* 0x0000000300007212 */ /* 0x000fc800078efcff */
[----:B------:R-:W-:Y:S02]  /*7020*/  PRMT R4, R0, 0x7610, R4 ;  /* 0x0000761000047816 */ /* 0x000fe40000000004 */
.L_x_12599:
[----:B------:R-:W-:Y:S05]  /*7030*/  BSYNC B0 ;  /* 0x0000000000007941 */ /* 0x000fea0003800000 */
.L_x_12598:
[----:B------:R0:W-:Y:S01]  /*7040*/  STG.E.U8 [R8.64], R4 ;  /* 0x0000000408007986 */ /* 0x0001e2000c101124 */
[----:B------:R-:W-:Y:S05]  /*7050*/  BRA `(.L_x_12575) ;  /* 0x0000030000007947 */ /* 0x000fea0003800000 */
.L_x_12592:
        /* <DEDUP_REMOVED lines=22> */
.L_x_12574:
        /* <DEDUP_REMOVED lines=20> */
.L_x_12602:
[----:B------:R-:W-:-:S04]  /*7300*/  PRMT R4, R23, 0x9910, RZ ;  /* 0x0000991017047816 */ /* 0x000fc800000000ff */
[----:B------:R-:W-:-:S05]  /*7310*/  SHF.R.S32.HI R5, RZ, 0x1f, R4 ;  /* 0x0000001fff057819 */ /* 0x000fca0000011404 */
[----:B------:R0:W-:Y:S01]  /*7320*/  STG.E.64 [R8.64], R4 ;  /* 0x0000000408007986 */ /* 0x0001e2000c101b24 */
[----:B------:R-:W-:Y:S05]  /*7330*/  BRA `(.L_x_12575) ;  /* 0x0000002000007947 */ /* 0x000fea0003800000 */
.L_x_12601:
[----:B------:R-:W-:-:S05]  /*7340*/  PRMT R3, R23, 0x9910, RZ ;  /* 0x0000991017037816 */ /* 0x000fca00000000ff */
[----:B------:R0:W-:Y:S02]  /*7350*/  STG.E [R8.64], R3 ;  /* 0x0000000308007986 */ /* 0x0001e4000c101924 */
.L_x_12575:
[----:B------:R-:W-:Y:S02]  /*7360*/  IADD3 R2, R2, 0x80, RZ ;  /* 0x0000008002027810 */ /* 0x000fe40007ffe0ff */
.L_x_12536:
[----:B------:R-:W-:Y:S05]  /*7370*/  BSYNC B6 ;  /* 0x0000000000067941 */ /* 0x000fea0003800000 */
.L_x_12535:
        /* <DEDUP_REMOVED lines=19> */
.L_x_12606:
[----:B-----5:R-:W-:Y:S01]  /*74b0*/  STG.E.U8 [R2.64], R24 ;  /* 0x0000001802007986 */ /* 0x020fe2000c101124 */
[----:B------:R-:W-:Y:S05]  /*74c0*/  EXIT ;  /* 0x000000000000794d */ /* 0x000fea0003800000 */
.L_x_12605:
        /* <DEDUP_REMOVED lines=10> */
.L_x_12609:
[----:B-----5:R-:W-:-:S05]  /*7570*/  PRMT R5, R24, 0x9910, RZ ;  /* 0x0000991018057816 */ /* 0x020fca00000000ff */
[----:B------:R-:W-:Y:S01]  /*7580*/  STG.E [R2.64], R5 ;  /* 0x0000000502007986 */ /* 0x000fe2000c101924 */
[----:B------:R-:W-:Y:S05]  /*7590*/  EXIT ;  /* 0x000000000000794d */ /* 0x000fea0003800000 */
.L_x_12608:
[----:B-----5:R-:W-:Y:S01]  /*75a0*/  STG.E.U16 [R2.64], R24 ;  /* 0x0000001802007986 */ /* 0x020fe2000c101524 */
[----:B------:R-:W-:Y:S05]  /*75b0*/  EXIT ;  /* 0x000000000000794d */ /* 0x000fea0003800000 */
.L_x_12604:
        /* <DEDUP_REMOVED lines=9> */
.L_x_12611:
[----:B-----5:R-:W0:Y:S02]  /*7650*/  I2F.S16 R0, R24 ;  /* 0x0000001800007306 */ /* 0x020e240000101400 */
[----:B0-----:R-:W-:-:S05]  /*7660*/  F2FP.PACK_AB R0, RZ, R0 ;  /* 0x00000000ff00723e */ /* 0x001fca00000000ff */
[----:B------:R-:W-:Y:S01]  /*7670*/  STG.E.U16 [R2.64], R0 ;  /* 0x0000000002007986 */ /* 0x000fe2000c101524 */
[----:B------:R-:W-:Y:S05]  /*7680*/  EXIT ;  /* 0x000000000000794d */ /* 0x000fea0003800000 */
.L_x_12610:
        /* <DEDUP_REMOVED lines=10> */
.L_x_12613:
[----:B-----5:R-:W0:Y:S02]  /*7730*/  I2F.S16 R24, R24 ;  /* 0x0000001800187306 */ /* 0x020e240000101400 */
[----:B0-----:R-:W-:-:S04]  /*7740*/  F2FP.PACK_AB R5, RZ, R24 ;  /* 0x00000018ff05723e */ /* 0x001fc800000000ff */
[----:B------:R-:W-:-:S05]  /*7750*/  PRMT R5, R5, 0x5410, RZ ;  /* 0x0000541005057816 */ /* 0x000fca00000000ff */
[----:B------:R-:W-:Y:S01]  /*7760*/  STG.E [R2.64], R5 ;  /* 0x0000000502007986 */ /* 0x000fe2000c101924 */
[----:B------:R-:W-:Y:S05]  /*7770*/  EXIT ;  /* 0x000000000000794d */ /* 0x000fea0003800000 */
.L_x_12612:
[----:B--2--5:R-:W0:Y:S02]  /*7780*/  I2F.F64.S16 R24, R24 ;  /* 0x0000001800187312 */ /* 0x024e240000101c00 */
[----:B0-----:R-:W-:Y:S01]  /*7790*/  STG.E.64 [R2.64], R24 ;  /* 0x0000001802007986 */ /* 0x001fe2000c101b24 */
[----:B------:R-:W-:Y:S05]  /*77a0*/  EXIT ;  /* 0x000000000000794d */ /* 0x000fea0003800000 */
.L_x_12603:
        /* <DEDUP_REMOVED lines=13> */
.L_x_12616:
[----:B--2--5:R-:W0:Y:S01]  /*7880*/  I2F.F64.S16 R24, R24 ;  /* 0x0000001800187312 */ /* 0x024e220000101c00 */
[----:B------:R-:W-:-:S05]  /*7890*/  CS2R R26, SRZ ;  /* 0x00000000001a7805 */ /* 0x000fca000001ff00 */
[----:B0-----:R-:W-:Y:S01]  /*78a0*/  STG.E.128 [R2.64], R24 ;  /* 0x0000001802007986 */ /* 0x001fe2000c101d24 */
[----:B------:R-:W-:Y:S05]  /*78b0*/  EXIT ;  /* 0x000000000000794d */ /* 0x000fea0003800000 */
.L_x_12615:
        /* <DEDUP_REMOVED lines=21> */
.L_x_12620:
[----:B------:R-:W-:Y:S05]  /*7a10*/  BSYNC B0 ;  /* 0x0000000000007941 */ /* 0x000fea0003800000 */
.L_x_12619:
[----:B------:R-:W-:-:S05]  /*7a20*/  LOP3.LUT R5, R0, R5, RZ, 0xfc, !PT ;  /* 0x0000000500057212 */ /* 0x000fca00078efcff */
[----:B------:R-:W-:Y:S01]  /*7a30*/  STG.E.U8 [R2.64], R5 ;  /* 0x0000000502007986 */ /* 0x000fe2000c101124 */
[----:B------:R-:W-:Y:S05]  /*7a40*/  EXIT ;  /* 0x000000000000794d */ /* 0x000fea0003800000 */
.L_x_12618:
        /* <DEDUP_REMOVED lines=13> */
.L_x_12622:
[----:B------:R-:W-:Y:S01]  /*7b20*/  IMAD.MOV.U32 R0, RZ, RZ, 0x7f ;  /* 0x0000007fff007424 */ /* 0x000fe200078e00ff */
[----:B------:R-:W-:-:S04]  /*7b30*/  ISETP.GT.U32.AND P0, PT, R4, 0x7f800000, PT ;  /* 0x7f8000000400780c */ /* 0x000fc80003f04070 */
[----:B------:R-:W-:-:S04]  /*7b40*/  SEL R0, R0, 0x7c, P0 ;  /* 0x0000007c00007807 */ /* 0x000fc80000000000 */
.L_x_12623:
[----:B------:R-:W-:Y:S05]  /*7b50*/  BSYNC B0 ;  /* 0x0000000000007941 */ /* 0x000fea0003800000 */
.L_x_12621:
[----:B------:R-:W-:-:S04]  /*7b60*/  LOP3.LUT R4, R5, 0x80000000, RZ, 0xc0, !PT ;  /* 0x8000000005047812 */ /* 0x000fc800078ec0ff */
[----:B------:R-:W-:-:S04]  /*7b70*/  SHF.R.U32.HI R5, RZ, 0x18, R4 ;  /* 0x00000018ff057819 */ /* 0x000fc80000011604 */
[----:B------:R-:W-:-:S05]  /*7b80*/  LOP3.LUT R5, R0, R5, RZ, 0xfc, !PT ;  /* 0x0000000500057212 */ /* 0x000fca00078efcff */
[----:B------:R-:W-:Y:S01]  /*7b90*/  STG.E.U8 [R2.64], R5 ;  /* 0x0000000502007986 */ /* 0x000fe2000c101124 */
[----:B------:R-:W-:Y:S05]  /*7ba0*/  EXIT ;  /* 0x000000000000794d */ /* 0x000fea0003800000 */
.L_x_12617:
[----:B-----5:R-:W0:Y:S02]  /*7bb0*/  I2F.S16 R0, R24 ;  /* 0x0000001800007306 */ /* 0x020e240000101400 */
[----:B0-----:R-:W-:-:S05]  /*7bc0*/  F2FP.BF16.PACK_AB R0, RZ, R0 ;  /* 0x00000000ff00723e */ /* 0x001fca00000010ff */
[----:B------:R-:W-:Y:S01]  /*7bd0*/  STG.E.U16 [R2.64], R0 ;  /* 0x0000000002007986 */ /* 0x000fe2000c101524 */
[----:B------:R-:W-:Y:S05]  /*7be0*/  EXIT ;  /* 0x000000000000794d */ /* 0x000fea0003800000 */
.L_x_12614:
        /* <DEDUP_REMOVED lines=10> */
.L_x_12626:
        /* <DEDUP_REMOVED lines=17> */
.L_x_12629:
[----:B------:R-:W-:-:S04]  /*7da0*/  LOP3.LUT R0, R7, 0x80000000, RZ, 0xc0, !PT ;  /* 0x8000000007007812 */ /* 0x000fc800078ec0ff */
[----:B------:R-:W-:-:S04]  /*7db0*/  SHF.R.U32.HI R5, RZ, 0x18, R0 ;  /* 0x00000018ff057819 */ /* 0x000fc80000011600 */
[----:B------:R-:W-:-:S04]  /*7dc0*/  LOP3.LUT R4, R4, R5, RZ, 0xfc, !PT ;  /* 0x0000000504047212 */ /* 0x000fc800078efcff */
[----:B------:R-:W-:Y:S02]  /*7dd0*/  PRMT R0, R4, 0x7610, R0 ;  /* 0x0000761004007816 */ /* 0x000fe40000000000 */
.L_x_12628:
[----:B------:R-:W-:Y:S05]  /*7de0*/  BSYNC B0 ;  /* 0x0000000000007941 */ /* 0x000fea0003800000 */
.L_x_12627:
[----:B------:R-:W-:Y:S01]  /*7df0*/  STG.E.U8 [R2.64], R0 ;  /* 0x0000000002007986 */ /* 0x000fe2000c101124 */
[----:B------:R-:W-:Y:S05]  /*7e00*/  EXIT ;  /* 0x000000000000794d */ /* 0x000fea0003800000 */
.L_x_12625:
        /* <DEDUP_REMOVED lines=17> */
.L_x_12632:
[----:B------:R-:W-:-:S04]  /*7f20*/  LOP3.LUT R0, R7, 0x80000000, RZ, 0xc0, !PT ;  /* 0x8000000007007812 */ /* 0x000fc800078ec0ff */
[----:B------:R-:W-:-:S04]  /*7f30*/  SHF.R.U32.HI R5, RZ, 0x18, R0 ;  /* 0x00000018ff057819 */ /* 0x000fc80000011600 */
[----:B------:R-:W-:-:S04]  /*7f40*/  LOP3.LUT R4, R4, R5, RZ, 0xfc, !PT ;  /* 0x0000000504047212 */ /* 0x000fc800078efcff */
[----:B------:R-:W-:Y:S02]  /*7f50*/  PRMT R0, R4, 0x7610, R0 ;  /* 0x0000761004007816 */ /* 0x000fe40000000000 */
.L_x_12631:
[----:B------:R-:W-:Y:S05]  /*7f60*/  BSYNC B0 ;  /* 0x0000000000007941 */ /* 0x000fea0003800000 */
.L_x_12630:
[----:B------:R-:W-:Y:S01]  /*7f70*/  STG.E.U8 [R2.64], R0 ;  /* 0x0000000002007986 */ /* 0x000fe2000c101124 */
[----:B------:R-:W-:Y:S05]  /*7f80*/  EXIT ;  /* 0x000000000000794d */ /* 0x000fea0003800000 */
.L_x_12624:
        /* <DEDUP_REMOVED lines=22> */
.L_x_12607:
        /* <DEDUP_REMOVED lines=20> */
.L_x_12634:
[----:B-----5:R-:W-:-:S04]  /*8230*/  PRMT R4, R24, 0x9910, RZ ;  /* 0x0000991018047816 */ /* 0x020fc800000000ff */
[----:B------:R-:W-:-:S05]  /*8240*/  SHF.R.S32.HI R5, RZ, 0x1f, R4 ;  /* 0x0000001fff057819 */ /* 0x000fca0000011404 */
[----:B------:R-:W-:Y:S01]  /*8250*/  STG.E.64 [R2.64], R4 ;  /* 0x0000000402007986 */ /* 0x000fe2000c101b24 */
[----:B------:R-:W-:Y:S05]  /*8260*/  EXIT ;  /* 0x000000000000794d */ /* 0x000fea0003800000 */
.L_x_12633:
[----:B-----5:R-:W-:-:S05]  /*8270*/  PRMT R5, R24, 0x9910, RZ ;  /* 0x0000991018057816 */ /* 0x020fca00000000ff */
[----:B------:R-:W-:Y:S01]  /*8280*/  STG.E [R2.64], R5 ;  /* 0x0000000502007986 */ /* 0x000fe2000c101924 */
[----:B------:R-:W-:Y:S05]  /*8290*/  EXIT ;  /* 0x000000000000794d */ /* 0x000fea0003800000 */
.L_x_12635:
        /* <DEDUP_REMOVED lines=14> */
.L_x_21562:


//--------------------- .text._ZN2at6native18elementwise_kernelILi128ELi4EZNS0_22gpu_kernel_impl_nocastINS0_13AUnaryFunctorIsssZZZNS0_15binary_internal21div_trunc_kernel_cudaERNS_18TensorIteratorBaseEENKUlvE_clEvENKUlvE3_clEvEUlssE_EEEEvS6_RKT_EUliE_EEviT1_ --------------------------
	.section	.text._ZN2at6native18elementwise_kernelILi128ELi4EZNS0_22gpu_kernel_impl_nocastINS0_13AUnaryFunctorIsssZZZNS0_15binary_internal21div_trunc_kernel_cudaERNS_18TensorIteratorBaseEENKUlvE_clEvENKUlvE3_clEvEUlssE_EEEEvS6_RKT_EUliE_EEviT1_,"ax",@progbits
	.sectioninfo	@"SHI_REGISTERS=15"
	.align	128
        .global         _ZN2at6native18elementwise_kernelILi128ELi4EZNS0_22gpu_kernel_impl_nocastINS0_13AUnaryFunctorIsssZZZNS0_15binary_internal21div_trunc_kernel_cudaERNS_18TensorIteratorBaseEENKUlvE_clEvENKUlvE3_clEvEUlssE_EEEEvS6_RKT_EUliE_EEviT1_
        .type           _ZN2at6native18elementwise_kernelILi128ELi4EZNS0_22gpu_kernel_impl_nocastINS0_13AUnaryFunctorIsssZZZNS0_15binary_internal21div_trunc_kernel_cudaERNS_18TensorIteratorBaseEENKUlvE_clEvENKUlvE3_clEvEUlssE_EEEEvS6_RKT_EUliE_EEviT1_,@function
        .size           _ZN2at6native18elementwise_kernelILi128ELi4EZNS0_22gpu_kernel_impl_nocastINS0_13AUnaryFunctorIsssZZZNS0_15binary_internal21div_trunc_kernel_cudaERNS_18TensorIteratorBaseEENKUlvE_clEvENKUlvE3_clEvEUlssE_EEEEvS6_RKT_EUliE_EEviT1_,(.L_x_21563 - _ZN2at6native18elementwise_kernelILi128ELi4EZNS0_22gpu_kernel_impl_nocastINS0_13AUnaryFunctorIsssZZZNS0_15binary_internal21div_trunc_kernel_cudaERNS_18TensorIteratorBaseEENKUlvE_clEvENKUlvE3_clEvEUlssE_EEEEvS6_RKT_EUliE_EEviT1_)
        .other          _ZN2at6native18elementwise_kernelILi128ELi4EZNS0_22gpu_kernel_impl_nocastINS0_13AUnaryFunctorIsssZZZNS0_15binary_internal21div_trunc_kernel_cudaERNS_18TensorIteratorBaseEENKUlvE_clEvENKUlvE3_clEvEUlssE_EEEEvS6_RKT_EUliE_EEviT1_,@"STO_CUDA_ENTRY STV_DEFAULT"
_ZN2at6native18elementwise_kernelILi128ELi4EZNS0_22gpu_kernel_impl_nocastINS0_13AUnaryFunctorIsssZZZNS0_15binary_internal21div_trunc_kernel_cudaERNS_18TensorIteratorBaseEENKUlvE_clEvENKUlvE3_clEvEUlssE_EEEEvS6_RKT_EUliE_EEviT1_:
.text._ZN2at6native18elementwise_kernelILi128ELi4EZNS0_22gpu_kernel_impl_nocastINS0_13AUnaryFunctorIsssZZZNS0_15binary_internal21div_trunc_kernel_cudaERNS_18TensorIteratorBaseEENKUlvE_clEvENKUlvE3_clEvEUlssE_EEEEvS6_RKT_EUliE_EEviT1_:
        /* <DEDUP_REMOVED lines=235> */
.L_x_12638:
[----:B------:R-:W-:-:S05]  /*0eb0*/  IADD3 R4, P0, R3, c[0x0][0x368], RZ ;  /* 0x0000da0003047a10 */ /* 0x000fca0007f1e0ff */
[----:B------:R-:W-:-:S05]  /*0ec0*/  IMAD.X R5, RZ, RZ, c[0x0][0x36c], P0 ;  /* 0x0000db00ff057624 */ /* 0x000fca00000e06ff */
[----:B------:R-:W2:Y:S01]  /*0ed0*/  LDG.E.S16 R10, [R4.64] ;  /* 0x00000004040a7981 */ /* 0x000ea2000c1e1700 */
[----:B------:R-:W0:Y:S01]  /*0ee0*/  LDC.U16 R3, c[0x0][0x372] ;  /* 0x0000dc80ff037b82 */ /* 0x000e220000000400 */
[----:B------:R-:W-:Y:S02]  /*0ef0*/  IADD3 R0, R0, 0x80, RZ ;  /* 0x0000008000007810 */ /* 0x000fe40007ffe0ff */
[----:B0-----:R-:W-:-:S04]  /*0f00*/  PRMT R3, R3, 0x9910, RZ ;  /* 0x0000991003037816 */ /* 0x001fc800000000ff */
[----:B------:R-:W-:Y:S02]  /*0f10*/  IABS R11, R3 ;  /* 0x00000003000b7213 */ /* 0x000fe40000000000 */
[-C--:B--2---:R-:W-:Y:S02]  /*0f20*/  IABS R9, R10.reuse ;  /* 0x0000000a00097213 */ /* 0x084fe40000000000 */
[-C--:B------:R-:W-:Y:S02]  /*0f30*/  IABS R12, R10.reuse ;  /* 0x0000000a000c7213 */ /* 0x080fe40000000000 */
[----:B------:R-:W0:Y:S01]  /*0f40*/  I2F.RP R8, R9 ;  /* 0x0000000900087306 */ /* 0x000e220000209400 */
[----:B------:R-:W-:-:S04]  /*0f50*/  LOP3.LUT R3, R3, R10, RZ, 0x3c, !PT ;  /* 0x0000000a03037212 */ /* 0x000fc800078e3cff */
[----:B------:R-:W-:-:S03]  /*0f60*/  ISETP.GE.AND P1, PT, R3, RZ, PT ;  /* 0x000000ff0300720c */ /* 0x000fc60003f26270 */
[----:B0-----:R-:W0:Y:S02]  /*0f70*/  MUFU.RCP R8, R8 ;  /* 0x0000000800087308 */ /* 0x001e240000001000 */
[----:B0-----:R-:W-:-:S06]  /*0f80*/  IADD3 R6, R8, 0xffffffe, RZ ;  /* 0x0ffffffe08067810 */ /* 0x001fcc0007ffe0ff */
[----:B------:R0:W1:Y:S02]  /*0f90*/  F2I.FTZ.U32.TRUNC.NTZ R7, R6 ;  /* 0x0000000600077305 */ /* 0x000064000021f000 */
[----:B0-----:R-:W-:Y:S02]  /*0fa0*/  MOV R6, RZ ;  /* 0x000000ff00067202 */ /* 0x001fe40000000f00 */
[----:B-1----:R-:W-:-:S05]  /*0fb0*/  IADD3 R4, RZ, -R7, RZ ;  /* 0x80000007ff047210 */ /* 0x002fca0007ffe0ff */
[----:B------:R-:W-:Y:S01]  /*0fc0*/  IMAD R5, R4, R9, RZ ;  /* 0x0000000904057224 */ /* 0x000fe200078e02ff */
[----:B------:R-:W-:-:S03]  /*0fd0*/  MOV R4, R11 ;  /* 0x0000000b00047202 */ /* 0x000fc60000000f00 */
        /* <DEDUP_REMOVED lines=11> */
[----:B------:R-:W-:Y:S02]  /*1090*/  @!P1 IADD3 R7, -R7, RZ, RZ ;  /* 0x000000ff07079210 */ /* 0x000fe40007ffe1ff */
[----:B------:R-:W-:Y:S02]  /*10a0*/  IADD3.X R3, RZ, c[0x0][0x364], RZ, P0, !PT ;  /* 0x0000d900ff037a10 */ /* 0x000fe400007fe4ff */
[----:B------:R-:W-:-:S05]  /*10b0*/  @!P2 LOP3.LUT R7, RZ, R10, RZ, 0x33, !PT ;  /* 0x0000000aff07a212 */ /* 0x000fca00078e33ff */
[----:B------:R0:W-:Y:S02]  /*10c0*/  STG.E.U16 [R2.64], R7 ;  /* 0x0000000702007986 */ /* 0x0001e4000c101504 */
.L_x_12637:
[----:B------:R-:W-:Y:S05]  /*10d0*/  BSYNC B0 ;  /* 0x0000000000007941 */ /* 0x000fea0003800000 */
.L_x_12636:
[----:B------:R-:W-:Y:S01]  /*10e0*/  ISETP.GE.AND P0, PT, R0, c[0x0][0x160], PT ;  /* 0x0000580000007a0c */ /* 0x000fe20003f06270 */
[----:B------:R-:W-:-:S12]  /*10f0*/  BSSY B0, `(.L_x_12639) ;  /* 0x000020c000007945 */ /* 0x000fd80003800000 */
[----:B------:R-:W-:Y:S05]  /*1100*/  @P0 BRA `(.L_x_12640) ;  /* 0x000020a000000947 */ /* 0x000fea0003800000 */
[----:B------:R-:W-:Y:S01]  /*1110*/  ISETP.NE.AND P0, PT, RZ, c[0x0][0x168], PT ;  /* 0x00005a00ff007a0c */ /* 0x000fe20003f05270 */
[----:B0-----:R-:W-:-:S12]  /*1120*/  CS2R R2, SRZ ;  /* 0x0000000000027805 */ /* 0x001fd8000001ff00 */
[----:B------:R-:W-:Y:S05]  /*1130*/  @!P0 BRA `(.L_x_12641) ;  /* 0x00000e0000008947 */ /* 0x000fea0003800000 */
[----:B------:R-:W-:Y:S01]  /*1140*/  MOV R2, RZ ;  /* 0x000000ff00027202 */ /* 0x000fe20000000f00 */
[----:B------:R-:W-:Y:S01]  /*1150*/  IMAD.MOV.U32 R8, RZ, RZ, c[0x0][0x168] ;  /* 0x00005a00ff087624 */ /* 0x000fe200078e00ff */
[----:B------:R-:W-:-:S04]  /*1160*/  MOV R3, R0 ;  /* 0x0000000000037202 */ /* 0x000fc80000000f00 */
[----:B------:R-:W-:Y:S01]  /*1170*/  ISETP.NE.AND P0, PT, R8, 0x1, PT ;  /* 0x000000010800780c */ /* 0x000fe20003f05270 */
[----:B------:R-:W-:-:S05]  /*1180*/  IMAD.HI.U32 R4, R0, c[0x0][0x170], R2 ;  /* 0x00005c0000047a27 */ /* 0x000fca00078e0002 */
        /* <DEDUP_REMOVED lines=219> */
.L_x_12641:
        /* <DEDUP_REMOVED lines=8> */
[----:B------:R-:W-:Y:S02]  /*1fc0*/  IABS R4, R9 ;  /* 0x0000000900047213 */ /* 0x000fe40000000000 */
[----:B------:R-:W0:Y:S02]  /*1fd0*/  I2F.RP R3, R8 ;  /* 0x0000000800037306 */ /* 0x000e240000209400 */
[----:B------:R-:W-:-:S06]  /*1fe0*/  IADD3 R4, RZ, -R4, RZ ;  /* 0x80000004ff047210 */ /* 0x000fcc0007ffe0ff */
[----:B0-----:R-:W0:Y:S02]  /*1ff0*/  MUFU.RCP R3, R3 ;  /* 0x0000000300037308 */ /* 0x001e240000001000 */
[----:B0-----:R-:W-:-:S06]  /*2000*/  IADD3 R6, R3, 0xffffffe, RZ ;  /* 0x0ffffffe03067810 */ /* 0x001fcc0007ffe0ff */
        /* <DEDUP_REMOVED lines=11> */
[----:B------:R-:W-:Y:S02]  /*20c0*/  LOP3.LUT R3, R10, R9, RZ, 0x3c, !PT ;  /* 0x000000090a037212 */ /* 0x000fe400078e3cff */
[----:B------:R-:W-:Y:S02]  /*20d0*/  ISETP.NE.AND P2, PT, R9, RZ, PT ;  /* 0x000000ff0900720c */ /* 0x000fe40003f45270 */
[----:B------:R-:W-:-:S07]  /*20e0*/  ISETP.GE.AND P1, PT, R3, RZ, PT ;  /* 0x000000ff0300720c */ /* 0x000fce0003f26270 */
[----:B------:R-:W-:Y:S02]  /*20f0*/  @P0 IADD3 R7, R7, 0x1, RZ ;  /* 0x0000000107070810 */ /* 0x000fe40007ffe0ff */
[----:B------:R-:W-:-:S04]  /*2100*/  IADD3 R2, P0, R2, c[0x0][0x360], RZ ;  /* 0x0000d80002027a10 */ /* 0x000fc80007f1e0ff */
[----:B------:R-:W-:Y:S01]  /*2110*/  @!P1 IMAD.MOV R7, RZ, RZ, -R7 ;  /* 0x000000ffff079224 */ /* 0x000fe200078e0a07 */
[----:B------:R-:W-:Y:S02]  /*2120*/  IADD3.X R3, RZ, c[0x0][0x364], RZ, P0, !PT ;  /* 0x0000d900ff037a10 */ /* 0x000fe400007fe4ff */
[----:B------:R-:W-:Y:S02]  /*2130*/  @!P2 LOP3.LUT R7, RZ, R9, RZ, 0x33, !PT ;  /* 0x00000009ff07a212 */ /* 0x000fe400078e33ff */
[----:B------:R-:W-:-:S03]  /*2140*/  ISETP.GE.AND P0, PT, R0, c[0x0][0x160], PT ;  /* 0x0000580000007a0c */ /* 0x000fc60003f06270 */
[----:B------:R0:W-:Y:S10]  /*2150*/  STG.E.U16 [R2.64], R7 ;  /* 0x0000000702007986 */ /* 0x0001f4000c101504 */
        /* <DEDUP_REMOVED lines=228> */
.L_x_12642:
[----:B------:R-:W-:-:S04]  /*2fa0*/  IADD3 R4, P0, R3, c[0x0][0x368], RZ ;  /* 0x0000da0003047a10 */ /* 0x000fc80007f1e0ff */
[----:B------:R-:W-:-:S05]  /*2fb0*/  IADD3.X R5, RZ, c[0x0][0x36c], RZ, P0, !PT ;  /* 0x0000db00ff057a10 */ /* 0x000fca00007fe4ff */
        /* <DEDUP_REMOVED lines=27> */
[----:B------:R-:W-:Y:S02]  /*3170*/  @!P1 IADD3 R7, -R7, RZ, RZ ;  /* 0x000000ff07079210 */ /* 0x000fe40007ffe1ff */
[----:B------:R-:W-:Y:S02]  /*3180*/  IADD3.X R3, RZ, c[0x0][0x364], RZ, P0, !PT ;  /* 0x0000d900ff037a10 */ /* 0x000fe400007fe4ff */
[----:B------:R-:W-:-:S05]  /*3190*/  @!P2 LOP3.LUT R7, RZ, R9, RZ, 0x33, !PT ;  /* 0x00000009ff07a212 */ /* 0x000fca00078e33ff */
[----:B------:R0:W-:Y:S02]  /*31a0*/  STG.E.U16 [R2.64], R7 ;  /* 0x0000000702007986 */ /* 0x0001e4000c101504 */
.L_x_12640:
[----:B------:R-:W-:Y:S05]  /*31b0*/  BSYNC B0 ;  /* 0x0000000000007941 */ /* 0x000fea0003800000 */
.L_x_12639:
[----:B------:R-:W-:-:S13]  /*31c0*/  ISETP.GE.AND P0, PT, R0, c[0x0][0x160], PT ;  /* 0x0000580000007a0c */ /* 0x000fda0003f06270 */
[----:B------:R-:W-:Y:S05]  /*31d0*/  @P0 EXIT ;  /* 0x000000000000094d */ /* 0x000fea0003800000 */
        /* <DEDUP_REMOVED lines=227> */
.L_x_12643:
[----:B------:R-:W-:-:S04]  /*4010*/  IADD3 R4, P0, R3, c[0x0][0x368], RZ ;  /* 0x0000da0003047a10 */ /* 0x000fc80007f1e0ff */
[----:B------:R-:W-:-:S05]  /*4020*/  IADD3.X R5, RZ, c[0x0][0x36c], RZ, P0, !PT ;  /* 0x0000db00ff057a10 */ /* 0x000fca00007fe4ff */
[----:B------:R-:W2:Y:S01]  /*4030*/  LDG.E.S16 R4, [R4.64] ;  /* 0x0000000404047981 */ /* 0x000ea2000c1e1700 */
[----:B------:R-:W0:Y:S02]  /*4040*/  LDC.U16 R8, c[0x0][0x372] ;  /* 0x0000dc80ff087b82 */ /* 0x000e240000000400 */
[----:B0-----:R-:W-:-:S04]  /*4050*/  PRMT R9, R8, 0x9910, RZ ;  /* 0x0000991008097816 */ /* 0x001fc800000000ff */
[----:B------:R-:W-:Y:S02]  /*4060*/  IABS R10, R9 ;  /* 0x00000009000a7213 */ /* 0x000fe40000000000 */
[-C--:B--2---:R-:W-:Y:S02]  /*4070*/  IABS R3, R4.reuse ;  /* 0x0000000400037213 */ /* 0x084fe40000000000 */
[----:B------:R-:W-:Y:S02]  /*4080*/  IABS R11, R4 ;  /* 0x00000004000b7213 */ /* 0x000fe40000000000 */
[----:B------:R-:W0:Y:S08]  /*4090*/  I2F.RP R0, R3 ;  /* 0x0000000300007306 */ /* 0x000e300000209400 */
[----:B0-----:R-:W0:Y:S02]  /*40a0*/  MUFU.RCP R0, R0 ;  /* 0x0000000000007308 */ /* 0x001e240000001000 */
[----:B0-----:R-:W-:-:S02]  /*40b0*/  IADD3 R6, R0, 0xffffffe, RZ ;  /* 0x0ffffffe00067810 */ /* 0x001fc40007ffe0ff */
[----:B------:R-:W-:-:S04]  /*40c0*/  IADD3 R0, RZ, -R11, RZ ;  /* 0x8000000bff007210 */ /* 0x000fc80007ffe0ff */
[----:B------:R0:W1:Y:S02]  /*40d0*/  F2I.FTZ.U32.TRUNC.NTZ R7, R6 ;  /* 0x0000000600077305 */ /* 0x000064000021f000 */
[----:B0-----:R-:W-:Y:S02]  /*40e0*/  MOV R6, RZ ;  /* 0x000000ff00067202 */ /* 0x001fe40000000f00 */
[----:B-1----:R-:W-:-:S05]  /*40f0*/  IADD3 R8, RZ, -R7, RZ ;  /* 0x80000007ff087210 */ /* 0x002fca0007ffe0ff */
[----:B------:R-:W-:Y:S02]  /*4100*/  IMAD R5, R8, R3, RZ ;  /* 0x0000000308057224 */ /* 0x000fe400078e02ff */
[----:B------:R-:W-:Y:S02]  /*4110*/  IMAD.MOV.U32 R8, RZ, RZ, R10 ;  /* 0x000000ffff087224 */ /* 0x000fe400078e000a */
        /* <DEDUP_REMOVED lines=15> */
[----:B------:R-:W-:Y:S01]  /*4210*/  STG.E.U16 [R2.64], R7 ;  /* 0x0000000702007986 */ /* 0x000fe2000c101504 */
[----:B------:R-:W-:Y:S05]  /*4220*/  EXIT ;  /* 0x000000000000794d */ /* 0x000fea0003800000 */
.L_x_12644:
        /* <DEDUP_REMOVED lines=13> */
.L_x_21563:


//--------------------- .text._ZN2at6native27unrolled_elementwise_kernelINS0_13AUnaryFunctorIsssZZZNS0_15binary_internal21div_trunc_kernel_cudaERNS_18TensorIteratorBaseEENKUlvE_clEvENKUlvE3_clEvEUlssE_EESt5arrayIPcLm2EELi4E23TrivialOffsetCalculatorILi1EjESE_NS0_6memory15LoadWithoutCastENSF_16StoreWithoutCastEEEviT_T0_T2_T3_T4_T5_ --------------------------
	.section	.text._ZN2at6native27unrolled_elementwise_kernelINS0_13AUnaryFunctorIsssZZZNS0_15binary_internal21div_trunc_kernel_cudaERNS_18TensorIteratorBaseEENKUlvE_clEvENKUlvE3_clEvEUlssE_EESt5arrayIPcLm2EELi4E23TrivialOffsetCalculatorILi1EjESE_NS0_6memory15LoadWithoutCastENSF_16StoreWithoutCastEEEviT_T0_T2_T3_T4_T5_,"ax",@progbits
	.sectioninfo	@"SHI_REGISTERS=26"
	.align	128
        .global         _ZN2at6native27unrolled_elementwise_kernelINS0_13AUnaryFunctorIsssZZZNS0_15binary_internal21div_trunc_kernel_cudaERNS_18TensorIteratorBaseEENKUlvE_clEvENKUlvE3_clEvEUlssE_EESt5arrayIPcLm2EELi4E23TrivialOffsetCalculatorILi1EjESE_NS0_6memory15LoadWithoutCastENSF_16StoreWithoutCastEEEviT_T0_T2_T3_T4_T5_
        .type           _ZN2at6native27unrolled_elementwise_kernelINS0_13AUnaryFunctorIsssZZZNS0_15binary_internal21div_trunc_kernel_cudaERNS_18TensorIteratorBaseEENKUlvE_clEvENKUlvE3_clEvEUlssE_EESt5arrayIPcLm2EELi4E23TrivialOffsetCalculatorILi1EjESE_NS0_6memory15LoadWithoutCastENSF_16StoreWithoutCastEEEviT_T0_T2_T3_T4_T5_,@function
        .size           _ZN2at6native27unrolled_elementwise_kernelINS0_13AUnaryFunctorIsssZZZNS0_15binary_internal21div_trunc_kernel_cudaERNS_18TensorIteratorBaseEENKUlvE_clEvENKUlvE3_clEvEUlssE_EESt5arrayIPcLm2EELi4E23TrivialOffsetCalculatorILi1EjESE_NS0_6memory15LoadWithoutCastENSF_16StoreWithoutCastEEEviT_T0_T2_T3_T4_T5_,(.L_x_21564 - _ZN2at6native27unrolled_elementwise_kernelINS0_13AUnaryFunctorIsssZZZNS0_15binary_internal21div_trunc_kernel_cudaERNS_18TensorIteratorBaseEENKUlvE_clEvENKUlvE3_clEvEUlssE_EESt5arrayIPcLm2EELi4E23TrivialOffsetCalculatorILi1EjESE_NS0_6memory15LoadWithoutCastENSF_16StoreWithoutCastEEEviT_T0_T2_T3_T4_T5_)
        .other          _ZN2at6native27unrolled_elementwise_kernelINS0_13AUnaryFunctorIsssZZZNS0_15binary_internal21div_trunc_kernel_cudaERNS_18TensorIteratorBaseEENKUlvE_clEvENKUlvE3_clEvEUlssE_EESt5arrayIPcLm2EELi4E23TrivialOffsetCalculatorILi1EjESE_NS0_6memory15LoadWithoutCastENSF_16StoreWithoutCastEEEviT_T0_T2_T3_T4_T5_,@"STO_CUDA_ENTRY STV_DEFAULT"
_ZN2at6native27unrolled_elementwise_kernelINS0_13AUnaryFunctorIsssZZZNS0_15binary_internal21div_trunc_kernel_cudaERNS_18TensorIteratorBaseEENKUlvE_clEvENKUlvE3_clEvEUlssE_EESt5arrayIPcLm2EELi4E23TrivialOffsetCalculatorILi1EjESE_NS0_6memory15LoadWithoutCastENSF_16StoreWithoutCastEEEviT_T0_T2_T3_T4_T5_:
.text._ZN2at6native27unrolled_elementwise_kernelINS0_13AUnaryFunctorIsssZZZNS0_15binary_internal21div_trunc_kernel_cudaERNS_18TensorIteratorBaseEENKUlvE_clEvENKUlvE3_clEvEUlssE_EESt5arrayIPcLm2EELi4E23TrivialOffsetCalculatorILi1EjESE_NS0_6memory15LoadWithoutCastENSF_16StoreWithoutCastEEEviT_T0_T2_T3_T4_T5_:
        /* <DEDUP_REMOVED lines=36> */
[----:B------:R-:W-:Y:S02]  /*0240*/  @!P2 IMAD.MOV.U32 R15, RZ, RZ, 0x2 ;  /* 0x00000002ff0fa424 */ /* 0x000fe400078e00ff */
[----:B------:R-:W-:Y:S01]  /*0250*/  IMAD.MOV.U32 R5, RZ, RZ, RZ ;  /* 0x000000ffff057224 */ /* 0x000fe200078e00ff */
[----:B------:R-:W-:Y:S01]  /*0260*/  @!P0 IADD3 R9, R3, 0x80, RZ ;  /* 0x0000008003098810 */ /* 0x000fe20007ffe0ff */
[----:B------:R-:W-:-:S04]  /*0270*/  @!P2 IMAD.WIDE.U32 R14, R14, R15, c[0x0][0x170] ;  /* 0x00005c000e0ea625 */ /* 0x000fc800078e000f */
[----:B------:R-:W-:Y:S01]  /*0280*/  @!P0 IMAD.MOV.U32 R3, RZ, RZ, 0x2 ;  /* 0x00000002ff038424 */ /* 0x000fe200078e00ff */
[----:B------:R0:W5:Y:S01]  /*0290*/  @!P2 LDG.E.S16 R5, [R14.64] ;  /* 0x000000040e05a981 */ /* 0x000162000c1e1700 */
[-C--:B------:R-:W-:Y:S02]  /*02a0*/  ISETP.GE.AND P4, PT, R21, R4.reuse, PT ;  /* 0x000000041500720c */ /* 0x080fe40003f86270 */
[-C--:B------:R-:W-:Y:S01]  /*02b0*/  ISETP.GE.AND P1, PT, R23, R4.reuse, PT ;  /* 0x000000041700720c */ /* 0x080fe20003f26270 */
[----:B------:R-:W-:Y:S01]  /*02c0*/  @!P0 IMAD.WIDE.U32 R2, R2, R3, c[0x0][0x168] ;  /* 0x00005a0002028625 */ /* 0x000fe200078e0003 */
[-C--:B------:R-:W-:Y:S02]  /*02d0*/  ISETP.GE.AND P2, PT, R17, R4.reuse, PT ;  /* 0x000000041100720c */ /* 0x080fe40003f46270 */
[----:B------:R-:W-:Y:S02]  /*02e0*/  ISETP.GE.AND P3, PT, R9, R4, PT ;  /* 0x000000040900720c */ /* 0x000fe40003f66270 */
[----:B-1----:R-:W-:Y:S01]  /*02f0*/  PRMT R8, R8, 0x9910, RZ ;  /* 0x0000991008087816 */ /* 0x002fe200000000ff */
[----:B------:R-:W-:Y:S05]  /*0300*/  @P0 BRA `(.L_x_12646) ;  /* 0x0000019000000947 */ /* 0x000fea0003800000 */
[----:B0----5:R-:W-:Y:S02]  /*0310*/  IABS R15, R13 ;  /* 0x0000000d000f7213 */ /* 0x021fe40000000000 */
[----:B------:R-:W-:-:S02]  /*0320*/  IABS R16, R8 ;  /* 0x0000000800107213 */ /* 0x000fc40000000000 */
[----:B------:R-:W0:Y:S01]  /*0330*/  I2F.RP R12, R15 ;  /* 0x0000000f000c7306 */ /* 0x000e220000209400 */
[----:B------:R-:W-:-:S07]  /*0340*/  IABS R18, R13 ;  /* 0x0000000d00127213 */ /* 0x000fce0000000000 */
        /* <DEDUP_REMOVED lines=13> */
[----:B------:R-:W-:-:S04]  /*0420*/  @!P5 IADD3 R11, R11, 0x1, RZ ;  /* 0x000000010b0bd810 */ /* 0x000fc80007ffe0ff */
[----:B------:R-:W-:Y:S02]  /*0430*/  ISETP.GE.U32.AND P6, PT, R10, R15, PT ;  /* 0x0000000f0a00720c */ /* 0x000fe40003fc6070 */
[----:B------:R-:W-:-:S04]  /*0440*/  LOP3.LUT R10, R8, R13, RZ, 0x3c, !PT ;  /* 0x0000000d080a7212 */ /* 0x000fc800078e3cff */
[----:B------:R-:W-:-:S07]  /*0450*/  ISETP.GE.AND P5, PT, R10, RZ, PT ;  /* 0x000000ff0a00720c */ /* 0x000fce0003fa6270 */
[----:B------:R-:W-:Y:S02]  /*0460*/  @P6 IADD3 R11, R11, 0x1, RZ ;  /* 0x000000010b0b6810 */ /* 0x000fe40007ffe0ff */
[----:B------:R-:W-:-:S04]  /*0470*/  ISETP.NE.AND P6, PT, R13, RZ, PT ;  /* 0x000000ff0d00720c */ /* 0x000fc80003fc5270 */
[----:B------:R-:W-:-:S09]  /*0480*/  @!P5 IMAD.MOV R11, RZ, RZ, -R11 ;  /* 0x000000ffff0bd224 */ /* 0x000fd200078e0a0b */
[----:B------:R-:W-:Y:S02]  /*0490*/  @!P6 LOP3.LUT R11, RZ, R13, RZ, 0x33, !PT ;  /* 0x0000000dff0be212 */ /* 0x000fe400078e33ff */
.L_x_12646:
[----:B0-----:R-:W-:Y:S05]  /*04a0*/  BSYNC B0 ;  /* 0x0000000000007941 */ /* 0x001fea0003800000 */
.L_x_12645:
[----:B------:R-:W-:Y:S01]  /*04b0*/  BSSY B0, `(.L_x_12647) ;  /* 0x000001b000007945 */ /* 0x000fe20003800000 */
[----:B------:R-:W-:Y:S05]  /*04c0*/  @P4 BRA `(.L_x_12648) ;  /* 0x0000019000004947 */ /* 0x000fea0003800000 */
[-C--:B-----5:R-:W-:Y:S02]  /*04d0*/  IABS R15, R7.reuse ;  /* 0x00000007000f7213 */ /* 0x0a0fe40000000000 */
[----:B------:R-:W-:Y:S02]  /*04e0*/  IABS R16, R8 ;  /* 0x0000000800107213 */ /* 0x000fe40000000000 */
[----:B------:R-:W0:Y:S01]  /*04f0*/  I2F.RP R10, R15 ;  /* 0x0000000f000a7306 */ /* 0x000e220000209400 */
[----:B------:R-:W-:-:S07]  /*0500*/  IABS R18, R7 ;  /* 0x0000000700127213 */ /* 0x000fce0000000000 */
[----:B0-----:R-:W0:Y:S02]  /*0510*/  MUFU.RCP R10, R10 ;  /* 0x0000000a000a7308 */ /* 0x001e240000001000 */
[----:B0-----:R-:W-:-:S06]  /*0520*/  IADD3 R12, R10, 0xffffffe, RZ ;  /* 0x0ffffffe0a0c7810 */ /* 0x001fcc0007ffe0ff */
[----:B------:R0:W1:Y:S02]  /*0530*/  F2I.FTZ.U32.TRUNC.NTZ R13, R12 ;  /* 0x0000000c000d7305 */ /* 0x000064000021f000 */
[----:B0-----:R-:W-:Y:S01]  /*0540*/  IMAD.MOV.U32 R12, RZ, RZ, RZ ;  /* 0x000000ffff0c7224 */ /* 0x001fe200078e00ff */
[----:B-1----:R-:W-:-:S05]  /*0550*/  IADD3 R14, RZ, -R13, RZ ;  /* 0x8000000dff0e7210 */ /* 0x002fca0007ffe0ff */
        /* <DEDUP_REMOVED lines=16> */
.L_x_12648:
[----:B------:R-:W-:Y:S05]  /*0660*/  BSYNC B0 ;  /* 0x0000000000007941 */ /* 0x000fea0003800000 */
.L_x_12647:
[----:B------:R-:W-:Y:S01]  /*0670*/  BSSY B0, `(.L_x_12649) ;  /* 0x000001a000007945 */ /* 0x000fe20003800000 */
[----:B------:R-:W-:Y:S05]  /*0680*/  @P1 BRA `(.L_x_12650) ;  /* 0x0000018000001947 */ /* 0x000fea0003800000 */
[----:B-----5:R-:W-:Y:S02]  /*0690*/  IABS R15, R6 ;  /* 0x00000006000f7213 */ /* 0x020fe40000000000 */
[----:B------:R-:W-:Y:S02]  /*06a0*/  IABS R16, R8 ;  /* 0x0000000800107213 */ /* 0x000fe40000000000 */
[----:B------:R-:W0:Y:S08]  /*06b0*/  I2F.RP R7, R15 ;  /* 0x0000000f00077306 */ /* 0x000e300000209400 */
[----:B0-----:R-:W0:Y:S02]  /*06c0*/  MUFU.RCP R7, R7 ;  /* 0x0000000700077308 */ /* 0x001e240000001000 */
[----:B0-----:R-:W-:-:S06]  /*06d0*/  IADD3 R12, R7, 0xffffffe, RZ ;  /* 0x0ffffffe070c7810 */ /* 0x001fcc0007ffe0ff */
[----:B------:R0:W1:Y:S02]  /*06e0*/  F2I.FTZ.U32.TRUNC.NTZ R13, R12 ;  /* 0x0000000c000d7305 */ /* 0x000064000021f000 */
[----:B0-----:R-:W-:Y:S02]  /*06f0*/  IMAD.MOV.U32 R12, RZ, RZ, RZ ;  /* 0x000000ffff0c7224 */ /* 0x001fe400078e00ff */
[----:B-1----:R-:W-:-:S04]  /*0700*/  IMAD.MOV R14, RZ, RZ, -R13 ;  /* 0x000000ffff0e7224 */ /* 0x002fc800078e0a0d */
[----:B------:R-:W-:Y:S01]  /*0710*/  IMAD R17, R14, R15, RZ ;  /* 0x0000000f0e117224 */ /* 0x000fe200078e02ff */
[----:B------:R-:W-:-:S03]  /*0720*/  IABS R14, R6 ;  /* 0x00000006000e7213 */ /* 0x000fc60000000000 */
        /* <DEDUP_REMOVED lines=14> */
.L_x_12650:
[----:B------:R-:W-:Y:S05]  /*0810*/  BSYNC B0 ;  /* 0x0000000000007941 */ /* 0x000fea0003800000 */
.L_x_12649:
[----:B------:R-:W-:Y:S01]  /*0820*/  BSSY B0, `(.L_x_12651) ;  /* 0x000001c000007945 */ /* 0x000fe20003800000 */
        /* <DEDUP_REMOVED lines=27> */
.L_x_12652:
[----:B------:R-:W-:Y:S05]  /*09e0*/  BSYNC B0 ;  /* 0x0000000000007941 */ /* 0x000fea0003800000 */
.L_x_12651:
[----:B------:R0:W-:Y:S01]  /*09f0*/  @!P0 STG.E.U16 [R2.64], R11 ;  /* 0x0000000b02008986 */ /* 0x0001e2000c101504 */
[----:B------:R-:W-:Y:S01]  /*0a00*/  BSSY B0, `(.L_x_12653) ;  /* 0x000000c000007945 */ /* 0x000fe20003800000 */
[----:B------:R-:W-:Y:S05]  /*0a10*/  @P3 BRA `(.L_x_12654) ;  /* 0x000000a000003947 */ /* 0x000fea0003800000 */
[----:B0-----:R-:W-:Y:S01]  /*0a20*/  IMAD R2, R0, 0x200, R9 ;  /* 0x0000020000027824 */ /* 0x001fe200078e0209 */
[----:B------:R-:W-:Y:S01]  /*0a30*/  IADD3 R9, R9, 0x80, RZ ;  /* 0x0000008009097810 */ /* 0x000fe20007ffe0ff */
[----:B-----5:R-:W-:-:S03]  /*0a40*/  IMAD.MOV.U32 R13, RZ, RZ, 0x2 ;  /* 0x00000002ff0d7424 */ /* 0x020fc600078e00ff */
[----:B------:R-:W-:Y:S01]  /*0a50*/  ISETP.GE.AND P0, PT, R9, R4, PT ;  /* 0x000000040900720c */ /* 0x000fe20003f06270 */
[----:B------:R-:W-:-:S05]  /*0a60*/  IMAD.WIDE.U32 R2, R2, R13, c[0x0][0x168] ;  /* 0x00005a0002027625 */ /* 0x000fca00078e000d */
[----:B------:R0:W-:Y:S07]  /*0a70*/  STG.E.U16 [R2.64], R10 ;  /* 0x0000000a02007986 */ /* 0x0001ee000c101504 */
[----:B------:R-:W-:Y:S01]  /*0a80*/  @!P0 IMAD R12, R0, 0x200, R9 ;  /* 0x00000200000c8824 */ /* 0x000fe200078e0209 */
[----:B------:R-:W-:-:S03]  /*0a90*/  @!P0 IADD3 R9, R9, 0x80, RZ ;  /* 0x0000008009098810 */ /* 0x000fc60007ffe0ff */
[----:B------:R-:W-:-:S05]  /*0aa0*/  @!P0 IMAD.WIDE.U32 R12, R12, R13, c[0x0][0x168] ;  /* 0x00005a000c0c8625 */ /* 0x000fca00078e000d */
[----:B------:R0:W-:Y:S02]  /*0ab0*/  @!P0 STG.E.U16 [R12.64], R7 ;  /* 0x000000070c008986 */ /* 0x0001e4000c101504 */
.L_x_12654:
[----:B------:R-:W-:Y:S05]  /*0ac0*/  BSYNC B0 ;  /* 0x0000000000007941 */ /* 0x000fea0003800000 */
.L_x_12653:
[----:B------:R-:W-:-:S13]  /*0ad0*/  ISETP.GE.AND P0, PT, R9, R4, PT ;  /* 0x000000040900720c */ /* 0x000fda0003f06270 */
[----:B------:R-:W-:Y:S05]  /*0ae0*/  @P0 EXIT ;  /* 0x000000000000094d */ /* 0x000fea0003800000 */
[----:B0-----:R-:W-:Y:S02]  /*0af0*/  IMAD R2, R0, 0x200, R9 ;  /* 0x0000020000027824 */ /* 0x001fe400078e0209 */
[----:B------:R-:W-:-:S04]  /*0b00*/  IMAD.MOV.U32 R3, RZ, RZ, 0x2 ;  /* 0x00000002ff037424 */ /* 0x000fc800078e00ff */
[----:B------:R-:W-:-:S05]  /*0b10*/  IMAD.WIDE.U32 R2, R2, R3, c[0x0][0x168] ;  /* 0x00005a0002027625 */ /* 0x000fca00078e0003 */
[----:B------:R-:W-:Y:S01]  /*0b20*/  STG.E.U16 [R2.64], R15 ;  /* 0x0000000f02007986 */ /* 0x000fe2000c101504 */
[----:B------:R-:W-:Y:S05]  /*0b30*/  EXIT ;  /* 0x000000000000794d */ /* 0x000fea0003800000 */
.L_x_12655:
        /* <DEDUP_REMOVED lines=12> */
.L_x_21564:


//--------------------- .text._ZN2at6native29vectorized_elementwise_kernelILi2ENS0_13AUnaryFunctorIsssZZZNS0_15binary_internal21div_trunc_kernel_cudaERNS_18TensorIteratorBaseEENKUlvE_clEvENKUlvE3_clEvEUlssE_EESt5arrayIPcLm2EEEEviT0_T1_ --------------------------
	.section	.text._ZN2at6native29vectorized_elementwise_kernelILi2ENS0_13AUnaryFunctorIsssZZZNS0_15binary_internal21div_trunc_kernel_cudaERNS_18TensorIteratorBaseEENKUlvE_clEvENKUlvE3_clEvEUlssE_EESt5arrayIPcLm2EEEEviT0_T1_,"ax",@progbits
	.sectioninfo	@"SHI_REGISTERS=32"
	.align	128
        .global         _ZN2at6native29vectorized_elementwise_kernelILi2ENS0_13AUnaryFunctorIsssZZZNS0_15binary_internal21div_trunc_kernel_cudaERNS_18TensorIteratorBaseEENKUlvE_clEvENKUlvE3_clEvEUlssE_EESt5arrayIPcLm2EEEEviT0_T1_
        .type           _ZN2at6native29vectorized_elementwise_kernelILi2ENS0_13AUnaryFunctorIsssZZZNS0_15binary_internal21div_trunc_kernel_cudaERNS_18TensorIteratorBaseEENKUlvE_clEvENKUlvE3_clEvEUlssE_EESt5arrayIPcLm2EEEEviT0_T1_,@function
        .size           _ZN2at6native29vectorized_elementwise_kernelILi2ENS0_13AUnaryFunctorIsssZZZNS0_15binary_internal21div_trunc_kernel_cudaERNS_18TensorIteratorBaseEENKUlvE_clEvENKUlvE3_clEvEUlssE_EESt5arrayIPcLm2EEEEviT0_T1_,(.L_x_21565 - _ZN2at6native29vectorized_elementwise_kernelILi2ENS0_13AUnaryFunctorIsssZZZNS0_15binary_internal21div_trunc_kernel_cudaERNS_18TensorIteratorBaseEENKUlvE_clEvENKUlvE3_clEvEUlssE_EESt5arrayIPcLm2EEEEviT0_T1_)
        .other          _ZN2at6native29vectorized_elementwise_kernelILi2ENS0_13AUnaryFunctorIsssZZZNS0_15binary_internal21div_trunc_kernel_cudaERNS_18TensorIteratorBaseEENKUlvE_clEvENKUlvE3_clEvEUlssE_EESt5arrayIPcLm2EEEEviT0_T1_,@"STO_CUDA_ENTRY STV_DEFAULT"
_ZN2at6native29vectorized_elementwise_kernelILi2ENS0_13AUnaryFunctorIsssZZZNS0_15binary_internal21div_trunc_kernel_cudaERNS_18TensorIteratorBaseEENKUlvE_clEvENKUlvE3_clEvEUlssE_EESt5arrayIPcLm2EEEEviT0_T1_:
.text._ZN2at6native29vectorized_elementwise_kernelILi2ENS0_13AUnaryFunctorIsssZZZNS0_15binary_internal21div_trunc_kernel_cudaERNS_18TensorIteratorBaseEENKUlvE_clEvENKUlvE3_clEvEUlssE_EESt5arrayIPcLm2EEEEviT0_T1_:
        /* <DEDUP_REMOVED lines=13> */
[----:B------:R-:W4:Y:S04]  /*00d0*/  LDG.E R24, [R2.64+0x400] ;  /* 0x0004000402187981 */ /* 0x000f28000c1e1900 */
[----:B------:R0:W5:Y:S01]  /*00e0*/  LDG.E R12, [R2.64+0x600] ;  /* 0x00060004020c7981 */ /* 0x000162000c1e1900 */
[----:B--2---:R-:W-:-:S02]  /*00f0*/  PRMT R19, R0, 0x9910, RZ ;  /* 0x0000991000137816 */ /* 0x004fc400000000ff */
[----:B------:R-:W-:Y:S02]  /*0100*/  PRMT R16, R0, 0xbb32, RZ ;  /* 0x0000bb3200107816 */ /* 0x000fe400000000ff */
[----:B------:R-:W-:Y:S02]  /*0110*/  IABS R22, R19 ;  /* 0x0000001300167213 */ /* 0x000fe40000000000 */
[----:B------:R-:W-:Y:S02]  /*0120*/  IABS R21, R16 ;  /* 0x0000001000157213 */ /* 0x000fe40000000000 */
[----:B------:R-:W1:Y:S01]  /*0130*/  I2F.RP R5, R22 ;  /* 0x0000001600057306 */ /* 0x000e620000209400 */
[C---:B---3--:R-:W-:Y:S02]  /*0140*/  PRMT R13, R4.reuse, 0x9910, RZ ;  /* 0x00009910040d7816 */ /* 0x048fe400000000ff */
[----:B------:R-:W-:Y:S02]  /*0150*/  PRMT R0, R4, 0xbb32, RZ ;  /* 0x0000bb3204007816 */ /* 0x000fe400000000ff */
[----:B------:R-:W-:-:S02]  /*0160*/  IABS R20, R13 ;  /* 0x0000000d00147213 */ /* 0x000fc40000000000 */
[----:B----4-:R-:W-:Y:S01]  /*0170*/  PRMT R15, R24, 0x9910, RZ ;  /* 0x00009910180f7816 */ /* 0x010fe200000000ff */
[----:B------:R-:W2:Y:S01]  /*0180*/  I2F.RP R6, R21 ;  /* 0x0000001500067306 */ /* 0x000ea20000209400 */
[----:B------:R-:W-:Y:S02]  /*0190*/  IABS R17, R0 ;  /* 0x0000000000117213 */ /* 0x000fe40000000000 */
[----:B------:R-:W-:-:S05]  /*01a0*/  IABS R10, R15 ;  /* 0x0000000f000a7213 */ /* 0x000fca0000000000 */
[----:B-1----:R-:W1:Y:S08]  /*01b0*/  MUFU.RCP R5, R5 ;  /* 0x0000000500057308 */ /* 0x002e700000001000 */
[----:B------:R-:W-:Y:S08]  /*01c0*/  I2F.RP R7, R20 ;  /* 0x0000001400077306 */ /* 0x000ff00000209400 */
[----:B--2---:R-:W0:Y:S01]  /*01d0*/  MUFU.RCP R6, R6 ;  /* 0x0000000600067308 */ /* 0x004e220000001000 */
[----:B-1----:R-:W-:-:S07]  /*01e0*/  IADD3 R8, R5, 0xffffffe, RZ ;  /* 0x0ffffffe05087810 */ /* 0x002fce0007ffe0ff */
[----:B------:R-:W1:Y:S08]  /*01f0*/  I2F.RP R23, R17 ;  /* 0x0000001100177306 */ /* 0x000e700000209400 */
[----:B------:R-:W-:Y:S01]  /*0200*/  I2F.RP R25, R10 ;  /* 0x0000000a00197306 */ /* 0x000fe20000209400 */
[----:B0-----:R-:W-:-:S07]  /*0210*/  IADD3 R3, R6, 0xffffffe, RZ ;  /* 0x0ffffffe06037810 */ /* 0x001fce0007ffe0ff */
[----:B------:R-:W0:Y:S08]  /*0220*/  MUFU.RCP R7, R7 ;  /* 0x0000000700077308 */ /* 0x000e300000001000 */
[----:B------:R2:W3:Y:S08]  /*0230*/  F2I.FTZ.U32.TRUNC.NTZ R9, R8 ;  /* 0x0000000800097305 */ /* 0x0004f0000021f000 */
[----:B-1----:R1:W4:Y:S01]  /*0240*/  MUFU.RCP R4, R23 ;  /* 0x0000001700047308 */ /* 0x0023220000001000 */
[----:B0-----:R-:W-:Y:S01]  /*0250*/  IADD3 R5, R7, 0xffffffe, RZ ;  /* 0x0ffffffe07057810 */ /* 0x001fe20007ffe0ff */
[----:B--2---:R-:W-:-:S06]  /*0260*/  IMAD.MOV.U32 R8, RZ, RZ, RZ ;  /* 0x000000ffff087224 */ /* 0x004fcc00078e00ff */
[----:B------:R-:W0:Y:S01]  /*0270*/  MUFU.RCP R2, R25 ;  /* 0x0000001900027308 */ /* 0x000e220000001000 */
[----:B---3--:R-:W-:-:S04]  /*0280*/  IMAD.MOV R27, RZ, RZ, -R9 ;  /* 0x000000ffff1b7224 */ /* 0x008fc800078e0a09 */
[----:B-1----:R-:W-:-:S03]  /*0290*/  IMAD R23, R27, R22, RZ ;  /* 0x000000161b177224 */ /* 0x002fc600078e02ff */
[----:B------:R-:W1:Y:S01]  /*02a0*/  F2I.FTZ.U32.TRUNC.NTZ R3, R3 ;  /* 0x0000000300037305 */ /* 0x000e62000021f000 */
[----:B------:R-:W-:Y:S01]  /*02b0*/  IMAD.HI.U32 R23, R9, R23, R8 ;  /* 0x0000001709177227 */ /* 0x000fe200078e0008 */
[----:B----4-:R-:W-:Y:S01]  /*02c0*/  IADD3 R4, R4, 0xffffffe, RZ ;  /* 0x0ffffffe04047810 */ /* 0x010fe20007ffe0ff */
[----:B------:R-:W2:Y:S05]  /*02d0*/  LDC.U16 R8, c[0x0][0x166] ;  /* 0x00005980ff087b82 */ /* 0x000eaa0000000400 */
[----:B------:R-:W3:Y:S01]  /*02e0*/  F2I.FTZ.U32.TRUNC.NTZ R5, R5 ;  /* 0x0000000500057305 */ /* 0x000ee2000021f000 */
[----:B0-----:R-:W-:-:S07]  /*02f0*/  IADD3 R6, R2, 0xffffffe, RZ ;  /* 0x0ffffffe02067810 */ /* 0x001fce0007ffe0ff */
[----:B------:R0:W4:Y:S01]  /*0300*/  F2I.FTZ.U32.TRUNC.NTZ R7, R4 ;  /* 0x0000000400077305 */ /* 0x000122000021f000 */
[----:B-1----:R-:W-:-:S04]  /*0310*/  IMAD.MOV R2, RZ, RZ, -R3 ;  /* 0x000000ffff027224 */ /* 0x002fc800078e0a03 */
[----:B------:R-:W-:Y:S02]  /*0320*/  IMAD R25, R2, R21, RZ ;  /* 0x0000001502197224 */ /* 0x000fe400078e02ff */
[----:B------:R-:W-:Y:S01]  /*0330*/  IMAD.MOV.U32 R2, RZ, RZ, RZ ;  /* 0x000000ffff027224 */ /* 0x000fe200078e00ff */
[----:B------:R-:W1:Y:S01]  /*0340*/  F2I.FTZ.U32.TRUNC.NTZ R9, R6 ;  /* 0x0000000600097305 */ /* 0x000e62000021f000 */
[----:B---3--:R-:W-:Y:S02]  /*0350*/  IMAD.MOV R27, RZ, RZ, -R5 ;  /* 0x000000ffff1b7224 */ /* 0x008fe400078e0a05 */
[----:B------:R-:W-:-:S04]  /*0360*/  IMAD.HI.U32 R2, R3, R25, R2 ;  /* 0x0000001903027227 */ /* 0x000fc800078e0002 */
[----:B------:R-:W-:Y:S02]  /*0370*/  IMAD R3, R27, R20, RZ ;  /* 0x000000141b037224 */ /* 0x000fe400078e02ff */
[----:B0-----:R-:W-:Y:S02]  /*0380*/  IMAD.MOV.U32 R4, RZ, RZ, RZ ;  /* 0x000000ffff047224 */ /* 0x001fe400078e00ff */
[----:B----4-:R-:W-:Y:S02]  /*0390*/  IMAD.MOV R26, RZ, RZ, -R7 ;  /* 0x000000ffff1a7224 */ /* 0x010fe400078e0a07 */
[----:B------:R-:W-:Y:S01]  /*03a0*/  IMAD.HI.U32 R5, R5, R3, R4 ;  /* 0x0000000305057227 */ /* 0x000fe200078e0004 */
[----:B--2---:R-:W-:-:S03]  /*03b0*/  PRMT R4, R8, 0x9910, RZ ;  /* 0x0000991008047816 */ /* 0x004fc600000000ff */
[----:B-1----:R-:W-:Y:S02]  /*03c0*/  IMAD.MOV R3, RZ, RZ, -R9 ;  /* 0x000000ffff037224 */ /* 0x002fe400078e0a09 */
[----:B------:R-:W-:Y:S02]  /*03d0*/  IMAD R25, R26, R17, RZ ;  /* 0x000000111a197224 */ /* 0x000fe400078e02ff */
[----:B------:R-:W-:Y:S02]  /*03e0*/  IMAD.MOV.U32 R6, RZ, RZ, RZ ;  /* 0x000000ffff067224 */ /* 0x000fe400078e00ff */
[----:B------:R-:W-:Y:S02]  /*03f0*/  IMAD R3, R3, R10, RZ ;  /* 0x0000000a03037224 */ /* 0x000fe400078e02ff */
[----:B------:R-:W-:Y:S02]  /*0400*/  IMAD.MOV.U32 R8, RZ, RZ, RZ ;  /* 0x000000ffff087224 */ /* 0x000fe400078e00ff */
[----:B------:R-:W-:Y:S01]  /*0410*/  IMAD.HI.U32 R25, R7, R25, R6 ;  /* 0x0000001907197227 */ /* 0x000fe200078e0006 */
[----:B------:R-:W-:-:S02]  /*0420*/  PRMT R7, R24, 0xbb32, RZ ;  /* 0x0000bb3218077816 */ /* 0x000fc400000000ff */
[----:B------:R-:W-:Y:S01]  /*0430*/  IABS R6, R4 ;  /* 0x0000000400067213 */ /* 0x000fe20000000000 */
[----:B------:R-:W-:Y:S01]  /*0440*/  IMAD.HI.U32 R9, R9, R3, R8 ;  /* 0x0000000309097227 */ /* 0x000fe200078e0008 */
[----:B------:R-:W-:Y:S02]  /*0450*/  IABS R3, R19 ;  /* 0x0000001300037213 */ /* 0x000fe40000000000 */
[----:B------:R-:W-:Y:S01]  /*0460*/  IABS R8, R7 ;  /* 0x0000000700087213 */ /* 0x000fe20000000000 */
[----:B------:R-:W-:-:S03]  /*0470*/  IMAD.HI.U32 R27, R23, R6, RZ ;  /* 0x00000006171b7227 */ /* 0x000fc600078e00ff */
[----:B------:R-:W0:Y:S01]  /*0480*/  I2F.RP R24, R8 ;  /* 0x0000000800187306 */ /* 0x000e220000209400 */
[----:B------:R-:W-:Y:S02]  /*0490*/  IMAD.MOV R3, RZ, RZ, -R3 ;  /* 0x000000ffff037224 */ /* 0x000fe400078e0a03 */
[----:B------:R-:W-:-:S04]  /*04a0*/  IMAD.HI.U32 R23, R2, R6, RZ ;  /* 0x0000000602177227 */ /* 0x000fc800078e00ff */
[----:B------:R-:W-:Y:S02]  /*04b0*/  IMAD R3, R27, R3, R6 ;  /* 0x000000031b037224 */ /* 0x000fe400078e0206 */
[----:B------:R-:W-:-:S03]  /*04c0*/  IMAD.HI.U32 R5, R5, R6, RZ ;  /* 0x0000000605057227 */ /* 0x000fc600078e00ff */
[----:B------:R-:W-:Y:S01]  /*04d0*/  ISETP.GT.U32.AND P5, PT, R22, R3, PT ;  /* 0x000000031600720c */ /* 0x000fe20003fa4070 */
[-C--:B------:R-:W-:Y:S01]  /*04e0*/  IMAD.HI.U32 R25, R25, R6.reuse, RZ ;  /* 0x0000000619197227 */ /* 0x080fe200078e00ff */
[----:B0-----:R-:W0:Y:S03]  /*04f0*/  MUFU.RCP R24, R24 ;  /* 0x0000001800187308 */ /* 0x001e260000001000 */
[----:B------:R-:W-:-:S08]  /*0500*/  IMAD.HI.U32 R9, R9, R6, RZ ;  /* 0x0000000609097227 */ /* 0x000fd000078e00ff */
[----:B------:R-:W-:Y:S01]  /*0510*/  @!P5 IMAD.IADD R3, R3, 0x1, -R22 ;  /* 0x000000010303d824 */ /* 0x000fe200078e0a16 */
[----:B------:R-:W-:-:S04]  /*0520*/  @!P5 IADD3 R27, R27, 0x1, RZ ;  /* 0x000000011b1bd810 */ /* 0x000fc80007ffe0ff */
[----:B------:R-:W-:Y:S02]  /*0530*/  ISETP.GE.U32.AND P2, PT, R3, R22, PT ;  /* 0x000000160300720c */ /* 0x000fe40003f46070 */
[----:B------:R-:W-:-:S05]  /*0540*/  IABS R3, R16 ;  /* 0x0000001000037213 */ /* 0x000fca0000000000 */
[----:B------:R-:W-:Y:S01]  /*0550*/  IMAD.MOV R22, RZ, RZ, -R3 ;  /* 0x000000ffff167224 */ /* 0x000fe200078e0a03 */
[----:B0-----:R-:W-:-:S03]  /*0560*/  IADD3 R3, R24, 0xffffffe, RZ ;  /* 0x0ffffffe18037810 */ /* 0x001fc60007ffe0ff */
[----:B------:R-:W-:Y:S02]  /*0570*/  IMAD R2, R23, R22, R6 ;  /* 0x0000001617027224 */ /* 0x000fe400078e0206 */
[----:B------:R-:W-:Y:S01]  /*0580*/  @P2 IADD3 R27, R27, 0x1, RZ ;  /* 0x000000011b1b2810 */ /* 0x000fe20007ffe0ff */
[----:B------:R-:W0:Y:S02]  /*0590*/  F2I.FTZ.U32.TRUNC.NTZ R3, R3 ;  /* 0x0000000300037305 */ /* 0x000e24000021f000 */
[----:B------:R-:W-:-:S13]  /*05a0*/  ISETP.GT.U32.AND P1, PT, R21, R2, PT ;  /* 0x000000021500720c */ /* 0x000fda0003f24070 */
[----:B------:R-:W-:Y:S01]  /*05b0*/  @!P1 IMAD.IADD R2, R2, 0x1, -R21 ;  /* 0x0000000102029824 */ /* 0x000fe200078e0a15 */
[----:B------:R-:W-:Y:S01]  /*05c0*/  @!P1 IADD3 R23, R23, 0x1, RZ ;  /* 0x0000000117179810 */ /* 0x000fe20007ffe0ff */
[----:B0-----:R-:W-:-:S03]  /*05d0*/  IMAD.MOV R29, RZ, RZ, -R3 ;  /* 0x000000ffff1d7224 */ /* 0x001fc600078e0a03 */
[----:B------:R-:W-:Y:S01]  /*05e0*/  ISETP.GE.U32.AND P6, PT, R2, R21, PT ;  /* 0x000000150200720c */ /* 0x000fe20003fc6070 */
[----:B------:R-:W-:Y:S02]  /*05f0*/  IMAD R29, R29, R8, RZ ;  /* 0x000000081d1d7224 */ /* 0x000fe400078e02ff */
[----:B------:R-:W-:-:S04]  /*0600*/  IMAD.MOV.U32 R2, RZ, RZ, RZ ;  /* 0x000000ffff027224 */ /* 0x000fc800078e00ff */
[----:B------:R-:W-:Y:S01]  /*0610*/  IMAD.HI.U32 R21, R3, R29, R2 ;  /* 0x0000001d03157227 */ /* 0x000fe200078e0002 */
[C---:B-----5:R-:W-:Y:S02]  /*0620*/  PRMT R29, R12.reuse, 0x9910, RZ ;  /* 0x000099100c1d7816 */ /* 0x060fe400000000ff */
[----:B------:R-:W-:Y:S02]  /*0630*/  IABS R2, R13 ;  /* 0x0000000d00027213 */ /* 0x000fe40000000000 */
[----:B------:R-:W-:Y:S01]  /*0640*/  IABS R22, R29 ;  /* 0x0000001d00167213 */ /* 0x000fe20000000000 */
[----:B------:R-:W-:Y:S01]  /*0650*/  IMAD.HI.U32 R21, R21, R6, RZ ;  /* 0x0000000615157227 */ /* 0x000fe200078e00ff */
[----:B------:R-:W-:Y:S02]  /*0660*/  PRMT R12, R12, 0xbb32, RZ ;  /* 0x0000bb320c0c7816 */ /* 0x000fe400000000ff */
[----:B------:R-:W0:Y:S01]  /*0670*/  I2F.RP R24, R22 ;  /* 0x0000001600187306 */ /* 0x000e220000209400 */
[----:B------:R-:W-:Y:S01]  /*0680*/  IMAD.MOV R3, RZ, RZ, -R2 ;  /* 0x000000ffff037224 */ /* 0x000fe200078e0a02 */
[----:B------:R-:W-:-:S02]  /*0690*/  IABS R2, R0 ;  /* 0x0000000000027213 */ /* 0x000fc40000000000 */
[----:B------:R-:W-:Y:S01]  /*06a0*/  @P6 IADD3 R23, R23, 0x1, RZ ;  /* 0x0000000117176810 */ /* 0x000fe20007ffe0ff */
[----:B------:R-:W-:Y:S01]  /*06b0*/  IMAD R3, R5, R3, R6 ;  /* 0x0000000305037224 */ /* 0x000fe200078e0206 */
[----:B------:R-:W-:Y:S01]  /*06c0*/  ISETP.NE.AND P6, PT, R16, RZ, PT ;  /* 0x000000ff1000720c */ /* 0x000fe20003fc5270 */
[----:B------:R-:W-:-:S03]  /*06d0*/  IMAD.MOV R2, RZ, RZ, -R2 ;  /* 0x000000ffff027224 */ /* 0x000fc600078e0a02 */
[----:B------:R-:W-:Y:S01]  /*06e0*/  ISETP.GT.U32.AND P3, PT, R20, R3, PT ;  /* 0x000000031400720c */ /* 0x000fe20003f64070 */
[----:B------:R-:W-:Y:S01]  /*06f0*/  IMAD R2, R25, R2, R6 ;  /* 0x0000000219027224 */ /* 0x000fe200078e0206 */
[----:B0-----:R-:W0:Y:S04]  /*0700*/  MUFU.RCP R24, R24 ;  /* 0x0000001800187308 */ /* 0x001e280000001000 */
[----:B------:R-:W-:-:S07]  /*0710*/  ISETP.GT.U32.AND P0, PT, R17, R2, PT ;  /* 0x000000021100720c */ /* 0x000fce0003f04070 */
[----:B------:R-:W-:Y:S01]  /*0720*/  @!P3 IMAD.IADD R3, R3, 0x1, -R20 ;  /* 0x000000010303b824 */ /* 0x000fe200078e0a14 */
[----:B------:R-:W-:Y:S02]  /*0730*/  @!P3 IADD3 R5, R5, 0x1, RZ ;  /* 0x000000010505b810 */ /* 0x000fe40007ffe0ff */
[----:B------:R-:W-:Y:S02]  /*0740*/  ISETP.NE.AND P3, PT, R13, RZ, PT ;  /* 0x000000ff0d00720c */ /* 0x000fe40003f65270 */
[----:B------:R-:W-:Y:S01]  /*0750*/  ISETP.GE.U32.AND P4, PT, R3, R20, PT ;  /* 0x000000140300720c */ /* 0x000fe20003f86070 */
[----:B------:R-:W-:Y:S01]  /*0760*/  @!P0 IMAD.IADD R2, R2, 0x1, -R17 ;  /* 0x0000000102028824 */ /* 0x000fe200078e0a11 */
[----:B------:R-:W-:Y:S02]  /*0770*/  IABS R20, R12 ;  /* 0x0000000c00147213 */ /* 0x000fe40000000000 */
[----:B0-----:R-:W-:Y:S02]  /*0780*/  IADD3 R3, R24, 0xffffffe, RZ ;  /* 0x0ffffffe18037810 */ /* 0x001fe40007ffe0ff */
[----:B------:R-:W-:Y:S01]  /*0790*/  ISETP.GE.U32.AND P5, PT, R2, R17, PT ;  /* 0x000000110200720c */ /* 0x000fe20003fa6070 */
[----:B------:R-:W0:Y:S01]  /*07a0*/  I2F.RP R24, R20 ;  /* 0x0000001400187306 */ /* 0x000e220000209400 */
[----:B------:R-:W-:-:S02]  /*07b0*/  LOP3.LUT R2, R4, R19, RZ, 0x3c, !PT ;  /* 0x0000001304027212 */ /* 0x000fc400078e3cff */
[----:B------:R-:W-:Y:S02]  /*07c0*/  @!P0 IADD3 R25, R25, 0x1, RZ ;  /* 0x0000000119198810 */ /* 0x000fe40007ffe0ff */
[----:B------:R-:W-:Y:S01]  /*07d0*/  ISETP.GE.AND P2, PT, R2, RZ, PT ;  /* 0x000000ff0200720c */ /* 0x000fe20003f46270 */
[----:B------:R-:W-:Y:S01]  /*07e0*/  IMAD.MOV.U32 R2, RZ, RZ, RZ ;  /* 0x000000ffff027224 */ /* 0x000fe200078e00ff */
[----:B------:R-:W-:Y:S01]  /*07f0*/  @P4 IADD3 R5, R5, 0x1, RZ ;  /* 0x0000000105054810 */ /* 0x000fe20007ffe0ff */
[----:B------:R-:W1:Y:S04]  /*0800*/  F2I.FTZ.U32.TRUNC.NTZ R3, R3 ;  /* 0x0000000300037305 */ /* 0x000e68000021f000 */
[----:B------:R-:W-:-:S04]  /*0810*/  @P5 IADD3 R25, R25, 0x1, RZ ;  /* 0x0000000119195810 */ /* 0x000fc80007ffe0ff */
[----:B0-----:R-:W0:Y:S02]  /*0820*/  MUFU.RCP R24, R24 ;  /* 0x0000001800187308 */ /* 0x001e240000001000 */
[----:B------:R-:W-:Y:S01]  /*0830*/  @!P2 IMAD.MOV R27, RZ, RZ, -R27 ;  /* 0x000000ffff1ba224 */ /* 0x000fe200078e0a1b */
[----:B------:R-:W-:Y:S01]  /*0840*/  ISETP.NE.AND P2, PT, R19, RZ, PT ;  /* 0x000000ff1300720c */ /* 0x000fe20003f45270 */
[----:B-1----:R-:W-:-:S04]  /*0850*/  IMAD.MOV R17, RZ, RZ, -R3 ;  /* 0x000000ffff117224 */ /* 0x002fc800078e0a03 */
[----:B------:R-:W-:-:S04]  /*0860*/  IMAD R17, R17, R22, RZ ;  /* 0x0000001611117224 */ /* 0x000fc800078e02ff */
[----:B------:R-:W-:Y:S01]  /*0870*/  IMAD.HI.U32 R17, R3, R17, R2 ;  /* 0x0000001103117227 */ /* 0x000fe200078e0002 */
[----:B------:R-:W-:-:S03]  /*0880*/  LOP3.LUT R2, R4, R16, RZ, 0x3c, !PT ;  /* 0x0000001004027212 */ /* 0x000fc600078e3cff */
[----:B------:R-:W-:Y:S02]  /*0890*/  @!P2 LOP3.LUT R27, RZ, R19, RZ, 0x33, !PT ;  /* 0x00000013ff1ba212 */ /* 0x000fe400078e33ff */
[----:B------:R-:W-:Y:S01]  /*08a0*/  ISETP.GE.AND P2, PT, R2, RZ, PT ;  /* 0x000000ff0200720c */ /* 0x000fe20003f46270 */
[----:B------:R-:W-:Y:S01]  /*08b0*/  IMAD.HI.U32 R17, R17, R6, RZ ;  /* 0x0000000611117227 */ /* 0x000fe200078e00ff */
[----:B------:R-:W-:Y:S02]  /*08c0*/  IABS R2, R15 ;  /* 0x0000000f00027213 */ /* 0x000fe40000000000 */
[----:B0-----:R-:W-:-:S03]  /*08d0*/  IADD3 R3, R24, 0xffffffe, RZ ;  /* 0x0ffffffe18037810 */ /* 0x001fc60007ffe0ff */
[----:B------:R-:W-:Y:S01]  /*08e0*/  IMAD.MOV R19, RZ, RZ, -R2 ;  /* 0x000000ffff137224 */ /* 0x000fe200078e0a02 */
[----:B------:R-:W-:Y:S02]  /*08f0*/  LOP3.LUT R2, R4, R13, RZ, 0x3c, !PT ;  /* 0x0000000d04027212 */ /* 0x000fe400078e3cff */
[----:B------:R-:W0:Y:S01]  /*0900*/  F2I.FTZ.U32.TRUNC.NTZ R3, R3 ;  /* 0x0000000300037305 */ /* 0x000e22000021f000 */
[----:B------:R-:W-:Y:S02]  /*0910*/  IMAD R19, R9, R19, R6 ;  /* 0x0000001309137224 */ /* 0x000fe400078e0206 */
[----:B------:R-:W-:Y:S01]  /*0920*/  @!P2 IMAD.MOV R23, RZ, RZ, -R23 ;  /* 0x000000ffff17a224 */ /* 0x000fe200078e0a17 */
[----:B------:R-:W-:Y:S02]  /*0930*/  @!P6 LOP3.LUT R23, RZ, R16, RZ, 0x33, !PT ;  /* 0x00000010ff17e212 */ /* 0x000fe400078e33ff */
[----:B------:R-:W-:Y:S02]  /*0940*/  ISETP.GT.U32.AND P1, PT, R10, R19, PT ;  /* 0x000000130a00720c */ /* 0x000fe40003f24070 */
[----:B------:R-:W-:Y:S01]  /*0950*/  ISETP.GE.AND P6, PT, R2, RZ, PT ;  /* 0x000000ff0200720c */ /* 0x000fe20003fc6270 */
[----:B------:R-:W-:Y:S01]  /*0960*/  IMAD.MOV.U32 R2, RZ, RZ, RZ ;  /* 0x000000ffff027224 */ /* 0x000fe200078e00ff */
[----:B------:R-:W-:-:S09]  /*0970*/  PRMT R23, R27, 0x5410, R23 ;  /* 0x000054101b177816 */ /* 0x000fd20000000017 */
[----:B------:R-:W-:Y:S01]  /*0980*/  @!P1 IMAD.IADD R19, R19, 0x1, -R10 ;  /* 0x0000000113139824 */ /* 0x000fe200078e0a0a */
[----:B------:R-:W-:Y:S01]  /*0990*/  @!P1 IADD3 R9, R9, 0x1, RZ ;  /* 0x0000000109099810 */ /* 0x000fe20007ffe0ff */
[----:B------:R-:W-:Y:S01]  /*09a0*/  @!P6 IMAD.MOV R5, RZ, RZ, -R5 ;  /* 0x000000ffff05e224 */ /* 0x000fe200078e0a05 */
[----:B------:R-:W-:Y:S02]  /*09b0*/  @!P3 LOP3.LUT R5, RZ, R13, RZ, 0x33, !PT ;  /* 0x0000000dff05b212 */ /* 0x000fe400078e33ff */
[----:B------:R-:W-:Y:S01]  /*09c0*/  ISETP.GE.U32.AND P2, PT, R19, R10, PT ;  /* 0x0000000a1300720c */ /* 0x000fe20003f46070 */
[----:B0-----:R-:W-:Y:S01]  /*09d0*/  IMAD.MOV R19, RZ, RZ, -R3 ;  /* 0x000000ffff137224 */ /* 0x001fe200078e0a03 */
[----:B------:R-:W-:Y:S02]  /*09e0*/  IABS R10, R29 ;  /* 0x0000001d000a7213 */ /* 0x000fe40000000000 */
[----:B------:R-:W-:Y:S01]  /*09f0*/  ISETP.NE.AND P3, PT, R0, RZ, PT ;  /* 0x000000ff0000720c */ /* 0x000fe20003f65270 */
[----:B------:R-:W-:-:S04]  /*0a00*/  IMAD R19, R19, R20, RZ ;  /* 0x0000001413137224 */ /* 0x000fc800078e02ff */
[----:B------:R-:W-:Y:S01]  /*0a10*/  IMAD.HI.U32 R3, R3, R19, R2 ;  /* 0x0000001303037227 */ /* 0x000fe200078e0002 */
[----:B------:R-:W-:-:S03]  /*0a20*/  LOP3.LUT R2, R4, R0, RZ, 0x3c, !PT ;  /* 0x0000000004027212 */ /* 0x000fc600078e3cff */
[----:B------:R-:W-:Y:S01]  /*0a30*/  IMAD.MOV R19, RZ, RZ, -R10 ;  /* 0x000000ffff137224 */ /* 0x000fe200078e0a0a */
[----:B------:R-:W-:Y:S01]  /*0a40*/  ISETP.GE.AND P4, PT, R2, RZ, PT ;  /* 0x000000ff0200720c */ /* 0x000fe20003f86270 */
[----:B------:R-:W-:Y:S01]  /*0a50*/  IMAD.HI.U32 R3, R3, R6, RZ ;  /* 0x0000000603037227 */ /* 0x000fe200078e00ff */
[----:B------:R-:W-:Y:S02]  /*0a60*/  IABS R2, R7 ;  /* 0x0000000700027213 */ /* 0x000fe40000000000 */
[----:B------:R-:W-:Y:S01]  /*0a70*/  @P2 IADD3 R9, R9, 0x1, RZ ;  /* 0x0000000109092810 */ /* 0x000fe20007ffe0ff */
[----:B------:R-:W-:Y:S02]  /*0a80*/  IMAD R19, R17, R19, R6 ;  /* 0x0000001311137224 */ /* 0x000fe400078e0206 */
[----:B------:R-:W-:Y:S01]  /*0a90*/  IMAD.MOV R13, RZ, RZ, -R2 ;  /* 0x000000ffff0d7224 */ /* 0x000fe200078e0a02 */
[----:B------:R-:W-:Y:S02]  /*0aa0*/  IABS R2, R12 ;  /* 0x0000000c00027213 */ /* 0x000fe40000000000 */
[----:B------:R-:W-:Y:S01]  /*0ab0*/  ISETP.GT.U32.AND P5, PT, R22, R19, PT ;  /* 0x000000131600720c */ /* 0x000fe20003fa4070 */
[----:B------:R-:W-:-:S02]  /*0ac0*/  IMAD R13, R21, R13, R6 ;  /* 0x0000000d150d7224 */ /* 0x000fc400078e0206 */
[----:B------:R-:W-:Y:S02]  /*0ad0*/  IMAD.MOV R2, RZ, RZ, -R2 ;  /* 0x000000ffff027224 */ /* 0x000fe400078e0a02 */
[----:B------:R-:W-:Y:S01]  /*0ae0*/  @!P4 IMAD.MOV R25, RZ, RZ, -R25 ;  /* 0x000000ffff19c224 */ /* 0x000fe200078e0a19 */
[----:B------:R-:W-:Y:S01]  /*0af0*/  ISETP.GT.U32.AND P0, PT, R8, R13, PT ;  /* 0x0000000d0800720c */ /* 0x000fe20003f04070 */
[----:B------:R-:W-:Y:S01]  /*0b00*/  IMAD R6, R3, R2, R6 ;  /* 0x0000000203067224 */ /* 0x000fe200078e0206 */
[----:B------:R-:W-:Y:S02]  /*0b10*/  @!P3 LOP3.LUT R25, RZ, R0, RZ, 0x33, !PT ;  /* 0x00000000ff19b212 */ /* 0x000fe400078e33ff */
[----:B------:R-:W-:Y:S02]  /*0b20*/  LOP3.LUT R0, R4, R15, RZ, 0x3c, !PT ;  /* 0x0000000f04007212 */ /* 0x000fe400078e3cff */
[----:B------:R-:W-:Y:S01]  /*0b30*/  ISETP.GT.U32.AND P6, PT, R20, R6, PT ;  /* 0x000000061400720c */ /* 0x000fe20003fc4070 */
[----:B------:R-:W-:Y:S01]  /*0b40*/  @!P5 IMAD.IADD R19, R19, 0x1, -R22 ;  /* 0x000000011313d824 */ /* 0x000fe200078e0a16 */
[----:B------:R-:W-:-:S02]  /*0b50*/  ISETP.GE.AND P3, PT, R0, RZ, PT ;  /* 0x000000ff0000720c */ /* 0x000fc40003f66270 */
[----:B------:R-:W-:Y:S02]  /*0b60*/  LOP3.LUT R0, R4, R7, RZ, 0x3c, !PT ;  /* 0x0000000704007212 */ /* 0x000fe400078e3cff */
[----:B------:R-:W-:Y:S01]  /*0b70*/  ISETP.GE.U32.AND P1, PT, R19, R22, PT ;  /* 0x000000161300720c */ /* 0x000fe20003f26070 */
[----:B------:R-:W-:Y:S01]  /*0b80*/  @!P0 IMAD.IADD R13, R13, 0x1, -R8 ;  /* 0x000000010d0d8824 */ /* 0x000fe200078e0a08 */
[----:B------:R-:W-:Y:S01]  /*0b90*/  @!P0 IADD3 R21, R21, 0x1, RZ ;  /* 0x0000000115158810 */ /* 0x000fe20007ffe0ff */
[----:B------:R-:W-:Y:S01]  /*0ba0*/  IMAD.WIDE.U32 R18, R18, R11, c[0x0][0x168] ;  /* 0x00005a0012127625 */ /* 0x000fe200078e000b */
[----:B------:R-:W-:Y:S02]  /*0bb0*/  ISETP.GE.AND P2, PT, R0, RZ, PT ;  /* 0x000000ff0000720c */ /* 0x000fe40003f46270 */
[----:B------:R-:W-:Y:S01]  /*0bc0*/  ISETP.GE.U32.AND P4, PT, R13, R8, PT ;  /* 0x000000080d00720c */ /* 0x000fe20003f86070 */
[----:B------:R-:W-:Y:S01]  /*0bd0*/  @!P6 IMAD.IADD R6, R6, 0x1, -R20 ;  /* 0x000000010606e824 */ /* 0x000fe200078e0a14 */
[C---:B------:R-:W-:Y:S01]  /*0be0*/  LOP3.LUT R0, R4.reuse, R29, RZ, 0x3c, !PT ;  /* 0x0000001d04007212 */ /* 0x040fe200078e3cff */
[----:B------:R-:W-:Y:S01]  /*0bf0*/  @!P3 IMAD.MOV R9, RZ, RZ, -R9 ;  /* 0x000000ffff09b224 */ /* 0x000fe200078e0a09 */
[----:B------:R-:W-:Y:S01]  /*0c00*/  LOP3.LUT R4, R4, R12, RZ, 0x3c, !PT ;  /* 0x0000000c04047212 */ /* 0x000fe200078e3cff */
[----:B------:R-:W-:Y:S01]  /*0c10*/  IMAD.WIDE R18, R14, 0x4, R18 ;  /* 0x000000040e127825 */ /* 0x000fe200078e0212 */
[----:B------:R-:W-:-:S02]  /*0c20*/  ISETP.GE.U32.AND P0, PT, R6, R20, PT ;  /* 0x000000140600720c */ /* 0x000fc40003f06070 */
[----:B------:R-:W-:Y:S02]  /*0c30*/  @!P5 IADD3 R17, R17, 0x1, RZ ;  /* 0x000000011111d810 */ /* 0x000fe40007ffe0ff */
[----:B------:R-:W-:Y:S01]  /*0c40*/  @!P6 IADD3 R3, R3, 0x1, RZ ;  /* 0x000000010303e810 */ /* 0x000fe20007ffe0ff */
[----:B------:R-:W-:Y:S01]  /*0c50*/  STG.E [R18.64], R23 ;  /* 0x0000001712007986 */ /* 0x000fe2000c101904 */
[----:B------:R-:W-:Y:S02]  /*0c60*/  ISETP.GE.AND P5, PT, R4, RZ, PT ;  /* 0x000000ff0400720c */ /* 0x000fe40003fa6270 */
[----:B------:R-:W-:Y:S02]  /*0c70*/  @P4 IADD3 R21, R21, 0x1, RZ ;  /* 0x0000000115154810 */ /* 0x000fe40007ffe0ff */
[----:B------:R-:W-:Y:S02]  /*0c80*/  ISETP.GE.AND P4, PT, R0, RZ, PT ;  /* 0x000000ff0000720c */ /* 0x000fe40003f86270 */
[----:B------:R-:W-:Y:S01]  /*0c90*/  @P1 IADD3 R17, R17, 0x1, RZ ;  /* 0x0000000111111810 */ /* 0x000fe20007ffe0ff */
[----:B------:R-:W-:Y:S01]  /*0ca0*/  @!P2 IMAD.MOV R21, RZ, RZ, -R21 ;  /* 0x000000ffff15a224 */ /* 0x000fe200078e0a15 */
[----:B------:R-:W-:-:S02]  /*0cb0*/  @P0 IADD3 R3, R3, 0x1, RZ ;  /* 0x0000000103030810 */ /* 0x000fc40007ffe0ff */
[----:B------:R-:W-:Y:S02]  /*0cc0*/  ISETP.NE.AND P1, PT, R15, RZ, PT ;  /* 0x000000ff0f00720c */ /* 0x000fe40003f25270 */
[----:B------:R-:W-:Y:S01]  /*0cd0*/  ISETP.NE.AND P6, PT, R7, RZ, PT ;  /* 0x000000ff0700720c */ /* 0x000fe20003fc5270 */
[----:B------:R-:W-:Y:S01]  /*0ce0*/  @!P5 IMAD.MOV R3, RZ, RZ, -R3 ;  /* 0x000000ffff03d224 */ /* 0x000fe200078e0a03 */
[----:B------:R-:W-:Y:S02]  /*0cf0*/  ISETP.NE.AND P3, PT, R29, RZ, PT ;  /* 0x000000ff1d00720c */ /* 0x000fe40003f65270 */
[----:B------:R-:W-:Y:S01]  /*0d00*/  ISETP.NE.AND P0, PT, R12, RZ, PT ;  /* 0x000000ff0c00720c */ /* 0x000fe20003f05270 */
[----:B------:R-:W-:Y:S01]  /*0d10*/  @!P4 IMAD.MOV R17, RZ, RZ, -R17 ;  /* 0x000000ffff11c224 */ /* 0x000fe200078e0a11 */
[----:B------:R-:W-:-:S05]  /*0d20*/  PRMT R5, R5, 0x5410, R25 ;  /* 0x0000541005057816 */ /* 0x000fca0000000019 */
[----:B------:R-:W-:Y:S01]  /*0d30*/  @!P1 LOP3.LUT R9, RZ, R15, RZ, 0x33, !PT ;  /* 0x0000000fff099212 */ /* 0x000fe200078e33ff */
[----:B------:R-:W-:Y:S01]  /*0d40*/  STG.E [R18.64+0x200], R5 ;  /* 0x0002000512007986 */ /* 0x000fe2000c101904 */
[----:B------:R-:W-:Y:S02]  /*0d50*/  @!P6 LOP3.LUT R21, RZ, R7, RZ, 0x33, !PT ;  /* 0x00000007ff15e212 */ /* 0x000fe400078e33ff */
[----:B------:R-:W-:Y:S02]  /*0d60*/  @!P3 LOP3.LUT R17, RZ, R29, RZ, 0x33, !PT ;  /* 0x0000001dff11b212 */ /* 0x000fe400078e33ff */
[----:B------:R-:W-:Y:S02]  /*0d70*/  @!P0 LOP3.LUT R3, RZ, R12, RZ, 0x33, !PT ;  /* 0x0000000cff038212 */ /* 0x000fe400078e33ff */
[----:B------:R-:W-:Y:S02]  /*0d80*/  PRMT R7, R9, 0x5410, R21 ;  /* 0x0000541009077816 */ /* 0x000fe40000000015 */
[----:B------:R-:W-:-:S03]  /*0d90*/  PRMT R3, R17, 0x5410, R3 ;  /* 0x0000541011037816 */ /* 0x000fc60000000003 */
[----:B------:R-:W-:Y:S04]  /*0da0*/  STG.E [R18.64+0x400], R7 ;  /* 0x0004000712007986 */ /* 0x000fe8000c101904 */
[----:B------:R-:W-:Y:S01]  /*0db0*/  STG.E [R18.64+0x600], R3 ;  /* 0x0006000312007986 */ /* 0x000fe2000c101904 */
[----:B------:R-:W-:Y:S05]  /*0dc0*/  EXIT ;  /* 0x000000000000794d */ /* 0x000fea0003800000 */
.L_x_12656:
[----:B------:R-:W0:Y:S01]  /*0dd0*/  S2R R7, SR_TID.X ;  /* 0x0000000000077919 */ /* 0x000e220000002100 */
[----:B------:R-:W-:Y:S02]  /*0de0*/  IMAD.MOV.U32 R4, RZ, RZ, RZ ;  /* 0x000000ffff047224 */ /* 0x000fe400078e00ff */
        /* <DEDUP_REMOVED lines=28> */
[----:B------:R-:W-:-:S04]  /*0fb0*/  @!P5 IMAD.WIDE.U32 R22, R22, R23, c[0x0][0x170] ;  /* 0x00005c001616d625 */ /* 0x000fc800078e0017 */
[----:B------:R-:W-:Y:S01]  /*0fc0*/  @!P0 IMAD.MOV.U32 R21, RZ, RZ, 0x2 ;  /* 0x00000002ff158424 */ /* 0x000fe200078e00ff */
[----:B------:R1:W5:Y:S01]  /*0fd0*/  @!P5 LDG.E.S16 R2, [R22.64] ;  /* 0x000000041602d981 */ /* 0x000362000c1e1700 */
[----:B0-----:R-:W-:Y:S02]  /*0fe0*/  IMAD.MOV.U32 R8, RZ, RZ, RZ ;  /* 0x000000ffff087224 */ /* 0x001fe400078e00ff */
[----:B------:R-:W-:-:S04]  /*0ff0*/  IMAD.MOV.U32 R6, RZ, RZ, RZ ;  /* 0x000000ffff067224 */ /* 0x000fc800078e00ff */
[--C-:B------:R-:W-:Y:S02]  /*1000*/  @!P6 IMAD.IADD R26, R18, 0x1, R5.reuse ;  /* 0x00000001121ae824 */ /* 0x100fe400078e0205 */
[----:B------:R-:W-:Y:S02]  /*1010*/  @!P6 IMAD.MOV.U32 R27, RZ, RZ, 0x2 ;  /* 0x00000002ff1be424 */ /* 0x000fe400078e00ff */
[----:B-1----:R-:W-:Y:S01]  /*1020*/  @!P3 IMAD.MOV.U32 R22, RZ, RZ, 0x2 ;  /* 0x00000002ff16b424 */ /* 0x002fe200078e00ff */
[----:B------:R-:W-:Y:S01]  /*1030*/  PRMT R5, RZ, 0x7610, R5 ;  /* 0x00007610ff057816 */ /* 0x000fe20000000005 */
[----:B------:R-:W-:-:S04]  /*1040*/  @!P0 IMAD.WIDE.U32 R20, R20, R21, c[0x0][0x170] ;  /* 0x00005c0014148625 */ /* 0x000fc800078e0015 */
[----:B------:R-:W-:Y:S01]  /*1050*/  @!P6 IMAD.WIDE.U32 R26, R26, R27, c[0x0][0x170] ;  /* 0x00005c001a1ae625 */ /* 0x000fe200078e001b */
[----:B------:R0:W5:Y:S03]  /*1060*/  @!P0 LDG.E.S16 R8, [R20.64] ;  /* 0x0000000414088981 */ /* 0x000166000c1e1700 */
[----:B------:R-:W-:Y:S01]  /*1070*/  @!P3 IMAD.WIDE.U32 R22, R3, R22, c[0x0][0x170] ;  /* 0x00005c000316b625 */ /* 0x000fe200078e0016 */
[----:B------:R0:W5:Y:S04]  /*1080*/  @!P6 LDG.E.S16 R6, [R26.64] ;  /* 0x000000041a06e981 */ /* 0x000168000c1e1700 */
[----:B------:R0:W5:Y:S01]  /*1090*/  @!P3 LDG.E.U16 R5, [R22.64] ;  /* 0x000000041605b981 */ /* 0x000162000c1e1500 */
[----:B------:R-:W1:Y:S01]  /*10a0*/  LDC.U16 R15, c[0x0][0x166] ;  /* 0x00005980ff0f7b82 */ /* 0x000e620000000400 */
[----:B------:R-:W-:-:S02]  /*10b0*/  @!P1 IMAD.MOV.U32 R11, RZ, RZ, 0x2 ;  /* 0x00000002ff0b9424 */ /* 0x000fc400078e00ff */
[----:B------:R-:W-:Y:S02]  /*10c0*/  @!P4 IMAD.MOV.U32 R25, RZ, RZ, 0x2 ;  /* 0x00000002ff19c424 */ /* 0x000fe400078e00ff */
[----:B------:R-:W-:Y:S02]  /*10d0*/  IMAD.MOV.U32 R12, RZ, RZ, RZ ;  /* 0x000000ffff0c7224 */ /* 0x000fe400078e00ff */
[----:B------:R-:W-:Y:S02]  /*10e0*/  @!P2 IMAD.MOV.U32 R29, RZ, RZ, 0x2 ;  /* 0x00000002ff1da424 */ /* 0x000fe400078e00ff */
[----:B------:R-:W-:Y:S01]  /*10f0*/  @!P1 IMAD.WIDE.U32 R10, R10, R11, c[0x0][0x170] ;  /* 0x00005c000a0a9625 */ /* 0x000fe200078e000b */
[----:B------:R-:W-:-:S03]  /*1100*/  IADD3 R3, R7, 0x80, RZ ;  /* 0x0000008007037810 */ /* 0x000fc60007ffe0ff */
[----:B------:R-:W-:Y:S01]  /*1110*/  IMAD.MOV.U32 R16, RZ, RZ, RZ ;  /* 0x000000ffff107224 */ /* 0x000fe200078e00ff */
[----:B------:R2:W5:Y:S01]  /*1120*/  @!P1 LDG.E.S16 R12, [R10.64] ;  /* 0x000000040a0c9981 */ /* 0x000562000c1e1700 */
[----:B------:R-:W-:Y:S01]  /*1130*/  @!P4 IMAD.WIDE.U32 R24, R24, R25, c[0x0][0x170] ;  /* 0x00005c001818c625 */ /* 0x000fe200078e0019 */
[----:B------:R-:W-:-:S03]  /*1140*/  IADD3 R9, R7, 0x100, RZ ;  /* 0x0000010007097810 */ /* 0x000fc60007ffe0ff */
[----:B------:R-:W-:Y:S01]  /*1150*/  IMAD.MOV.U32 R14, RZ, RZ, RZ ;  /* 0x000000ffff0e7224 */ /* 0x000fe200078e00ff */
[C---:B------:R-:W-:Y:S01]  /*1160*/  IADD3 R13, R7.reuse, 0x200, RZ ;  /* 0x00000200070d7810 */ /* 0x040fe20007ffe0ff */
[----:B------:R-:W-:Y:S01]  /*1170*/  @!P2 IMAD.WIDE.U32 R28, R28, R29, c[0x0][0x170] ;  /* 0x00005c001c1ca625 */ /* 0x000fe200078e001d */
[----:B------:R-:W-:Y:S01]  /*1180*/  BSSY B0, `(.L_x_12657) ;  /* 0x0000024000007945 */ /* 0x000fe20003800000 */
[----:B------:R0:W5:Y:S01]  /*1190*/  @!P4 LDG.E.S16 R16, [R24.64] ;  /* 0x000000041810c981 */ /* 0x000162000c1e1700 */
[----:B--2---:R-:W-:Y:S02]  /*11a0*/  IADD3 R11, R7, 0x180, RZ ;  /* 0x00000180070b7810 */ /* 0x004fe40007ffe0ff */
[-C--:B------:R-:W-:Y:S01]  /*11b0*/  ISETP.GE.AND P5, PT, R3, R0.reuse, PT ;  /* 0x000000000300720c */ /* 0x080fe20003fa6270 */
[----:B------:R0:W5:Y:S01]  /*11c0*/  @!P2 LDG.E.S16 R14, [R28.64] ;  /* 0x000000041c0ea981 */ /* 0x000162000c1e1700 */
[-C--:B------:R-:W-:Y:S02]  /*11d0*/  ISETP.GE.AND P4, PT, R9, R0.reuse, PT ;  /* 0x000000000900720c */ /* 0x080fe40003f86270 */
[----:B------:R-:W-:-:S02]  /*11e0*/  ISETP.GE.AND P2, PT, R11, R0, PT ;  /* 0x000000000b00720c */ /* 0x000fc40003f46270 */
[----:B------:R-:W-:Y:S02]  /*11f0*/  ISETP.GE.AND P1, PT, R13, R0, PT ;  /* 0x000000000d00720c */ /* 0x000fe40003f26270 */
[----:B-1----:R-:W-:Y:S02]  /*1200*/  PRMT R9, R15, 0x9910, RZ ;  /* 0x000099100f097816 */ /* 0x002fe400000000ff */
[----:B------:R-:W-:Y:S01]  /*1210*/  IADD3 R3, R7, 0x280, RZ ;  /* 0x0000028007037810 */ /* 0x000fe20007ffe0ff */
[----:B------:R-:W-:Y:S05]  /*1220*/  @P3 BRA `(.L_x_12658) ;  /* 0x0000019000003947 */ /* 0x000fea0003800000 */
[----:B0----5:R-:W-:Y:S02]  /*1230*/  PRMT R20, R5, 0x9910, RZ ;  /* 0x0000991005147816 */ /* 0x021fe400000000ff */
[----:B------:R-:W-:Y:S02]  /*1240*/  IABS R24, R9 ;  /* 0x0000000900187213 */ /* 0x000fe40000000000 */
[-C--:B------:R-:W-:Y:S02]  /*1250*/  IABS R5, R20.reuse ;  /* 0x0000001400057213 */ /* 0x080fe40000000000 */
[----:B------:R-:W-:-:S02]  /*1260*/  IABS R17, R20 ;  /* 0x0000001400117213 */ /* 0x000fc40000000000 */
[----:B------:R-:W0:Y:S08]  /*1270*/  I2F.RP R13, R5 ;  /* 0x00000005000d7306 */ /* 0x000e300000209400 */
[----:B0-----:R-:W0:Y:S02]  /*1280*/  MUFU.RCP R13, R13 ;  /* 0x0000000d000d7308 */ /* 0x001e240000001000 */
[----:B0-----:R-:W-:-:S06]  /*1290*/  IADD3 R10, R13, 0xffffffe, RZ ;  /* 0x0ffffffe0d0a7810 */ /* 0x001fcc0007ffe0ff */
[----:B------:R0:W1:Y:S02]  /*12a0*/  F2I.FTZ.U32.TRUNC.NTZ R11, R10 ;  /* 0x0000000a000b7305 */ /* 0x000064000021f000 */
[----:B0-----:R-:W-:Y:S02]  /*12b0*/  IMAD.MOV.U32 R10, RZ, RZ, RZ ;  /* 0x000000ffff0a7224 */ /* 0x001fe400078e00ff */
[----:B-1----:R-:W-:-:S04]  /*12c0*/  IMAD.MOV R22, RZ, RZ, -R11 ;  /* 0x000000ffff167224 */ /* 0x002fc800078e0a0b */
[----:B------:R-:W-:Y:S02]  /*12d0*/  IMAD R15, R22, R5, RZ ;  /* 0x00000005160f7224 */ /* 0x000fe400078e02ff */
[----:B------:R-:W-:Y:S02]  /*12e0*/  IMAD.MOV R22, RZ, RZ, -R17 ;  /* 0x000000ffff167224 */ /* 0x000fe400078e0a11 */
        /* <DEDUP_REMOVED lines=13> */
.L_x_12658:
[----:B0-----:R-:W-:Y:S05]  /*13c0*/  BSYNC B0 ;  /* 0x0000000000007941 */ /* 0x001fea0003800000 */
.L_x_12657:
[----:B------:R-:W-:Y:S01]  /*13d0*/  BSSY B0, `(.L_x_12659) ;  /* 0x000001d000007945 */ /* 0x000fe20003800000 */
[----:B------:R-:W-:Y:S02]  /*13e0*/  ISETP.GE.AND P0, PT, R3, R0, PT ;  /* 0x000000000300720c */ /* 0x000fe40003f06270 */
[----:B------:R-:W-:Y:S01]  /*13f0*/  IADD3 R3, R7, 0x300, RZ ;  /* 0x0000030007037810 */ /* 0x000fe20007ffe0ff */
        /* <DEDUP_REMOVED lines=26> */
.L_x_12660:
[----:B------:R-:W-:Y:S05]  /*15a0*/  BSYNC B0 ;  /* 0x0000000000007941 */ /* 0x000fea0003800000 */
.L_x_12659:
        /* <DEDUP_REMOVED lines=25> */
[----:B------:R-:W-:-:S03]  /*1740*/  ISETP.NE.AND P6, PT, R2, RZ, PT ;  /* 0x000000ff0200720c */ /* 0x000fc60003fc5270 */
[----:B------:R-:W-:-:S04]  /*1750*/  IMAD.MOV.U32 R13, RZ, RZ, R5 ;  /* 0x000000ffff0d7224 */ /* 0x000fc800078e0005 */
[----:B------:R-:W-:-:S06]  /*1760*/  @!P4 IMAD.MOV R13, RZ, RZ, -R13 ;  /* 0x000000ffff0dc224 */ /* 0x000fcc00078e0a0d */
[----:B------:R-:W-:Y:S02]  /*1770*/  @!P6 LOP3.LUT R13, RZ, R2, RZ, 0x33, !PT ;  /* 0x00000002ff0de212 */ /* 0x000fe400078e33ff */
.L_x_12662:
[----:B------:R-:W-:Y:S05]  /*1780*/  BSYNC B0 ;  /* 0x0000000000007941 */ /* 0x000fea0003800000 */
.L_x_12661:
[----:B------:R-:W-:Y:S01]  /*1790*/  ISETP.GE.AND P4, PT, R3, R0, PT ;  /* 0x000000000300720c */ /* 0x000fe20003f86270 */
[----:B-----5:R-:W-:Y:S01]  /*17a0*/  @!P3 IMAD.IADD R2, R18, 0x1, R7 ;  /* 0x000000011202b824 */ /* 0x020fe200078e0207 */
[----:B------:R-:W-:Y:S01]  /*17b0*/  BSSY B0, `(.L_x_12663) ;  /* 0x000001d000007945 */ /* 0x000fe20003800000 */
[----:B------:R-:W-:-:S04]  /*17c0*/  @!P3 IMAD.MOV.U32 R3, RZ, RZ, 0x2 ;  /* 0x00000002ff03b424 */ /* 0x000fc800078e00ff */
[----:B------:R-:W-:Y:S01]  /*17d0*/  @!P3 IMAD.WIDE.U32 R2, R2, R3, c[0x0][0x168] ;  /* 0x00005a000202b625 */ /* 0x000fe200078e0003 */
[----:B------:R-:W-:Y:S05]  /*17e0*/  @P2 BRA `(.L_x_12664) ;  /* 0x0000019000002947 */ /* 0x000fea0003800000 */
[----:B------:R-:W-:Y:S02]  /*17f0*/  IABS R15, R16 ;  /* 0x00000010000f7213 */ /* 0x000fe40000000000 */
        /* <DEDUP_REMOVED lines=24> */
.L_x_12664:
[----:B------:R-:W-:Y:S05]  /*1980*/  BSYNC B0 ;  /* 0x0000000000007941 */ /* 0x000fea0003800000 */
.L_x_12663:
[----:B------:R-:W-:Y:S01]  /*1990*/  BSSY B0, `(.L_x_12665) ;  /* 0x000001b000007945 */ /* 0x000fe20003800000 */
[----:B------:R-:W-:Y:S05]  /*19a0*/  @P1 BRA `(.L_x_12666) ;  /* 0x0000019000001947 */ /* 0x000fea0003800000 */
[-C--:B------:R-:W-:Y:S02]  /*19b0*/  IABS R16, R14.reuse ;  /* 0x0000000e00107213 */ /* 0x080fe40000000000 */
[----:B------:R-:W-:Y:S02]  /*19c0*/  IABS R22, R9 ;  /* 0x0000000900167213 */ /* 0x000fe40000000000 */
        /* <DEDUP_REMOVED lines=8> */
[----:B------:R-:W-:-:S04]  /*1a50*/  IMAD R19, R19, R16, RZ ;  /* 0x0000001013137224 */ /* 0x000fc800078e02ff */
[----:B------:R-:W-:Y:S01]  /*1a60*/  IMAD.HI.U32 R5, R5, R19, R4 ;  /* 0x0000001305057227 */ /* 0x000fe200078e0004 */
[----:B------:R-:W-:-:S04]  /*1a70*/  LOP3.LUT R4, R9, R14, RZ, 0x3c, !PT ;  /* 0x0000000e09047212 */ /* 0x000fc800078e3cff */
        /* <DEDUP_REMOVED lines=12> */
.L_x_12666:
[----:B------:R-:W-:Y:S05]  /*1b40*/  BSYNC B0 ;  /* 0x0000000000007941 */ /* 0x000fea0003800000 */
.L_x_12665:
        /* <DEDUP_REMOVED lines=27> */
.L_x_12668:
[----:B------:R-:W-:Y:S05]  /*1d00*/  BSYNC B0 ;  /* 0x0000000000007941 */ /* 0x000fea0003800000 */
.L_x_12667:
        /* <DEDUP_REMOVED lines=27> */
.L_x_12670:
[----:B------:R-:W-:Y:S05]  /*1ec0*/  BSYNC B0 ;  /* 0x0000000000007941 */ /* 0x000fea0003800000 */
.L_x_12669:
        /* <DEDUP_REMOVED lines=26> */
.L_x_12672:
[----:B------:R-:W-:Y:S05]  /*2070*/  BSYNC B0 ;  /* 0x0000000000007941 */ /* 0x000fea0003800000 */
.L_x_12671:
[----:B------:R0:W-:Y:S01]  /*2080*/  @!P3 STG.E.U16 [R2.64], R11 ;  /* 0x0000000b0200b986 */ /* 0x0001e2000c101504 */
[----:B------:R-:W-:Y:S01]  /*2090*/  @!P3 IADD3 R7, R7, 0x80, RZ ;  /* 0x000000800707b810 */ /* 0x000fe20007ffe0ff */
        /* <DEDUP_REMOVED lines=16> */
.L_x_12675:
[----:B0-----:R-:W-:-:S13]  /*21a0*/  ISETP.GE.AND P0, PT, R7, R0, PT ;  /* 0x000000000700720c */ /* 0x001fda0003f06270 */
[----:B------:R-:W-:Y:S05]  /*21b0*/  @P0 BRA `(.L_x_12677) ;  /* 0x000000c000000947 */ /* 0x000fea0003800000 */
[----:B------:R-:W-:Y:S01]  /*21c0*/  IMAD.IADD R2, R18, 0x1, R7 ;  /* 0x0000000112027824 */ /* 0x000fe200078e0207 */
[----:B------:R-:W-:Y:S01]  /*21d0*/  IADD3 R7, R7, 0x80, RZ ;  /* 0x0000008007077810 */ /* 0x000fe20007ffe0ff */
[----:B------:R-:W-:-:S04]  /*21e0*/  IMAD.MOV.U32 R3, RZ, RZ, 0x2 ;  /* 0x00000002ff037424 */ /* 0x000fc800078e00ff */
[----:B------:R-:W-:-:S05]  /*21f0*/  IMAD.WIDE.U32 R2, R2, R3, c[0x0][0x168] ;  /* 0x00005a0002027625 */ /* 0x000fca00078e0003 */
[----:B------:R0:W-:Y:S02]  /*2200*/  STG.E.U16 [R2.64], R15 ;  /* 0x0000000f02007986 */ /* 0x0001e4000c101504 */
.L_x_12676:
[----:B------:R-:W-:-:S13]  /*2210*/  ISETP.GE.AND P0, PT, R7, R0, PT ;  /* 0x000000000700720c */ /* 0x000fda0003f06270 */
[----:B------:R-:W-:Y:S05]  /*2220*/  @P0 BRA `(.L_x_12678) ;  /* 0x000000d000000947 */ /* 0x000fea0003800000 */
[----:B0-----:R-:W-:Y:S01]  /*2230*/  IMAD.IADD R2, R18, 0x1, R7 ;  /* 0x0000000112027824 */ /* 0x001fe200078e0207 */
[----:B------:R-:W-:Y:S01]  /*2240*/  IADD3 R7, R7, 0x80, RZ ;  /* 0x0000008007077810 */ /* 0x000fe20007ffe0ff */
[----:B------:R-:W-:-:S04]  /*2250*/  IMAD.MOV.U32 R3, RZ, RZ, 0x2 ;  /* 0x00000002ff037424 */ /* 0x000fc800078e00ff */
[----:B------:R-:W-:-:S05]  /*2260*/  IMAD.WIDE.U32 R2, R2, R3, c[0x0][0x168] ;  /* 0x00005a0002027625 */ /* 0x000fca00078e0003 */
[----:B------:R0:W-:Y:S02]  /*2270*/  STG.E.U16 [R2.64], R16 ;  /* 0x0000001002007986 */ /* 0x0001e4000c101504 */
.L_x_12677:
        /* <DEDUP_REMOVED lines=8> */
.L_x_12678:
[----:B------:R-:W-:Y:S05]  /*2300*/  BSYNC B1 ;  /* 0x0000000000017941 */ /* 0x000fea0003800000 */
.L_x_12674:
[----:B------:R-:W-:-:S13]  /*2310*/  ISETP.GE.AND P0, PT, R7, R0, PT ;  /* 0x000000000700720c */ /* 0x000fda0003f06270 */
[----:B0-----:R-:W-:Y:S01]  /*2320*/  @!P0 IMAD.IADD R2, R18, 0x1, R7 ;  /* 0x0000000112028824 */ /* 0x001fe200078e0207 */
[----:B------:R-:W-:Y:S01]  /*2330*/  @!P0 IADD3 R7, R7, 0x80, RZ ;  /* 0x0000008007078810 */ /* 0x000fe20007ffe0ff */
[----:B------:R-:W-:-:S04]  /*2340*/  @!P0 IMAD.MOV.U32 R3, RZ, RZ, 0x2 ;  /* 0x00000002ff038424 */ /* 0x000fc800078e00ff */
[----:B------:R-:W-:-:S05]  /*2350*/  @!P0 IMAD.WIDE.U32 R2, R2, R3, c[0x0][0x168] ;  /* 0x00005a0002028625 */ /* 0x000fca00078e0003 */
[----:B------:R0:W-:Y:S02]  /*2360*/  @!P0 STG.E.U16 [R2.64], R12 ;  /* 0x0000000c02008986 */ /* 0x0001e4000c101504 */
.L_x_12679:
[----:B------:R-:W-:Y:S05]  /*2370*/  BSYNC B0 ;  /* 0x0000000000007941 */ /* 0x000fea0003800000 */
.L_x_12673:
        /* <DEDUP_REMOVED lines=8> */
.L_x_12680:
        /* <DEDUP_REMOVED lines=16> */
.L_x_21565:


//--------------------- .text._ZN2at6native29vectorized_elementwise_kernelILi4ENS0_13AUnaryFunctorIsssZZZNS0_15binary_internal21div_trunc_kernel_cudaERNS_18TensorIteratorBaseEENKUlvE_clEvENKUlvE3_clEvEUlssE_EESt5arrayIPcLm2EEEEviT0_T1_ --------------------------
	.section	.text._ZN2at6native29vectorized_elementwise_kernelILi4ENS0_13AUnaryFunctorIsssZZZNS0_15binary_internal21div_trunc_kernel_cudaERNS_18TensorIteratorBaseEENKUlvE_clEvENKUlvE3_clEvEUlssE_EESt5arrayIPcLm2EEEEviT0_T1_,"ax",@progbits
	.sectioninfo	@"SHI_REGISTERS=32"
	.align	128
        .global         _ZN2at6native29vectorized_elementwise_kernelILi4ENS0_13AUnaryFunctorIsssZZZNS0_15binary_internal21div_trunc_kernel_cudaERNS_18TensorIteratorBaseEENKUlvE_clEvENKUlvE3_clEvEUlssE_EESt5arrayIPcLm2EEEEviT0_T1_
        .type           _ZN2at6native29vectorized_elementwise_kernelILi4ENS0_13AUnaryFunctorIsssZZZNS0_15binary_internal21div_trunc_kernel_cudaERNS_18TensorIteratorBaseEENKUlvE_clEvENKUlvE3_clEvEUlssE_EESt5arrayIPcLm2EEEEviT0_T1_,@function
        .size           _ZN2at6native29vectorized_elementwise_kernelILi4ENS0_13AUnaryFunctorIsssZZZNS0_15binary_internal21div_trunc_kernel_cudaERNS_18TensorIteratorBaseEENKUlvE_clEvENKUlvE3_clEvEUlssE_EESt5arrayIPcLm2EEEEviT0_T1_,(.L_x_21566 - _ZN2at6native29vectorized_elementwise_kernelILi4ENS0_13AUnaryFunctorIsssZZZNS0_15binary_internal21div_trunc_kernel_cudaERNS_18TensorIteratorBaseEENKUlvE_clEvENKUlvE3_clEvEUlssE_EESt5arrayIPcLm2EEEEviT0_T1_)
        .other          _ZN2at6native29vectorized_elementwise_kernelILi4ENS0_13AUnaryFunctorIsssZZZNS0_15binary_internal21div_trunc_kernel_cudaERNS_18TensorIteratorBaseEENKUlvE_clEvENKUlvE3_clEvEUlssE_EESt5arrayIPcLm2EEEEviT0_T1_,@"STO_CUDA_ENTRY STV_DEFAULT"
_ZN2at6native29vectorized_elementwise_kernelILi4ENS0_13AUnaryFunctorIsssZZZNS0_15binary_internal21div_trunc_kernel_cudaERNS_18TensorIteratorBaseEENKUlvE_clEvENKUlvE3_clEvEUlssE_EESt5arrayIPcLm2EEEEviT0_T1_:
.text._ZN2at6native29vectorized_elementwise_kernelILi4ENS0_13AUnaryFunctorIsssZZZNS0_15binary_internal21div_trunc_kernel_cudaERNS_18TensorIteratorBaseEENKUlvE_clEvENKUlvE3_clEvEUlssE_EESt5arrayIPcLm2EEEEviT0_T1_:
        /* <DEDUP_REMOVED lines=13> */
[C---:B--2---:R-:W-:Y:S02]  /*00d0*/  PRMT R20, R4.reuse, 0x9910, RZ ;  /* 0x0000991004147816 */ /* 0x044fe400000000ff */
[----:B------:R-:W-:Y:S02]  /*00e0*/  PRMT R12, R4, 0xbb32, RZ ;  /* 0x0000bb32040c7816 */ /* 0x000fe400000000ff */
[----:B------:R-:W-:Y:S02]  /*00f0*/  IABS R23, R20 ;  /* 0x0000001400177213 */ /* 0x000fe40000000000 */
[----:B------:R-:W-:-:S02]  /*0100*/  IABS R21, R12 ;  /* 0x0000000c00157213 */ /* 0x000fc40000000000 */
[----:B------:R-:W0:Y:S01]  /*0110*/  I2F.RP R8, R23 ;  /* 0x0000001700087306 */ /* 0x000e220000209400 */
[C---:B------:R-:W-:Y:S02]  /*0120*/  PRMT R14, R5.reuse, 0x9910, RZ ;  /* 0x00009910050e7816 */ /* 0x040fe400000000ff */
[----:B------:R-:W-:Y:S02]  /*0130*/  PRMT R18, R5, 0xbb32, RZ ;  /* 0x0000bb3205127816 */ /* 0x000fe400000000ff */
[----:B------:R-:W-:Y:S02]  /*0140*/  IABS R22, R14 ;  /* 0x0000000e00167213 */ /* 0x000fe40000000000 */
[----:B------:R-:W-:Y:S01]  /*0150*/  IABS R17, R18 ;  /* 0x0000001200117213 */ /* 0x000fe20000000000 */
[----:B------:R-:W-:Y:S01]  /*0160*/  I2F.RP R9, R21 ;  /* 0x0000001500097306 */ /* 0x000fe20000209400 */
[C---:B---3--:R-:W-:Y:S02]  /*0170*/  PRMT R16, R2.reuse, 0x9910, RZ ;  /* 0x0000991002107816 */ /* 0x048fe400000000ff */
[----:B------:R-:W-:-:S02]  /*0180*/  PRMT R2, R2, 0xbb32, RZ ;  /* 0x0000bb3202027816 */ /* 0x000fc400000000ff */
[----:B------:R-:W-:-:S03]  /*0190*/  IABS R13, R16 ;  /* 0x00000010000d7213 */ /* 0x000fc60000000000 */
[----:B0-----:R-:W0:Y:S08]  /*01a0*/  MUFU.RCP R8, R8 ;  /* 0x0000000800087308 */ /* 0x001e300000001000 */
[----:B------:R-:W1:Y:S08]  /*01b0*/  I2F.RP R24, R22 ;  /* 0x0000001600187306 */ /* 0x000e700000209400 */
[----:B------:R-:W-:Y:S01]  /*01c0*/  I2F.RP R25, R17 ;  /* 0x0000001100197306 */ /* 0x000fe20000209400 */
[----:B0-----:R-:W-:-:S07]  /*01d0*/  IADD3 R10, R8, 0xffffffe, RZ ;  /* 0x0ffffffe080a7810 */ /* 0x001fce0007ffe0ff */
[----:B------:R-:W0:Y:S08]  /*01e0*/  MUFU.RCP R9, R9 ;  /* 0x0000000900097308 */ /* 0x000e300000001000 */
[----:B------:R-:W-:Y:S08]  /*01f0*/  I2F.RP R26, R13 ;  /* 0x0000000d001a7306 */ /* 0x000ff00000209400 */
[----:B-1----:R-:W1:Y:S01]  /*0200*/  MUFU.RCP R24, R24 ;  /* 0x0000001800187308 */ /* 0x002e620000001000 */
[----:B0-----:R-:W-:-:S07]  /*0210*/  IADD3 R5, R9, 0xffffffe, RZ ;  /* 0x0ffffffe09057810 */ /* 0x001fce0007ffe0ff */
[----:B------:R0:W2:Y:S08]  /*0220*/  F2I.FTZ.U32.TRUNC.NTZ R11, R10 ;  /* 0x0000000a000b7305 */ /* 0x0000b0000021f000 */
[----:B------:R3:W4:Y:S01]  /*0230*/  MUFU.RCP R6, R25 ;  /* 0x0000001900067308 */ /* 0x0007220000001000 */
[----:B-1----:R-:W-:Y:S01]  /*0240*/  IADD3 R7, R24, 0xffffffe, RZ ;  /* 0x0ffffffe18077810 */ /* 0x002fe20007ffe0ff */
[----:B0-----:R-:W-:-:S06]  /*0250*/  IMAD.MOV.U32 R10, RZ, RZ, RZ ;  /* 0x000000ffff0a7224 */ /* 0x001fcc00078e00ff */
[----:B------:R-:W0:Y:S01]  /*0260*/  MUFU.RCP R4, R26 ;  /* 0x0000001a00047308 */ /* 0x000e220000001000 */
[----:B--2---:R-:W-:-:S04]  /*0270*/  IMAD.MOV R8, RZ, RZ, -R11 ;  /* 0x000000ffff087224 */ /* 0x004fc800078e0a0b */
[----:B---3--:R-:W-:-:S03]  /*0280*/  IMAD R25, R8, R23, RZ ;  /* 0x0000001708197224 */ /* 0x008fc600078e02ff */
[----:B------:R-:W1:Y:S01]  /*0290*/  F2I.FTZ.U32.TRUNC.NTZ R5, R5 ;  /* 0x0000000500057305 */ /* 0x000e62000021f000 */
[----:B----4-:R-:W-:Y:S01]  /*02a0*/  IADD3 R6, R6, 0xffffffe, RZ ;  /* 0x0ffffffe06067810 */ /* 0x010fe20007ffe0ff */
[----:B------:R-:W-:Y:S02]  /*02b0*/  IMAD.HI.U32 R24, R11, R25, R10 ;  /* 0x000000190b187227 */ /* 0x000fe400078e000a */
[----:B------:R-:W2:Y:S04]  /*02c0*/  LDC.U16 R10, c[0x0][0x166] ;  /* 0x00005980ff0a7b82 */ /* 0x000ea80000000400 */
[----:B------:R-:W3:Y:S01]  /*02d0*/  F2I.FTZ.U32.TRUNC.NTZ R7, R7 ;  /* 0x0000000700077305 */ /* 0x000ee2000021f000 */
[----:B0-----:R-:W-:-:S07]  /*02e0*/  IADD3 R8, R4, 0xffffffe, RZ ;  /* 0x0ffffffe04087810 */ /* 0x001fce0007ffe0ff */
[----:B------:R0:W4:Y:S01]  /*02f0*/  F2I.FTZ.U32.TRUNC.NTZ R9, R6 ;  /* 0x0000000600097305 */ /* 0x000122000021f000 */
[----:B-1----:R-:W-:-:S04]  /*0300*/  IMAD.MOV R4, RZ, RZ, -R5 ;  /* 0x000000ffff047224 */ /* 0x002fc800078e0a05 */
[----:B------:R-:W-:Y:S02]  /*0310*/  IMAD R25, R4, R21, RZ ;  /* 0x0000001504197224 */ /* 0x000fe400078e02ff */
[----:B------:R-:W-:Y:S01]  /*0320*/  IMAD.MOV.U32 R4, RZ, RZ, RZ ;  /* 0x000000ffff047224 */ /* 0x000fe200078e00ff */
[----:B------:R1:W5:Y:S01]  /*0330*/  F2I.FTZ.U32.TRUNC.NTZ R11, R8 ;  /* 0x00000008000b7305 */ /* 0x000362000021f000 */
[----:B---3--:R-:W-:Y:S02]  /*0340*/  IMAD.MOV R27, RZ, RZ, -R7 ;  /* 0x000000ffff1b7224 */ /* 0x008fe400078e0a07 */
[----:B------:R-:W-:-:S04]  /*0350*/  IMAD.HI.U32 R4, R5, R25, R4 ;  /* 0x0000001905047227 */ /* 0x000fc800078e0004 */
[----:B------:R-:W-:Y:S02]  /*0360*/  IMAD R5, R27, R22, RZ ;  /* 0x000000161b057224 */ /* 0x000fe400078e02ff */
[----:B0-----:R-:W-:Y:S02]  /*0370*/  IMAD.MOV.U32 R6, RZ, RZ, RZ ;  /* 0x000000ffff067224 */ /* 0x001fe400078e00ff */
[----:B----4-:R-:W-:Y:S02]  /*0380*/  IMAD.MOV R26, RZ, RZ, -R9 ;  /* 0x000000ffff1a7224 */ /* 0x010fe400078e0a09 */
[----:B------:R-:W-:Y:S01]  /*0390*/  IMAD.HI.U32 R6, R7, R5, R6 ;  /* 0x0000000507067227 */ /* 0x000fe200078e0006 */
[----:B--2---:R-:W-:-:S03]  /*03a0*/  PRMT R7, R10, 0x9910, RZ ;  /* 0x000099100a077816 */ /* 0x004fc600000000ff */
[----:B------:R-:W-:Y:S02]  /*03b0*/  IMAD R5, R26, R17, RZ ;  /* 0x000000111a057224 */ /* 0x000fe400078e02ff */
[----:B-1----:R-:W-:Y:S02]  /*03c0*/  IMAD.MOV.U32 R8, RZ, RZ, RZ ;  /* 0x000000ffff087224 */ /* 0x002fe400078e00ff */
[----:B-----5:R-:W-:Y:S02]  /*03d0*/  IMAD.MOV R28, RZ, RZ, -R11 ;  /* 0x000000ffff1c7224 */ /* 0x020fe400078e0a0b */
[----:B------:R-:W-:Y:S01]  /*03e0*/  IMAD.HI.U32 R26, R9, R5, R8 ;  /* 0x00000005091a7227 */ /* 0x000fe200078e0008 */
[----:B------:R-:W-:Y:S02]  /*03f0*/  IABS R9, R7 ;  /* 0x0000000700097213 */ /* 0x000fe40000000000 */
[----:B------:R-:W-:Y:S01]  /*0400*/  IABS R8, R2 ;  /* 0x0000000200087213 */ /* 0x000fe20000000000 */
[----:B------:R-:W-:-:S02]  /*0410*/  IMAD R5, R28, R13, RZ ;  /* 0x0000000d1c057224 */ /* 0x000fc400078e02ff */
[----:B------:R-:W-:Y:S02]  /*0420*/  IMAD.MOV.U32 R10, RZ, RZ, RZ ;  /* 0x000000ffff0a7224 */ /* 0x000fe400078e00ff */
[----:B------:R-:W-:-:S04]  /*0430*/  IMAD.HI.U32 R28, R24, R9, RZ ;  /* 0x00000009181c7227 */ /* 0x000fc800078e00ff */
[----:B------:R-:W-:Y:S01]  /*0440*/  IMAD.HI.U32 R10, R11, R5, R10 ;  /* 0x000000050b0a7227 */ /* 0x000fe200078e000a */
[----:B------:R-:W-:Y:S01]  /*0450*/  IABS R5, R20 ;  /* 0x0000001400057213 */ /* 0x000fe20000000000 */
[----:B------:R-:W0:Y:S02]  /*0460*/  I2F.RP R11, R8 ;  /* 0x00000008000b7306 */ /* 0x000e240000209400 */
[----:B------:R-:W-:-:S04]  /*0470*/  IMAD.HI.U32 R6, R6, R9, RZ ;  /* 0x0000000906067227 */ /* 0x000fc800078e00ff */
[----:B------:R-:W-:Y:S02]  /*0480*/  IMAD.MOV R5, RZ, RZ, -R5 ;  /* 0x000000ffff057224 */ /* 0x000fe400078e0a05 */
[----:B------:R-:W-:-:S04]  /*0490*/  IMAD.HI.U32 R26, R26, R9, RZ ;  /* 0x000000091a1a7227 */ /* 0x000fc800078e00ff */
[----:B------:R-:W-:Y:S01]  /*04a0*/  IMAD R24, R28, R5, R9 ;  /* 0x000000051c187224 */ /* 0x000fe200078e0209 */
[----:B------:R-:W-:Y:S01]  /*04b0*/  IABS R5, R12 ;  /* 0x0000000c00057213 */ /* 0x000fe20000000000 */
[----:B------:R-:W-:Y:S01]  /*04c0*/  IMAD.HI.U32 R10, R10, R9, RZ ;  /* 0x000000090a0a7227 */ /* 0x000fe200078e00ff */
[----:B0-----:R-:W0:Y:S02]  /*04d0*/  MUFU.RCP R11, R11 ;  /* 0x0000000b000b7308 */ /* 0x001e240000001000 */
[----:B------:R-:W-:-:S13]  /*04e0*/  ISETP.GT.U32.AND P6, PT, R23, R24, PT ;  /* 0x000000181700720c */ /* 0x000fda0003fc4070 */
[----:B------:R-:W-:Y:S01]  /*04f0*/  @!P6 IMAD.IADD R24, R24, 0x1, -R23 ;  /* 0x000000011818e824 */ /* 0x000fe200078e0a17 */
[----:B------:R-:W-:-:S04]  /*0500*/  @!P6 IADD3 R28, R28, 0x1, RZ ;  /* 0x000000011c1ce810 */ /* 0x000fc80007ffe0ff */
[----:B------:R-:W-:Y:S01]  /*0510*/  ISETP.GE.U32.AND P3, PT, R24, R23, PT ;  /* 0x000000171800720c */ /* 0x000fe20003f66070 */
[----:B------:R-:W-:Y:S01]  /*0520*/  IMAD.MOV R23, RZ, RZ, -R5 ;  /* 0x000000ffff177224 */ /* 0x000fe200078e0a05 */
[----:B0-----:R-:W-:Y:S01]  /*0530*/  IADD3 R5, R11, 0xffffffe, RZ ;  /* 0x0ffffffe0b057810 */ /* 0x001fe20007ffe0ff */
[----:B------:R-:W-:-:S04]  /*0540*/  IMAD.HI.U32 R24, R4, R9, RZ ;  /* 0x0000000904187227 */ /* 0x000fc800078e00ff */
[----:B------:R-:W-:Y:S01]  /*0550*/  IMAD R4, R24, R23, R9 ;  /* 0x0000001718047224 */ /* 0x000fe200078e0209 */
[----:B------:R-:W0:Y:S04]  /*0560*/  F2I.FTZ.U32.TRUNC.NTZ R5, R5 ;  /* 0x0000000500057305 */ /* 0x000e28000021f000 */
[----:B------:R-:W-:Y:S02]  /*0570*/  ISETP.GT.U32.AND P2, PT, R21, R4, PT ;  /* 0x000000041500720c */ /* 0x000fe40003f44070 */
[----:B------:R-:W-:Y:S01]  /*0580*/  @P3 IADD3 R28, R28, 0x1, RZ ;  /* 0x000000011c1c3810 */ /* 0x000fe20007ffe0ff */
[----:B0-----:R-:W-:-:S10]  /*0590*/  IMAD.MOV R11, RZ, RZ, -R5 ;  /* 0x000000ffff0b7224 */ /* 0x001fd400078e0a05 */
[----:B------:R-:W-:Y:S01]  /*05a0*/  @!P2 IADD3 R24, R24, 0x1, RZ ;  /* 0x000000011818a810 */ /* 0x000fe20007ffe0ff */
[----:B------:R-:W-:Y:S02]  /*05b0*/  @!P2 IMAD.IADD R4, R4, 0x1, -R21 ;  /* 0x000000010404a824 */ /* 0x000fe400078e0a15 */
[----:B------:R-:W-:-:S03]  /*05c0*/  IMAD R11, R11, R8, RZ ;  /* 0x000000080b0b7224 */ /* 0x000fc600078e02ff */
[----:B------:R-:W-:Y:S01]  /*05d0*/  ISETP.GE.U32.AND P0, PT, R4, R21, PT ;  /* 0x000000150400720c */ /* 0x000fe20003f06070 */
[----:B------:R-:W-:Y:S01]  /*05e0*/  IMAD.MOV.U32 R4, RZ, RZ, RZ ;  /* 0x000000ffff047224 */ /* 0x000fe200078e00ff */
[C---:B------:R-:W-:Y:S02]  /*05f0*/  PRMT R21, R3.reuse, 0x9910, RZ ;  /* 0x0000991003157816 */ /* 0x040fe400000000ff */
[----:B------:R-:W-:Y:S01]  /*0600*/  PRMT R3, R3, 0xbb32, RZ ;  /* 0x0000bb3203037816 */ /* 0x000fe200000000ff */
[----:B------:R-:W-:Y:S01]  /*0610*/  IMAD.HI.U32 R11, R5, R11, R4 ;  /* 0x0000000b050b7227 */ /* 0x000fe200078e0004 */
[----:B------:R-:W-:Y:S02]  /*0620*/  IABS R23, R21 ;  /* 0x0000001500177213 */ /* 0x000fe40000000000 */
[----:B------:R-:W-:Y:S02]  /*0630*/  IABS R4, R14 ;  /* 0x0000000e00047213 */ /* 0x000fe40000000000 */
[----:B------:R-:W0:Y:S03]  /*0640*/  I2F.RP R25, R23 ;  /* 0x0000001700197306 */ /* 0x000e260000209400 */
        /* <DEDUP_REMOVED lines=15> */
[----:B0-----:R-:W-:Y:S02]  /*0740*/  IADD3 R5, R25, 0xffffffe, RZ ;  /* 0x0ffffffe19057810 */ /* 0x001fe40007ffe0ff */
[----:B------:R-:W-:Y:S02]  /*0750*/  @!P1 IADD3 R26, R26, 0x1, RZ ;  /* 0x000000011a1a9810 */ /* 0x000fe40007ffe0ff */
[----:B------:R-:W-:-:S02]  /*0760*/  ISETP.GE.U32.AND P6, PT, R4, R17, PT ;  /* 0x000000110400720c */ /* 0x000fc40003fc6070 */
[----:B------:R-:W0:Y:S01]  /*0770*/  F2I.FTZ.U32.TRUNC.NTZ R5, R5 ;  /* 0x0000000500057305 */ /* 0x000e22000021f000 */
[----:B------:R-:W-:-:S04]  /*0780*/  LOP3.LUT R4, R7, R20, RZ, 0x3c, !PT ;  /* 0x0000001407047212 */ /* 0x000fc800078e3cff */
[----:B------:R-:W-:Y:S01]  /*0790*/  ISETP.GE.AND P3, PT, R4, RZ, PT ;  /* 0x000000ff0400720c */ /* 0x000fe20003f66270 */
[----:B------:R-:W-:Y:S01]  /*07a0*/  IMAD.MOV.U32 R4, RZ, RZ, RZ ;  /* 0x000000ffff047224 */ /* 0x000fe200078e00ff */
[----:B------:R-:W-:-:S04]  /*07b0*/  @P5 IADD3 R6, R6, 0x1, RZ ;  /* 0x0000000106065810 */ /* 0x000fc80007ffe0ff */
[----:B------:R-:W-:Y:S01]  /*07c0*/  @P6 IADD3 R26, R26, 0x1, RZ ;  /* 0x000000011a1a6810 */ /* 0x000fe20007ffe0ff */
[----:B0-----:R-:W-:-:S06]  /*07d0*/  IMAD.MOV R22, RZ, RZ, -R5 ;  /* 0x000000ffff167224 */ /* 0x001fcc00078e0a05 */
[----:B------:R-:W-:Y:S01]  /*07e0*/  @!P3 IMAD.MOV R28, RZ, RZ, -R28 ;  /* 0x000000ffff1cb224 */ /* 0x000fe200078e0a1c */
[----:B------:R-:W-:Y:S01]  /*07f0*/  ISETP.NE.AND P3, PT, R20, RZ, PT ;  /* 0x000000ff1400720c */ /* 0x000fe20003f65270 */
[----:B------:R-:W-:-:S04]  /*0800*/  IMAD R17, R22, R23, RZ ;  /* 0x0000001716117224 */ /* 0x000fc800078e02ff */
[----:B------:R-:W-:Y:S01]  /*0810*/  IMAD.HI.U32 R22, R5, R17, R4 ;  /* 0x0000001105167227 */ /* 0x000fe200078e0004 */
[----:B------:R-:W-:Y:S02]  /*0820*/  IABS R17, R3 ;  /* 0x0000000300117213 */ /* 0x000fe40000000000 */
[----:B------:R-:W-:Y:S02]  /*0830*/  LOP3.LUT R4, R7, R12, RZ, 0x3c, !PT ;  /* 0x0000000c07047212 */ /* 0x000fe400078e3cff */
[----:B------:R-:W0:Y:S01]  /*0840*/  I2F.RP R25, R17 ;  /* 0x0000001100197306 */ /* 0x000e220000209400 */
[----:B------:R-:W-:Y:S02]  /*0850*/  IMAD.HI.U32 R22, R22, R9, RZ ;  /* 0x0000000916167227 */ /* 0x000fe400078e00ff */
[----:B------:R-:W-:Y:S02]  /*0860*/  @!P3 LOP3.LUT R28, RZ, R20, RZ, 0x33, !PT ;  /* 0x00000014ff1cb212 */ /* 0x000fe400078e33ff */
[----:B------:R-:W-:-:S02]  /*0870*/  ISETP.GE.AND P3, PT, R4, RZ, PT ;  /* 0x000000ff0400720c */ /* 0x000fc40003f66270 */
[----:B------:R-:W-:-:S05]  /*0880*/  IABS R4, R16 ;  /* 0x0000001000047213 */ /* 0x000fca0000000000 */
[----:B------:R-:W-:Y:S01]  /*0890*/  IMAD.MOV R4, RZ, RZ, -R4 ;  /* 0x000000ffff047224 */ /* 0x000fe200078e0a04 */
[----:B0-----:R-:W0:Y:S03]  /*08a0*/  MUFU.RCP R25, R25 ;  /* 0x0000001900197308 */ /* 0x001e260000001000 */
[----:B------:R-:W-:Y:S02]  /*08b0*/  IMAD R4, R10, R4, R9 ;  /* 0x000000040a047224 */ /* 0x000fe400078e0209 */
[----:B------:R-:W-:Y:S01]  /*08c0*/  @!P3 IMAD.MOV R24, RZ, RZ, -R24 ;  /* 0x000000ffff18b224 */ /* 0x000fe200078e0a18 */
[----:B------:R-:W-:Y:S02]  /*08d0*/  @!P0 LOP3.LUT R24, RZ, R12, RZ, 0x33, !PT ;  /* 0x0000000cff188212 */ /* 0x000fe400078e33ff */
[----:B------:R-:W-:Y:S02]  /*08e0*/  ISETP.GT.U32.AND P2, PT, R13, R4, PT ;  /* 0x000000040d00720c */ /* 0x000fe40003f44070 */
[----:B------:R-:W-:-:S02]  /*08f0*/  PRMT R24, R28, 0x5410, R24 ;  /* 0x000054101c187816 */ /* 0x000fc40000000018 */
[----:B0-----:R-:W-:-:S09]  /*0900*/  IADD3 R5, R25, 0xffffffe, RZ ;  /* 0x0ffffffe19057810 */ /* 0x001fd20007ffe0ff */
[----:B------:R-:W-:Y:S01]  /*0910*/  @!P2 IMAD.IADD R4, R4, 0x1, -R13 ;  /* 0x000000010404a824 */ /* 0x000fe200078e0a0d */
[----:B------:R-:W-:Y:S01]  /*0920*/  @!P2 IADD3 R10, R10, 0x1, RZ ;  /* 0x000000010a0aa810 */ /* 0x000fe20007ffe0ff */
[----:B------:R-:W0:Y:S03]  /*0930*/  F2I.FTZ.U32.TRUNC.NTZ R5, R5 ;  /* 0x0000000500057305 */ /* 0x000e26000021f000 */
[----:B------:R-:W-:Y:S02]  /*0940*/  ISETP.GE.U32.AND P3, PT, R4, R13, PT ;  /* 0x0000000d0400720c */ /* 0x000fe40003f66070 */
[----:B------:R-:W-:-:S04]  /*0950*/  LOP3.LUT R4, R7, R14, RZ, 0x3c, !PT ;  /* 0x0000000e07047212 */ /* 0x000fc800078e3cff */
[----:B------:R-:W-:Y:S01]  /*0960*/  ISETP.GE.AND P0, PT, R4, RZ, PT ;  /* 0x000000ff0400720c */ /* 0x000fe20003f06270 */
[----:B------:R-:W-:-:S06]  /*0970*/  IMAD.MOV.U32 R4, RZ, RZ, RZ ;  /* 0x000000ffff047224 */ /* 0x000fcc00078e00ff */
[----:B------:R-:W-:Y:S01]  /*0980*/  @P3 IADD3 R10, R10, 0x1, RZ ;  /* 0x000000010a0a3810 */ /* 0x000fe20007ffe0ff */
[----:B0-----:R-:W-:-:S04]  /*0990*/  IMAD.MOV R20, RZ, RZ, -R5 ;  /* 0x000000ffff147224 */ /* 0x001fc800078e0a05 */
[----:B------:R-:W-:Y:S01]  /*09a0*/  IMAD R13, R20, R17, RZ ;  /* 0x00000011140d7224 */ /* 0x000fe200078e02ff */
[----:B------:R-:W-:Y:S01]  /*09b0*/  IABS R20, R3 ;  /* 0x0000000300147213 */ /* 0x000fe20000000000 */
[----:B------:R-:W-:Y:S01]  /*09c0*/  @!P0 IMAD.MOV R6, RZ, RZ, -R6 ;  /* 0x000000ffff068224 */ /* 0x000fe200078e0a06 */
[----:B------:R-:W-:Y:S01]  /*09d0*/  @!P4 LOP3.LUT R6, RZ, R14, RZ, 0x33, !PT ;  /* 0x0000000eff06c212 */ /* 0x000fe200078e33ff */
[----:B------:R-:W-:Y:S01]  /*09e0*/  IMAD.HI.U32 R12, R5, R13, R4 ;  /* 0x0000000d050c7227 */ /* 0x000fe200078e0004 */
[----:B------:R-:W-:Y:S02]  /*09f0*/  LOP3.LUT R4, R7, R18, RZ, 0x3c, !PT ;  /* 0x0000001207047212 */ /* 0x000fe400078e3cff */
[----:B------:R-:W-:Y:S01]  /*0a00*/  IABS R13, R21 ;  /* 0x00000015000d7213 */ /* 0x000fe20000000000 */
[----:B------:R-:W-:Y:S01]  /*0a10*/  IMAD.MOV R20, RZ, RZ, -R20 ;  /* 0x000000ffff147224 */ /* 0x000fe200078e0a14 */
[----:B------:R-:W-:Y:S01]  /*0a20*/  ISETP.GE.AND P5, PT, R4, RZ, PT ;  /* 0x000000ff0400720c */ /* 0x000fe20003fa6270 */
[----:B------:R-:W-:Y:S01]  /*0a30*/  IMAD.HI.U32 R12, R12, R9, RZ ;  /* 0x000000090c0c7227 */ /* 0x000fe200078e00ff */
[----:B------:R-:W-:-:S02]  /*0a40*/  IABS R4, R2 ;  /* 0x0000000200047213 */ /* 0x000fc40000000000 */
[----:B------:R-:W-:Y:S01]  /*0a50*/  ISETP.NE.AND P4, PT, R18, RZ, PT ;  /* 0x000000ff1200720c */ /* 0x000fe20003f85270 */
[----:B------:R-:W-:Y:S02]  /*0a60*/  IMAD.MOV R14, RZ, RZ, -R13 ;  /* 0x000000ffff0e7224 */ /* 0x000fe400078e0a0d */
[----:B------:R-:W-:Y:S02]  /*0a70*/  IMAD.MOV R5, RZ, RZ, -R4 ;  /* 0x000000ffff057224 */ /* 0x000fe400078e0a04 */
[----:B------:R-:W-:-:S04]  /*0a80*/  IMAD.HI.U32 R4, R11, R9, RZ ;  /* 0x000000090b047227 */ /* 0x000fc800078e00ff */
[--C-:B------:R-:W-:Y:S02]  /*0a90*/  IMAD R5, R4, R5, R9.reuse ;  /* 0x0000000504057224 */ /* 0x100fe400078e0209 */
[--C-:B------:R-:W-:Y:S02]  /*0aa0*/  IMAD R14, R22, R14, R9.reuse ;  /* 0x0000000e160e7224 */ /* 0x100fe400078e0209 */
[----:B------:R-:W-:Y:S01]  /*0ab0*/  IMAD R20, R12, R20, R9 ;  /* 0x000000140c147224 */ /* 0x000fe200078e0209 */
[----:B------:R-:W-:Y:S01]  /*0ac0*/  ISETP.GT.U32.AND P0, PT, R8, R5, PT ;  /* 0x000000050800720c */ /* 0x000fe20003f04070 */
[----:B------:R-:W-:Y:S01]  /*0ad0*/  @!P5 IMAD.MOV R26, RZ, RZ, -R26 ;  /* 0x000000ffff1ad224 */ /* 0x000fe200078e0a1a */
[----:B------:R-:W-:Y:S02]  /*0ae0*/  ISETP.GT.U32.AND P1, PT, R23, R14, PT ;  /* 0x0000000e1700720c */ /* 0x000fe40003f24070 */
[----:B------:R-:W-:Y:S02]  /*0af0*/  ISETP.GT.U32.AND P6, PT, R17, R20, PT ;  /* 0x000000141100720c */ /* 0x000fe40003fc4070 */
[----:B------:R-:W-:-:S04]  /*0b00*/  @!P4 LOP3.LUT R26, RZ, R18, RZ, 0x33, !PT ;  /* 0x00000012ff1ac212 */ /* 0x000fc800078e33ff */
[----:B------:R-:W-:-:S03]  /*0b10*/  PRMT R25, R6, 0x5410, R26 ;  /* 0x0000541006197816 */ /* 0x000fc6000000001a */
[----:B------:R-:W-:Y:S01]  /*0b20*/  @!P0 IMAD.IADD R5, R5, 0x1, -R8 ;  /* 0x0000000105058824 */ /* 0x000fe200078e0a08 */
[----:B------:R-:W-:Y:S01]  /*0b30*/  @!P0 IADD3 R4, R4, 0x1, RZ ;  /* 0x0000000104048810 */ /* 0x000fe20007ffe0ff */
[----:B------:R-:W-:Y:S01]  /*0b40*/  @!P1 IMAD.IADD R14, R14, 0x1, -R23 ;  /* 0x000000010e0e9824 */ /* 0x000fe200078e0a17 */
[----:B------:R-:W-:Y:S01]  /*0b50*/  @!P1 IADD3 R22, R22, 0x1, RZ ;  /* 0x0000000116169810 */ /* 0x000fe20007ffe0ff */
[----:B------:R-:W-:Y:S01]  /*0b60*/  @!P6 IMAD.IADD R20, R20, 0x1, -R17 ;  /* 0x000000011414e824 */ /* 0x000fe200078e0a11 */
[----:B------:R-:W-:Y:S02]  /*0b70*/  ISETP.GE.U32.AND P5, PT, R5, R8, PT ;  /* 0x000000080500720c */ /* 0x000fe40003fa6070 */
[----:B------:R-:W-:Y:S02]  /*0b80*/  LOP3.LUT R5, R7, R16, RZ, 0x3c, !PT ;  /* 0x0000001007057212 */ /* 0x000fe400078e3cff */
[----:B------:R-:W-:Y:S02]  /*0b90*/  ISETP.GE.U32.AND P2, PT, R14, R23, PT ;  /* 0x000000170e00720c */ /* 0x000fe40003f46070 */
[----:B------:R-:W-:-:S02]  /*0ba0*/  ISETP.GE.AND P4, PT, R5, RZ, PT ;  /* 0x000000ff0500720c */ /* 0x000fc40003f86270 */
[----:B------:R-:W-:Y:S02]  /*0bb0*/  ISETP.GE.U32.AND P0, PT, R20, R17, PT ;  /* 0x000000111400720c */ /* 0x000fe40003f06070 */
[----:B------:R-:W-:Y:S02]  /*0bc0*/  LOP3.LUT R5, R7, R2, RZ, 0x3c, !PT ;  /* 0x0000000207057212 */ /* 0x000fe400078e3cff */
[----:B------:R-:W-:Y:S02]  /*0bd0*/  @!P6 IADD3 R12, R12, 0x1, RZ ;  /* 0x000000010c0ce810 */ /* 0x000fe40007ffe0ff */
[----:B------:R-:W-:Y:S02]  /*0be0*/  ISETP.GE.AND P3, PT, R5, RZ, PT ;  /* 0x000000ff0500720c */ /* 0x000fe40003f66270 */
[C---:B------:R-:W-:Y:S02]  /*0bf0*/  LOP3.LUT R5, R7.reuse, R21, RZ, 0x3c, !PT ;  /* 0x0000001507057212 */ /* 0x040fe400078e3cff */
[----:B------:R-:W-:Y:S01]  /*0c00*/  LOP3.LUT R7, R7, R3, RZ, 0x3c, !PT ;  /* 0x0000000307077212 */ /* 0x000fe200078e3cff */
[----:B------:R-:W-:Y:S01]  /*0c10*/  @!P4 IMAD.MOV R10, RZ, RZ, -R10 ;  /* 0x000000ffff0ac224 */ /* 0x000fe200078e0a0a */
[----:B------:R-:W-:-:S02]  /*0c20*/  @P5 IADD3 R4, R4, 0x1, RZ ;  /* 0x0000000104045810 */ /* 0x000fc40007ffe0ff */
[----:B------:R-:W-:Y:S02]  /*0c30*/  ISETP.GE.AND P1, PT, R5, RZ, PT ;  /* 0x000000ff0500720c */ /* 0x000fe40003f26270 */
[----:B------:R-:W-:Y:S01]  /*0c40*/  ISETP.GE.AND P5, PT, R7, RZ, PT ;  /* 0x000000ff0700720c */ /* 0x000fe20003fa6270 */
[----:B------:R-:W-:Y:S01]  /*0c50*/  IMAD.MOV.U32 R7, RZ, RZ, R4 ;  /* 0x000000ffff077224 */ /* 0x000fe200078e0004 */
[----:B------:R-:W-:Y:S01]  /*0c60*/  @P2 IADD3 R22, R22, 0x1, RZ ;  /* 0x0000000116162810 */ /* 0x000fe20007ffe0ff */
[----:B------:R-:W-:Y:S01]  /*0c70*/  IMAD.WIDE.U32 R4, R19, R0, c[0x0][0x168] ;  /* 0x00005a0013047625 */ /* 0x000fe200078e0000 */
[----:B------:R-:W-:Y:S02]  /*0c80*/  @P0 IADD3 R12, R12, 0x1, RZ ;  /* 0x000000010c0c0810 */ /* 0x000fe40007ffe0ff */
[----:B------:R-:W-:Y:S01]  /*0c90*/  ISETP.NE.AND P2, PT, R16, RZ, PT ;  /* 0x000000ff1000720c */ /* 0x000fe20003f45270 */
[----:B------:R-:W-:Y:S01]  /*0ca0*/  @!P3 IMAD.MOV R7, RZ, RZ, -R7 ;  /* 0x000000ffff07b224 */ /* 0x000fe200078e0a07 */
[----:B------:R-:W-:Y:S01]  /*0cb0*/  ISETP.NE.AND P6, PT, R2, RZ, PT ;  /* 0x000000ff0200720c */ /* 0x000fe20003fc5270 */
[----:B------:R-:W-:Y:S01]  /*0cc0*/  IMAD.WIDE R4, R15, 0x8, R4 ;  /* 0x000000080f047825 */ /* 0x000fe200078e0204 */
[----:B------:R-:W-:-:S02]  /*0cd0*/  ISETP.NE.AND P4, PT, R21, RZ, PT ;  /* 0x000000ff1500720c */ /* 0x000fc40003f85270 */
[----:B------:R-:W-:Y:S01]  /*0ce0*/  ISETP.NE.AND P0, PT, R3, RZ, PT ;  /* 0x000000ff0300720c */ /* 0x000fe20003f05270 */
[----:B------:R-:W-:Y:S01]  /*0cf0*/  @!P1 IMAD.MOV R22, RZ, RZ, -R22 ;  /* 0x000000ffff169224 */ /* 0x000fe200078e0a16 */
[----:B------:R-:W-:Y:S01]  /*0d00*/  STG.E.64 [R4.64], R24 ;  /* 0x0000001804007986 */ /* 0x000fe2000c101b04 */
[----:B------:R-:W-:-:S04]  /*0d10*/  @!P5 IMAD.MOV R12, RZ, RZ, -R12 ;  /* 0x000000ffff0cd224 */ /* 0x000fc800078e0a0c */
[----:B------:R-:W-:Y:S02]  /*0d20*/  @!P2 LOP3.LUT R10, RZ, R16, RZ, 0x33, !PT ;  /* 0x00000010ff0aa212 */ /* 0x000fe400078e33ff */
[----:B------:R-:W-:Y:S02]  /*0d30*/  @!P6 LOP3.LUT R7, RZ, R2, RZ, 0x33, !PT ;  /* 0x00000002ff07e212 */ /* 0x000fe400078e33ff */
[----:B------:R-:W-:Y:S02]  /*0d40*/  @!P4 LOP3.LUT R22, RZ, R21, RZ, 0x33, !PT ;  /* 0x00000015ff16c212 */ /* 0x000fe400078e33ff */
[----:B------:R-:W-:Y:S02]  /*0d50*/  @!P0 LOP3.LUT R12, RZ, R3, RZ, 0x33, !PT ;  /* 0x00000003ff0c8212 */ /* 0x000fe400078e33ff */
[----:B------:R-:W-:Y:S02]  /*0d60*/  PRMT R2, R10, 0x5410, R7 ;  /* 0x000054100a027816 */ /* 0x000fe40000000007 */
[----:B------:R-:W-:-:S05]  /*0d70*/  PRMT R3, R22, 0x5410, R12 ;  /* 0x0000541016037816 */ /* 0x000fca000000000c */
[----:B------:R-:W-:Y:S01]  /*0d80*/  STG.E.64 [R4.64+0x400], R2 ;  /* 0x0004000204007986 */ /* 0x000fe2000c101b04 */
[----:B------:R-:W-:Y:S05]  /*0d90*/  EXIT ;  /* 0x000000000000794d */ /* 0x000fea0003800000 */
.L_x_12681:
        /* <DEDUP_REMOVED lines=31> */
[----:B------:R1:W5:Y:S01]  /*0f90*/  @!P5 LDG.E.S16 R3, [R22.64] ;  /* 0x000000041603d981 */ /* 0x000362000c1e1700 */
[----:B------:R-:W-:-:S06]  /*0fa0*/  IMAD.MOV.U32 R7, RZ, RZ, RZ ;  /* 0x000000ffff077224 */ /* 0x000fcc00078e00ff */
[--C-:B------:R-:W-:Y:S02]  /*0fb0*/  @!P6 IMAD.IADD R26, R19, 0x1, R4.reuse ;  /* 0x00000001131ae824 */ /* 0x100fe400078e0204 */
[----:B------:R-:W-:Y:S02]  /*0fc0*/  @!P6 IMAD.MOV.U32 R27, RZ, RZ, 0x2 ;  /* 0x00000002ff1be424 */ /* 0x000fe400078e00ff */
[----:B-1----:R-:W-:Y:S01]  /*0fd0*/  @!P3 IMAD.MOV.U32 R23, RZ, RZ, 0x2 ;  /* 0x00000002ff17b424 */ /* 0x002fe200078e00ff */
[----:B------:R-:W-:Y:S01]  /*0fe0*/  PRMT R4, RZ, 0x7610, R4 ;  /* 0x00007610ff047816 */ /* 0x000fe20000000004 */
[----:B------:R-:W-:-:S04]  /*0ff0*/  @!P6 IMAD.WIDE.U32 R26, R26, R27, c[0x0][0x170] ;  /* 0x00005c001a1ae625 */ /* 0x000fc800078e001b */
[----:B------:R-:W-:Y:S01]  /*1000*/  @!P3 IMAD.WIDE.U32 R22, R2, R23, c[0x0][0x170] ;  /* 0x00005c000216b625 */ /* 0x000fe200078e0017 */
[----:B------:R1:W5:Y:S04]  /*1010*/  @!P6 LDG.E.S16 R7, [R26.64] ;  /* 0x000000041a07e981 */ /* 0x000368000c1e1700 */
[----:B------:R1:W5:Y:S01]  /*1020*/  @!P3 LDG.E.U16 R4, [R22.64] ;  /* 0x000000041604b981 */ /* 0x000362000c1e1500 */
[----:B------:R-:W2:Y:S01]  /*1030*/  LDC.U16 R2, c[0x0][0x166] ;  /* 0x00005980ff027b82 */ /* 0x000ea20000000400 */
[----:B------:R-:W-:Y:S02]  /*1040*/  @!P0 IMAD.MOV.U32 R21, RZ, RZ, 0x2 ;  /* 0x00000002ff158424 */ /* 0x000fe400078e00ff */
[----:B------:R-:W-:Y:S02]  /*1050*/  @!P4 IMAD.MOV.U32 R25, RZ, RZ, 0x2 ;  /* 0x00000002ff19c424 */ /* 0x000fe400078e00ff */
[----:B------:R-:W-:-:S02]  /*1060*/  @!P2 IMAD.MOV.U32 R29, RZ, RZ, 0x2 ;  /* 0x00000002ff1da424 */ /* 0x000fc400078e00ff */
[----:B------:R-:W-:Y:S02]  /*1070*/  @!P1 IMAD.MOV.U32 R11, RZ, RZ, 0x2 ;  /* 0x00000002ff0b9424 */ /* 0x000fe400078e00ff */
[----:B0-----:R-:W-:Y:S02]  /*1080*/  IMAD.MOV.U32 R9, RZ, RZ, RZ ;  /* 0x000000ffff097224 */ /* 0x001fe400078e00ff */
[----:B------:R-:W-:Y:S02]  /*1090*/  IMAD.MOV.U32 R17, RZ, RZ, RZ ;  /* 0x000000ffff117224 */ /* 0x000fe400078e00ff */
[----:B------:R-:W-:Y:S02]  /*10a0*/  IMAD.MOV.U32 R15, RZ, RZ, RZ ;  /* 0x000000ffff0f7224 */ /* 0x000fe400078e00ff */
[----:B------:R-:W-:Y:S02]  /*10b0*/  IMAD.MOV.U32 R13, RZ, RZ, RZ ;  /* 0x000000ffff0d7224 */ /* 0x000fe400078e00ff */
[----:B------:R-:W-:-:S04]  /*10c0*/  @!P0 IMAD.WIDE.U32 R20, R20, R21, c[0x0][0x170] ;  /* 0x00005c0014148625 */ /* 0x000fc800078e0015 */
[----:B------:R-:W-:Y:S01]  /*10d0*/  @!P4 IMAD.WIDE.U32 R24, R24, R25, c[0x0][0x170] ;  /* 0x00005c001818c625 */ /* 0x000fe200078e0019 */
[----:B------:R0:W5:Y:S03]  /*10e0*/  @!P0 LDG.E.S16 R9, [R20.64] ;  /* 0x0000000414098981 */ /* 0x000166000c1e1700 */
[----:B------:R-:W-:Y:S01]  /*10f0*/  @!P2 IMAD.WIDE.U32 R28, R28, R29, c[0x0][0x170] ;  /* 0x00005c001c1ca625 */ /* 0x000fe200078e001d */
[----:B------:R3:W5:Y:S03]  /*1100*/  @!P4 LDG.E.S16 R17, [R24.64] ;  /* 0x000000041811c981 */ /* 0x000766000c1e1700 */
[----:B------:R-:W-:Y:S01]  /*1110*/  @!P1 IMAD.WIDE.U32 R10, R10, R11, c[0x0][0x170] ;  /* 0x00005c000a0a9625 */ /* 0x000fe200078e000b */
[----:B------:R4:W5:Y:S01]  /*1120*/  @!P2 LDG.E.S16 R15, [R28.64] ;  /* 0x000000041c0fa981 */ /* 0x000962000c1e1700 */
[----:B0-----:R-:W-:-:S03]  /*1130*/  IADD3 R21, R6, 0x200, RZ ;  /* 0x0000020006157810 */ /* 0x001fc60007ffe0ff */
[----:B------:R0:W5:Y:S01]  /*1140*/  @!P1 LDG.E.S16 R13, [R10.64] ;  /* 0x000000040a0d9981 */ /* 0x000162000c1e1700 */
[----:B------:R-:W-:Y:S01]  /*1150*/  BSSY B0, `(.L_x_12682) ;  /* 0x0000024000007945 */ /* 0x000fe20003800000 */
[C---:B---3--:R-:W-:Y:S02]  /*1160*/  IADD3 R25, R6.reuse, 0x80, RZ ;  /* 0x0000008006197810 */ /* 0x048fe40007ffe0ff */
[C---:B----4-:R-:W-:Y:S02]  /*1170*/  IADD3 R29, R6.reuse, 0x100, RZ ;  /* 0x00000100061d7810 */ /* 0x050fe40007ffe0ff */
[----:B0-----:R-:W-:Y:S02]  /*1180*/  IADD3 R11, R6, 0x180, RZ ;  /* 0x00000180060b7810 */ /* 0x001fe40007ffe0ff */
[-C--:B------:R-:W-:Y:S02]  /*1190*/  ISETP.GE.AND P1, PT, R21, R0.reuse, PT ;  /* 0x000000001500720c */ /* 0x080fe40003f26270 */
[----:B------:R-:W-:-:S02]  /*11a0*/  ISETP.GE.AND P5, PT, R25, R0, PT ;  /* 0x000000001900720c */ /* 0x000fc40003fa6270 */
[-C--:B------:R-:W-:Y:S02]  /*11b0*/  ISETP.GE.AND P4, PT, R29, R0.reuse, PT ;  /* 0x000000001d00720c */ /* 0x080fe40003f86270 */
[----:B------:R-:W-:Y:S02]  /*11c0*/  ISETP.GE.AND P2, PT, R11, R0, PT ;  /* 0x000000000b00720c */ /* 0x000fe40003f46270 */
[----:B--2---:R-:W-:Y:S02]  /*11d0*/  PRMT R8, R2, 0x9910, RZ ;  /* 0x0000991002087816 */ /* 0x004fe400000000ff */
[----:B------:R-:W-:Y:S01]  /*11e0*/  IADD3 R21, R6, 0x280, RZ ;  /* 0x0000028006157810 */ /* 0x000fe20007ffe0ff */
[----:B------:R-:W-:Y:S05]  /*11f0*/  @P3 BRA `(.L_x_12683) ;  /* 0x0000019000003947 */ /* 0x000fea0003800000 */
[----:B-1---5:R-:W-:Y:S02]  /*1200*/  PRMT R23, R4, 0x9910, RZ ;  /* 0x0000991004177816 */ /* 0x022fe400000000ff */
[----:B------:R-:W-:Y:S02]  /*1210*/  IABS R12, R8 ;  /* 0x00000008000c7213 */ /* 0x000fe40000000000 */
[----:B------:R-:W-:-:S02]  /*1220*/  IABS R2, R23 ;  /* 0x0000001700027213 */ /* 0x000fc40000000000 */
[----:B------:R-:W-:Y:S02]  /*1230*/  IABS R14, R23 ;  /* 0x00000017000e7213 */ /* 0x000fe40000000000 */
[----:B------:R-:W0:Y:S08]  /*1240*/  I2F.RP R4, R2 ;  /* 0x0000000200047306 */ /* 0x000e300000209400 */
        /* <DEDUP_REMOVED lines=20> */
.L_x_12683:
[----:B-1----:R-:W-:Y:S05]  /*1390*/  BSYNC B0 ;  /* 0x0000000000007941 */ /* 0x002fea0003800000 */
.L_x_12682:
        /* <DEDUP_REMOVED lines=28> */
.L_x_12685:
[----:B------:R-:W-:Y:S05]  /*1560*/  BSYNC B0 ;  /* 0x0000000000007941 */ /* 0x000fea0003800000 */
.L_x_12684:
        /* <DEDUP_REMOVED lines=28> */
.L_x_12687:
[----:B------:R-:W-:Y:S05]  /*1730*/  BSYNC B0 ;  /* 0x0000000000007941 */ /* 0x000fea0003800000 */
.L_x_12686:
[----:B------:R-:W-:Y:S01]  /*1740*/  @!P3 IMAD.IADD R2, R19, 0x1, R6 ;  /* 0x000000011302b824 */ /* 0x000fe200078e0206 */
[----:B------:R-:W-:Y:S01]  /*1750*/  BSSY B0, `(.L_x_12688) ;  /* 0x000001e000007945 */ /* 0x000fe20003800000 */
[----:B-----5:R-:W-:Y:S01]  /*1760*/  @!P3 IMAD.MOV.U32 R3, RZ, RZ, 0x2 ;  /* 0x00000002ff03b424 */ /* 0x020fe200078e00ff */
[----:B------:R-:W-:-:S03]  /*1770*/  ISETP.GE.AND P4, PT, R21, R0, PT ;  /* 0x000000001500720c */ /* 0x000fc60003f86270 */
[----:B------:R-:W-:Y:S01]  /*1780*/  @!P3 IMAD.WIDE.U32 R2, R2, R3, c[0x0][0x168] ;  /* 0x00005a000202b625 */ /* 0x000fe200078e0003 */
[----:B------:R-:W-:Y:S05]  /*1790*/  @P2 BRA `(.L_x_12689) ;  /* 0x0000019000002947 */ /* 0x000fea0003800000 */
[-C--:B------:R-:W-:Y:S02]  /*17a0*/  IABS R14, R17.reuse ;  /* 0x00000011000e7213 */ /* 0x080fe40000000000 */
[----:B------:R-:W-:Y:S02]  /*17b0*/  IABS R18, R8 ;  /* 0x0000000800127213 */ /* 0x000fe40000000000 */
        /* <DEDUP_REMOVED lines=8> */
[----:B------:R-:W-:-:S04]  /*1840*/  IMAD R21, R21, R14, RZ ;  /* 0x0000000e15157224 */ /* 0x000fc800078e02ff */
[----:B------:R-:W-:Y:S01]  /*1850*/  IMAD.HI.U32 R5, R5, R21, R4 ;  /* 0x0000001505057227 */ /* 0x000fe200078e0004 */
[----:B------:R-:W-:-:S05]  /*1860*/  LOP3.LUT R4, R8, R17, RZ, 0x3c, !PT ;  /* 0x0000001108047212 */ /* 0x000fca00078e3cff */
        /* <DEDUP_REMOVED lines=12> */
.L_x_12689:
[----:B------:R-:W-:Y:S05]  /*1930*/  BSYNC B0 ;  /* 0x0000000000007941 */ /* 0x000fea0003800000 */
.L_x_12688:
        /* <DEDUP_REMOVED lines=27> */
.L_x_12691:
[----:B------:R-:W-:Y:S05]  /*1af0*/  BSYNC B0 ;  /* 0x0000000000007941 */ /* 0x000fea0003800000 */
.L_x_12690:
[----:B------:R-:W-:Y:S01]  /*1b00*/  BSSY B0, `(.L_x_12692) ;  /* 0x000001b000007945 */ /* 0x000fe20003800000 */
        /* <DEDUP_REMOVED lines=22> */
[----:B------:R-:W-:-:S05]  /*1c70*/  @P0 IADD3 R5, R5, 0x1, RZ ;  /* 0x0000000105050810 */ /* 0x000fca0007ffe0ff */
[----:B------:R-:W-:-:S04]  /*1c80*/  IMAD.MOV.U32 R15, RZ, RZ, R5 ;  /* 0x000000ffff0f7224 */ /* 0x000fc800078e0005 */
[----:B------:R-:W-:Y:S01]  /*1c90*/  @!P2 IMAD.MOV R15, RZ, RZ, -R15 ;  /* 0x000000ffff0fa224 */ /* 0x000fe200078e0a0f */
[----:B------:R-:W-:Y:S02]  /*1ca0*/  @!P1 LOP3.LUT R15, RZ, R13, RZ, 0x33, !PT ;  /* 0x0000000dff0f9212 */ /* 0x000fe400078e33ff */
.L_x_12693:
[----:B------:R-:W-:Y:S05]  /*1cb0*/  BSYNC B0 ;  /* 0x0000000000007941 */ /* 0x000fea0003800000 */
.L_x_12692:
        /* <DEDUP_REMOVED lines=27> */
.L_x_12695:
[----:B------:R-:W-:Y:S05]  /*1e70*/  BSYNC B0 ;  /* 0x0000000000007941 */ /* 0x000fea0003800000 */
.L_x_12694:
        /* <DEDUP_REMOVED lines=27> */
.L_x_12697:
[----:B------:R-:W-:Y:S05]  /*2030*/  BSYNC B0 ;  /* 0x0000000000007941 */ /* 0x000fea0003800000 */
.L_x_12696:
        /* <DEDUP_REMOVED lines=18> */
.L_x_12700:
[----:B0-----:R-:W-:-:S13]  /*2160*/  ISETP.GE.AND P0, PT, R6, R0, PT ;  /* 0x000000000600720c */ /* 0x001fda0003f06270 */
[----:B------:R-:W-:Y:S05]  /*2170*/  @P0 BRA `(.L_x_12702) ;  /* 0x000000c000000947 */ /* 0x000fea0003800000 */
[----:B------:R-:W-:Y:S01]  /*2180*/  IMAD.IADD R2, R19, 0x1, R6 ;  /* 0x0000000113027824 */ /* 0x000fe200078e0206 */
[----:B------:R-:W-:Y:S01]  /*2190*/  IADD3 R6, R6, 0x80, RZ ;  /* 0x0000008006067810 */ /* 0x000fe20007ffe0ff */
[----:B------:R-:W-:-:S04]  /*21a0*/  IMAD.MOV.U32 R3, RZ, RZ, 0x2 ;  /* 0x00000002ff037424 */ /* 0x000fc800078e00ff */
[----:B------:R-:W-:-:S05]  /*21b0*/  IMAD.WIDE.U32 R2, R2, R3, c[0x0][0x168] ;  /* 0x00005a0002027625 */ /* 0x000fca00078e0003 */
[----:B------:R0:W-:Y:S02]  /*21c0*/  STG.E.U16 [R2.64], R14 ;  /* 0x0000000e02007986 */ /* 0x0001e4000c101504 */
.L_x_12701:
[----:B------:R-:W-:-:S13]  /*21d0*/  ISETP.GE.AND P0, PT, R6, R0, PT ;  /* 0x000000000600720c */ /* 0x000fda0003f06270 */
[----:B------:R-:W-:Y:S05]  /*21e0*/  @P0 BRA `(.L_x_12703) ;  /* 0x000000d000000947 */ /* 0x000fea0003800000 */
[----:B0-----:R-:W-:Y:S01]  /*21f0*/  IMAD.IADD R2, R19, 0x1, R6 ;  /* 0x0000000113027824 */ /* 0x001fe200078e0206 */
[----:B------:R-:W-:Y:S01]  /*2200*/  IADD3 R6, R6, 0x80, RZ ;  /* 0x0000008006067810 */ /* 0x000fe20007ffe0ff */
[----:B------:R-:W-:-:S04]  /*2210*/  IMAD.MOV.U32 R3, RZ, RZ, 0x2 ;  /* 0x00000002ff037424 */ /* 0x000fc800078e00ff */
[----:B------:R-:W-:-:S05]  /*2220*/  IMAD.WIDE.U32 R2, R2, R3, c[0x0][0x168] ;  /* 0x00005a0002027625 */ /* 0x000fca00078e0003 */
[----:B------:R0:W-:Y:S02]  /*2230*/  STG.E.U16 [R2.64], R16 ;  /* 0x0000001002007986 */ /* 0x0001e4000c101504 */
.L_x_12702:
        /* <DEDUP_REMOVED lines=8> */
.L_x_12703:
[----:B------:R-:W-:Y:S05]  /*22c0*/  BSYNC B1 ;  /* 0x0000000000017941 */ /* 0x000fea0003800000 */
.L_x_12699:
[----:B------:R-:W-:-:S13]  /*22d0*/  ISETP.GE.AND P0, PT, R6, R0, PT ;  /* 0x000000000600720c */ /* 0x000fda0003f06270 */
[----:B0-----:R-:W-:Y:S01]  /*22e0*/  @!P0 IMAD.IADD R2, R19, 0x1, R6 ;  /* 0x0000000113028824 */ /* 0x001fe200078e0206 */
[----:B------:R-:W-:Y:S01]  /*22f0*/  @!P0 IADD3 R6, R6, 0x80, RZ ;  /* 0x0000008006068810 */ /* 0x000fe20007ffe0ff */
[----:B------:R-:W-:-:S04]  /*2300*/  @!P0 IMAD.MOV.U32 R3, RZ, RZ, 0x2 ;  /* 0x00000002ff038424 */ /* 0x000fc800078e00ff */
[----:B------:R-:W-:-:S05]  /*2310*/  @!P0 IMAD.WIDE.U32 R2, R2, R3, c[0x0][0x168] ;  /* 0x00005a0002028625 */ /* 0x000fca00078e0003 */
[----:B------:R0:W-:Y:S02]  /*2320*/  @!P0 STG.E.U16 [R2.64], R13 ;  /* 0x0000000d02008986 */ /* 0x0001e4000c101504 */
.L_x_12704:
[----:B------:R-:W-:Y:S05]  /*2330*/  BSYNC B0 ;  /* 0x0000000000007941 */ /* 0x000fea0003800000 */
.L_x_12698:
        /* <DEDUP_REMOVED lines=8> */
.L_x_12705:
        /* <DEDUP_REMOVED lines=12> */
.L_x_21566:


//--------------------- .text._ZN2at6native29vectorized_elementwise_kernelILi8ENS0_13AUnaryFunctorIsssZZZNS0_15binary_internal21div_trunc_kernel_cudaERNS_18TensorIteratorBaseEENKUlvE_clEvENKUlvE3_clEvEUlssE_EESt5arrayIPcLm2EEEEviT0_T1_ --------------------------
	.section	.text._ZN2at6native29vectorized_elementwise_kernelILi8ENS0_13AUnaryFunctorIsssZZZNS0_15binary_internal21div_trunc_kernel_cudaERNS_18TensorIteratorBaseEENKUlvE_clEvENKUlvE3_clEvEUlssE_EESt5arrayIPcLm2EEEEviT0_T1_,"ax",@progbits
	.sectioninfo	@"SHI_REGISTERS=4"
	.align	128
        .global         _ZN2at6native29vectorized_elementwise_kernelILi8ENS0_13AUnaryFunctorIsssZZZNS0_15binary_internal21div_trunc_kernel_cudaERNS_18TensorIteratorBaseEENKUlvE_clEvENKUlvE3_clEvEUlssE_EESt5arrayIPcLm2EEEEviT0_T1_
        .type           _ZN2at6native29vectorized_elementwise_kernelILi8ENS0_13AUnaryFunctorIsssZZZNS0_15binary_internal21div_trunc_kernel_cudaERNS_18TensorIteratorBaseEENKUlvE_clEvENKUlvE3_clEvEUlssE_EESt5arrayIPcLm2EEEEviT0_T1_,@function
        .size           _ZN2at6native29vectorized_elementwise_kernelILi8ENS0_13AUnaryFunctorIsssZZZNS0_15binary_internal21div_trunc_kernel_cudaERNS_18TensorIteratorBaseEENKUlvE_clEvENKUlvE3_clEvEUlssE_EESt5arrayIPcLm2EEEEviT0_T1_,(.L_x_21567 - _ZN2at6native29vectorized_elementwise_kernelILi8ENS0_13AUnaryFunctorIsssZZZNS0_15binary_internal21div_trunc_kernel_cudaERNS_18TensorIteratorBaseEENKUlvE_clEvENKUlvE3_clEvEUlssE_EESt5arrayIPcLm2EEEEviT0_T1_)
        .other          _ZN2at6native29vectorized_elementwise_kernelILi8ENS0_13AUnaryFunctorIsssZZZNS0_15binary_internal21div_trunc_kernel_cudaERNS_18TensorIteratorBaseEENKUlvE_clEvENKUlvE3_clEvEUlssE_EESt5arrayIPcLm2EEEEviT0_T1_,@"STO_CUDA_ENTRY STV_DEFAULT"
_ZN2at6native29vectorized_elementwise_kernelILi8ENS0_13AUnaryFunctorIsssZZZNS0_15binary_internal21div_trunc_kernel_cudaERNS_18TensorIteratorBaseEENKUlvE_clEvENKUlvE3_clEvEUlssE_EESt5arrayIPcLm2EEEEviT0_T1_:
.text._ZN2at6native29vectorized_elementwise_kernelILi8ENS0_13AUnaryFunctorIsssZZZNS0_15binary_internal21div_trunc_kernel_cudaERNS_18TensorIteratorBaseEENKUlvE_clEvENKUlvE3_clEvEUlssE_EESt5arrayIPcLm2EEEEviT0_T1_:
[----:B------:R-:W-:Y:S02]  /*0000*/  MOV R1, c[0x0][0x28] ;  /* 0x00000a0000017a02 */ /* 0x000fe40000000f00 */
[----:B------:R-:W-:Y:S05]  /*0010*/  EXIT ;  /* 0x000000000000794d */ /* 0x000fea0003800000 */
.L_x_12706:
        /* <DEDUP_REMOVED lines=14> */
.L_x_21567:


//--------------------- .text._ZN2at6native18elementwise_kernelILi128ELi4EZNS0_15gpu_kernel_implINS0_13BinaryFunctorIlllZZZNS0_15binary_internal21div_trunc_kernel_cudaERNS_18TensorIteratorBaseEENKUlvE_clEvENKUlvE2_clEvEUlllE_EEEEvS6_RKT_EUliE_EEviT1_ --------------------------
	.section	.text._ZN2at6native18elementwise_kernelILi128ELi4EZNS0_15gpu_kernel_implINS0_13BinaryFunctorIlllZZZNS0_15binary_internal21div_trunc_kernel_cudaERNS_18TensorIteratorBaseEENKUlvE_clEvENKUlvE2_clEvEUlllE_EEEEvS6_RKT_EUliE_EEviT1_,"ax",@progbits
	.sectioninfo	@"SHI_REGISTERS=28"
	.align	128
        .global         _ZN2at6native18elementwise_kernelILi128ELi4EZNS0_15gpu_kernel_implINS0_13BinaryFunctorIlllZZZNS0_15binary_internal21div_trunc_kernel_cudaERNS_18TensorIteratorBaseEENKUlvE_clEvENKUlvE2_clEvEUlllE_EEEEvS6_RKT_EUliE_EEviT1_
        .type           _ZN2at6native18elementwise_kernelILi128ELi4EZNS0_15gpu_kernel_implINS0_13BinaryFunctorIlllZZZNS0_15binary_internal21div_trunc_kernel_cudaERNS_18TensorIteratorBaseEENKUlvE_clEvENKUlvE2_clEvEUlllE_EEEEvS6_RKT_EUliE_EEviT1_,@function
        .size           _ZN2at6native18elementwise_kernelILi128ELi4EZNS0_15gpu_kernel_implINS0_13BinaryFunctorIlllZZZNS0_15binary_internal21div_trunc_kernel_cudaERNS_18TensorIteratorBaseEENKUlvE_clEvENKUlvE2_clEvEUlllE_EEEEvS6_RKT_EUliE_EEviT1_,(.L_x_21399 - _ZN2at6native18elementwise_kernelILi128ELi4EZNS0_15gpu_kernel_implINS0_13BinaryFunctorIlllZZZNS0_15binary_internal21div_trunc_kernel_cudaERNS_18TensorIteratorBaseEENKUlvE_clEvENKUlvE2_clEvEUlllE_EEEEvS6_RKT_EUliE_EEviT1_)
        .other          _ZN2at6native18elementwise_kernelILi128ELi4EZNS0_15gpu_kernel_implINS0_13BinaryFunctorIlllZZZNS0_15binary_internal21div_trunc_kernel_cudaERNS_18TensorIteratorBaseEENKUlvE_clEvENKUlvE2_clEvEUlllE_EEEEvS6_RKT_EUliE_EEviT1_,@"STO_CUDA_ENTRY STV_DEFAULT"
_ZN2at6native18elementwise_kernelILi128ELi4EZNS0_15gpu_kernel_implINS0_13BinaryFunctorIlllZZZNS0_15binary_internal21div_trunc_kernel_cudaERNS_18TensorIteratorBaseEENKUlvE_clEvENKUlvE2_clEvEUlllE_EEEEvS6_RKT_EUliE_EEviT1_:
.text._ZN2at6native18elementwise_kernelILi128ELi4EZNS0_15gpu_kernel_implINS0_13BinaryFunctorIlllZZZNS0_15binary_internal21div_trunc_kernel_cudaERNS_18TensorIteratorBaseEENKUlvE_clEvENKUlvE2_clEvEUlllE_EEEEvS6_RKT_EUliE_EEviT1_:
        /* <DEDUP_REMOVED lines=264> */
.L_x_12709:
        /* <DEDUP_REMOVED lines=17> */
[----:B--2---:R-:W-:Y:S01]  /*1190*/  SHF.R.S32.HI R19, RZ, 0x1f, R18 ;  /* 0x0000001fff137819 */ /* 0x004fe20000011412 */
[----:B------:R-:W-:Y:S05]  /*11a0*/  BRA `(.L_x_12715) ;  /* 0x00000d8000007947 */ /* 0x000fea0003800000 */
.L_x_12713:
[----:B------:R0:W5:Y:S01]  /*11b0*/  LDG.E.U8 R18, [R2.64] ;  /* 0x0000002402127981 */ /* 0x000162000c1e1100 */
[----:B------:R-:W-:Y:S01]  /*11c0*/  IMAD.MOV.U32 R19, RZ, RZ, RZ ;  /* 0x000000ffff137224 */ /* 0x000fe200078e00ff */
[----:B------:R-:W-:Y:S05]  /*11d0*/  BRA `(.L_x_12715) ;  /* 0x00000d5000007947 */ /* 0x000fea0003800000 */
.L_x_12712:
[----:B------:R-:W-:-:S13]  /*11e0*/  ISETP.NE.AND P0, PT, R4, 0x2, PT ;  /* 0x000000020400780c */ /* 0x000fda0003f05270 */
[----:B------:R-:W-:Y:S05]  /*11f0*/  @!P0 BRA `(.L_x_12716) ;  /* 0x0000009000008947 */ /* 0x000fea0003800000 */
[----:B------:R-:W-:-:S13]  /*1200*/  ISETP.NE.AND P0, PT, R4, 0x3, PT ;  /* 0x000000030400780c */ /* 0x000fda0003f05270 */
[----:B------:R-:W-:Y:S05]  /*1210*/  @!P0 BRA `(.L_x_12717) ;  /* 0x0000004000008947 */ /* 0x000fea0003800000 */
[----:B------:R-:W-:-:S13]  /*1220*/  ISETP.NE.AND P0, PT, R4, 0x4, PT ;  /* 0x000000040400780c */ /* 0x000fda0003f05270 */
[----:B------:R-:W-:Y:S05]  /*1230*/  @P0 BRA `(.L_x_12714) ;  /* 0x00000b6000000947 */ /* 0x000fea0003800000 */
[----:B------:R0:W5:Y:S01]  /*1240*/  LDG.E.64 R18, [R2.64] ;  /* 0x0000002402127981 */ /* 0x000162000c1e1b00 */
[----:B------:R-:W-:Y:S05]  /*1250*/  BRA `(.L_x_12715) ;  /* 0x00000cd000007947 */ /* 0x000fea0003800000 */
.L_x_12717:
[----:B------:R-:W2:Y:S02]  /*1260*/  LDG.E R18, [R2.64] ;  /* 0x0000002402127981 */ /* 0x000ea4000c1e1900 */
[----:B--2---:R-:W-:Y:S01]  /*1270*/  SHF.R.S32.HI R19, RZ, 0x1f, R18 ;  /* 0x0000001fff137819 */ /* 0x004fe20000011412 */
[----:B------:R-:W-:Y:S05]  /*1280*/  BRA `(.L_x_12715) ;  /* 0x00000ca000007947 */ /* 0x000fea0003800000 */
.L_x_12716:
[----:B------:R-:W2:Y:S02]  /*1290*/  LDG.E.S16 R18, [R2.64] ;  /* 0x0000002402127981 */ /* 0x000ea4000c1e1700 */
[----:B--2---:R-:W-:Y:S01]  /*12a0*/  SHF.R.S32.HI R19, RZ, 0x1f, R18 ;  /* 0x0000001fff137819 */ /* 0x004fe20000011412 */
[----:B------:R-:W-:Y:S05]  /*12b0*/  BRA `(.L_x_12715) ;  /* 0x00000c7000007947 */ /* 0x000fea0003800000 */
.L_x_12711:
[----:B------:R-:W-:-:S13]  /*12c0*/  ISETP.GT.AND P0, PT, R4, 0x6, PT ;  /* 0x000000060400780c */ /* 0x000fda0003f04270 */
[----:B------:R-:W-:Y:S05]  /*12d0*/  @P0 BRA `(.L_x_12718) ;  /* 0x000000b000000947 */ /* 0x000fea0003800000 */
[----:B------:R-:W-:-:S13]  /*12e0*/  ISETP.NE.AND P0, PT, R4, 0x5, PT ;  /* 0x000000050400780c */ /* 0x000fda0003f05270 */
[----:B------:R-:W-:Y:S05]  /*12f0*/  @!P0 BRA `(.L_x_12719) ;  /* 0x0000005000008947 */ /* 0x000fea0003800000 */
[----:B------:R-:W-:-:S13]  /*1300*/  ISETP.NE.AND P0, PT, R4, 0x6, PT ;  /* 0x000000060400780c */ /* 0x000fda0003f05270 */
[----:B------:R-:W-:Y:S05]  /*1310*/  @P0 BRA `(.L_x_12714) ;  /* 0x00000a8000000947 */ /* 0x000fea0003800000 */
[----:B------:R-:W2:Y:S02]  /*1320*/  LDG.E R2, [R2.64] ;  /* 0x0000002402027981 */ /* 0x000ea4000c1e1900 */
[----:B--2---:R0:W1:Y:S01]  /*1330*/  F2I.S64.TRUNC R18, R2 ;  /* 0x0000000200127311 */ /* 0x004062000020d900 */
[----:B------:R-:W-:Y:S05]  /*1340*/  BRA `(.L_x_12715) ;  /* 0x00000be000007947 */ /* 0x000fea0003800000 */
.L_x_12719:
[----:B------:R-:W2:Y:S02]  /*1350*/  LDG.E.U16 R2, [R2.64] ;  /* 0x0000002402027981 */ /* 0x000ea4000c1e1500 */
[----:B--2---:R-:W-:-:S06]  /*1360*/  HADD2.F32 R18, -RZ, R2.H0_H0 ;  /* 0x20000002ff127230 */ /* 0x004fcc0000004100 */
[----:B------:R-:W0:Y:S01]  /*1370*/  F2I.S64.TRUNC R18, R18 ;  /* 0x0000001200127311 */ /* 0x000e22000020d900 */
[----:B------:R-:W-:Y:S05]  /*1380*/  BRA `(.L_x_12715) ;  /* 0x00000ba000007947 */ /* 0x000fea0003800000 */
.L_x_12718:
[----:B------:R-:W-:-:S13]  /*1390*/  ISETP.NE.AND P0, PT, R4, 0x7, PT ;  /* 0x000000070400780c */ /* 0x000fda0003f05270 */
[----:B------:R-:W-:Y:S05]  /*13a0*/  @!P0 BRA `(.L_x_12720) ;  /* 0x000000b000008947 */ /* 0x000fea0003800000 */
[----:B------:R-:W-:-:S13]  /*13b0*/  ISETP.NE.AND P0, PT, R4, 0x8, PT ;  /* 0x000000080400780c */ /* 0x000fda0003f05270 */
[----:B------:R-:W-:Y:S05]  /*13c0*/  @!P0 BRA `(.L_x_12721) ;  /* 0x0000005000008947 */ /* 0x000fea0003800000 */
[----:B------:R-:W-:-:S13]  /*13d0*/  ISETP.NE.AND P0, PT, R4, 0x9, PT ;  /* 0x000000090400780c */ /* 0x000fda0003f05270 */
[----:B------:R-:W-:Y:S05]  /*13e0*/  @P0 BRA `(.L_x_12714) ;  /* 0x000009b000000947 */ /* 0x000fea0003800000 */
[----:B------:R-:W2:Y:S02]  /*13f0*/  LDG.E R2, [R2.64] ;  /* 0x0000002402027981 */ /* 0x000ea4000c1e1900 */
[----:B--2---:R0:W1:Y:S01]  /*1400*/  F2I.S64.TRUNC R18, R2 ;  /* 0x0000000200127311 */ /* 0x004062000020d900 */
[----:B------:R-:W-:Y:S05]  /*1410*/  BRA `(.L_x_12715) ;  /* 0x00000b1000007947 */ /* 0x000fea0003800000 */
.L_x_12721:
[----:B------:R-:W2:Y:S02]  /*1420*/  LDG.E.U16 R2, [R2.64] ;  /* 0x0000002402027981 */ /* 0x000ea4000c1e1500 */
[----:B--2---:R-:W-:-:S06]  /*1430*/  HADD2.F32 R18, -RZ, R2.H0_H0 ;  /* 0x20000002ff127230 */ /* 0x004fcc0000004100 */
[----:B------:R-:W0:Y:S01]  /*1440*/  F2I.S64.TRUNC R18, R18 ;  /* 0x0000001200127311 */ /* 0x000e22000020d900 */
[----:B------:R-:W-:Y:S05]  /*1450*/  BRA `(.L_x_12715) ;  /* 0x00000ad000007947 */ /* 0x000fea0003800000 */
.L_x_12720:
[----:B------:R-:W2:Y:S02]  /*1460*/  LDG.E.64 R2, [R2.64] ;  /* 0x0000002402027981 */ /* 0x000ea4000c1e1b00 */
[----:B--2---:R0:W1:Y:S01]  /*1470*/  F2I.S64.F64.TRUNC R18, R2 ;  /* 0x0000000200127311 */ /* 0x004062000030d900 */
[----:B------:R-:W-:Y:S05]  /*1480*/  BRA `(.L_x_12715) ;  /* 0x00000aa000007947 */ /* 0x000fea0003800000 */
.L_x_12710:
        /* <DEDUP_REMOVED lines=11> */
[----:B------:R-:W-:Y:S01]  /*1540*/  SEL R18, RZ, 0x1, !P0 ;  /* 0x00000001ff127807 */ /* 0x000fe20004000000 */
[----:B------:R-:W-:Y:S05]  /*1550*/  BRA `(.L_x_12715) ;  /* 0x000009d000007947 */ /* 0x000fea0003800000 */
.L_x_12724:
[----:B------:R-:W2:Y:S02]  /*1560*/  LDG.E.64 R2, [R2.64] ;  /* 0x0000002402027981 */ /* 0x000ea4000c1e1b00 */
[----:B--2---:R0:W1:Y:S01]  /*1570*/  F2I.S64.F64.TRUNC R18, R2 ;  /* 0x0000000200127311 */ /* 0x004062000030d900 */
[----:B------:R-:W-:Y:S05]  /*1580*/  BRA `(.L_x_12715) ;  /* 0x000009a000007947 */ /* 0x000fea0003800000 */
.L_x_12723:
        /* <DEDUP_REMOVED lines=25> */
[----:B------:R0:W1:Y:S01]  /*1720*/  F2I.S64.TRUNC R18, R5 ;  /* 0x0000000500127311 */ /* 0x000062000020d900 */
[----:B------:R-:W-:Y:S05]  /*1730*/  BRA `(.L_x_12715) ;  /* 0x000007f000007947 */ /* 0x000fea0003800000 */
.L_x_12726:
        /* <DEDUP_REMOVED lines=12> */
[----:B------:R0:W1:Y:S01]  /*1800*/  F2I.S64.TRUNC R18, R4 ;  /* 0x0000000400127311 */ /* 0x000062000020d900 */
[----:B------:R-:W-:Y:S05]  /*1810*/  BRA `(.L_x_12715) ;  /* 0x0000071000007947 */ /* 0x000fea0003800000 */
.L_x_12725:
[----:B------:R-:W2:Y:S02]  /*1820*/  LDG.E.U16 R18, [R2.64] ;  /* 0x0000002402127981 */ /* 0x000ea4000c1e1500 */
[----:B--2---:R-:W-:-:S06]  /*1830*/  PRMT R18, RZ, 0x5410, R18 ;  /* 0x00005410ff127816 */ /* 0x004fcc0000000012 */
[----:B------:R-:W0:Y:S01]  /*1840*/  F2I.S64.TRUNC R18, R18 ;  /* 0x0000001200127311 */ /* 0x000e22000020d900 */
[----:B------:R-:W-:Y:S05]  /*1850*/  BRA `(.L_x_12715) ;  /* 0x000006d000007947 */ /* 0x000fea0003800000 */
.L_x_12722:
        /* <DEDUP_REMOVED lines=9> */
[----:B------:R-:W-:Y:S01]  /*18f0*/  IMAD.MOV.U32 R19, RZ, RZ, RZ ;  /* 0x000000ffff137224 */ /* 0x000fe200078e00ff */
[----:B------:R-:W-:Y:S05]  /*1900*/  BRA `(.L_x_12715) ;  /* 0x0000062000007947 */ /* 0x000fea0003800000 */
.L_x_12729:
        /* <DEDUP_REMOVED lines=21> */
.L_x_12733:
[----:B------:R-:W-:Y:S05]  /*1a60*/  BSYNC B1 ;  /* 0x0000000000017941 */ /* 0x000fea0003800000 */
.L_x_12732:
[----:B------:R-:W-:Y:S01]  /*1a70*/  IMAD.SHL.U32 R2, R2, 0x100000, RZ ;  /* 0x0010000002027824 */ /* 0x000fe200078e00ff */
[----:B------:R-:W-:-:S04]  /*1a80*/  LEA R3, R0, 0x3b800000, 0x17 ;  /* 0x3b80000000037811 */ /* 0x000fc800078eb8ff */
[----:B------:R-:W-:Y:S02]  /*1a90*/  LOP3.LUT R18, R3, R2, R18, 0xfe, !PT ;  /* 0x0000000203127212 */ /* 0x000fe400078efe12 */
.L_x_12731:
[----:B------:R-:W-:Y:S05]  /*1aa0*/  BSYNC B0 ;  /* 0x0000000000007941 */ /* 0x000fea0003800000 */
.L_x_12730:
[----:B------:R-:W0:Y:S01]  /*1ab0*/  F2I.S64.TRUNC R18, R18 ;  /* 0x0000001200127311 */ /* 0x000e22000020d900 */
[----:B------:R-:W-:Y:S05]  /*1ac0*/  BRA `(.L_x_12715) ;  /* 0x0000046000007947 */ /* 0x000fea0003800000 */
.L_x_12728:
        /* <DEDUP_REMOVED lines=21> */
.L_x_12737:
[----:B------:R-:W-:Y:S05]  /*1c20*/  BSYNC B1 ;  /* 0x0000000000017941 */ /* 0x000fea0003800000 */
.L_x_12736:
[----:B------:R-:W-:Y:S01]  /*1c30*/  IMAD.SHL.U32 R2, R2, 0x200000, RZ ;  /* 0x0020000002027824 */ /* 0x000fe200078e00ff */
[----:B------:R-:W-:-:S04]  /*1c40*/  LEA R3, R0, 0x37800000, 0x17 ;  /* 0x3780000000037811 */ /* 0x000fc800078eb8ff */
[----:B------:R-:W-:Y:S02]  /*1c50*/  LOP3.LUT R18, R3, R2, R18, 0xfe, !PT ;  /* 0x0000000203127212 */ /* 0x000fe400078efe12 */
.L_x_12735:
[----:B------:R-:W-:Y:S05]  /*1c60*/  BSYNC B0 ;  /* 0x0000000000007941 */ /* 0x000fea0003800000 */
.L_x_12734:
[----:B------:R-:W0:Y:S01]  /*1c70*/  F2I.S64.TRUNC R18, R18 ;  /* 0x0000001200127311 */ /* 0x000e22000020d900 */
[----:B------:R-:W-:Y:S05]  /*1c80*/  BRA `(.L_x_12715) ;  /* 0x000002a000007947 */ /* 0x000fea0003800000 */
.L_x_12727:
        /* <DEDUP_REMOVED lines=14> */
.L_x_12741:
[----:B------:R-:W-:Y:S05]  /*1d70*/  BSYNC B0 ;  /* 0x0000000000007941 */ /* 0x000fea0003800000 */
.L_x_12740:
[----:B------:R-:W0:Y:S01]  /*1d80*/  F2I.S64.TRUNC R18, R18 ;  /* 0x0000001200127311 */ /* 0x000e22000020d900 */
[----:B------:R-:W-:Y:S05]  /*1d90*/  BRA `(.L_x_12715) ;  /* 0x0000019000007947 */ /* 0x000fea0003800000 */
.L_x_12714:
        /* <DEDUP_REMOVED lines=19> */
[----:B------:R-:W-:Y:S01]  /*1ed0*/  CS2R R18, SRZ ;  /* 0x0000000000127805 */ /* 0x000fe2000001ff00 */
[----:B------:R-:W-:Y:S05]  /*1ee0*/  BRA `(.L_x_12715) ;  /* 0x0000004000007947 */ /* 0x000fea0003800000 */
.L_x_12739:
[----:B------:R0:W5:Y:S01]  /*1ef0*/  LDG.E.64 R18, [R2.64] ;  /* 0x0000002402127981 */ /* 0x000162000c1e1b00 */
[----:B------:R-:W-:Y:S05]  /*1f00*/  BRA `(.L_x_12715) ;  /* 0x0000002000007947 */ /* 0x000fea0003800000 */
.L_x_12738:
[----:B------:R0:W5:Y:S01]  /*1f10*/  LDG.E R18, [R2.64] ;  /* 0x0000002402127981 */ /* 0x000162000c1e1900 */
[----:B------:R-:W-:-:S03]  /*1f20*/  IMAD.MOV.U32 R19, RZ, RZ, RZ ;  /* 0x000000ffff137224 */ /* 0x000fc600078e00ff */
.L_x_12715:
        /* <DEDUP_REMOVED lines=17> */
.L_x_12745:
[----:B------:R0:W5:Y:S01]  /*2040*/  LDG.E.U8 R2, [R4.64] ;  /* 0x0000002404027981 */ /* 0x000162000c1e1100 */
[----:B------:R-:W-:Y:S01]  /*2050*/  IMAD.MOV.U32 R3, RZ, RZ, RZ ;  /* 0x000000ffff037224 */ /* 0x000fe200078e00ff */
[----:B------:R-:W-:Y:S05]  /*2060*/  BRA `(.L_x_12747) ;  /* 0x00000d5000007947 */ /* 0x000fea0003800000 */
.L_x_12744:
        /* <DEDUP_REMOVED lines=8> */
.L_x_12749:
[----:B------:R-:W2:Y:S02]  /*20f0*/  LDG.E R2, [R4.64] ;  /* 0x0000002404027981 */ /* 0x000ea4000c1e1900 */
[----:B--2---:R-:W-:Y:S01]  /*2100*/  SHF.R.S32.HI R3, RZ, 0x1f, R2 ;  /* 0x0000001fff037819 */ /* 0x004fe20000011402 */
[----:B------:R-:W-:Y:S05]  /*2110*/  BRA `(.L_x_12747) ;  /* 0x00000ca000007947 */ /* 0x000fea0003800000 */
.L_x_12748:
[----:B------:R-:W2:Y:S02]  /*2120*/  LDG.E.S16 R2, [R4.64] ;  /* 0x0000002404027981 */ /* 0x000ea4000c1e1700 */
[----:B--2---:R-:W-:Y:S01]  /*2130*/  SHF.R.S32.HI R3, RZ, 0x1f, R2 ;  /* 0x0000001fff037819 */ /* 0x004fe20000011402 */
[----:B------:R-:W-:Y:S05]  /*2140*/  BRA `(.L_x_12747) ;  /* 0x00000c7000007947 */ /* 0x000fea0003800000 */
.L_x_12743:
[----:B------:R-:W-:-:S13]  /*2150*/  ISETP.GT.AND P0, PT, R0, 0x6, PT ;  /* 0x000000060000780c */ /* 0x000fda0003f04270 */
[----:B------:R-:W-:Y:S05]  /*2160*/  @P0 BRA `(.L_x_12750) ;  /* 0x000000b000000947 */ /* 0x000fea0003800000 */
[----:B------:R-:W-:-:S13]  /*2170*/  ISETP.NE.AND P0, PT, R0, 0x5, PT ;  /* 0x000000050000780c */ /* 0x000fda0003f05270 */
[----:B------:R-:W-:Y:S05]  /*2180*/  @!P0 BRA `(.L_x_12751) ;  /* 0x0000005000008947 */ /* 0x000fea0003800000 */
[----:B------:R-:W-:-:S13]  /*2190*/  ISETP.NE.AND P0, PT, R0, 0x6, PT ;  /* 0x000000060000780c */ /* 0x000fda0003f05270 */
[----:B------:R-:W-:Y:S05]  /*21a0*/  @P0 BRA `(.L_x_12746) ;  /* 0x00000a8000000947 */ /* 0x000fea0003800000 */
[----:B------:R-:W2:Y:S02]  /*21b0*/  LDG.E R2, [R4.64] ;  /* 0x0000002404027981 */ /* 0x000ea4000c1e1900 */
[----:B--2---:R-:W0:Y:S01]  /*21c0*/  F2I.S64.TRUNC R2, R2 ;  /* 0x0000000200027311 */ /* 0x004e22000020d900 */
[----:B------:R-:W-:Y:S05]  /*21d0*/  BRA `(.L_x_12747) ;  /* 0x00000be000007947 */ /* 0x000fea0003800000 */
.L_x_12751:
[----:B------:R-:W2:Y:S02]  /*21e0*/  LDG.E.U16 R4, [R4.64] ;  /* 0x0000002404047981 */ /* 0x000ea4000c1e1500 */
[----:B--2---:R-:W-:-:S06]  /*21f0*/  HADD2.F32 R2, -RZ, R4.H0_H0 ;  /* 0x20000004ff027230 */ /* 0x004fcc0000004100 */
[----:B------:R-:W0:Y:S01]  /*2200*/  F2I.S64.TRUNC R2, R2 ;  /* 0x0000000200027311 */ /* 0x000e22000020d900 */
[----:B------:R-:W-:Y:S05]  /*2210*/  BRA `(.L_x_12747) ;  /* 0x00000ba000007947 */ /* 0x000fea0003800000 */
.L_x_12750:
[----:B------:R-:W-:-:S13]  /*2220*/  ISETP.NE.AND P0, PT, R0, 0x7, PT ;  /* 0x000000070000780c */ /* 0x000fda0003f05270 */
[----:B------:R-:W-:Y:S05]  /*2230*/  @!P0 BRA `(.L_x_12752) ;  /* 0x000000b000008947 */ /* 0x000fea0003800000 */
[----:B------:R-:W-:-:S13]  /*2240*/  ISETP.NE.AND P0, PT, R0, 0x8, PT ;  /* 0x000000080000780c */ /* 0x000fda0003f05270 */
[----:B------:R-:W-:Y:S05]  /*2250*/  @!P0 BRA `(.L_x_12753) ;  /* 0x0000005000008947 */ /* 0x000fea0003800000 */
[----:B------:R-:W-:-:S13]  /*2260*/  ISETP.NE.AND P0, PT, R0, 0x9, PT ;  /* 0x000000090000780c */ /* 0x000fda0003f05270 */
[----:B------:R-:W-:Y:S05]  /*2270*/  @P0 BRA `(.L_x_12746) ;  /* 0x000009b000000947 */ /* 0x000fea0003800000 */
[----:B------:R-:W2:Y:S02]  /*2280*/  LDG.E R2, [R4.64] ;  /* 0x0000002404027981 */ /* 0x000ea4000c1e1900 */
[----:B--2---:R-:W0:Y:S01]  /*2290*/  F2I.S64.TRUNC R2, R2 ;  /* 0x0000000200027311 */ /* 0x004e22000020d900 */
[----:B------:R-:W-:Y:S05]  /*22a0*/  BRA `(.L_x_12747) ;  /* 0x00000b1000007947 */ /* 0x000fea0003800000 */
.L_x_12753:
[----:B------:R-:W2:Y:S02]  /*22b0*/  LDG.E.U16 R4, [R4.64] ;  /* 0x0000002404047981 */ /* 0x000ea4000c1e1500 */
[----:B--2---:R-:W-:-:S06]  /*22c0*/  HADD2.F32 R2, -RZ, R4.H0_H0 ;  /* 0x20000004ff027230 */ /* 0x004fcc0000004100 */
[----:B------:R-:W0:Y:S01]  /*22d0*/  F2I.S64.TRUNC R2, R2 ;  /* 0x0000000200027311 */ /* 0x000e22000020d900 */
[----:B------:R-:W-:Y:S05]  /*22e0*/  BRA `(.L_x_12747) ;  /* 0x00000ad000007947 */ /* 0x000fea0003800000 */
.L_x_12752:
[----:B------:R-:W2:Y:S02]  /*22f0*/  LDG.E.64 R2, [R4.64] ;  /* 0x0000002404027981 */ /* 0x000ea4000c1e1b00 */
[----:B--2---:R-:W0:Y:S01]  /*2300*/  F2I.S64.F64.TRUNC R2, R2 ;  /* 0x0000000200027311 */ /* 0x004e22000030d900 */
[----:B------:R-:W-:Y:S05]  /*2310*/  BRA `(.L_x_12747) ;  /* 0x00000aa000007947 */ /* 0x000fea0003800000 */
.L_x_12742:
        /* <DEDUP_REMOVED lines=13> */
.L_x_12756:
[----:B------:R-:W2:Y:S02]  /*23f0*/  LDG.E.64 R2, [R4.64] ;  /* 0x0000002404027981 */ /* 0x000ea4000c1e1b00 */
[----:B--2---:R-:W0:Y:S01]  /*2400*/  F2I.S64.F64.TRUNC R2, R2 ;  /* 0x0000000200027311 */ /* 0x004e22000030d900 */
[----:B------:R-:W-:Y:S05]  /*2410*/  BRA `(.L_x_12747) ;  /* 0x000009a000007947 */ /* 0x000fea0003800000 */
.L_x_12755:
        /* <DEDUP_REMOVED lines=24> */
[----:B------:R-:W-:-:S06]  /*25a0*/  LOP3.LUT R3, R3, 0x80000000, R0, 0xf8, !PT ;  /* 0x8000000003037812 */ /* 0x000fcc00078ef800 */
[----:B------:R-:W0:Y:S01]  /*25b0*/  F2I.S64.TRUNC R2, R3 ;  /* 0x0000000300027311 */ /* 0x000e22000020d900 */
[----:B------:R-:W-:Y:S05]  /*25c0*/  BRA `(.L_x_12747) ;  /* 0x000007f000007947 */ /* 0x000fea0003800000 */
.L_x_12758:
        /* <DEDUP_REMOVED lines=11> */
[----:B------:R-:W-:-:S06]  /*2680*/  LOP3.LUT R2, R2, 0x80000000, R3, 0xf8, !PT ;  /* 0x8000000002027812 */ /* 0x000fcc00078ef803 */
[----:B------:R-:W0:Y:S01]  /*2690*/  F2I.S64.TRUNC R2, R2 ;  /* 0x0000000200027311 */ /* 0x000e22000020d900 */
[----:B------:R-:W-:Y:S05]  /*26a0*/  BRA `(.L_x_12747) ;  /* 0x0000071000007947 */ /* 0x000fea0003800000 */
.L_x_12757:
[----:B------:R-:W2:Y:S02]  /*26b0*/  LDG.E.U16 R2, [R4.64] ;  /* 0x0000002404027981 */ /* 0x000ea4000c1e1500 */
[----:B--2---:R-:W-:-:S06]  /*26c0*/  PRMT R2, RZ, 0x5410, R2 ;  /* 0x00005410ff027816 */ /* 0x004fcc0000000002 */
[----:B------:R-:W0:Y:S01]  /*26d0*/  F2I.S64.TRUNC R2, R2 ;  /* 0x0000000200027311 */ /* 0x000e22000020d900 */
[----:B------:R-:W-:Y:S05]  /*26e0*/  BRA `(.L_x_12747) ;  /* 0x000006d000007947 */ /* 0x000fea0003800000 */
.L_x_12754:
        /* <DEDUP_REMOVED lines=11> */
.L_x_12761:
        /* <DEDUP_REMOVED lines=21> */
.L_x_12765:
[----:B------:R-:W-:Y:S05]  /*28f0*/  BSYNC B1 ;  /* 0x0000000000017941 */ /* 0x000fea0003800000 */
.L_x_12764:
[----:B------:R-:W-:Y:S01]  /*2900*/  IMAD.SHL.U32 R2, R2, 0x100000, RZ ;  /* 0x0010000002027824 */ /* 0x000fe200078e00ff */
[----:B------:R-:W-:-:S04]  /*2910*/  LEA R3, R0, 0x3b800000, 0x17 ;  /* 0x3b80000000037811 */ /* 0x000fc800078eb8ff */
[----:B------:R-:W-:Y:S02]  /*2920*/  LOP3.LUT R2, R3, R2, R4, 0xfe, !PT ;  /* 0x0000000203027212 */ /* 0x000fe400078efe04 */
.L_x_12763:
[----:B------:R-:W-:Y:S05]  /*2930*/  BSYNC B0 ;  /* 0x0000000000007941 */ /* 0x000fea0003800000 */
.L_x_12762:
[----:B------:R-:W0:Y:S01]  /*2940*/  F2I.S64.TRUNC R2, R2 ;  /* 0x0000000200027311 */ /* 0x000e22000020d900 */
[----:B------:R-:W-:Y:S05]  /*2950*/  BRA `(.L_x_12747) ;  /* 0x0000046000007947 */ /* 0x000fea0003800000 */
.L_x_12760:
        /* <DEDUP_REMOVED lines=21> */
.L_x_12769:
[----:B------:R-:W-:Y:S05]  /*2ab0*/  BSYNC B1 ;  /* 0x0000000000017941 */ /* 0x000fea0003800000 */
.L_x_12768:
[----:B------:R-:W-:Y:S01]  /*2ac0*/  IMAD.SHL.U32 R2, R2, 0x200000, RZ ;  /* 0x0020000002027824 */ /* 0x000fe200078e00ff */
[----:B------:R-:W-:-:S04]  /*2ad0*/  LEA R3, R0, 0x37800000, 0x17 ;  /* 0x3780000000037811 */ /* 0x000fc800078eb8ff */
[----:B------:R-:W-:Y:S02]  /*2ae0*/  LOP3.LUT R2, R3, R2, R4, 0xfe, !PT ;  /* 0x0000000203027212 */ /* 0x000fe400078efe04 */
.L_x_12767:
[----:B------:R-:W-:Y:S05]  /*2af0*/  BSYNC B0 ;  /* 0x0000000000007941 */ /* 0x000fea0003800000 */
.L_x_12766:
[----:B------:R-:W0:Y:S01]  /*2b00*/  F2I.S64.TRUNC R2, R2 ;  /* 0x0000000200027311 */ /* 0x000e22000020d900 */
[----:B------:R-:W-:Y:S05]  /*2b10*/  BRA `(.L_x_12747) ;  /* 0x000002a000007947 */ /* 0x000fea0003800000 */
.L_x_12759:
        /* <DEDUP_REMOVED lines=14> */
.L_x_12773:
[----:B------:R-:W-:Y:S05]  /*2c00*/  BSYNC B0 ;  /* 0x0000000000007941 */ /* 0x000fea0003800000 */
.L_x_12772:
[----:B------:R-:W0:Y:S01]  /*2c10*/  F2I.S64.TRUNC R2, R2 ;  /* 0x0000000200027311 */ /* 0x000e22000020d900 */
[----:B------:R-:W-:Y:S05]  /*2c20*/  BRA `(.L_x_12747) ;  /* 0x0000019000007947 */ /* 0x000fea0003800000 */
.L_x_12746:
        /* <DEDUP_REMOVED lines=19> */
[----:B------:R-:W-:Y:S01]  /*2d60*/  CS2R R2, SRZ ;  /* 0x0000000000027805 */ /* 0x000fe2000001ff00 */
[----:B------:R-:W-:Y:S05]  /*2d70*/  BRA `(.L_x_12747) ;  /* 0x0000004000007947 */ /* 0x000fea0003800000 */
.L_x_12771:
[----:B------:R0:W5:Y:S01]  /*2d80*/  LDG.E.64 R2, [R4.64] ;  /* 0x0000002404027981 */ /* 0x000162000c1e1b00 */
[----:B------:R-:W-:Y:S05]  /*2d90*/  BRA `(.L_x_12747) ;  /* 0x0000002000007947 */ /* 0x000fea0003800000 */
.L_x_12770:
[----:B------:R0:W5:Y:S01]  /*2da0*/  LDG.E R2, [R4.64] ;  /* 0x0000002404027981 */ /* 0x000162000c1e1900 */
[----:B------:R-:W-:-:S05]  /*2db0*/  IMAD.MOV.U32 R3, RZ, RZ, RZ ;  /* 0x000000ffff037224 */ /* 0x000fca00078e00ff */
.L_x_12747:
[----:B01---5:R-:W-:Y:S01]  /*2dc0*/  LOP3.LUT R0, R19, R3, RZ, 0xfc, !PT ;  /* 0x0000000313007212 */ /* 0x023fe200078efcff */
[----:B------:R-:W-:Y:S03]  /*2dd0*/  BSSY B0, `(.L_x_12774) ;  /* 0x000001c000007945 */ /* 0x000fe60003800000 */
[----:B------:R-:W-:-:S13]  /*2de0*/  ISETP.NE.U32.AND P0, PT, R0, RZ, PT ;  /* 0x000000ff0000720c */ /* 0x000fda0003f05070 */
[----:B------:R-:W-:Y:S05]  /*2df0*/  @!P0 BRA `(.L_x_12775) ;  /* 0x0000005000008947 */ /* 0x000fea0003800000 */
[----:B------:R-:W-:Y:S02]  /*2e00*/  MOV R0, 0x2e20 ;  /* 0x00002e2000007802 */ /* 0x000fe40000000f00 */
[----:B------:R-:W-:Y:S05]  /*2e10*/  CALL.REL.NOINC `($__internal_18_$__cuda_sm20_div_s64) ;  /* 0x0000c95000007944 */ /* 0x000fea0003c00000 */
[----:B------:R-:W-:Y:S02]  /*2e20*/  IMAD.MOV.U32 R2, RZ, RZ, R4 ;  /* 0x000000ffff027224 */ /* 0x000fe400078e0004 */
[----:B------:R-:W-:Y:S01]  /*2e30*/  IMAD.MOV.U32 R3, RZ, RZ, R5 ;  /* 0x000000ffff037224 */ /* 0x000fe200078e0005 */
[----:B------:R-:W-:Y:S05]  /*2e40*/  BRA `(.L_x_12776) ;  /* 0x0000014000007947 */ /* 0x000fea0003800000 */
.L_x_12775:
[----:B------:R-:W0:Y:S01]  /*2e50*/  I2F.U32.RP R0, R2 ;  /* 0x0000000200007306 */ /* 0x000e220000209000 */
[----:B------:R-:W-:-:S07]  /*2e60*/  ISETP.NE.U32.AND P2, PT, R2, RZ, PT ;  /* 0x000000ff0200720c */ /* 0x000fce0003f45070 */
[----:B0-----:R-:W0:Y:S02]  /*2e70*/  MUFU.RCP R0, R0 ;  /* 0x0000000000007308 */ /* 0x001e240000001000 */
[----:B0-----:R-:W-:-:S06]  /*2e80*/  IADD3 R4, R0, 0xffffffe, RZ ;  /* 0x0ffffffe00047810 */ /* 0x001fcc0007ffe0ff */
[----:B------:R0:W1:Y:S02]  /*2e90*/  F2I.FTZ.U32.TRUNC.NTZ R5, R4 ;  /* 0x0000000400057305 */ /* 0x000064000021f000 */
[----:B0-----:R-:W-:Y:S02]  /*2ea0*/  IMAD.MOV.U32 R4, RZ, RZ, RZ ;  /* 0x000000ffff047224 */ /* 0x001fe400078e00ff */
[----:B-1----:R-:W-:-:S04]  /*2eb0*/  IMAD.MOV R3, RZ, RZ, -R5 ;  /* 0x000000ffff037224 */ /* 0x002fc800078e0a05 */
[----:B------:R-:W-:-:S04]  /*2ec0*/  IMAD R3, R3, R2, RZ ;  /* 0x0000000203037224 */ /* 0x000fc800078e02ff */
[----:B------:R-:W-:-:S04]  /*2ed0*/  IMAD.HI.U32 R5, R5, R3, R4 ;  /* 0x0000000305057227 */ /* 0x000fc800078e0004 */
[----:B------:R-:W-:Y:S02]  /*2ee0*/  IMAD.MOV.U32 R3, RZ, RZ, RZ ;  /* 0x000000ffff037224 */ /* 0x000fe400078e00ff */
[----:B------:R-:W-:-:S04]  /*2ef0*/  IMAD.HI.U32 R5, R5, R18, RZ ;  /* 0x0000001205057227 */ /* 0x000fc800078e00ff */
[----:B------:R-:W-:-:S04]  /*2f00*/  IMAD.MOV R19, RZ, RZ, -R5 ;  /* 0x000000ffff137224 */ /* 0x000fc800078e0a05 */
[----:B------:R-:W-:-:S05]  /*2f10*/  IMAD R19, R2, R19, R18 ;  /* 0x0000001302137224 */ /* 0x000fca00078e0212 */
[----:B------:R-:W-:-:S13]  /*2f20*/  ISETP.GE.U32.AND P0, PT, R19, R2, PT ;  /* 0x000000021300720c */ /* 0x000fda0003f06070 */
[----:B------:R-:W-:Y:S01]  /*2f30*/  @P0 IMAD.IADD R19, R19, 0x1, -R2 ;  /* 0x0000000113130824 */ /* 0x000fe200078e0a02 */
[----:B------:R-:W-:-:S04]  /*2f40*/  @P0 IADD3 R5, R5, 0x1, RZ ;  /* 0x0000000105050810 */ /* 0x000fc80007ffe0ff */
[----:B------:R-:W-:-:S13]  /*2f50*/  ISETP.GE.U32.AND P1, PT, R19, R2, PT ;  /* 0x000000021300720c */ /* 0x000fda0003f26070 */
[----:B------:R-:W-:Y:S02]  /*2f60*/  @P1 IADD3 R5, R5, 0x1, RZ ;  /* 0x0000000105051810 */ /* 0x000fe40007ffe0ff */
[----:B------:R-:W-:-:S05]  /*2f70*/  @!P2 LOP3.LUT R5, RZ, R2, RZ, 0x33, !PT ;  /* 0x00000002ff05a212 */ /* 0x000fca00078e33ff */
[----:B------:R-:W-:Y:S02]  /*2f80*/  IMAD.MOV.U32 R2, RZ, RZ, R5 ;  /* 0x000000ffff027224 */ /* 0x000fe400078e0005 */
.L_x_12776:
[----:B------:R-:W-:Y:S05]  /*2f90*/  BSYNC B0 ;  /* 0x0000000000007941 */ /* 0x000fea0003800000 */
.L_x_12774:
[----:B------:R-:W0:Y:S02]  /*2fa0*/  LDC.U8 R4, c[0x0][0x3e1] ;  /* 0x0000f840ff047b82 */ /* 0x000e240000000000 */
        /* <DEDUP_REMOVED lines=13> */
.L_x_12780:
[----:B------:R0:W-:Y:S01]  /*3080*/  STG.E.U8 [R16.64], R2 ;  /* 0x0000000210007986 */ /* 0x0001e2000c101124 */
[----:B------:R-:W-:Y:S05]  /*3090*/  BRA `(.L_x_12782) ;  /* 0x00000d7000007947 */ /* 0x000fea0003800000 */
.L_x_12779:
[----:B------:R-:W-:-:S13]  /*30a0*/  ISETP.NE.AND P0, PT, R0, 0x2, PT ;  /* 0x000000020000780c */ /* 0x000fda0003f05270 */
[----:B------:R-:W-:Y:S05]  /*30b0*/  @!P0 BRA `(.L_x_12783) ;  /* 0x0000008000008947 */ /* 0x000fea0003800000 */
[----:B------:R-:W-:-:S13]  /*30c0*/  ISETP.NE.AND P0, PT, R0, 0x3, PT ;  /* 0x000000030000780c */ /* 0x000fda0003f05270 */
[----:B------:R-:W-:Y:S05]  /*30d0*/  @!P0 BRA `(.L_x_12784) ;  /* 0x0000004000008947 */ /* 0x000fea0003800000 */
[----:B------:R-:W-:-:S13]  /*30e0*/  ISETP.NE.AND P0, PT, R0, 0x4, PT ;  /* 0x000000040000780c */ /* 0x000fda0003f05270 */
[----:B------:R-:W-:Y:S05]  /*30f0*/  @P0 BRA `(.L_x_12781) ;  /* 0x00000ba000000947 */ /* 0x000fea0003800000 */
[----:B------:R0:W-:Y:S01]  /*3100*/  STG.E.64 [R16.64], R2 ;  /* 0x0000000210007986 */ /* 0x0001e2000c101b24 */
[----:B------:R-:W-:Y:S05]  /*3110*/  BRA `(.L_x_12782) ;  /* 0x00000cf000007947 */ /* 0x000fea0003800000 */
.L_x_12784:
[----:B------:R0:W-:Y:S01]  /*3120*/  STG.E [R16.64], R2 ;  /* 0x0000000210007986 */ /* 0x0001e2000c101924 */
[----:B------:R-:W-:Y:S05]  /*3130*/  BRA `(.L_x_12782) ;  /* 0x00000cd000007947 */ /* 0x000fea0003800000 */
.L_x_12783:
[----:B------:R0:W-:Y:S01]  /*3140*/  STG.E.U16 [R16.64], R2 ;  /* 0x0000000210007986 */ /* 0x0001e2000c101524 */
[----:B------:R-:W-:Y:S05]  /*3150*/  BRA `(.L_x_12782) ;  /* 0x00000cb000007947 */ /* 0x000fea0003800000 */
.L_x_12778:
[----:B------:R-:W-:-:S13]  /*3160*/  ISETP.GT.AND P0, PT, R0, 0x6, PT ;  /* 0x000000060000780c */ /* 0x000fda0003f04270 */
[----:B------:R-:W-:Y:S05]  /*3170*/  @P0 BRA `(.L_x_12785) ;  /* 0x000000b000000947 */ /* 0x000fea0003800000 */
[----:B------:R-:W-:-:S13]  /*3180*/  ISETP.NE.AND P0, PT, R0, 0x5, PT ;  /* 0x000000050000780c */ /* 0x000fda0003f05270 */
[----:B------:R-:W-:Y:S05]  /*3190*/  @!P0 BRA `(.L_x_12786) ;  /* 0x0000005000008947 */ /* 0x000fea0003800000 */
[----:B------:R-:W-:-:S13]  /*31a0*/  ISETP.NE.AND P0, PT, R0, 0x6, PT ;  /* 0x000000060000780c */ /* 0x000fda0003f05270 */
[----:B------:R-:W-:Y:S05]  /*31b0*/  @P0 BRA `(.L_x_12781) ;  /* 0x00000ae000000947 */ /* 0x000fea0003800000 */
[----:B------:R-:W0:Y:S02]  /*31c0*/  I2F.S64 R3, R2 ;  /* 0x0000000200037312 */ /* 0x000e240000301400 */
[----:B0-----:R0:W-:Y:S01]  /*31d0*/  STG.E [R16.64], R3 ;  /* 0x0000000310007986 */ /* 0x0011e2000c101924 */
[----:B------:R-:W-:Y:S05]  /*31e0*/  BRA `(.L_x_12782) ;  /* 0x00000c2000007947 */ /* 0x000fea0003800000 */
.L_x_12786:
[----:B------:R-:W0:Y:S02]  /*31f0*/  I2F.S64 R0, R2 ;  /* 0x0000000200007312 */ /* 0x000e240000301400 */
[----:B0-----:R-:W-:-:S05]  /*3200*/  F2FP.PACK_AB R0, RZ, R0 ;  /* 0x00000000ff00723e */ /* 0x001fca00000000ff */
[----:B------:R0:W-:Y:S01]  /*3210*/  STG.E.U16 [R16.64], R0 ;  /* 0x0000000010007986 */ /* 0x0001e2000c101524 */
[----:B------:R-:W-:Y:S05]  /*3220*/  BRA `(.L_x_12782) ;  /* 0x00000be000007947 */ /* 0x000fea0003800000 */
.L_x_12785:
[----:B------:R-:W-:-:S13]  /*3230*/  ISETP.NE.AND P0, PT, R0, 0x7, PT ;  /* 0x000000070000780c */ /* 0x000fda0003f05270 */
[----:B------:R-:W-:Y:S05]  /*3240*/  @!P0 BRA `(.L_x_12787) ;  /* 0x000000d000008947 */ /* 0x000fea0003800000 */
[----:B------:R-:W-:-:S13]  /*3250*/  ISETP.NE.AND P0, PT, R0, 0x8, PT ;  /* 0x000000080000780c */ /* 0x000fda0003f05270 */
[----:B------:R-:W-:Y:S05]  /*3260*/  @!P0 BRA `(.L_x_12788) ;  /* 0x0000006000008947 */ /* 0x000fea0003800000 */
[----:B------:R-:W-:-:S13]  /*3270*/  ISETP.NE.AND P0, PT, R0, 0x9, PT ;  /* 0x000000090000780c */ /* 0x000fda0003f05270 */
[----:B------:R-:W-:Y:S05]  /*3280*/  @P0 BRA `(.L_x_12781) ;  /* 0x00000a1000000947 */ /* 0x000fea0003800000 */
[----:B------:R-:W0:Y:S01]  /*3290*/  I2F.S64 R4, R2 ;  /* 0x0000000200047312 */ /* 0x000e220000301400 */
[----:B------:R-:W-:-:S05]  /*32a0*/  IMAD.MOV.U32 R5, RZ, RZ, RZ ;  /* 0x000000ffff057224 */ /* 0x000fca00078e00ff */
[----:B0-----:R0:W-:Y:S01]  /*32b0*/  STG.E.64 [R16.64], R4 ;  /* 0x0000000410007986 */ /* 0x0011e2000c101b24 */
[----:B------:R-:W-:Y:S05]  /*32c0*/  BRA `(.L_x_12782) ;  /* 0x00000b4000007947 */ /* 0x000fea0003800000 */
.L_x_12788:
[----:B------:R-:W0:Y:S02]  /*32d0*/  I2F.S64 R2, R2 ;  /* 0x0000000200027312 */ /* 0x000e240000301400 */
[----:B0-----:R-:W-:-:S04]  /*32e0*/  F2FP.PACK_AB R3, RZ, R2 ;  /* 0x00000002ff03723e */ /* 0x001fc800000000ff */
[----:B------:R-:W-:-:S05]  /*32f0*/  PRMT R3, R3, 0x5410, RZ ;  /* 0x0000541003037816 */ /* 0x000fca00000000ff */
[----:B------:R0:W-:Y:S01]  /*3300*/  STG.E [R16.64], R3 ;  /* 0x0000000310007986 */ /* 0x0001e2000c101924 */
[----:B------:R-:W-:Y:S05]  /*3310*/  BRA `(.L_x_12782) ;  /* 0x00000af000007947 */ /* 0x000fea0003800000 */
.L_x_12787:
[----:B------:R-:W0:Y:S02]  /*3320*/  I2F.F64.S64 R2, R2 ;  /* 0x0000000200027312 */ /* 0x000e240000301c00 */
[----:B0-----:R0:W-:Y:S01]  /*3330*/  STG.E.64 [R16.64], R2 ;  /* 0x0000000210007986 */ /* 0x0011e2000c101b24 */
[----:B------:R-:W-:Y:S05]  /*3340*/  BRA `(.L_x_12782) ;  /* 0x00000ac000007947 */ /* 0x000fea0003800000 */
.L_x_12777:
        /* <DEDUP_REMOVED lines=8> */
[----:B------:R-:W-:-:S04]  /*33d0*/  ISETP.NE.U32.AND P0, PT, R2, RZ, PT ;  /* 0x000000ff0200720c */ /* 0x000fc80003f05070 */
[----:B------:R-:W-:-:S04]  /*33e0*/  ISETP.NE.AND.EX P0, PT, R3, RZ, PT, P0 ;  /* 0x000000ff0300720c */ /* 0x000fc80003f05300 */
[----:B------:R-:W-:-:S05]  /*33f0*/  SEL R3, RZ, 0x1, !P0 ;  /* 0x00000001ff037807 */ /* 0x000fca0004000000 */
[----:B------:R0:W-:Y:S01]  /*3400*/  STG.E.U8 [R16.64], R3 ;  /* 0x0000000310007986 */ /* 0x0001e2000c101124 */
[----:B------:R-:W-:Y:S05]  /*3410*/  BRA `(.L_x_12782) ;  /* 0x000009f000007947 */ /* 0x000fea0003800000 */
.L_x_12791:
[----:B------:R-:W0:Y:S01]  /*3420*/  I2F.F64.S64 R4, R2 ;  /* 0x0000000200047312 */ /* 0x000e220000301c00 */
[----:B------:R-:W-:-:S05]  /*3430*/  CS2R R6, SRZ ;  /* 0x0000000000067805 */ /* 0x000fca000001ff00 */
[----:B0-----:R0:W-:Y:S01]  /*3440*/  STG.E.128 [R16.64], R4 ;  /* 0x0000000410007986 */ /* 0x0011e2000c101d24 */
[----:B------:R-:W-:Y:S05]  /*3450*/  BRA `(.L_x_12782) ;  /* 0x000009b000007947 */ /* 0x000fea0003800000 */
.L_x_12790:
[----:B------:R-:W-:-:S13]  /*3460*/  ISETP.NE.AND P0, PT, R0, 0xf, PT ;  /* 0x0000000f0000780c */ /* 0x000fda0003f05270 */
[----:B------:R-:W-:Y:S05]  /*3470*/  @!P0 BRA `(.L_x_12792) ;  /* 0x000002d000008947 */ /* 0x000fea0003800000 */
[----:B------:R-:W-:-:S13]  /*3480*/  ISETP.NE.AND P0, PT, R0, 0x17, PT ;  /* 0x000000170000780c */ /* 0x000fda0003f05270 */
[----:B------:R-:W-:Y:S05]  /*3490*/  @!P0 BRA `(.L_x_12793) ;  /* 0x0000015000008947 */ /* 0x000fea0003800000 */
[----:B------:R-:W-:-:S13]  /*34a0*/  ISETP.NE.AND P0, PT, R0, 0x18, PT ;  /* 0x000000180000780c */ /* 0x000fda0003f05270 */
[----:B------:R-:W-:Y:S05]  /*34b0*/  @P0 BRA `(.L_x_12781) ;  /* 0x000007e000000947 */ /* 0x000fea0003800000 */
[----:B------:R-:W0:Y:S01]  /*34c0*/  I2F.S64 R3, R2 ;  /* 0x0000000200037312 */ /* 0x000e220000301400 */
        /* <DEDUP_REMOVED lines=14> */
.L_x_12795:
[----:B------:R-:W-:Y:S05]  /*35b0*/  BSYNC B0 ;  /* 0x0000000000007941 */ /* 0x000fea0003800000 */
.L_x_12794:
[----:B------:R-:W-:-:S05]  /*35c0*/  LOP3.LUT R5, R0, R5, RZ, 0xfc, !PT ;  /* 0x0000000500057212 */ /* 0x000fca00078efcff */
[----:B------:R0:W-:Y:S01]  /*35d0*/  STG.E.U8 [R16.64], R5 ;  /* 0x0000000510007986 */ /* 0x0001e2000c101124 */
[----:B------:R-:W-:Y:S05]  /*35e0*/  BRA `(.L_x_12782) ;  /* 0x0000082000007947 */ /* 0x000fea0003800000 */
.L_x_12793:
[----:B------:R-:W0:Y:S01]  /*35f0*/  I2F.S64 R3, R2 ;  /* 0x0000000200037312 */ /* 0x000e220000301400 */
        /* <DEDUP_REMOVED lines=12> */
.L_x_12797:
[----:B------:R-:W-:Y:S01]  /*36c0*/  IMAD.MOV.U32 R0, RZ, RZ, 0x7f ;  /* 0x0000007fff007424 */ /* 0x000fe200078e00ff */
[----:B------:R-:W-:-:S04]  /*36d0*/  ISETP.GT.U32.AND P0, PT, R4, 0x7f800000, PT ;  /* 0x7f8000000400780c */ /* 0x000fc80003f04070 */
[----:B------:R-:W-:-:S04]  /*36e0*/  SEL R0, R0, 0x7c, P0 ;  /* 0x0000007c00007807 */ /* 0x000fc80000000000 */
.L_x_12798:
[----:B------:R-:W-:Y:S05]  /*36f0*/  BSYNC B0 ;  /* 0x0000000000007941 */ /* 0x000fea0003800000 */
.L_x_12796:
[----:B------:R-:W-:-:S04]  /*3700*/  LOP3.LUT R2, R3, 0x80000000, RZ, 0xc0, !PT ;  /* 0x8000000003027812 */ /* 0x000fc800078ec0ff */
[----:B------:R-:W-:-:S04]  /*3710*/  SHF.R.U32.HI R3, RZ, 0x18, R2 ;  /* 0x00000018ff037819 */ /* 0x000fc80000011602 */
[----:B------:R-:W-:-:S05]  /*3720*/  LOP3.LUT R3, R0, R3, RZ, 0xfc, !PT ;  /* 0x0000000300037212 */ /* 0x000fca00078efcff */
[----:B------:R0:W-:Y:S01]  /*3730*/  STG.E.U8 [R16.64], R3 ;  /* 0x0000000310007986 */ /* 0x0001e2000c101124 */
[----:B------:R-:W-:Y:S05]  /*3740*/  BRA `(.L_x_12782) ;  /* 0x000006c000007947 */ /* 0x000fea0003800000 */
.L_x_12792:
[----:B------:R-:W0:Y:S02]  /*3750*/  I2F.S64 R0, R2 ;  /* 0x0000000200007312 */ /* 0x000e240000301400 */
[----:B0-----:R-:W-:-:S05]  /*3760*/  F2FP.BF16.PACK_AB R0, RZ, R0 ;  /* 0x00000000ff00723e */ /* 0x001fca00000010ff */
[----:B------:R0:W-:Y:S01]  /*3770*/  STG.E.U16 [R16.64], R0 ;  /* 0x0000000010007986 */ /* 0x0001e2000c101524 */
[----:B------:R-:W-:Y:S05]  /*3780*/  BRA `(.L_x_12782) ;  /* 0x0000068000007947 */ /* 0x000fea0003800000 */
.L_x_12789:
        /* <DEDUP_REMOVED lines=10> */
.L_x_12801:
[----:B------:R-:W0:Y:S01]  /*3830*/  I2F.S64 R3, R2 ;  /* 0x0000000200037312 */ /* 0x000e220000301400 */
        /* <DEDUP_REMOVED lines=16> */
.L_x_12804:
[----:B------:R-:W-:-:S04]  /*3940*/  LOP3.LUT R2, R3, 0x80000000, RZ, 0xc0, !PT ;  /* 0x8000000003027812 */ /* 0x000fc800078ec0ff */
[----:B------:R-:W-:-:S04]  /*3950*/  SHF.R.U32.HI R3, RZ, 0x18, R2 ;  /* 0x00000018ff037819 */ /* 0x000fc80000011602 */
[----:B------:R-:W-:-:S04]  /*3960*/  LOP3.LUT R0, R0, R3, RZ, 0xfc, !PT ;  /* 0x0000000300007212 */ /* 0x000fc800078efcff */
[----:B------:R-:W-:Y:S02]  /*3970*/  PRMT R8, R0, 0x7610, R8 ;  /* 0x0000761000087816 */ /* 0x000fe40000000008 */
.L_x_12803:
[----:B------:R-:W-:Y:S05]  /*3980*/  BSYNC B0 ;  /* 0x0000000000007941 */ /* 0x000fea0003800000 */
.L_x_12802:
[----:B------:R0:W-:Y:S01]  /*3990*/  STG.E.U8 [R16.64], R8 ;  /* 0x0000000810007986 */ /* 0x0001e2000c101124 */
[----:B------:R-:W-:Y:S05]  /*39a0*/  BRA `(.L_x_12782) ;  /* 0x0000046000007947 */ /* 0x000fea0003800000 */
.L_x_12800:
        /* <DEDUP_REMOVED lines=17> */
.L_x_12807:
[----:B------:R-:W-:-:S04]  /*3ac0*/  LOP3.LUT R2, R3, 0x80000000, RZ, 0xc0, !PT ;  /* 0x8000000003027812 */ /* 0x000fc800078ec0ff */
[----:B------:R-:W-:-:S04]  /*3ad0*/  SHF.R.U32.HI R3, RZ, 0x18, R2 ;  /* 0x00000018ff037819 */ /* 0x000fc80000011602 */
[----:B------:R-:W-:-:S04]  /*3ae0*/  LOP3.LUT R0, R0, R3, RZ, 0xfc, !PT ;  /* 0x0000000300007212 */ /* 0x000fc800078efcff */
[----:B------:R-:W-:Y:S02]  /*3af0*/  PRMT R8, R0, 0x7610, R8 ;  /* 0x0000761000087816 */ /* 0x000fe40000000008 */
.L_x_12806:
[----:B------:R-:W-:Y:S05]  /*3b00*/  BSYNC B0 ;  /* 0x0000000000007941 */ /* 0x000fea0003800000 */
.L_x_12805:
[----:B------:R0:W-:Y:S01]  /*3b10*/  STG.E.U8 [R16.64], R8 ;  /* 0x0000000810007986 */ /* 0x0001e2000c101124 */
[----:B------:R-:W-:Y:S05]  /*3b20*/  BRA `(.L_x_12782) ;  /* 0x000002e000007947 */ /* 0x000fea0003800000 */
.L_x_12799:
[----:B------:R-:W-:-:S13]  /*3b30*/  ISETP.NE.AND P0, PT, R0, 0x1c, PT ;  /* 0x0000001c0000780c */ /* 0x000fda0003f05270 */
[----:B------:R-:W-:Y:S05]  /*3b40*/  @!P0 BRA `(.L_x_12808) ;  /* 0x000002b000008947 */ /* 0x000fea0003800000 */
[----:B------:R-:W-:-:S13]  /*3b50*/  ISETP.NE.AND P0, PT, R0, 0x1d, PT ;  /* 0x0000001d0000780c */ /* 0x000fda0003f05270 */
[----:B------:R-:W-:Y:S05]  /*3b60*/  @!P0 BRA `(.L_x_12809) ;  /* 0x0000027000008947 */ /* 0x000fea0003800000 */
[----:B------:R-:W-:-:S13]  /*3b70*/  ISETP.NE.AND P0, PT, R0, 0x2c, PT ;  /* 0x0000002c0000780c */ /* 0x000fda0003f05270 */
[----:B------:R-:W-:Y:S05]  /*3b80*/  @P0 BRA `(.L_x_12781) ;  /* 0x0000011000000947 */ /* 0x000fea0003800000 */
[----:B------:R-:W0:Y:S01]  /*3b90*/  I2F.S64 R2, R2 ;  /* 0x0000000200027312 */ /* 0x000e220000301400 */
        /* <DEDUP_REMOVED lines=16> */
.L_x_12781:
        /* <DEDUP_REMOVED lines=20> */
.L_x_12809:
[----:B------:R0:W-:Y:S01]  /*3de0*/  STG.E.64 [R16.64], R2 ;  /* 0x0000000210007986 */ /* 0x0001e2000c101b24 */
[----:B------:R-:W-:Y:S05]  /*3df0*/  BRA `(.L_x_12782) ;  /* 0x0000001000007947 */ /* 0x000fea0003800000 */
.L_x_12808:
[----:B------:R0:W-:Y:S02]  /*3e00*/  STG.E [R16.64], R2 ;  /* 0x0000000210007986 */ /* 0x0001e4000c101924 */
.L_x_12782:
[----:B------:R-:W-:-:S05]  /*3e10*/  IMAD R22, R22, 0x200, R25 ;  /* 0x0000020016167824 */ /* 0x000fca00078e0219 */
[----:B------:R-:W-:Y:S02]  /*3e20*/  IADD3 R23, R22, 0x80, RZ ;  /* 0x0000008016177810 */ /* 0x000fe40007ffe0ff */
.L_x_12708:
[----:B------:R-:W-:Y:S05]  /*3e30*/  BSYNC B6 ;  /* 0x0000000000067941 */ /* 0x000fea0003800000 */
.L_x_12707:
        /* <DEDUP_REMOVED lines=258> */
.L_x_12812:
        /* <DEDUP_REMOVED lines=19> */
.L_x_12816:
[----:B------:R0:W5:Y:S01]  /*4f90*/  LDG.E.U8 R18, [R2.64] ;  /* 0x0000002402127981 */ /* 0x000162000c1e1100 */
[----:B------:R-:W-:Y:S01]  /*4fa0*/  IMAD.MOV.U32 R19, RZ, RZ, RZ ;  /* 0x000000ffff137224 */ /* 0x000fe200078e00ff */
[----:B------:R-:W-:Y:S05]  /*4fb0*/  BRA `(.L_x_12818) ;  /* 0x00000d5000007947 */ /* 0x000fea0003800000 */
.L_x_12815:
        /* <DEDUP_REMOVED lines=8> */
.L_x_12820:
[----:B------:R-:W2:Y:S02]  /*5040*/  LDG.E R18, [R2.64] ;  /* 0x0000002402127981 */ /* 0x000ea4000c1e1900 */
[----:B--2---:R-:W-:Y:S01]  /*5050*/  SHF.R.S32.HI R19, RZ, 0x1f, R18 ;  /* 0x0000001fff137819 */ /* 0x004fe20000011412 */
[----:B------:R-:W-:Y:S05]  /*5060*/  BRA `(.L_x_12818) ;  /* 0x00000ca000007947 */ /* 0x000fea0003800000 */
.L_x_12819:
[----:B------:R-:W2:Y:S02]  /*5070*/  LDG.E.S16 R18, [R2.64] ;  /* 0x0000002402127981 */ /* 0x000ea4000c1e1700 */
[----:B--2---:R-:W-:Y:S01]  /*5080*/  SHF.R.S32.HI R19, RZ, 0x1f, R18 ;  /* 0x0000001fff137819 */ /* 0x004fe20000011412 */
[----:B------:R-:W-:Y:S05]  /*5090*/  BRA `(.L_x_12818) ;  /* 0x00000c7000007947 */ /* 0x000fea0003800000 */
.L_x_12814:
        /* <DEDUP_REMOVED lines=9> */
.L_x_12822:
[----:B------:R-:W2:Y:S02]  /*5130*/  LDG.E.U16 R2, [R2.64] ;  /* 0x0000002402027981 */ /* 0x000ea4000c1e1500 */
[----:B--2---:R-:W-:-:S06]  /*5140*/  HADD2.F32 R18, -RZ, R2.H0_H0 ;  /* 0x20000002ff127230 */ /* 0x004fcc0000004100 */
[----:B------:R-:W0:Y:S01]  /*5150*/  F2I.S64.TRUNC R18, R18 ;  /* 0x0000001200127311 */ /* 0x000e22000020d900 */
[----:B------:R-:W-:Y:S05]  /*5160*/  BRA `(.L_x_12818) ;  /* 0x00000ba000007947 */ /* 0x000fea0003800000 */
.L_x_12821:
        /* <DEDUP_REMOVED lines=9> */
.L_x_12824:
[----:B------:R-:W2:Y:S02]  /*5200*/  LDG.E.U16 R2, [R2.64] ;  /* 0x0000002402027981 */ /* 0x000ea4000c1e1500 */
[----:B--2---:R-:W-:-:S06]  /*5210*/  HADD2.F32 R18, -RZ, R2.H0_H0 ;  /* 0x20000002ff127230 */ /* 0x004fcc0000004100 */
[----:B------:R-:W0:Y:S01]  /*5220*/  F2I.S64.TRUNC R18, R18 ;  /* 0x0000001200127311 */ /* 0x000e22000020d900 */
[----:B------:R-:W-:Y:S05]  /*5230*/  BRA `(.L_x_12818) ;  /* 0x00000ad000007947 */ /* 0x000fea0003800000 */
.L_x_12823:
[----:B------:R-:W2:Y:S02]  /*5240*/  LDG.E.64 R2, [R2.64] ;  /* 0x0000002402027981 */ /* 0x000ea4000c1e1b00 */
[----:B--2---:R0:W1:Y:S01]  /*5250*/  F2I.S64.F64.TRUNC R18, R2 ;  /* 0x0000000200127311 */ /* 0x004062000030d900 */
[----:B------:R-:W-:Y:S05]  /*5260*/  BRA `(.L_x_12818) ;  /* 0x00000aa000007947 */ /* 0x000fea0003800000 */
.L_x_12813:
        /* <DEDUP_REMOVED lines=13> */
.L_x_12827:
[----:B------:R-:W2:Y:S02]  /*5340*/  LDG.E.64 R2, [R2.64] ;  /* 0x0000002402027981 */ /* 0x000ea4000c1e1b00 */
[----:B--2---:R0:W1:Y:S01]  /*5350*/  F2I.S64.F64.TRUNC R18, R2 ;  /* 0x0000000200127311 */ /* 0x004062000030d900 */
[----:B------:R-:W-:Y:S05]  /*5360*/  BRA `(.L_x_12818) ;  /* 0x000009a000007947 */ /* 0x000fea0003800000 */
.L_x_12826:
        /* <DEDUP_REMOVED lines=27> */
.L_x_12829:
        /* <DEDUP_REMOVED lines=14> */
.L_x_12828:
[----:B------:R-:W2:Y:S02]  /*5600*/  LDG.E.U16 R18, [R2.64] ;  /* 0x0000002402127981 */ /* 0x000ea4000c1e1500 */
[----:B--2---:R-:W-:-:S06]  /*5610*/  PRMT R18, RZ, 0x5410, R18 ;  /* 0x00005410ff127816 */ /* 0x004fcc0000000012 */
[----:B------:R-:W0:Y:S01]  /*5620*/  F2I.S64.TRUNC R18, R18 ;  /* 0x0000001200127311 */ /* 0x000e22000020d900 */
[----:B------:R-:W-:Y:S05]  /*5630*/  BRA `(.L_x_12818) ;  /* 0x000006d000007947 */ /* 0x000fea0003800000 */
.L_x_12825:
        /* <DEDUP_REMOVED lines=11> */
.L_x_12832:
        /* <DEDUP_REMOVED lines=21> */
.L_x_12836:
[----:B------:R-:W-:Y:S05]  /*5840*/  BSYNC B1 ;  /* 0x0000000000017941 */ /* 0x000fea0003800000 */
.L_x_12835:
[----:B------:R-:W-:Y:S01]  /*5850*/  IMAD.SHL.U32 R2, R2, 0x100000, RZ ;  /* 0x0010000002027824 */ /* 0x000fe200078e00ff */
[----:B------:R-:W-:-:S04]  /*5860*/  LEA R3, R0, 0x3b800000, 0x17 ;  /* 0x3b80000000037811 */ /* 0x000fc800078eb8ff */
[----:B------:R-:W-:Y:S02]  /*5870*/  LOP3.LUT R18, R3, R2, R18, 0xfe, !PT ;  /* 0x0000000203127212 */ /* 0x000fe400078efe12 */
.L_x_12834:
[----:B------:R-:W-:Y:S05]  /*5880*/  BSYNC B0 ;  /* 0x0000000000007941 */ /* 0x000fea0003800000 */
.L_x_12833:
[----:B------:R-:W0:Y:S01]  /*5890*/  F2I.S64.TRUNC R18, R18 ;  /* 0x0000001200127311 */ /* 0x000e22000020d900 */
[----:B------:R-:W-:Y:S05]  /*58a0*/  BRA `(.L_x_12818) ;  /* 0x0000046000007947 */ /* 0x000fea0003800000 */
.L_x_12831:
        /* <DEDUP_REMOVED lines=21> */
.L_x_12840:
[----:B------:R-:W-:Y:S05]  /*5a00*/  BSYNC B1 ;  /* 0x0000000000017941 */ /* 0x000fea0003800000 */
.L_x_12839:
[----:B------:R-:W-:Y:S01]  /*5a10*/  IMAD.SHL.U32 R2, R2, 0x200000, RZ ;  /* 0x0020000002027824 */ /* 0x000fe200078e00ff */
[----:B------:R-:W-:-:S04]  /*5a20*/  LEA R3, R0, 0x37800000, 0x17 ;  /* 0x3780000000037811 */ /* 0x000fc800078eb8ff */
[----:B------:R-:W-:Y:S02]  /*5a30*/  LOP3.LUT R18, R3, R2, R18, 0xfe, !PT ;  /* 0x0000000203127212 */ /* 0x000fe400078efe12 */
.L_x_12838:
[----:B------:R-:W-:Y:S05]  /*5a40*/  BSYNC B0 ;  /* 0x0000000000007941 */ /* 0x000fea0003800000 */
.L_x_12837:
[----:B------:R-:W0:Y:S01]  /*5a50*/  F2I.S64.TRUNC R18, R18 ;  /* 0x0000001200127311 */ /* 0x000e22000020d900 */
[----:B------:R-:W-:Y:S05]  /*5a60*/  BRA `(.L_x_12818) ;  /* 0x000002a000007947 */ /* 0x000fea0003800000 */
.L_x_12830:
        /* <DEDUP_REMOVED lines=14> */
.L_x_12844:
[----:B------:R-:W-:Y:S05]  /*5b50*/  BSYNC B0 ;  /* 0x0000000000007941 */ /* 0x000fea0003800000 */
.L_x_12843:
[----:B------:R-:W0:Y:S01]  /*5b60*/  F2I.S64.TRUNC R18, R18 ;  /* 0x0000001200127311 */ /* 0x000e22000020d900 */
[----:B------:R-:W-:Y:S05]  /*5b70*/  BRA `(.L_x_12818) ;  /* 0x0000019000007947 */ /* 0x000fea0003800000 */
.L_x_12817:
        /* <DEDUP_REMOVED lines=21> */
.L_x_12842:
[----:B------:R0:W5:Y:S01]  /*5cd0*/  LDG.E.64 R18, [R2.64] ;  /* 0x0000002402127981 */ /* 0x000162000c1e1b00 */
[----:B------:R-:W-:Y:S05]  /*5ce0*/  BRA `(.L_x_12818) ;  /* 0x0000002000007947 */ /* 0x000fea0003800000 */
.L_x_12841:
[----:B------:R0:W5:Y:S01]  /*5cf0*/  LDG.E R18, [R2.64] ;  /* 0x0000002402127981 */ /* 0x000162000c1e1900 */
[----:B------:R-:W-:-:S03]  /*5d00*/  IMAD.MOV.U32 R19, RZ, RZ, RZ ;  /* 0x000000ffff137224 */ /* 0x000fc600078e00ff */
.L_x_12818:
        /* <DEDUP_REMOVED lines=17> */
.L_x_12848:
[----:B------:R0:W5:Y:S01]  /*5e20*/  LDG.E.U8 R2, [R4.64] ;  /* 0x0000002404027981 */ /* 0x000162000c1e1100 */
[----:B------:R-:W-:Y:S01]  /*5e30*/  IMAD.MOV.U32 R3, RZ, RZ, RZ ;  /* 0x000000ffff037224 */ /* 0x000fe200078e00ff */
[----:B------:R-:W-:Y:S05]  /*5e40*/  BRA `(.L_x_12850) ;  /* 0x00000d5000007947 */ /* 0x000fea0003800000 */
.L_x_12847:
        /* <DEDUP_REMOVED lines=8> */
.L_x_12852:
[----:B------:R-:W2:Y:S02]  /*5ed0*/  LDG.E R2, [R4.64] ;  /* 0x0000002404027981 */ /* 0x000ea4000c1e1900 */
[----:B--2---:R-:W-:Y:S01]  /*5ee0*/  SHF.R.S32.HI R3, RZ, 0x1f, R2 ;  /* 0x0000001fff037819 */ /* 0x004fe20000011402 */
[----:B------:R-:W-:Y:S05]  /*5ef0*/  BRA `(.L_x_12850) ;  /* 0x00000ca000007947 */ /* 0x000fea0003800000 */
.L_x_12851:
[----:B------:R-:W2:Y:S02]  /*5f00*/  LDG.E.S16 R2, [R4.64] ;  /* 0x0000002404027981 */ /* 0x000ea4000c1e1700 */
[----:B--2---:R-:W-:Y:S01]  /*5f10*/  SHF.R.S32.HI R3, RZ, 0x1f, R2 ;  /* 0x0000001fff037819 */ /* 0x004fe20000011402 */
[----:B------:R-:W-:Y:S05]  /*5f20*/  BRA `(.L_x_12850) ;  /* 0x00000c7000007947 */ /* 0x000fea0003800000 */
.L_x_12846:
        /* <DEDUP_REMOVED lines=9> */
.L_x_12854:
[----:B------:R-:W2:Y:S02]  /*5fc0*/  LDG.E.U16 R4, [R4.64] ;  /* 0x0000002404047981 */ /* 0x000ea4000c1e1500 */
[----:B--2---:R-:W-:-:S06]  /*5fd0*/  HADD2.F32 R2, -RZ, R4.H0_H0 ;  /* 0x20000004ff027230 */ /* 0x004fcc0000004100 */
[----:B------:R-:W0:Y:S01]  /*5fe0*/  F2I.S64.TRUNC R2, R2 ;  /* 0x0000000200027311 */ /* 0x000e22000020d900 */
[----:B------:R-:W-:Y:S05]  /*5ff0*/  BRA `(.L_x_12850) ;  /* 0x00000ba000007947 */ /* 0x000fea0003800000 */
.L_x_12853:
        /* <DEDUP_REMOVED lines=9> */
.L_x_12856:
[----:B------:R-:W2:Y:S02]  /*6090*/  LDG.E.U16 R4, [R4.64] ;  /* 0x0000002404047981 */ /* 0x000ea4000c1e1500 */
[----:B--2---:R-:W-:-:S06]  /*60a0*/  HADD2.F32 R2, -RZ, R4.H0_H0 ;  /* 0x20000004ff027230 */ /* 0x004fcc0000004100 */
[----:B------:R-:W0:Y:S01]  /*60b0*/  F2I.S64.TRUNC R2, R2 ;  /* 0x0000000200027311 */ /* 0x000e22000020d900 */
[----:B------:R-:W-:Y:S05]  /*60c0*/  BRA `(.L_x_12850) ;  /* 0x00000ad000007947 */ /* 0x000fea0003800000 */
.L_x_12855:
[----:B------:R-:W2:Y:S02]  /*60d0*/  LDG.E.64 R2, [R4.64] ;  /* 0x0000002404027981 */ /* 0x000ea4000c1e1b00 */
[----:B--2---:R-:W0:Y:S01]  /*60e0*/  F2I.S64.F64.TRUNC R2, R2 ;  /* 0x0000000200027311 */ /* 0x004e22000030d900 */
[----:B------:R-:W-:Y:S05]  /*60f0*/  BRA `(.L_x_12850) ;  /* 0x00000aa000007947 */ /* 0x000fea0003800000 */
.L_x_12845:
        /* <DEDUP_REMOVED lines=13> */
.L_x_12859:
[----:B------:R-:W2:Y:S02]  /*61d0*/  LDG.E.64 R2, [R4.64] ;  /* 0x0000002404027981 */ /* 0x000ea4000c1e1b00 */
[----:B--2---:R-:W0:Y:S01]  /*61e0*/  F2I.S64.F64.TRUNC R2, R2 ;  /* 0x0000000200027311 */ /* 0x004e22000030d900 */
[----:B------:R-:W-:Y:S05]  /*61f0*/  BRA `(.L_x_12850) ;  /* 0x000009a000007947 */ /* 0x000fea0003800000 */
.L_x_12858:
        /* <DEDUP_REMOVED lines=27> */
.L_x_12861:
        /* <DEDUP_REMOVED lines=14> */
.L_x_12860:
[----:B------:R-:W2:Y:S02]  /*6490*/  LDG.E.U16 R2, [R4.64] ;  /* 0x0000002404027981 */ /* 0x000ea4000c1e1500 */
[----:B--2---:R-:W-:-:S06]  /*64a0*/  PRMT R2, RZ, 0x5410, R2 ;  /* 0x00005410ff027816 */ /* 0x004fcc0000000002 */
[----:B------:R-:W0:Y:S01]  /*64b0*/  F2I.S64.TRUNC R2, R2 ;  /* 0x0000000200027311 */ /* 0x000e22000020d900 */
[----:B------:R-:W-:Y:S05]  /*64c0*/  BRA `(.L_x_12850) ;  /* 0x000006d000007947 */ /* 0x000fea0003800000 */
.L_x_12857:
        /* <DEDUP_REMOVED lines=11> */
.L_x_12864:
        /* <DEDUP_REMOVED lines=21> */
.L_x_12868:
[----:B------:R-:W-:Y:S05]  /*66d0*/  BSYNC B1 ;  /* 0x0000000000017941 */ /* 0x000fea0003800000 */
.L_x_12867:
[----:B------:R-:W-:Y:S01]  /*66e0*/  IMAD.SHL.U32 R2, R2, 0x100000, RZ ;  /* 0x0010000002027824 */ /* 0x000fe200078e00ff */
[----:B------:R-:W-:-:S04]  /*66f0*/  LEA R3, R0, 0x3b800000, 0x17 ;  /* 0x3b80000000037811 */ /* 0x000fc800078eb8ff */
[----:B------:R-:W-:Y:S02]  /*6700*/  LOP3.LUT R2, R3, R2, R4, 0xfe, !PT ;  /* 0x0000000203027212 */ /* 0x000fe400078efe04 */
.L_x_12866:
[----:B------:R-:W-:Y:S05]  /*6710*/  BSYNC B0 ;  /* 0x0000000000007941 */ /* 0x000fea0003800000 */
.L_x_12865:
[----:B------:R-:W0:Y:S01]  /*6720*/  F2I.S64.TRUNC R2, R2 ;  /* 0x0000000200027311 */ /* 0x000e22000020d900 */
[----:B------:R-:W-:Y:S05]  /*6730*/  BRA `(.L_x_12850) ;  /* 0x0000046000007947 */ /* 0x000fea0003800000 */
.L_x_12863:
        /* <DEDUP_REMOVED lines=21> */
.L_x_12872:
[----:B------:R-:W-:Y:S05]  /*6890*/  BSYNC B1 ;  /* 0x0000000000017941 */ /* 0x000fea0003800000 */
.L_x_12871:
[----:B------:R-:W-:Y:S01]  /*68a0*/  IMAD.SHL.U32 R2, R2, 0x200000, RZ ;  /* 0x0020000002027824 */ /* 0x000fe200078e00ff */
[----:B------:R-:W-:-:S04]  /*68b0*/  LEA R3, R0, 0x37800000, 0x17 ;  /* 0x3780000000037811 */ /* 0x000fc800078eb8ff */
[----:B------:R-:W-:Y:S02]  /*68c0*/  LOP3.LUT R2, R3, R2, R4, 0xfe, !PT ;  /* 0x0000000203027212 */ /* 0x000fe400078efe04 */
.L_x_12870:
[----:B------:R-:W-:Y:S05]  /*68d0*/  BSYNC B0 ;  /* 0x0000000000007941 */ /* 0x000fea0003800000 */
.L_x_12869:
[----:B------:R-:W0:Y:S01]  /*68e0*/  F2I.S64.TRUNC R2, R2 ;  /* 0x0000000200027311 */ /* 0x000e22000020d900 */
[----:B------:R-:W-:Y:S05]  /*68f0*/  BRA `(.L_x_12850) ;  /* 0x000002a000007947 */ /* 0x000fea0003800000 */
.L_x_12862:
        /* <DEDUP_REMOVED lines=14> */
.L_x_12876:
[----:B------:R-:W-:Y:S05]  /*69e0*/  BSYNC B0 ;  /* 0x0000000000007941 */ /* 0x000fea0003800000 */
.L_x_12875:
[----:B------:R-:W0:Y:S01]  /*69f0*/  F2I.S64.TRUNC R2, R2 ;  /* 0x0000000200027311 */ /* 0x000e22000020d900 */
[----:B------:R-:W-:Y:S05]  /*6a00*/  BRA `(.L_x_12850) ;  /* 0x0000019000007947 */ /* 0x000fea0003800000 */
.L_x_12849:
        /* <DEDUP_REMOVED lines=21> */
.L_x_12874:
[----:B------:R0:W5:Y:S01]  /*6b60*/  LDG.E.64 R2, [R4.64] ;  /* 0x0000002404027981 */ /* 0x000162000c1e1b00 */
[----:B------:R-:W-:Y:S05]  /*6b70*/  BRA `(.L_x_12850) ;  /* 0x0000002000007947 */ /* 0x000fea0003800000 */
.L_x_12873:
[----:B------:R0:W5:Y:S01]  /*6b80*/  LDG.E R2, [R4.64] ;  /* 0x0000002404027981 */ /* 0x000162000c1e1900 */
[----:B------:R-:W-:-:S05]  /*6b90*/  IMAD.MOV.U32 R3, RZ, RZ, RZ ;  /* 0x000000ffff037224 */ /* 0x000fca00078e00ff */
.L_x_12850:
        /* <DEDUP_REMOVED lines=9> */
.L_x_12878:
        /* <DEDUP_REMOVED lines=20> */
.L_x_12879:
[----:B------:R-:W-:Y:S05]  /*6d70*/  BSYNC B0 ;  /* 0x0000000000007941 */ /* 0x000fea0003800000 */
.L_x_12877:
        /* <DEDUP_REMOVED lines=14> */
.L_x_12883:
[----:B------:R0:W-:Y:S01]  /*6e60*/  STG.E.U8 [R16.64], R2 ;  /* 0x0000000210007986 */ /* 0x0001e2000c101124 */
[----:B------:R-:W-:Y:S05]  /*6e70*/  BRA `(.L_x_12885) ;  /* 0x00000d7000007947 */ /* 0x000fea0003800000 */
.L_x_12882:
        /* <DEDUP_REMOVED lines=8> */
.L_x_12887:
[----:B------:R0:W-:Y:S01]  /*6f00*/  STG.E [R16.64], R2 ;  /* 0x0000000210007986 */ /* 0x0001e2000c101924 */
[----:B------:R-:W-:Y:S05]  /*6f10*/  BRA `(.L_x_12885) ;  /* 0x00000cd000007947 */ /* 0x000fea0003800000 */
.L_x_12886:
[----:B------:R0:W-:Y:S01]  /*6f20*/  STG.E.U16 [R16.64], R2 ;  /* 0x0000000210007986 */ /* 0x0001e2000c101524 */
[----:B------:R-:W-:Y:S05]  /*6f30*/  BRA `(.L_x_12885) ;  /* 0x00000cb000007947 */ /* 0x000fea0003800000 */
.L_x_12881:
        /* <DEDUP_REMOVED lines=9> */
.L_x_12889:
[----:B------:R-:W0:Y:S02]  /*6fd0*/  I2F.S64 R0, R2 ;  /* 0x0000000200007312 */ /* 0x000e240000301400 */
[----:B0-----:R-:W-:-:S05]  /*6fe0*/  F2FP.PACK_AB R0, RZ, R0 ;  /* 0x00000000ff00723e */ /* 0x001fca00000000ff */
[----:B------:R0:W-:Y:S01]  /*6ff0*/  STG.E.U16 [R16.64], R0 ;  /* 0x0000000010007986 */ /* 0x0001e2000c101524 */
[----:B------:R-:W-:Y:S05]  /*7000*/  BRA `(.L_x_12885) ;  /* 0x00000be000007947 */ /* 0x000fea0003800000 */
.L_x_12888:
        /* <DEDUP_REMOVED lines=10> */
.L_x_12891:
[----:B------:R-:W0:Y:S02]  /*70b0*/  I2F.S64 R2, R2 ;  /* 0x0000000200027312 */ /* 0x000e240000301400 */
[----:B0-----:R-:W-:-:S04]  /*70c0*/  F2FP.PACK_AB R3, RZ, R2 ;  /* 0x00000002ff03723e */ /* 0x001fc800000000ff */
[----:B------:R-:W-:-:S05]  /*70d0*/  PRMT R3, R3, 0x5410, RZ ;  /* 0x0000541003037816 */ /* 0x000fca00000000ff */
[----:B------:R0:W-:Y:S01]  /*70e0*/  STG.E [R16.64], R3 ;  /* 0x0000000310007986 */ /* 0x0001e2000c101924 */
[----:B------:R-:W-:Y:S05]  /*70f0*/  BRA `(.L_x_12885) ;  /* 0x00000af000007947 */ /* 0x000fea0003800000 */
.L_x_12890:
[----:B------:R-:W0:Y:S02]  /*7100*/  I2F.F64.S64 R2, R2 ;  /* 0x0000000200027312 */ /* 0x000e240000301c00 */
[----:B0-----:R0:W-:Y:S01]  /*7110*/  STG.E.64 [R16.64], R2 ;  /* 0x0000000210007986 */ /* 0x0011e2000c101b24 */
[----:B------:R-:W-:Y:S05]  /*7120*/  BRA `(.L_x_12885) ;  /* 0x00000ac000007947 */ /* 0x000fea0003800000 */
.L_x_12880:
        /* <DEDUP_REMOVED lines=13> */
.L_x_12894:
[----:B------:R-:W0:Y:S01]  /*7200*/  I2F.F64.S64 R4, R2 ;  /* 0x0000000200047312 */ /* 0x000e220000301c00 */
[----:B------:R-:W-:-:S05]  /*7210*/  CS2R R6, SRZ ;  /* 0x0000000000067805 */ /* 0x000fca000001ff00 */
[----:B0-----:R0:W-:Y:S01]  /*7220*/  STG.E.128 [R16.64], R4 ;  /* 0x0000000410007986 */ /* 0x0011e2000c101d24 */
[----:B------:R-:W-:Y:S05]  /*7230*/  BRA `(.L_x_12885) ;  /* 0x000009b000007947 */ /* 0x000fea0003800000 */
.L_x_12893:
        /* <DEDUP_REMOVED lines=21> */
.L_x_12898:
[----:B------:R-:W-:Y:S05]  /*7390*/  BSYNC B0 ;  /* 0x0000000000007941 */ /* 0x000fea0003800000 */
.L_x_12897:
[----:B------:R-:W-:-:S05]  /*73a0*/  LOP3.LUT R5, R0, R5, RZ, 0xfc, !PT ;  /* 0x0000000500057212 */ /* 0x000fca00078efcff */
[----:B------:R0:W-:Y:S01]  /*73b0*/  STG.E.U8 [R16.64], R5 ;  /* 0x0000000510007986 */ /* 0x0001e2000c101124 */
[----:B------:R-:W-:Y:S05]  /*73c0*/  BRA `(.L_x_12885) ;  /* 0x0000082000007947 */ /* 0x000fea0003800000 */
.L_x_12896:
        /* <DEDUP_REMOVED lines=13> */
.L_x_12900:
[----:B------:R-:W-:Y:S01]  /*74a0*/  IMAD.MOV.U32 R0, RZ, RZ, 0x7f ;  /* 0x0000007fff007424 */ /* 0x000fe200078e00ff */
[----:B------:R-:W-:-:S04]  /*74b0*/  ISETP.GT.U32.AND P0, PT, R4, 0x7f800000, PT ;  /* 0x7f8000000400780c */ /* 0x000fc80003f04070 */
[----:B------:R-:W-:-:S04]  /*74c0*/  SEL R0, R0, 0x7c, P0 ;  /* 0x0000007c00007807 */ /* 0x000fc80000000000 */
.L_x_12901:
[----:B------:R-:W-:Y:S05]  /*74d0*/  BSYNC B0 ;  /* 0x0000000000007941 */ /* 0x000fea0003800000 */
.L_x_12899:
[----:B------:R-:W-:-:S04]  /*74e0*/  LOP3.LUT R2, R3, 0x80000000, RZ, 0xc0, !PT ;  /* 0x8000000003027812 */ /* 0x000fc800078ec0ff */
[----:B------:R-:W-:-:S04]  /*74f0*/  SHF.R.U32.HI R3, RZ, 0x18, R2 ;  /* 0x00000018ff037819 */ /* 0x000fc80000011602 */
[----:B------:R-:W-:-:S05]  /*7500*/  LOP3.LUT R3, R0, R3, RZ, 0xfc, !PT ;  /* 0x0000000300037212 */ /* 0x000fca00078efcff */
[----:B------:R0:W-:Y:S01]  /*7510*/  STG.E.U8 [R16.64], R3 ;  /* 0x0000000310007986 */ /* 0x0001e2000c101124 */
[----:B------:R-:W-:Y:S05]  /*7520*/  BRA `(.L_x_12885) ;  /* 0x000006c000007947 */ /* 0x000fea0003800000 */
.L_x_12895:
[----:B------:R-:W0:Y:S02]  /*7530*/  I2F.S64 R0, R2 ;  /* 0x0000000200007312 */ /* 0x000e240000301400 */
[----:B0-----:R-:W-:-:S05]  /*7540*/  F2FP.BF16.PACK_AB R0, RZ, R0 ;  /* 0x00000000ff00723e */ /* 0x001fca00000010ff */
[----:B------:R0:W-:Y:S01]  /*7550*/  STG.E.U16 [R16.64], R0 ;  /* 0x0000000010007986 */ /* 0x0001e2000c101524 */
[----:B------:R-:W-:Y:S05]  /*7560*/  BRA `(.L_x_12885) ;  /* 0x0000068000007947 */ /* 0x000fea0003800000 */
.L_x_12892:
        /* <DEDUP_REMOVED lines=10> */
.L_x_12904:
        /* <DEDUP_REMOVED lines=17> */
.L_x_12907:
[----:B------:R-:W-:-:S04]  /*7720*/  LOP3.LUT R2, R3, 0x80000000, RZ, 0xc0, !PT ;  /* 0x8000000003027812 */ /* 0x000fc800078ec0ff */
[----:B------:R-:W-:-:S04]  /*7730*/  SHF.R.U32.HI R3, RZ, 0x18, R2 ;  /* 0x00000018ff037819 */ /* 0x000fc80000011602 */
[----:B------:R-:W-:-:S04]  /*7740*/  LOP3.LUT R0, R0, R3, RZ, 0xfc, !PT ;  /* 0x0000000300007212 */ /* 0x000fc800078efcff */
[----:B------:R-:W-:Y:S02]  /*7750*/  PRMT R8, R0, 0x7610, R8 ;  /* 0x0000761000087816 */ /* 0x000fe40000000008 */
.L_x_12906:
[----:B------:R-:W-:Y:S05]  /*7760*/  BSYNC B0 ;  /* 0x0000000000007941 */ /* 0x000fea0003800000 */
.L_x_12905:
[----:B------:R0:W-:Y:S01]  /*7770*/  STG.E.U8 [R16.64], R8 ;  /* 0x0000000810007986 */ /* 0x0001e2000c101124 */
[----:B------:R-:W-:Y:S05]  /*7780*/  BRA `(.L_x_12885) ;  /* 0x0000046000007947 */ /* 0x000fea0003800000 */
.L_x_12903:
        /* <DEDUP_REMOVED lines=17> */
.L_x_12910:
[----:B------:R-:W-:-:S04]  /*78a0*/  LOP3.LUT R2, R3, 0x80000000, RZ, 0xc0, !PT ;  /* 0x8000000003027812 */ /* 0x000fc800078ec0ff */
[----:B------:R-:W-:-:S04]  /*78b0*/  SHF.R.U32.HI R3, RZ, 0x18, R2 ;  /* 0x00000018ff037819 */ /* 0x000fc80000011602 */
[----:B------:R-:W-:-:S04]  /*78c0*/  LOP3.LUT R0, R0, R3, RZ, 0xfc, !PT ;  /* 0x0000000300007212 */ /* 0x000fc800078efcff */
[----:B------:R-:W-:Y:S02]  /*78d0*/  PRMT R8, R0, 0x7610, R8 ;  /* 0x0000761000087816 */ /* 0x000fe40000000008 */
.L_x_12909:
[----:B------:R-:W-:Y:S05]  /*78e0*/  BSYNC B0 ;  /* 0x0000000000007941 */ /* 0x000fea0003800000 */
.L_x_12908:
[----:B------:R0:W-:Y:S01]  /*78f0*/  STG.E.U8 [R16.64], R8 ;  /* 0x0000000810007986 */ /* 0x0001e2000c101124 */
[----:B------:R-:W-:Y:S05]  /*7900*/  BRA `(.L_x_12885) ;  /* 0x000002e000007947 */ /* 0x000fea0003800000 */
.L_x_12902:
        /* <DEDUP_REMOVED lines=23> */
.L_x_12884:
        /* <DEDUP_REMOVED lines=20> */
.L_x_12912:
[----:B------:R0:W-:Y:S01]  /*7bc0*/  STG.E.64 [R16.64], R2 ;  /* 0x0000000210007986 */ /* 0x0001e2000c101b24 */
[----:B------:R-:W-:Y:S05]  /*7bd0*/  BRA `(.L_x_12885) ;  /* 0x0000001000007947 */ /* 0x000fea0003800000 */
.L_x_12911:
[----:B------:R0:W-:Y:S02]  /*7be0*/  STG.E [R16.64], R2 ;  /* 0x0000000210007986 */ /* 0x0001e4000c101924 */
.L_x_12885:
        /* <DEDUP_REMOVED lines=258> */
.L_x_12913:
        /* <DEDUP_REMOVED lines=19> */
.L_x_12917:
[----:B------:R0:W5:Y:S01]  /*8d40*/  LDG.E.U8 R18, [R2.64] ;  /* 0x0000002402127981 */ /* 0x000162000c1e1100 */
[----:B------:R-:W-:Y:S01]  /*8d50*/  IMAD.MOV.U32 R19, RZ, RZ, RZ ;  /* 0x000000ffff137224 */ /* 0x000fe200078e00ff */
[----:B------:R-:W-:Y:S05]  /*8d60*/  BRA `(.L_x_12919) ;  /* 0x00000d5000007947 */ /* 0x000fea0003800000 */
.L_x_12916:
        /* <DEDUP_REMOVED lines=8> */
.L_x_12921:
[----:B------:R-:W2:Y:S02]  /*8df0*/  LDG.E R18, [R2.64] ;  /* 0x0000002402127981 */ /* 0x000ea4000c1e1900 */
[----:B--2---:R-:W-:Y:S01]  /*8e00*/  SHF.R.S32.HI R19, RZ, 0x1f, R18 ;  /* 0x0000001fff137819 */ /* 0x004fe20000011412 */
[----:B------:R-:W-:Y:S05]  /*8e10*/  BRA `(.L_x_12919) ;  /* 0x00000ca000007947 */ /* 0x000fea0003800000 */
.L_x_12920:
[----:B------:R-:W2:Y:S02]  /*8e20*/  LDG.E.S16 R18, [R2.64] ;  /* 0x0000002402127981 */ /* 0x000ea4000c1e1700 */
[----:B--2---:R-:W-:Y:S01]  /*8e30*/  SHF.R.S32.HI R19, RZ, 0x1f, R18 ;  /* 0x0000001fff137819 */ /* 0x004fe20000011412 */
[----:B------:R-:W-:Y:S05]  /*8e40*/  BRA `(.L_x_12919) ;  /* 0x00000c7000007947 */ /* 0x000fea0003800000 */
.L_x_12915:
        /* <DEDUP_REMOVED lines=9> */
.L_x_12923:
[----:B------:R-:W2:Y:S02]  /*8ee0*/  LDG.E.U16 R2, [R2.64] ;  /* 0x0000002402027981 */ /* 0x000ea4000c1e1500 */
[----:B--2---:R-:W-:-:S06]  /*8ef0*/  HADD2.F32 R18, -RZ, R2.H0_H0 ;  /* 0x20000002ff127230 */ /* 0x004fcc0000004100 */
[----:B------:R-:W0:Y:S01]  /*8f00*/  F2I.S64.TRUNC R18, R18 ;  /* 0x0000001200127311 */ /* 0x000e22000020d900 */
[----:B------:R-:W-:Y:S05]  /*8f10*/  BRA `(.L_x_12919) ;  /* 0x00000ba000007947 */ /* 0x000fea0003800000 */
.L_x_12922:
        /* <DEDUP_REMOVED lines=9> */
.L_x_12925:
[----:B------:R-:W2:Y:S02]  /*8fb0*/  LDG.E.U16 R2, [R2.64] ;  /* 0x0000002402027981 */ /* 0x000ea4000c1e1500 */
[----:B--2---:R-:W-:-:S06]  /*8fc0*/  HADD2.F32 R18, -RZ, R2.H0_H0 ;  /* 0x20000002ff127230 */ /* 0x004fcc0000004100 */
[----:B------:R-:W0:Y:S01]  /*8fd0*/  F2I.S64.TRUNC R18, R18 ;  /* 0x0000001200127311 */ /* 0x000e22000020d900 */
[----:B------:R-:W-:Y:S05]  /*8fe0*/  BRA `(.L_x_12919) ;  /* 0x00000ad000007947 */ /* 0x000fea0003800000 */
.L_x_12924:
[----:B------:R-:W2:Y:S02]  /*8ff0*/  LDG.E.64 R2, [R2.64] ;  /* 0x0000002402027981 */ /* 0x000ea4000c1e1b00 */
[----:B--2---:R0:W1:Y:S01]  /*9000*/  F2I.S64.F64.TRUNC R18, R2 ;  /* 0x0000000200127311 */ /* 0x004062000030d900 */
[----:B------:R-:W-:Y:S05]  /*9010*/  BRA `(.L_x_12919) ;  /* 0x00000aa000007947 */ /* 0x000fea0003800000 */
.L_x_12914:
        /* <DEDUP_REMOVED lines=13> */
.L_x_12928:
[----:B------:R-:W2:Y:S02]  /*90f0*/  LDG.E.64 R2, [R2.64] ;  /* 0x0000002402027981 */ /* 0x000ea4000c1e1b00 */
[----:B--2---:R0:W1:Y:S01]  /*9100*/  F2I.S64.F64.TRUNC R18, R2 ;  /* 0x0000000200127311 */ /* 0x004062000030d900 */
[----:B------:R-:W-:Y:S05]  /*9110*/  BRA `(.L_x_12919) ;  /* 0x000009a000007947 */ /* 0x000fea0003800000 */
.L_x_12927:
        /* <DEDUP_REMOVED lines=27> */
.L_x_12930:
        /* <DEDUP_REMOVED lines=14> */
.L_x_12929:
[----:B------:R-:W2:Y:S02]  /*93b0*/  LDG.E.U16 R18, [R2.64] ;  /* 0x0000002402127981 */ /* 0x000ea4000c1e1500 */
[----:B--2---:R-:W-:-:S06]  /*93c0*/  PRMT R18, RZ, 0x5410, R18 ;  /* 0x00005410ff127816 */ /* 0x004fcc0000000012 */
[----:B------:R-:W0:Y:S01]  /*93d0*/  F2I.S64.TRUNC R18, R18 ;  /* 0x0000001200127311 */ /* 0x000e22000020d900 */
[----:B------:R-:W-:Y:S05]  /*93e0*/  BRA `(.L_x_12919) ;  /* 0x000006d000007947 */ /* 0x000fea0003800000 */
.L_x_12926:
        /* <DEDUP_REMOVED lines=11> */
.L_x_12933:
        /* <DEDUP_REMOVED lines=21> */
.L_x_12937:
[----:B------:R-:W-:Y:S05]  /*95f0*/  BSYNC B1 ;  /* 0x0000000000017941 */ /* 0x000fea0003800000 */
.L_x_12936:
[----:B------:R-:W-:Y:S01]  /*9600*/  IMAD.SHL.U32 R2, R2, 0x100000, RZ ;  /* 0x0010000002027824 */ /* 0x000fe200078e00ff */
[----:B------:R-:W-:-:S04]  /*9610*/  LEA R3, R0, 0x3b800000, 0x17 ;  /* 0x3b80000000037811 */ /* 0x000fc800078eb8ff */
[----:B------:R-:W-:Y:S02]  /*9620*/  LOP3.LUT R18, R3, R2, R18, 0xfe, !PT ;  /* 0x0000000203127212 */ /* 0x000fe400078efe12 */
.L_x_12935:
[----:B------:R-:W-:Y:S05]  /*9630*/  BSYNC B0 ;  /* 0x0000000000007941 */ /* 0x000fea0003800000 */
.L_x_12934:
[----:B------:R-:W0:Y:S01]  /*9640*/  F2I.S64.TRUNC R18, R18 ;  /* 0x0000001200127311 */ /* 0x000e22000020d900 */
[----:B------:R-:W-:Y:S05]  /*9650*/  BRA `(.L_x_12919) ;  /* 0x0000046000007947 */ /* 0x000fea0003800000 */
.L_x_12932:
        /* <DEDUP_REMOVED lines=21> */
.L_x_12941:
[----:B------:R-:W-:Y:S05]  /*97b0*/  BSYNC B1 ;  /* 0x0000000000017941 */ /* 0x000fea0003800000 */
.L_x_12940:
[----:B------:R-:W-:Y:S01]  /*97c0*/  IMAD.SHL.U32 R2, R2, 0x200000, RZ ;  /* 0x0020000002027824 */ /* 0x000fe200078e00ff */
[----:B------:R-:W-:-:S04]  /*97d0*/  LEA R3, R0, 0x37800000, 0x17 ;  /* 0x3780000000037811 */ /* 0x000fc800078eb8ff */
[----:B------:R-:W-:Y:S02]  /*97e0*/  LOP3.LUT R18, R3, R2, R18, 0xfe, !PT ;  /* 0x0000000203127212 */ /* 0x000fe400078efe12 */
.L_x_12939:
[----:B------:R-:W-:Y:S05]  /*97f0*/  BSYNC B0 ;  /* 0x0000000000007941 */ /* 0x000fea0003800000 */
.L_x_12938:
[----:B------:R-:W0:Y:S01]  /*9800*/  F2I.S64.TRUNC R18, R18 ;  /* 0x0000001200127311 */ /* 0x000e22000020d900 */
[----:B------:R-:W-:Y:S05]  /*9810*/  BRA `(.L_x_12919) ;  /* 0x000002a000007947 */ /* 0x000fea0003800000 */
.L_x_12931:
        /* <DEDUP_REMOVED lines=14> */
.L_x_12945:
[----:B------:R-:W-:Y:S05]  /*9900*/  BSYNC B0 ;  /* 0x0000000000007941 */ /* 0x000fea0003800000 */
.L_x_12944:
[----:B------:R-:W0:Y:S01]  /*9910*/  F2I.S64.TRUNC R18, R18 ;  /* 0x0000001200127311 */ /* 0x000e22000020d900 */
[----:B------:R-:W-:Y:S05]  /*9920*/  BRA `(.L_x_12919) ;  /* 0x0000019000007947 */ /* 0x000fea0003800000 */
.L_x_12918:
        /* <DEDUP_REMOVED lines=21> */
.L_x_12943:
[----:B------:R0:W5:Y:S01]  /*9a80*/  LDG.E.64 R18, [R2.64] ;  /* 0x0000002402127981 */ /* 0x000162000c1e1b00 */
[----:B------:R-:W-:Y:S05]  /*9a90*/  BRA `(.L_x_12919) ;  /* 0x0000002000007947 */ /* 0x000fea0003800000 */
.L_x_12942:
[----:B------:R0:W5:Y:S01]  /*9aa0*/  LDG.E R18, [R2.64] ;  /* 0x0000002402127981 */ /* 0x000162000c1e1900 */
[----:B------:R-:W-:-:S03]  /*9ab0*/  IMAD.MOV.U32 R19, RZ, RZ, RZ ;  /* 0x000000ffff137224 */ /* 0x000fc600078e00ff */
.L_x_12919:
        /* <DEDUP_REMOVED lines=17> */
.L_x_12949:
[----:B------:R0:W5:Y:S01]  /*9bd0*/  LDG.E.U8 R2, [R4.64] ;  /* 0x0000002404027981 */ /* 0x000162000c1e1100 */
[----:B------:R-:W-:Y:S01]  /*9be0*/  IMAD.MOV.U32 R3, RZ, RZ, RZ ;  /* 0x000000ffff037224 */ /* 0x000fe200078e00ff */
[----:B------:R-:W-:Y:S05]  /*9bf0*/  BRA `(.L_x_12951) ;  /* 0x00000d5000007947 */ /* 0x000fea0003800000 */
.L_x_12948:
        /* <DEDUP_REMOVED lines=8> */
.L_x_12953:
[----:B------:R-:W2:Y:S02]  /*9c80*/  LDG.E R2, [R4.64] ;  /* 0x0000002404027981 */ /* 0x000ea4000c1e1900 */
[----:B--2---:R-:W-:Y:S01]  /*9c90*/  SHF.R.S32.HI R3, RZ, 0x1f, R2 ;  /* 0x0000001fff037819 */ /* 0x004fe20000011402 */
[----:B------:R-:W-:Y:S05]  /*9ca0*/  BRA `(.L_x_12951) ;  /* 0x00000ca000007947 */ /* 0x000fea0003800000 */
.L_x_12952:
[----:B------:R-:W2:Y:S02]  /*9cb0*/  LDG.E.S16 R2, [R4.64] ;  /* 0x0000002404027981 */ /* 0x000ea4000c1e1700 */
[----:B--2---:R-:W-:Y:S01]  /*9cc0*/  SHF.R.S32.HI R3, RZ, 0x1f, R2 ;  /* 0x0000001fff037819 */ /* 0x004fe20000011402 */
[----:B------:R-:W-:Y:S05]  /*9cd0*/  BRA `(.L_x_12951) ;  /* 0x00000c7000007947 */ /* 0x000fea0003800000 */
.L_x_12947:
        /* <DEDUP_REMOVED lines=9> */
.L_x_12955:
[----:B------:R-:W2:Y:S02]  /*9d70*/  LDG.E.U16 R4, [R4.64] ;  /* 0x0000002404047981 */ /* 0x000ea4000c1e1500 */
[----:B--2---:R-:W-:-:S06]  /*9d80*/  HADD2.F32 R2, -RZ, R4.H0_H0 ;  /* 0x20000004ff027230 */ /* 0x004fcc0000004100 */
[----:B------:R-:W0:Y:S01]  /*9d90*/  F2I.S64.TRUNC R2, R2 ;  /* 0x0000000200027311 */ /* 0x000e22000020d900 */
[----:B------:R-:W-:Y:S05]  /*9da0*/  BRA `(.L_x_12951) ;  /* 0x00000ba000007947 */ /* 0x000fea0003800000 */
.L_x_12954:
        /* <DEDUP_REMOVED lines=9> */
.L_x_12957:
[----:B------:R-:W2:Y:S02]  /*9e40*/  LDG.E.U16 R4, [R4.64] ;  /* 0x0000002404047981 */ /* 0x000ea4000c1e1500 */
[----:B--2---:R-:W-:-:S06]  /*9e50*/  HADD2.F32 R2, -RZ, R4.H0_H0 ;  /* 0x20000004ff027230 */ /* 0x004fcc0000004100 */
[----:B------:R-:W0:Y:S01]  /*9e60*/  F2I.S64.TRUNC R2, R2 ;  /* 0x0000000200027311 */ /* 0x000e22000020d900 */
[----:B------:R-:W-:Y:S05]  /*9e70*/  BRA `(.L_x_12951) ;  /* 0x00000ad000007947 */ /* 0x000fea0003800000 */
.L_x_12956:
[----:B------:R-:W2:Y:S02]  /*9e80*/  LDG.E.64 R2, [R4.64] ;  /* 0x0000002404027981 */ /* 0x000ea4000c1e1b00 */
[----:B--2---:R-:W0:Y:S01]  /*9e90*/  F2I.S64.F64.TRUNC R2, R2 ;  /* 0x0000000200027311 */ /* 0x004e22000030d900 */
[----:B------:R-:W-:Y:S05]  /*9ea0*/  BRA `(.L_x_12951) ;  /* 0x00000aa000007947 */ /* 0x000fea0003800000 */
.L_x_12946:
        /* <DEDUP_REMOVED lines=13> */
.L_x_12960:
[----:B------:R-:W2:Y:S02]  /*9f80*/  LDG.E.64 R2, [R4.64] ;  /* 0x0000002404027981 */ /* 0x000ea4000c1e1b00 */
[----:B--2---:R-:W0:Y:S01]  /*9f90*/  F2I.S64.F64.TRUNC R2, R2 ;  /* 0x0000000200027311 */ /* 0x004e22000030d900 */
[----:B------:R-:W-:Y:S05]  /*9fa0*/  BRA `(.L_x_12951) ;  /* 0x000009a000007947 */ /* 0x000fea0003800000 */
.L_x_12959:
        /* <DEDUP_REMOVED lines=27> */
.L_x_12962:
        /* <DEDUP_REMOVED lines=14> */
.L_x_12961:
[----:B------:R-:W2:Y:S02]  /*a240*/  LDG.E.U16 R2, [R4.64] ;  /* 0x0000002404027981 */ /* 0x000ea4000c1e1500 */
[----:B--2---:R-:W-:-:S06]  /*a250*/  PRMT R2, RZ, 0x5410, R2 ;  /* 0x00005410ff027816 */ /* 0x004fcc0000000002 */
[----:B------:R-:W0:Y:S01]  /*a260*/  F2I.S64.TRUNC R2, R2 ;  /* 0x0000000200027311 */ /* 0x000e22000020d900 */
[----:B------:R-:W-:Y:S05]  /*a270*/  BRA `(.L_x_12951) ;  /* 0x000006d000007947 */ /* 0x000fea0003800000 */
.L_x_12958:
        /* <DEDUP_REMOVED lines=11> */
.L_x_12965:
        /* <DEDUP_REMOVED lines=21> */
.L_x_12969:
[----:B------:R-:W-:Y:S05]  /*a480*/  BSYNC B1 ;  /* 0x0000000000017941 */ /* 0x000fea0003800000 */
.L_x_12968:
[----:B------:R-:W-:Y:S01]  /*a490*/  IMAD.SHL.U32 R2, R2, 0x100000, RZ ;  /* 0x0010000002027824 */ /* 0x000fe200078e00ff */
[----:B------:R-:W-:-:S04]  /*a4a0*/  LEA R3, R0, 0x3b800000, 0x17 ;  /* 0x3b80000000037811 */ /* 0x000fc800078eb8ff */
[----:B------:R-:W-:Y:S02]  /*a4b0*/  LOP3.LUT R2, R3, R2, R4, 0xfe, !PT ;  /* 0x0000000203027212 */ /* 0x000fe400078efe04 */
.L_x_12967:
[----:B------:R-:W-:Y:S05]  /*a4c0*/  BSYNC B0 ;  /* 0x0000000000007941 */ /* 0x000fea0003800000 */
.L_x_12966:
[----:B------:R-:W0:Y:S01]  /*a4d0*/  F2I.S64.TRUNC R2, R2 ;  /* 0x0000000200027311 */ /* 0x000e22000020d900 */
[----:B------:R-:W-:Y:S05]  /*a4e0*/  BRA `(.L_x_12951) ;  /* 0x0000046000007947 */ /* 0x000fea0003800000 */
.L_x_12964:
        /* <DEDUP_REMOVED lines=21> */
.L_x_12973:
[----:B------:R-:W-:Y:S05]  /*a640*/  BSYNC B1 ;  /* 0x0000000000017941 */ /* 0x000fea0003800000 */
.L_x_12972:
[----:B------:R-:W-:Y:S01]  /*a650*/  IMAD.SHL.U32 R2, R2, 0x200000, RZ ;  /* 0x0020000002027824 */ /* 0x000fe200078e00ff */
[----:B------:R-:W-:-:S04]  /*a660*/  LEA R3, R0, 0x37800000, 0x17 ;  /* 0x3780000000037811 */ /* 0x000fc800078eb8ff */
[----:B------:R-:W-:Y:S02]  /*a670*/  LOP3.LUT R2, R3, R2, R4, 0xfe, !PT ;  /* 0x0000000203027212 */ /* 0x000fe400078efe04 */
.L_x_12971:
[----:B------:R-:W-:Y:S05]  /*a680*/  BSYNC B0 ;  /* 0x0000000000007941 */ /* 0x000fea0003800000 */
.L_x_12970:
[----:B------:R-:W0:Y:S01]  /*a690*/  F2I.S64.TRUNC R2, R2 ;  /* 0x0000000200027311 */ /* 0x000e22000020d900 */
[----:B------:R-:W-:Y:S05]  /*a6a0*/  BRA `(.L_x_12951) ;  /* 0x000002a000007947 */ /* 0x000fea0003800000 */
.L_x_12963:
        /* <DEDUP_REMOVED lines=14> */
.L_x_12977:
[----:B------:R-:W-:Y:S05]  /*a790*/  BSYNC B0 ;  /* 0x0000000000007941 */ /* 0x000fea0003800000 */
.L_x_12976:
[----:B------:R-:W0:Y:S01]  /*a7a0*/  F2I.S64.TRUNC R2, R2 ;  /* 0x0000000200027311 */ /* 0x000e22000020d900 */
[----:B------:R-:W-:Y:S05]  /*a7b0*/  BRA `(.L_x_12951) ;  /* 0x0000019000007947 */ /* 0x000fea0003800000 */
.L_x_12950:
        /* <DEDUP_REMOVED lines=21> */
.L_x_12975:
[----:B------:R0:W5:Y:S01]  /*a910*/  LDG.E.64 R2, [R4.64] ;  /* 0x0000002404027981 */ /* 0x000162000c1e1b00 */
[----:B------:R-:W-:Y:S05]  /*a920*/  BRA `(.L_x_12951) ;  /* 0x0000002000007947 */ /* 0x000fea0003800000 */
.L_x_12974:
[----:B------:R0:W5:Y:S01]  /*a930*/  LDG.E R2, [R4.64] ;  /* 0x0000002404027981 */ /* 0x000162000c1e1900 */
[----:B------:R-:W-:-:S05]  /*a940*/  IMAD.MOV.U32 R3, RZ, RZ, RZ ;  /* 0x000000ffff037224 */ /* 0x000fca00078e00ff */
.L_x_12951:
        /* <DEDUP_REMOVED lines=9> */
.L_x_12979:
        /* <DEDUP_REMOVED lines=20> */
.L_x_12980:
[----:B------:R-:W-:Y:S05]  /*ab20*/  BSYNC B0 ;  /* 0x0000000000007941 */ /* 0x000fea0003800000 */
.L_x_12978:
        /* <DEDUP_REMOVED lines=14> */
.L_x_12984:
[----:B------:R0:W-:Y:S01]  /*ac10*/  STG.E.U8 [R16.64], R2 ;  /* 0x0000000210007986 */ /* 0x0001e2000c101124 */
[----:B------:R-:W-:Y:S05]  /*ac20*/  BRA `(.L_x_12986) ;  /* 0x00000d7000007947 */ /* 0x000fea0003800000 */
.L_x_12983:
        /* <DEDUP_REMOVED lines=8> */
.L_x_12988:
[----:B------:R0:W-:Y:S01]  /*acb0*/  STG.E [R16.64], R2 ;  /* 0x0000000210007986 */ /* 0x0001e2000c101924 */
[----:B------:R-:W-:Y:S05]  /*acc0*/  BRA `(.L_x_12986) ;  /* 0x00000cd000007947 */ /* 0x000fea0003800000 */
.L_x_12987:
[----:B------:R0:W-:Y:S01]  /*acd0*/  STG.E.U16 [R16.64], R2 ;  /* 0x0000000210007986 */ /* 0x0001e2000c101524 */
[----:B------:R-:W-:Y:S05]  /*ace0*/  BRA `(.L_x_12986) ;  /* 0x00000cb000007947 */ /* 0x000fea0003800000 */
.L_x_12982:
        /* <DEDUP_REMOVED lines=9> */
.L_x_12990:
[----:B------:R-:W0:Y:S02]  /*ad80*/  I2F.S64 R0, R2 ;  /* 0x0000000200007312 */ /* 0x000e240000301400 */
[----:B0-----:R-:W-:-:S05]  /*ad90*/  F2FP.PACK_AB R0, RZ, R0 ;  /* 0x00000000ff00723e */ /* 0x001fca00000000ff */
[----:B------:R0:W-:Y:S01]  /*ada0*/  STG.E.U16 [R16.64], R0 ;  /* 0x0000000010007986 */ /* 0x0001e2000c101524 */
[----:B------:R-:W-:Y:S05]  /*adb0*/  BRA `(.L_x_12986) ;  /* 0x00000be000007947 */ /* 0x000fea0003800000 */
.L_x_12989:
        /* <DEDUP_REMOVED lines=10> */
.L_x_12992:
[----:B------:R-:W0:Y:S02]  /*ae60*/  I2F.S64 R2, R2 ;  /* 0x0000000200027312 */ /* 0x000e240000301400 */
[----:B0-----:R-:W-:-:S04]  /*ae70*/  F2FP.PACK_AB R3, RZ, R2 ;  /* 0x00000002ff03723e */ /* 0x001fc800000000ff */
[----:B------:R-:W-:-:S05]  /*ae80*/  PRMT R3, R3, 0x5410, RZ ;  /* 0x0000541003037816 */ /* 0x000fca00000000ff */
[----:B------:R0:W-:Y:S01]  /*ae90*/  STG.E [R16.64], R3 ;  /* 0x0000000310007986 */ /* 0x0001e2000c101924 */
[----:B------:R-:W-:Y:S05]  /*aea0*/  BRA `(.L_x_12986) ;  /* 0x00000af000007947 */ /* 0x000fea0003800000 */
.L_x_12991:
[----:B------:R-:W0:Y:S02]  /*aeb0*/  I2F.F64.S64 R2, R2 ;  /* 0x0000000200027312 */ /* 0x000e240000301c00 */
[----:B0-----:R0:W-:Y:S01]  /*aec0*/  STG.E.64 [R16.64], R2 ;  /* 0x0000000210007986 */ /* 0x0011e2000c101b24 */
[----:B------:R-:W-:Y:S05]  /*aed0*/  BRA `(.L_x_12986) ;  /* 0x00000ac000007947 */ /* 0x000fea0003800000 */
.L_x_12981:
        /* <DEDUP_REMOVED lines=13> */
.L_x_12995:
[----:B------:R-:W0:Y:S01]  /*afb0*/  I2F.F64.S64 R4, R2 ;  /* 0x0000000200047312 */ /* 0x000e220000301c00 */
[----:B------:R-:W-:-:S05]  /*afc0*/  CS2R R6, SRZ ;  /* 0x0000000000067805 */ /* 0x000fca000001ff00 */
[----:B0-----:R0:W-:Y:S01]  /*afd0*/  STG.E.128 [R16.64], R4 ;  /* 0x0000000410007986 */ /* 0x0011e2000c101d24 */
[----:B------:R-:W-:Y:S05]  /*afe0*/  BRA `(.L_x_12986) ;  /* 0x000009b000007947 */ /* 0x000fea0003800000 */
.L_x_12994:
        /* <DEDUP_REMOVED lines=21> */
.L_x_12999:
[----:B------:R-:W-:Y:S05]  /*b140*/  BSYNC B0 ;  /* 0x0000000000007941 */ /* 0x000fea0003800000 */
.L_x_12998:
[----:B------:R-:W-:-:S05]  /*b150*/  LOP3.LUT R5, R0, R5, RZ, 0xfc, !PT ;  /* 0x0000000500057212 */ /* 0x000fca00078efcff */
[----:B------:R0:W-:Y:S01]  /*b160*/  STG.E.U8 [R16.64], R5 ;  /* 0x0000000510007986 */ /* 0x0001e2000c101124 */
[----:B------:R-:W-:Y:S05]  /*b170*/  BRA `(.L_x_12986) ;  /* 0x0000082000007947 */ /* 0x000fea0003800000 */
.L_x_12997:
        /* <DEDUP_REMOVED lines=13> */
.L_x_13001:
[----:B------:R-:W-:Y:S01]  /*b250*/  IMAD.MOV.U32 R0, RZ, RZ, 0x7f ;  /* 0x0000007fff007424 */ /* 0x000fe200078e00ff */
[----:B------:R-:W-:-:S04]  /*b260*/  ISETP.GT.U32.AND P0, PT, R4, 0x7f800000, PT ;  /* 0x7f8000000400780c */ /* 0x000fc80003f04070 */
[----:B------:R-:W-:-:S04]  /*b270*/  SEL R0, R0, 0x7c, P0 ;  /* 0x0000007c00007807 */ /* 0x000fc80000000000 */
.L_x_13002:
[----:B------:R-:W-:Y:S05]  /*b280*/  BSYNC B0 ;  /* 0x0000000000007941 */ /* 0x000fea0003800000 */
.L_x_13000:
[----:B------:R-:W-:-:S04]  /*b290*/  LOP3.LUT R2, R3, 0x80000000, RZ, 0xc0, !PT ;  /* 0x8000000003027812 */ /* 0x000fc800078ec0ff */
[----:B------:R-:W-:-:S04]  /*b2a0*/  SHF.R.U32.HI R3, RZ, 0x18, R2 ;  /* 0x00000018ff037819 */ /* 0x000fc80000011602 */
[----:B------:R-:W-:-:S05]  /*b2b0*/  LOP3.LUT R3, R0, R3, RZ, 0xfc, !PT ;  /* 0x0000000300037212 */ /* 0x000fca00078efcff */
[----:B------:R0:W-:Y:S01]  /*b2c0*/  STG.E.U8 [R16.64], R3 ;  /* 0x0000000310007986 */ /* 0x0001e2000c101124 */
[----:B------:R-:W-:Y:S05]  /*b2d0*/  BRA `(.L_x_12986) ;  /* 0x000006c000007947 */ /* 0x000fea0003800000 */
.L_x_12996:
[----:B------:R-:W0:Y:S02]  /*b2e0*/  I2F.S64 R0, R2 ;  /* 0x0000000200007312 */ /* 0x000e240000301400 */
[----:B0-----:R-:W-:-:S05]  /*b2f0*/  F2FP.BF16.PACK_AB R0, RZ, R0 ;  /* 0x00000000ff00723e */ /* 0x001fca00000010ff */
[----:B------:R0:W-:Y:S01]  /*b300*/  STG.E.U16 [R16.64], R0 ;  /* 0x0000000010007986 */ /* 0x0001e2000c101524 */
[----:B------:R-:W-:Y:S05]  /*b310*/  BRA `(.L_x_12986) ;  /* 0x0000068000007947 */ /* 0x000fea0003800000 */
.L_x_12993:
        /* <DEDUP_REMOVED lines=10> */
.L_x_13005:
        /* <DEDUP_REMOVED lines=17> */
.L_x_13008:
[----:B------:R-:W-:-:S04]  /*b4d0*/  LOP3.LUT R2, R3, 0x80000000, RZ, 0xc0, !PT ;  /* 0x8000000003027812 */ /* 0x000fc800078ec0ff */
[----:B------:R-:W-:-:S04]  /*b4e0*/  SHF.R.U32.HI R3, RZ, 0x18, R2 ;  /* 0x00000018ff037819 */ /* 0x000fc80000011602 */
[----:B------:R-:W-:-:S04]  /*b4f0*/  LOP3.LUT R0, R0, R3, RZ, 0xfc, !PT ;  /* 0x0000000300007212 */ /* 0x000fc800078efcff */
[----:B------:R-:W-:Y:S02]  /*b500*/  PRMT R8, R0, 0x7610, R8 ;  /* 0x0000761000087816 */ /* 0x000fe40000000008 */
.L_x_13007:
[----:B------:R-:W-:Y:S05]  /*b510*/  BSYNC B0 ;  /* 0x0000000000007941 */ /* 0x000fea0003800000 */
.L_x_13006:
[----:B------:R0:W-:Y:S01]  /*b520*/  STG.E.U8 [R16.64], R8 ;  /* 0x0000000810007986 */ /* 0x0001e2000c101124 */
[----:B------:R-:W-:Y:S05]  /*b530*/  BRA `(.L_x_12986) ;  /* 0x0000046000007947 */ /* 0x000fea0003800000 */
.L_x_13004:
        /* <DEDUP_REMOVED lines=17> */
.L_x_13011:
[----:B------:R-:W-:-:S04]  /*b650*/  LOP3.LUT R2, R3, 0x80000000, RZ, 0xc0, !PT ;  /* 0x8000000003027812 */ /* 0x000fc800078ec0ff */
[----:B------:R-:W-:-:S04]  /*b660*/  SHF.R.U32.HI R3, RZ, 0x18, R2 ;  /* 0x00000018ff037819 */ /* 0x000fc80000011602 */
[----:B------:R-:W-:-:S04]  /*b670*/  LOP3.LUT R0, R0, R3, RZ, 0xfc, !PT ;  /* 0x0000000300007212 */ /* 0x000fc800078efcff */
[----:B------:R-:W-:Y:S02]  /*b680*/  PRMT R8, R0, 0x7610, R8 ;  /* 0x0000761000087816 */ /* 0x000fe40000000008 */
.L_x_13010:
[----:B------:R-:W-:Y:S05]  /*b690*/  BSYNC B0 ;  /* 0x0000000000007941 */ /* 0x000fea0003800000 */
.L_x_13009:
[----:B------:R0:W-:Y:S01]  /*b6a0*/  STG.E.U8 [R16.64], R8 ;  /* 0x0000000810007986 */ /* 0x0001e2000c101124 */
[----:B------:R-:W-:Y:S05]  /*b6b0*/  BRA `(.L_x_12986) ;  /* 0x000002e000007947 */ /* 0x000fea0003800000 */
.L_x_13003:
        /* <DEDUP_REMOVED lines=23> */
.L_x_12985:
        /* <DEDUP_REMOVED lines=20> */
.L_x_13013:
[----:B------:R0:W-:Y:S01]  /*b970*/  STG.E.64 [R16.64], R2 ;  /* 0x0000000210007986 */ /* 0x0001e2000c101b24 */
[----:B------:R-:W-:Y:S05]  /*b980*/  BRA `(.L_x_12986) ;  /* 0x0000001000007947 */ /* 0x000fea0003800000 */
.L_x_13012:
[----:B------:R0:W-:Y:S02]  /*b990*/  STG.E [R16.64], R2 ;  /* 0x0000000210007986 */ /* 0x0001e4000c101924 */
.L_x_12986:
[----:B------:R-:W-:Y:S02]  /*b9a0*/  IADD3 R23, R23, 0x80, RZ ;  /* 0x0000008017177810 */ /* 0x000fe40007ffe0ff */
.L_x_12811:
[----:B------:R-:W-:Y:S05]  /*b9b0*/  BSYNC B6 ;  /* 0x0000000000067941 */ /* 0x000fea0003800000 */
.L_x_12810:
        /* <DEDUP_REMOVED lines=257> */
.L_x_13014:
        /* <DEDUP_REMOVED lines=19> */
.L_x_13018:
[----:B------:R0:W5:Y:S01]  /*cb00*/  LDG.E.U8 R18, [R2.64] ;  /* 0x0000002402127981 */ /* 0x000162000c1e1100 */
[----:B------:R-:W-:Y:S01]  /*cb10*/  IMAD.MOV.U32 R19, RZ, RZ, RZ ;  /* 0x000000ffff137224 */ /* 0x000fe200078e00ff */
[----:B------:R-:W-:Y:S05]  /*cb20*/  BRA `(.L_x_13020) ;  /* 0x00000d5000007947 */ /* 0x000fea0003800000 */
.L_x_13017:
        /* <DEDUP_REMOVED lines=8> */
.L_x_13022:
[----:B------:R-:W2:Y:S02]  /*cbb0*/  LDG.E R18, [R2.64] ;  /* 0x0000002402127981 */ /* 0x000ea4000c1e1900 */
[----:B--2---:R-:W-:Y:S01]  /*cbc0*/  SHF.R.S32.HI R19, RZ, 0x1f, R18 ;  /* 0x0000001fff137819 */ /* 0x004fe20000011412 */
[----:B------:R-:W-:Y:S05]  /*cbd0*/  BRA `(.L_x_13020) ;  /* 0x00000ca000007947 */ /* 0x000fea0003800000 */
.L_x_13021:
[----:B------:R-:W2:Y:S02]  /*cbe0*/  LDG.E.S16 R18, [R2.64] ;  /* 0x0000002402127981 */ /* 0x000ea4000c1e1700 */
[----:B--2---:R-:W-:Y:S01]  /*cbf0*/  SHF.R.S32.HI R19, RZ, 0x1f, R18 ;  /* 0x0000001fff137819 */ /* 0x004fe20000011412 */
[----:B------:R-:W-:Y:S05]  /*cc00*/  BRA `(.L_x_13020) ;  /* 0x00000c7000007947 */ /* 0x000fea0003800000 */
.L_x_13016:
        /* <DEDUP_REMOVED lines=9> */
.L_x_13024:
[----:B------:R-:W2:Y:S02]  /*cca0*/  LDG.E.U16 R2, [R2.64] ;  /* 0x0000002402027981 */ /* 0x000ea4000c1e1500 */
[----:B--2---:R-:W-:-:S06]  /*ccb0*/  HADD2.F32 R18, -RZ, R2.H0_H0 ;  /* 0x20000002ff127230 */ /* 0x004fcc0000004100 */
[----:B------:R-:W0:Y:S01]  /*ccc0*/  F2I.S64.TRUNC R18, R18 ;  /* 0x0000001200127311 */ /* 0x000e22000020d900 */
[----:B------:R-:W-:Y:S05]  /*ccd0*/  BRA `(.L_x_13020) ;  /* 0x00000ba000007947 */ /* 0x000fea0003800000 */
.L_x_13023:
        /* <DEDUP_REMOVED lines=9> */
.L_x_13026:
[----:B------:R-:W2:Y:S02]  /*cd70*/  LDG.E.U16 R2, [R2.64] ;  /* 0x0000002402027981 */ /* 0x000ea4000c1e1500 */
[----:B--2---:R-:W-:-:S06]  /*cd80*/  HADD2.F32 R18, -RZ, R2.H0_H0 ;  /* 0x20000002ff127230 */ /* 0x004fcc0000004100 */
[----:B------:R-:W0:Y:S01]  /*cd90*/  F2I.S64.TRUNC R18, R18 ;  /* 0x0000001200127311 */ /* 0x000e22000020d900 */
[----:B------:R-:W-:Y:S05]  /*cda0*/  BRA `(.L_x_13020) ;  /* 0x00000ad000007947 */ /* 0x000fea0003800000 */
.L_x_13025:
[----:B------:R-:W2:Y:S02]  /*cdb0*/  LDG.E.64 R2, [R2.64] ;  /* 0x0000002402027981 */ /* 0x000ea4000c1e1b00 */
[----:B--2---:R0:W1:Y:S01]  /*cdc0*/  F2I.S64.F64.TRUNC R18, R2 ;  /* 0x0000000200127311 */ /* 0x004062000030d900 */
[----:B------:R-:W-:Y:S05]  /*cdd0*/  BRA `(.L_x_13020) ;  /* 0x00000aa000007947 */ /* 0x000fea0003800000 */
.L_x_13015:
        /* <DEDUP_REMOVED lines=13> */
.L_x_13029:
[----:B------:R-:W2:Y:S02]  /*ceb0*/  LDG.E.64 R2, [R2.64] ;  /* 0x0000002402027981 */ /* 0x000ea4000c1e1b00 */
[----:B--2---:R0:W1:Y:S01]  /*cec0*/  F2I.S64.F64.TRUNC R18, R2 ;  /* 0x0000000200127311 */ /* 0x004062000030d900 */
[----:B------:R-:W-:Y:S05]  /*ced0*/  BRA `(.L_x_13020) ;  /* 0x000009a000007947 */ /* 0x000fea0003800000 */
.L_x_13028:
        /* <DEDUP_REMOVED lines=27> */
.L_x_13031:
        /* <DEDUP_REMOVED lines=14> */
.L_x_13030:
[----:B------:R-:W2:Y:S02]  /*d170*/  LDG.E.U16 R18, [R2.64] ;  /* 0x0000002402127981 */ /* 0x000ea4000c1e1500 */
[----:B--2---:R-:W-:-:S06]  /*d180*/  PRMT R18, RZ, 0x5410, R18 ;  /* 0x00005410ff127816 */ /* 0x004fcc0000000012 */
[----:B------:R-:W0:Y:S01]  /*d190*/  F2I.S64.TRUNC R18, R18 ;  /* 0x0000001200127311 */ /* 0x000e22000020d900 */
[----:B------:R-:W-:Y:S05]  /*d1a0*/  BRA `(.L_x_13020) ;  /* 0x000006d000007947 */ /* 0x000fea0003800000 */
.L_x_13027:
        /* <DEDUP_REMOVED lines=11> */
.L_x_13034:
        /* <DEDUP_REMOVED lines=21> */
.L_x_13038:
[----:B------:R-:W-:Y:S05]  /*d3b0*/  BSYNC B1 ;  /* 0x0000000000017941 */ /* 0x000fea0003800000 */
.L_x_13037:
[----:B------:R-:W-:Y:S01]  /*d3c0*/  IMAD.SHL.U32 R2, R2, 0x100000, RZ ;  /* 0x0010000002027824 */ /* 0x000fe200078e00ff */
[----:B------:R-:W-:-:S04]  /*d3d0*/  LEA R3, R0, 0x3b800000, 0x17 ;  /* 0x3b80000000037811 */ /* 0x000fc800078eb8ff */
[----:B------:R-:W-:Y:S02]  /*d3e0*/  LOP3.LUT R18, R3, R2, R18, 0xfe, !PT ;  /* 0x0000000203127212 */ /* 0x000fe400078efe12 */
.L_x_13036:
[----:B------:R-:W-:Y:S05]  /*d3f0*/  BSYNC B0 ;  /* 0x0000000000007941 */ /* 0x000fea0003800000 */
.L_x_13035:
[----:B------:R-:W0:Y:S01]  /*d400*/  F2I.S64.TRUNC R18, R18 ;  /* 0x0000001200127311 */ /* 0x000e22000020d900 */
[----:B------:R-:W-:Y:S05]  /*d410*/  BRA `(.L_x_13020) ;  /* 0x0000046000007947 */ /* 0x000fea0003800000 */
.L_x_13033:
        /* <DEDUP_REMOVED lines=21> */
.L_x_13042:
[----:B------:R-:W-:Y:S05]  /*d570*/  BSYNC B1 ;  /* 0x0000000000017941 */ /* 0x000fea0003800000 */
.L_x_13041:
[----:B------:R-:W-:Y:S01]  /*d580*/  IMAD.SHL.U32 R2, R2, 0x200000, RZ ;  /* 0x0020000002027824 */ /* 0x000fe200078e00ff */
[----:B------:R-:W-:-:S04]  /*d590*/  LEA R3, R0, 0x37800000, 0x17 ;  /* 0x3780000000037811 */ /* 0x000fc800078eb8ff */
[----:B------:R-:W-:Y:S02]  /*d5a0*/  LOP3.LUT R18, R3, R2, R18, 0xfe, !PT ;  /* 0x0000000203127212 */ /* 0x000fe400078efe12 */
.L_x_13040:
[----:B------:R-:W-:Y:S05]  /*d5b0*/  BSYNC B0 ;  /* 0x0000000000007941 */ /* 0x000fea0003800000 */
.L_x_13039:
[----:B------:R-:W0:Y:S01]  /*d5c0*/  F2I.S64.TRUNC R18, R18 ;  /* 0x0000001200127311 */ /* 0x000e22000020d900 */
[----:B------:R-:W-:Y:S05]  /*d5d0*/  BRA `(.L_x_13020) ;  /* 0x000002a000007947 */ /* 0x000fea0003800000 */
.L_x_13032:
        /* <DEDUP_REMOVED lines=14> */
.L_x_13046:
[----:B------:R-:W-:Y:S05]  /*d6c0*/  BSYNC B0 ;  /* 0x0000000000007941 */ /* 0x000fea0003800000 */
.L_x_13045:
[----:B------:R-:W0:Y:S01]  /*d6d0*/  F2I.S64.TRUNC R18, R18 ;  /* 0x0000001200127311 */ /* 0x000e22000020d900 */
[----:B------:R-:W-:Y:S05]  /*d6e0*/  BRA `(.L_x_13020) ;  /* 0x0000019000007947 */ /* 0x000fea0003800000 */
.L_x_13019:
        /* <DEDUP_REMOVED lines=21> */
.L_x_13044:
[----:B------:R0:W5:Y:S01]  /*d840*/  LDG.E.64 R18, [R2.64] ;  /* 0x0000002402127981 */ /* 0x000162000c1e1b00 */
[----:B------:R-:W-:Y:S05]  /*d850*/  BRA `(.L_x_13020) ;  /* 0x0000002000007947 */ /* 0x000fea0003800000 */
.L_x_13043:
[----:B------:R0:W5:Y:S01]  /*d860*/  LDG.E R18, [R2.64] ;  /* 0x0000002402127981 */ /* 0x000162000c1e1900 */
[----:B------:R-:W-:-:S03]  /*d870*/  IMAD.MOV.U32 R19, RZ, RZ, RZ ;  /* 0x000000ffff137224 */ /* 0x000fc600078e00ff */
.L_x_13020:
        /* <DEDUP_REMOVED lines=17> */
.L_x_13050:
[----:B------:R0:W5:Y:S01]  /*d990*/  LDG.E.U8 R2, [R22.64] ;  /* 0x0000002416027981 */ /* 0x000162000c1e1100 */
[----:B------:R-:W-:Y:S01]  /*d9a0*/  IMAD.MOV.U32 R3, RZ, RZ, RZ ;  /* 0x000000ffff037224 */ /* 0x000fe200078e00ff */
[----:B------:R-:W-:Y:S05]  /*d9b0*/  BRA `(.L_x_13052) ;  /* 0x00000d5000007947 */ /* 0x000fea0003800000 */
.L_x_13049:
        /* <DEDUP_REMOVED lines=8> */
.L_x_13054:
[----:B------:R-:W2:Y:S02]  /*da40*/  LDG.E R2, [R22.64] ;  /* 0x0000002416027981 */ /* 0x000ea4000c1e1900 */
[----:B--2---:R-:W-:Y:S01]  /*da50*/  SHF.R.S32.HI R3, RZ, 0x1f, R2 ;  /* 0x0000001fff037819 */ /* 0x004fe20000011402 */
[----:B------:R-:W-:Y:S05]  /*da60*/  BRA `(.L_x_13052) ;  /* 0x00000ca000007947 */ /* 0x000fea0003800000 */
.L_x_13053:
[----:B------:R-:W2:Y:S02]  /*da70*/  LDG.E.S16 R2, [R22.64] ;  /* 0x0000002416027981 */ /* 0x000ea4000c1e1700 */
[----:B--2---:R-:W-:Y:S01]  /*da80*/  SHF.R.S32.HI R3, RZ, 0x1f, R2 ;  /* 0x0000001fff037819 */ /* 0x004fe20000011402 */
[----:B------:R-:W-:Y:S05]  /*da90*/  BRA `(.L_x_13052) ;  /* 0x00000c7000007947 */ /* 0x000fea0003800000 */
.L_x_13048:
        /* <DEDUP_REMOVED lines=9> */
.L_x_13056:
[----:B------:R-:W2:Y:S02]  /*db30*/  LDG.E.U16 R22, [R22.64] ;  /* 0x0000002416167981 */ /* 0x000ea4000c1e1500 */
[----:B--2---:R-:W-:-:S06]  /*db40*/  HADD2.F32 R2, -RZ, R22.H0_H0 ;  /* 0x20000016ff027230 */ /* 0x004fcc0000004100 */
[----:B------:R-:W0:Y:S01]  /*db50*/  F2I.S64.TRUNC R2, R2 ;  /* 0x0000000200027311 */ /* 0x000e22000020d900 */
[----:B------:R-:W-:Y:S05]  /*db60*/  BRA `(.L_x_13052) ;  /* 0x00000ba000007947 */ /* 0x000fea0003800000 */
.L_x_13055:
        /* <DEDUP_REMOVED lines=9> */
.L_x_13058:
[----:B------:R-:W2:Y:S02]  /*dc00*/  LDG.E.U16 R22, [R22.64] ;  /* 0x0000002416167981 */ /* 0x000ea4000c1e1500 */
[----:B--2---:R-:W-:-:S06]  /*dc10*/  HADD2.F32 R2, -RZ, R22.H0_H0 ;  /* 0x20000016ff027230 */ /* 0x004fcc0000004100 */
[----:B------:R-:W0:Y:S01]  /*dc20*/  F2I.S64.TRUNC R2, R2 ;  /* 0x0000000200027311 */ /* 0x000e22000020d900 */
[----:B------:R-:W-:Y:S05]  /*dc30*/  BRA `(.L_x_13052) ;  /* 0x00000ad000007947 */ /* 0x000fea0003800000 */
.L_x_13057:
[----:B------:R-:W2:Y:S02]  /*dc40*/  LDG.E.64 R2, [R22.64] ;  /* 0x0000002416027981 */ /* 0x000ea4000c1e1b00 */
[----:B--2---:R-:W0:Y:S01]  /*dc50*/  F2I.S64.F64.TRUNC R2, R2 ;  /* 0x0000000200027311 */ /* 0x004e22000030d900 */
[----:B------:R-:W-:Y:S05]  /*dc60*/  BRA `(.L_x_13052) ;  /* 0x00000aa000007947 */ /* 0x000fea0003800000 */
.L_x_13047:
        /* <DEDUP_REMOVED lines=13> */
.L_x_13061:
[----:B------:R-:W2:Y:S02]  /*dd40*/  LDG.E.64 R2, [R22.64] ;  /* 0x0000002416027981 */ /* 0x000ea4000c1e1b00 */
[----:B--2---:R-:W0:Y:S01]  /*dd50*/  F2I.S64.F64.TRUNC R2, R2 ;  /* 0x0000000200027311 */ /* 0x004e22000030d900 */
[----:B------:R-:W-:Y:S05]  /*dd60*/  BRA `(.L_x_13052) ;  /* 0x000009a000007947 */ /* 0x000fea0003800000 */
.L_x_13060:
        /* <DEDUP_REMOVED lines=27> */
.L_x_13063:
        /* <DEDUP_REMOVED lines=14> */
.L_x_13062:
[----:B------:R-:W2:Y:S02]  /*e000*/  LDG.E.U16 R2, [R22.64] ;  /* 0x0000002416027981 */ /* 0x000ea4000c1e1500 */
[----:B--2---:R-:W-:-:S06]  /*e010*/  PRMT R2, RZ, 0x5410, R2 ;  /* 0x00005410ff027816 */ /* 0x004fcc0000000002 */
[----:B------:R-:W0:Y:S01]  /*e020*/  F2I.S64.TRUNC R2, R2 ;  /* 0x0000000200027311 */ /* 0x000e22000020d900 */
[----:B------:R-:W-:Y:S05]  /*e030*/  BRA `(.L_x_13052) ;  /* 0x000006d000007947 */ /* 0x000fea0003800000 */
.L_x_13059:
        /* <DEDUP_REMOVED lines=11> */
.L_x_13066:
        /* <DEDUP_REMOVED lines=21> */
.L_x_13070:
[----:B------:R-:W-:Y:S05]  /*e240*/  BSYNC B1 ;  /* 0x0000000000017941 */ /* 0x000fea0003800000 */
.L_x_13069:
[----:B------:R-:W-:Y:S01]  /*e250*/  IMAD.SHL.U32 R2, R2, 0x100000, RZ ;  /* 0x0010000002027824 */ /* 0x000fe200078e00ff */
[----:B------:R-:W-:-:S04]  /*e260*/  LEA R3, R0, 0x3b800000, 0x17 ;  /* 0x3b80000000037811 */ /* 0x000fc800078eb8ff */
[----:B------:R-:W-:Y:S02]  /*e270*/  LOP3.LUT R2, R3, R2, R4, 0xfe, !PT ;  /* 0x0000000203027212 */ /* 0x000fe400078efe04 */
.L_x_13068:
[----:B------:R-:W-:Y:S05]  /*e280*/  BSYNC B0 ;  /* 0x0000000000007941 */ /* 0x000fea0003800000 */
.L_x_13067:
[----:B------:R-:W0:Y:S01]  /*e290*/  F2I.S64.TRUNC R2, R2 ;  /* 0x0000000200027311 */ /* 0x000e22000020d900 */
[----:B------:R-:W-:Y:S05]  /*e2a0*/  BRA `(.L_x_13052) ;  /* 0x0000046000007947 */ /* 0x000fea0003800000 */
.L_x_13065:
        /* <DEDUP_REMOVED lines=21> */
.L_x_13074:
[----:B------:R-:W-:Y:S05]  /*e400*/  BSYNC B1 ;  /* 0x0000000000017941 */ /* 0x000fea0003800000 */
.L_x_13073:
[----:B------:R-:W-:Y:S01]  /*e410*/  IMAD.SHL.U32 R2, R2, 0x200000, RZ ;  /* 0x0020000002027824 */ /* 0x000fe200078e00ff */
[----:B------:R-:W-:-:S04]  /*e420*/  LEA R3, R0, 0x37800000, 0x17 ;  /* 0x3780000000037811 */ /* 0x000fc800078eb8ff */
[----:B------:R-:W-:Y:S02]  /*e430*/  LOP3.LUT R2, R3, R2, R4, 0xfe, !PT ;  /* 0x0000000203027212 */ /* 0x000fe400078efe04 */
.L_x_13072:
[----:B------:R-:W-:Y:S05]  /*e440*/  BSYNC B0 ;  /* 0x0000000000007941 */ /* 0x000fea0003800000 */
.L_x_13071:
[----:B------:R-:W0:Y:S01]  /*e450*/  F2I.S64.TRUNC R2, R2 ;  /* 0x0000000200027311 */ /* 0x000e22000020d900 */
[----:B------:R-:W-:Y:S05]  /*e460*/  BRA `(.L_x_13052) ;  /* 0x000002a000007947 */ /* 0x000fea0003800000 */
.L_x_13064:
        /* <DEDUP_REMOVED lines=14> */
.L_x_13078:
[----:B------:R-:W-:Y:S05]  /*e550*/  BSYNC B0 ;  /* 0x0000000000007941 */ /* 0x000fea0003800000 */
.L_x_13077:
[----:B------:R-:W0:Y:S01]  /*e560*/  F2I.S64.TRUNC R2, R2 ;  /* 0x0000000200027311 */ /* 0x000e22000020d900 */
[----:B------:R-:W-:Y:S05]  /*e570*/  BRA `(.L_x_13052) ;  /* 0x0000019000007947 */ /* 0x000fea0003800000 */
.L_x_13051:
        /* <DEDUP_REMOVED lines=21> */
.L_x_13076:
[----:B------:R0:W5:Y:S01]  /*e6d0*/  LDG.E.64 R2, [R22.64] ;  /* 0x0000002416027981 */ /* 0x000162000c1e1b00 */
[----:B------:R-:W-:Y:S05]  /*e6e0*/  BRA `(.L_x_13052) ;  /* 0x0000002000007947 */ /* 0x000fea0003800000 */
.L_x_13075:
[----:B------:R0:W5:Y:S01]  /*e6f0*/  LDG.E R2, [R22.64] ;  /* 0x0000002416027981 */ /* 0x000162000c1e1900 */
[----:B------:R-:W-:-:S05]  /*e700*/  IMAD.MOV.U32 R3, RZ, RZ, RZ ;  /* 0x000000ffff037224 */ /* 0x000fca00078e00ff */
.L_x_13052:
        /* <DEDUP_REMOVED lines=9> */
.L_x_13080:
        /* <DEDUP_REMOVED lines=20> */
.L_x_13081:
[----:B------:R-:W-:Y:S05]  /*e8e0*/  BSYNC B0 ;  /* 0x0000000000007941 */ /* 0x000fea0003800000 */
.L_x_13079:
        /* <DEDUP_REMOVED lines=14> */
.L_x_13085:
[----:B------:R-:W-:Y:S01]  /*e9d0*/  STG.E.U8 [R16.64], R2 ;  /* 0x0000000210007986 */ /* 0x000fe2000c101124 */
[----:B------:R-:W-:Y:S05]  /*e9e0*/  EXIT ;  /* 0x000000000000794d */ /* 0x000fea0003800000 */
.L_x_13084:
[----:B------:R-:W-:-:S13]  /*e9f0*/  ISETP.NE.AND P0, PT, R0, 0x2, PT ;  /* 0x000000020000780c */ /* 0x000fda0003f05270 */
[----:B------:R-:W-:Y:S05]  /*ea00*/  @!P0 BRA `(.L_x_13087) ;  /* 0x0000008000008947 */ /* 0x000fea0003800000 */
[----:B------:R-:W-:-:S13]  /*ea10*/  ISETP.NE.AND P0, PT, R0, 0x3, PT ;  /* 0x000000030000780c */ /* 0x000fda0003f05270 */
[----:B------:R-:W-:Y:S05]  /*ea20*/  @!P0 BRA `(.L_x_13088) ;  /* 0x0000004000008947 */ /* 0x000fea0003800000 */
[----:B------:R-:W-:-:S13]  /*ea30*/  ISETP.NE.AND P0, PT, R0, 0x4, PT ;  /* 0x000000040000780c */ /* 0x000fda0003f05270 */
[----:B------:R-:W-:Y:S05]  /*ea40*/  @P0 BRA `(.L_x_13086) ;  /* 0x00000ba000000947 */ /* 0x000fea0003800000 */
[----:B------:R-:W-:Y:S01]  /*ea50*/  STG.E.64 [R16.64], R2 ;  /* 0x0000000210007986 */ /* 0x000fe2000c101b24 */
[----:B------:R-:W-:Y:S05]  /*ea60*/  EXIT ;  /* 0x000000000000794d */ /* 0x000fea0003800000 */
.L_x_13088:
[----:B------:R-:W-:Y:S01]  /*ea70*/  STG.E [R16.64], R2 ;  /* 0x0000000210007986 */ /* 0x000fe2000c101924 */
[----:B------:R-:W-:Y:S05]  /*ea80*/  EXIT ;  /* 0x000000000000794d */ /* 0x000fea0003800000 */
.L_x_13087:
[----:B------:R-:W-:Y:S01]  /*ea90*/  STG.E.U16 [R16.64], R2 ;  /* 0x0000000210007986 */ /* 0x000fe2000c101524 */
[----:B------:R-:W-:Y:S05]  /*eaa0*/  EXIT ;  /* 0x000000000000794d */ /* 0x000fea0003800000 */
.L_x_13083:
[----:B------:R-:W-:-:S13]  /*eab0*/  ISETP.GT.AND P0, PT, R0, 0x6, PT ;  /* 0x000000060000780c */ /* 0x000fda0003f04270 */
[----:B------:R-:W-:Y:S05]  /*eac0*/  @P0 BRA `(.L_x_13089) ;  /* 0x000000b000000947 */ /* 0x000fea0003800000 */
[----:B------:R-:W-:-:S13]  /*ead0*/  ISETP.NE.AND P0, PT, R0, 0x5, PT ;  /* 0x000000050000780c */ /* 0x000fda0003f05270 */
[----:B------:R-:W-:Y:S05]  /*eae0*/  @!P0 BRA `(.L_x_13090) ;  /* 0x0000005000008947 */ /* 0x000fea0003800000 */
[----:B------:R-:W-:-:S13]  /*eaf0*/  ISETP.NE.AND P0, PT, R0, 0x6, PT ;  /* 0x000000060000780c */ /* 0x000fda0003f05270 */
[----:B------:R-:W-:Y:S05]  /*eb00*/  @P0 BRA `(.L_x_13086) ;  /* 0x00000ae000000947 */ /* 0x000fea0003800000 */
[----:B------:R-:W0:Y:S02]  /*eb10*/  I2F.S64 R3, R2 ;  /* 0x0000000200037312 */ /* 0x000e240000301400 */
[----:B0-----:R-:W-:Y:S01]  /*eb20*/  STG.E [R16.64], R3 ;  /* 0x0000000310007986 */ /* 0x001fe2000c101924 */
[----:B------:R-:W-:Y:S05]  /*eb30*/  EXIT ;  /* 0x000000000000794d */ /* 0x000fea0003800000 */
.L_x_13090:
[----:B------:R-:W0:Y:S02]  /*eb40*/  I2F.S64 R0, R2 ;  /* 0x0000000200007312 */ /* 0x000e240000301400 */
[----:B0-----:R-:W-:-:S05]  /*eb50*/  F2FP.PACK_AB R0, RZ, R0 ;  /* 0x00000000ff00723e */ /* 0x001fca00000000ff */
[----:B------:R-:W-:Y:S01]  /*eb60*/  STG.E.U16 [R16.64], R0 ;  /* 0x0000000010007986 */ /* 0x000fe2000c101524 */
[----:B------:R-:W-:Y:S05]  /*eb70*/  EXIT ;  /* 0x000000000000794d */ /* 0x000fea0003800000 */
.L_x_13089:
        /* <DEDUP_REMOVED lines=8> */
[----:B0-----:R-:W-:Y:S01]  /*ec00*/  STG.E.64 [R16.64], R4 ;  /* 0x0000000410007986 */ /* 0x001fe2000c101b24 */
[----:B------:R-:W-:Y:S05]  /*ec10*/  EXIT ;  /* 0x000000000000794d */ /* 0x000fea0003800000 */
.L_x_13092:
[----:B------:R-:W0:Y:S02]  /*ec20*/  I2F.S64 R2, R2 ;  /* 0x0000000200027312 */ /* 0x000e240000301400 */
[----:B0-----:R-:W-:-:S04]  /*ec30*/  F2FP.PACK_AB R3, RZ, R2 ;  /* 0x00000002ff03723e */ /* 0x001fc800000000ff */
[----:B------:R-:W-:-:S05]  /*ec40*/  PRMT R3, R3, 0x5410, RZ ;  /* 0x0000541003037816 */ /* 0x000fca00000000ff */
[----:B------:R-:W-:Y:S01]  /*ec50*/  STG.E [R16.64], R3 ;  /* 0x0000000310007986 */ /* 0x000fe2000c101924 */
[----:B------:R-:W-:Y:S05]  /*ec60*/  EXIT ;  /* 0x000000000000794d */ /* 0x000fea0003800000 */
.L_x_13091:
[----:B------:R-:W0:Y:S02]  /*ec70*/  I2F.F64.S64 R2, R2 ;  /* 0x0000000200027312 */ /* 0x000e240000301c00 */
[----:B0-----:R-:W-:Y:S01]  /*ec80*/  STG.E.64 [R16.64], R2 ;  /* 0x0000000210007986 */ /* 0x001fe2000c101b24 */
[----:B------:R-:W-:Y:S05]  /*ec90*/  EXIT ;  /* 0x000000000000794d */ /* 0x000fea0003800000 */
.L_x_13082:
        /* <DEDUP_REMOVED lines=11> */
[----:B------:R-:W-:Y:S01]  /*ed50*/  STG.E.U8 [R16.64], R3 ;  /* 0x0000000310007986 */ /* 0x000fe2000c101124 */
[----:B------:R-:W-:Y:S05]  /*ed60*/  EXIT ;  /* 0x000000000000794d */ /* 0x000fea0003800000 */
.L_x_13095:
[----:B------:R-:W0:Y:S01]  /*ed70*/  I2F.F64.S64 R4, R2 ;  /* 0x0000000200047312 */ /* 0x000e220000301c00 */
[----:B------:R-:W-:-:S05]  /*ed80*/  CS2R R6, SRZ ;  /* 0x0000000000067805 */ /* 0x000fca000001ff00 */
[----:B0-----:R-:W-:Y:S01]  /*ed90*/  STG.E.128 [R16.64], R4 ;  /* 0x0000000410007986 */ /* 0x001fe2000c101d24 */
[----:B------:R-:W-:Y:S05]  /*eda0*/  EXIT ;  /* 0x000000000000794d */ /* 0x000fea0003800000 */
.L_x_13094:
        /* <DEDUP_REMOVED lines=21> */
.L_x_13099:
[----:B------:R-:W-:Y:S05]  /*ef00*/  BSYNC B0 ;  /* 0x0000000000007941 */ /* 0x000fea0003800000 */
.L_x_13098:
[----:B------:R-:W-:-:S05]  /*ef10*/  LOP3.LUT R5, R0, R5, RZ, 0xfc, !PT ;  /* 0x0000000500057212 */ /* 0x000fca00078efcff */
[----:B------:R-:W-:Y:S01]  /*ef20*/  STG.E.U8 [R16.64], R5 ;  /* 0x0000000510007986 */ /* 0x000fe2000c101124 */
[----:B------:R-:W-:Y:S05]  /*ef30*/  EXIT ;  /* 0x000000000000794d */ /* 0x000fea0003800000 */
.L_x_13097:
        /* <DEDUP_REMOVED lines=13> */
.L_x_13101:
[----:B------:R-:W-:Y:S01]  /*f010*/  IMAD.MOV.U32 R0, RZ, RZ, 0x7f ;  /* 0x0000007fff007424 */ /* 0x000fe200078e00ff */
[----:B------:R-:W-:-:S04]  /*f020*/  ISETP.GT.U32.AND P0, PT, R4, 0x7f800000, PT ;  /* 0x7f8000000400780c */ /* 0x000fc80003f04070 */
[----:B------:R-:W-:-:S04]  /*f030*/  SEL R0, R0, 0x7c, P0 ;  /* 0x0000007c00007807 */ /* 0x000fc80000000000 */
.L_x_13102:
[----:B------:R-:W-:Y:S05]  /*f040*/  BSYNC B0 ;  /* 0x0000000000007941 */ /* 0x000fea0003800000 */
.L_x_13100:
[----:B------:R-:W-:-:S04]  /*f050*/  LOP3.LUT R2, R3, 0x80000000, RZ, 0xc0, !PT ;  /* 0x8000000003027812 */ /* 0x000fc800078ec0ff */
[----:B------:R-:W-:-:S04]  /*f060*/  SHF.R.U32.HI R3, RZ, 0x18, R2 ;  /* 0x00000018ff037819 */ /* 0x000fc80000011602 */
[----:B------:R-:W-:-:S05]  /*f070*/  LOP3.LUT R3, R0, R3, RZ, 0xfc, !PT ;  /* 0x0000000300037212 */ /* 0x000fca00078efcff */
[----:B------:R-:W-:Y:S01]  /*f080*/  STG.E.U8 [R16.64], R3 ;  /* 0x0000000310007986 */ /* 0x000fe2000c101124 */
[----:B------:R-:W-:Y:S05]  /*f090*/  EXIT ;  /* 0x000000000000794d */ /* 0x000fea0003800000 */
.L_x_13096:
[----:B------:R-:W0:Y:S02]  /*f0a0*/  I2F.S64 R0, R2 ;  /* 0x0000000200007312 */ /* 0x000e240000301400 */
[----:B0-----:R-:W-:-:S05]  /*f0b0*/  F2FP.BF16.PACK_AB R0, RZ, R0 ;  /* 0x00000000ff00723e */ /* 0x001fca00000010ff */
[----:B------:R-:W-:Y:S01]  /*f0c0*/  STG.E.U16 [R16.64], R0 ;  /* 0x0000000010007986 */ /* 0x000fe2000c101524 */
[----:B------:R-:W-:Y:S05]  /*f0d0*/  EXIT ;  /* 0x000000000000794d */ /* 0x000fea0003800000 */
.L_x_13093:
        /* <DEDUP_REMOVED lines=10> */
.L_x_13105:
        /* <DEDUP_REMOVED lines=17> */
.L_x_13108:
[----:B------:R-:W-:-:S04]  /*f290*/  LOP3.LUT R2, R3, 0x80000000, RZ, 0xc0, !PT ;  /* 0x8000000003027812 */ /* 0x000fc800078ec0ff */
[----:B------:R-:W-:-:S04]  /*f2a0*/  SHF.R.U32.HI R3, RZ, 0x18, R2 ;  /* 0x00000018ff037819 */ /* 0x000fc80000011602 */
[----:B------:R-:W-:-:S04]  /*f2b0*/  LOP3.LUT R0, R0, R3, RZ, 0xfc, !PT ;  /* 0x0000000300007212 */ /* 0x000fc800078efcff */
[----:B------:R-:W-:Y:S02]  /*f2c0*/  PRMT R8, R0, 0x7610, R8 ;  /* 0x0000761000087816 */ /* 0x000fe40000000008 */
.L_x_13107:
[----:B------:R-:W-:Y:S05]  /*f2d0*/  BSYNC B0 ;  /* 0x0000000000007941 */ /* 0x000fea0003800000 */
.L_x_13106:
[----:B------:R-:W-:Y:S01]  /*f2e0*/  STG.E.U8 [R16.64], R8 ;  /* 0x0000000810007986 */ /* 0x000fe2000c101124 */
[----:B------:R-:W-:Y:S05]  /*f2f0*/  EXIT ;  /* 0x000000000000794d */ /* 0x000fea0003800000 */
.L_x_13104:
        /* <DEDUP_REMOVED lines=17> */
.L_x_13111:
[----:B------:R-:W-:-:S04]  /*f410*/  LOP3.LUT R2, R3, 0x80000000, RZ, 0xc0, !PT ;  /* 0x8000000003027812 */ /* 0x000fc800078ec0ff */
[----:B------:R-:W-:-:S04]  /*f420*/  SHF.R.U32.HI R3, RZ, 0x18, R2 ;  /* 0x00000018ff037819 */ /* 0x000fc80000011602 */
[----:B------:R-:W-:-:S04]  /*f430*/  LOP3.LUT R0, R0, R3, RZ, 0xfc, !PT ;  /* 0x0000000300007212 */ /* 0x000fc800078efcff */
[----:B------:R-:W-:Y:S02]  /*f440*/  PRMT R8, R0, 0x7610, R8 ;  /* 0x0000761000087816 */ /* 0x000fe40000000008 */
.L_x_13110:
[----:B------:R-:W-:Y:S05]  /*f450*/  BSYNC B0 ;  /* 0x0000000000007941 */ /* 0x000fea0003800000 */
.L_x_13109:
[----:B------:R-:W-:Y:S01]  /*f460*/  STG.E.U8 [R16.64], R8 ;  /* 0x0000000810007986 */ /* 0x000fe2000c101124 */
[----:B------:R-:W-:Y:S05]  /*f470*/  EXIT ;  /* 0x000000000000794d */ /* 0x000fea0003800000 */
.L_x_13103:
        /* <DEDUP_REMOVED lines=23> */
.L_x_13086:
        /* <DEDUP_REMOVED lines=20> */
.L_x_13113:
[----:B------:R-:W-:Y:S01]  /*f730*/  STG.E.64 [R16.64], R2 ;  /* 0x0000000210007986 */ /* 0x000fe2000c101b24 */
[----:B------:R-:W-:Y:S05]  /*f740*/  EXIT ;  /* 0x000000000000794d */ /* 0x000fea0003800000 */
.L_x_13112:
[----:B------:R-:W-:Y:S01]  /*f750*/  STG.E [R16.64], R2 ;  /* 0x0000000210007986 */ /* 0x000fe2000c101924 */
[----:B------:R-:W-:Y:S05]  /*f760*/  EXIT ;  /* 0x000000000000794d */ /* 0x000fea0003800000 */
        .weak           $__internal_18_$__cuda_sm20_div_s64
        .type           $__internal_18_$__cuda_sm20_div_s64,@function
        .size           $__internal_18_$__cuda_sm20_div_s64,(.L_x_21399 - $__internal_18_$__cuda_sm20_div_s64)
$__internal_18_$__cuda_sm20_div_s64:
[-C--:B------:R-:W-:Y:S02]  /*f770*/  IADD3 R7, P1, RZ, -R2.reuse, RZ ;  /* 0x80000002ff077210 */ /* 0x080fe40007f3e0ff */
[----:B------:R-:W-:Y:S02]  /*f780*/  ISETP.GE.AND P0, PT, R3, RZ, PT ;  /* 0x000000ff0300720c */ /* 0x000fe40003f06270 */
[----:B------:R-:W-:Y:S01]  /*f790*/  ISETP.GE.AND P3, PT, R19, RZ, PT ;  /* 0x000000ff1300720c */ /* 0x000fe20003f66270 */
[----:B------:R-:W-:Y:S01]  /*f7a0*/  IMAD.X R4, RZ, RZ, ~R3, P1 ;  /* 0x000000ffff047224 */ /* 0x000fe200008e0e03 */
[----:B------:R-:W-:-:S04]  /*f7b0*/  SEL R6, R7, R2, !P0 ;  /* 0x0000000207067207 */ /* 0x000fc80004000000 */
[----:B------:R-:W-:-:S04]  /*f7c0*/  SEL R7, R4, R3, !P0 ;  /* 0x0000000304077207 */ /* 0x000fc80004000000 */
[----:B------:R-:W0:Y:S08]  /*f7d0*/  I2F.U64.RP R10, R6 ;  /* 0x00000006000a7312 */ /* 0x000e300000309000 */
[----:B0-----:R-:W0:Y:S02]  /*f7e0*/  MUFU.RCP R10, R10 ;  /* 0x0000000a000a7308 */ /* 0x001e240000001000 */
[----:B0-----:R-:W-:-:S06]  /*f7f0*/  IADD3 R4, R10, 0x1ffffffe, RZ ;  /* 0x1ffffffe0a047810 */ /* 0x001fcc0007ffe0ff */
[----:B------:R-:W0:Y:S02]  /*f800*/  F2I.U64.TRUNC R4, R4 ;  /* 0x0000000400047311 */ /* 0x000e24000020d800 */
[----:B0-----:R-:W-:-:S04]  /*f810*/  IMAD.WIDE.U32 R8, R4, R6, RZ ;  /* 0x0000000604087225 */ /* 0x001fc800078e00ff */
[----:B------:R-:W-:Y:S01]  /*f820*/  IMAD R9, R4, R7, R9 ;  /* 0x0000000704097224 */ /* 0x000fe200078e0209 */
[----:B------:R-:W-:-:S03]  /*f830*/  IADD3 R11, P0, RZ, -R8, RZ ;  /* 0x80000008ff0b7210 */ /* 0x000fc60007f1e0ff */
[----:B------:R-:W-:Y:S02]  /*f840*/  IMAD R9, R5, R6, R9 ;  /* 0x0000000605097224 */ /* 0x000fe400078e0209 */
[----:B------:R-:W-:-:S04]  /*f850*/  IMAD.HI.U32 R8, R4, R11, RZ ;  /* 0x0000000b04087227 */ /* 0x000fc800078e00ff */
[----:B------:R-:W-:Y:S02]  /*f860*/  IMAD.X R13, RZ, RZ, ~R9, P0 ;  /* 0x000000ffff0d7224 */ /* 0x000fe400000e0e09 */
[----:B------:R-:W-:Y:S02]  /*f870*/  IMAD.MOV.U32 R9, RZ, RZ, R4 ;  /* 0x000000ffff097224 */ /* 0x000fe400078e0004 */
[-C--:B------:R-:W-:Y:S02]  /*f880*/  IMAD R15, R5, R13.reuse, RZ ;  /* 0x0000000d050f7224 */ /* 0x080fe400078e02ff */
[----:B------:R-:W-:-:S06]  /*f890*/  IMAD.WIDE.U32 R8, P0, R4, R13, R8 ;  /* 0x0000000d04087225 */ /* 0x000fcc0007800008 */
[----:B------:R-:W-:-:S04]  /*f8a0*/  IMAD.HI.U32 R8, P1, R5, R11, R8 ;  /* 0x0000000b05087227 */ /* 0x000fc80007820008 */
[----:B------:R-:W-:Y:S01]  /*f8b0*/  IMAD.HI.U32 R11, R5, R13, RZ ;  /* 0x0000000d050b7227 */ /* 0x000fe200078e00ff */
[----:B------:R-:W-:-:S03]  /*f8c0*/  IADD3 R9, P2, R15, R8, RZ ;  /* 0x000000080f097210 */ /* 0x000fc60007f5e0ff */
[----:B------:R-:W-:Y:S02]  /*f8d0*/  IMAD.X R11, R11, 0x1, R5, P0 ;  /* 0x000000010b0b7824 */ /* 0x000fe400000e0605 */
[----:B------:R-:W-:-:S03]  /*f8e0*/  IMAD.WIDE.U32 R4, R9, R6, RZ ;  /* 0x0000000609047225 */ /* 0x000fc600078e00ff */
[----:B------:R-:W-:Y:S01]  /*f8f0*/  IADD3.X R11, RZ, RZ, R11, P2, P1 ;  /* 0x000000ffff0b7210 */ /* 0x000fe200017e240b */
[----:B------:R-:W-:Y:S01]  /*f900*/  IMAD R5, R9, R7, R5 ;  /* 0x0000000709057224 */ /* 0x000fe200078e0205 */
[----:B------:R-:W-:-:S03]  /*f910*/  IADD3 R13, P0, RZ, -R4, RZ ;  /* 0x80000004ff0d7210 */ /* 0x000fc60007f1e0ff */
[----:B------:R-:W-:Y:S02]  /*f920*/  IMAD R5, R11, R6, R5 ;  /* 0x000000060b057224 */ /* 0x000fe400078e0205 */
[----:B------:R-:W-:-:S04]  /*f930*/  IMAD.HI.U32 R8, R9, R13, RZ ;  /* 0x0000000d09087227 */ /* 0x000fc800078e00ff */
[----:B------:R-:W-:Y:S01]  /*f940*/  IMAD.X R4, RZ, RZ, ~R5, P0 ;  /* 0x000000ffff047224 */ /* 0x000fe200000e0e05 */
[----:B------:R-:W-:-:S03]  /*f950*/  IADD3 R5, P4, RZ, -R18, RZ ;  /* 0x80000012ff057210 */ /* 0x000fc60007f9e0ff */
[----:B------:R-:W-:-:S04]  /*f960*/  IMAD.WIDE.U32 R8, P0, R9, R4, R8 ;  /* 0x0000000409087225 */ /* 0x000fc80007800008 */
[----:B------:R-:W-:Y:S02]  /*f970*/  IMAD.X R10, RZ, RZ, ~R19, P4 ;  /* 0x000000ffff0a7224 */ /* 0x000fe400020e0e13 */
[----:B------:R-:W-:Y:S01]  /*f980*/  IMAD.HI.U32 R8, P1, R11, R13, R8 ;  /* 0x0000000d0b087227 */ /* 0x000fe20007820008 */
[----:B------:R-:W-:-:S03]  /*f990*/  SEL R9, R5, R18, !P3 ;  /* 0x0000001205097207 */ /* 0x000fc60005800000 */
[CC--:B------:R-:W-:Y:S02]  /*f9a0*/  IMAD R13, R11.reuse, R4.reuse, RZ ;  /* 0x000000040b0d7224 */ /* 0x0c0fe400078e02ff */
[----:B------:R-:W-:-:S03]  /*f9b0*/  IMAD.HI.U32 R4, R11, R4, RZ ;  /* 0x000000040b047227 */ /* 0x000fc600078e00ff */
[----:B------:R-:W-:Y:S01]  /*f9c0*/  IADD3 R8, P2, R13, R8, RZ ;  /* 0x000000080d087210 */ /* 0x000fe20007f5e0ff */
[----:B------:R-:W-:Y:S01]  /*f9d0*/  IMAD.X R5, R4, 0x1, R11, P0 ;  /* 0x0000000104057824 */ /* 0x000fe200000e060b */
[-C--:B------:R-:W-:Y:S02]  /*f9e0*/  SEL R11, R10, R19.reuse, !P3 ;  /* 0x000000130a0b7207 */ /* 0x080fe40005800000 */
[----:B------:R-:W-:Y:S01]  /*f9f0*/  LOP3.LUT R19, R3, R19, RZ, 0x3c, !PT ;  /* 0x0000001303137212 */ /* 0x000fe200078e3cff */
[----:B------:R-:W-:Y:S01]  /*fa00*/  IMAD.HI.U32 R4, R8, R9, RZ ;  /* 0x0000000908047227 */ /* 0x000fe200078e00ff */
[----:B------:R-:W-:-:S03]  /*fa10*/  IADD3.X R10, RZ, RZ, R5, P2, P1 ;  /* 0x000000ffff0a7210 */ /* 0x000fc600017e2405 */
[----:B------:R-:W-:Y:S02]  /*fa20*/  IMAD.MOV.U32 R5, RZ, RZ, RZ ;  /* 0x000000ffff057224 */ /* 0x000fe400078e00ff */
[-C--:B------:R-:W-:Y:S02]  /*fa30*/  IMAD R15, R10, R11.reuse, RZ ;  /* 0x0000000b0a0f7224 */ /* 0x080fe400078e02ff */
[----:B------:R-:W-:-:S04]  /*fa40*/  IMAD.WIDE.U32 R4, R8, R11, R4 ;  /* 0x0000000b08047225 */ /* 0x000fc800078e0004 */
[----:B------:R-:W-:-:S04]  /*fa50*/  IMAD.HI.U32 R13, R10, R11, RZ ;  /* 0x0000000b0a0d7227 */ /* 0x000fc800078e00ff */
[----:B------:R-:W-:-:S04]  /*fa60*/  IMAD.HI.U32 R4, P0, R10, R9, R4 ;  /* 0x000000090a047227 */ /* 0x000fc80007800004 */
[----:B------:R-:W-:Y:S01]  /*fa70*/  IMAD.X R13, RZ, RZ, R13, P0 ;  /* 0x000000ffff0d7224 */ /* 0x000fe200000e060d */
[----:B------:R-:W-:-:S05]  /*fa80*/  IADD3 R15, P1, R15, R4, RZ ;  /* 0x000000040f0f7210 */ /* 0x000fca0007f3e0ff */
[----:B------:R-:W-:-:S04]  /*fa90*/  IMAD.WIDE.U32 R4, R15, R6, RZ ;  /* 0x000000060f047225 */ /* 0x000fc800078e00ff */
[----:B------:R-:W-:Y:S01]  /*faa0*/  IMAD.X R13, RZ, RZ, R13, P1 ;  /* 0x000000ffff0d7224 */ /* 0x000fe200008e060d */
[----:B------:R-:W-:Y:S01]  /*fab0*/  IADD3 R21, P1, -R4, R9, RZ ;  /* 0x0000000904157210 */ /* 0x000fe20007f3e1ff */
[----:B------:R-:W-:-:S03]  /*fac0*/  IMAD R5, R15, R7, R5 ;  /* 0x000000070f057224 */ /* 0x000fc600078e0205 */
[-C--:B------:R-:W-:Y:S01]  /*fad0*/  ISETP.GE.U32.AND P0, PT, R21, R6.reuse, PT ;  /* 0x000000061500720c */ /* 0x080fe20003f06070 */
[----:B------:R-:W-:-:S04]  /*fae0*/  IMAD R4, R13, R6, R5 ;  /* 0x000000060d047224 */ /* 0x000fc800078e0205 */
[----:B------:R-:W-:Y:S01]  /*faf0*/  IMAD.X R11, R11, 0x1, ~R4, P1 ;  /* 0x000000010b0b7824 */ /* 0x000fe200008e0e04 */
[----:B------:R-:W-:Y:S02]  /*fb00*/  IADD3 R5, P1, R21, -R6, RZ ;  /* 0x8000000615057210 */ /* 0x000fe40007f3e0ff */
[----:B------:R-:W-:Y:S02]  /*fb10*/  IADD3 R4, P2, R15, 0x1, RZ ;  /* 0x000000010f047810 */ /* 0x000fe40007f5e0ff */
[C---:B------:R-:W-:Y:S01]  /*fb20*/  ISETP.GE.U32.AND.EX P0, PT, R11.reuse, R7, PT, P0 ;  /* 0x000000070b00720c */ /* 0x040fe20003f06100 */
[----:B------:R-:W-:Y:S02]  /*fb30*/  IMAD.X R9, R11, 0x1, ~R7, P1 ;  /* 0x000000010b097824 */ /* 0x000fe400008e0e07 */
[----:B------:R-:W-:Y:S01]  /*fb40*/  IMAD.X R8, RZ, RZ, R13, P2 ;  /* 0x000000ffff087224 */ /* 0x000fe200010e060d */
[----:B------:R-:W-:Y:S02]  /*fb50*/  SEL R5, R5, R21, P0 ;  /* 0x0000001505057207 */ /* 0x000fe40000000000 */
[----:B------:R-:W-:-:S02]  /*fb60*/  SEL R15, R4, R15, P0 ;  /* 0x0000000f040f7207 */ /* 0x000fc40000000000 */
[----:B------:R-:W-:Y:S02]  /*fb70*/  SEL R9, R9, R11, P0 ;  /* 0x0000000b09097207 */ /* 0x000fe40000000000 */
[----:B------:R-:W-:Y:S02]  /*fb80*/  ISETP.GE.U32.AND P1, PT, R5, R6, PT ;  /* 0x000000060500720c */ /* 0x000fe40003f26070 */
[----:B------:R-:W-:Y:S02]  /*fb90*/  SEL R6, R8, R13, P0 ;  /* 0x0000000d08067207 */ /* 0x000fe40000000000 */
[----:B------:R-:W-:Y:S02]  /*fba0*/  IADD3 R4, P2, R15, 0x1, RZ ;  /* 0x000000010f047810 */ /* 0x000fe40007f5e0ff */
[----:B------:R-:W-:Y:S02]  /*fbb0*/  ISETP.GE.U32.AND.EX P0, PT, R9, R7, PT, P1 ;  /* 0x000000070900720c */ /* 0x000fe40003f06110 */
[----:B------:R-:W-:Y:S01]  /*fbc0*/  ISETP.GE.AND P1, PT, R19, RZ, PT ;  /* 0x000000ff1300720c */ /* 0x000fe20003f26270 */
[----:B------:R-:W-:Y:S01]  /*fbd0*/  IMAD.X R5, RZ, RZ, R6, P2 ;  /* 0x000000ffff057224 */ /* 0x000fe200010e0606 */
[----:B------:R-:W-:-:S04]  /*fbe0*/  SEL R4, R4, R15, P0 ;  /* 0x0000000f04047207 */ /* 0x000fc80000000000 */
[----:B------:R-:W-:Y:S02]  /*fbf0*/  SEL R5, R5, R6, P0 ;  /* 0x0000000605057207 */ /* 0x000fe40000000000 */
[-C--:B------:R-:W-:Y:S02]  /*fc00*/  IADD3 R7, P2, RZ, -R4.reuse, RZ ;  /* 0x80000004ff077210 */ /* 0x080fe40007f5e0ff */
[----:B------:R-:W-:Y:S02]  /*fc10*/  ISETP.NE.U32.AND P0, PT, R2, RZ, PT ;  /* 0x000000ff0200720c */ /* 0x000fe40003f05070 */
[----:B------:R-:W-:Y:S01]  /*fc20*/  SEL R4, R7, R4, !P1 ;  /* 0x0000000407047207 */ /* 0x000fe20004800000 */
[----:B------:R-:W-:Y:S01]  /*fc30*/  IMAD.X R2, RZ, RZ, ~R5, P2 ;  /* 0x000000ffff027224 */ /* 0x000fe200010e0e05 */
[----:B------:R-:W-:Y:S01]  /*fc40*/  ISETP.NE.AND.EX P0, PT, R3, RZ, PT, P0 ;  /* 0x000000ff0300720c */ /* 0x000fe20003f05300 */
[----:B------:R-:W-:-:S03]  /*fc50*/  IMAD.MOV.U32 R3, RZ, RZ, 0x0 ;  /* 0x00000000ff037424 */ /* 0x000fc600078e00ff */
[----:B------:R-:W-:Y:S01]  /*fc60*/  SEL R5, R2, R5, !P1 ;  /* 0x0000000502057207 */ /* 0x000fe20004800000 */
[----:B------:R-:W-:Y:S01]  /*fc70*/  IMAD.MOV.U32 R2, RZ, RZ, R0 ;  /* 0x000000ffff027224 */ /* 0x000fe200078e0000 */
[----:B------:R-:W-:Y:S02]  /*fc80*/  SEL R4, R4, 0xffffffff, P0 ;  /* 0xffffffff04047807 */ /* 0x000fe40000000000 */
[----:B------:R-:W-:Y:S01]  /*fc90*/  SEL R5, R5, 0xffffffff, P0 ;  /* 0xffffffff05057807 */ /* 0x000fe20000000000 */
[----:B------:R-:W-:Y:S06]  /*fca0*/  RET.REL.NODEC R2 `(_ZN2at6native18elementwise_kernelILi128ELi4EZNS0_15gpu_kernel_implINS0_13BinaryFunctorIlllZZZNS0_15binary_internal21div_trunc_kernel_cudaERNS_18TensorIteratorBaseEENKUlvE_clEvENKUlvE2_clEvEUlllE_EEEEvS6_RKT_EUliE_EEviT1_) ;  /* 0xffff035002007950 */ /* 0x000fec0003c3ffff */
.L_x_13114:
        /* <DEDUP_REMOVED lines=13> */
.L_x_21399:


//--------------------- .text._ZN2at6native27unrolled_elementwise_kernelINS0_13BinaryFunctorIlllZZZNS0_15binary_internal21div_trunc_kernel_cudaERNS_18TensorIteratorBaseEENKUlvE_clEvENKUlvE2_clEvEUlllE_EESt5arrayIPcLm3EELi4E23TrivialOffsetCalculatorILi2EjESD_ILi1EjENS0_6memory12LoadWithCastILi2EEENSG_13StoreWithCastILi1EEEEEviT_T0_T2_T3_T4_T5_ --------------------------
	.section	.text._ZN2at6native27unrolled_elementwise_kernelINS0_13BinaryFunctorIlllZZZNS0_15binary_internal21div_trunc_kernel_cudaERNS_18TensorIteratorBaseEENKUlvE_clEvENKUlvE2_clEvEUlllE_EESt5arrayIPcLm3EELi4E23TrivialOffsetCalculatorILi2EjESD_ILi1EjENS0_6memory12LoadWithCastILi2EEENSG_13StoreWithCastILi1EEEEEviT_T0_T2_T3_T4_T5_,"ax",@progbits
	.sectioninfo	@"SHI_REGISTERS=40"
	.align	128
        .global         _ZN2at6native27unrolled_elementwise_kernelINS0_13BinaryFunctorIlllZZZNS0_15binary_internal21div_trunc_kernel_cudaERNS_18TensorIteratorBaseEENKUlvE_clEvENKUlvE2_clEvEUlllE_EESt5arrayIPcLm3EELi4E23TrivialOffsetCalculatorILi2EjESD_ILi1EjENS0_6memory12LoadWithCastILi2EEENSG_13StoreWithCastILi1EEEEEviT_T0_T2_T3_T4_T5_
        .type           _ZN2at6native27unrolled_elementwise_kernelINS0_13BinaryFunctorIlllZZZNS0_15binary_internal21div_trunc_kernel_cudaERNS_18TensorIteratorBaseEENKUlvE_clEvENKUlvE2_clEvEUlllE_EESt5arrayIPcLm3EELi4E23TrivialOffsetCalculatorILi2EjESD_ILi1EjENS0_6memory12LoadWithCastILi2EEENSG_13StoreWithCastILi1EEEEEviT_T0_T2_T3_T4_T5_,@function
        .size           _ZN2at6native27unrolled_elementwise_kernelINS0_13BinaryFunctorIlllZZZNS0_15binary_internal21div_trunc_kernel_cudaERNS_18TensorIteratorBaseEENKUlvE_clEvENKUlvE2_clEvEUlllE_EESt5arrayIPcLm3EELi4E23TrivialOffsetCalculatorILi2EjESD_ILi1EjENS0_6memory12LoadWithCastILi2EEENSG_13StoreWithCastILi1EEEEEviT_T0_T2_T3_T4_T5_,(.L_x_21400 - _ZN2at6native27unrolled_elementwise_kernelINS0_13BinaryFunctorIlllZZZNS0_15binary_internal21div_trunc_kernel_cudaERNS_18TensorIteratorBaseEENKUlvE_clEvENKUlvE2_clEvEUlllE_EESt5arrayIPcLm3EELi4E23TrivialOffsetCalculatorILi2EjESD_ILi1EjENS0_6memory12LoadWithCastILi2EEENSG_13StoreWithCastILi1EEEEEviT_T0_T2_T3_T4_T5_)
        .other          _ZN2at6native27unrolled_elementwise_kernelINS0_13BinaryFunctorIlllZZZNS0_15binary_internal21div_trunc_kernel_cudaERNS_18TensorIteratorBaseEENKUlvE_clEvENKUlvE2_clEvEUlllE_EESt5arrayIPcLm3EELi4E23TrivialOffsetCalculatorILi2EjESD_ILi1EjENS0_6memory12LoadWithCastILi2EEENSG_13StoreWithCastILi1EEEEEviT_T0_T2_T3_T4_T5_,@"STO_CUDA_ENTRY STV_DEFAULT"
_ZN2at6native27unrolled_elementwise_kernelINS0_13BinaryFunctorIlllZZZNS0_15binary_internal21div_trunc_kernel_cudaERNS_18TensorIteratorBaseEENKUlvE_clEvENKUlvE2_clEvEUlllE_EESt5arrayIPcLm3EELi4E23TrivialOffsetCalculatorILi2EjESD_ILi1EjENS0_6memory12LoadWithCastILi2EEENSG_13StoreWithCastILi1EEEEEviT_T0_T2_T3_T4_T5_:
.text._ZN2at6native27unrolled_elementwise_kernelINS0_13BinaryFunctorIlllZZZNS0_15binary_internal21div_trunc_kernel_cudaERNS_18TensorIteratorBaseEENKUlvE_clEvENKUlvE2_clEvEUlllE_EESt5arrayIPcLm3EELi4E23TrivialOffsetCalculatorILi2EjESD_ILi1EjENS0_6memory12LoadWithCastILi2EEENSG_13StoreWithCastILi1EEEEEviT_T0_T2_T3_T4_T5_:
        /* <DEDUP_REMOVED lines=32> */
.L_x_13120:
[----:B------:R0:W5:Y:S01]  /*0200*/  LDG.E.U8 R30, [R2.64] ;  /* 0x00000024021e7981 */ /* 0x000162000c1e1100 */
[----:B------:R-:W-:Y:S01]  /*0210*/  IMAD.MOV.U32 R31, RZ, RZ, RZ ;  /* 0x000000ffff1f7224 */ /* 0x000fe200078e00ff */
[----:B------:R-:W-:Y:S05]  /*0220*/  BRA `(.L_x_13122) ;  /* 0x00000d6000007947 */ /* 0x000fea0003800000 */
.L_x_13119:
        /* <DEDUP_REMOVED lines=8> */
.L_x_13124:
[----:B------:R-:W2:Y:S02]  /*02b0*/  LDG.E R30, [R2.64] ;  /* 0x00000024021e7981 */ /* 0x000ea4000c1e1900 */
[----:B--2---:R-:W-:Y:S01]  /*02c0*/  SHF.R.S32.HI R31, RZ, 0x1f, R30 ;  /* 0x0000001fff1f7819 */ /* 0x004fe2000001141e */
[----:B------:R-:W-:Y:S05]  /*02d0*/  BRA `(.L_x_13122) ;  /* 0x00000cb000007947 */ /* 0x000fea0003800000 */
.L_x_13123:
[----:B------:R-:W2:Y:S02]  /*02e0*/  LDG.E.S16 R30, [R2.64] ;  /* 0x00000024021e7981 */ /* 0x000ea4000c1e1700 */
[----:B--2---:R-:W-:Y:S01]  /*02f0*/  SHF.R.S32.HI R31, RZ, 0x1f, R30 ;  /* 0x0000001fff1f7819 */ /* 0x004fe2000001141e */
[----:B------:R-:W-:Y:S05]  /*0300*/  BRA `(.L_x_13122) ;  /* 0x00000c8000007947 */ /* 0x000fea0003800000 */
.L_x_13118:
        /* <DEDUP_REMOVED lines=9> */
.L_x_13126:
[----:B------:R-:W2:Y:S02]  /*03a0*/  LDG.E.U16 R2, [R2.64] ;  /* 0x0000002402027981 */ /* 0x000ea4000c1e1500 */
[----:B--2---:R-:W-:-:S06]  /*03b0*/  HADD2.F32 R30, -RZ, R2.H0_H0 ;  /* 0x20000002ff1e7230 */ /* 0x004fcc0000004100 */
[----:B------:R-:W0:Y:S01]  /*03c0*/  F2I.S64.TRUNC R30, R30 ;  /* 0x0000001e001e7311 */ /* 0x000e22000020d900 */
[----:B------:R-:W-:Y:S05]  /*03d0*/  BRA `(.L_x_13122) ;  /* 0x00000bb000007947 */ /* 0x000fea0003800000 */
.L_x_13125:
        /* <DEDUP_REMOVED lines=9> */
.L_x_13128:
[----:B------:R-:W2:Y:S02]  /*0470*/  LDG.E.U16 R2, [R2.64] ;  /* 0x0000002402027981 */ /* 0x000ea4000c1e1500 */
[----:B--2---:R-:W-:-:S06]  /*0480*/  HADD2.F32 R30, -RZ, R2.H0_H0 ;  /* 0x20000002ff1e7230 */ /* 0x004fcc0000004100 */
[----:B------:R-:W0:Y:S01]  /*0490*/  F2I.S64.TRUNC R30, R30 ;  /* 0x0000001e001e7311 */ /* 0x000e22000020d900 */
[----:B------:R-:W-:Y:S05]  /*04a0*/  BRA `(.L_x_13122) ;  /* 0x00000ae000007947 */ /* 0x000fea0003800000 */
.L_x_13127:
[----:B------:R-:W2:Y:S02]  /*04b0*/  LDG.E.64 R2, [R2.64] ;  /* 0x0000002402027981 */ /* 0x000ea4000c1e1b00 */
[----:B--2---:R0:W1:Y:S01]  /*04c0*/  F2I.S64.F64.TRUNC R30, R2 ;  /* 0x00000002001e7311 */ /* 0x004062000030d900 */
[----:B------:R-:W-:Y:S05]  /*04d0*/  BRA `(.L_x_13122) ;  /* 0x00000ab000007947 */ /* 0x000fea0003800000 */
.L_x_13117:
        /* <DEDUP_REMOVED lines=13> */
.L_x_13131:
[----:B------:R-:W2:Y:S02]  /*05b0*/  LDG.E.64 R2, [R2.64] ;  /* 0x0000002402027981 */ /* 0x000ea4000c1e1b00 */
[----:B--2---:R0:W1:Y:S01]  /*05c0*/  F2I.S64.F64.TRUNC R30, R2 ;  /* 0x00000002001e7311 */ /* 0x004062000030d900 */
[----:B------:R-:W-:Y:S05]  /*05d0*/  BRA `(.L_x_13122) ;  /* 0x000009b000007947 */ /* 0x000fea0003800000 */
.L_x_13130:
        /* <DEDUP_REMOVED lines=27> */
.L_x_13133:
        /* <DEDUP_REMOVED lines=15> */
.L_x_13132:
[----:B------:R-:W2:Y:S02]  /*0880*/  LDG.E.U16 R30, [R2.64] ;  /* 0x00000024021e7981 */ /* 0x000ea4000c1e1500 */
[----:B--2---:R-:W-:-:S06]  /*0890*/  PRMT R30, RZ, 0x5410, R30 ;  /* 0x00005410ff1e7816 */ /* 0x004fcc000000001e */
[----:B------:R-:W0:Y:S01]  /*08a0*/  F2I.S64.TRUNC R30, R30 ;  /* 0x0000001e001e7311 */ /* 0x000e22000020d900 */
[----:B------:R-:W-:Y:S05]  /*08b0*/  BRA `(.L_x_13122) ;  /* 0x000006d000007947 */ /* 0x000fea0003800000 */
.L_x_13129:
        /* <DEDUP_REMOVED lines=11> */
.L_x_13136:
        /* <DEDUP_REMOVED lines=21> */
.L_x_13140:
[----:B------:R-:W-:Y:S05]  /*0ac0*/  BSYNC B1 ;  /* 0x0000000000017941 */ /* 0x000fea0003800000 */
.L_x_13139:
[----:B------:R-:W-:Y:S01]  /*0ad0*/  IMAD.SHL.U32 R2, R2, 0x100000, RZ ;  /* 0x0010000002027824 */ /* 0x000fe200078e00ff */
[----:B------:R-:W-:-:S04]  /*0ae0*/  LEA R3, R0, 0x3b800000, 0x17 ;  /* 0x3b80000000037811 */ /* 0x000fc800078eb8ff */
[----:B------:R-:W-:Y:S02]  /*0af0*/  LOP3.LUT R30, R3, R2, R30, 0xfe, !PT ;  /* 0x00000002031e7212 */ /* 0x000fe400078efe1e */
.L_x_13138:
[----:B------:R-:W-:Y:S05]  /*0b00*/  BSYNC B0 ;  /* 0x0000000000007941 */ /* 0x000fea0003800000 */
.L_x_13137:
[----:B------:R-:W0:Y:S01]  /*0b10*/  F2I.S64.TRUNC R30, R30 ;  /* 0x0000001e001e7311 */ /* 0x000e22000020d900 */
[----:B------:R-:W-:Y:S05]  /*0b20*/  BRA `(.L_x_13122) ;  /* 0x0000046000007947 */ /* 0x000fea0003800000 */
.L_x_13135:
        /* <DEDUP_REMOVED lines=21> */
.L_x_13144:
[----:B------:R-:W-:Y:S05]  /*0c80*/  BSYNC B1 ;  /* 0x0000000000017941 */ /* 0x000fea0003800000 */
.L_x_13143:
[----:B------:R-:W-:Y:S01]  /*0c90*/  IMAD.SHL.U32 R2, R2, 0x200000, RZ ;  /* 0x0020000002027824 */ /* 0x000fe200078e00ff */
[----:B------:R-:W-:-:S04]  /*0ca0*/  LEA R3, R0, 0x37800000, 0x17 ;  /* 0x3780000000037811 */ /* 0x000fc800078eb8ff */
[----:B------:R-:W-:Y:S02]  /*0cb0*/  LOP3.LUT R30, R3, R2, R30, 0xfe, !PT ;  /* 0x00000002031e7212 */ /* 0x000fe400078efe1e */
.L_x_13142:
[----:B------:R-:W-:Y:S05]  /*0cc0*/  BSYNC B0 ;  /* 0x0000000000007941 */ /* 0x000fea0003800000 */
.L_x_13141:
[----:B------:R-:W0:Y:S01]  /*0cd0*/  F2I.S64.TRUNC R30, R30 ;  /* 0x0000001e001e7311 */ /* 0x000e22000020d900 */
[----:B------:R-:W-:Y:S05]  /*0ce0*/  BRA `(.L_x_13122) ;  /* 0x000002a000007947 */ /* 0x000fea0003800000 */
.L_x_13134:
        /* <DEDUP_REMOVED lines=14> */
.L_x_13148:
[----:B------:R-:W-:Y:S05]  /*0dd0*/  BSYNC B0 ;  /* 0x0000000000007941 */ /* 0x000fea0003800000 */
.L_x_13147:
[----:B------:R-:W0:Y:S01]  /*0de0*/  F2I.S64.TRUNC R30, R30 ;  /* 0x0000001e001e7311 */ /* 0x000e22000020d900 */
[----:B------:R-:W-:Y:S05]  /*0df0*/  BRA `(.L_x_13122) ;  /* 0x0000019000007947 */ /* 0x000fea0003800000 */
.L_x_13121:
        /* <DEDUP_REMOVED lines=21> */
.L_x_13146:
[----:B------:R0:W5:Y:S01]  /*0f50*/  LDG.E.64 R30, [R2.64] ;  /* 0x00000024021e7981 */ /* 0x000162000c1e1b00 */
[----:B------:R-:W-:Y:S05]  /*0f60*/  BRA `(.L_x_13122) ;  /* 0x0000002000007947 */ /* 0x000fea0003800000 */
.L_x_13145:
[----:B------:R0:W5:Y:S01]  /*0f70*/  LDG.E R30, [R2.64] ;  /* 0x00000024021e7981 */ /* 0x000162000c1e1900 */
[----:B------:R-:W-:-:S03]  /*0f80*/  IMAD.MOV.U32 R31, RZ, RZ, RZ ;  /* 0x000000ffff1f7224 */ /* 0x000fc600078e00ff */
.L_x_13122:
        /* <DEDUP_REMOVED lines=17> */
.L_x_13152:
[----:B------:R0:W5:Y:S01]  /*10a0*/  LDG.E.U8 R28, [R2.64] ;  /* 0x00000024021c7981 */ /* 0x000162000c1e1100 */
[----:B------:R-:W-:Y:S01]  /*10b0*/  IMAD.MOV.U32 R29, RZ, RZ, RZ ;  /* 0x000000ffff1d7224 */ /* 0x000fe200078e00ff */
[----:B------:R-:W-:Y:S05]  /*10c0*/  BRA `(.L_x_13154) ;  /* 0x00000d5000007947 */ /* 0x000fea0003800000 */
.L_x_13151:
        /* <DEDUP_REMOVED lines=8> */
.L_x_13156:
[----:B------:R-:W2:Y:S02]  /*1150*/  LDG.E R28, [R2.64] ;  /* 0x00000024021c7981 */ /* 0x000ea4000c1e1900 */
[----:B--2---:R-:W-:Y:S01]  /*1160*/  SHF.R.S32.HI R29, RZ, 0x1f, R28 ;  /* 0x0000001fff1d7819 */ /* 0x004fe2000001141c */
[----:B------:R-:W-:Y:S05]  /*1170*/  BRA `(.L_x_13154) ;  /* 0x00000ca000007947 */ /* 0x000fea0003800000 */
.L_x_13155:
[----:B------:R-:W2:Y:S02]  /*1180*/  LDG.E.S16 R28, [R2.64] ;  /* 0x00000024021c7981 */ /* 0x000ea4000c1e1700 */
[----:B--2---:R-:W-:Y:S01]  /*1190*/  SHF.R.S32.HI R29, RZ, 0x1f, R28 ;  /* 0x0000001fff1d7819 */ /* 0x004fe2000001141c */
[----:B------:R-:W-:Y:S05]  /*11a0*/  BRA `(.L_x_13154) ;  /* 0x00000c7000007947 */ /* 0x000fea0003800000 */
.L_x_13150:
[----:B------:R-:W-:-:S13]  /*11b0*/  ISETP.GT.AND P0, PT, R0, 0x6, PT ;  /* 0x000000060000780c */ /* 0x000fda0003f04270 */
[----:B------:R-:W-:Y:S05]  /*11c0*/  @P0 BRA `(.L_x_13157) ;  /* 0x000000b000000947 */ /* 0x000fea0003800000 */
[----:B------:R-:W-:-:S13]  /*11d0*/  ISETP.NE.AND P0, PT, R0, 0x5, PT ;  /* 0x000000050000780c */ /* 0x000fda0003f05270 */
[----:B------:R-:W-:Y:S05]  /*11e0*/  @!P0 BRA `(.L_x_13158) ;  /* 0x0000005000008947 */ /* 0x000fea0003800000 */
[----:B------:R-:W-:-:S13]  /*11f0*/  ISETP.NE.AND P0, PT, R0, 0x6, PT ;  /* 0x000000060000780c */ /* 0x000fda0003f05270 */
[----:B------:R-:W-:Y:S05]  /*1200*/  @P0 BRA `(.L_x_13153) ;  /* 0x00000a8000000947 */ /* 0x000fea0003800000 */
[----:B------:R-:W2:Y:S02]  /*1210*/  LDG.E R2, [R2.64] ;  /* 0x0000002402027981 */ /* 0x000ea4000c1e1900 */
[----:B--2---:R0:W2:Y:S01]  /*1220*/  F2I.S64.TRUNC R28, R2 ;  /* 0x00000002001c7311 */ /* 0x0040a2000020d900 */
[----:B------:R-:W-:Y:S05]  /*1230*/  BRA `(.L_x_13154) ;  /* 0x00000be000007947 */ /* 0x000fea0003800000 */
.L_x_13158:
[----:B------:R-:W2:Y:S02]  /*1240*/  LDG.E.U16 R2, [R2.64] ;  /* 0x0000002402027981 */ /* 0x000ea4000c1e1500 */
[----:B--2---:R-:W-:-:S06]  /*1250*/  HADD2.F32 R28, -RZ, R2.H0_H0 ;  /* 0x20000002ff1c7230 */ /* 0x004fcc0000004100 */
[----:B------:R-:W0:Y:S01]  /*1260*/  F2I.S64.TRUNC R28, R28 ;  /* 0x0000001c001c7311 */ /* 0x000e22000020d900 */
[----:B------:R-:W-:Y:S05]  /*1270*/  BRA `(.L_x_13154) ;  /* 0x00000ba000007947 */ /* 0x000fea0003800000 */
.L_x_13157:
[----:B------:R-:W-:-:S13]  /*1280*/  ISETP.NE.AND P0, PT, R0, 0x7, PT ;  /* 0x000000070000780c */ /* 0x000fda0003f05270 */
[----:B------:R-:W-:Y:S05]  /*1290*/  @!P0 BRA `(.L_x_13159) ;  /* 0x000000b000008947 */ /* 0x000fea0003800000 */
[----:B------:R-:W-:-:S13]  /*12a0*/  ISETP.NE.AND P0, PT, R0, 0x8, PT ;  /* 0x000000080000780c */ /* 0x000fda0003f05270 */
[----:B------:R-:W-:Y:S05]  /*12b0*/  @!P0 BRA `(.L_x_13160) ;  /* 0x0000005000008947 */ /* 0x000fea0003800000 */
[----:B------:R-:W-:-:S13]  /*12c0*/  ISETP.NE.AND P0, PT, R0, 0x9, PT ;  /* 0x000000090000780c */ /* 0x000fda0003f05270 */
[----:B------:R-:W-:Y:S05]  /*12d0*/  @P0 BRA `(.L_x_13153) ;  /* 0x000009b000000947 */ /* 0x000fea0003800000 */
[----:B------:R-:W2:Y:S02]  /*12e0*/  LDG.E R2, [R2.64] ;  /* 0x0000002402027981 */ /* 0x000ea4000c1e1900 */
[----:B--2---:R0:W2:Y:S01]  /*12f0*/  F2I.S64.TRUNC R28, R2 ;  /* 0x00000002001c7311 */ /* 0x0040a2000020d900 */
[----:B------:R-:W-:Y:S05]  /*1300*/  BRA `(.L_x_13154) ;  /* 0x00000b1000007947 */ /* 0x000fea0003800000 */
.L_x_13160:
[----:B------:R-:W2:Y:S02]  /*1310*/  LDG.E.U16 R2, [R2.64] ;  /* 0x0000002402027981 */ /* 0x000ea4000c1e1500 */
[----:B--2---:R-:W-:-:S06]  /*1320*/  HADD2.F32 R28, -RZ, R2.H0_H0 ;  /* 0x20000002ff1c7230 */ /* 0x004fcc0000004100 */
[----:B------:R-:W0:Y:S01]  /*1330*/  F2I.S64.TRUNC R28, R28 ;  /* 0x0000001c001c7311 */ /* 0x000e22000020d900 */
[----:B------:R-:W-:Y:S05]  /*1340*/  BRA `(.L_x_13154) ;  /* 0x00000ad000007947 */ /* 0x000fea0003800000 */
.L_x_13159:
[----:B------:R-:W2:Y:S02]  /*1350*/  LDG.E.64 R2, [R2.64] ;  /* 0x0000002402027981 */ /* 0x000ea4000c1e1b00 */
[----:B--2---:R0:W2:Y:S01]  /*1360*/  F2I.S64.F64.TRUNC R28, R2 ;  /* 0x00000002001c7311 */ /* 0x0040a2000030d900 */
[----:B------:R-:W-:Y:S05]  /*1370*/  BRA `(.L_x_13154) ;  /* 0x00000aa000007947 */ /* 0x000fea0003800000 */
.L_x_13149:
        /* <DEDUP_REMOVED lines=13> */
.L_x_13163:
[----:B------:R-:W2:Y:S02]  /*1450*/  LDG.E.64 R2, [R2.64] ;  /* 0x0000002402027981 */ /* 0x000ea4000c1e1b00 */
[----:B--2---:R0:W2:Y:S01]  /*1460*/  F2I.S64.F64.TRUNC R28, R2 ;  /* 0x00000002001c7311 */ /* 0x0040a2000030d900 */
[----:B------:R-:W-:Y:S05]  /*1470*/  BRA `(.L_x_13154) ;  /* 0x000009a000007947 */ /* 0x000fea0003800000 */
.L_x_13162:
        /* <DEDUP_REMOVED lines=25> */
[----:B------:R0:W2:Y:S01]  /*1610*/  F2I.S64.TRUNC R28, R5 ;  /* 0x00000005001c7311 */ /* 0x0000a2000020d900 */
[----:B------:R-:W-:Y:S05]  /*1620*/  BRA `(.L_x_13154) ;  /* 0x000007f000007947 */ /* 0x000fea0003800000 */
.L_x_13165:
        /* <DEDUP_REMOVED lines=12> */
[----:B------:R0:W2:Y:S01]  /*16f0*/  F2I.S64.TRUNC R28, R4 ;  /* 0x00000004001c7311 */ /* 0x0000a2000020d900 */
[----:B------:R-:W-:Y:S05]  /*1700*/  BRA `(.L_x_13154) ;  /* 0x0000071000007947 */ /* 0x000fea0003800000 */
.L_x_13164:
[----:B------:R-:W2:Y:S02]  /*1710*/  LDG.E.U16 R28, [R2.64] ;  /* 0x00000024021c7981 */ /* 0x000ea4000c1e1500 */
[----:B--2---:R-:W-:-:S06]  /*1720*/  PRMT R28, RZ, 0x5410, R28 ;  /* 0x00005410ff1c7816 */ /* 0x004fcc000000001c */
[----:B------:R-:W0:Y:S01]  /*1730*/  F2I.S64.TRUNC R28, R28 ;  /* 0x0000001c001c7311 */ /* 0x000e22000020d900 */
[----:B------:R-:W-:Y:S05]  /*1740*/  BRA `(.L_x_13154) ;  /* 0x000006d000007947 */ /* 0x000fea0003800000 */
.L_x_13161:
        /* <DEDUP_REMOVED lines=11> */
.L_x_13168:
        /* <DEDUP_REMOVED lines=21> */
.L_x_13172:
[----:B------:R-:W-:Y:S05]  /*1950*/  BSYNC B1 ;  /* 0x0000000000017941 */ /* 0x000fea0003800000 */
.L_x_13171:
[----:B------:R-:W-:Y:S01]  /*1960*/  IMAD.SHL.U32 R2, R2, 0x100000, RZ ;  /* 0x0010000002027824 */ /* 0x000fe200078e00ff */
[----:B------:R-:W-:-:S04]  /*1970*/  LEA R3, R0, 0x3b800000, 0x17 ;  /* 0x3b80000000037811 */ /* 0x000fc800078eb8ff */
[----:B------:R-:W-:Y:S02]  /*1980*/  LOP3.LUT R28, R3, R2, R28, 0xfe, !PT ;  /* 0x00000002031c7212 */ /* 0x000fe400078efe1c */
.L_x_13170:
[----:B------:R-:W-:Y:S05]  /*1990*/  BSYNC B0 ;  /* 0x0000000000007941 */ /* 0x000fea0003800000 */
.L_x_13169:
[----:B------:R-:W0:Y:S01]  /*19a0*/  F2I.S64.TRUNC R28, R28 ;  /* 0x0000001c001c7311 */ /* 0x000e22000020d900 */
[----:B------:R-:W-:Y:S05]  /*19b0*/  BRA `(.L_x_13154) ;  /* 0x0000046000007947 */ /* 0x000fea0003800000 */
.L_x_13167:
        /* <DEDUP_REMOVED lines=21> */
.L_x_13176:
[----:B------:R-:W-:Y:S05]  /*1b10*/  BSYNC B1 ;  /* 0x0000000000017941 */ /* 0x000fea0003800000 */
.L_x_13175:
[----:B------:R-:W-:Y:S01]  /*1b20*/  IMAD.SHL.U32 R2, R2, 0x200000, RZ ;  /* 0x0020000002027824 */ /* 0x000fe200078e00ff */
[----:B------:R-:W-:-:S04]  /*1b30*/  LEA R3, R0, 0x37800000, 0x17 ;  /* 0x3780000000037811 */ /* 0x000fc800078eb8ff */
[----:B------:R-:W-:Y:S02]  /*1b40*/  LOP3.LUT R28, R3, R2, R28, 0xfe, !PT ;  /* 0x00000002031c7212 */ /* 0x000fe400078efe1c */
.L_x_13174:
[----:B------:R-:W-:Y:S05]  /*1b50*/  BSYNC B0 ;  /* 0x0000000000007941 */ /* 0x000fea0003800000 */
.L_x_13173:
[----:B------:R-:W0:Y:S01]  /*1b60*/  F2I.S64.TRUNC R28, R28 ;  /* 0x0000001c001c7311 */ /* 0x000e22000020d900 */
[----:B------:R-:W-:Y:S05]  /*1b70*/  BRA `(.L_x_13154) ;  /* 0x000002a000007947 */ /* 0x000fea0003800000 */
.L_x_13166:
        /* <DEDUP_REMOVED lines=14> */
.L_x_13180:
[----:B------:R-:W-:Y:S05]  /*1c60*/  BSYNC B0 ;  /* 0x0000000000007941 */ /* 0x000fea0003800000 */
.L_x_13179:
[----:B------:R-:W0:Y:S01]  /*1c70*/  F2I.S64.TRUNC R28, R28 ;  /* 0x0000001c001c7311 */ /* 0x000e22000020d900 */
[----:B------:R-:W-:Y:S05]  /*1c80*/  BRA `(.L_x_13154) ;  /* 0x0000019000007947 */ /* 0x000fea0003800000 */
.L_x_13153:
        /* <DEDUP_REMOVED lines=21> */
.L_x_13178:
[----:B------:R0:W5:Y:S01]  /*1de0*/  LDG.E.64 R28, [R2.64] ;  /* 0x00000024021c7981 */ /* 0x000162000c1e1b00 */
[----:B------:R-:W-:Y:S05]  /*1df0*/  BRA `(.L_x_13154) ;  /* 0x0000002000007947 */ /* 0x000fea0003800000 */
.L_x_13177:
[----:B------:R0:W5:Y:S01]  /*1e00*/  LDG.E R28, [R2.64] ;  /* 0x00000024021c7981 */ /* 0x000162000c1e1900 */
[----:B------:R-:W-:-:S03]  /*1e10*/  IMAD.MOV.U32 R29, RZ, RZ, RZ ;  /* 0x000000ffff1d7224 */ /* 0x000fc600078e00ff */
.L_x_13154:
[----:B0-----:R-:W0:Y:S02]  /*1e20*/  S2R R2, SR_TID.X ;  /* 0x0000000000027919 */ /* 0x001e240000002100 */
[----:B0-----:R-:W-:Y:S02]  /*1e30*/  IADD3 R2, R2, 0x80, RZ ;  /* 0x0000008002027810 */ /* 0x001fe40007ffe0ff */
.L_x_13116:
[----:B-1-3--:R-:W-:Y:S05]  /*1e40*/  BSYNC B6 ;  /* 0x0000000000067941 */ /* 0x00afea0003800000 */
.L_x_13115:
[----:B------:R-:W-:Y:S01]  /*1e50*/  ISETP.GE.AND P0, PT, R2, R34, PT ;  /* 0x000000220200720c */ /* 0x000fe20003f06270 */
[----:B------:R-:W-:Y:S01]  /*1e60*/  BSSY B6, `(.L_x_13181) ;  /* 0x00001d7000067945 */ /* 0x000fe20003800000 */
[----:B------:R-:W-:-:S11]  /*1e70*/  CS2R R26, SRZ ;  /* 0x00000000001a7805 */ /* 0x000fd6000001ff00 */
        /* <DEDUP_REMOVED lines=17> */
[----:B---3--:R-:W-:Y:S01]  /*1f90*/  SHF.R.S32.HI R33, RZ, 0x1f, R32 ;  /* 0x0000001fff217819 */ /* 0x008fe20000011420 */
[----:B------:R-:W-:Y:S05]  /*1fa0*/  BRA `(.L_x_13188) ;  /* 0x00000d8000007947 */ /* 0x000fea0003800000 */
.L_x_13186:
[----:B------:R0:W5:Y:S01]  /*1fb0*/  LDG.E.U8 R32, [R4.64] ;  /* 0x0000002404207981 */ /* 0x000162000c1e1100 */
[----:B------:R-:W-:Y:S01]  /*1fc0*/  IMAD.MOV.U32 R33, RZ, RZ, RZ ;  /* 0x000000ffff217224 */ /* 0x000fe200078e00ff */
[----:B------:R-:W-:Y:S05]  /*1fd0*/  BRA `(.L_x_13188) ;  /* 0x00000d5000007947 */ /* 0x000fea0003800000 */
.L_x_13185:
        /* <DEDUP_REMOVED lines=8> */
.L_x_13190:
[----:B------:R-:W3:Y:S02]  /*2060*/  LDG.E R32, [R4.64] ;  /* 0x0000002404207981 */ /* 0x000ee4000c1e1900 */
[----:B---3--:R-:W-:Y:S01]  /*2070*/  SHF.R.S32.HI R33, RZ, 0x1f, R32 ;  /* 0x0000001fff217819 */ /* 0x008fe20000011420 */
[----:B------:R-:W-:Y:S05]  /*2080*/  BRA `(.L_x_13188) ;  /* 0x00000ca000007947 */ /* 0x000fea0003800000 */
.L_x_13189:
[----:B------:R-:W3:Y:S02]  /*2090*/  LDG.E.S16 R32, [R4.64] ;  /* 0x0000002404207981 */ /* 0x000ee4000c1e1700 */
[----:B---3--:R-:W-:Y:S01]  /*20a0*/  SHF.R.S32.HI R33, RZ, 0x1f, R32 ;  /* 0x0000001fff217819 */ /* 0x008fe20000011420 */
[----:B------:R-:W-:Y:S05]  /*20b0*/  BRA `(.L_x_13188) ;  /* 0x00000c7000007947 */ /* 0x000fea0003800000 */
.L_x_13184:
[----:B------:R-:W-:-:S13]  /*20c0*/  ISETP.GT.AND P0, PT, R0, 0x6, PT ;  /* 0x000000060000780c */ /* 0x000fda0003f04270 */
[----:B------:R-:W-:Y:S05]  /*20d0*/  @P0 BRA `(.L_x_13191) ;  /* 0x000000b000000947 */ /* 0x000fea0003800000 */
[----:B------:R-:W-:-:S13]  /*20e0*/  ISETP.NE.AND P0, PT, R0, 0x5, PT ;  /* 0x000000050000780c */ /* 0x000fda0003f05270 */
[----:B------:R-:W-:Y:S05]  /*20f0*/  @!P0 BRA `(.L_x_13192) ;  /* 0x0000005000008947 */ /* 0x000fea0003800000 */
[----:B------:R-:W-:-:S13]  /*2100*/  ISETP.NE.AND P0, PT, R0, 0x6, PT ;  /* 0x000000060000780c */ /* 0x000fda0003f05270 */
[----:B------:R-:W-:Y:S05]  /*2110*/  @P0 BRA `(.L_x_13187) ;  /* 0x00000a8000000947 */ /* 0x000fea0003800000 */
[----:B------:R-:W3:Y:S02]  /*2120*/  LDG.E R4, [R4.64] ;  /* 0x0000002404047981 */ /* 0x000ee4000c1e1900 */
[----:B---3--:R0:W1:Y:S01]  /*2130*/  F2I.S64.TRUNC R32, R4 ;  /* 0x0000000400207311 */ /* 0x008062000020d900 */
[----:B------:R-:W-:Y:S05]  /*2140*/  BRA `(.L_x_13188) ;  /* 0x00000be000007947 */ /* 0x000fea0003800000 */
.L_x_13192:
[----:B------:R-:W3:Y:S02]  /*2150*/  LDG.E.U16 R4, [R4.64] ;  /* 0x0000002404047981 */ /* 0x000ee4000c1e1500 */
[----:B---3--:R-:W-:-:S06]  /*2160*/  HADD2.F32 R32, -RZ, R4.H0_H0 ;  /* 0x20000004ff207230 */ /* 0x008fcc0000004100 */
[----:B------:R-:W0:Y:S01]  /*2170*/  F2I.S64.TRUNC R32, R32 ;  /* 0x0000002000207311 */ /* 0x000e22000020d900 */
[----:B------:R-:W-:Y:S05]  /*2180*/  BRA `(.L_x_13188) ;  /* 0x00000ba000007947 */ /* 0x000fea0003800000 */
.L_x_13191:
[----:B------:R-:W-:-:S13]  /*2190*/  ISETP.NE.AND P0, PT, R0, 0x7, PT ;  /* 0x000000070000780c */ /* 0x000fda0003f05270 */
[----:B------:R-:W-:Y:S05]  /*21a0*/  @!P0 BRA `(.L_x_13193) ;  /* 0x000000b000008947 */ /* 0x000fea0003800000 */
[----:B------:R-:W-:-:S13]  /*21b0*/  ISETP.NE.AND P0, PT, R0, 0x8, PT ;  /* 0x000000080000780c */ /* 0x000fda0003f05270 */
[----:B------:R-:W-:Y:S05]  /*21c0*/  @!P0 BRA `(.L_x_13194) ;  /* 0x0000005000008947 */ /* 0x000fea0003800000 */
[----:B------:R-:W-:-:S13]  /*21d0*/  ISETP.NE.AND P0, PT, R0, 0x9, PT ;  /* 0x000000090000780c */ /* 0x000fda0003f05270 */
[----:B------:R-:W-:Y:S05]  /*21e0*/  @P0 BRA `(.L_x_13187) ;  /* 0x000009b000000947 */ /* 0x000fea0003800000 */
[----:B------:R-:W3:Y:S02]  /*21f0*/  LDG.E R4, [R4.64] ;  /* 0x0000002404047981 */ /* 0x000ee4000c1e1900 */
[----:B---3--:R0:W1:Y:S01]  /*2200*/  F2I.S64.TRUNC R32, R4 ;  /* 0x0000000400207311 */ /* 0x008062000020d900 */
[----:B------:R-:W-:Y:S05]  /*2210*/  BRA `(.L_x_13188) ;  /* 0x00000b1000007947 */ /* 0x000fea0003800000 */
.L_x_13194:
[----:B------:R-:W3:Y:S02]  /*2220*/  LDG.E.U16 R4, [R4.64] ;  /* 0x0000002404047981 */ /* 0x000ee4000c1e1500 */
[----:B---3--:R-:W-:-:S06]  /*2230*/  HADD2.F32 R32, -RZ, R4.H0_H0 ;  /* 0x20000004ff207230 */ /* 0x008fcc0000004100 */
[----:B------:R-:W0:Y:S01]  /*2240*/  F2I.S64.TRUNC R32, R32 ;  /* 0x0000002000207311 */ /* 0x000e22000020d900 */
[----:B------:R-:W-:Y:S05]  /*2250*/  BRA `(.L_x_13188) ;  /* 0x00000ad000007947 */ /* 0x000fea0003800000 */
.L_x_13193:
[----:B------:R-:W3:Y:S02]  /*2260*/  LDG.E.64 R4, [R4.64] ;  /* 0x0000002404047981 */ /* 0x000ee4000c1e1b00 */
[----:B---3--:R0:W1:Y:S01]  /*2270*/  F2I.S64.F64.TRUNC R32, R4 ;  /* 0x0000000400207311 */ /* 0x008062000030d900 */
[----:B------:R-:W-:Y:S05]  /*2280*/  BRA `(.L_x_13188) ;  /* 0x00000aa000007947 */ /* 0x000fea0003800000 */
.L_x_13183:
        /* <DEDUP_REMOVED lines=11> */
[----:B------:R-:W-:Y:S01]  /*2340*/  SEL R32, RZ, 0x1, !P0 ;  /* 0x00000001ff207807 */ /* 0x000fe20004000000 */
[----:B------:R-:W-:Y:S05]  /*2350*/  BRA `(.L_x_13188) ;  /* 0x000009d000007947 */ /* 0x000fea0003800000 */
.L_x_13197:
[----:B------:R-:W3:Y:S02]  /*2360*/  LDG.E.64 R4, [R4.64] ;  /* 0x0000002404047981 */ /* 0x000ee4000c1e1b00 */
[----:B---3--:R0:W1:Y:S01]  /*2370*/  F2I.S64.F64.TRUNC R32, R4 ;  /* 0x0000000400207311 */ /* 0x008062000030d900 */
[----:B------:R-:W-:Y:S05]  /*2380*/  BRA `(.L_x_13188) ;  /* 0x000009a000007947 */ /* 0x000fea0003800000 */
.L_x_13196:
        /* <DEDUP_REMOVED lines=27> */
.L_x_13199:
        /* <DEDUP_REMOVED lines=12> */
[----:B------:R0:W1:Y:S01]  /*2600*/  F2I.S64.TRUNC R32, R0 ;  /* 0x0000000000207311 */ /* 0x000062000020d900 */
[----:B------:R-:W-:Y:S05]  /*2610*/  BRA `(.L_x_13188) ;  /* 0x0000071000007947 */ /* 0x000fea0003800000 */
.L_x_13198:
[----:B------:R-:W3:Y:S02]  /*2620*/  LDG.E.U16 R32, [R4.64] ;  /* 0x0000002404207981 */ /* 0x000ee4000c1e1500 */
[----:B---3--:R-:W-:-:S06]  /*2630*/  PRMT R32, RZ, 0x5410, R32 ;  /* 0x00005410ff207816 */ /* 0x008fcc0000000020 */
[----:B------:R-:W0:Y:S01]  /*2640*/  F2I.S64.TRUNC R32, R32 ;  /* 0x0000002000207311 */ /* 0x000e22000020d900 */
[----:B------:R-:W-:Y:S05]  /*2650*/  BRA `(.L_x_13188) ;  /* 0x000006d000007947 */ /* 0x000fea0003800000 */
.L_x_13195:
        /* <DEDUP_REMOVED lines=11> */
.L_x_13202:
        /* <DEDUP_REMOVED lines=21> */
.L_x_13206:
[----:B------:R-:W-:Y:S05]  /*2860*/  BSYNC B1 ;  /* 0x0000000000017941 */ /* 0x000fea0003800000 */
.L_x_13205:
[----:B------:R-:W-:Y:S01]  /*2870*/  IMAD.SHL.U32 R3, R3, 0x100000, RZ ;  /* 0x0010000003037824 */ /* 0x000fe200078e00ff */
[----:B------:R-:W-:-:S04]  /*2880*/  LEA R5, R0, 0x3b800000, 0x17 ;  /* 0x3b80000000057811 */ /* 0x000fc800078eb8ff */
[----:B------:R-:W-:Y:S02]  /*2890*/  LOP3.LUT R32, R5, R3, R32, 0xfe, !PT ;  /* 0x0000000305207212 */ /* 0x000fe400078efe20 */
.L_x_13204:
[----:B------:R-:W-:Y:S05]  /*28a0*/  BSYNC B0 ;  /* 0x0000000000007941 */ /* 0x000fea0003800000 */
.L_x_13203:
[----:B------:R-:W0:Y:S01]  /*28b0*/  F2I.S64.TRUNC R32, R32 ;  /* 0x0000002000207311 */ /* 0x000e22000020d900 */
[----:B------:R-:W-:Y:S05]  /*28c0*/  BRA `(.L_x_13188) ;  /* 0x0000046000007947 */ /* 0x000fea0003800000 */
.L_x_13201:
        /* <DEDUP_REMOVED lines=21> */
.L_x_13210:
[----:B------:R-:W-:Y:S05]  /*2a20*/  BSYNC B1 ;  /* 0x0000000000017941 */ /* 0x000fea0003800000 */
.L_x_13209:
[----:B------:R-:W-:Y:S01]  /*2a30*/  IMAD.SHL.U32 R3, R3, 0x200000, RZ ;  /* 0x0020000003037824 */ /* 0x000fe200078e00ff */
[----:B------:R-:W-:-:S04]  /*2a40*/  LEA R5, R0, 0x37800000, 0x17 ;  /* 0x3780000000057811 */ /* 0x000fc800078eb8ff */
[----:B------:R-:W-:Y:S02]  /*2a50*/  LOP3.LUT R32, R5, R3, R32, 0xfe, !PT ;  /* 0x0000000305207212 */ /* 0x000fe400078efe20 */
.L_x_13208:
[----:B------:R-:W-:Y:S05]  /*2a60*/  BSYNC B0 ;  /* 0x0000000000007941 */ /* 0x000fea0003800000 */
.L_x_13207:
[----:B------:R-:W0:Y:S01]  /*2a70*/  F2I.S64.TRUNC R32, R32 ;  /* 0x0000002000207311 */ /* 0x000e22000020d900 */
[----:B------:R-:W-:Y:S05]  /*2a80*/  BRA `(.L_x_13188) ;  /* 0x000002a000007947 */ /* 0x000fea0003800000 */
.L_x_13200:
        /* <DEDUP_REMOVED lines=14> */
.L_x_13214:
[----:B------:R-:W-:Y:S05]  /*2b70*/  BSYNC B0 ;  /* 0x0000000000007941 */ /* 0x000fea0003800000 */
.L_x_13213:
[----:B------:R-:W0:Y:S01]  /*2b80*/  F2I.S64.TRUNC R32, R32 ;  /* 0x0000002000207311 */ /* 0x000e22000020d900 */
[----:B------:R-:W-:Y:S05]  /*2b90*/  BRA `(.L_x_13188) ;  /* 0x0000019000007947 */ /* 0x000fea0003800000 */
.L_x_13187:
        /* <DEDUP_REMOVED lines=19> */
[----:B------:R-:W-:Y:S01]  /*2cd0*/  CS2R R32, SRZ ;  /* 0x0000000000207805 */ /* 0x000fe2000001ff00 */
[----:B------:R-:W-:Y:S05]  /*2ce0*/  BRA `(.L_x_13188) ;  /* 0x0000004000007947 */ /* 0x000fea0003800000 */
.L_x_13212:
[----:B------:R0:W5:Y:S01]  /*2cf0*/  LDG.E.64 R32, [R4.64] ;  /* 0x0000002404207981 */ /* 0x000162000c1e1b00 */
[----:B------:R-:W-:Y:S05]  /*2d00*/  BRA `(.L_x_13188) ;  /* 0x0000002000007947 */ /* 0x000fea0003800000 */
.L_x_13211:
[----:B------:R0:W5:Y:S01]  /*2d10*/  LDG.E R32, [R4.64] ;  /* 0x0000002404207981 */ /* 0x000162000c1e1900 */
[----:B------:R-:W-:-:S03]  /*2d20*/  IMAD.MOV.U32 R33, RZ, RZ, RZ ;  /* 0x000000ffff217224 */ /* 0x000fc600078e00ff */
.L_x_13188:
        /* <DEDUP_REMOVED lines=17> */
.L_x_13218:
[----:B------:R0:W5:Y:S01]  /*2e40*/  LDG.E.U8 R26, [R4.64] ;  /* 0x00000024041a7981 */ /* 0x000162000c1e1100 */
[----:B------:R-:W-:Y:S01]  /*2e50*/  IMAD.MOV.U32 R27, RZ, RZ, RZ ;  /* 0x000000ffff1b7224 */ /* 0x000fe200078e00ff */
[----:B------:R-:W-:Y:S05]  /*2e60*/  BRA `(.L_x_13220) ;  /* 0x00000d5000007947 */ /* 0x000fea0003800000 */
.L_x_13217:
        /* <DEDUP_REMOVED lines=8> */
.L_x_13222:
[----:B------:R-:W3:Y:S02]  /*2ef0*/  LDG.E R26, [R4.64] ;  /* 0x00000024041a7981 */ /* 0x000ee4000c1e1900 */
[----:B---3--:R-:W-:Y:S01]  /*2f00*/  SHF.R.S32.HI R27, RZ, 0x1f, R26 ;  /* 0x0000001fff1b7819 */ /* 0x008fe2000001141a */
[----:B------:R-:W-:Y:S05]  /*2f10*/  BRA `(.L_x_13220) ;  /* 0x00000ca000007947 */ /* 0x000fea0003800000 */
.L_x_13221:
[----:B------:R-:W3:Y:S02]  /*2f20*/  LDG.E.S16 R26, [R4.64] ;  /* 0x00000024041a7981 */ /* 0x000ee4000c1e1700 */
[----:B---3--:R-:W-:Y:S01]  /*2f30*/  SHF.R.S32.HI R27, RZ, 0x1f, R26 ;  /* 0x0000001fff1b7819 */ /* 0x008fe2000001141a */
[----:B------:R-:W-:Y:S05]  /*2f40*/  BRA `(.L_x_13220) ;  /* 0x00000c7000007947 */ /* 0x000fea0003800000 */
.L_x_13216:
[----:B------:R-:W-:-:S13]  /*2f50*/  ISETP.GT.AND P0, PT, R0, 0x6, PT ;  /* 0x000000060000780c */ /* 0x000fda0003f04270 */
[----:B------:R-:W-:Y:S05]  /*2f60*/  @P0 BRA `(.L_x_13223) ;  /* 0x000000b000000947 */ /* 0x000fea0003800000 */
[----:B------:R-:W-:-:S13]  /*2f70*/  ISETP.NE.AND P0, PT, R0, 0x5, PT ;  /* 0x000000050000780c */ /* 0x000fda0003f05270 */
[----:B------:R-:W-:Y:S05]  /*2f80*/  @!P0 BRA `(.L_x_13224) ;  /* 0x0000005000008947 */ /* 0x000fea0003800000 */
[----:B------:R-:W-:-:S13]  /*2f90*/  ISETP.NE.AND P0, PT, R0, 0x6, PT ;  /* 0x000000060000780c */ /* 0x000fda0003f05270 */
[----:B------:R-:W-:Y:S05]  /*2fa0*/  @P0 BRA `(.L_x_13219) ;  /* 0x00000a8000000947 */ /* 0x000fea0003800000 */
[----:B------:R-:W3:Y:S02]  /*2fb0*/  LDG.E R4, [R4.64] ;  /* 0x0000002404047981 */ /* 0x000ee4000c1e1900 */
[----:B---3--:R0:W3:Y:S01]  /*2fc0*/  F2I.S64.TRUNC R26, R4 ;  /* 0x00000004001a7311 */ /* 0x0080e2000020d900 */
[----:B------:R-:W-:Y:S05]  /*2fd0*/  BRA `(.L_x_13220) ;  /* 0x00000be000007947 */ /* 0x000fea0003800000 */
.L_x_13224:
[----:B------:R-:W3:Y:S02]  /*2fe0*/  LDG.E.U16 R4, [R4.64] ;  /* 0x0000002404047981 */ /* 0x000ee4000c1e1500 */
[----:B---3--:R-:W-:-:S06]  /*2ff0*/  HADD2.F32 R26, -RZ, R4.H0_H0 ;  /* 0x20000004ff1a7230 */ /* 0x008fcc0000004100 */
[----:B------:R-:W0:Y:S01]  /*3000*/  F2I.S64.TRUNC R26, R26 ;  /* 0x0000001a001a7311 */ /* 0x000e22000020d900 */
[----:B------:R-:W-:Y:S05]  /*3010*/  BRA `(.L_x_13220) ;  /* 0x00000ba000007947 */ /* 0x000fea0003800000 */
.L_x_13223:
[----:B------:R-:W-:-:S13]  /*3020*/  ISETP.NE.AND P0, PT, R0, 0x7, PT ;  /* 0x000000070000780c */ /* 0x000fda0003f05270 */
[----:B------:R-:W-:Y:S05]  /*3030*/  @!P0 BRA `(.L_x_13225) ;  /* 0x000000b000008947 */ /* 0x000fea0003800000 */
[----:B------:R-:W-:-:S13]  /*3040*/  ISETP.NE.AND P0, PT, R0, 0x8, PT ;  /* 0x000000080000780c */ /* 0x000fda0003f05270 */
[----:B------:R-:W-:Y:S05]  /*3050*/  @!P0 BRA `(.L_x_13226) ;  /* 0x0000005000008947 */ /* 0x000fea0003800000 */
[----:B------:R-:W-:-:S13]  /*3060*/  ISETP.NE.AND P0, PT, R0, 0x9, PT ;  /* 0x000000090000780c */ /* 0x000fda0003f05270 */
[----:B------:R-:W-:Y:S05]  /*3070*/  @P0 BRA `(.L_x_13219) ;  /* 0x000009b000000947 */ /* 0x000fea0003800000 */
[----:B------:R-:W3:Y:S02]  /*3080*/  LDG.E R4, [R4.64] ;  /* 0x0000002404047981 */ /* 0x000ee4000c1e1900 */
[----:B---3--:R0:W3:Y:S01]  /*3090*/  F2I.S64.TRUNC R26, R4 ;  /* 0x00000004001a7311 */ /* 0x0080e2000020d900 */
[----:B------:R-:W-:Y:S05]  /*30a0*/  BRA `(.L_x_13220) ;  /* 0x00000b1000007947 */ /* 0x000fea0003800000 */
.L_x_13226:
[----:B------:R-:W3:Y:S02]  /*30b0*/  LDG.E.U16 R4, [R4.64] ;  /* 0x0000002404047981 */ /* 0x000ee4000c1e1500 */
[----:B---3--:R-:W-:-:S06]  /*30c0*/  HADD2.F32 R26, -RZ, R4.H0_H0 ;  /* 0x20000004ff1a7230 */ /* 0x008fcc0000004100 */
[----:B------:R-:W0:Y:S01]  /*30d0*/  F2I.S64.TRUNC R26, R26 ;  /* 0x0000001a001a7311 */ /* 0x000e22000020d900 */
[----:B------:R-:W-:Y:S05]  /*30e0*/  BRA `(.L_x_13220) ;  /* 0x00000ad000007947 */ /* 0x000fea0003800000 */
.L_x_13225:
[----:B------:R-:W3:Y:S02]  /*30f0*/  LDG.E.64 R4, [R4.64] ;  /* 0x0000002404047981 */ /* 0x000ee4000c1e1b00 */
[----:B---3--:R0:W3:Y:S01]  /*3100*/  F2I.S64.F64.TRUNC R26, R4 ;  /* 0x00000004001a7311 */ /* 0x0080e2000030d900 */
[----:B------:R-:W-:Y:S05]  /*3110*/  BRA `(.L_x_13220) ;  /* 0x00000aa000007947 */ /* 0x000fea0003800000 */
.L_x_13215:
        /* <DEDUP_REMOVED lines=13> */
.L_x_13229:
[----:B------:R-:W3:Y:S02]  /*31f0*/  LDG.E.64 R4, [R4.64] ;  /* 0x0000002404047981 */ /* 0x000ee4000c1e1b00 */
[----:B---3--:R0:W3:Y:S01]  /*3200*/  F2I.S64.F64.TRUNC R26, R4 ;  /* 0x00000004001a7311 */ /* 0x0080e2000030d900 */
[----:B------:R-:W-:Y:S05]  /*3210*/  BRA `(.L_x_13220) ;  /* 0x000009a000007947 */ /* 0x000fea0003800000 */
.L_x_13228:
        /* <DEDUP_REMOVED lines=25> */
[----:B------:R0:W3:Y:S01]  /*33b0*/  F2I.S64.TRUNC R26, R7 ;  /* 0x00000007001a7311 */ /* 0x0000e2000020d900 */
[----:B------:R-:W-:Y:S05]  /*33c0*/  BRA `(.L_x_13220) ;  /* 0x000007f000007947 */ /* 0x000fea0003800000 */
.L_x_13231:
        /* <DEDUP_REMOVED lines=12> */
[----:B------:R0:W3:Y:S01]  /*3490*/  F2I.S64.TRUNC R26, R0 ;  /* 0x00000000001a7311 */ /* 0x0000e2000020d900 */
[----:B------:R-:W-:Y:S05]  /*34a0*/  BRA `(.L_x_13220) ;  /* 0x0000071000007947 */ /* 0x000fea0003800000 */
.L_x_13230:
[----:B------:R-:W3:Y:S02]  /*34b0*/  LDG.E.U16 R26, [R4.64] ;  /* 0x00000024041a7981 */ /* 0x000ee4000c1e1500 */
[----:B---3--:R-:W-:-:S06]  /*34c0*/  PRMT R26, RZ, 0x5410, R26 ;  /* 0x00005410ff1a7816 */ /* 0x008fcc000000001a */
[----:B------:R-:W0:Y:S01]  /*34d0*/  F2I.S64.TRUNC R26, R26 ;  /* 0x0000001a001a7311 */ /* 0x000e22000020d900 */
[----:B------:R-:W-:Y:S05]  /*34e0*/  BRA `(.L_x_13220) ;  /* 0x000006d000007947 */ /* 0x000fea0003800000 */
.L_x_13227:
        /* <DEDUP_REMOVED lines=11> */
.L_x_13234:
        /* <DEDUP_REMOVED lines=21> */
.L_x_13238:
[----:B------:R-:W-:Y:S05]  /*36f0*/  BSYNC B1 ;  /* 0x0000000000017941 */ /* 0x000fea0003800000 */
.L_x_13237:
[----:B------:R-:W-:Y:S01]  /*3700*/  IMAD.SHL.U32 R3, R3, 0x100000, RZ ;  /* 0x0010000003037824 */ /* 0x000fe200078e00ff */
[----:B------:R-:W-:-:S04]  /*3710*/  LEA R5, R0, 0x3b800000, 0x17 ;  /* 0x3b80000000057811 */ /* 0x000fc800078eb8ff */
[----:B------:R-:W-:Y:S02]  /*3720*/  LOP3.LUT R26, R5, R3, R26, 0xfe, !PT ;  /* 0x00000003051a7212 */ /* 0x000fe400078efe1a */
.L_x_13236:
[----:B------:R-:W-:Y:S05]  /*3730*/  BSYNC B0 ;  /* 0x0000000000007941 */ /* 0x000fea0003800000 */
.L_x_13235:
[----:B------:R-:W0:Y:S01]  /*3740*/  F2I.S64.TRUNC R26, R26 ;  /* 0x0000001a001a7311 */ /* 0x000e22000020d900 */
[----:B------:R-:W-:Y:S05]  /*3750*/  BRA `(.L_x_13220) ;  /* 0x0000046000007947 */ /* 0x000fea0003800000 */
.L_x_13233:
        /* <DEDUP_REMOVED lines=21> */
.L_x_13242:
[----:B------:R-:W-:Y:S05]  /*38b0*/  BSYNC B1 ;  /* 0x0000000000017941 */ /* 0x000fea0003800000 */
.L_x_13241:
[----:B------:R-:W-:Y:S01]  /*38c0*/  IMAD.SHL.U32 R3, R3, 0x200000, RZ ;  /* 0x0020000003037824 */ /* 0x000fe200078e00ff */
[----:B------:R-:W-:-:S04]  /*38d0*/  LEA R5, R0, 0x37800000, 0x17 ;  /* 0x3780000000057811 */ /* 0x000fc800078eb8ff */
[----:B------:R-:W-:Y:S02]  /*38e0*/  LOP3.LUT R26, R5, R3, R26, 0xfe, !PT ;  /* 0x00000003051a7212 */ /* 0x000fe400078efe1a */
.L_x_13240:
[----:B------:R-:W-:Y:S05]  /*38f0*/  BSYNC B0 ;  /* 0x0000000000007941 */ /* 0x000fea0003800000 */
.L_x_13239:
[----:B------:R-:W0:Y:S01]  /*3900*/  F2I.S64.TRUNC R26, R26 ;  /* 0x0000001a001a7311 */ /* 0x000e22000020d900 */
[----:B------:R-:W-:Y:S05]  /*3910*/  BRA `(.L_x_13220) ;  /* 0x000002a000007947 */ /* 0x000fea0003800000 */
.L_x_13232:
        /* <DEDUP_REMOVED lines=14> */
.L_x_13246:
[----:B------:R-:W-:Y:S05]  /*3a00*/  BSYNC B0 ;  /* 0x0000000000007941 */ /* 0x000fea0003800000 */
.L_x_13245:
[----:B------:R-:W0:Y:S01]  /*3a10*/  F2I.S64.TRUNC R26, R26 ;  /* 0x0000001a001a7311 */ /* 0x000e22000020d900 */
[----:B------:R-:W-:Y:S05]  /*3a20*/  BRA `(.L_x_13220) ;  /* 0x0000019000007947 */ /* 0x000fea0003800000 */
.L_x_13219:
        /* <DEDUP_REMOVED lines=19> */
[----:B------:R-:W-:Y:S01]  /*3b60*/  CS2R R26, SRZ ;  /* 0x00000000001a7805 */ /* 0x000fe2000001ff00 */
[----:B------:R-:W-:Y:S05]  /*3b70*/  BRA `(.L_x_13220) ;  /* 0x0000004000007947 */ /* 0x000fea0003800000 */
.L_x_13244:
[----:B------:R0:W5:Y:S01]  /*3b80*/  LDG.E.64 R26, [R4.64] ;  /* 0x00000024041a7981 */ /* 0x000162000c1e1b00 */
[----:B------:R-:W-:Y:S05]  /*3b90*/  BRA `(.L_x_13220) ;  /* 0x0000002000007947 */ /* 0x000fea0003800000 */
.L_x_13243:
[----:B------:R0:W5:Y:S01]  /*3ba0*/  LDG.E R26, [R4.64] ;  /* 0x00000024041a7981 */ /* 0x000162000c1e1900 */
[----:B------:R-:W-:-:S03]  /*3bb0*/  IMAD.MOV.U32 R27, RZ, RZ, RZ ;  /* 0x000000ffff1b7224 */ /* 0x000fc600078e00ff */
.L_x_13220:
[----:B------:R-:W-:-:S04]  /*3bc0*/  IADD3 R2, R2, 0x80, RZ ;  /* 0x0000008002027810 */ /* 0x000fc80007ffe0ff */
.L_x_13182:
[----:B------:R-:W-:Y:S05]  /*3bd0*/  BSYNC B6 ;  /* 0x0000000000067941 */ /* 0x000fea0003800000 */
.L_x_13181:
        /* <DEDUP_REMOVED lines=22> */
[----:B----4-:R-:W-:Y:S01]  /*3d40*/  SHF.R.S32.HI R23, RZ, 0x1f, R22 ;  /* 0x0000001fff177819 */ /* 0x010fe20000011416 */
[----:B------:R-:W-:Y:S05]  /*3d50*/  BRA `(.L_x_13254) ;  /* 0x00000d8000007947 */ /* 0x000fea0003800000 */
.L_x_13252:
[----:B------:R0:W5:Y:S01]  /*3d60*/  LDG.E.U8 R22, [R4.64] ;  /* 0x0000002404167981 */ /* 0x000162000c1e1100 */
[----:B------:R-:W-:Y:S01]  /*3d70*/  IMAD.MOV.U32 R23, RZ, RZ, RZ ;  /* 0x000000ffff177224 */ /* 0x000fe200078e00ff */
[----:B------:R-:W-:Y:S05]  /*3d80*/  BRA `(.L_x_13254) ;  /* 0x00000d5000007947 */ /* 0x000fea0003800000 */
.L_x_13251:
        /* <DEDUP_REMOVED lines=8> */
.L_x_13256:
[----:B------:R-:W4:Y:S02]  /*3e10*/  LDG.E R22, [R4.64] ;  /* 0x0000002404167981 */ /* 0x000f24000c1e1900 */
[----:B----4-:R-:W-:Y:S01]  /*3e20*/  SHF.R.S32.HI R23, RZ, 0x1f, R22 ;  /* 0x0000001fff177819 */ /* 0x010fe20000011416 */
[----:B------:R-:W-:Y:S05]  /*3e30*/  BRA `(.L_x_13254) ;  /* 0x00000ca000007947 */ /* 0x000fea0003800000 */
.L_x_13255:
[----:B------:R-:W4:Y:S02]  /*3e40*/  LDG.E.S16 R22, [R4.64] ;  /* 0x0000002404167981 */ /* 0x000f24000c1e1700 */
[----:B----4-:R-:W-:Y:S01]  /*3e50*/  SHF.R.S32.HI R23, RZ, 0x1f, R22 ;  /* 0x0000001fff177819 */ /* 0x010fe20000011416 */
[----:B------:R-:W-:Y:S05]  /*3e60*/  BRA `(.L_x_13254) ;  /* 0x00000c7000007947 */ /* 0x000fea0003800000 */
.L_x_13250:
[----:B------:R-:W-:-:S13]  /*3e70*/  ISETP.GT.AND P0, PT, R0, 0x6, PT ;  /* 0x000000060000780c */ /* 0x000fda0003f04270 */
[----:B------:R-:W-:Y:S05]  /*3e80*/  @P0 BRA `(.L_x_13257) ;  /* 0x000000b000000947 */ /* 0x000fea0003800000 */
[----:B------:R-:W-:-:S13]  /*3e90*/  ISETP.NE.AND P0, PT, R0, 0x5, PT ;  /* 0x000000050000780c */ /* 0x000fda0003f05270 */
[----:B------:R-:W-:Y:S05]  /*3ea0*/  @!P0 BRA `(.L_x_13258) ;  /* 0x0000005000008947 */ /* 0x000fea0003800000 */
[----:B------:R-:W-:-:S13]  /*3eb0*/  ISETP.NE.AND P0, PT, R0, 0x6, PT ;  /* 0x000000060000780c */ /* 0x000fda0003f05270 */
[----:B------:R-:W-:Y:S05]  /*3ec0*/  @P0 BRA `(.L_x_13253) ;  /* 0x00000a8000000947 */ /* 0x000fea0003800000 */
[----:B------:R-:W4:Y:S02]  /*3ed0*/  LDG.E R4, [R4.64] ;  /* 0x0000002404047981 */ /* 0x000f24000c1e1900 */
[----:B----4-:R0:W4:Y:S01]  /*3ee0*/  F2I.S64.TRUNC R22, R4 ;  /* 0x0000000400167311 */ /* 0x010122000020d900 */
[----:B------:R-:W-:Y:S05]  /*3ef0*/  BRA `(.L_x_13254) ;  /* 0x00000be000007947 */ /* 0x000fea0003800000 */
.L_x_13258:
[----:B------:R-:W4:Y:S02]  /*3f00*/  LDG.E.U16 R4, [R4.64] ;  /* 0x0000002404047981 */ /* 0x000f24000c1e1500 */
[----:B----4-:R-:W-:-:S06]  /*3f10*/  HADD2.F32 R22, -RZ, R4.H0_H0 ;  /* 0x20000004ff167230 */ /* 0x010fcc0000004100 */
[----:B------:R-:W0:Y:S01]  /*3f20*/  F2I.S64.TRUNC R22, R22 ;  /* 0x0000001600167311 */ /* 0x000e22000020d900 */
[----:B------:R-:W-:Y:S05]  /*3f30*/  BRA `(.L_x_13254) ;  /* 0x00000ba000007947 */ /* 0x000fea0003800000 */
.L_x_13257:
[----:B------:R-:W-:-:S13]  /*3f40*/  ISETP.NE.AND P0, PT, R0, 0x7, PT ;  /* 0x000000070000780c */ /* 0x000fda0003f05270 */
[----:B------:R-:W-:Y:S05]  /*3f50*/  @!P0 BRA `(.L_x_13259) ;  /* 0x000000b000008947 */ /* 0x000fea0003800000 */
[----:B------:R-:W-:-:S13]  /*3f60*/  ISETP.NE.AND P0, PT, R0, 0x8, PT ;  /* 0x000000080000780c */ /* 0x000fda0003f05270 */
[----:B------:R-:W-:Y:S05]  /*3f70*/  @!P0 BRA `(.L_x_13260) ;  /* 0x0000005000008947 */ /* 0x000fea0003800000 */
[----:B------:R-:W-:-:S13]  /*3f80*/  ISETP.NE.AND P0, PT, R0, 0x9, PT ;  /* 0x000000090000780c */ /* 0x000fda0003f05270 */
[----:B------:R-:W-:Y:S05]  /*3f90*/  @P0 BRA `(.L_x_13253) ;  /* 0x000009b000000947 */ /* 0x000fea0003800000 */
[----:B------:R-:W4:Y:S02]  /*3fa0*/  LDG.E R4, [R4.64] ;  /* 0x0000002404047981 */ /* 0x000f24000c1e1900 */
[----:B----4-:R0:W4:Y:S01]  /*3fb0*/  F2I.S64.TRUNC R22, R4 ;  /* 0x0000000400167311 */ /* 0x010122000020d900 */
[----:B------:R-:W-:Y:S05]  /*3fc0*/  BRA `(.L_x_13254) ;  /* 0x00000b1000007947 */ /* 0x000fea0003800000 */
.L_x_13260:
[----:B------:R-:W4:Y:S02]  /*3fd0*/  LDG.E.U16 R4, [R4.64] ;  /* 0x0000002404047981 */ /* 0x000f24000c1e1500 */
[----:B----4-:R-:W-:-:S06]  /*3fe0*/  HADD2.F32 R22, -RZ, R4.H0_H0 ;  /* 0x20000004ff167230 */ /* 0x010fcc0000004100 */
[----:B------:R-:W0:Y:S01]  /*3ff0*/  F2I.S64.TRUNC R22, R22 ;  /* 0x0000001600167311 */ /* 0x000e22000020d900 */
[----:B------:R-:W-:Y:S05]  /*4000*/  BRA `(.L_x_13254) ;  /* 0x00000ad000007947 */ /* 0x000fea0003800000 */
.L_x_13259:
[----:B------:R-:W4:Y:S02]  /*4010*/  LDG.E.64 R4, [R4.64] ;  /* 0x0000002404047981 */ /* 0x000f24000c1e1b00 */
[----:B----4-:R0:W4:Y:S01]  /*4020*/  F2I.S64.F64.TRUNC R22, R4 ;  /* 0x0000000400167311 */ /* 0x010122000030d900 */
[----:B------:R-:W-:Y:S05]  /*4030*/  BRA `(.L_x_13254) ;  /* 0x00000aa000007947 */ /* 0x000fea0003800000 */
.L_x_13249:
        /* <DEDUP_REMOVED lines=11> */
[----:B------:R-:W-:Y:S01]  /*40f0*/  SEL R22, RZ, 0x1, !P0 ;  /* 0x00000001ff167807 */ /* 0x000fe20004000000 */
[----:B------:R-:W-:Y:S05]  /*4100*/  BRA `(.L_x_13254) ;  /* 0x000009d000007947 */ /* 0x000fea0003800000 */
.L_x_13263:
[----:B------:R-:W4:Y:S02]  /*4110*/  LDG.E.64 R4, [R4.64] ;  /* 0x0000002404047981 */ /* 0x000f24000c1e1b00 */
[----:B----4-:R0:W4:Y:S01]  /*4120*/  F2I.S64.F64.TRUNC R22, R4 ;  /* 0x0000000400167311 */ /* 0x010122000030d900 */
[----:B------:R-:W-:Y:S05]  /*4130*/  BRA `(.L_x_13254) ;  /* 0x000009a000007947 */ /* 0x000fea0003800000 */
.L_x_13262:
        /* <DEDUP_REMOVED lines=25> */
[----:B------:R0:W4:Y:S01]  /*42d0*/  F2I.S64.TRUNC R22, R7 ;  /* 0x0000000700167311 */ /* 0x000122000020d900 */
[----:B------:R-:W-:Y:S05]  /*42e0*/  BRA `(.L_x_13254) ;  /* 0x000007f000007947 */ /* 0x000fea0003800000 */
.L_x_13265:
        /* <DEDUP_REMOVED lines=12> */
[----:B------:R0:W4:Y:S01]  /*43b0*/  F2I.S64.TRUNC R22, R0 ;  /* 0x0000000000167311 */ /* 0x000122000020d900 */
[----:B------:R-:W-:Y:S05]  /*43c0*/  BRA `(.L_x_13254) ;  /* 0x0000071000007947 */ /* 0x000fea0003800000 */
.L_x_13264:
[----:B------:R-:W4:Y:S02]  /*43d0*/  LDG.E.U16 R22, [R4.64] ;  /* 0x0000002404167981 */ /* 0x000f24000c1e1500 */
[----:B----4-:R-:W-:-:S06]  /*43e0*/  PRMT R22, RZ, 0x5410, R22 ;  /* 0x00005410ff167816 */ /* 0x010fcc0000000016 */
[----:B------:R-:W0:Y:S01]  /*43f0*/  F2I.S64.TRUNC R22, R22 ;  /* 0x0000001600167311 */ /* 0x000e22000020d900 */
[----:B------:R-:W-:Y:S05]  /*4400*/  BRA `(.L_x_13254) ;  /* 0x000006d000007947 */ /* 0x000fea0003800000 */
.L_x_13261:
        /* <DEDUP_REMOVED lines=11> */
.L_x_13268:
        /* <DEDUP_REMOVED lines=21> */
.L_x_13272:
[----:B------:R-:W-:Y:S05]  /*4610*/  BSYNC B1 ;  /* 0x0000000000017941 */ /* 0x000fea0003800000 */
.L_x_13271:
[----:B------:R-:W-:Y:S01]  /*4620*/  IMAD.SHL.U32 R3, R3, 0x100000, RZ ;  /* 0x0010000003037824 */ /* 0x000fe200078e00ff */
[----:B------:R-:W-:-:S04]  /*4630*/  LEA R5, R0, 0x3b800000, 0x17 ;  /* 0x3b80000000057811 */ /* 0x000fc800078eb8ff */
[----:B------:R-:W-:Y:S02]  /*4640*/  LOP3.LUT R22, R5, R3, R22, 0xfe, !PT ;  /* 0x0000000305167212 */ /* 0x000fe400078efe16 */
.L_x_13270:
[----:B------:R-:W-:Y:S05]  /*4650*/  BSYNC B0 ;  /* 0x0000000000007941 */ /* 0x000fea0003800000 */
.L_x_13269:
[----:B------:R-:W0:Y:S01]  /*4660*/  F2I.S64.TRUNC R22, R22 ;  /* 0x0000001600167311 */ /* 0x000e22000020d900 */
[----:B------:R-:W-:Y:S05]  /*4670*/  BRA `(.L_x_13254) ;  /* 0x0000046000007947 */ /* 0x000fea0003800000 */
.L_x_13267:
        /* <DEDUP_REMOVED lines=21> */
.L_x_13276:
[----:B------:R-:W-:Y:S05]  /*47d0*/  BSYNC B1 ;  /* 0x0000000000017941 */ /* 0x000fea0003800000 */
.L_x_13275:
[----:B------:R-:W-:Y:S01]  /*47e0*/  IMAD.SHL.U32 R3, R3, 0x200000, RZ ;  /* 0x0020000003037824 */ /* 0x000fe200078e00ff */
[----:B------:R-:W-:-:S04]  /*47f0*/  LEA R5, R0, 0x37800000, 0x17 ;  /* 0x3780000000057811 */ /* 0x000fc800078eb8ff */
[----:B------:R-:W-:Y:S02]  /*4800*/  LOP3.LUT R22, R5, R3, R22, 0xfe, !PT ;  /* 0x0000000305167212 */ /* 0x000fe400078efe16 */
.L_x_13274:
[----:B------:R-:W-:Y:S05]  /*4810*/  BSYNC B0 ;  /* 0x0000000000007941 */ /* 0x000fea0003800000 */
.L_x_13273:
[----:B------:R-:W0:Y:S01]  /*4820*/  F2I.S64.TRUNC R22, R22 ;  /* 0x0000001600167311 */ /* 0x000e22000020d900 */
[----:B------:R-:W-:Y:S05]  /*4830*/  BRA `(.L_x_13254) ;  /* 0x000002a000007947 */ /* 0x000fea0003800000 */
.L_x_13266:
        /* <DEDUP_REMOVED lines=14> */
.L_x_13280:
[----:B------:R-:W-:Y:S05]  /*4920*/  BSYNC B0 ;  /* 0x0000000000007941 */ /* 0x000fea0003800000 */
.L_x_13279:
[----:B------:R-:W0:Y:S01]  /*4930*/  F2I.S64.TRUNC R22, R22 ;  /* 0x0000001600167311 */ /* 0x000e22000020d900 */
[----:B------:R-:W-:Y:S05]  /*4940*/  BRA `(.L_x_13254) ;  /* 0x0000019000007947 */ /* 0x000fea0003800000 */
.L_x_13253:
        /* <DEDUP_REMOVED lines=19> */
[----:B------:R-:W-:Y:S01]  /*4a80*/  CS2R R22, SRZ ;  /* 0x0000000000167805 */ /* 0x000fe2000001ff00 */
[----:B------:R-:W-:Y:S05]  /*4a90*/  BRA `(.L_x_13254) ;  /* 0x0000004000007947 */ /* 0x000fea0003800000 */
.L_x_13278:
[----:B------:R0:W5:Y:S01]  /*4aa0*/  LDG.E.64 R22, [R4.64] ;  /* 0x0000002404167981 */ /* 0x000162000c1e1b00 */
[----:B------:R-:W-:Y:S05]  /*4ab0*/  BRA `(.L_x_13254) ;  /* 0x0000002000007947 */ /* 0x000fea0003800000 */
.L_x_13277:
[----:B------:R0:W5:Y:S01]  /*4ac0*/  LDG.E R22, [R4.64] ;  /* 0x0000002404167981 */ /* 0x000162000c1e1900 */
[----:B------:R-:W-:-:S03]  /*4ad0*/  IMAD.MOV.U32 R23, RZ, RZ, RZ ;  /* 0x000000ffff177224 */ /* 0x000fc600078e00ff */
.L_x_13254:
        /* <DEDUP_REMOVED lines=15> */
[----:B----4-:R-:W-:Y:S01]  /*4bd0*/  SHF.R.S32.HI R17, RZ, 0x1f, R16 ;  /* 0x0000001fff117819 */ /* 0x010fe20000011410 */
[----:B------:R-:W-:Y:S05]  /*4be0*/  BRA `(.L_x_13286) ;  /* 0x00000d8000007947 */ /* 0x000fea0003800000 */
.L_x_13284:
[----:B------:R0:W5:Y:S01]  /*4bf0*/  LDG.E.U8 R16, [R4.64] ;  /* 0x0000002404107981 */ /* 0x000162000c1e1100 */
[----:B------:R-:W-:Y:S01]  /*4c00*/  IMAD.MOV.U32 R17, RZ, RZ, RZ ;  /* 0x000000ffff117224 */ /* 0x000fe200078e00ff */
[----:B------:R-:W-:Y:S05]  /*4c10*/  BRA `(.L_x_13286) ;  /* 0x00000d5000007947 */ /* 0x000fea0003800000 */
.L_x_13283:
        /* <DEDUP_REMOVED lines=8> */
.L_x_13288:
[----:B----4-:R-:W4:Y:S02]  /*4ca0*/  LDG.E R16, [R4.64] ;  /* 0x0000002404107981 */ /* 0x010f24000c1e1900 */
[----:B----4-:R-:W-:Y:S01]  /*4cb0*/  SHF.R.S32.HI R17, RZ, 0x1f, R16 ;  /* 0x0000001fff117819 */ /* 0x010fe20000011410 */
[----:B------:R-:W-:Y:S05]  /*4cc0*/  BRA `(.L_x_13286) ;  /* 0x00000ca000007947 */ /* 0x000fea0003800000 */
.L_x_13287:
[----:B----4-:R-:W4:Y:S02]  /*4cd0*/  LDG.E.S16 R16, [R4.64] ;  /* 0x0000002404107981 */ /* 0x010f24000c1e1700 */
[----:B----4-:R-:W-:Y:S01]  /*4ce0*/  SHF.R.S32.HI R17, RZ, 0x1f, R16 ;  /* 0x0000001fff117819 */ /* 0x010fe20000011410 */
[----:B------:R-:W-:Y:S05]  /*4cf0*/  BRA `(.L_x_13286) ;  /* 0x00000c7000007947 */ /* 0x000fea0003800000 */
.L_x_13282:
[----:B------:R-:W-:-:S13]  /*4d00*/  ISETP.GT.AND P0, PT, R0, 0x6, PT ;  /* 0x000000060000780c */ /* 0x000fda0003f04270 */
[----:B------:R-:W-:Y:S05]  /*4d10*/  @P0 BRA `(.L_x_13289) ;  /* 0x000000b000000947 */ /* 0x000fea0003800000 */
[----:B------:R-:W-:-:S13]  /*4d20*/  ISETP.NE.AND P0, PT, R0, 0x5, PT ;  /* 0x000000050000780c */ /* 0x000fda0003f05270 */
[----:B------:R-:W-:Y:S05]  /*4d30*/  @!P0 BRA `(.L_x_13290) ;  /* 0x0000005000008947 */ /* 0x000fea0003800000 */
[----:B------:R-:W-:-:S13]  /*4d40*/  ISETP.NE.AND P0, PT, R0, 0x6, PT ;  /* 0x000000060000780c */ /* 0x000fda0003f05270 */
[----:B------:R-:W-:Y:S05]  /*4d50*/  @P0 BRA `(.L_x_13285) ;  /* 0x00000a8000000947 */ /* 0x000fea0003800000 */
[----:B----4-:R-:W4:Y:S02]  /*4d60*/  LDG.E R4, [R4.64] ;  /* 0x0000002404047981 */ /* 0x010f24000c1e1900 */
[----:B----4-:R0:W4:Y:S01]  /*4d70*/  F2I.S64.TRUNC R16, R4 ;  /* 0x0000000400107311 */ /* 0x010122000020d900 */
[----:B------:R-:W-:Y:S05]  /*4d80*/  BRA `(.L_x_13286) ;  /* 0x00000be000007947 */ /* 0x000fea0003800000 */
.L_x_13290:
[----:B----4-:R-:W4:Y:S02]  /*4d90*/  LDG.E.U16 R4, [R4.64] ;  /* 0x0000002404047981 */ /* 0x010f24000c1e1500 */
[----:B----4-:R-:W-:-:S06]  /*4da0*/  HADD2.F32 R16, -RZ, R4.H0_H0 ;  /* 0x20000004ff107230 */ /* 0x010fcc0000004100 */
[----:B------:R-:W0:Y:S01]  /*4db0*/  F2I.S64.TRUNC R16, R16 ;  /* 0x0000001000107311 */ /* 0x000e22000020d900 */
[----:B------:R-:W-:Y:S05]  /*4dc0*/  BRA `(.L_x_13286) ;  /* 0x00000ba000007947 */ /* 0x000fea0003800000 */
.L_x_13289:
[----:B------:R-:W-:-:S13]  /*4dd0*/  ISETP.NE.AND P0, PT, R0, 0x7, PT ;  /* 0x000000070000780c */ /* 0x000fda0003f05270 */
[----:B------:R-:W-:Y:S05]  /*4de0*/  @!P0 BRA `(.L_x_13291) ;  /* 0x000000b000008947 */ /* 0x000fea0003800000 */
[----:B------:R-:W-:-:S13]  /*4df0*/  ISETP.NE.AND P0, PT, R0, 0x8, PT ;  /* 0x000000080000780c */ /* 0x000fda0003f05270 */
[----:B------:R-:W-:Y:S05]  /*4e00*/  @!P0 BRA `(.L_x_13292) ;  /* 0x0000005000008947 */ /* 0x000fea0003800000 */
[----:B------:R-:W-:-:S13]  /*4e10*/  ISETP.NE.AND P0, PT, R0, 0x9, PT ;  /* 0x000000090000780c */ /* 0x000fda0003f05270 */
[----:B------:R-:W-:Y:S05]  /*4e20*/  @P0 BRA `(.L_x_13285) ;  /* 0x000009b000000947 */ /* 0x000fea0003800000 */
[----:B----4-:R-:W4:Y:S02]  /*4e30*/  LDG.E R4, [R4.64] ;  /* 0x0000002404047981 */ /* 0x010f24000c1e1900 */
[----:B----4-:R0:W4:Y:S01]  /*4e40*/  F2I.S64.TRUNC R16, R4 ;  /* 0x0000000400107311 */ /* 0x010122000020d900 */
[----:B------:R-:W-:Y:S05]  /*4e50*/  BRA `(.L_x_13286) ;  /* 0x00000b1000007947 */ /* 0x000fea0003800000 */
.L_x_13292:
[----:B----4-:R-:W4:Y:S02]  /*4e60*/  LDG.E.U16 R4, [R4.64] ;  /* 0x0000002404047981 */ /* 0x010f24000c1e1500 */
[----:B----4-:R-:W-:-:S06]  /*4e70*/  HADD2.F32 R16, -RZ, R4.H0_H0 ;  /* 0x20000004ff107230 */ /* 0x010fcc0000004100 */
[----:B------:R-:W0:Y:S01]  /*4e80*/  F2I.S64.TRUNC R16, R16 ;  /* 0x0000001000107311 */ /* 0x000e22000020d900 */
[----:B------:R-:W-:Y:S05]  /*4e90*/  BRA `(.L_x_13286) ;  /* 0x00000ad000007947 */ /* 0x000fea0003800000 */
.L_x_13291:
[----:B----4-:R-:W4:Y:S02]  /*4ea0*/  LDG.E.64 R4, [R4.64] ;  /* 0x0000002404047981 */ /* 0x010f24000c1e1b00 */
[----:B----4-:R0:W4:Y:S01]  /*4eb0*/  F2I.S64.F64.TRUNC R16, R4 ;  /* 0x0000000400107311 */ /* 0x010122000030d900 */
[----:B------:R-:W-:Y:S05]  /*4ec0*/  BRA `(.L_x_13286) ;  /* 0x00000aa000007947 */ /* 0x000fea0003800000 */
.L_x_13281:
        /* <DEDUP_REMOVED lines=11> */
[----:B------:R-:W-:Y:S01]  /*4f80*/  SEL R16, RZ, 0x1, !P0 ;  /* 0x00000001ff107807 */ /* 0x000fe20004000000 */
[----:B------:R-:W-:Y:S05]  /*4f90*/  BRA `(.L_x_13286) ;  /* 0x000009d000007947 */ /* 0x000fea0003800000 */
.L_x_13295:
[----:B----4-:R-:W4:Y:S02]  /*4fa0*/  LDG.E.64 R4, [R4.64] ;  /* 0x0000002404047981 */ /* 0x010f24000c1e1b00 */
[----:B----4-:R0:W4:Y:S01]  /*4fb0*/  F2I.S64.F64.TRUNC R16, R4 ;  /* 0x0000000400107311 */ /* 0x010122000030d900 */
[----:B------:R-:W-:Y:S05]  /*4fc0*/  BRA `(.L_x_13286) ;  /* 0x000009a000007947 */ /* 0x000fea0003800000 */
.L_x_13294:
        /* <DEDUP_REMOVED lines=27> */
.L_x_13297:
        /* <DEDUP_REMOVED lines=14> */
.L_x_13296:
[----:B----4-:R-:W4:Y:S02]  /*5260*/  LDG.E.U16 R16, [R4.64] ;  /* 0x0000002404107981 */ /* 0x010f24000c1e1500 */
[----:B----4-:R-:W-:-:S06]  /*5270*/  PRMT R16, RZ, 0x5410, R16 ;  /* 0x00005410ff107816 */ /* 0x010fcc0000000010 */
[----:B------:R-:W0:Y:S01]  /*5280*/  F2I.S64.TRUNC R16, R16 ;  /* 0x0000001000107311 */ /* 0x000e22000020d900 */
[----:B------:R-:W-:Y:S05]  /*5290*/  BRA `(.L_x_13286) ;  /* 0x000006d000007947 */ /* 0x000fea0003800000 */
.L_x_13293:
        /* <DEDUP_REMOVED lines=11> */
.L_x_13300:
        /* <DEDUP_REMOVED lines=21> */
.L_x_13304:
[----:B------:R-:W-:Y:S05]  /*54a0*/  BSYNC B1 ;  /* 0x0000000000017941 */ /* 0x000fea0003800000 */
.L_x_13303:
[----:B------:R-:W-:Y:S01]  /*54b0*/  IMAD.SHL.U32 R3, R3, 0x100000, RZ ;  /* 0x0010000003037824 */ /* 0x000fe200078e00ff */
[----:B------:R-:W-:-:S04]  /*54c0*/  LEA R5, R0, 0x3b800000, 0x17 ;  /* 0x3b80000000057811 */ /* 0x000fc800078eb8ff */
[----:B------:R-:W-:Y:S02]  /*54d0*/  LOP3.LUT R16, R5, R3, R16, 0xfe, !PT ;  /* 0x0000000305107212 */ /* 0x000fe400078efe10 */
.L_x_13302:
[----:B------:R-:W-:Y:S05]  /*54e0*/  BSYNC B0 ;  /* 0x0000000000007941 */ /* 0x000fea0003800000 */
.L_x_13301:
[----:B------:R-:W0:Y:S01]  /*54f0*/  F2I.S64.TRUNC R16, R16 ;  /* 0x0000001000107311 */ /* 0x000e22000020d900 */
[----:B------:R-:W-:Y:S05]  /*5500*/  BRA `(.L_x_13286) ;  /* 0x0000046000007947 */ /* 0x000fea0003800000 */
.L_x_13299:
        /* <DEDUP_REMOVED lines=21> */
.L_x_13308:
[----:B------:R-:W-:Y:S05]  /*5660*/  BSYNC B1 ;  /* 0x0000000000017941 */ /* 0x000fea0003800000 */
.L_x_13307:
[----:B------:R-:W-:Y:S01]  /*5670*/  IMAD.SHL.U32 R3, R3, 0x200000, RZ ;  /* 0x0020000003037824 */ /* 0x000fe200078e00ff */
[----:B------:R-:W-:-:S04]  /*5680*/  LEA R5, R0, 0x37800000, 0x17 ;  /* 0x3780000000057811 */ /* 0x000fc800078eb8ff */
[----:B------:R-:W-:Y:S02]  /*5690*/  LOP3.LUT R16, R5, R3, R16, 0xfe, !PT ;  /* 0x0000000305107212 */ /* 0x000fe400078efe10 */
.L_x_13306:
[----:B------:R-:W-:Y:S05]  /*56a0*/  BSYNC B0 ;  /* 0x0000000000007941 */ /* 0x000fea0003800000 */
.L_x_13305:
[----:B------:R-:W0:Y:S01]  /*56b0*/  F2I.S64.TRUNC R16, R16 ;  /* 0x0000001000107311 */ /* 0x000e22000020d900 */
[----:B------:R-:W-:Y:S05]  /*56c0*/  BRA `(.L_x_13286) ;  /* 0x000002a000007947 */ /* 0x000fea0003800000 */
.L_x_13298:
        /* <DEDUP_REMOVED lines=14> */
.L_x_13312:
[----:B------:R-:W-:Y:S05]  /*57b0*/  BSYNC B0 ;  /* 0x0000000000007941 */ /* 0x000fea0003800000 */
.L_x_13311:
[----:B------:R-:W0:Y:S01]  /*57c0*/  F2I.S64.TRUNC R16, R16 ;  /* 0x0000001000107311 */ /* 0x000e22000020d900 */
[----:B------:R-:W-:Y:S05]  /*57d0*/  BRA `(.L_x_13286) ;  /* 0x0000019000007947 */ /* 0x000fea0003800000 */
.L_x_13285:
        /* <DEDUP_REMOVED lines=19> */
[----:B------:R-:W-:Y:S01]  /*5910*/  CS2R R16, SRZ ;  /* 0x0000000000107805 */ /* 0x000fe2000001ff00 */
[----:B------:R-:W-:Y:S05]  /*5920*/  BRA `(.L_x_13286) ;  /* 0x0000004000007947 */ /* 0x000fea0003800000 */
.L_x_13310:
[----:B------:R0:W5:Y:S01]  /*5930*/  LDG.E.64 R16, [R4.64] ;  /* 0x0000002404107981 */ /* 0x000162000c1e1b00 */
[----:B------:R-:W-:Y:S05]  /*5940*/  BRA `(.L_x_13286) ;  /* 0x0000002000007947 */ /* 0x000fea0003800000 */
.L_x_13309:
[----:B------:R0:W5:Y:S01]  /*5950*/  LDG.E R16, [R4.64] ;  /* 0x0000002404107981 */ /* 0x000162000c1e1900 */
[----:B------:R-:W-:-:S03]  /*5960*/  IMAD.MOV.U32 R17, RZ, RZ, RZ ;  /* 0x000000ffff117224 */ /* 0x000fc600078e00ff */
.L_x_13286:
[----:B------:R-:W-:-:S04]  /*5970*/  IADD3 R2, R2, 0x80, RZ ;  /* 0x0000008002027810 */ /* 0x000fc80007ffe0ff */
.L_x_13248:
[----:B------:R-:W-:Y:S05]  /*5980*/  BSYNC B6 ;  /* 0x0000000000067941 */ /* 0x000fea0003800000 */
.L_x_13247:
        /* <DEDUP_REMOVED lines=22> */
.L_x_13318:
[----:B------:R0:W5:Y:S01]  /*5af0*/  LDG.E.U8 R18, [R4.64] ;  /* 0x0000002404127981 */ /* 0x000162000c1e1100 */
[----:B------:R-:W-:Y:S01]  /*5b00*/  IMAD.MOV.U32 R19, RZ, RZ, RZ ;  /* 0x000000ffff137224 */ /* 0x000fe200078e00ff */
[----:B------:R-:W-:Y:S05]  /*5b10*/  BRA `(.L_x_13320) ;  /* 0x00000d5000007947 */ /* 0x000fea0003800000 */
.L_x_13317:
        /* <DEDUP_REMOVED lines=8> */
.L_x_13322:
[----:B----4-:R-:W4:Y:S02]  /*5ba0*/  LDG.E R18, [R4.64] ;  /* 0x0000002404127981 */ /* 0x010f24000c1e1900 */
[----:B----4-:R-:W-:Y:S01]  /*5bb0*/  SHF.R.S32.HI R19, RZ, 0x1f, R18 ;  /* 0x0000001fff137819 */ /* 0x010fe20000011412 */
[----:B------:R-:W-:Y:S05]  /*5bc0*/  BRA `(.L_x_13320) ;  /* 0x00000ca000007947 */ /* 0x000fea0003800000 */
.L_x_13321:
[----:B----4-:R-:W4:Y:S02]  /*5bd0*/  LDG.E.S16 R18, [R4.64] ;  /* 0x0000002404127981 */ /* 0x010f24000c1e1700 */
[----:B----4-:R-:W-:Y:S01]  /*5be0*/  SHF.R.S32.HI R19, RZ, 0x1f, R18 ;  /* 0x0000001fff137819 */ /* 0x010fe20000011412 */
[----:B------:R-:W-:Y:S05]  /*5bf0*/  BRA `(.L_x_13320) ;  /* 0x00000c7000007947 */ /* 0x000fea0003800000 */
.L_x_13316:
        /* <DEDUP_REMOVED lines=9> */
.L_x_13324:
[----:B----4-:R-:W4:Y:S02]  /*5c90*/  LDG.E.U16 R4, [R4.64] ;  /* 0x0000002404047981 */ /* 0x010f24000c1e1500 */
[----:B----4-:R-:W-:-:S06]  /*5ca0*/  HADD2.F32 R18, -RZ, R4.H0_H0 ;  /* 0x20000004ff127230 */ /* 0x010fcc0000004100 */
[----:B------:R-:W0:Y:S01]  /*5cb0*/  F2I.S64.TRUNC R18, R18 ;  /* 0x0000001200127311 */ /* 0x000e22000020d900 */
[----:B------:R-:W-:Y:S05]  /*5cc0*/  BRA `(.L_x_13320) ;  /* 0x00000ba000007947 */ /* 0x000fea0003800000 */
.L_x_13323:
        /* <DEDUP_REMOVED lines=9> */
.L_x_13326:
[----:B----4-:R-:W4:Y:S02]  /*5d60*/  LDG.E.U16 R4, [R4.64] ;  /* 0x0000002404047981 */ /* 0x010f24000c1e1500 */
[----:B----4-:R-:W-:-:S06]  /*5d70*/  HADD2.F32 R18, -RZ, R4.H0_H0 ;  /* 0x20000004ff127230 */ /* 0x010fcc0000004100 */
[----:B------:R-:W0:Y:S01]  /*5d80*/  F2I.S64.TRUNC R18, R18 ;  /* 0x0000001200127311 */ /* 0x000e22000020d900 */
[----:B------:R-:W-:Y:S05]  /*5d90*/  BRA `(.L_x_13320) ;  /* 0x00000ad000007947 */ /* 0x000fea0003800000 */
.L_x_13325:
[----:B----4-:R-:W4:Y:S02]  /*5da0*/  LDG.E.64 R4, [R4.64] ;  /* 0x0000002404047981 */ /* 0x010f24000c1e1b00 */
[----:B----4-:R0:W4:Y:S01]  /*5db0*/  F2I.S64.F64.TRUNC R18, R4 ;  /* 0x0000000400127311 */ /* 0x010122000030d900 */
[----:B------:R-:W-:Y:S05]  /*5dc0*/  BRA `(.L_x_13320) ;  /* 0x00000aa000007947 */ /* 0x000fea0003800000 */
.L_x_13315:
        /* <DEDUP_REMOVED lines=13> */
.L_x_13329:
[----:B----4-:R-:W4:Y:S02]  /*5ea0*/  LDG.E.64 R4, [R4.64] ;  /* 0x0000002404047981 */ /* 0x010f24000c1e1b00 */
[----:B----4-:R0:W4:Y:S01]  /*5eb0*/  F2I.S64.F64.TRUNC R18, R4 ;  /* 0x0000000400127311 */ /* 0x010122000030d900 */
[----:B------:R-:W-:Y:S05]  /*5ec0*/  BRA `(.L_x_13320) ;  /* 0x000009a000007947 */ /* 0x000fea0003800000 */
.L_x_13328:
        /* <DEDUP_REMOVED lines=27> */
.L_x_13331:
        /* <DEDUP_REMOVED lines=14> */
.L_x_13330:
[----:B----4-:R-:W4:Y:S02]  /*6160*/  LDG.E.U16 R18, [R4.64] ;  /* 0x0000002404127981 */ /* 0x010f24000c1e1500 */
[----:B----4-:R-:W-:-:S06]  /*6170*/  PRMT R18, RZ, 0x5410, R18 ;  /* 0x00005410ff127816 */ /* 0x010fcc0000000012 */
[----:B------:R-:W0:Y:S01]  /*6180*/  F2I.S64.TRUNC R18, R18 ;  /* 0x0000001200127311 */ /* 0x000e22000020d900 */
[----:B------:R-:W-:Y:S05]  /*6190*/  BRA `(.L_x_13320) ;  /* 0x000006d000007947 */ /* 0x000fea0003800000 */
.L_x_13327:
        /* <DEDUP_REMOVED lines=11> */
.L_x_13334:
        /* <DEDUP_REMOVED lines=21> */
.L_x_13338:
[----:B------:R-:W-:Y:S05]  /*63a0*/  BSYNC B1 ;  /* 0x0000000000017941 */ /* 0x000fea0003800000 */
.L_x_13337:
[----:B------:R-:W-:Y:S01]  /*63b0*/  IMAD.SHL.U32 R3, R3, 0x100000, RZ ;  /* 0x0010000003037824 */ /* 0x000fe200078e00ff */
[----:B------:R-:W-:-:S04]  /*63c0*/  LEA R5, R0, 0x3b800000, 0x17 ;  /* 0x3b80000000057811 */ /* 0x000fc800078eb8ff */
[----:B------:R-:W-:Y:S02]  /*63d0*/  LOP3.LUT R18, R5, R3, R18, 0xfe, !PT ;  /* 0x0000000305127212 */ /* 0x000fe400078efe12 */
.L_x_13336:
[----:B------:R-:W-:Y:S05]  /*63e0*/  BSYNC B0 ;  /* 0x0000000000007941 */ /* 0x000fea0003800000 */
.L_x_13335:
[----:B------:R-:W0:Y:S01]  /*63f0*/  F2I.S64.TRUNC R18, R18 ;  /* 0x0000001200127311 */ /* 0x000e22000020d900 */
[----:B------:R-:W-:Y:S05]  /*6400*/  BRA `(.L_x_13320) ;  /* 0x0000046000007947 */ /* 0x000fea0003800000 */
.L_x_13333:
        /* <DEDUP_REMOVED lines=21> */
.L_x_13342:
[----:B------:R-:W-:Y:S05]  /*6560*/  BSYNC B1 ;  /* 0x0000000000017941 */ /* 0x000fea0003800000 */
.L_x_13341:
[----:B------:R-:W-:Y:S01]  /*6570*/  IMAD.SHL.U32 R3, R3, 0x200000, RZ ;  /* 0x0020000003037824 */ /* 0x000fe200078e00ff */
[----:B------:R-:W-:-:S04]  /*6580*/  LEA R5, R0, 0x37800000, 0x17 ;  /* 0x3780000000057811 */ /* 0x000fc800078eb8ff */
[----:B------:R-:W-:Y:S02]  /*6590*/  LOP3.LUT R18, R5, R3, R18, 0xfe, !PT ;  /* 0x0000000305127212 */ /* 0x000fe400078efe12 */
.L_x_13340:
[----:B------:R-:W-:Y:S05]  /*65a0*/  BSYNC B0 ;  /* 0x0000000000007941 */ /* 0x000fea0003800000 */
.L_x_13339:
[----:B------:R-:W0:Y:S01]  /*65b0*/  F2I.S64.TRUNC R18, R18 ;  /* 0x0000001200127311 */ /* 0x000e22000020d900 */
[----:B------:R-:W-:Y:S05]  /*65c0*/  BRA `(.L_x_13320) ;  /* 0x000002a000007947 */ /* 0x000fea0003800000 */
.L_x_13332:
        /* <DEDUP_REMOVED lines=14> */
.L_x_13346:
[----:B------:R-:W-:Y:S05]  /*66b0*/  BSYNC B0 ;  /* 0x0000000000007941 */ /* 0x000fea0003800000 */
.L_x_13345:
[----:B------:R-:W0:Y:S01]  /*66c0*/  F2I.S64.TRUNC R18, R18 ;  /* 0x0000001200127311 */ /* 0x000e22000020d900 */
[----:B------:R-:W-:Y:S05]  /*66d0*/  BRA `(.L_x_13320) ;  /* 0x0000019000007947 */ /* 0x000fea0003800000 */
.L_x_13319:
        /* <DEDUP_REMOVED lines=21> */
.L_x_13344:
[----:B------:R0:W5:Y:S01]  /*6830*/  LDG.E.64 R18, [R4.64] ;  /* 0x0000002404127981 */ /* 0x000162000c1e1b00 */
[----:B------:R-:W-:Y:S05]  /*6840*/  BRA `(.L_x_13320) ;  /* 0x0000002000007947 */ /* 0x000fea0003800000 */
.L_x_13343:
[----:B------:R0:W5:Y:S01]  /*6850*/  LDG.E R18, [R4.64] ;  /* 0x0000002404127981 */ /* 0x000162000c1e1900 */
[----:B------:R-:W-:-:S03]  /*6860*/  IMAD.MOV.U32 R19, RZ, RZ, RZ ;  /* 0x000000ffff137224 */ /* 0x000fc600078e00ff */
.L_x_13320:
        /* <DEDUP_REMOVED lines=17> */
.L_x_13350:
[----:B------:R0:W5:Y:S01]  /*6980*/  LDG.E.U8 R24, [R2.64] ;  /* 0x0000002402187981 */ /* 0x000162000c1e1100 */
[----:B------:R-:W-:Y:S01]  /*6990*/  IMAD.MOV.U32 R25, RZ, RZ, RZ ;  /* 0x000000ffff197224 */ /* 0x000fe200078e00ff */
[----:B------:R-:W-:Y:S05]  /*69a0*/  BRA `(.L_x_13314) ;  /* 0x00000d4000007947 */ /* 0x000fea0003800000 */
.L_x_13349:
        /* <DEDUP_REMOVED lines=8> */
.L_x_13353:
[----:B----4-:R-:W4:Y:S02]  /*6a30*/  LDG.E R24, [R2.64] ;  /* 0x0000002402187981 */ /* 0x010f24000c1e1900 */
[----:B----4-:R-:W-:Y:S01]  /*6a40*/  SHF.R.S32.HI R25, RZ, 0x1f, R24 ;  /* 0x0000001fff197819 */ /* 0x010fe20000011418 */
[----:B------:R-:W-:Y:S05]  /*6a50*/  BRA `(.L_x_13314) ;  /* 0x00000c9000007947 */ /* 0x000fea0003800000 */
.L_x_13352:
[----:B----4-:R-:W4:Y:S02]  /*6a60*/  LDG.E.S16 R24, [R2.64] ;  /* 0x0000002402187981 */ /* 0x010f24000c1e1700 */
[----:B----4-:R-:W-:Y:S01]  /*6a70*/  SHF.R.S32.HI R25, RZ, 0x1f, R24 ;  /* 0x0000001fff197819 */ /* 0x010fe20000011418 */
[----:B------:R-:W-:Y:S05]  /*6a80*/  BRA `(.L_x_13314) ;  /* 0x00000c6000007947 */ /* 0x000fea0003800000 */
.L_x_13348:
        /* <DEDUP_REMOVED lines=9> */
.L_x_13355:
[----:B----4-:R-:W4:Y:S02]  /*6b20*/  LDG.E.U16 R2, [R2.64] ;  /* 0x0000002402027981 */ /* 0x010f24000c1e1500 */
[----:B----4-:R-:W-:-:S06]  /*6b30*/  HADD2.F32 R24, -RZ, R2.H0_H0 ;  /* 0x20000002ff187230 */ /* 0x010fcc0000004100 */
[----:B------:R-:W0:Y:S01]  /*6b40*/  F2I.S64.TRUNC R24, R24 ;  /* 0x0000001800187311 */ /* 0x000e22000020d900 */
[----:B------:R-:W-:Y:S05]  /*6b50*/  BRA `(.L_x_13314) ;  /* 0x00000b9000007947 */ /* 0x000fea0003800000 */
.L_x_13354:
        /* <DEDUP_REMOVED lines=9> */
.L_x_13357:
[----:B----4-:R-:W4:Y:S02]  /*6bf0*/  LDG.E.U16 R2, [R2.64] ;  /* 0x0000002402027981 */ /* 0x010f24000c1e1500 */
[----:B----4-:R-:W-:-:S06]  /*6c00*/  HADD2.F32 R24, -RZ, R2.H0_H0 ;  /* 0x20000002ff187230 */ /* 0x010fcc0000004100 */
[----:B------:R-:W0:Y:S01]  /*6c10*/  F2I.S64.TRUNC R24, R24 ;  /* 0x0000001800187311 */ /* 0x000e22000020d900 */
[----:B------:R-:W-:Y:S05]  /*6c20*/  BRA `(.L_x_13314) ;  /* 0x00000ac000007947 */ /* 0x000fea0003800000 */
.L_x_13356:
[----:B----4-:R-:W4:Y:S02]  /*6c30*/  LDG.E.64 R2, [R2.64] ;  /* 0x0000002402027981 */ /* 0x010f24000c1e1b00 */
[----:B----4-:R0:W4:Y:S01]  /*6c40*/  F2I.S64.F64.TRUNC R24, R2 ;  /* 0x0000000200187311 */ /* 0x010122000030d900 */
[----:B------:R-:W-:Y:S05]  /*6c50*/  BRA `(.L_x_13314) ;  /* 0x00000a9000007947 */ /* 0x000fea0003800000 */
.L_x_13347:
        /* <DEDUP_REMOVED lines=13> */
.L_x_13360:
[----:B----4-:R-:W4:Y:S02]  /*6d30*/  LDG.E.64 R2, [R2.64] ;  /* 0x0000002402027981 */ /* 0x010f24000c1e1b00 */
[----:B----4-:R0:W4:Y:S01]  /*6d40*/  F2I.S64.F64.TRUNC R24, R2 ;  /* 0x0000000200187311 */ /* 0x010122000030d900 */
[----:B------:R-:W-:Y:S05]  /*6d50*/  BRA `(.L_x_13314) ;  /* 0x0000099000007947 */ /* 0x000fea0003800000 */
.L_x_13359:
        /* <DEDUP_REMOVED lines=27> */
.L_x_13362:
[----:B----4-:R-:W4:Y:S02]  /*6f10*/  LDG.E.U8 R2, [R2.64] ;  /* 0x0000002402027981 */ /* 0x010f24000c1e1100 */
[C---:B----4-:R-:W-:Y:S02]  /*6f20*/  IMAD.SHL.U32 R0, R2.reuse, 0x2000000, RZ ;  /* 0x0200000002007824 */ /* 0x050fe400078e00ff */
        /* <DEDUP_REMOVED lines=10> */
[----:B------:R0:W4:Y:S01]  /*6fd0*/  F2I.S64.TRUNC R24, R4 ;  /* 0x0000000400187311 */ /* 0x000122000020d900 */
[----:B------:R-:W-:Y:S05]  /*6fe0*/  BRA `(.L_x_13314) ;  /* 0x0000070000007947 */ /* 0x000fea0003800000 */
.L_x_13361:
[----:B----4-:R-:W4:Y:S02]  /*6ff0*/  LDG.E.U16 R24, [R2.64] ;  /* 0x0000002402187981 */ /* 0x010f24000c1e1500 */
[----:B----4-:R-:W-:-:S06]  /*7000*/  PRMT R24, RZ, 0x5410, R24 ;  /* 0x00005410ff187816 */ /* 0x010fcc0000000018 */
[----:B------:R-:W0:Y:S01]  /*7010*/  F2I.S64.TRUNC R24, R24 ;  /* 0x0000001800187311 */ /* 0x000e22000020d900 */
[----:B------:R-:W-:Y:S05]  /*7020*/  BRA `(.L_x_13314) ;  /* 0x000006c000007947 */ /* 0x000fea0003800000 */
.L_x_13358:
        /* <DEDUP_REMOVED lines=11> */
.L_x_13365:
        /* <DEDUP_REMOVED lines=21> */
.L_x_13369:
[----:B------:R-:W-:Y:S05]  /*7230*/  BSYNC B1 ;  /* 0x0000000000017941 */ /* 0x000fea0003800000 */
.L_x_13368:
[----:B------:R-:W-:Y:S01]  /*7240*/  IMAD.SHL.U32 R2, R2, 0x100000, RZ ;  /* 0x0010000002027824 */ /* 0x000fe200078e00ff */
[----:B------:R-:W-:-:S04]  /*7250*/  LEA R3, R0, 0x3b800000, 0x17 ;  /* 0x3b80000000037811 */ /* 0x000fc800078eb8ff */
[----:B------:R-:W-:Y:S02]  /*7260*/  LOP3.LUT R24, R3, R2, R24, 0xfe, !PT ;  /* 0x0000000203187212 */ /* 0x000fe400078efe18 */
.L_x_13367:
[----:B------:R-:W-:Y:S05]  /*7270*/  BSYNC B0 ;  /* 0x0000000000007941 */ /* 0x000fea0003800000 */
.L_x_13366:
[----:B------:R-:W0:Y:S01]  /*7280*/  F2I.S64.TRUNC R24, R24 ;  /* 0x0000001800187311 */ /* 0x000e22000020d900 */
[----:B------:R-:W-:Y:S05]  /*7290*/  BRA `(.L_x_13314) ;  /* 0x0000045000007947 */ /* 0x000fea0003800000 */
.L_x_13364:
        /* <DEDUP_REMOVED lines=21> */
.L_x_13373:
[----:B------:R-:W-:Y:S05]  /*73f0*/  BSYNC B1 ;  /* 0x0000000000017941 */ /* 0x000fea0003800000 */
.L_x_13372:
[----:B------:R-:W-:Y:S01]  /*7400*/  IMAD.SHL.U32 R2, R2, 0x200000, RZ ;  /* 0x0020000002027824 */ /* 0x000fe200078e00ff */
[----:B------:R-:W-:-:S04]  /*7410*/  LEA R3, R0, 0x37800000, 0x17 ;  /* 0x3780000000037811 */ /* 0x000fc800078eb8ff */
[----:B------:R-:W-:Y:S02]  /*7420*/  LOP3.LUT R24, R3, R2, R24, 0xfe, !PT ;  /* 0x0000000203187212 */ /* 0x000fe400078efe18 */
.L_x_13371:
[----:B------:R-:W-:Y:S05]  /*7430*/  BSYNC B0 ;  /* 0x0000000000007941 */ /* 0x000fea0003800000 */
.L_x_13370:
[----:B------:R-:W0:Y:S01]  /*7440*/  F2I.S64.TRUNC R24, R24 ;  /* 0x0000001800187311 */ /* 0x000e22000020d900 */
[----:B------:R-:W-:Y:S05]  /*7450*/  BRA `(.L_x_13314) ;  /* 0x0000029000007947 */ /* 0x000fea0003800000 */
.L_x_13363:
        /* <DEDUP_REMOVED lines=14> */
.L_x_13377:
[----:B------:R-:W-:Y:S05]  /*7540*/  BSYNC B0 ;  /* 0x0000000000007941 */ /* 0x000fea0003800000 */
.L_x_13376:
[----:B------:R-:W0:Y:S01]  /*7550*/  F2I.S64.TRUNC R24, R24 ;  /* 0x0000001800187311 */ /* 0x000e22000020d900 */
[----:B------:R-:W-:Y:S05]  /*7560*/  BRA `(.L_x_13314) ;  /* 0x0000018000007947 */ /* 0x000fea0003800000 */
.L_x_13351:
        /* <DEDUP_REMOVED lines=20> */
.L_x_13375:
[----:B------:R0:W5:Y:S01]  /*76b0*/  LDG.E.64 R24, [R2.64] ;  /* 0x0000002402187981 */ /* 0x000162000c1e1b00 */
[----:B------:R-:W-:Y:S05]  /*76c0*/  BRA `(.L_x_13314) ;  /* 0x0000002000007947 */ /* 0x000fea0003800000 */
.L_x_13374:
[----:B------:R0:W5:Y:S01]  /*76d0*/  LDG.E R24, [R2.64] ;  /* 0x0000002402187981 */ /* 0x000162000c1e1900 */
[----:B------:R-:W-:-:S03]  /*76e0*/  IMAD.MOV.U32 R25, RZ, RZ, RZ ;  /* 0x000000ffff197224 */ /* 0x000fc600078e00ff */
.L_x_13314:
[----:B------:R-:W-:Y:S05]  /*76f0*/  BSYNC B6 ;  /* 0x0000000000067941 */ /* 0x000fea0003800000 */
.L_x_13313:
[----:B------:R-:W4:Y:S01]  /*7700*/  S2R R35, SR_TID.X ;  /* 0x0000000000237919 */ /* 0x000f220000002100 */
[----:B------:R-:W-:Y:S01]  /*7710*/  BSSY B0, `(.L_x_13378) ;  /* 0x000001f000007945 */ /* 0x000fe20003800000 */
[----:B----4-:R-:W-:-:S13]  /*7720*/  ISETP.GE.AND P2, PT, R35, R34, PT ;  /* 0x000000222300720c */ /* 0x010fda0003f46270 */
[----:B------:R-:W-:Y:S05]  /*7730*/  @P2 BRA `(.L_x_13379) ;  /* 0x000001c000002947 */ /* 0x000fea0003800000 */
[----:B0-2--5:R-:W-:-:S04]  /*7740*/  LOP3.LUT R0, R31, R29, RZ, 0xfc, !PT ;  /* 0x0000001d1f007212 */ /* 0x025fc800078efcff */
[----:B------:R-:W-:-:S13]  /*7750*/  ISETP.NE.U32.AND P0, PT, R0, RZ, PT ;  /* 0x000000ff0000720c */ /* 0x000fda0003f05070 */
[----:B------:R-:W-:Y:S05]  /*7760*/  @!P0 BRA `(.L_x_13380) ;  /* 0x0000006000008947 */ /* 0x000fea0003800000 */
[----:B------:R-:W-:Y:S01]  /*7770*/  IMAD.MOV.U32 R10, RZ, RZ, R29 ;  /* 0x000000ffff0a7224 */ /* 0x000fe200078e001d */
[----:B------:R-:W-:Y:S02]  /*7780*/  MOV R0, 0x77a0 ;  /* 0x000077a000007802 */ /* 0x000fe40000000f00 */
[----:B-1-3--:R-:W-:Y:S05]  /*7790*/  CALL.REL.NOINC `($__internal_19_$__cuda_sm20_div_s64) ;  /* 0x0000454000007944 */ /* 0x00afea0003c00000 */
[----:B------:R-:W-:Y:S02]  /*77a0*/  IMAD.MOV.U32 R2, RZ, RZ, R6 ;  /* 0x000000ffff027224 */ /* 0x000fe400078e0006 */
[----:B------:R-:W-:Y:S01]  /*77b0*/  IMAD.MOV.U32 R3, RZ, RZ, R7 ;  /* 0x000000ffff037224 */ /* 0x000fe200078e0007 */
[----:B------:R-:W-:Y:S05]  /*77c0*/  BRA `(.L_x_13379) ;  /* 0x0000013000007947 */ /* 0x000fea0003800000 */
.L_x_13380:
[----:B------:R-:W0:Y:S01]  /*77d0*/  I2F.U32.RP R0, R28 ;  /* 0x0000001c00007306 */ /* 0x000e220000209000 */
[----:B------:R-:W-:-:S07]  /*77e0*/  ISETP.NE.U32.AND P3, PT, R28, RZ, PT ;  /* 0x000000ff1c00720c */ /* 0x000fce0003f65070 */
        /* <DEDUP_REMOVED lines=8> */
[----:B------:R-:W-:Y:S02]  /*7870*/  IMAD.MOV R31, RZ, RZ, -R2 ;  /* 0x000000ffff1f7224 */ /* 0x000fe400078e0a02 */
[----:B------:R-:W-:Y:S02]  /*7880*/  IMAD.MOV.U32 R3, RZ, RZ, RZ ;  /* 0x000000ffff037224 */ /* 0x000fe400078e00ff */
[----:B------:R-:W-:-:S05]  /*7890*/  IMAD R31, R28, R31, R30 ;  /* 0x0000001f1c1f7224 */ /* 0x000fca00078e021e */
[----:B------:R-:W-:-:S13]  /*78a0*/  ISETP.GE.U32.AND P0, PT, R31, R28, PT ;  /* 0x0000001c1f00720c */ /* 0x000fda0003f06070 */
[----:B------:R-:W-:Y:S01]  /*78b0*/  @P0 IMAD.IADD R31, R31, 0x1, -R28 ;  /* 0x000000011f1f0824 */ /* 0x000fe200078e0a1c */
[----:B------:R-:W-:-:S04]  /*78c0*/  @P0 IADD3 R2, R2, 0x1, RZ ;  /* 0x0000000102020810 */ /* 0x000fc80007ffe0ff */
[----:B------:R-:W-:-:S13]  /*78d0*/  ISETP.GE.U32.AND P1, PT, R31, R28, PT ;  /* 0x0000001c1f00720c */ /* 0x000fda0003f26070 */
[----:B------:R-:W-:Y:S02]  /*78e0*/  @P1 IADD3 R2, R2, 0x1, RZ ;  /* 0x0000000102021810 */ /* 0x000fe40007ffe0ff */
[----:B------:R-:W-:Y:S02]  /*78f0*/  @!P3 LOP3.LUT R2, RZ, R28, RZ, 0x33, !PT ;  /* 0x0000001cff02b212 */ /* 0x000fe400078e33ff */
.L_x_13379:
[----:B------:R-:W-:Y:S05]  /*7900*/  BSYNC B0 ;  /* 0x0000000000007941 */ /* 0x000fea0003800000 */
.L_x_13378:
[----:B--2--5:R-:W-:Y:S01]  /*7910*/  IADD3 R29, R35, 0x80, RZ ;  /* 0x00000080231d7810 */ /* 0x024fe20007ffe0ff */
[----:B------:R-:W-:Y:S03]  /*7920*/  BSSY B0, `(.L_x_13381) ;  /* 0x0000023000007945 */ /* 0x000fe60003800000 */
[----:B------:R-:W-:-:S13]  /*7930*/  ISETP.GE.AND P0, PT, R29, R34, PT ;  /* 0x000000221d00720c */ /* 0x000fda0003f06270 */
[----:B------:R-:W-:Y:S05]  /*7940*/  @P0 BRA `(.L_x_13382) ;  /* 0x0000020000000947 */ /* 0x000fea0003800000 */
[----:B01-3--:R-:W-:-:S04]  /*7950*/  LOP3.LUT R0, R33, R27, RZ, 0xfc, !PT ;  /* 0x0000001b21007212 */ /* 0x00bfc800078efcff */
[----:B------:R-:W-:-:S13]  /*7960*/  ISETP.NE.U32.AND P0, PT, R0, RZ, PT ;  /* 0x000000ff0000720c */ /* 0x000fda0003f05070 */
[----:B------:R-:W-:Y:S05]  /*7970*/  @!P0 BRA `(.L_x_13383) ;  /* 0x0000009000008947 */ /* 0x000fea0003800000 */
[----:B------:R-:W-:Y:S01]  /*7980*/  IMAD.MOV.U32 R30, RZ, RZ, R32 ;  /* 0x000000ffff1e7224 */ /* 0x000fe200078e0020 */
[----:B------:R-:W-:Y:S01]  /*7990*/  MOV R0, 0x79e0 ;  /* 0x000079e000007802 */ /* 0x000fe20000000f00 */
[----:B------:R-:W-:Y:S02]  /*79a0*/  IMAD.MOV.U32 R31, RZ, RZ, R33 ;  /* 0x000000ffff1f7224 */ /* 0x000fe400078e0021 */
[----:B------:R-:W-:Y:S02]  /*79b0*/  IMAD.MOV.U32 R28, RZ, RZ, R26 ;  /* 0x000000ffff1c7224 */ /* 0x000fe400078e001a */
[----:B------:R-:W-:Y:S02]  /*79c0*/  IMAD.MOV.U32 R10, RZ, RZ, R27 ;  /* 0x000000ffff0a7224 */ /* 0x000fe400078e001b */
[----:B------:R-:W-:Y:S05]  /*79d0*/  CALL.REL.NOINC `($__internal_19_$__cuda_sm20_div_s64) ;  /* 0x0000430000007944 */ /* 0x000fea0003c00000 */
[----:B------:R-:W-:Y:S02]  /*79e0*/  IMAD.MOV.U32 R26, RZ, RZ, R6 ;  /* 0x000000ffff1a7224 */ /* 0x000fe400078e0006 */
[----:B------:R-:W-:Y:S01]  /*79f0*/  IMAD.MOV.U32 R27, RZ, RZ, R7 ;  /* 0x000000ffff1b7224 */ /* 0x000fe200078e0007 */
[----:B------:R-:W-:Y:S05]  /*7a00*/  BRA `(.L_x_13382) ;  /* 0x0000014000007947 */ /* 0x000fea0003800000 */
.L_x_13383:
[----:B------:R-:W0:Y:S01]  /*7a10*/  I2F.U32.RP R0, R26 ;  /* 0x0000001a00007306 */ /* 0x000e220000209000 */
[----:B------:R-:W-:Y:S01]  /*7a20*/  ISETP.NE.U32.AND P3, PT, R26, RZ, PT ;  /* 0x000000ff1a00720c */ /* 0x000fe20003f65070 */
[----:B------:R-:W-:-:S06]  /*7a30*/  IMAD.MOV.U32 R27, RZ, RZ, RZ ;  /* 0x000000ffff1b7224 */ /* 0x000fcc00078e00ff */
        /* <DEDUP_REMOVED lines=17> */
.L_x_13382:
[----:B------:R-:W-:Y:S05]  /*7b50*/  BSYNC B0 ;  /* 0x0000000000007941 */ /* 0x000fea0003800000 */
.L_x_13381:
[----:B0-----:R-:W-:Y:S01]  /*7b60*/  IADD3 R5, R35, 0x100, RZ ;  /* 0x0000010023057810 */ /* 0x001fe20007ffe0ff */
[----:B------:R-:W-:Y:S03]  /*7b70*/  BSSY B0, `(.L_x_13384) ;  /* 0x0000023000007945 */ /* 0x000fe60003800000 */
[----:B------:R-:W-:-:S13]  /*7b80*/  ISETP.GE.AND P0, PT, R5, R34, PT ;  /* 0x000000220500720c */ /* 0x000fda0003f06270 */
[----:B------:R-:W-:Y:S05]  /*7b90*/  @P0 BRA `(.L_x_13385) ;  /* 0x0000020000000947 */ /* 0x000fea0003800000 */
[----:B------:R-:W-:-:S04]  /*7ba0*/  LOP3.LUT R0, R23, R17, RZ, 0xfc, !PT ;  /* 0x0000001117007212 */ /* 0x000fc800078efcff */
[----:B------:R-:W-:-:S13]  /*7bb0*/  ISETP.NE.U32.AND P0, PT, R0, RZ, PT ;  /* 0x000000ff0000720c */ /* 0x000fda0003f05070 */
[----:B------:R-:W-:Y:S05]  /*7bc0*/  @!P0 BRA `(.L_x_13386) ;  /* 0x0000009000008947 */ /* 0x000fea0003800000 */
[----:B------:R-:W-:Y:S01]  /*7bd0*/  IMAD.MOV.U32 R30, RZ, RZ, R22 ;  /* 0x000000ffff1e7224 */ /* 0x000fe200078e0016 */
[----:B------:R-:W-:Y:S01]  /*7be0*/  MOV R0, 0x7c30 ;  /* 0x00007c3000007802 */ /* 0x000fe20000000f00 */
[----:B------:R-:W-:Y:S02]  /*7bf0*/  IMAD.MOV.U32 R31, RZ, RZ, R23 ;  /* 0x000000ffff1f7224 */ /* 0x000fe400078e0017 */
[----:B------:R-:W-:Y:S02]  /*7c00*/  IMAD.MOV.U32 R28, RZ, RZ, R16 ;  /* 0x000000ffff1c7224 */ /* 0x000fe400078e0010 */
[----:B------:R-:W-:Y:S02]  /*7c10*/  IMAD.MOV.U32 R10, RZ, RZ, R17 ;  /* 0x000000ffff0a7224 */ /* 0x000fe400078e0011 */
[----:B-1-3--:R-:W-:Y:S05]  /*7c20*/  CALL.REL.NOINC `($__internal_19_$__cuda_sm20_div_s64) ;  /* 0x000040b000007944 */ /* 0x00afea0003c00000 */
[----:B------:R-:W-:Y:S02]  /*7c30*/  IMAD.MOV.U32 R16, RZ, RZ, R6 ;  /* 0x000000ffff107224 */ /* 0x000fe400078e0006 */
[----:B------:R-:W-:Y:S01]  /*7c40*/  IMAD.MOV.U32 R17, RZ, RZ, R7 ;  /* 0x000000ffff117224 */ /* 0x000fe200078e0007 */
[----:B------:R-:W-:Y:S05]  /*7c50*/  BRA `(.L_x_13385) ;  /* 0x0000014000007947 */ /* 0x000fea0003800000 */
.L_x_13386:
[----:B------:R-:W0:Y:S01]  /*7c60*/  I2F.U32.RP R0, R16 ;  /* 0x0000001000007306 */ /* 0x000e220000209000 */
[----:B------:R-:W-:Y:S01]  /*7c70*/  ISETP.NE.U32.AND P3, PT, R16, RZ, PT ;  /* 0x000000ff1000720c */ /* 0x000fe20003f65070 */
[----:B------:R-:W-:-:S06]  /*7c80*/  IMAD.MOV.U32 R17, RZ, RZ, RZ ;  /* 0x000000ffff117224 */ /* 0x000fcc00078e00ff */
        /* <DEDUP_REMOVED lines=17> */
.L_x_13385:
[----:B------:R-:W-:Y:S05]  /*7da0*/  BSYNC B0 ;  /* 0x0000000000007941 */ /* 0x000fea0003800000 */
.L_x_13384:
[----:B------:R-:W-:Y:S01]  /*7db0*/  IADD3 R5, R35, 0x180, RZ ;  /* 0x0000018023057810 */ /* 0x000fe20007ffe0ff */
        /* <DEDUP_REMOVED lines=15> */
.L_x_13389:
        /* <DEDUP_REMOVED lines=15> */
[----:B------:R-:W-:Y:S01]  /*7fa0*/  ISETP.GE.U32.AND P1, PT, R19, R24, PT ;  /* 0x000000181300720c */ /* 0x000fe20003f26070 */
[----:B------:R-:W-:-:S12]  /*7fb0*/  IMAD.MOV.U32 R19, RZ, RZ, RZ ;  /* 0x000000ffff137224 */ /* 0x000fd800078e00ff */
[----:B------:R-:W-:Y:S02]  /*7fc0*/  @P1 IADD3 R5, R5, 0x1, RZ ;  /* 0x0000000105051810 */ /* 0x000fe40007ffe0ff */
[----:B------:R-:W-:-:S05]  /*7fd0*/  @!P3 LOP3.LUT R5, RZ, R24, RZ, 0x33, !PT ;  /* 0x00000018ff05b212 */ /* 0x000fca00078e33ff */
[----:B------:R-:W-:Y:S02]  /*7fe0*/  IMAD.MOV.U32 R18, RZ, RZ, R5 ;  /* 0x000000ffff127224 */ /* 0x000fe400078e0005 */
.L_x_13388:
[----:B------:R-:W-:Y:S05]  /*7ff0*/  BSYNC B0 ;  /* 0x0000000000007941 */ /* 0x000fea0003800000 */
.L_x_13387:
[----:B------:R-:W0:Y:S01]  /*8000*/  LDC.U8 R22, c[0x0][0x190] ;  /* 0x00006400ff167b82 */ /* 0x000e220000000000 */
[----:B------:R-:W-:Y:S01]  /*8010*/  BSSY B6, `(.L_x_13390) ;  /* 0x0000104000067945 */ /* 0x000fe20003800000 */
[----:B------:R-:W-:Y:S05]  /*8020*/  @P2 BRA `(.L_x_13391) ;  /* 0x0000102000002947 */ /* 0x000fea0003800000 */
[----:B------:R-:W2:Y:S01]  /*8030*/  S2R R5, SR_TID.X ;  /* 0x0000000000057919 */ /* 0x000ea20000002100 */
[----:B0-----:R-:W-:Y:S01]  /*8040*/  PRMT R4, R22, 0x9910, RZ ;  /* 0x0000991016047816 */ /* 0x001fe200000000ff */
[----:B--2---:R-:W-:-:S04]  /*8050*/  IMAD R0, R36, 0x200, R5 ;  /* 0x0000020024007824 */ /* 0x004fc800078e0205 */
        /* <DEDUP_REMOVED lines=17> */
.L_x_13395:
[----:B------:R0:W-:Y:S01]  /*8170*/  STG.E.U8 [R8.64], R2 ;  /* 0x0000000208007986 */ /* 0x0001e2000c101124 */
[----:B------:R-:W-:Y:S01]  /*8180*/  IMAD.MOV.U32 R35, RZ, RZ, R29 ;  /* 0x000000ffff237224 */ /* 0x000fe200078e001d */
[----:B------:R-:W-:Y:S05]  /*8190*/  BRA `(.L_x_13391) ;  /* 0x00000eb000007947 */ /* 0x000fea0003800000 */
.L_x_13394:
[----:B------:R-:W-:-:S13]  /*81a0*/  ISETP.NE.AND P0, PT, R0, 0x2, PT ;  /* 0x000000020000780c */ /* 0x000fda0003f05270 */
[----:B------:R-:W-:Y:S05]  /*81b0*/  @!P0 BRA `(.L_x_13397) ;  /* 0x000000a000008947 */ /* 0x000fea0003800000 */
[----:B------:R-:W-:-:S13]  /*81c0*/  ISETP.NE.AND P0, PT, R0, 0x3, PT ;  /* 0x000000030000780c */ /* 0x000fda0003f05270 */
[----:B------:R-:W-:Y:S05]  /*81d0*/  @!P0 BRA `(.L_x_13398) ;  /* 0x0000005000008947 */ /* 0x000fea0003800000 */
[----:B------:R-:W-:-:S13]  /*81e0*/  ISETP.NE.AND P0, PT, R0, 0x4, PT ;  /* 0x000000040000780c */ /* 0x000fda0003f05270 */
[----:B------:R-:W-:Y:S05]  /*81f0*/  @P0 BRA `(.L_x_13396) ;  /* 0x00000cb000000947 */ /* 0x000fea0003800000 */
[----:B------:R0:W-:Y:S01]  /*8200*/  STG.E.64 [R8.64], R2 ;  /* 0x0000000208007986 */ /* 0x0001e2000c101b24 */
[----:B------:R-:W-:Y:S01]  /*8210*/  IMAD.MOV.U32 R35, RZ, RZ, R29 ;  /* 0x000000ffff237224 */ /* 0x000fe200078e001d */
[----:B------:R-:W-:Y:S05]  /*8220*/  BRA `(.L_x_13391) ;  /* 0x00000e2000007947 */ /* 0x000fea0003800000 */
.L_x_13398:
[----:B------:R0:W-:Y:S01]  /*8230*/  STG.E [R8.64], R2 ;  /* 0x0000000208007986 */ /* 0x0001e2000c101924 */
[----:B------:R-:W-:Y:S01]  /*8240*/  IMAD.MOV.U32 R35, RZ, RZ, R29 ;  /* 0x000000ffff237224 */ /* 0x000fe200078e001d */
[----:B------:R-:W-:Y:S05]  /*8250*/  BRA `(.L_x_13391) ;  /* 0x00000df000007947 */ /* 0x000fea0003800000 */
.L_x_13397:
[----:B------:R0:W-:Y:S01]  /*8260*/  STG.E.U16 [R8.64], R2 ;  /* 0x0000000208007986 */ /* 0x0001e2000c101524 */
[----:B------:R-:W-:Y:S01]  /*8270*/  IMAD.MOV.U32 R35, RZ, RZ, R29 ;  /* 0x000000ffff237224 */ /* 0x000fe200078e001d */
[----:B------:R-:W-:Y:S05]  /*8280*/  BRA `(.L_x_13391) ;  /* 0x00000dc000007947 */ /* 0x000fea0003800000 */
.L_x_13393:
[----:B------:R-:W-:-:S13]  /*8290*/  ISETP.GT.AND P0, PT, R0, 0x6, PT ;  /* 0x000000060000780c */ /* 0x000fda0003f04270 */
[----:B------:R-:W-:Y:S05]  /*82a0*/  @P0 BRA `(.L_x_13399) ;  /* 0x000000d000000947 */ /* 0x000fea0003800000 */
[----:B------:R-:W-:-:S13]  /*82b0*/  ISETP.NE.AND P0, PT, R0, 0x5, PT ;  /* 0x000000050000780c */ /* 0x000fda0003f05270 */
[----:B------:R-:W-:Y:S05]  /*82c0*/  @!P0 BRA `(.L_x_13400) ;  /* 0x0000006000008947 */ /* 0x000fea0003800000 */
[----:B------:R-:W-:-:S13]  /*82d0*/  ISETP.NE.AND P0, PT, R0, 0x6, PT ;  /* 0x000000060000780c */ /* 0x000fda0003f05270 */
[----:B------:R-:W-:Y:S05]  /*82e0*/  @P0 BRA `(.L_x_13396) ;  /* 0x00000bc000000947 */ /* 0x000fea0003800000 */
[----:B------:R-:W0:Y:S01]  /*82f0*/  I2F.S64 R3, R2 ;  /* 0x0000000200037312 */ /* 0x000e220000301400 */
[----:B------:R-:W-:Y:S01]  /*8300*/  IMAD.MOV.U32 R35, RZ, RZ, R29 ;  /* 0x000000ffff237224 */ /* 0x000fe200078e001d */
[----:B0-----:R0:W-:Y:S01]  /*8310*/  STG.E [R8.64], R3 ;  /* 0x0000000308007986 */ /* 0x0011e2000c101924 */
[----:B------:R-:W-:Y:S05]  /*8320*/  BRA `(.L_x_13391) ;  /* 0x00000d2000007947 */ /* 0x000fea0003800000 */
.L_x_13400:
[----:B------:R-:W0:Y:S01]  /*8330*/  I2F.S64 R0, R2 ;  /* 0x0000000200007312 */ /* 0x000e220000301400 */
[----:B------:R-:W-:Y:S01]  /*8340*/  IMAD.MOV.U32 R35, RZ, RZ, R29 ;  /* 0x000000ffff237224 */ /* 0x000fe200078e001d */
[----:B0-----:R-:W-:-:S05]  /*8350*/  F2FP.PACK_AB R0, RZ, R0 ;  /* 0x00000000ff00723e */ /* 0x001fca00000000ff */
[----:B------:R0:W-:Y:S01]  /*8360*/  STG.E.U16 [R8.64], R0 ;  /* 0x0000000008007986 */ /* 0x0001e2000c101524 */
[----:B------:R-:W-:Y:S05]  /*8370*/  BRA `(.L_x_13391) ;  /* 0x00000cd000007947 */ /* 0x000fea0003800000 */
.L_x_13399:
[----:B------:R-:W-:-:S13]  /*8380*/  ISETP.NE.AND P0, PT, R0, 0x7, PT ;  /* 0x000000070000780c */ /* 0x000fda0003f05270 */
[----:B------:R-:W-:Y:S05]  /*8390*/  @!P0 BRA `(.L_x_13401) ;  /* 0x000000f000008947 */ /* 0x000fea0003800000 */
[----:B------:R-:W-:-:S13]  /*83a0*/  ISETP.NE.AND P0, PT, R0, 0x8, PT ;  /* 0x000000080000780c */ /* 0x000fda0003f05270 */
[----:B------:R-:W-:Y:S05]  /*83b0*/  @!P0 BRA `(.L_x_13402) ;  /* 0x0000007000008947 */ /* 0x000fea0003800000 */
[----:B------:R-:W-:-:S13]  /*83c0*/  ISETP.NE.AND P0, PT, R0, 0x9, PT ;  /* 0x000000090000780c */ /* 0x000fda0003f05270 */
[----:B------:R-:W-:Y:S05]  /*83d0*/  @P0 BRA `(.L_x_13396) ;  /* 0x00000ad000000947 */ /* 0x000fea0003800000 */
[----:B------:R-:W0:Y:S01]  /*83e0*/  I2F.S64 R4, R2 ;  /* 0x0000000200047312 */ /* 0x000e220000301400 */
[----:B------:R-:W-:Y:S02]  /*83f0*/  IMAD.MOV.U32 R5, RZ, RZ, RZ ;  /* 0x000000ffff057224 */ /* 0x000fe400078e00ff */
[----:B------:R-:W-:-:S03]  /*8400*/  IMAD.MOV.U32 R35, RZ, RZ, R29 ;  /* 0x000000ffff237224 */ /* 0x000fc600078e001d */
[----:B0-----:R0:W-:Y:S01]  /*8410*/  STG.E.64 [R8.64], R4 ;  /* 0x0000000408007986 */ /* 0x0011e2000c101b24 */
[----:B------:R-:W-:Y:S05]  /*8420*/  BRA `(.L_x_13391) ;  /* 0x00000c2000007947 */ /* 0x000fea0003800000 */
.L_x_13402:
[----:B------:R-:W0:Y:S01]  /*8430*/  I2F.S64 R2, R2 ;  /* 0x0000000200027312 */ /* 0x000e220000301400 */
[----:B------:R-:W-:Y:S01]  /*8440*/  IMAD.MOV.U32 R35, RZ, RZ, R29 ;  /* 0x000000ffff237224 */ /* 0x000fe200078e001d */
[----:B0-----:R-:W-:-:S04]  /*8450*/  F2FP.PACK_AB R3, RZ, R2 ;  /* 0x00000002ff03723e */ /* 0x001fc800000000ff */
[----:B------:R-:W-:-:S05]  /*8460*/  PRMT R3, R3, 0x5410, RZ ;  /* 0x0000541003037816 */ /* 0x000fca00000000ff */
[----:B------:R0:W-:Y:S01]  /*8470*/  STG.E [R8.64], R3 ;  /* 0x0000000308007986 */ /* 0x0001e2000c101924 */
[----:B------:R-:W-:Y:S05]  /*8480*/  BRA `(.L_x_13391) ;  /* 0x00000bc000007947 */ /* 0x000fea0003800000 */
.L_x_13401:
[----:B------:R-:W0:Y:S01]  /*8490*/  I2F.F64.S64 R2, R2 ;  /* 0x0000000200027312 */ /* 0x000e220000301c00 */
[----:B------:R-:W-:Y:S01]  /*84a0*/  IMAD.MOV.U32 R35, RZ, RZ, R29 ;  /* 0x000000ffff237224 */ /* 0x000fe200078e001d */
[----:B0-----:R0:W-:Y:S01]  /*84b0*/  STG.E.64 [R8.64], R2 ;  /* 0x0000000208007986 */ /* 0x0011e2000c101b24 */
[----:B------:R-:W-:Y:S05]  /*84c0*/  BRA `(.L_x_13391) ;  /* 0x00000b8000007947 */ /* 0x000fea0003800000 */
.L_x_13392:
        /* <DEDUP_REMOVED lines=8> */
[----:B------:R-:W-:Y:S01]  /*8550*/  ISETP.NE.U32.AND P0, PT, R2, RZ, PT ;  /* 0x000000ff0200720c */ /* 0x000fe20003f05070 */
[----:B------:R-:W-:-:S03]  /*8560*/  IMAD.MOV.U32 R35, RZ, RZ, R29 ;  /* 0x000000ffff237224 */ /* 0x000fc600078e001d */
[----:B------:R-:W-:-:S04]  /*8570*/  ISETP.NE.AND.EX P0, PT, R3, RZ, PT, P0 ;  /* 0x000000ff0300720c */ /* 0x000fc80003f05300 */
[----:B------:R-:W-:-:S05]  /*8580*/  SEL R3, RZ, 0x1, !P0 ;  /* 0x00000001ff037807 */ /* 0x000fca0004000000 */
[----:B------:R0:W-:Y:S01]  /*8590*/  STG.E.U8 [R8.64], R3 ;  /* 0x0000000308007986 */ /* 0x0001e2000c101124 */
[----:B------:R-:W-:Y:S05]  /*85a0*/  BRA `(.L_x_13391) ;  /* 0x00000aa000007947 */ /* 0x000fea0003800000 */
.L_x_13405:
[----:B------:R-:W0:Y:S01]  /*85b0*/  I2F.F64.S64 R4, R2 ;  /* 0x0000000200047312 */ /* 0x000e220000301c00 */
[----:B------:R-:W-:Y:S01]  /*85c0*/  CS2R R6, SRZ ;  /* 0x0000000000067805 */ /* 0x000fe2000001ff00 */
[----:B------:R-:W-:-:S04]  /*85d0*/  IMAD.MOV.U32 R35, RZ, RZ, R29 ;  /* 0x000000ffff237224 */ /* 0x000fc800078e001d */
[----:B0-----:R0:W-:Y:S01]  /*85e0*/  STG.E.128 [R8.64], R4 ;  /* 0x0000000408007986 */ /* 0x0011e2000c101d24 */
[----:B------:R-:W-:Y:S05]  /*85f0*/  BRA `(.L_x_13391) ;  /* 0x00000a5000007947 */ /* 0x000fea0003800000 */
.L_x_13404:
        /* <DEDUP_REMOVED lines=21> */
.L_x_13409:
[----:B------:R-:W-:Y:S05]  /*8750*/  BSYNC B0 ;  /* 0x0000000000007941 */ /* 0x000fea0003800000 */
.L_x_13408:
[----:B------:R-:W-:Y:S01]  /*8760*/  LOP3.LUT R5, R0, R5, RZ, 0xfc, !PT ;  /* 0x0000000500057212 */ /* 0x000fe200078efcff */
[----:B------:R-:W-:-:S04]  /*8770*/  IMAD.MOV.U32 R35, RZ, RZ, R29 ;  /* 0x000000ffff237224 */ /* 0x000fc800078e001d */
[----:B------:R0:W-:Y:S01]  /*8780*/  STG.E.U8 [R8.64], R5 ;  /* 0x0000000508007986 */ /* 0x0001e2000c101124 */
[----:B------:R-:W-:Y:S05]  /*8790*/  BRA `(.L_x_13391) ;  /* 0x000008b000007947 */ /* 0x000fea0003800000 */
.L_x_13407:
        /* <DEDUP_REMOVED lines=13> */
.L_x_13411:
[----:B------:R-:W-:Y:S01]  /*8870*/  IMAD.MOV.U32 R0, RZ, RZ, 0x7f ;  /* 0x0000007fff007424 */ /* 0x000fe200078e00ff */
[----:B------:R-:W-:-:S04]  /*8880*/  ISETP.GT.U32.AND P0, PT, R4, 0x7f800000, PT ;  /* 0x7f8000000400780c */ /* 0x000fc80003f04070 */
[----:B------:R-:W-:-:S04]  /*8890*/  SEL R0, R0, 0x7c, P0 ;  /* 0x0000007c00007807 */ /* 0x000fc80000000000 */
.L_x_13412:
[----:B------:R-:W-:Y:S05]  /*88a0*/  BSYNC B0 ;  /* 0x0000000000007941 */ /* 0x000fea0003800000 */
.L_x_13410:
[----:B------:R-:W-:Y:S01]  /*88b0*/  LOP3.LUT R2, R3, 0x80000000, RZ, 0xc0, !PT ;  /* 0x8000000003027812 */ /* 0x000fe200078ec0ff */
[----:B------:R-:W-:-:S03]  /*88c0*/  IMAD.MOV.U32 R35, RZ, RZ, R29 ;  /* 0x000000ffff237224 */ /* 0x000fc600078e001d */
[----:B------:R-:W-:-:S04]  /*88d0*/  SHF.R.U32.HI R3, RZ, 0x18, R2 ;  /* 0x00000018ff037819 */ /* 0x000fc80000011602 */
[----:B------:R-:W-:-:S05]  /*88e0*/  LOP3.LUT R3, R0, R3, RZ, 0xfc, !PT ;  /* 0x0000000300037212 */ /* 0x000fca00078efcff */
[----:B------:R0:W-:Y:S01]  /*88f0*/  STG.E.U8 [R8.64], R3 ;  /* 0x0000000308007986 */ /* 0x0001e2000c101124 */
[----:B------:R-:W-:Y:S05]  /*8900*/  BRA `(.L_x_13391) ;  /* 0x0000074000007947 */ /* 0x000fea0003800000 */
.L_x_13406:
[----:B------:R-:W0:Y:S01]  /*8910*/  I2F.S64 R0, R2 ;  /* 0x0000000200007312 */ /* 0x000e220000301400 */
[----:B------:R-:W-:Y:S01]  /*8920*/  IMAD.MOV.U32 R35, RZ, RZ, R29 ;  /* 0x000000ffff237224 */ /* 0x000fe200078e001d */
[----:B0-----:R-:W-:-:S05]  /*8930*/  F2FP.BF16.PACK_AB R0, RZ, R0 ;  /* 0x00000000ff00723e */ /* 0x001fca00000010ff */
[----:B------:R0:W-:Y:S01]  /*8940*/  STG.E.U16 [R8.64], R0 ;  /* 0x0000000008007986 */ /* 0x0001e2000c101524 */
[----:B------:R-:W-:Y:S05]  /*8950*/  BRA `(.L_x_13391) ;  /* 0x000006f000007947 */ /* 0x000fea0003800000 */
.L_x_13403:
        /* <DEDUP_REMOVED lines=11> */
.L_x_13415:
        /* <DEDUP_REMOVED lines=17> */
.L_x_13418:
[----:B------:R-:W-:-:S04]  /*8b20*/  LOP3.LUT R2, R3, 0x80000000, RZ, 0xc0, !PT ;  /* 0x8000000003027812 */ /* 0x000fc800078ec0ff */
[----:B------:R-:W-:-:S04]  /*8b30*/  SHF.R.U32.HI R3, RZ, 0x18, R2 ;  /* 0x00000018ff037819 */ /* 0x000fc80000011602 */
[----:B------:R-:W-:-:S04]  /*8b40*/  LOP3.LUT R0, R0, R3, RZ, 0xfc, !PT ;  /* 0x0000000300007212 */ /* 0x000fc800078efcff */
[----:B------:R-:W-:Y:S02]  /*8b50*/  PRMT R4, R0, 0x7610, R4 ;  /* 0x0000761000047816 */ /* 0x000fe40000000004 */
.L_x_13417:
[----:B------:R-:W-:Y:S05]  /*8b60*/  BSYNC B0 ;  /* 0x0000000000007941 */ /* 0x000fea0003800000 */
.L_x_13416:
[----:B------:R0:W-:Y:S01]  /*8b70*/  STG.E.U8 [R8.64], R4 ;  /* 0x0000000408007986 */ /* 0x0001e2000c101124 */
[----:B------:R-:W-:Y:S01]  /*8b80*/  IMAD.MOV.U32 R35, RZ, RZ, R29 ;  /* 0x000000ffff237224 */ /* 0x000fe200078e001d */
[----:B------:R-:W-:Y:S05]  /*8b90*/  BRA `(.L_x_13391) ;  /* 0x000004b000007947 */ /* 0x000fea0003800000 */
.L_x_13414:
        /* <DEDUP_REMOVED lines=17> */
.L_x_13421:
[----:B------:R-:W-:-:S04]  /*8cb0*/  LOP3.LUT R2, R3, 0x80000000, RZ, 0xc0, !PT ;  /* 0x8000000003027812 */ /* 0x000fc800078ec0ff */
[----:B------:R-:W-:-:S04]  /*8cc0*/  SHF.R.U32.HI R3, RZ, 0x18, R2 ;  /* 0x00000018ff037819 */ /* 0x000fc80000011602 */
[----:B------:R-:W-:-:S04]  /*8cd0*/  LOP3.LUT R0, R0, R3, RZ, 0xfc, !PT ;  /* 0x0000000300007212 */ /* 0x000fc800078efcff */
[----:B------:R-:W-:Y:S02]  /*8ce0*/  PRMT R4, R0, 0x7610, R4 ;  /* 0x0000761000047816 */ /* 0x000fe40000000004 */
.L_x_13420:
[----:B------:R-:W-:Y:S05]  /*8cf0*/  BSYNC B0 ;  /* 0x0000000000007941 */ /* 0x000fea0003800000 */
.L_x_13419:
[----:B------:R0:W-:Y:S01]  /*8d00*/  STG.E.U8 [R8.64], R4 ;  /* 0x0000000408007986 */ /* 0x0001e2000c101124 */
[----:B------:R-:W-:Y:S01]  /*8d10*/  IMAD.MOV.U32 R35, RZ, RZ, R29 ;  /* 0x000000ffff237224 */ /* 0x000fe200078e001d */
[----:B------:R-:W-:Y:S05]  /*8d20*/  BRA `(.L_x_13391) ;  /* 0x0000032000007947 */ /* 0x000fea0003800000 */
.L_x_13413:
[----:B------:R-:W-:-:S13]  /*8d30*/  ISETP.NE.AND P0, PT, R0, 0x1c, PT ;  /* 0x0000001c0000780c */ /* 0x000fda0003f05270 */
[----:B------:R-:W-:Y:S05]  /*8d40*/  @!P0 BRA `(.L_x_13422) ;  /* 0x000002e000008947 */ /* 0x000fea0003800000 */
[----:B------:R-:W-:-:S13]  /*8d50*/  ISETP.NE.AND P0, PT, R0, 0x1d, PT ;  /* 0x0000001d0000780c */ /* 0x000fda0003f05270 */
[----:B------:R-:W-:Y:S05]  /*8d60*/  @!P0 BRA `(.L_x_13423) ;  /* 0x0000029000008947 */ /* 0x000fea0003800000 */
[----:B------:R-:W-:-:S13]  /*8d70*/  ISETP.NE.AND P0, PT, R0, 0x2c, PT ;  /* 0x0000002c0000780c */ /* 0x000fda0003f05270 */
[----:B------:R-:W-:Y:S05]  /*8d80*/  @P0 BRA `(.L_x_13396) ;  /* 0x0000012000000947 */ /* 0x000fea0003800000 */
[----:B------:R-:W0:Y:S01]  /*8d90*/  I2F.S64 R2, R2 ;  /* 0x0000000200027312 */ /* 0x000e220000301400 */
        /* <DEDUP_REMOVED lines=17> */
.L_x_13396:
        /* <DEDUP_REMOVED lines=21> */
.L_x_13423:
[----:B------:R0:W-:Y:S01]  /*9000*/  STG.E.64 [R8.64], R2 ;  /* 0x0000000208007986 */ /* 0x0001e2000c101b24 */
[----:B------:R-:W-:Y:S01]  /*9010*/  IMAD.MOV.U32 R35, RZ, RZ, R29 ;  /* 0x000000ffff237224 */ /* 0x000fe200078e001d */
[----:B------:R-:W-:Y:S05]  /*9020*/  BRA `(.L_x_13391) ;  /* 0x0000002000007947 */ /* 0x000fea0003800000 */
.L_x_13422:
[----:B------:R0:W-:Y:S01]  /*9030*/  STG.E [R8.64], R2 ;  /* 0x0000000208007986 */ /* 0x0001e2000c101924 */
[----:B------:R-:W-:-:S03]  /*9040*/  IMAD.MOV.U32 R35, RZ, RZ, R29 ;  /* 0x000000ffff237224 */ /* 0x000fc600078e001d */
.L_x_13391:
[----:B------:R-:W-:Y:S05]  /*9050*/  BSYNC B6 ;  /* 0x0000000000067941 */ /* 0x000fea0003800000 */
.L_x_13390:
        /* <DEDUP_REMOVED lines=19> */
[----:B---3--:R0:W-:Y:S01]  /*9190*/  STG.E.U8 [R2.64], R26 ;  /* 0x0000001a02007986 */ /* 0x0081e2000c101124 */
[----:B------:R-:W-:Y:S05]  /*91a0*/  BRA `(.L_x_13431) ;  /* 0x00000d8000007947 */ /* 0x000fea0003800000 */
.L_x_13429:
[----:B---3--:R0:W-:Y:S01]  /*91b0*/  STG.E.U8 [R2.64], R26 ;  /* 0x0000001a02007986 */ /* 0x0081e2000c101124 */
[----:B------:R-:W-:Y:S05]  /*91c0*/  BRA `(.L_x_13431) ;  /* 0x00000d6000007947 */ /* 0x000fea0003800000 */
.L_x_13428:
[----:B------:R-:W-:-:S13]  /*91d0*/  ISETP.NE.AND P0, PT, R0, 0x2, PT ;  /* 0x000000020000780c */ /* 0x000fda0003f05270 */
[----:B------:R-:W-:Y:S05]  /*91e0*/  @!P0 BRA `(.L_x_13432) ;  /* 0x0000008000008947 */ /* 0x000fea0003800000 */
[----:B------:R-:W-:-:S13]  /*91f0*/  ISETP.NE.AND P0, PT, R0, 0x3, PT ;  /* 0x000000030000780c */ /* 0x000fda0003f05270 */
[----:B------:R-:W-:Y:S05]  /*9200*/  @!P0 BRA `(.L_x_13433) ;  /* 0x0000004000008947 */ /* 0x000fea0003800000 */
[----:B------:R-:W-:-:S13]  /*9210*/  ISETP.NE.AND P0, PT, R0, 0x4, PT ;  /* 0x000000040000780c */ /* 0x000fda0003f05270 */
[----:B------:R-:W-:Y:S05]  /*9220*/  @P0 BRA `(.L_x_13430) ;  /* 0x00000b9000000947 */ /* 0x000fea0003800000 */
[----:B---3--:R0:W-:Y:S01]  /*9230*/  STG.E.64 [R2.64], R26 ;  /* 0x0000001a02007986 */ /* 0x0081e2000c101b24 */
[----:B------:R-:W-:Y:S05]  /*9240*/  BRA `(.L_x_13431) ;  /* 0x00000ce000007947 */ /* 0x000fea0003800000 */
.L_x_13433:
[----:B---3--:R0:W-:Y:S01]  /*9250*/  STG.E [R2.64], R26 ;  /* 0x0000001a02007986 */ /* 0x0081e2000c101924 */
[----:B------:R-:W-:Y:S05]  /*9260*/  BRA `(.L_x_13431) ;  /* 0x00000cc000007947 */ /* 0x000fea0003800000 */
.L_x_13432:
[----:B---3--:R0:W-:Y:S01]  /*9270*/  STG.E.U16 [R2.64], R26 ;  /* 0x0000001a02007986 */ /* 0x0081e2000c101524 */
[----:B------:R-:W-:Y:S05]  /*9280*/  BRA `(.L_x_13431) ;  /* 0x00000ca000007947 */ /* 0x000fea0003800000 */
.L_x_13427:
[----:B------:R-:W-:-:S13]  /*9290*/  ISETP.GT.AND P0, PT, R0, 0x6, PT ;  /* 0x000000060000780c */ /* 0x000fda0003f04270 */
[----:B------:R-:W-:Y:S05]  /*92a0*/  @P0 BRA `(.L_x_13434) ;  /* 0x000000b000000947 */ /* 0x000fea0003800000 */
[----:B------:R-:W-:-:S13]  /*92b0*/  ISETP.NE.AND P0, PT, R0, 0x5, PT ;  /* 0x000000050000780c */ /* 0x000fda0003f05270 */
[----:B------:R-:W-:Y:S05]  /*92c0*/  @!P0 BRA `(.L_x_13435) ;  /* 0x0000005000008947 */ /* 0x000fea0003800000 */
[----:B------:R-:W-:-:S13]  /*92d0*/  ISETP.NE.AND P0, PT, R0, 0x6, PT ;  /* 0x000000060000780c */ /* 0x000fda0003f05270 */
[----:B------:R-:W-:Y:S05]  /*92e0*/  @P0 BRA `(.L_x_13430) ;  /* 0x00000ad000000947 */ /* 0x000fea0003800000 */
[----:B---3--:R-:W0:Y:S02]  /*92f0*/  I2F.S64 R27, R26 ;  /* 0x0000001a001b7312 */ /* 0x008e240000301400 */
[----:B0-----:R0:W-:Y:S01]  /*9300*/  STG.E [R2.64], R27 ;  /* 0x0000001b02007986 */ /* 0x0011e2000c101924 */
[----:B------:R-:W-:Y:S05]  /*9310*/  BRA `(.L_x_13431) ;  /* 0x00000c1000007947 */ /* 0x000fea0003800000 */
.L_x_13435:
[----:B---3--:R-:W0:Y:S02]  /*9320*/  I2F.S64 R0, R26 ;  /* 0x0000001a00007312 */ /* 0x008e240000301400 */
[----:B0-----:R-:W-:-:S05]  /*9330*/  F2FP.PACK_AB R0, RZ, R0 ;  /* 0x00000000ff00723e */ /* 0x001fca00000000ff */
[----:B------:R0:W-:Y:S01]  /*9340*/  STG.E.U16 [R2.64], R0 ;  /* 0x0000000002007986 */ /* 0x0001e2000c101524 */
[----:B------:R-:W-:Y:S05]  /*9350*/  BRA `(.L_x_13431) ;  /* 0x00000bd000007947 */ /* 0x000fea0003800000 */
.L_x_13434:
[----:B------:R-:W-:-:S13]  /*9360*/  ISETP.NE.AND P0, PT, R0, 0x7, PT ;  /* 0x000000070000780c */ /* 0x000fda0003f05270 */
[----:B------:R-:W-:Y:S05]  /*9370*/  @!P0 BRA `(.L_x_13436) ;  /* 0x000000d000008947 */ /* 0x000fea0003800000 */
[----:B------:R-:W-:-:S13]  /*9380*/  ISETP.NE.AND P0, PT, R0, 0x8, PT ;  /* 0x000000080000780c */ /* 0x000fda0003f05270 */
[----:B------:R-:W-:Y:S05]  /*9390*/  @!P0 BRA `(.L_x_13437) ;  /* 0x0000006000008947 */ /* 0x000fea0003800000 */
[----:B------:R-:W-:-:S13]  /*93a0*/  ISETP.NE.AND P0, PT, R0, 0x9, PT ;  /* 0x000000090000780c */ /* 0x000fda0003f05270 */
[----:B------:R-:W-:Y:S05]  /*93b0*/  @P0 BRA `(.L_x_13430) ;  /* 0x00000a0000000947 */ /* 0x000fea0003800000 */
[----:B---3--:R-:W0:Y:S01]  /*93c0*/  I2F.S64 R4, R26 ;  /* 0x0000001a00047312 */ /* 0x008e220000301400 */
[----:B------:R-:W-:-:S05]  /*93d0*/  IMAD.MOV.U32 R5, RZ, RZ, RZ ;  /* 0x000000ffff057224 */ /* 0x000fca00078e00ff */
[----:B0-----:R0:W-:Y:S01]  /*93e0*/  STG.E.64 [R2.64], R4 ;  /* 0x0000000402007986 */ /* 0x0011e2000c101b24 */
[----:B------:R-:W-:Y:S05]  /*93f0*/  BRA `(.L_x_13431) ;  /* 0x00000b3000007947 */ /* 0x000fea0003800000 */
.L_x_13437:
[----:B---3--:R-:W0:Y:S02]  /*9400*/  I2F.S64 R26, R26 ;  /* 0x0000001a001a7312 */ /* 0x008e240000301400 */
[----:B0-----:R-:W-:-:S04]  /*9410*/  F2FP.PACK_AB R5, RZ, R26 ;  /* 0x0000001aff05723e */ /* 0x001fc800000000ff */
[----:B------:R-:W-:-:S05]  /*9420*/  PRMT R5, R5, 0x5410, RZ ;  /* 0x0000541005057816 */ /* 0x000fca00000000ff */
[----:B------:R0:W-:Y:S01]  /*9430*/  STG.E [R2.64], R5 ;  /* 0x0000000502007986 */ /* 0x0001e2000c101924 */
[----:B------:R-:W-:Y:S05]  /*9440*/  BRA `(.L_x_13431) ;  /* 0x00000ae000007947 */ /* 0x000fea0003800000 */
.L_x_13436:
[----:B---3--:R-:W0:Y:S02]  /*9450*/  I2F.F64.S64 R26, R26 ;  /* 0x0000001a001a7312 */ /* 0x008e240000301c00 */
[----:B0-----:R0:W-:Y:S01]  /*9460*/  STG.E.64 [R2.64], R26 ;  /* 0x0000001a02007986 */ /* 0x0011e2000c101b24 */
[----:B------:R-:W-:Y:S05]  /*9470*/  BRA `(.L_x_13431) ;  /* 0x00000ab000007947 */ /* 0x000fea0003800000 */
.L_x_13426:
        /* <DEDUP_REMOVED lines=8> */
[----:B---3--:R-:W-:-:S04]  /*9500*/  ISETP.NE.U32.AND P0, PT, R26, RZ, PT ;  /* 0x000000ff1a00720c */ /* 0x008fc80003f05070 */
[----:B------:R-:W-:-:S04]  /*9510*/  ISETP.NE.AND.EX P0, PT, R27, RZ, PT, P0 ;  /* 0x000000ff1b00720c */ /* 0x000fc80003f05300 */
[----:B------:R-:W-:-:S05]  /*9520*/  SEL R5, RZ, 0x1, !P0 ;  /* 0x00000001ff057807 */ /* 0x000fca0004000000 */
[----:B------:R0:W-:Y:S01]  /*9530*/  STG.E.U8 [R2.64], R5 ;  /* 0x0000000502007986 */ /* 0x0001e2000c101124 */
[----:B------:R-:W-:Y:S05]  /*9540*/  BRA `(.L_x_13431) ;  /* 0x000009e000007947 */ /* 0x000fea0003800000 */
.L_x_13440:
[----:B---3--:R-:W0:Y:S01]  /*9550*/  I2F.F64.S64 R4, R26 ;  /* 0x0000001a00047312 */ /* 0x008e220000301c00 */
[----:B------:R-:W-:-:S05]  /*9560*/  CS2R R6, SRZ ;  /* 0x0000000000067805 */ /* 0x000fca000001ff00 */
[----:B0-----:R0:W-:Y:S01]  /*9570*/  STG.E.128 [R2.64], R4 ;  /* 0x0000000402007986 */ /* 0x0011e2000c101d24 */
[----:B------:R-:W-:Y:S05]  /*9580*/  BRA `(.L_x_13431) ;  /* 0x000009a000007947 */ /* 0x000fea0003800000 */
.L_x_13439:
[----:B------:R-:W-:-:S13]  /*9590*/  ISETP.NE.AND P0, PT, R0, 0xf, PT ;  /* 0x0000000f0000780c */ /* 0x000fda0003f05270 */
[----:B------:R-:W-:Y:S05]  /*95a0*/  @!P0 BRA `(.L_x_13441) ;  /* 0x000002d000008947 */ /* 0x000fea0003800000 */
[----:B------:R-:W-:-:S13]  /*95b0*/  ISETP.NE.AND P0, PT, R0, 0x17, PT ;  /* 0x000000170000780c */ /* 0x000fda0003f05270 */
[----:B------:R-:W-:Y:S05]  /*95c0*/  @!P0 BRA `(.L_x_13442) ;  /* 0x0000015000008947 */ /* 0x000fea0003800000 */
[----:B------:R-:W-:-:S13]  /*95d0*/  ISETP.NE.AND P0, PT, R0, 0x18, PT ;  /* 0x000000180000780c */ /* 0x000fda0003f05270 */
[----:B------:R-:W-:Y:S05]  /*95e0*/  @P0 BRA `(.L_x_13430) ;  /* 0x000007d000000947 */ /* 0x000fea0003800000 */
[----:B---3--:R-:W0:Y:S01]  /*95f0*/  I2F.S64 R27, R26 ;  /* 0x0000001a001b7312 */ /* 0x008e220000301400 */
        /* <DEDUP_REMOVED lines=14> */
.L_x_13444:
[----:B------:R-:W-:Y:S05]  /*96e0*/  BSYNC B0 ;  /* 0x0000000000007941 */ /* 0x000fea0003800000 */
.L_x_13443:
[----:B------:R-:W-:-:S05]  /*96f0*/  LOP3.LUT R5, R0, R5, RZ, 0xfc, !PT ;  /* 0x0000000500057212 */ /* 0x000fca00078efcff */
[----:B------:R0:W-:Y:S01]  /*9700*/  STG.E.U8 [R2.64], R5 ;  /* 0x0000000502007986 */ /* 0x0001e2000c101124 */
[----:B------:R-:W-:Y:S05]  /*9710*/  BRA `(.L_x_13431) ;  /* 0x0000081000007947 */ /* 0x000fea0003800000 */
.L_x_13442:
[----:B---3--:R-:W0:Y:S01]  /*9720*/  I2F.S64 R27, R26 ;  /* 0x0000001a001b7312 */ /* 0x008e220000301400 */
        /* <DEDUP_REMOVED lines=12> */
.L_x_13446:
[----:B------:R-:W-:Y:S01]  /*97f0*/  IMAD.MOV.U32 R0, RZ, RZ, 0x7f ;  /* 0x0000007fff007424 */ /* 0x000fe200078e00ff */
[----:B------:R-:W-:-:S04]  /*9800*/  ISETP.GT.U32.AND P0, PT, R4, 0x7f800000, PT ;  /* 0x7f8000000400780c */ /* 0x000fc80003f04070 */
[----:B------:R-:W-:-:S04]  /*9810*/  SEL R0, R0, 0x7c, P0 ;  /* 0x0000007c00007807 */ /* 0x000fc80000000000 */
.L_x_13447:
[----:B------:R-:W-:Y:S05]  /*9820*/  BSYNC B0 ;  /* 0x0000000000007941 */ /* 0x000fea0003800000 */
.L_x_13445:
[----:B------:R-:W-:-:S04]  /*9830*/  LOP3.LUT R4, R27, 0x80000000, RZ, 0xc0, !PT ;  /* 0x800000001b047812 */ /* 0x000fc800078ec0ff */
[----:B------:R-:W-:-:S04]  /*9840*/  SHF.R.U32.HI R5, RZ, 0x18, R4 ;  /* 0x00000018ff057819 */ /* 0x000fc80000011604 */
[----:B------:R-:W-:-:S05]  /*9850*/  LOP3.LUT R5, R0, R5, RZ, 0xfc, !PT ;  /* 0x0000000500057212 */ /* 0x000fca00078efcff */
[----:B------:R0:W-:Y:S01]  /*9860*/  STG.E.U8 [R2.64], R5 ;  /* 0x0000000502007986 */ /* 0x0001e2000c101124 */
[----:B------:R-:W-:Y:S05]  /*9870*/  BRA `(.L_x_13431) ;  /* 0x000006b000007947 */ /* 0x000fea0003800000 */
.L_x_13441:
[----:B---3--:R-:W0:Y:S02]  /*9880*/  I2F.S64 R0, R26 ;  /* 0x0000001a00007312 */ /* 0x008e240000301400 */
[----:B0-----:R-:W-:-:S05]  /*9890*/  F2FP.BF16.PACK_AB R0, RZ, R0 ;  /* 0x00000000ff00723e */ /* 0x001fca00000010ff */
[----:B------:R0:W-:Y:S01]  /*98a0*/  STG.E.U16 [R2.64], R0 ;  /* 0x0000000002007986 */ /* 0x0001e2000c101524 */
[----:B------:R-:W-:Y:S05]  /*98b0*/  BRA `(.L_x_13431) ;  /* 0x0000067000007947 */ /* 0x000fea0003800000 */
.L_x_13438:
        /* <DEDUP_REMOVED lines=8> */
[----:B---3--:R0:W-:Y:S01]  /*9940*/  STG.E.U16 [R2.64], R26 ;  /* 0x0000001a02007986 */ /* 0x0081e2000c101524 */
[----:B------:R-:W-:Y:S05]  /*9950*/  BRA `(.L_x_13431) ;  /* 0x000005d000007947 */ /* 0x000fea0003800000 */
.L_x_13450:
[----:B---3--:R-:W0:Y:S01]  /*9960*/  I2F.S64 R27, R26 ;  /* 0x0000001a001b7312 */ /* 0x008e220000301400 */
        /* <DEDUP_REMOVED lines=16> */
.L_x_13453:
[----:B------:R-:W-:-:S04]  /*9a70*/  LOP3.LUT R0, R27, 0x80000000, RZ, 0xc0, !PT ;  /* 0x800000001b007812 */ /* 0x000fc800078ec0ff */
[----:B------:R-:W-:-:S04]  /*9a80*/  SHF.R.U32.HI R5, RZ, 0x18, R0 ;  /* 0x00000018ff057819 */ /* 0x000fc80000011600 */
[----:B------:R-:W-:-:S04]  /*9a90*/  LOP3.LUT R4, R4, R5, RZ, 0xfc, !PT ;  /* 0x0000000504047212 */ /* 0x000fc800078efcff */
[----:B------:R-:W-:Y:S02]  /*9aa0*/  PRMT R0, R4, 0x7610, R0 ;  /* 0x0000761004007816 */ /* 0x000fe40000000000 */
.L_x_13452:
[----:B------:R-:W-:Y:S05]  /*9ab0*/  BSYNC B0 ;  /* 0x0000000000007941 */ /* 0x000fea0003800000 */
.L_x_13451:
[----:B------:R0:W-:Y:S01]  /*9ac0*/  STG.E.U8 [R2.64], R0 ;  /* 0x0000000002007986 */ /* 0x0001e2000c101124 */
[----:B------:R-:W-:Y:S05]  /*9ad0*/  BRA `(.L_x_13431) ;  /* 0x0000045000007947 */ /* 0x000fea0003800000 */
.L_x_13449:
        /* <DEDUP_REMOVED lines=17> */
.L_x_13456:
[----:B------:R-:W-:-:S04]  /*9bf0*/  LOP3.LUT R0, R27, 0x80000000, RZ, 0xc0, !PT ;  /* 0x800000001b007812 */ /* 0x000fc800078ec0ff */
[----:B------:R-:W-:-:S04]  /*9c00*/  SHF.R.U32.HI R5, RZ, 0x18, R0 ;  /* 0x00000018ff057819 */ /* 0x000fc80000011600 */
[----:B------:R-:W-:-:S04]  /*9c10*/  LOP3.LUT R4, R4, R5, RZ, 0xfc, !PT ;  /* 0x0000000504047212 */ /* 0x000fc800078efcff */
[----:B------:R-:W-:Y:S02]  /*9c20*/  PRMT R0, R4, 0x7610, R0 ;  /* 0x0000761004007816 */ /* 0x000fe40000000000 */
.L_x_13455:
[----:B------:R-:W-:Y:S05]  /*9c30*/  BSYNC B0 ;  /* 0x0000000000007941 */ /* 0x000fea0003800000 */
.L_x_13454:
[----:B------:R0:W-:Y:S01]  /*9c40*/  STG.E.U8 [R2.64], R0 ;  /* 0x0000000002007986 */ /* 0x0001e2000c101124 */
[----:B------:R-:W-:Y:S05]  /*9c50*/  BRA `(.L_x_13431) ;  /* 0x000002d000007947 */ /* 0x000fea0003800000 */
.L_x_13448:
[----:B------:R-:W-:-:S13]  /*9c60*/  ISETP.NE.AND P0, PT, R0, 0x1c, PT ;  /* 0x0000001c0000780c */ /* 0x000fda0003f05270 */
[----:B------:R-:W-:Y:S05]  /*9c70*/  @!P0 BRA `(.L_x_13457) ;  /* 0x000002a000008947 */ /* 0x000fea0003800000 */
[----:B------:R-:W-:-:S13]  /*9c80*/  ISETP.NE.AND P0, PT, R0, 0x1d, PT ;  /* 0x0000001d0000780c */ /* 0x000fda0003f05270 */
[----:B------:R-:W-:Y:S05]  /*9c90*/  @!P0 BRA `(.L_x_13458) ;  /* 0x0000026000008947 */ /* 0x000fea0003800000 */
[----:B------:R-:W-:-:S13]  /*9ca0*/  ISETP.NE.AND P0, PT, R0, 0x2c, PT ;  /* 0x0000002c0000780c */ /* 0x000fda0003f05270 */
[----:B------:R-:W-:Y:S05]  /*9cb0*/  @P0 BRA `(.L_x_13430) ;  /* 0x0000010000000947 */ /* 0x000fea0003800000 */
[----:B---3--:R-:W0:Y:S01]  /*9cc0*/  I2F.S64 R26, R26 ;  /* 0x0000001a001a7312 */ /* 0x008e220000301400 */
        /* <DEDUP_REMOVED lines=15> */
.L_x_13430:
        /* <DEDUP_REMOVED lines=20> */
.L_x_13458:
[----:B---3--:R0:W-:Y:S01]  /*9f00*/  STG.E.64 [R2.64], R26 ;  /* 0x0000001a02007986 */ /* 0x0081e2000c101b24 */
[----:B------:R-:W-:Y:S05]  /*9f10*/  BRA `(.L_x_13431) ;  /* 0x0000001000007947 */ /* 0x000fea0003800000 */
.L_x_13457:
[----:B---3--:R0:W-:Y:S02]  /*9f20*/  STG.E [R2.64], R26 ;  /* 0x0000001a02007986 */ /* 0x0081e4000c101924 */
.L_x_13431:
        /* <DEDUP_REMOVED lines=21> */
.L_x_13462:
[----:B------:R0:W-:Y:S01]  /*a080*/  STG.E.U8 [R2.64], R16 ;  /* 0x0000001002007986 */ /* 0x0001e2000c101124 */
[----:B------:R-:W-:Y:S05]  /*a090*/  BRA `(.L_x_13464) ;  /* 0x00000d6000007947 */ /* 0x000fea0003800000 */
.L_x_13461:
        /* <DEDUP_REMOVED lines=8> */
.L_x_13466:
[----:B------:R0:W-:Y:S01]  /*a120*/  STG.E [R2.64], R16 ;  /* 0x0000001002007986 */ /* 0x0001e2000c101924 */
[----:B------:R-:W-:Y:S05]  /*a130*/  BRA `(.L_x_13464) ;  /* 0x00000cc000007947 */ /* 0x000fea0003800000 */
.L_x_13465:
[----:B------:R0:W-:Y:S01]  /*a140*/  STG.E.U16 [R2.64], R16 ;  /* 0x0000001002007986 */ /* 0x0001e2000c101524 */
[----:B------:R-:W-:Y:S05]  /*a150*/  BRA `(.L_x_13464) ;  /* 0x00000ca000007947 */ /* 0x000fea0003800000 */
.L_x_13460:
        /* <DEDUP_REMOVED lines=9> */
.L_x_13468:
[----:B------:R-:W0:Y:S02]  /*a1f0*/  I2F.S64 R0, R16 ;  /* 0x0000001000007312 */ /* 0x000e240000301400 */
[----:B0-----:R-:W-:-:S05]  /*a200*/  F2FP.PACK_AB R0, RZ, R0 ;  /* 0x00000000ff00723e */ /* 0x001fca00000000ff */
[----:B------:R0:W-:Y:S01]  /*a210*/  STG.E.U16 [R2.64], R0 ;  /* 0x0000000002007986 */ /* 0x0001e2000c101524 */
[----:B------:R-:W-:Y:S05]  /*a220*/  BRA `(.L_x_13464) ;  /* 0x00000bd000007947 */ /* 0x000fea0003800000 */
.L_x_13467:
        /* <DEDUP_REMOVED lines=10> */
.L_x_13470:
[----:B------:R-:W0:Y:S02]  /*a2d0*/  I2F.S64 R16, R16 ;  /* 0x0000001000107312 */ /* 0x000e240000301400 */
[----:B0-----:R-:W-:-:S04]  /*a2e0*/  F2FP.PACK_AB R5, RZ, R16 ;  /* 0x00000010ff05723e */ /* 0x001fc800000000ff */
[----:B------:R-:W-:-:S05]  /*a2f0*/  PRMT R5, R5, 0x5410, RZ ;  /* 0x0000541005057816 */ /* 0x000fca00000000ff */
[----:B------:R0:W-:Y:S01]  /*a300*/  STG.E [R2.64], R5 ;  /* 0x0000000502007986 */ /* 0x0001e2000c101924 */
[----:B------:R-:W-:Y:S05]  /*a310*/  BRA `(.L_x_13464) ;  /* 0x00000ae000007947 */ /* 0x000fea0003800000 */
.L_x_13469:
[----:B------:R-:W0:Y:S02]  /*a320*/  I2F.F64.S64 R16, R16 ;  /* 0x0000001000107312 */ /* 0x000e240000301c00 */
[----:B0-----:R0:W-:Y:S01]  /*a330*/  STG.E.64 [R2.64], R16 ;  /* 0x0000001002007986 */ /* 0x0011e2000c101b24 */
[----:B------:R-:W-:Y:S05]  /*a340*/  BRA `(.L_x_13464) ;  /* 0x00000ab000007947 */ /* 0x000fea0003800000 */
.L_x_13459:
        /* <DEDUP_REMOVED lines=13> */
.L_x_13473:
[----:B------:R-:W0:Y:S01]  /*a420*/  I2F.F64.S64 R4, R16 ;  /* 0x0000001000047312 */ /* 0x000e220000301c00 */
[----:B------:R-:W-:-:S05]  /*a430*/  CS2R R6, SRZ ;  /* 0x0000000000067805 */ /* 0x000fca000001ff00 */
[----:B0-----:R0:W-:Y:S01]  /*a440*/  STG.E.128 [R2.64], R4 ;  /* 0x0000000402007986 */ /* 0x0011e2000c101d24 */
[----:B------:R-:W-:Y:S05]  /*a450*/  BRA `(.L_x_13464) ;  /* 0x000009a000007947 */ /* 0x000fea0003800000 */
.L_x_13472:
        /* <DEDUP_REMOVED lines=21> */
.L_x_13477:
[----:B------:R-:W-:Y:S05]  /*a5b0*/  BSYNC B0 ;  /* 0x0000000000007941 */ /* 0x000fea0003800000 */
.L_x_13476:
[----:B------:R-:W-:-:S05]  /*a5c0*/  LOP3.LUT R5, R0, R5, RZ, 0xfc, !PT ;  /* 0x0000000500057212 */ /* 0x000fca00078efcff */
[----:B------:R0:W-:Y:S01]  /*a5d0*/  STG.E.U8 [R2.64], R5 ;  /* 0x0000000502007986 */ /* 0x0001e2000c101124 */
[----:B------:R-:W-:Y:S05]  /*a5e0*/  BRA `(.L_x_13464) ;  /* 0x0000081000007947 */ /* 0x000fea0003800000 */
.L_x_13475:
        /* <DEDUP_REMOVED lines=13> */
.L_x_13479:
[----:B------:R-:W-:Y:S01]  /*a6c0*/  IMAD.MOV.U32 R0, RZ, RZ, 0x7f ;  /* 0x0000007fff007424 */ /* 0x000fe200078e00ff */
[----:B------:R-:W-:-:S04]  /*a6d0*/  ISETP.GT.U32.AND P0, PT, R4, 0x7f800000, PT ;  /* 0x7f8000000400780c */ /* 0x000fc80003f04070 */
[----:B------:R-:W-:-:S04]  /*a6e0*/  SEL R0, R0, 0x7c, P0 ;  /* 0x0000007c00007807 */ /* 0x000fc80000000000 */
.L_x_13480:
[----:B------:R-:W-:Y:S05]  /*a6f0*/  BSYNC B0 ;  /* 0x0000000000007941 */ /* 0x000fea0003800000 */
.L_x_13478:
[----:B------:R-:W-:-:S04]  /*a700*/  LOP3.LUT R4, R17, 0x80000000, RZ, 0xc0, !PT ;  /* 0x8000000011047812 */ /* 0x000fc800078ec0ff */
[----:B------:R-:W-:-:S04]  /*a710*/  SHF.R.U32.HI R5, RZ, 0x18, R4 ;  /* 0x00000018ff057819 */ /* 0x000fc80000011604 */
[----:B------:R-:W-:-:S05]  /*a720*/  LOP3.LUT R5, R0, R5, RZ, 0xfc, !PT ;  /* 0x0000000500057212 */ /* 0x000fca00078efcff */
[----:B------:R0:W-:Y:S01]  /*a730*/  STG.E.U8 [R2.64], R5 ;  /* 0x0000000502007986 */ /* 0x0001e2000c101124 */
[----:B------:R-:W-:Y:S05]  /*a740*/  BRA `(.L_x_13464) ;  /* 0x000006b000007947 */ /* 0x000fea0003800000 */
.L_x_13474:
[----:B------:R-:W0:Y:S02]  /*a750*/  I2F.S64 R0, R16 ;  /* 0x0000001000007312 */ /* 0x000e240000301400 */
[----:B0-----:R-:W-:-:S05]  /*a760*/  F2FP.BF16.PACK_AB R0, RZ, R0 ;  /* 0x00000000ff00723e */ /* 0x001fca00000010ff */
[----:B------:R0:W-:Y:S01]  /*a770*/  STG.E.U16 [R2.64], R0 ;  /* 0x0000000002007986 */ /* 0x0001e2000c101524 */
[----:B------:R-:W-:Y:S05]  /*a780*/  BRA `(.L_x_13464) ;  /* 0x0000067000007947 */ /* 0x000fea0003800000 */
.L_x_13471:
        /* <DEDUP_REMOVED lines=10> */
.L_x_13483:
        /* <DEDUP_REMOVED lines=17> */
.L_x_13486:
[----:B------:R-:W-:-:S04]  /*a940*/  LOP3.LUT R0, R17, 0x80000000, RZ, 0xc0, !PT ;  /* 0x8000000011007812 */ /* 0x000fc800078ec0ff */
[----:B------:R-:W-:-:S04]  /*a950*/  SHF.R.U32.HI R5, RZ, 0x18, R0 ;  /* 0x00000018ff057819 */ /* 0x000fc80000011600 */
[----:B------:R-:W-:-:S04]  /*a960*/  LOP3.LUT R4, R4, R5, RZ, 0xfc, !PT ;  /* 0x0000000504047212 */ /* 0x000fc800078efcff */
[----:B------:R-:W-:Y:S02]  /*a970*/  PRMT R0, R4, 0x7610, R0 ;  /* 0x0000761004007816 */ /* 0x000fe40000000000 */
.L_x_13485:
[----:B------:R-:W-:Y:S05]  /*a980*/  BSYNC B0 ;  /* 0x0000000000007941 */ /* 0x000fea0003800000 */
.L_x_13484:
[----:B------:R0:W-:Y:S01]  /*a990*/  STG.E.U8 [R2.64], R0 ;  /* 0x0000000002007986 */ /* 0x0001e2000c101124 */
[----:B------:R-:W-:Y:S05]  /*a9a0*/  BRA `(.L_x_13464) ;  /* 0x0000045000007947 */ /* 0x000fea0003800000 */
.L_x_13482:
        /* <DEDUP_REMOVED lines=17> */
.L_x_13489:
[----:B------:R-:W-:-:S04]  /*aac0*/  LOP3.LUT R0, R17, 0x80000000, RZ, 0xc0, !PT ;  /* 0x8000000011007812 */ /* 0x000fc800078ec0ff */
[----:B------:R-:W-:-:S04]  /*aad0*/  SHF.R.U32.HI R5, RZ, 0x18, R0 ;  /* 0x00000018ff057819 */ /* 0x000fc80000011600 */
[----:B------:R-:W-:-:S04]  /*aae0*/  LOP3.LUT R4, R4, R5, RZ, 0xfc, !PT ;  /* 0x0000000504047212 */ /* 0x000fc800078efcff */
[----:B------:R-:W-:Y:S02]  /*aaf0*/  PRMT R0, R4, 0x7610, R0 ;  /* 0x0000761004007816 */ /* 0x000fe40000000000 */
.L_x_13488:
[----:B------:R-:W-:Y:S05]  /*ab00*/  BSYNC B0 ;  /* 0x0000000000007941 */ /* 0x000fea0003800000 */
.L_x_13487:
[----:B------:R0:W-:Y:S01]  /*ab10*/  STG.E.U8 [R2.64], R0 ;  /* 0x0000000002007986 */ /* 0x0001e2000c101124 */
[----:B------:R-:W-:Y:S05]  /*ab20*/  BRA `(.L_x_13464) ;  /* 0x000002d000007947 */ /* 0x000fea0003800000 */
.L_x_13481:
        /* <DEDUP_REMOVED lines=22> */
.L_x_13463:
        /* <DEDUP_REMOVED lines=20> */
.L_x_13491:
[----:B------:R0:W-:Y:S01]  /*add0*/  STG.E.64 [R2.64], R16 ;  /* 0x0000001002007986 */ /* 0x0001e2000c101b24 */
[----:B------:R-:W-:Y:S05]  /*ade0*/  BRA `(.L_x_13464) ;  /* 0x0000001000007947 */ /* 0x000fea0003800000 */
.L_x_13490:
[----:B------:R0:W-:Y:S02]  /*adf0*/  STG.E [R2.64], R16 ;  /* 0x0000001002007986 */ /* 0x0001e4000c101924 */
.L_x_13464:
[----:B------:R-:W-:Y:S02]  /*ae00*/  IADD3 R35, R35, 0x80, RZ ;  /* 0x0000008023237810 */ /* 0x000fe40007ffe0ff */
.L_x_13425:
[----:B------:R-:W-:Y:S05]  /*ae10*/  BSYNC B6 ;  /* 0x0000000000067941 */ /* 0x000fea0003800000 */
.L_x_13424:
        /* <DEDUP_REMOVED lines=19> */
.L_x_13495:
[----:B------:R-:W-:Y:S01]  /*af50*/  STG.E.U8 [R2.64], R18 ;  /* 0x0000001202007986 */ /* 0x000fe2000c101124 */
[----:B------:R-:W-:Y:S05]  /*af60*/  EXIT ;  /* 0x000000000000794d */ /* 0x000fea0003800000 */
.L_x_13494:
        /* <DEDUP_REMOVED lines=8> */
.L_x_13498:
[----:B------:R-:W-:Y:S01]  /*aff0*/  STG.E [R2.64], R18 ;  /* 0x0000001202007986 */ /* 0x000fe2000c101924 */
[----:B------:R-:W-:Y:S05]  /*b000*/  EXIT ;  /* 0x000000000000794d */ /* 0x000fea0003800000 */
.L_x_13497:
[----:B------:R-:W-:Y:S01]  /*b010*/  STG.E.U16 [R2.64], R18 ;  /* 0x0000001202007986 */ /* 0x000fe2000c101524 */
[----:B------:R-:W-:Y:S05]  /*b020*/  EXIT ;  /* 0x000000000000794d */ /* 0x000fea0003800000 */
.L_x_13493:
        /* <DEDUP_REMOVED lines=9> */
.L_x_13500:
[----:B------:R-:W0:Y:S02]  /*b0c0*/  I2F.S64 R0, R18 ;  /* 0x0000001200007312 */ /* 0x000e240000301400 */
[----:B0-----:R-:W-:-:S05]  /*b0d0*/  F2FP.PACK_AB R0, RZ, R0 ;  /* 0x00000000ff00723e */ /* 0x001fca00000000ff */
[----:B------:R-:W-:Y:S01]  /*b0e0*/  STG.E.U16 [R2.64], R0 ;  /* 0x0000000002007986 */ /* 0x000fe2000c101524 */
[----:B------:R-:W-:Y:S05]  /*b0f0*/  EXIT ;  /* 0x000000000000794d */ /* 0x000fea0003800000 */
.L_x_13499:
        /* <DEDUP_REMOVED lines=10> */
.L_x_13502:
[----:B------:R-:W0:Y:S02]  /*b1a0*/  I2F.S64 R18, R18 ;  /* 0x0000001200127312 */ /* 0x000e240000301400 */
[----:B0-----:R-:W-:-:S04]  /*b1b0*/  F2FP.PACK_AB R5, RZ, R18 ;  /* 0x00000012ff05723e */ /* 0x001fc800000000ff */
[----:B------:R-:W-:-:S05]  /*b1c0*/  PRMT R5, R5, 0x5410, RZ ;  /* 0x0000541005057816 */ /* 0x000fca00000000ff */
[----:B------:R-:W-:Y:S01]  /*b1d0*/  STG.E [R2.64], R5 ;  /* 0x0000000502007986 */ /* 0x000fe2000c101924 */
[----:B------:R-:W-:Y:S05]  /*b1e0*/  EXIT ;  /* 0x000000000000794d */ /* 0x000fea0003800000 */
.L_x_13501:
[----:B------:R-:W0:Y:S02]  /*b1f0*/  I2F.F64.S64 R18, R18 ;  /* 0x0000001200127312 */ /* 0x000e240000301c00 */
[----:B0-----:R-:W-:Y:S01]  /*b200*/  STG.E.64 [R2.64], R18 ;  /* 0x0000001202007986 */ /* 0x001fe2000c101b24 */
[----:B------:R-:W-:Y:S05]  /*b210*/  EXIT ;  /* 0x000000000000794d */ /* 0x000fea0003800000 */
.L_x_13492:
        /* <DEDUP_REMOVED lines=13> */
.L_x_13505:
[----:B------:R-:W0:Y:S01]  /*b2f0*/  I2F.F64.S64 R4, R18 ;  /* 0x0000001200047312 */ /* 0x000e220000301c00 */
[----:B------:R-:W-:-:S05]  /*b300*/  CS2R R6, SRZ ;  /* 0x0000000000067805 */ /* 0x000fca000001ff00 */
[----:B0-----:R-:W-:Y:S01]  /*b310*/  STG.E.128 [R2.64], R4 ;  /* 0x0000000402007986 */ /* 0x001fe2000c101d24 */
[----:B------:R-:W-:Y:S05]  /*b320*/  EXIT ;  /* 0x000000000000794d */ /* 0x000fea0003800000 */
.L_x_13504:
        /* <DEDUP_REMOVED lines=21> */
.L_x_13509:
[----:B------:R-:W-:Y:S05]  /*b480*/  BSYNC B0 ;  /* 0x0000000000007941 */ /* 0x000fea0003800000 */
.L_x_13508:
[----:B------:R-:W-:-:S05]  /*b490*/  LOP3.LUT R5, R0, R5, RZ, 0xfc, !PT ;  /* 0x0000000500057212 */ /* 0x000fca00078efcff */
[----:B------:R-:W-:Y:S01]  /*b4a0*/  STG.E.U8 [R2.64], R5 ;  /* 0x0000000502007986 */ /* 0x000fe2000c101124 */
[----:B------:R-:W-:Y:S05]  /*b4b0*/  EXIT ;  /* 0x000000000000794d */ /* 0x000fea0003800000 */
.L_x_13507:
        /* <DEDUP_REMOVED lines=13> */
.L_x_13511:
[----:B------:R-:W-:Y:S01]  /*b590*/  IMAD.MOV.U32 R0, RZ, RZ, 0x7f ;  /* 0x0000007fff007424 */ /* 0x000fe200078e00ff */
[----:B------:R-:W-:-:S04]  /*b5a0*/  ISETP.GT.U32.AND P0, PT, R4, 0x7f800000, PT ;  /* 0x7f8000000400780c */ /* 0x000fc80003f04070 */
[----:B------:R-:W-:-:S04]  /*b5b0*/  SEL R0, R0, 0x7c, P0 ;  /* 0x0000007c00007807 */ /* 0x000fc80000000000 */
.L_x_13512:
[----:B------:R-:W-:Y:S05]  /*b5c0*/  BSYNC B0 ;  /* 0x0000000000007941 */ /* 0x000fea0003800000 */
.L_x_13510:
[----:B------:R-:W-:-:S04]  /*b5d0*/  LOP3.LUT R4, R19, 0x80000000, RZ, 0xc0, !PT ;  /* 0x8000000013047812 */ /* 0x000fc800078ec0ff */
[----:B------:R-:W-:-:S04]  /*b5e0*/  SHF.R.U32.HI R5, RZ, 0x18, R4 ;  /* 0x00000018ff057819 */ /* 0x000fc80000011604 */
[----:B------:R-:W-:-:S05]  /*b5f0*/  LOP3.LUT R5, R0, R5, RZ, 0xfc, !PT ;  /* 0x0000000500057212 */ /* 0x000fca00078efcff */
[----:B------:R-:W-:Y:S01]  /*b600*/  STG.E.U8 [R2.64], R5 ;  /* 0x0000000502007986 */ /* 0x000fe2000c101124 */
[----:B------:R-:W-:Y:S05]  /*b610*/  EXIT ;  /* 0x000000000000794d */ /* 0x000fea0003800000 */
.L_x_13506:
[----:B------:R-:W0:Y:S02]  /*b620*/  I2F.S64 R0, R18 ;  /* 0x0000001200007312 */ /* 0x000e240000301400 */
[----:B0-----:R-:W-:-:S05]  /*b630*/  F2FP.BF16.PACK_AB R0, RZ, R0 ;  /* 0x00000000ff00723e */ /* 0x001fca00000010ff */
[----:B------:R-:W-:Y:S01]  /*b640*/  STG.E.U16 [R2.64], R0 ;  /* 0x0000000002007986 */ /* 0x000fe2000c101524 */
[----:B------:R-:W-:Y:S05]  /*b650*/  EXIT ;  /* 0x000000000000794d */ /* 0x000fea0003800000 */
.L_x_13503:
        /* <DEDUP_REMOVED lines=10> */
.L_x_13515:
        /* <DEDUP_REMOVED lines=17> */
.L_x_13518:
[----:B------:R-:W-:-:S04]  /*b810*/  LOP3.LUT R0, R19, 0x80000000, RZ, 0xc0, !PT ;  /* 0x8000000013007812 */ /* 0x000fc800078ec0ff */
[----:B------:R-:W-:-:S04]  /*b820*/  SHF.R.U32.HI R5, RZ, 0x18, R0 ;  /* 0x00000018ff057819 */ /* 0x000fc80000011600 */
[----:B------:R-:W-:-:S04]  /*b830*/  LOP3.LUT R4, R4, R5, RZ, 0xfc, !PT ;  /* 0x0000000504047212 */ /* 0x000fc800078efcff */
[----:B------:R-:W-:Y:S02]  /*b840*/  PRMT R0, R4, 0x7610, R0 ;  /* 0x0000761004007816 */ /* 0x000fe40000000000 */
.L_x_13517:
[----:B------:R-:W-:Y:S05]  /*b850*/  BSYNC B0 ;  /* 0x0000000000007941 */ /* 0x000fea0003800000 */
.L_x_13516:
[----:B------:R-:W-:Y:S01]  /*b860*/  STG.E.U8 [R2.64], R0 ;  /* 0x0000000002007986 */ /* 0x000fe2000c101124 */
[----:B------:R-:W-:Y:S05]  /*b870*/  EXIT ;  /* 0x000000000000794d */ /* 0x000fea0003800000 */
.L_x_13514:
        /* <DEDUP_REMOVED lines=17> */
.L_x_13521:
[----:B------:R-:W-:-:S04]  /*b990*/  LOP3.LUT R0, R19, 0x80000000, RZ, 0xc0, !PT ;  /* 0x8000000013007812 */ /* 0x000fc800078ec0ff */
[----:B------:R-:W-:-:S04]  /*b9a0*/  SHF.R.U32.HI R5, RZ, 0x18, R0 ;  /* 0x00000018ff057819 */ /* 0x000fc80000011600 */
[----:B------:R-:W-:-:S04]  /*b9b0*/  LOP3.LUT R4, R4, R5, RZ, 0xfc, !PT ;  /* 0x0000000504047212 */ /* 0x000fc800078efcff */
[----:B------:R-:W-:Y:S02]  /*b9c0*/  PRMT R0, R4, 0x7610, R0 ;  /* 0x0000761004007816 */ /* 0x000fe40000000000 */
.L_x_13520:
[----:B------:R-:W-:Y:S05]  /*b9d0*/  BSYNC B0 ;  /* 0x0000000000007941 */ /* 0x000fea0003800000 */
.L_x_13519:
[----:B------:R-:W-:Y:S01]  /*b9e0*/  STG.E.U8 [R2.64], R0 ;  /* 0x0000000002007986 */ /* 0x000fe2000c101124 */
[----:B------:R-:W-:Y:S05]  /*b9f0*/  EXIT ;  /* 0x000000000000794d */ /* 0x000fea0003800000 */
.L_x_13513:
        /* <DEDUP_REMOVED lines=22> */
.L_x_13496:
[----:B------:R-:W-:Y:S01]  /*bb60*/  MOV R0, 0x0 ;  /* 0x0000000000007802 */ /* 0x000fe20000000f00 */
[----:B------:R-:W-:Y:S02]  /*bb70*/  IMAD.MOV.U32 R4, RZ, RZ, c[0x4][0x178] ;  /* 0x01005e00ff047624 */ /* 0x000fe400078e00ff */
        /* <DEDUP_REMOVED lines=18> */
.L_x_13523:
[----:B------:R-:W-:Y:S01]  /*bca0*/  STG.E.64 [R2.64], R18 ;  /* 0x0000001202007986 */ /* 0x000fe2000c101b24 */
[----:B------:R-:W-:Y:S05]  /*bcb0*/  EXIT ;  /* 0x000000000000794d */ /* 0x000fea0003800000 */
.L_x_13522:
[----:B------:R-:W-:Y:S01]  /*bcc0*/  STG.E [R2.64], R18 ;  /* 0x0000001202007986 */ /* 0x000fe2000c101924 */
[----:B------:R-:W-:Y:S05]  /*bcd0*/  EXIT ;  /* 0x000000000000794d */ /* 0x000fea0003800000 */
        .weak           $__internal_19_$__cuda_sm20_div_s64
        .type           $__internal_19_$__cuda_sm20_div_s64,@function
        .size           $__internal_19_$__cuda_sm20_div_s64,(.L_x_21400 - $__internal_19_$__cuda_sm20_div_s64)
$__internal_19_$__cuda_sm20_div_s64:
        /* <DEDUP_REMOVED lines=16> */
[----:B------:R-:W-:-:S04]  /*bde0*/  IMAD.MOV.U32 R9, RZ, RZ, R4 ;  /* 0x000000ffff097224 */ /* 0x000fc800078e0004 */
[----:B------:R-:W-:-:S06]  /*bdf0*/  IMAD.WIDE.U32 R8, P0, R4, R13, R8 ;  /* 0x0000000d04087225 */ /* 0x000fcc0007800008 */
[----:B------:R-:W-:-:S04]  /*be00*/  IMAD.HI.U32 R8, P1, R5, R11, R8 ;  /* 0x0000000b05087227 */ /* 0x000fc80007820008 */
[CC--:B------:R-:W-:Y:S02]  /*be10*/  IMAD R9, R5.reuse, R13.reuse, RZ ;  /* 0x0000000d05097224 */ /* 0x0c0fe400078e02ff */
[----:B------:R-:W-:Y:S01]  /*be20*/  IMAD.HI.U32 R11, R5, R13, RZ ;  /* 0x0000000d050b7227 */ /* 0x000fe200078e00ff */
[----:B------:R-:W-:Y:S02]  /*be30*/  IADD3 R13, P5, RZ, -R30, RZ ;  /* 0x8000001eff0d7210 */ /* 0x000fe40007fbe0ff */
[----:B------:R-:W-:Y:S01]  /*be40*/  IADD3 R9, P3, R9, R8, RZ ;  /* 0x0000000809097210 */ /* 0x000fe20007f7e0ff */
[----:B------:R-:W-:Y:S02]  /*be50*/  IMAD.X R11, R11, 0x1, R5, P0 ;  /* 0x000000010b0b7824 */ /* 0x000fe400000e0605 */
[----:B------:R-:W-:Y:S02]  /*be60*/  IMAD.X R14, RZ, RZ, ~R31, P5 ;  /* 0x000000ffff0e7224 */ /* 0x000fe400028e0e1f */
[----:B------:R-:W-:Y:S01]  /*be70*/  IMAD.WIDE.U32 R4, R9, R6, RZ ;  /* 0x0000000609047225 */ /* 0x000fe200078e00ff */
[----:B------:R-:W-:-:S03]  /*be80*/  IADD3.X R11, RZ, RZ, R11, P3, P1 ;  /* 0x000000ffff0b7210 */ /* 0x000fc60001fe240b */
[----:B------:R-:W-:Y:S01]  /*be90*/  IMAD R8, R9, R7, R5 ;  /* 0x0000000709087224 */ /* 0x000fe200078e0205 */
[----:B------:R-:W-:-:S03]  /*bea0*/  IADD3 R5, P0, RZ, -R4, RZ ;  /* 0x80000004ff057210 */ /* 0x000fc60007f1e0ff */
[----:B------:R-:W-:Y:S02]  /*beb0*/  IMAD R4, R11, R6, R8 ;  /* 0x000000060b047224 */ /* 0x000fe400078e0208 */
[----:B------:R-:W-:-:S04]  /*bec0*/  IMAD.HI.U32 R8, R9, R5, RZ ;  /* 0x0000000509087227 */ /* 0x000fc800078e00ff */
[----:B------:R-:W-:-:S04]  /*bed0*/  IMAD.X R4, RZ, RZ, ~R4, P0 ;  /* 0x000000ffff047224 */ /* 0x000fc800000e0e04 */
[----:B------:R-:W-:-:S04]  /*bee0*/  IMAD.WIDE.U32 R8, P0, R9, R4, R8 ;  /* 0x0000000409087225 */ /* 0x000fc80007800008 */
[----:B------:R-:W-:-:S04]  /*bef0*/  IMAD.HI.U32 R12, R11, R4, RZ ;  /* 0x000000040b0c7227 */ /* 0x000fc800078e00ff */
[----:B------:R-:W-:Y:S01]  /*bf00*/  IMAD.HI.U32 R8, P1, R11, R5, R8 ;  /* 0x000000050b087227 */ /* 0x000fe20007820008 */
[----:B------:R-:W-:-:S03]  /*bf10*/  SEL R9, R13, R30, !P4 ;  /* 0x0000001e0d097207 */ /* 0x000fc60006000000 */
[----:B------:R-:W-:Y:S02]  /*bf20*/  IMAD R5, R11, R4, RZ ;  /* 0x000000040b057224 */ /* 0x000fe400078e02ff */
[----:B------:R-:W-:Y:S01]  /*bf30*/  IMAD.X R12, R12, 0x1, R11, P0 ;  /* 0x000000010c0c7824 */ /* 0x000fe200000e060b */
[----:B------:R-:W-:Y:S02]  /*bf40*/  SEL R11, R14, R31, !P4 ;  /* 0x0000001f0e0b7207 */ /* 0x000fe40006000000 */
[----:B------:R-:W-:Y:S01]  /*bf50*/  IADD3 R8, P3, R5, R8, RZ ;  /* 0x0000000805087210 */ /* 0x000fe20007f7e0ff */
[----:B------:R-:W-:-:S03]  /*bf60*/  IMAD.MOV.U32 R5, RZ, RZ, RZ ;  /* 0x000000ffff057224 */ /* 0x000fc600078e00ff */
[----:B------:R-:W-:Y:S01]  /*bf70*/  IADD3.X R12, RZ, RZ, R12, P3, P1 ;  /* 0x000000ffff0c7210 */ /* 0x000fe20001fe240c */
[----:B------:R-:W-:-:S04]  /*bf80*/  IMAD.HI.U32 R4, R8, R9, RZ ;  /* 0x0000000908047227 */ /* 0x000fc800078e00ff */
[-C--:B------:R-:W-:Y:S02]  /*bf90*/  IMAD R13, R12, R11.reuse, RZ ;  /* 0x0000000b0c0d7224 */ /* 0x080fe400078e02ff */
[----:B------:R-:W-:-:S04]  /*bfa0*/  IMAD.WIDE.U32 R4, R8, R11, R4 ;  /* 0x0000000b08047225 */ /* 0x000fc800078e0004 */
[----:B------:R-:W-:-:S04]  /*bfb0*/  IMAD.HI.U32 R15, R12, R11, RZ ;  /* 0x0000000b0c0f7227 */ /* 0x000fc800078e00ff */
[----:B------:R-:W-:-:S04]  /*bfc0*/  IMAD.HI.U32 R4, P0, R12, R9, R4 ;  /* 0x000000090c047227 */ /* 0x000fc80007800004 */
[----:B------:R-:W-:Y:S01]  /*bfd0*/  IMAD.X R15, RZ, RZ, R15, P0 ;  /* 0x000000ffff0f7224 */ /* 0x000fe200000e060f */
[----:B------:R-:W-:-:S05]  /*bfe0*/  IADD3 R13, P1, R13, R4, RZ ;  /* 0x000000040d0d7210 */ /* 0x000fca0007f3e0ff */
[----:B------:R-:W-:-:S04]  /*bff0*/  IMAD.WIDE.U32 R4, R13, R6, RZ ;  /* 0x000000060d047225 */ /* 0x000fc800078e00ff */
[----:B------:R-:W-:Y:S02]  /*c000*/  IMAD.X R15, RZ, RZ, R15, P1 ;  /* 0x000000ffff0f7224 */ /* 0x000fe400008e060f */
[C---:B------:R-:W-:Y:S01]  /*c010*/  IMAD R8, R13.reuse, R7, R5 ;  /* 0x000000070d087224 */ /* 0x040fe200078e0205 */
[----:B------:R-:W-:Y:S02]  /*c020*/  IADD3 R5, P1, -R4, R9, RZ ;  /* 0x0000000904057210 */ /* 0x000fe40007f3e1ff */
[----:B------:R-:W-:Y:S01]  /*c030*/  IADD3 R4, P3, R13, 0x1, RZ ;  /* 0x000000010d047810 */ /* 0x000fe20007f7e0ff */
[-C--:B------:R-:W-:Y:S01]  /*c040*/  IMAD R8, R15, R6.reuse, R8 ;  /* 0x000000060f087224 */ /* 0x080fe200078e0208 */
[----:B------:R-:W-:-:S03]  /*c050*/  ISETP.GE.U32.AND P0, PT, R5, R6, PT ;  /* 0x000000060500720c */ /* 0x000fc60003f06070 */
[----:B------:R-:W-:Y:S01]  /*c060*/  IMAD.X R11, R11, 0x1, ~R8, P1 ;  /* 0x000000010b0b7824 */ /* 0x000fe200008e0e08 */
[----:B------:R-:W-:-:S04]  /*c070*/  IADD3 R8, P1, R5, -R6, RZ ;  /* 0x8000000605087210 */ /* 0x000fc80007f3e0ff */
[C---:B------:R-:W-:Y:S01]  /*c080*/  ISETP.GE.U32.AND.EX P0, PT, R11.reuse, R7, PT, P0 ;  /* 0x000000070b00720c */ /* 0x040fe20003f06100 */
[----:B------:R-:W-:-:S03]  /*c090*/  IMAD.X R9, R11, 0x1, ~R7, P1 ;  /* 0x000000010b097824 */ /* 0x000fc600008e0e07 */
[----:B------:R-:W-:Y:S01]  /*c0a0*/  SEL R5, R8, R5, P0 ;  /* 0x0000000508057207 */ /* 0x000fe20000000000 */
[----:B------:R-:W-:Y:S01]  /*c0b0*/  IMAD.X R8, RZ, RZ, R15, P3 ;  /* 0x000000ffff087224 */ /* 0x000fe200018e060f */
[----:B------:R-:W-:Y:S02]  /*c0c0*/  SEL R13, R4, R13, P0 ;  /* 0x0000000d040d7207 */ /* 0x000fe40000000000 */
[----:B------:R-:W-:Y:S02]  /*c0d0*/  SEL R9, R9, R11, P0 ;  /* 0x0000000b09097207 */ /* 0x000fe40000000000 */
[----:B------:R-:W-:Y:S02]  /*c0e0*/  ISETP.GE.U32.AND P1, PT, R5, R6, PT ;  /* 0x000000060500720c */ /* 0x000fe40003f26070 */
[----:B------:R-:W-:Y:S02]  /*c0f0*/  SEL R4, R8, R15, P0 ;  /* 0x0000000f08047207 */ /* 0x000fe40000000000 */
[----:B------:R-:W-:-:S02]  /*c100*/  IADD3 R6, P3, R13, 0x1, RZ ;  /* 0x000000010d067810 */ /* 0x000fc40007f7e0ff */
[----:B------:R-:W-:Y:S02]  /*c110*/  ISETP.GE.U32.AND.EX P0, PT, R9, R7, PT, P1 ;  /* 0x000000070900720c */ /* 0x000fe40003f06110 */
[----:B------:R-:W-:Y:S01]  /*c120*/  LOP3.LUT R8, R10, R31, RZ, 0x3c, !PT ;  /* 0x0000001f0a087212 */ /* 0x000fe200078e3cff */
[----:B------:R-:W-:Y:S01]  /*c130*/  IMAD.X R7, RZ, RZ, R4, P3 ;  /* 0x000000ffff077224 */ /* 0x000fe200018e0604 */
[----:B------:R-:W-:Y:S02]  /*c140*/  SEL R6, R6, R13, P0 ;  /* 0x0000000d06067207 */ /* 0x000fe40000000000 */
[----:B------:R-:W-:Y:S02]  /*c150*/  ISETP.GE.AND P1, PT, R8, RZ, PT ;  /* 0x000000ff0800720c */ /* 0x000fe40003f26270 */
[----:B------:R-:W-:Y:S02]  /*c160*/  SEL R7, R7, R4, P0 ;  /* 0x0000000407077207 */ /* 0x000fe40000000000 */
[----:B------:R-:W-:-:S02]  /*c170*/  IADD3 R5, P3, RZ, -R6, RZ ;  /* 0x80000006ff057210 */ /* 0x000fc40007f7e0ff */
        /* <DEDUP_REMOVED lines=9> */
[----:B------:R-:W-:Y:S06]  /*c210*/  RET.REL.NODEC R4 `(_ZN2at6native27unrolled_elementwise_kernelINS0_13BinaryFunctorIlllZZZNS0_15binary_internal21div_trunc_kernel_cudaERNS_18TensorIteratorBaseEENKUlvE_clEvENKUlvE2_clEvEUlllE_EESt5arrayIPcLm3EELi4E23TrivialOffsetCalculatorILi2EjESD_ILi1EjENS0_6memory12LoadWithCastILi2EEENSG_13StoreWithCastILi1EEEEEviT_T0_T2_T3_T4_T5_) ;  /* 0xffff3de004007950 */ /* 0x000fec0003c3ffff */
.L_x_13524:
        /* <DEDUP_REMOVED lines=14> */
.L_x_21400:


//--------------------- .text._ZN2at6native18elementwise_kernelILi128ELi2EZNS0_22gpu_kernel_impl_nocastINS0_13BinaryFunctorIlllZZZNS0_15binary_internal21div_trunc_kernel_cudaERNS_18TensorIteratorBaseEENKUlvE_clEvENKUlvE2_clEvEUlllE_EEEEvS6_RKT_EUliE_EEviT1_ --------------------------
	.section	.text._ZN2at6native18elementwise_kernelILi128ELi2EZNS0_22gpu_kernel_impl_nocastINS0_13BinaryFunctorIlllZZZNS0_15binary_internal21div_trunc_kernel_cudaERNS_18TensorIteratorBaseEENKUlvE_clEvENKUlvE2_clEvEUlllE_EEEEvS6_RKT_EUliE_EEviT1_,"ax",@progbits
	.sectioninfo	@"SHI_REGISTERS=26"
	.align	128
        .global         _ZN2at6native18elementwise_kernelILi128ELi2EZNS0_22gpu_kernel_impl_nocastINS0_13BinaryFunctorIlllZZZNS0_15binary_internal21div_trunc_kernel_cudaERNS_18TensorIteratorBaseEENKUlvE_clEvENKUlvE2_clEvEUlllE_EEEEvS6_RKT_EUliE_EEviT1_
        .type           _ZN2at6native18elementwise_kernelILi128ELi2EZNS0_22gpu_kernel_impl_nocastINS0_13BinaryFunctorIlllZZZNS0_15binary_internal21div_trunc_kernel_cudaERNS_18TensorIteratorBaseEENKUlvE_clEvENKUlvE2_clEvEUlllE_EEEEvS6_RKT_EUliE_EEviT1_,@function
        .size           _ZN2at6native18elementwise_kernelILi128ELi2EZNS0_22gpu_kernel_impl_nocastINS0_13BinaryFunctorIlllZZZNS0_15binary_internal21div_trunc_kernel_cudaERNS_18TensorIteratorBaseEENKUlvE_clEvENKUlvE2_clEvEUlllE_EEEEvS6_RKT_EUliE_EEviT1_,(.L_x_21401 - _ZN2at6native18elementwise_kernelILi128ELi2EZNS0_22gpu_kernel_impl_nocastINS0_13BinaryFunctorIlllZZZNS0_15binary_internal21div_trunc_kernel_cudaERNS_18TensorIteratorBaseEENKUlvE_clEvENKUlvE2_clEvEUlllE_EEEEvS6_RKT_EUliE_EEviT1_)
        .other          _ZN2at6native18elementwise_kernelILi128ELi2EZNS0_22gpu_kernel_impl_nocastINS0_13BinaryFunctorIlllZZZNS0_15binary_internal21div_trunc_kernel_cudaERNS_18TensorIteratorBaseEENKUlvE_clEvENKUlvE2_clEvEUlllE_EEEEvS6_RKT_EUliE_EEviT1_,@"STO_CUDA_ENTRY STV_DEFAULT"
_ZN2at6native18elementwise_kernelILi128ELi2EZNS0_22gpu_kernel_impl_nocastINS0_13BinaryFunctorIlllZZZNS0_15binary_internal21div_trunc_kernel_cudaERNS_18TensorIteratorBaseEENKUlvE_clEvENKUlvE2_clEvEUlllE_EEEEvS6_RKT_EUliE_EEviT1_:
.text._ZN2at6native18elementwise_kernelILi128ELi2EZNS0_22gpu_kernel_impl_nocastINS0_13BinaryFunctorIlllZZZNS0_15binary_internal21div_trunc_kernel_cudaERNS_18TensorIteratorBaseEENKUlvE_clEvENKUlvE2_clEvEUlllE_EEEEvS6_RKT_EUliE_EEviT1_:
        /* <DEDUP_REMOVED lines=256> */
[----:B------:R-:W-:Y:S02]  /*1000*/  @P0 IMAD R11, R5, c[0x0][0x28c], R11 ;  /* 0x0000a300050b0a24 */ /* 0x000fe400078e020b */
[----:B------:R-:W-:Y:S02]  /*1010*/  IMAD R4, R9, c[0x0][0x3b4], R4 ;  /* 0x0000ed0009047a24 */ /* 0x000fe400078e0204 */
[----:B------:R-:W-:-:S02]  /*1020*/  @P0 IMAD R2, R11, c[0x0][0x3b8], R2 ;  /* 0x0000ee000b020a24 */ /* 0x000fc400078e0202 */
[C---:B------:R-:W-:Y:S02]  /*1030*/  @P0 IMAD R3, R11.reuse, c[0x0][0x3bc], R3 ;  /* 0x0000ef000b030a24 */ /* 0x040fe400078e0203 */
[----:B------:R-:W-:-:S05]  /*1040*/  @P0 IMAD R4, R11, c[0x0][0x3c0], R4 ;  /* 0x0000f0000b040a24 */ /* 0x000fca00078e0204 */
.L_x_13527:
[----:B------:R-:W-:Y:S02]  /*1050*/  IADD3 R10, P1, R4, c[0x0][0x3d8], RZ ;  /* 0x0000f600040a7a10 */ /* 0x000fe40007f3e0ff */
[----:B------:R-:W-:Y:S02]  /*1060*/  IADD3 R8, P0, R3, c[0x0][0x3d0], RZ ;  /* 0x0000f40003087a10 */ /* 0x000fe40007f1e0ff */
[----:B------:R-:W-:Y:S02]  /*1070*/  IADD3.X R11, RZ, c[0x0][0x3dc], RZ, P1, !PT ;  /* 0x0000f700ff0b7a10 */ /* 0x000fe40000ffe4ff */
[----:B------:R-:W-:-:S04]  /*1080*/  IADD3.X R9, RZ, c[0x0][0x3d4], RZ, P0, !PT ;  /* 0x0000f500ff097a10 */ /* 0x000fc800007fe4ff */
[----:B------:R-:W2:Y:S04]  /*1090*/  LDG.E.64 R10, [R10.64] ;  /* 0x000000040a0a7981 */ /* 0x000ea8000c1e1b00 */
[----:B------:R-:W2:Y:S01]  /*10a0*/  LDG.E.64 R8, [R8.64] ;  /* 0x0000000408087981 */ /* 0x000ea2000c1e1b00 */
[----:B------:R-:W-:Y:S01]  /*10b0*/  IADD3 R2, P1, R2, c[0x0][0x3c8], RZ ;  /* 0x0000f20002027a10 */ /* 0x000fe20007f3e0ff */
[----:B------:R-:W-:Y:S01]  /*10c0*/  BSSY B1, `(.L_x_13528) ;  /* 0x000001c000017945 */ /* 0x000fe20003800000 */
[----:B--2---:R-:W-:-:S04]  /*10d0*/  LOP3.LUT R3, R9, R11, RZ, 0xfc, !PT ;  /* 0x0000000b09037212 */ /* 0x004fc800078efcff */
[----:B------:R-:W-:Y:S02]  /*10e0*/  ISETP.NE.U32.AND P0, PT, R3, RZ, PT ;  /* 0x000000ff0300720c */ /* 0x000fe40003f05070 */
[----:B------:R-:W-:-:S11]  /*10f0*/  IADD3.X R3, RZ, c[0x0][0x3cc], RZ, P1, !PT ;  /* 0x0000f300ff037a10 */ /* 0x000fd60000ffe4ff */
[----:B------:R-:W-:Y:S05]  /*1100*/  @!P0 BRA `(.L_x_13529) ;  /* 0x0000004000008947 */ /* 0x000fea0003800000 */
[----:B------:R-:W-:Y:S02]  /*1110*/  MOV R6, R10 ;  /* 0x0000000a00067202 */ /* 0x000fe40000000f00 */
[----:B------:R-:W-:Y:S02]  /*1120*/  MOV R10, 0x1140 ;  /* 0x00001140000a7802 */ /* 0x000fe40000000f00 */
[----:B------:R-:W-:Y:S05]  /*1130*/  CALL.REL.NOINC `($__internal_20_$__cuda_sm20_div_s64) ;  /* 0x000013e000007944 */ /* 0x000fea0003c00000 */
[----:B------:R-:W-:Y:S05]  /*1140*/  BRA `(.L_x_13530) ;  /* 0x0000013000007947 */ /* 0x000fea0003800000 */
.L_x_13529:
[----:B------:R-:W0:Y:S01]  /*1150*/  I2F.U32.RP R6, R10 ;  /* 0x0000000a00067306 */ /* 0x000e220000209000 */
[----:B------:R-:W-:Y:S02]  /*1160*/  IADD3 R9, RZ, -R10, RZ ;  /* 0x8000000aff097210 */ /* 0x000fe40007ffe0ff */
[----:B------:R-:W-:-:S05]  /*1170*/  ISETP.NE.U32.AND P2, PT, R10, RZ, PT ;  /* 0x000000ff0a00720c */ /* 0x000fca0003f45070 */
[----:B0-----:R-:W0:Y:S02]  /*1180*/  MUFU.RCP R6, R6 ;  /* 0x0000000600067308 */ /* 0x001e240000001000 */
[----:B0-----:R-:W-:-:S06]  /*1190*/  IADD3 R4, R6, 0xffffffe, RZ ;  /* 0x0ffffffe06047810 */ /* 0x001fcc0007ffe0ff */
[----:B------:R0:W1:Y:S02]  /*11a0*/  F2I.FTZ.U32.TRUNC.NTZ R5, R4 ;  /* 0x0000000400057305 */ /* 0x000064000021f000 */
[----:B0-----:R-:W-:Y:S01]  /*11b0*/  HFMA2.MMA R4, -RZ, RZ, 0, 0 ;  /* 0x00000000ff047435 */ /* 0x001fe200000001ff */
[----:B-1----:R-:W-:-:S09]  /*11c0*/  IMAD R9, R9, R5, RZ ;  /* 0x0000000509097224 */ /* 0x002fd200078e02ff */
[----:B------:R-:W-:-:S06]  /*11d0*/  IMAD.HI.U32 R5, R5, R9, R4 ;  /* 0x0000000905057227 */ /* 0x000fcc00078e0004 */
[----:B------:R-:W-:-:S04]  /*11e0*/  IMAD.HI.U32 R4, R5, R8, RZ ;  /* 0x0000000805047227 */ /* 0x000fc800078e00ff */
[----:B------:R-:W-:Y:S01]  /*11f0*/  IMAD.MOV.U32 R5, RZ, RZ, RZ ;  /* 0x000000ffff057224 */ /* 0x000fe200078e00ff */
[----:B------:R-:W-:-:S05]  /*1200*/  IADD3 R9, -R4, RZ, RZ ;  /* 0x000000ff04097210 */ /* 0x000fca0007ffe1ff */
[----:B------:R-:W-:-:S05]  /*1210*/  IMAD R9, R10, R9, R8 ;  /* 0x000000090a097224 */ /* 0x000fca00078e0208 */
[----:B------:R-:W-:-:S13]  /*1220*/  ISETP.GE.U32.AND P0, PT, R9, R10, PT ;  /* 0x0000000a0900720c */ /* 0x000fda0003f06070 */
[----:B------:R-:W-:Y:S02]  /*1230*/  @P0 IADD3 R9, -R10, R9, RZ ;  /* 0x000000090a090210 */ /* 0x000fe40007ffe1ff */
[----:B------:R-:W-:Y:S02]  /*1240*/  @P0 IADD3 R4, R4, 0x1, RZ ;  /* 0x0000000104040810 */ /* 0x000fe40007ffe0ff */
[----:B------:R-:W-:-:S13]  /*1250*/  ISETP.GE.U32.AND P1, PT, R9, R10, PT ;  /* 0x0000000a0900720c */ /* 0x000fda0003f26070 */
[----:B------:R-:W-:Y:S02]  /*1260*/  @P1 IADD3 R4, R4, 0x1, RZ ;  /* 0x0000000104041810 */ /* 0x000fe40007ffe0ff */
[----:B------:R-:W-:Y:S02]  /*1270*/  @!P2 LOP3.LUT R4, RZ, R10, RZ, 0x33, !PT ;  /* 0x0000000aff04a212 */ /* 0x000fe400078e33ff */
.L_x_13530:
[----:B------:R-:W-:Y:S05]  /*1280*/  BSYNC B1 ;  /* 0x0000000000017941 */ /* 0x000fea0003800000 */
.L_x_13528:
[----:B------:R0:W-:Y:S01]  /*1290*/  STG.E.64 [R2.64], R4 ;  /* 0x0000000402007986 */ /* 0x0001e2000c101b04 */
[----:B------:R-:W-:-:S04]  /*12a0*/  LEA R0, R0, R7, 0x8 ;  /* 0x0000000700007211 */ /* 0x000fc800078e40ff */
[----:B------:R-:W-:Y:S02]  /*12b0*/  IADD3 R11, R0, 0x80, RZ ;  /* 0x00000080000b7810 */ /* 0x000fe40007ffe0ff */
.L_x_13526:
[----:B------:R-:W-:Y:S05]  /*12c0*/  BSYNC B0 ;  /* 0x0000000000007941 */ /* 0x000fea0003800000 */
.L_x_13525:
[----:B------:R-:W-:-:S13]  /*12d0*/  ISETP.GE.AND P0, PT, R11, c[0x0][0x160], PT ;  /* 0x000058000b007a0c */ /* 0x000fda0003f06270 */
[----:B------:R-:W-:Y:S05]  /*12e0*/  @P0 EXIT ;  /* 0x000000000000094d */ /* 0x000fea0003800000 */
[----:B------:R-:W-:Y:S01]  /*12f0*/  ISETP.NE.AND P0, PT, RZ, c[0x0][0x168], PT ;  /* 0x00005a00ff007a0c */ /* 0x000fe20003f05270 */
[----:B0-----:R-:W-:Y:S01]  /*1300*/  CS2R R2, SRZ ;  /* 0x0000000000027805 */ /* 0x001fe2000001ff00 */
[----:B------:R-:W-:-:S11]  /*1310*/  MOV R0, RZ ;  /* 0x000000ff00007202 */ /* 0x000fd60000000f00 */
        /* <DEDUP_REMOVED lines=250> */
.L_x_13531:
[----:B------:R-:W-:Y:S02]  /*22c0*/  IADD3 R6, P1, R3, c[0x0][0x3d8], RZ ;  /* 0x0000f60003067a10 */ /* 0x000fe40007f3e0ff */
[----:B------:R-:W-:Y:S02]  /*22d0*/  IADD3 R8, P0, R0, c[0x0][0x3d0], RZ ;  /* 0x0000f40000087a10 */ /* 0x000fe40007f1e0ff */
[----:B------:R-:W-:Y:S02]  /*22e0*/  IADD3.X R7, RZ, c[0x0][0x3dc], RZ, P1, !PT ;  /* 0x0000f700ff077a10 */ /* 0x000fe40000ffe4ff */
[----:B------:R-:W-:-:S04]  /*22f0*/  IADD3.X R9, RZ, c[0x0][0x3d4], RZ, P0, !PT ;  /* 0x0000f500ff097a10 */ /* 0x000fc800007fe4ff */
[----:B------:R-:W2:Y:S04]  /*2300*/  LDG.E.64 R6, [R6.64] ;  /* 0x0000000406067981 */ /* 0x000ea8000c1e1b00 */
[----:B------:R-:W2:Y:S01]  /*2310*/  LDG.E.64 R8, [R8.64] ;  /* 0x0000000408087981 */ /* 0x000ea2000c1e1b00 */
[----:B------:R-:W-:Y:S01]  /*2320*/  IADD3 R2, P1, R2, c[0x0][0x3c8], RZ ;  /* 0x0000f20002027a10 */ /* 0x000fe20007f3e0ff */
[----:B------:R-:W-:Y:S03]  /*2330*/  BSSY B0, `(.L_x_13532) ;  /* 0x000001c000007945 */ /* 0x000fe60003800000 */
[----:B------:R-:W-:Y:S02]  /*2340*/  IADD3.X R3, RZ, c[0x0][0x3cc], RZ, P1, !PT ;  /* 0x0000f300ff037a10 */ /* 0x000fe40000ffe4ff */
[----:B--2---:R-:W-:-:S04]  /*2350*/  LOP3.LUT R0, R9, R7, RZ, 0xfc, !PT ;  /* 0x0000000709007212 */ /* 0x004fc800078efcff */
[----:B------:R-:W-:-:S13]  /*2360*/  ISETP.NE.U32.AND P0, PT, R0, RZ, PT ;  /* 0x000000ff0000720c */ /* 0x000fda0003f05070 */
[----:B------:R-:W-:Y:S05]  /*2370*/  @!P0 BRA `(.L_x_13533) ;  /* 0x0000004000008947 */ /* 0x000fea0003800000 */
[----:B------:R-:W-:Y:S02]  /*2380*/  MOV R11, R7 ;  /* 0x00000007000b7202 */ /* 0x000fe40000000f00 */
[----:B------:R-:W-:Y:S02]  /*2390*/  MOV R10, 0x23b0 ;  /* 0x000023b0000a7802 */ /* 0x000fe40000000f00 */
[----:B------:R-:W-:Y:S05]  /*23a0*/  CALL.REL.NOINC `($__internal_20_$__cuda_sm20_div_s64) ;  /* 0x0000017000007944 */ /* 0x000fea0003c00000 */
[----:B------:R-:W-:Y:S05]  /*23b0*/  BRA `(.L_x_13534) ;  /* 0x0000013000007947 */ /* 0x000fea0003800000 */
.L_x_13533:
[----:B------:R-:W0:Y:S01]  /*23c0*/  I2F.U32.RP R0, R6 ;  /* 0x0000000600007306 */ /* 0x000e220000209000 */
[----:B------:R-:W-:Y:S02]  /*23d0*/  IADD3 R7, RZ, -R6, RZ ;  /* 0x80000006ff077210 */ /* 0x000fe40007ffe0ff */
[----:B------:R-:W-:-:S05]  /*23e0*/  ISETP.NE.U32.AND P2, PT, R6, RZ, PT ;  /* 0x000000ff0600720c */ /* 0x000fca0003f45070 */
[----:B0-----:R-:W0:Y:S02]  /*23f0*/  MUFU.RCP R0, R0 ;  /* 0x0000000000007308 */ /* 0x001e240000001000 */
[----:B0-----:R-:W-:-:S06]  /*2400*/  IADD3 R4, R0, 0xffffffe, RZ ;  /* 0x0ffffffe00047810 */ /* 0x001fcc0007ffe0ff */
[----:B------:R0:W1:Y:S02]  /*2410*/  F2I.FTZ.U32.TRUNC.NTZ R5, R4 ;  /* 0x0000000400057305 */ /* 0x000064000021f000 */
[----:B0-----:R-:W-:Y:S02]  /*2420*/  IMAD.MOV.U32 R4, RZ, RZ, RZ ;  /* 0x000000ffff047224 */ /* 0x001fe400078e00ff */
[----:B-1----:R-:W-:-:S04]  /*2430*/  IMAD R7, R7, R5, RZ ;  /* 0x0000000507077224 */ /* 0x002fc800078e02ff */
[----:B------:R-:W-:-:S06]  /*2440*/  IMAD.HI.U32 R5, R5, R7, R4 ;  /* 0x0000000705057227 */ /* 0x000fcc00078e0004 */
[----:B------:R-:W-:Y:S01]  /*2450*/  IMAD.HI.U32 R4, R5, R8, RZ ;  /* 0x0000000805047227 */ /* 0x000fe200078e00ff */
[----:B------:R-:W-:-:S04]  /*2460*/  HFMA2.MMA R5, -RZ, RZ, 0, 0 ;  /* 0x00000000ff057435 */ /* 0x000fc800000001ff */
        /* <DEDUP_REMOVED lines=8> */
.L_x_13534:
[----:B------:R-:W-:Y:S05]  /*24f0*/  BSYNC B0 ;  /* 0x0000000000007941 */ /* 0x000fea0003800000 */
.L_x_13532:
[----:B------:R-:W-:Y:S01]  /*2500*/  STG.E.64 [R2.64], R4 ;  /* 0x0000000402007986 */ /* 0x000fe2000c101b04 */
[----:B------:R-:W-:Y:S05]  /*2510*/  EXIT ;  /* 0x000000000000794d */ /* 0x000fea0003800000 */
        .weak           $__internal_20_$__cuda_sm20_div_s64
        .type           $__internal_20_$__cuda_sm20_div_s64,@function
        .size           $__internal_20_$__cuda_sm20_div_s64,(.L_x_21401 - $__internal_20_$__cuda_sm20_div_s64)
$__internal_20_$__cuda_sm20_div_s64:
[-C--:B------:R-:W-:Y:S02]  /*2520*/  IADD3 R5, P1, RZ, -R6.reuse, RZ ;  /* 0x80000006ff057210 */ /* 0x080fe40007f3e0ff */
[----:B------:R-:W-:Y:S02]  /*2530*/  ISETP.GE.AND P0, PT, R11, RZ, PT ;  /* 0x000000ff0b00720c */ /* 0x000fe40003f06270 */
[-C--:B------:R-:W-:Y:S02]  /*2540*/  IADD3.X R12, RZ, ~R11.reuse, RZ, P1, !PT ;  /* 0x8000000bff0c7210 */ /* 0x080fe40000ffe4ff */
[----:B------:R-:W-:Y:S02]  /*2550*/  SEL R4, R5, R6, !P0 ;  /* 0x0000000605047207 */ /* 0x000fe40004000000 */
[----:B------:R-:W-:-:S02]  /*2560*/  SEL R5, R12, R11, !P0 ;  /* 0x0000000b0c057207 */ /* 0x000fc40004000000 */
[----:B------:R-:W-:Y:S02]  /*2570*/  ISETP.GE.AND P3, PT, R9, RZ, PT ;  /* 0x000000ff0900720c */ /* 0x000fe40003f66270 */
        /* <DEDUP_REMOVED lines=8> */
[----:B------:R-:W-:-:S03]  /*2600*/  IMAD.HI.U32 R14, R12, R17, RZ ;  /* 0x000000110c0e7227 */ /* 0x000fc600078e00ff */
[----:B------:R-:W-:Y:S02]  /*2610*/  IADD3.X R19, RZ, ~R15, RZ, P0, !PT ;  /* 0x8000000fff137210 */ /* 0x000fe400007fe4ff */
[----:B------:R-:W-:-:S03]  /*2620*/  MOV R15, R12 ;  /* 0x0000000c000f7202 */ /* 0x000fc60000000f00 */
[-C--:B------:R-:W-:Y:S02]  /*2630*/  IMAD R21, R13, R19.reuse, RZ ;  /* 0x000000130d157224 */ /* 0x080fe400078e02ff */
[----:B------:R-:W-:-:S06]  /*2640*/  IMAD.WIDE.U32 R14, P0, R12, R19, R14 ;  /* 0x000000130c0e7225 */ /* 0x000fcc000780000e */
[----:B------:R-:W-:-:S04]  /*2650*/  IMAD.HI.U32 R14, P1, R13, R17, R14 ;  /* 0x000000110d0e7227 */ /* 0x000fc8000782000e */
[----:B------:R-:W-:Y:S01]  /*2660*/  IMAD.HI.U32 R17, R13, R19, RZ ;  /* 0x000000130d117227 */ /* 0x000fe200078e00ff */
[----:B------:R-:W-:-:S04]  /*2670*/  IADD3 R15, P2, R21, R14, RZ ;  /* 0x0000000e150f7210 */ /* 0x000fc80007f5e0ff */
[----:B------:R-:W-:Y:S01]  /*2680*/  IADD3.X R17, R17, R13, RZ, P0, !PT ;  /* 0x0000000d11117210 */ /* 0x000fe200007fe4ff */
[----:B------:R-:W-:-:S03]  /*2690*/  IMAD.WIDE.U32 R12, R15, R4, RZ ;  /* 0x000000040f0c7225 */ /* 0x000fc600078e00ff */
[----:B------:R-:W-:Y:S01]  /*26a0*/  IADD3.X R17, RZ, RZ, R17, P2, P1 ;  /* 0x000000ffff117210 */ /* 0x000fe200017e2411 */
[----:B------:R-:W-:Y:S01]  /*26b0*/  IMAD R13, R15, R5, R13 ;  /* 0x000000050f0d7224 */ /* 0x000fe200078e020d */
[----:B------:R-:W-:-:S03]  /*26c0*/  IADD3 R19, P0, RZ, -R12, RZ ;  /* 0x8000000cff137210 */ /* 0x000fc60007f1e0ff */
[----:B------:R-:W-:Y:S02]  /*26d0*/  IMAD R13, R17, R4, R13 ;  /* 0x00000004110d7224 */ /* 0x000fe400078e020d */
[----:B------:R-:W-:-:S03]  /*26e0*/  IMAD.HI.U32 R14, R15, R19, RZ ;  /* 0x000000130f0e7227 */ /* 0x000fc600078e00ff */
[----:B------:R-:W-:Y:S02]  /*26f0*/  IADD3.X R12, RZ, ~R13, RZ, P0, !PT ;  /* 0x8000000dff0c7210 */ /* 0x000fe400007fe4ff */
[----:B------:R-:W-:-:S03]  /*2700*/  IADD3 R13, P4, RZ, -R8, RZ ;  /* 0x80000008ff0d7210 */ /* 0x000fc60007f9e0ff */
[----:B------:R-:W-:Y:S01]  /*2710*/  IMAD.WIDE.U32 R14, P0, R15, R12, R14 ;  /* 0x0000000c0f0e7225 */ /* 0x000fe2000780000e */
[----:B------:R-:W-:-:S05]  /*2720*/  IADD3.X R16, RZ, ~R9, RZ, P4, !PT ;  /* 0x80000009ff107210 */ /* 0x000fca00027fe4ff */
[----:B------:R-:W-:Y:S01]  /*2730*/  IMAD.HI.U32 R14, P1, R17, R19, R14 ;  /* 0x00000013110e7227 */ /* 0x000fe2000782000e */
[----:B------:R-:W-:Y:S01]  /*2740*/  SEL R15, R13, R8, !P3 ;  /* 0x000000080d0f7207 */ /* 0x000fe20005800000 */
[----:B------:R-:W-:Y:S02]  /*2750*/  HFMA2.MMA R13, -RZ, RZ, 0, 0 ;  /* 0x00000000ff0d7435 */ /* 0x000fe400000001ff */
[CC--:B------:R-:W-:Y:S02]  /*2760*/  IMAD R19, R17.reuse, R12.reuse, RZ ;  /* 0x0000000c11137224 */ /* 0x0c0fe400078e02ff */
[----:B------:R-:W-:-:S03]  /*2770*/  IMAD.HI.U32 R8, R17, R12, RZ ;  /* 0x0000000c11087227 */ /* 0x000fc600078e00ff */
[----:B------:R-:W-:Y:S01]  /*2780*/  IADD3 R14, P2, R19, R14, RZ ;  /* 0x0000000e130e7210 */ /* 0x000fe20007f5e0ff */
[----:B------:R-:W-:Y:S01]  /*2790*/  IMAD.X R8, R8, 0x1, R17, P0 ;  /* 0x0000000108087824 */ /* 0x000fe200000e0611 */
[-C--:B------:R-:W-:Y:S02]  /*27a0*/  SEL R17, R16, R9.reuse, !P3 ;  /* 0x0000000910117207 */ /* 0x080fe40005800000 */
[----:B------:R-:W-:Y:S01]  /*27b0*/  LOP3.LUT R9, R11, R9, RZ, 0x3c, !PT ;  /* 0x000000090b097212 */ /* 0x000fe200078e3cff */
[----:B------:R-:W-:Y:S01]  /*27c0*/  IMAD.HI.U32 R12, R14, R15, RZ ;  /* 0x0000000f0e0c7227 */ /* 0x000fe200078e00ff */
[----:B------:R-:W-:-:S05]  /*27d0*/  IADD3.X R8, RZ, RZ, R8, P2, P1 ;  /* 0x000000ffff087210 */ /* 0x000fca00017e2408 */
[----:B------:R-:W-:-:S04]  /*27e0*/  IMAD.WIDE.U32 R12, R14, R17, R12 ;  /* 0x000000110e0c7225 */ /* 0x000fc800078e000c */
[C---:B------:R-:W-:Y:S02]  /*27f0*/  IMAD R19, R8.reuse, R17, RZ ;  /* 0x0000001108137224 */ /* 0x040fe400078e02ff */
[----:B------:R-:W-:-:S04]  /*2800*/  IMAD.HI.U32 R12, P0, R8, R15, R12 ;  /* 0x0000000f080c7227 */ /* 0x000fc8000780000c */
[----:B------:R-:W-:Y:S01]  /*2810*/  IMAD.HI.U32 R8, R8, R17, RZ ;  /* 0x0000001108087227 */ /* 0x000fe200078e00ff */
[----:B------:R-:W-:-:S04]  /*2820*/  IADD3 R19, P1, R19, R12, RZ ;  /* 0x0000000c13137210 */ /* 0x000fc80007f3e0ff */
[----:B------:R-:W-:Y:S01]  /*2830*/  IADD3.X R8, R8, RZ, RZ, P0, !PT ;  /* 0x000000ff08087210 */ /* 0x000fe200007fe4ff */
[----:B------:R-:W-:-:S03]  /*2840*/  IMAD.WIDE.U32 R12, R19, R4, RZ ;  /* 0x00000004130c7225 */ /* 0x000fc600078e00ff */
[----:B------:R-:W-:Y:S01]  /*2850*/  IADD3.X R21, RZ, R8, RZ, P1, !PT ;  /* 0x00000008ff157210 */ /* 0x000fe20000ffe4ff */
[----:B------:R-:W-:Y:S01]  /*2860*/  IMAD R8, R19, R5, R13 ;  /* 0x0000000513087224 */ /* 0x000fe200078e020d */
[----:B------:R-:W-:-:S03]  /*2870*/  IADD3 R23, P1, -R12, R15, RZ ;  /* 0x0000000f0c177210 */ /* 0x000fc60007f3e1ff */
[-C--:B------:R-:W-:Y:S01]  /*2880*/  IMAD R8, R21, R4.reuse, R8 ;  /* 0x0000000415087224 */ /* 0x080fe200078e0208 */
[----:B------:R-:W-:-:S04]  /*2890*/  ISETP.GE.U32.AND P0, PT, R23, R4, PT ;  /* 0x000000041700720c */ /* 0x000fc80003f06070 */
[----:B------:R-:W-:Y:S02]  /*28a0*/  IADD3.X R17, ~R8, R17, RZ, P1, !PT ;  /* 0x0000001108117210 */ /* 0x000fe40000ffe5ff */
[----:B------:R-:W-:Y:S02]  /*28b0*/  IADD3 R13, P1, R23, -R4, RZ ;  /* 0x80000004170d7210 */ /* 0x000fe40007f3e0ff */
[-C--:B------:R-:W-:Y:S02]  /*28c0*/  ISETP.GE.U32.AND.EX P0, PT, R17, R5.reuse, PT, P0 ;  /* 0x000000051100720c */ /* 0x080fe40003f06100 */
[----:B------:R-:W-:Y:S02]  /*28d0*/  IADD3 R8, P2, R19, 0x1, RZ ;  /* 0x0000000113087810 */ /* 0x000fe40007f5e0ff */
[----:B------:R-:W-:Y:S02]  /*28e0*/  IADD3.X R15, R17, ~R5, RZ, P1, !PT ;  /* 0x80000005110f7210 */ /* 0x000fe40000ffe4ff */
[----:B------:R-:W-:-:S02]  /*28f0*/  SEL R13, R13, R23, P0 ;  /* 0x000000170d0d7207 */ /* 0x000fc40000000000 */
[----:B------:R-:W-:Y:S02]  /*2900*/  IADD3.X R12, RZ, R21, RZ, P2, !PT ;  /* 0x00000015ff0c7210 */ /* 0x000fe400017fe4ff */
[----:B------:R-:W-:Y:S02]  /*2910*/  SEL R15, R15, R17, P0 ;  /* 0x000000110f0f7207 */ /* 0x000fe40000000000 */
[----:B------:R-:W-:Y:S02]  /*2920*/  SEL R19, R8, R19, P0 ;  /* 0x0000001308137207 */ /* 0x000fe40000000000 */
[----:B------:R-:W-:Y:S02]  /*2930*/  ISETP.GE.U32.AND P1, PT, R13, R4, PT ;  /* 0x000000040d00720c */ /* 0x000fe40003f26070 */
[----:B------:R-:W-:Y:S02]  /*2940*/  SEL R8, R12, R21, P0 ;  /* 0x000000150c087207 */ /* 0x000fe40000000000 */
[----:B------:R-:W-:-:S02]  /*2950*/  IADD3 R4, P2, R19, 0x1, RZ ;  /* 0x0000000113047810 */ /* 0x000fc40007f5e0ff */
[----:B------:R-:W-:Y:S02]  /*2960*/  ISETP.GE.U32.AND.EX P0, PT, R15, R5, PT, P1 ;  /* 0x000000050f00720c */ /* 0x000fe40003f06110 */
[-C--:B------:R-:W-:Y:S02]  /*2970*/  IADD3.X R5, RZ, R8.reuse, RZ, P2, !PT ;  /* 0x00000008ff057210 */ /* 0x080fe400017fe4ff */
[----:B------:R-:W-:Y:S02]  /*2980*/  SEL R4, R4, R19, P0 ;  /* 0x0000001304047207 */ /* 0x000fe40000000000 */
[----:B------:R-:W-:Y:S02]  /*2990*/  SEL R5, R5, R8, P0 ;  /* 0x0000000805057207 */ /* 0x000fe40000000000 */
[----:B------:R-:W-:Y:S02]  /*29a0*/  IADD3 R13, P2, RZ, -R4, RZ ;  /* 0x80000004ff0d7210 */ /* 0x000fe40007f5e0ff */
[----:B------:R-:W-:-:S02]  /*29b0*/  ISETP.NE.U32.AND P0, PT, R6, RZ, PT ;  /* 0x000000ff0600720c */ /* 0x000fc40003f05070 */
[----:B------:R-:W-:Y:S02]  /*29c0*/  ISETP.GE.AND P1, PT, R9, RZ, PT ;  /* 0x000000ff0900720c */ /* 0x000fe40003f26270 */
[-C--:B------:R-:W-:Y:S02]  /*29d0*/  IADD3.X R6, RZ, ~R5.reuse, RZ, P2, !PT ;  /* 0x80000005ff067210 */ /* 0x080fe400017fe4ff */
[----:B------:R-:W-:Y:S02]  /*29e0*/  ISETP.NE.AND.EX P0, PT, R11, RZ, PT, P0 ;  /* 0x000000ff0b00720c */ /* 0x000fe40003f05300 */
[----:B------:R-:W-:Y:S02]  /*29f0*/  MOV R11, 0x0 ;  /* 0x00000000000b7802 */ /* 0x000fe40000000f00 */
[----:B------:R-:W-:Y:S02]  /*2a00*/  SEL R4, R13, R4, !P1 ;  /* 0x000000040d047207 */ /* 0x000fe40004800000 */
[----:B------:R-:W-:-:S02]  /*2a10*/  SEL R5, R6, R5, !P1 ;  /* 0x0000000506057207 */ /* 0x000fc40004800000 */
[----:B------:R-:W-:Y:S02]  /*2a20*/  SEL R4, R4, 0xffffffff, P0 ;  /* 0xffffffff04047807 */ /* 0x000fe40000000000 */
[----:B------:R-:W-:Y:S01]  /*2a30*/  SEL R5, R5, 0xffffffff, P0 ;  /* 0xffffffff05057807 */ /* 0x000fe20000000000 */
[----:B------:R-:W-:Y:S06]  /*2a40*/  RET.REL.NODEC R10 `(_ZN2at6native18elementwise_kernelILi128ELi2EZNS0_22gpu_kernel_impl_nocastINS0_13BinaryFunctorIlllZZZNS0_15binary_internal21div_trunc_kernel_cudaERNS_18TensorIteratorBaseEENKUlvE_clEvENKUlvE2_clEvEUlllE_EEEEvS6_RKT_EUliE_EEviT1_) ;  /* 0xffffd5b00a007950 */ /* 0x000fec0003c3ffff */
.L_x_13535:
        /* <DEDUP_REMOVED lines=11> */
.L_x_21401:


//--------------------- .text._ZN2at6native27unrolled_elementwise_kernelINS0_13BinaryFunctorIlllZZZNS0_15binary_internal21div_trunc_kernel_cudaERNS_18TensorIteratorBaseEENKUlvE_clEvENKUlvE2_clEvEUlllE_EESt5arrayIPcLm3EELi4E23TrivialOffsetCalculatorILi2EjESD_ILi1EjENS0_6memory15LoadWithoutCastENSG_16StoreWithoutCastEEEviT_T0_T2_T3_T4_T5_ --------------------------
	.section	.text._ZN2at6native27unrolled_elementwise_kernelINS0_13BinaryFunctorIlllZZZNS0_15binary_internal21div_trunc_kernel_cudaERNS_18TensorIteratorBaseEENKUlvE_clEvENKUlvE2_clEvEUlllE_EESt5arrayIPcLm3EELi4E23TrivialOffsetCalculatorILi2EjESD_ILi1EjENS0_6memory15LoadWithoutCastENSG_16StoreWithoutCastEEEviT_T0_T2_T3_T4_T5_,"ax",@progbits
	.sectioninfo	@"SHI_REGISTERS=38"
	.align	128
        .global         _ZN2at6native27unrolled_elementwise_kernelINS0_13BinaryFunctorIlllZZZNS0_15binary_internal21div_trunc_kernel_cudaERNS_18TensorIteratorBaseEENKUlvE_clEvENKUlvE2_clEvEUlllE_EESt5arrayIPcLm3EELi4E23TrivialOffsetCalculatorILi2EjESD_ILi1EjENS0_6memory15LoadWithoutCastENSG_16StoreWithoutCastEEEviT_T0_T2_T3_T4_T5_
        .type           _ZN2at6native27unrolled_elementwise_kernelINS0_13BinaryFunctorIlllZZZNS0_15binary_internal21div_trunc_kernel_cudaERNS_18TensorIteratorBaseEENKUlvE_clEvENKUlvE2_clEvEUlllE_EESt5arrayIPcLm3EELi4E23TrivialOffsetCalculatorILi2EjESD_ILi1EjENS0_6memory15LoadWithoutCastENSG_16StoreWithoutCastEEEviT_T0_T2_T3_T4_T5_,@function
        .size           _ZN2at6native27unrolled_elementwise_kernelINS0_13BinaryFunctorIlllZZZNS0_15binary_internal21div_trunc_kernel_cudaERNS_18TensorIteratorBaseEENKUlvE_clEvENKUlvE2_clEvEUlllE_EESt5arrayIPcLm3EELi4E23TrivialOffsetCalculatorILi2EjESD_ILi1EjENS0_6memory15LoadWithoutCastENSG_16StoreWithoutCastEEEviT_T0_T2_T3_T4_T5_,(.L_x_21402 - _ZN2at6native27unrolled_elementwise_kernelINS0_13BinaryFunctorIlllZZZNS0_15binary_internal21div_trunc_kernel_cudaERNS_18TensorIteratorBaseEENKUlvE_clEvENKUlvE2_clEvEUlllE_EESt5arrayIPcLm3EELi4E23TrivialOffsetCalculatorILi2EjESD_ILi1EjENS0_6memory15LoadWithoutCastENSG_16StoreWithoutCastEEEviT_T0_T2_T3_T4_T5_)
        .other          _ZN2at6native27unrolled_elementwise_kernelINS0_13BinaryFunctorIlllZZZNS0_15binary_internal21div_trunc_kernel_cudaERNS_18TensorIteratorBaseEENKUlvE_clEvENKUlvE2_clEvEUlllE_EESt5arrayIPcLm3EELi4E23TrivialOffsetCalculatorILi2EjESD_ILi1EjENS0_6memory15LoadWithoutCastENSG_16StoreWithoutCastEEEviT_T0_T2_T3_T4_T5_,@"STO_CUDA_ENTRY STV_DEFAULT"
_ZN2at6native27unrolled_elementwise_kernelINS0_13BinaryFunctorIlllZZZNS0_15binary_internal21div_trunc_kernel_cudaERNS_18TensorIteratorBaseEENKUlvE_clEvENKUlvE2_clEvEUlllE_EESt5arrayIPcLm3EELi4E23TrivialOffsetCalculatorILi2EjESD_ILi1EjENS0_6memory15LoadWithoutCastENSG_16StoreWithoutCastEEEviT_T0_T2_T3_T4_T5_:
.text._ZN2at6native27unrolled_elementwise_kernelINS0_13BinaryFunctorIlllZZZNS0_15binary_internal21div_trunc_kernel_cudaERNS_18TensorIteratorBaseEENKUlvE_clEvENKUlvE2_clEvEUlllE_EESt5arrayIPcLm3EELi4E23TrivialOffsetCalculatorILi2EjESD_ILi1EjENS0_6memory15LoadWithoutCastENSG_16StoreWithoutCastEEEviT_T0_T2_T3_T4_T5_:
[----:B------:R-:W-:Y:S02]  /*0000*/  IMAD.MOV.U32 R1, RZ, RZ, c[0x0][0x28] ;  /* 0x00000a00ff017624 */ /* 0x000fe400078e00ff */
[----:B------:R-:W0:Y:S01]  /*0010*/  S2R R0, SR_CTAID.X ;  /* 0x0000000000007919 */ /* 0x000e220000002500 */
[----:B------:R-:W-:Y:S01]  /*0020*/  IMAD.MOV.U32 R5, RZ, RZ, -0x200 ;  /* 0xfffffe00ff057424 */ /* 0x000fe200078e00ff */
[----:B------:R-:W-:Y:S01]  /*0030*/  CS2R R6, SRZ ;  /* 0x0000000000067805 */ /* 0x000fe2000001ff00 */
[----:B------:R-:W-:Y:S01]  /*0040*/  CS2R R22, SRZ ;  /* 0x0000000000167805 */ /* 0x000fe2000001ff00 */
[----:B------:R-:W1:Y:S01]  /*0050*/  S2R R3, SR_TID.X ;  /* 0x0000000000037919 */ /* 0x000e620000002100 */
[----:B------:R-:W-:Y:S01]  /*0060*/  ULDC.64 UR4, c[0x0][0x118] ;  /* 0x0000460000047ab9 */ /* 0x000fe20000000a00 */
[----:B0-----:R-:W-:Y:S02]  /*0070*/  IMAD R2, R0, R5, c[0x0][0x160] ;  /* 0x0000580000027624 */ /* 0x001fe400078e0205 */
[----:B------:R-:W-:Y:S01]  /*0080*/  CS2R R4, SRZ ;  /* 0x0000000000047805 */ /* 0x000fe2000001ff00 */
[----:B-1----:R-:W-:Y:S02]  /*0090*/  IMAD.MOV.U32 R11, RZ, RZ, R3 ;  /* 0x000000ffff0b7224 */ /* 0x002fe400078e0003 */
        /* <DEDUP_REMOVED lines=9> */
[----:B------:R-:W-:Y:S02]  /*0130*/  CS2R R16, SRZ ;  /* 0x0000000000107805 */ /* 0x000fe4000001ff00 */
[----:B------:R1:W5:Y:S03]  /*0140*/  @!P2 LDG.E.64 R6, [R18.64] ;  /* 0x000000041206a981 */ /* 0x000366000c1e1b00 */
[----:B------:R-:W-:Y:S01]  /*0150*/  @!P0 LEA R21, R0, R11, 0x9 ;  /* 0x0000000b00158211 */ /* 0x000fe200078e48ff */
[----:B------:R-:W-:Y:S01]  /*0160*/  @!P0 IMAD.MOV.U32 R28, RZ, RZ, 0x8 ;  /* 0x00000008ff1c8424 */ /* 0x000fe200078e00ff */
[----:B------:R-:W-:-:S03]  /*0170*/  @!P0 IADD3 R11, R11, 0x80, RZ ;  /* 0x000000800b0b8810 */ /* 0x000fc60007ffe0ff */
[----:B------:R-:W-:Y:S01]  /*0180*/  @!P0 IMAD.WIDE.U32 R26, R21, R28, c[0x0][0x170] ;  /* 0x00005c00151a8625 */ /* 0x000fe200078e001c */
[----:B------:R-:W-:Y:S01]  /*0190*/  ISETP.GE.AND P3, PT, R11, R2, PT ;  /* 0x000000020b00720c */ /* 0x000fe20003f66270 */
[----:B------:R-:W-:Y:S01]  /*01a0*/  CS2R R14, SRZ ;  /* 0x00000000000e7805 */ /* 0x000fe2000001ff00 */
[----:B------:R-:W-:Y:S01]  /*01b0*/  CS2R R12, SRZ ;  /* 0x00000000000c7805 */ /* 0x000fe2000001ff00 */
[----:B0-----:R-:W-:Y:S01]  /*01c0*/  @!P0 IMAD.WIDE.U32 R8, R21, R28, c[0x0][0x178] ;  /* 0x00005e0015088625 */ /* 0x001fe200078e001c */
[----:B------:R0:W5:Y:S04]  /*01d0*/  @!P0 LDG.E.64 R22, [R26.64] ;  /* 0x000000041a168981 */ /* 0x000168000c1e1b00 */
[----:B------:R2:W5:Y:S05]  /*01e0*/  @!P0 LDG.E.64 R24, [R8.64] ;  /* 0x0000000408188981 */ /* 0x00056a000c1e1b00 */
[----:B------:R-:W-:Y:S01]  /*01f0*/  @!P3 IMAD R20, R0, 0x200, R11 ;  /* 0x000002000014b824 */ /* 0x000fe200078e020b */
[----:B------:R-:W-:-:S04]  /*0200*/  @!P3 IADD3 R11, R11, 0x80, RZ ;  /* 0x000000800b0bb810 */ /* 0x000fc80007ffe0ff */
[----:B------:R-:W-:Y:S02]  /*0210*/  ISETP.GE.AND P1, PT, R11, R2, PT ;  /* 0x000000020b00720c */ /* 0x000fe40003f26270 */
[----:B------:R-:W-:-:S05]  /*0220*/  @!P3 MOV R29, 0x8 ;  /* 0x00000008001db802 */ /* 0x000fca0000000f00 */
[----:B-1----:R-:W-:-:S06]  /*0230*/  @!P3 IMAD.WIDE.U32 R18, R20, R29, c[0x0][0x170] ;  /* 0x00005c001412b625 */ /* 0x002fcc00078e001d */
[----:B------:R-:W-:Y:S01]  /*0240*/  @!P1 IMAD R30, R0, 0x200, R11 ;  /* 0x00000200001e9824 */ /* 0x000fe200078e020b */
[----:B------:R2:W5:Y:S01]  /*0250*/  @!P3 LDG.E.64 R16, [R18.64] ;  /* 0x000000041210b981 */ /* 0x000562000c1e1b00 */
[----:B------:R-:W-:Y:S01]  /*0260*/  @!P1 IMAD.MOV.U32 R31, RZ, RZ, 0x8 ;  /* 0x00000008ff1f9424 */ /* 0x000fe200078e00ff */
[----:B------:R-:W-:Y:S01]  /*0270*/  CS2R R10, SRZ ;  /* 0x00000000000a7805 */ /* 0x000fe2000001ff00 */
[----:B------:R-:W-:-:S04]  /*0280*/  @!P3 IMAD.WIDE.U32 R28, R20, R29, c[0x0][0x178] ;  /* 0x00005e00141cb625 */ /* 0x000fc800078e001d */
[CC--:B------:R-:W-:Y:S01]  /*0290*/  @!P1 IMAD.WIDE.U32 R20, R30.reuse, R31.reuse, c[0x0][0x170] ;  /* 0x00005c001e149625 */ /* 0x0c0fe200078e001f */
[----:B------:R2:W5:Y:S03]  /*02a0*/  @!P3 LDG.E.64 R14, [R28.64] ;  /* 0x000000041c0eb981 */ /* 0x000566000c1e1b00 */
[----:B0-----:R-:W-:Y:S01]  /*02b0*/  @!P1 IMAD.WIDE.U32 R26, R30, R31, c[0x0][0x178] ;  /* 0x00005e001e1a9625 */ /* 0x001fe200078e001f */
[----:B------:R2:W5:Y:S04]  /*02c0*/  @!P1 LDG.E.64 R12, [R20.64] ;  /* 0x00000004140c9981 */ /* 0x000568000c1e1b00 */
[----:B------:R2:W5:Y:S01]  /*02d0*/  @!P1 LDG.E.64 R10, [R26.64] ;  /* 0x000000041a0a9981 */ /* 0x000562000c1e1b00 */
[----:B------:R-:W-:Y:S01]  /*02e0*/  BSSY B0, `(.L_x_13536) ;  /* 0x000001f000007945 */ /* 0x000fe20003800000 */
[----:B------:R-:W-:Y:S05]  /*02f0*/  @P2 BRA `(.L_x_13537) ;  /* 0x000001d000002947 */ /* 0x000fea0003800000 */
[----:B--2--5:R-:W-:-:S04]  /*0300*/  LOP3.LUT R8, R5, R7, RZ, 0xfc, !PT ;  /* 0x0000000705087212 */ /* 0x024fc800078efcff */
[----:B------:R-:W-:-:S13]  /*0310*/  ISETP.NE.U32.AND P0, PT, R8, RZ, PT ;  /* 0x000000ff0800720c */ /* 0x000fda0003f05070 */
[----:B------:R-:W-:Y:S05]  /*0320*/  @!P0 BRA `(.L_x_13538) ;  /* 0x0000007000008947 */ /* 0x000fea0003800000 */
[----:B------:R-:W-:Y:S01]  /*0330*/  MOV R28, R6 ;  /* 0x00000006001c7202 */ /* 0x000fe20000000f00 */
[----:B------:R-:W-:Y:S01]  /*0340*/  IMAD.MOV.U32 R29, RZ, RZ, R5 ;  /* 0x000000ffff1d7224 */ /* 0x000fe200078e0005 */
[----:B------:R-:W-:Y:S02]  /*0350*/  MOV R6, 0x370 ;  /* 0x0000037000067802 */ /* 0x000fe40000000f00 */
[----:B------:R-:W-:Y:S05]  /*0360*/  CALL.REL.NOINC `($__internal_21_$__cuda_sm20_div_s64) ;  /* 0x00000a0000007944 */ /* 0x000fea0003c00000 */
[----:B------:R-:W-:Y:S02]  /*0370*/  IMAD.MOV.U32 R8, RZ, RZ, R4 ;  /* 0x000000ffff087224 */ /* 0x000fe400078e0004 */
[----:B------:R-:W-:Y:S01]  /*0380*/  IMAD.MOV.U32 R9, RZ, RZ, R19 ;  /* 0x000000ffff097224 */ /* 0x000fe200078e0013 */
[----:B------:R-:W-:Y:S05]  /*0390*/  BRA `(.L_x_13537) ;  /* 0x0000013000007947 */ /* 0x000fea0003800000 */
.L_x_13538:
[----:B------:R-:W0:Y:S01]  /*03a0*/  I2F.U32.RP R5, R6 ;  /* 0x0000000600057306 */ /* 0x000e220000209000 */
[----:B------:R-:W-:-:S07]  /*03b0*/  ISETP.NE.U32.AND P3, PT, R6, RZ, PT ;  /* 0x000000ff0600720c */ /* 0x000fce0003f65070 */
[----:B0-----:R-:W0:Y:S02]  /*03c0*/  MUFU.RCP R5, R5 ;  /* 0x0000000500057308 */ /* 0x001e240000001000 */
[----:B0-----:R-:W-:-:S06]  /*03d0*/  IADD3 R8, R5, 0xffffffe, RZ ;  /* 0x0ffffffe05087810 */ /* 0x001fcc0007ffe0ff */
[----:B------:R0:W1:Y:S02]  /*03e0*/  F2I.FTZ.U32.TRUNC.NTZ R9, R8 ;  /* 0x0000000800097305 */ /* 0x000064000021f000 */
[----:B0-----:R-:W-:Y:S01]  /*03f0*/  HFMA2.MMA R8, -RZ, RZ, 0, 0 ;  /* 0x00000000ff087435 */ /* 0x001fe200000001ff */
[----:B-1----:R-:W-:-:S04]  /*0400*/  IMAD.MOV R7, RZ, RZ, -R9 ;  /* 0x000000ffff077224 */ /* 0x002fc800078e0a09 */
[----:B------:R-:W-:-:S05]  /*0410*/  IMAD R7, R7, R6, RZ ;  /* 0x0000000607077224 */ /* 0x000fca00078e02ff */
        /* <DEDUP_REMOVED lines=11> */
.L_x_13537:
[----:B------:R-:W-:Y:S05]  /*04d0*/  BSYNC B0 ;  /* 0x0000000000007941 */ /* 0x000fea0003800000 */
.L_x_13536:
[----:B-----5:R-:W-:Y:S01]  /*04e0*/  IADD3 R5, R3, 0x80, RZ ;  /* 0x0000008003057810 */ /* 0x020fe20007ffe0ff */
[----:B------:R-:W-:Y:S03]  /*04f0*/  BSSY B0, `(.L_x_13539) ;  /* 0x0000023000007945 */ /* 0x000fe60003800000 */
[----:B------:R-:W-:-:S13]  /*0500*/  ISETP.GE.AND P0, PT, R5, R2, PT ;  /* 0x000000020500720c */ /* 0x000fda0003f06270 */
[----:B------:R-:W-:Y:S05]  /*0510*/  @P0 BRA `(.L_x_13540) ;  /* 0x0000020000000947 */ /* 0x000fea0003800000 */
[----:B------:R-:W-:-:S04]  /*0520*/  LOP3.LUT R4, R23, R25, RZ, 0xfc, !PT ;  /* 0x0000001917047212 */ /* 0x000fc800078efcff */
[----:B------:R-:W-:-:S13]  /*0530*/  ISETP.NE.U32.AND P0, PT, R4, RZ, PT ;  /* 0x000000ff0400720c */ /* 0x000fda0003f05070 */
[----:B------:R-:W-:Y:S05]  /*0540*/  @!P0 BRA `(.L_x_13541) ;  /* 0x0000009000008947 */ /* 0x000fea0003800000 */
[----:B------:R-:W-:Y:S01]  /*0550*/  MOV R4, R22 ;  /* 0x0000001600047202 */ /* 0x000fe20000000f00 */
[----:B--2---:R-:W-:Y:S01]  /*0560*/  IMAD.MOV.U32 R29, RZ, RZ, R23 ;  /* 0x000000ffff1d7224 */ /* 0x004fe200078e0017 */
[----:B------:R-:W-:Y:S01]  /*0570*/  MOV R6, 0x5b0 ;  /* 0x000005b000067802 */ /* 0x000fe20000000f00 */
[----:B------:R-:W-:Y:S02]  /*0580*/  IMAD.MOV.U32 R28, RZ, RZ, R24 ;  /* 0x000000ffff1c7224 */ /* 0x000fe400078e0018 */
[----:B------:R-:W-:Y:S02]  /*0590*/  IMAD.MOV.U32 R7, RZ, RZ, R25 ;  /* 0x000000ffff077224 */ /* 0x000fe400078e0019 */
[----:B------:R-:W-:Y:S05]  /*05a0*/  CALL.REL.NOINC `($__internal_21_$__cuda_sm20_div_s64) ;  /* 0x000007c000007944 */ /* 0x000fea0003c00000 */
[----:B------:R-:W-:Y:S01]  /*05b0*/  MOV R22, R4 ;  /* 0x0000000400167202 */ /* 0x000fe20000000f00 */
[----:B------:R-:W-:Y:S01]  /*05c0*/  IMAD.MOV.U32 R23, RZ, RZ, R19 ;  /* 0x000000ffff177224 */ /* 0x000fe200078e0013 */
[----:B------:R-:W-:Y:S05]  /*05d0*/  BRA `(.L_x_13540) ;  /* 0x0000014000007947 */ /* 0x000fea0003800000 */
.L_x_13541:
[----:B------:R-:W0:Y:S01]  /*05e0*/  I2F.U32.RP R4, R24 ;  /* 0x0000001800047306 */ /* 0x000e220000209000 */
[----:B------:R-:W-:-:S07]  /*05f0*/  ISETP.NE.U32.AND P3, PT, R24, RZ, PT ;  /* 0x000000ff1800720c */ /* 0x000fce0003f65070 */
[----:B0-----:R-:W0:Y:S02]  /*0600*/  MUFU.RCP R4, R4 ;  /* 0x0000000400047308 */ /* 0x001e240000001000 */
[----:B0-----:R-:W-:-:S06]  /*0610*/  IADD3 R6, R4, 0xffffffe, RZ ;  /* 0x0ffffffe04067810 */ /* 0x001fcc0007ffe0ff */
[----:B------:R0:W1:Y:S02]  /*0620*/  F2I.FTZ.U32.TRUNC.NTZ R7, R6 ;  /* 0x0000000600077305 */ /* 0x000064000021f000 */
[----:B0-----:R-:W-:Y:S02]  /*0630*/  IMAD.MOV.U32 R6, RZ, RZ, RZ ;  /* 0x000000ffff067224 */ /* 0x001fe400078e00ff */
[----:B-12---:R-:W-:-:S04]  /*0640*/  IMAD.MOV R19, RZ, RZ, -R7 ;  /* 0x000000ffff137224 */ /* 0x006fc800078e0a07 */
[----:B------:R-:W-:-:S04]  /*0650*/  IMAD R19, R19, R24, RZ ;  /* 0x0000001813137224 */ /* 0x000fc800078e02ff */
[----:B------:R-:W-:-:S06]  /*0660*/  IMAD.HI.U32 R7, R7, R19, R6 ;  /* 0x0000001307077227 */ /* 0x000fcc00078e0006 */
[----:B------:R-:W-:-:S05]  /*0670*/  IMAD.HI.U32 R7, R7, R22, RZ ;  /* 0x0000001607077227 */ /* 0x000fca00078e00ff */
[----:B------:R-:W-:-:S05]  /*0680*/  IADD3 R23, -R7, RZ, RZ ;  /* 0x000000ff07177210 */ /* 0x000fca0007ffe1ff */
        /* <DEDUP_REMOVED lines=9> */
.L_x_13540:
[----:B------:R-:W-:Y:S05]  /*0720*/  BSYNC B0 ;  /* 0x0000000000007941 */ /* 0x000fea0003800000 */
.L_x_13539:
[----:B------:R-:W-:Y:S01]  /*0730*/  IADD3 R7, R3, 0x100, RZ ;  /* 0x0000010003077810 */ /* 0x000fe20007ffe0ff */
        /* <DEDUP_REMOVED lines=15> */
.L_x_13544:
        /* <DEDUP_REMOVED lines=10> */
[----:B------:R-:W-:-:S05]  /*08d0*/  IMAD.HI.U32 R7, R7, R16, RZ ;  /* 0x0000001007077227 */ /* 0x000fca00078e00ff */
[----:B------:R-:W-:-:S05]  /*08e0*/  IADD3 R17, -R7, RZ, RZ ;  /* 0x000000ff07117210 */ /* 0x000fca0007ffe1ff */
        /* <DEDUP_REMOVED lines=8> */
.L_x_13543:
[----:B------:R-:W-:Y:S05]  /*0970*/  BSYNC B0 ;  /* 0x0000000000007941 */ /* 0x000fea0003800000 */
.L_x_13542:
        /* <DEDUP_REMOVED lines=16> */
.L_x_13547:
        /* <DEDUP_REMOVED lines=10> */
[----:B------:R-:W-:Y:S01]  /*0b20*/  IMAD.MOV.U32 R7, RZ, RZ, RZ ;  /* 0x000000ffff077224 */ /* 0x000fe200078e00ff */
[----:B------:R-:W-:-:S05]  /*0b30*/  IADD3 R13, -R6, RZ, RZ ;  /* 0x000000ff060d7210 */ /* 0x000fca0007ffe1ff */
[----:B------:R-:W-:-:S05]  /*0b40*/  IMAD R13, R10, R13, R12 ;  /* 0x0000000d0a0d7224 */ /* 0x000fca00078e020c */
[----:B------:R-:W-:-:S13]  /*0b50*/  ISETP.GE.U32.AND P0, PT, R13, R10, PT ;  /* 0x0000000a0d00720c */ /* 0x000fda0003f06070 */
[----:B------:R-:W-:Y:S01]  /*0b60*/  @P0 IMAD.IADD R13, R13, 0x1, -R10 ;  /* 0x000000010d0d0824 */ /* 0x000fe200078e0a0a */
[----:B------:R-:W-:-:S04]  /*0b70*/  @P0 IADD3 R6, R6, 0x1, RZ ;  /* 0x0000000106060810 */ /* 0x000fc80007ffe0ff */
[----:B------:R-:W-:-:S13]  /*0b80*/  ISETP.GE.U32.AND P1, PT, R13, R10, PT ;  /* 0x0000000a0d00720c */ /* 0x000fda0003f26070 */
[----:B------:R-:W-:Y:S02]  /*0b90*/  @P1 IADD3 R6, R6, 0x1, RZ ;  /* 0x0000000106061810 */ /* 0x000fe40007ffe0ff */
[----:B------:R-:W-:Y:S02]  /*0ba0*/  @!P3 LOP3.LUT R6, RZ, R10, RZ, 0x33, !PT ;  /* 0x0000000aff06b212 */ /* 0x000fe400078e33ff */
.L_x_13546:
[----:B------:R-:W-:Y:S05]  /*0bb0*/  BSYNC B0 ;  /* 0x0000000000007941 */ /* 0x000fea0003800000 */
.L_x_13545:
[----:B------:R-:W0:Y:S01]  /*0bc0*/  @!P2 S2R R11, SR_TID.X ;  /* 0x00000000000ba919 */ /* 0x000e220000002100 */
[----:B------:R-:W-:Y:S01]  /*0bd0*/  @!P2 IMAD.MOV.U32 R3, RZ, RZ, R5 ;  /* 0x000000ffff03a224 */ /* 0x000fe200078e0005 */
[----:B------:R-:W-:Y:S01]  /*0be0*/  @!P2 MOV R5, 0x8 ;  /* 0x000000080005a802 */ /* 0x000fe20000000f00 */
[----:B------:R-:W-:Y:S03]  /*0bf0*/  BSSY B0, `(.L_x_13548) ;  /* 0x0000010000007945 */ /* 0x000fe60003800000 */
[----:B------:R-:W-:Y:S01]  /*0c00*/  ISETP.GE.AND P0, PT, R3, R2, PT ;  /* 0x000000020300720c */ /* 0x000fe20003f06270 */
[----:B0-----:R-:W-:-:S04]  /*0c10*/  @!P2 IMAD R4, R0, 0x200, R11 ;  /* 0x000002000004a824 */ /* 0x001fc800078e020b */
[----:B------:R-:W-:-:S05]  /*0c20*/  @!P2 IMAD.WIDE.U32 R4, R4, R5, c[0x0][0x168] ;  /* 0x00005a000404a625 */ /* 0x000fca00078e0005 */
[----:B------:R0:W-:Y:S03]  /*0c30*/  @!P2 STG.E.64 [R4.64], R8 ;  /* 0x000000080400a986 */ /* 0x0001e6000c101b04 */
[----:B------:R-:W-:Y:S05]  /*0c40*/  @P0 BRA `(.L_x_13549) ;  /* 0x000000a000000947 */ /* 0x000fea0003800000 */
[----:B0-----:R-:W-:Y:S01]  /*0c50*/  IMAD R4, R0, 0x200, R3 ;  /* 0x0000020000047824 */ /* 0x001fe200078e0203 */
[----:B------:R-:W-:Y:S01]  /*0c60*/  IADD3 R3, R3, 0x80, RZ ;  /* 0x0000008003037810 */ /* 0x000fe20007ffe0ff */
[----:B--2---:R-:W-:-:S03]  /*0c70*/  IMAD.MOV.U32 R9, RZ, RZ, 0x8 ;  /* 0x00000008ff097424 */ /* 0x004fc600078e00ff */
[----:B------:R-:W-:Y:S01]  /*0c80*/  ISETP.GE.AND P0, PT, R3, R2, PT ;  /* 0x000000020300720c */ /* 0x000fe20003f06270 */
[----:B------:R-:W-:-:S05]  /*0c90*/  IMAD.WIDE.U32 R4, R4, R9, c[0x0][0x168] ;  /* 0x00005a0004047625 */ /* 0x000fca00078e0009 */
[----:B------:R0:W-:Y:S07]  /*0ca0*/  STG.E.64 [R4.64], R22 ;  /* 0x0000001604007986 */ /* 0x0001ee000c101b04 */
[----:B------:R-:W-:Y:S02]  /*0cb0*/  @!P0 LEA R8, R0, R3, 0x9 ;  /* 0x0000000300088211 */ /* 0x000fe400078e48ff */
[----:B------:R-:W-:-:S03]  /*0cc0*/  @!P0 IADD3 R3, R3, 0x80, RZ ;  /* 0x0000008003038810 */ /* 0x000fc60007ffe0ff */
[----:B------:R-:W-:-:S05]  /*0cd0*/  @!P0 IMAD.WIDE.U32 R8, R8, R9, c[0x0][0x168] ;  /* 0x00005a0008088625 */ /* 0x000fca00078e0009 */
[----:B------:R0:W-:Y:S02]  /*0ce0*/  @!P0 STG.E.64 [R8.64], R14 ;  /* 0x0000000e08008986 */ /* 0x0001e4000c101b04 */
.L_x_13549:
[----:B------:R-:W-:Y:S05]  /*0cf0*/  BSYNC B0 ;  /* 0x0000000000007941 */ /* 0x000fea0003800000 */
.L_x_13548:
[----:B------:R-:W-:-:S13]  /*0d00*/  ISETP.GE.AND P0, PT, R3, R2, PT ;  /* 0x000000020300720c */ /* 0x000fda0003f06270 */
[----:B------:R-:W-:Y:S05]  /*0d10*/  @P0 EXIT ;  /* 0x000000000000094d */ /* 0x000fea0003800000 */
[----:B------:R-:W-:Y:S02]  /*0d20*/  IMAD R3, R0, 0x200, R3 ;  /* 0x0000020000037824 */ /* 0x000fe400078e0203 */
[----:B------:R-:W-:-:S04]  /*0d30*/  IMAD.MOV.U32 R2, RZ, RZ, 0x8 ;  /* 0x00000008ff027424 */ /* 0x000fc800078e00ff */
[----:B------:R-:W-:-:S05]  /*0d40*/  IMAD.WIDE.U32 R2, R3, R2, c[0x0][0x168] ;  /* 0x00005a0003027625 */ /* 0x000fca00078e0002 */
[----:B------:R-:W-:Y:S01]  /*0d50*/  STG.E.64 [R2.64], R6 ;  /* 0x0000000602007986 */ /* 0x000fe2000c101b04 */
[----:B------:R-:W-:Y:S05]  /*0d60*/  EXIT ;  /* 0x000000000000794d */ /* 0x000fea0003800000 */
        .weak           $__internal_21_$__cuda_sm20_div_s64
        .type           $__internal_21_$__cuda_sm20_div_s64,@function
        .size           $__internal_21_$__cuda_sm20_div_s64,(.L_x_21402 - $__internal_21_$__cuda_sm20_div_s64)
$__internal_21_$__cuda_sm20_div_s64:
        /* <DEDUP_REMOVED lines=15> */
[----:B------:R-:W-:Y:S01]  /*0e60*/  IADD3.X R33, RZ, ~R27, RZ, P0, !PT ;  /* 0x8000001bff217210 */ /* 0x000fe200007fe4ff */
[----:B------:R-:W-:-:S04]  /*0e70*/  IMAD.MOV.U32 R27, RZ, RZ, R20 ;  /* 0x000000ffff1b7224 */ /* 0x000fc800078e0014 */
[----:B------:R-:W-:-:S06]  /*0e80*/  IMAD.WIDE.U32 R26, P0, R20, R33, R26 ;  /* 0x00000021141a7225 */ /* 0x000fcc000780001a */
[----:B------:R-:W-:-:S04]  /*0e90*/  IMAD.HI.U32 R26, P1, R21, R31, R26 ;  /* 0x0000001f151a7227 */ /* 0x000fc8000782001a */
[CC--:B------:R-:W-:Y:S02]  /*0ea0*/  IMAD R27, R21.reuse, R33.reuse, RZ ;  /* 0x00000021151b7224 */ /* 0x0c0fe400078e02ff */
[----:B------:R-:W-:Y:S01]  /*0eb0*/  IMAD.HI.U32 R31, R21, R33, RZ ;  /* 0x00000021151f7227 */ /* 0x000fe200078e00ff */
[----:B------:R-:W-:Y:S02]  /*0ec0*/  IADD3 R33, P5, RZ, -R4, RZ ;  /* 0x80000004ff217210 */ /* 0x000fe40007fbe0ff */
[----:B------:R-:W-:Y:S01]  /*0ed0*/  IADD3 R27, P3, R27, R26, RZ ;  /* 0x0000001a1b1b7210 */ /* 0x000fe20007f7e0ff */
[----:B------:R-:W-:Y:S01]  /*0ee0*/  IMAD.X R31, R31, 0x1, R21, P0 ;  /* 0x000000011f1f7824 */ /* 0x000fe200000e0615 */
[----:B------:R-:W-:-:S03]  /*0ef0*/  IADD3.X R30, RZ, ~R29, RZ, P5, !PT ;  /* 0x8000001dff1e7210 */ /* 0x000fc60002ffe4ff */
[----:B------:R-:W-:Y:S01]  /*0f00*/  IMAD.WIDE.U32 R20, R27, R18, RZ ;  /* 0x000000121b147225 */ /* 0x000fe200078e00ff */
[----:B------:R-:W-:-:S03]  /*0f10*/  IADD3.X R31, RZ, RZ, R31, P3, P1 ;  /* 0x000000ffff1f7210 */ /* 0x000fc60001fe241f */
[----:B------:R-:W-:Y:S01]  /*0f20*/  IMAD R26, R27, R19, R21 ;  /* 0x000000131b1a7224 */ /* 0x000fe200078e0215 */
[----:B------:R-:W-:-:S03]  /*0f30*/  IADD3 R21, P0, RZ, -R20, RZ ;  /* 0x80000014ff157210 */ /* 0x000fc60007f1e0ff */
[----:B------:R-:W-:Y:S02]  /*0f40*/  IMAD R20, R31, R18, R26 ;  /* 0x000000121f147224 */ /* 0x000fe400078e021a */
[----:B------:R-:W-:-:S04]  /*0f50*/  IMAD.HI.U32 R26, R27, R21, RZ ;  /* 0x000000151b1a7227 */ /* 0x000fc800078e00ff */
[----:B------:R-:W-:-:S04]  /*0f60*/  IMAD.X R20, RZ, RZ, ~R20, P0 ;  /* 0x000000ffff147224 */ /* 0x000fc800000e0e14 */
[----:B------:R-:W-:-:S06]  /*0f70*/  IMAD.WIDE.U32 R26, P0, R27, R20, R26 ;  /* 0x000000141b1a7225 */ /* 0x000fcc000780001a */
[----:B------:R-:W-:Y:S01]  /*0f80*/  IMAD.HI.U32 R26, P1, R31, R21, R26 ;  /* 0x000000151f1a7227 */ /* 0x000fe2000782001a */
[----:B------:R-:W-:-:S03]  /*0f90*/  SEL R27, R33, R4, !P4 ;  /* 0x00000004211b7207 */ /* 0x000fc60006000000 */
[CC--:B------:R-:W-:Y:S02]  /*0fa0*/  IMAD R21, R31.reuse, R20.reuse, RZ ;  /* 0x000000141f157224 */ /* 0x0c0fe400078e02ff */
[----:B------:R-:W-:-:S03]  /*0fb0*/  IMAD.HI.U32 R20, R31, R20, RZ ;  /* 0x000000141f147227 */ /* 0x000fc600078e00ff */
[----:B------:R-:W-:Y:S01]  /*0fc0*/  IADD3 R4, P3, R21, R26, RZ ;  /* 0x0000001a15047210 */ /* 0x000fe20007f7e0ff */
[----:B------:R-:W-:Y:S01]  /*0fd0*/  IMAD.X R26, R20, 0x1, R31, P0 ;  /* 0x00000001141a7824 */ /* 0x000fe200000e061f */
[----:B------:R-:W-:Y:S01]  /*0fe0*/  SEL R31, R30, R29, !P4 ;  /* 0x0000001d1e1f7207 */ /* 0x000fe20006000000 */
[----:B------:R-:W-:Y:S02]  /*0ff0*/  IMAD.MOV.U32 R21, RZ, RZ, RZ ;  /* 0x000000ffff157224 */ /* 0x000fe400078e00ff */
[----:B------:R-:W-:Y:S01]  /*1000*/  IMAD.HI.U32 R20, R4, R27, RZ ;  /* 0x0000001b04147227 */ /* 0x000fe200078e00ff */
[----:B------:R-:W-:-:S05]  /*1010*/  IADD3.X R26, RZ, RZ, R26, P3, P1 ;  /* 0x000000ffff1a7210 */ /* 0x000fca0001fe241a */
[----:B------:R-:W-:-:S04]  /*1020*/  IMAD.WIDE.U32 R20, R4, R31, R20 ;  /* 0x0000001f04147225 */ /* 0x000fc800078e0014 */
[C---:B------:R-:W-:Y:S02]  /*1030*/  IMAD R33, R26.reuse, R31, RZ ;  /* 0x0000001f1a217224 */ /* 0x040fe400078e02ff */
[----:B------:R-:W-:-:S04]  /*1040*/  IMAD.HI.U32 R20, P0, R26, R27, R20 ;  /* 0x0000001b1a147227 */ /* 0x000fc80007800014 */
[----:B------:R-:W-:Y:S01]  /*1050*/  IMAD.HI.U32 R35, R26, R31, RZ ;  /* 0x0000001f1a237227 */ /* 0x000fe200078e00ff */
[----:B------:R-:W-:-:S03]  /*1060*/  IADD3 R33, P1, R33, R20, RZ ;  /* 0x0000001421217210 */ /* 0x000fc60007f3e0ff */
[----:B------:R-:W-:Y:S02]  /*1070*/  IMAD.X R35, RZ, RZ, R35, P0 ;  /* 0x000000ffff237224 */ /* 0x000fe400000e0623 */
[----:B------:R-:W-:-:S03]  /*1080*/  IMAD.WIDE.U32 R20, R33, R18, RZ ;  /* 0x0000001221147225 */ /* 0x000fc600078e00ff */
[----:B------:R-:W-:Y:S01]  /*1090*/  IADD3.X R35, RZ, R35, RZ, P1, !PT ;  /* 0x00000023ff237210 */ /* 0x000fe20000ffe4ff */
[----:B------:R-:W-:Y:S01]  /*10a0*/  IMAD R4, R33, R19, R21 ;  /* 0x0000001321047224 */ /* 0x000fe200078e0215 */
[----:B------:R-:W-:-:S03]  /*10b0*/  IADD3 R21, P1, -R20, R27, RZ ;  /* 0x0000001b14157210 */ /* 0x000fc60007f3e1ff */
[-C--:B------:R-:W-:Y:S01]  /*10c0*/  IMAD R4, R35, R18.reuse, R4 ;  /* 0x0000001223047224 */ /* 0x080fe200078e0204 */
[----:B------:R-:W-:-:S03]  /*10d0*/  ISETP.GE.U32.AND P0, PT, R21, R18, PT ;  /* 0x000000121500720c */ /* 0x000fc60003f06070 */
[----:B------:R-:W-:Y:S01]  /*10e0*/  IMAD.X R31, R31, 0x1, ~R4, P1 ;  /* 0x000000011f1f7824 */ /* 0x000fe200008e0e04 */
[----:B------:R-:W-:Y:S02]  /*10f0*/  IADD3 R20, P1, R21, -R18, RZ ;  /* 0x8000001215147210 */ /* 0x000fe40007f3e0ff */
[----:B------:R-:W-:Y:S02]  /*1100*/  IADD3 R4, P3, R33, 0x1, RZ ;  /* 0x0000000121047810 */ /* 0x000fe40007f7e0ff */
        /* <DEDUP_REMOVED lines=14> */
[----:B------:R-:W-:-:S02]  /*11f0*/  LOP3.LUT R20, R7, R29, RZ, 0x3c, !PT ;  /* 0x0000001d07147212 */ /* 0x000fc400078e3cff */
[----:B------:R-:W-:Y:S01]  /*1200*/  ISETP.NE.U32.AND P0, PT, R28, RZ, PT ;  /* 0x000000ff1c00720c */ /* 0x000fe20003f05070 */
[----:B------:R-:W-:Y:S01]  /*1210*/  IMAD.X R18, RZ, RZ, ~R19, P3 ;  /* 0x000000ffff127224 */ /* 0x000fe200018e0e13 */
[----:B------:R-:W-:Y:S02]  /*1220*/  ISETP.GE.AND P1, PT, R20, RZ, PT ;  /* 0x000000ff1400720c */ /* 0x000fe40003f26270 */
[----:B------:R-:W-:Y:S01]  /*1230*/  ISETP.NE.AND.EX P0, PT, R7, RZ, PT, P0 ;  /* 0x000000ff0700720c */ /* 0x000fe20003f05300 */
[----:B------:R-:W-:Y:S01]  /*1240*/  IMAD.MOV.U32 R7, RZ, RZ, 0x0 ;  /* 0x00000000ff077424 */ /* 0x000fe200078e00ff */
[----:B------:R-:W-:Y:S02]  /*1250*/  SEL R4, R21, R4, !P1 ;  /* 0x0000000415047207 */ /* 0x000fe40004800000 */
[----:B------:R-:W-:Y:S02]  /*1260*/  SEL R19, R18, R19, !P1 ;  /* 0x0000001312137207 */ /* 0x000fe40004800000 */
[----:B------:R-:W-:-:S02]  /*1270*/  SEL R4, R4, 0xffffffff, P0 ;  /* 0xffffffff04047807 */ /* 0x000fc40000000000 */
[----:B------:R-:W-:Y:S01]  /*1280*/  SEL R19, R19, 0xffffffff, P0 ;  /* 0xffffffff13137807 */ /* 0x000fe20000000000 */
[----:B------:R-:W-:Y:S06]  /*1290*/  RET.REL.NODEC R6 `(_ZN2at6native27unrolled_elementwise_kernelINS0_13BinaryFunctorIlllZZZNS0_15binary_internal21div_trunc_kernel_cudaERNS_18TensorIteratorBaseEENKUlvE_clEvENKUlvE2_clEvEUlllE_EESt5arrayIPcLm3EELi4E23TrivialOffsetCalculatorILi2EjESD_ILi1EjENS0_6memory15LoadWithoutCastENSG_16StoreWithoutCastEEEviT_T0_T2_T3_T4_T5_) ;  /* 0xffffed6006007950 */ /* 0x000fec0003c3ffff */
.L_x_13550:
        /* <DEDUP_REMOVED lines=14> */
.L_x_21402:


//--------------------- .text._ZN2at6native29vectorized_elementwise_kernelILi2ENS0_13BinaryFunctorIlllZZZNS0_15binary_internal21div_trunc_kernel_cudaERNS_18TensorIteratorBaseEENKUlvE_clEvENKUlvE2_clEvEUlllE_EESt5arrayIPcLm3EEEEviT0_T1_ --------------------------
	.section	.text._ZN2at6native29vectorized_elementwise_kernelILi2ENS0_13BinaryFunctorIlllZZZNS0_15binary_internal21div_trunc_kernel_cudaERNS_18TensorIteratorBaseEENKUlvE_clEvENKUlvE2_clEvEUlllE_EESt5arrayIPcLm3EEEEviT0_T1_,"ax",@progbits
	.sectioninfo	@"SHI_REGISTERS=53"
	.align	128
        .global         _ZN2at6native29vectorized_elementwise_kernelILi2ENS0_13BinaryFunctorIlllZZZNS0_15binary_internal21div_trunc_kernel_cudaERNS_18TensorIteratorBaseEENKUlvE_clEvENKUlvE2_clEvEUlllE_EESt5arrayIPcLm3EEEEviT0_T1_
        .type           _ZN2at6native29vectorized_elementwise_kernelILi2ENS0_13BinaryFunctorIlllZZZNS0_15binary_internal21div_trunc_kernel_cudaERNS_18TensorIteratorBaseEENKUlvE_clEvENKUlvE2_clEvEUlllE_EESt5arrayIPcLm3EEEEviT0_T1_,@function
        .size           _ZN2at6native29vectorized_elementwise_kernelILi2ENS0_13BinaryFunctorIlllZZZNS0_15binary_internal21div_trunc_kernel_cudaERNS_18TensorIteratorBaseEENKUlvE_clEvENKUlvE2_clEvEUlllE_EESt5arrayIPcLm3EEEEviT0_T1_,(.L_x_21403 - _ZN2at6native29vectorized_elementwise_kernelILi2ENS0_13BinaryFunctorIlllZZZNS0_15binary_internal21div_trunc_kernel_cudaERNS_18TensorIteratorBaseEENKUlvE_clEvENKUlvE2_clEvEUlllE_EESt5arrayIPcLm3EEEEviT0_T1_)
        .other          _ZN2at6native29vectorized_elementwise_kernelILi2ENS0_13BinaryFunctorIlllZZZNS0_15binary_internal21div_trunc_kernel_cudaERNS_18TensorIteratorBaseEENKUlvE_clEvENKUlvE2_clEvEUlllE_EESt5arrayIPcLm3EEEEviT0_T1_,@"STO_CUDA_ENTRY STV_DEFAULT"
_ZN2at6native29vectorized_elementwise_kernelILi2ENS0_13BinaryFunctorIlllZZZNS0_15binary_internal21div_trunc_kernel_cudaERNS_18TensorIteratorBaseEENKUlvE_clEvENKUlvE2_clEvEUlllE_EESt5arrayIPcLm3EEEEviT0_T1_:
.text._ZN2at6native29vectorized_elementwise_kernelILi2ENS0_13BinaryFunctorIlllZZZNS0_15binary_internal21div_trunc_kernel_cudaERNS_18TensorIteratorBaseEENKUlvE_clEvENKUlvE2_clEvEUlllE_EESt5arrayIPcLm3EEEEviT0_T1_:
        /* <DEDUP_REMOVED lines=9> */
[----:B------:R-:W-:-:S04]  /*0090*/  IMAD.WIDE R2, R47, R4, c[0x0][0x170] ;  /* 0x00005c002f027625 */ /* 0x000fc800078e0204 */
[----:B------:R-:W-:-:S04]  /*00a0*/  IMAD.WIDE R4, R47, R4, c[0x0][0x178] ;  /* 0x00005e002f047625 */ /* 0x000fc800078e0204 */
[----:B0-----:R-:W-:-:S04]  /*00b0*/  IMAD.WIDE.U32 R2, R46, 0x10, R2 ;  /* 0x000000102e027825 */ /* 0x001fc800078e0002 */
[----:B------:R-:W-:Y:S01]  /*00c0*/  IMAD.WIDE.U32 R36, R46, 0x10, R4 ;  /* 0x000000102e247825 */ /* 0x000fe200078e0004 */
[----:B------:R0:W5:Y:S04]  /*00d0*/  LDG.E.128 R12, [R2.64+0x800] ;  /* 0x00080004020c7981 */ /* 0x000168000c1e1d00 */
[----:B------:R-:W2:Y:S04]  /*00e0*/  LDG.E.128 R4, [R2.64] ;  /* 0x0000000402047981 */ /* 0x000ea8000c1e1d00 */
[----:B------:R-:W2:Y:S04]  /*00f0*/  LDG.E.128 R8, [R36.64] ;  /* 0x0000000424087981 */ /* 0x000ea8000c1e1d00 */
[----:B------:R0:W5:Y:S04]  /*0100*/  LDG.E.128 R16, [R2.64+0x1000] ;  /* 0x0010000402107981 */ /* 0x000168000c1e1d00 */
[----:B------:R0:W5:Y:S04]  /*0110*/  LDG.E.128 R20, [R2.64+0x1800] ;  /* 0x0018000402147981 */ /* 0x000168000c1e1d00 */
[----:B------:R0:W5:Y:S04]  /*0120*/  LDG.E.128 R24, [R36.64+0x800] ;  /* 0x0008000424187981 */ /* 0x000168000c1e1d00 */
[----:B------:R0:W5:Y:S04]  /*0130*/  LDG.E.128 R28, [R36.64+0x1000] ;  /* 0x00100004241c7981 */ /* 0x000168000c1e1d00 */
[----:B------:R0:W5:Y:S01]  /*0140*/  LDG.E.128 R32, [R36.64+0x1800] ;  /* 0x0018000424207981 */ /* 0x000162000c1e1d00 */
[----:B------:R-:W-:Y:S01]  /*0150*/  BSSY B0, `(.L_x_13552) ;  /* 0x0000020000007945 */ /* 0x000fe20003800000 */
[----:B--2---:R-:W-:-:S04]  /*0160*/  LOP3.LUT R0, R5, R9, RZ, 0xfc, !PT ;  /* 0x0000000905007212 */ /* 0x004fc800078efcff */
[----:B------:R-:W-:-:S13]  /*0170*/  ISETP.NE.U32.AND P0, PT, R0, RZ, PT ;  /* 0x000000ff0000720c */ /* 0x000fda0003f05070 */
[----:B------:R-:W-:Y:S05]  /*0180*/  @!P0 BRA `(.L_x_13553) ;  /* 0x0000009000008947 */ /* 0x000fea0003800000 */
[----:B0-----:R-:W-:Y:S01]  /*0190*/  IMAD.MOV.U32 R0, RZ, RZ, R4 ;  /* 0x000000ffff007224 */ /* 0x001fe200078e0004 */
[----:B------:R-:W-:Y:S01]  /*01a0*/  MOV R3, R5 ;  /* 0x0000000500037202 */ /* 0x000fe20000000f00 */
[----:B------:R-:W-:Y:S01]  /*01b0*/  IMAD.MOV.U32 R2, RZ, RZ, R8 ;  /* 0x000000ffff027224 */ /* 0x000fe200078e0008 */
[----:B------:R-:W-:Y:S01]  /*01c0*/  MOV R4, 0x1f0 ;  /* 0x000001f000047802 */ /* 0x000fe20000000f00 */
[----:B------:R-:W-:Y:S02]  /*01d0*/  IMAD.MOV.U32 R5, RZ, RZ, R9 ;  /* 0x000000ffff057224 */ /* 0x000fe400078e0009 */
[----:B-----5:R-:W-:Y:S05]  /*01e0*/  CALL.REL.NOINC `($__internal_22_$__cuda_sm20_div_s64) ;  /* 0x00002b6000007944 */ /* 0x020fea0003c00000 */
[----:B------:R-:W-:Y:S02]  /*01f0*/  IMAD.MOV.U32 R36, RZ, RZ, R3 ;  /* 0x000000ffff247224 */ /* 0x000fe400078e0003 */
[----:B------:R-:W-:Y:S01]  /*0200*/  IMAD.MOV.U32 R37, RZ, RZ, R0 ;  /* 0x000000ffff257224 */ /* 0x000fe200078e0000 */
[----:B------:R-:W-:Y:S05]  /*0210*/  BRA `(.L_x_13554) ;  /* 0x0000013000007947 */ /* 0x000fea0003800000 */
.L_x_13553:
[----:B0-----:R-:W0:Y:S01]  /*0220*/  I2F.U32.RP R0, R8 ;  /* 0x0000000800007306 */ /* 0x001e220000209000 */
[----:B------:R-:W-:Y:S01]  /*0230*/  IADD3 R5, RZ, -R8, RZ ;  /* 0x80000008ff057210 */ /* 0x000fe20007ffe0ff */
[----:B------:R-:W-:Y:S01]  /*0240*/  IMAD.MOV.U32 R37, RZ, RZ, RZ ;  /* 0x000000ffff257224 */ /* 0x000fe200078e00ff */
[----:B------:R-:W-:-:S05]  /*0250*/  ISETP.NE.U32.AND P2, PT, R8, RZ, PT ;  /* 0x000000ff0800720c */ /* 0x000fca0003f45070 */
[----:B0-----:R-:W0:Y:S02]  /*0260*/  MUFU.RCP R0, R0 ;  /* 0x0000000000007308 */ /* 0x001e240000001000 */
[----:B0-----:R-:W-:-:S06]  /*0270*/  IADD3 R2, R0, 0xffffffe, RZ ;  /* 0x0ffffffe00027810 */ /* 0x001fcc0007ffe0ff */
[----:B------:R0:W1:Y:S02]  /*0280*/  F2I.FTZ.U32.TRUNC.NTZ R3, R2 ;  /* 0x0000000200037305 */ /* 0x000064000021f000 */
[----:B0-----:R-:W-:Y:S02]  /*0290*/  IMAD.MOV.U32 R2, RZ, RZ, RZ ;  /* 0x000000ffff027224 */ /* 0x001fe400078e00ff */
[----:B-1----:R-:W-:-:S04]  /*02a0*/  IMAD R5, R5, R3, RZ ;  /* 0x0000000305057224 */ /* 0x002fc800078e02ff */
        /* <DEDUP_REMOVED lines=9> */
[----:B------:R-:W-:Y:S02]  /*0340*/  @!P2 LOP3.LUT R36, RZ, R8, RZ, 0x33, !PT ;  /* 0x00000008ff24a212 */ /* 0x000fe400078e33ff */
.L_x_13554:
[----:B------:R-:W-:Y:S05]  /*0350*/  BSYNC B0 ;  /* 0x0000000000007941 */ /* 0x000fea0003800000 */
.L_x_13552:
[----:B------:R-:W-:Y:S01]  /*0360*/  LOP3.LUT R0, R7, R11, RZ, 0xfc, !PT ;  /* 0x0000000b07007212 */ /* 0x000fe200078efcff */
[----:B------:R-:W-:Y:S03]  /*0370*/  BSSY B0, `(.L_x_13555) ;  /* 0x000001f000007945 */ /* 0x000fe60003800000 */
[----:B------:R-:W-:-:S13]  /*0380*/  ISETP.NE.U32.AND P0, PT, R0, RZ, PT ;  /* 0x000000ff0000720c */ /* 0x000fda0003f05070 */
[----:B------:R-:W-:Y:S05]  /*0390*/  @!P0 BRA `(.L_x_13556) ;  /* 0x0000009000008947 */ /* 0x000fea0003800000 */
[----:B------:R-:W-:Y:S01]  /*03a0*/  MOV R0, R6 ;  /* 0x0000000600007202 */ /* 0x000fe20000000f00 */
[----:B------:R-:W-:Y:S01]  /*03b0*/  IMAD.MOV.U32 R3, RZ, RZ, R7 ;  /* 0x000000ffff037224 */ /* 0x000fe200078e0007 */
[----:B------:R-:W-:Y:S01]  /*03c0*/  MOV R4, 0x400 ;  /* 0x0000040000047802 */ /* 0x000fe20000000f00 */
[----:B------:R-:W-:Y:S02]  /*03d0*/  IMAD.MOV.U32 R2, RZ, RZ, R10 ;  /* 0x000000ffff027224 */ /* 0x000fe400078e000a */
[----:B------:R-:W-:Y:S02]  /*03e0*/  IMAD.MOV.U32 R5, RZ, RZ, R11 ;  /* 0x000000ffff057224 */ /* 0x000fe400078e000b */
[----:B-----5:R-:W-:Y:S05]  /*03f0*/  CALL.REL.NOINC `($__internal_22_$__cuda_sm20_div_s64) ;  /* 0x0000295000007944 */ /* 0x020fea0003c00000 */
[----:B------:R-:W-:Y:S01]  /*0400*/  IMAD.MOV.U32 R38, RZ, RZ, R3 ;  /* 0x000000ffff267224 */ /* 0x000fe200078e0003 */
[----:B------:R-:W-:Y:S01]  /*0410*/  MOV R39, R0 ;  /* 0x0000000000277202 */ /* 0x000fe20000000f00 */
[----:B------:R-:W-:Y:S05]  /*0420*/  BRA `(.L_x_13557) ;  /* 0x0000013000007947 */ /* 0x000fea0003800000 */
.L_x_13556:
[----:B------:R-:W0:Y:S01]  /*0430*/  I2F.U32.RP R0, R10 ;  /* 0x0000000a00007306 */ /* 0x000e220000209000 */
[----:B------:R-:W-:Y:S01]  /*0440*/  IMAD.MOV R5, RZ, RZ, -R10 ;  /* 0x000000ffff057224 */ /* 0x000fe200078e0a0a */
[----:B------:R-:W-:Y:S01]  /*0450*/  ISETP.NE.U32.AND P2, PT, R10, RZ, PT ;  /* 0x000000ff0a00720c */ /* 0x000fe20003f45070 */
[----:B------:R-:W-:-:S05]  /*0460*/  HFMA2.MMA R39, -RZ, RZ, 0, 0 ;  /* 0x00000000ff277435 */ /* 0x000fca00000001ff */
        /* <DEDUP_REMOVED lines=15> */
.L_x_13557:
[----:B------:R-:W-:Y:S05]  /*0560*/  BSYNC B0 ;  /* 0x0000000000007941 */ /* 0x000fea0003800000 */
.L_x_13555:
[----:B-----5:R-:W-:Y:S01]  /*0570*/  LOP3.LUT R0, R13, R25, RZ, 0xfc, !PT ;  /* 0x000000190d007212 */ /* 0x020fe200078efcff */
[----:B------:R-:W-:Y:S03]  /*0580*/  BSSY B0, `(.L_x_13558) ;  /* 0x0000020000007945 */ /* 0x000fe60003800000 */
[----:B------:R-:W-:-:S13]  /*0590*/  ISETP.NE.U32.AND P0, PT, R0, RZ, PT ;  /* 0x000000ff0000720c */ /* 0x000fda0003f05070 */
[----:B------:R-:W-:Y:S05]  /*05a0*/  @!P0 BRA `(.L_x_13559) ;  /* 0x0000009000008947 */ /* 0x000fea0003800000 */
[----:B------:R-:W-:Y:S01]  /*05b0*/  IMAD.MOV.U32 R0, RZ, RZ, R12 ;  /* 0x000000ffff007224 */ /* 0x000fe200078e000c */
[----:B------:R-:W-:Y:S01]  /*05c0*/  MOV R4, 0x610 ;  /* 0x0000061000047802 */ /* 0x000fe20000000f00 */
[----:B------:R-:W-:Y:S02]  /*05d0*/  IMAD.MOV.U32 R3, RZ, RZ, R13 ;  /* 0x000000ffff037224 */ /* 0x000fe400078e000d */
[----:B------:R-:W-:Y:S02]  /*05e0*/  IMAD.MOV.U32 R2, RZ, RZ, R24 ;  /* 0x000000ffff027224 */ /* 0x000fe400078e0018 */
[----:B------:R-:W-:Y:S02]  /*05f0*/  IMAD.MOV.U32 R5, RZ, RZ, R25 ;  /* 0x000000ffff057224 */ /* 0x000fe400078e0019 */
[----:B------:R-:W-:Y:S05]  /*0600*/  CALL.REL.NOINC `($__internal_22_$__cuda_sm20_div_s64) ;  /* 0x0000274000007944 */ /* 0x000fea0003c00000 */
[----:B------:R-:W-:Y:S01]  /*0610*/  MOV R12, R3 ;  /* 0x00000003000c7202 */ /* 0x000fe20000000f00 */
[----:B------:R-:W-:Y:S01]  /*0620*/  IMAD.MOV.U32 R13, RZ, RZ, R0 ;  /* 0x000000ffff0d7224 */ /* 0x000fe200078e0000 */
[----:B------:R-:W-:Y:S05]  /*0630*/  BRA `(.L_x_13560) ;  /* 0x0000014000007947 */ /* 0x000fea0003800000 */
.L_x_13559:
[----:B------:R-:W0:Y:S01]  /*0640*/  I2F.U32.RP R0, R24 ;  /* 0x0000001800007306 */ /* 0x000e220000209000 */
[----:B------:R-:W-:Y:S01]  /*0650*/  IMAD.MOV R5, RZ, RZ, -R24 ;  /* 0x000000ffff057224 */ /* 0x000fe200078e0a18 */
[----:B------:R-:W-:Y:S01]  /*0660*/  ISETP.NE.U32.AND P2, PT, R24, RZ, PT ;  /* 0x000000ff1800720c */ /* 0x000fe20003f45070 */
[----:B------:R-:W-:-:S05]  /*0670*/  IMAD.MOV.U32 R13, RZ, RZ, RZ ;  /* 0x000000ffff0d7224 */ /* 0x000fca00078e00ff */
        /* <DEDUP_REMOVED lines=10> */
[----:B------:R-:W-:Y:S02]  /*0720*/  @P0 IADD3 R5, -R24, R5, RZ ;  /* 0x0000000518050210 */ /* 0x000fe40007ffe1ff */
[----:B------:R-:W-:Y:S02]  /*0730*/  @P0 IADD3 R3, R3, 0x1, RZ ;  /* 0x0000000103030810 */ /* 0x000fe40007ffe0ff */
[----:B------:R-:W-:-:S13]  /*0740*/  ISETP.GE.U32.AND P1, PT, R5, R24, PT ;  /* 0x000000180500720c */ /* 0x000fda0003f26070 */
[----:B------:R-:W-:Y:S02]  /*0750*/  @P1 IADD3 R3, R3, 0x1, RZ ;  /* 0x0000000103031810 */ /* 0x000fe40007ffe0ff */
[----:B------:R-:W-:-:S05]  /*0760*/  @!P2 LOP3.LUT R3, RZ, R24, RZ, 0x33, !PT ;  /* 0x00000018ff03a212 */ /* 0x000fca00078e33ff */
[----:B------:R-:W-:Y:S02]  /*0770*/  IMAD.MOV.U32 R12, RZ, RZ, R3 ;  /* 0x000000ffff0c7224 */ /* 0x000fe400078e0003 */
.L_x_13560:
[----:B------:R-:W-:Y:S05]  /*0780*/  BSYNC B0 ;  /* 0x0000000000007941 */ /* 0x000fea0003800000 */
.L_x_13558:
[----:B------:R-:W-:Y:S01]  /*0790*/  LOP3.LUT R0, R15, R27, RZ, 0xfc, !PT ;  /* 0x0000001b0f007212 */ /* 0x000fe200078efcff */
[----:B------:R-:W-:Y:S03]  /*07a0*/  BSSY B0, `(.L_x_13561) ;  /* 0x0000020000007945 */ /* 0x000fe60003800000 */
[----:B------:R-:W-:-:S13]  /*07b0*/  ISETP.NE.U32.AND P0, PT, R0, RZ, PT ;  /* 0x000000ff0000720c */ /* 0x000fda0003f05070 */
[----:B------:R-:W-:Y:S05]  /*07c0*/  @!P0 BRA `(.L_x_13562) ;  /* 0x0000009000008947 */ /* 0x000fea0003800000 */
[----:B------:R-:W-:Y:S01]  /*07d0*/  IMAD.MOV.U32 R0, RZ, RZ, R14 ;  /* 0x000000ffff007224 */ /* 0x000fe200078e000e */
[----:B------:R-:W-:Y:S01]  /*07e0*/  MOV R2, R26 ;  /* 0x0000001a00027202 */ /* 0x000fe20000000f00 */
[----:B------:R-:W-:Y:S01]  /*07f0*/  IMAD.MOV.U32 R3, RZ, RZ, R15 ;  /* 0x000000ffff037224 */ /* 0x000fe200078e000f */
[----:B------:R-:W-:Y:S01]  /*0800*/  MOV R4, 0x830 ;  /* 0x0000083000047802 */ /* 0x000fe20000000f00 */
[----:B------:R-:W-:Y:S02]  /*0810*/  IMAD.MOV.U32 R5, RZ, RZ, R27 ;  /* 0x000000ffff057224 */ /* 0x000fe400078e001b */
[----:B------:R-:W-:Y:S05]  /*0820*/  CALL.REL.NOINC `($__internal_22_$__cuda_sm20_div_s64) ;  /* 0x0000252000007944 */ /* 0x000fea0003c00000 */
[----:B------:R-:W-:Y:S02]  /*0830*/  IMAD.MOV.U32 R14, RZ, RZ, R3 ;  /* 0x000000ffff0e7224 */ /* 0x000fe400078e0003 */
[----:B------:R-:W-:Y:S01]  /*0840*/  IMAD.MOV.U32 R15, RZ, RZ, R0 ;  /* 0x000000ffff0f7224 */ /* 0x000fe200078e0000 */
[----:B------:R-:W-:Y:S05]  /*0850*/  BRA `(.L_x_13563) ;  /* 0x0000014000007947 */ /* 0x000fea0003800000 */
.L_x_13562:
[----:B------:R-:W0:Y:S01]  /*0860*/  I2F.U32.RP R0, R26 ;  /* 0x0000001a00007306 */ /* 0x000e220000209000 */
[----:B------:R-:W-:Y:S01]  /*0870*/  IMAD.MOV R5, RZ, RZ, -R26 ;  /* 0x000000ffff057224 */ /* 0x000fe200078e0a1a */
[----:B------:R-:W-:Y:S02]  /*0880*/  ISETP.NE.U32.AND P2, PT, R26, RZ, PT ;  /* 0x000000ff1a00720c */ /* 0x000fe40003f45070 */
[----:B------:R-:W-:-:S04]  /*0890*/  MOV R15, RZ ;  /* 0x000000ff000f7202 */ /* 0x000fc80000000f00 */
[----:B0-----:R-:W0:Y:S02]  /*08a0*/  MUFU.RCP R0, R0 ;  /* 0x0000000000007308 */ /* 0x001e240000001000 */
[----:B0-----:R-:W-:-:S06]  /*08b0*/  IADD3 R2, R0, 0xffffffe, RZ ;  /* 0x0ffffffe00027810 */ /* 0x001fcc0007ffe0ff */
[----:B------:R0:W1:Y:S02]  /*08c0*/  F2I.FTZ.U32.TRUNC.NTZ R3, R2 ;  /* 0x0000000200037305 */ /* 0x000064000021f000 */
[----:B0-----:R-:W-:Y:S01]  /*08d0*/  HFMA2.MMA R2, -RZ, RZ, 0, 0 ;  /* 0x00000000ff027435 */ /* 0x001fe200000001ff */
[----:B-1----:R-:W-:-:S09]  /*08e0*/  IMAD R5, R5, R3, RZ ;  /* 0x0000000305057224 */ /* 0x002fd200078e02ff */
        /* <DEDUP_REMOVED lines=11> */
.L_x_13563:
[----:B------:R-:W-:Y:S05]  /*09a0*/  BSYNC B0 ;  /* 0x0000000000007941 */ /* 0x000fea0003800000 */
.L_x_13561:
        /* <DEDUP_REMOVED lines=13> */
.L_x_13565:
        /* <DEDUP_REMOVED lines=20> */
.L_x_13566:
[----:B------:R-:W-:Y:S05]  /*0bc0*/  BSYNC B0 ;  /* 0x0000000000007941 */ /* 0x000fea0003800000 */
.L_x_13564:
        /* <DEDUP_REMOVED lines=13> */
.L_x_13568:
        /* <DEDUP_REMOVED lines=20> */
.L_x_13569:
[----:B------:R-:W-:Y:S05]  /*0de0*/  BSYNC B0 ;  /* 0x0000000000007941 */ /* 0x000fea0003800000 */
.L_x_13567:
        /* <DEDUP_REMOVED lines=13> */
.L_x_13571:
        /* <DEDUP_REMOVED lines=20> */
.L_x_13572:
[----:B------:R-:W-:Y:S05]  /*1000*/  BSYNC B0 ;  /* 0x0000000000007941 */ /* 0x000fea0003800000 */
.L_x_13570:
        /* <DEDUP_REMOVED lines=13> */
.L_x_13574:
        /* <DEDUP_REMOVED lines=20> */
.L_x_13575:
[----:B------:R-:W-:Y:S05]  /*1220*/  BSYNC B0 ;  /* 0x0000000000007941 */ /* 0x000fea0003800000 */
.L_x_13573:
[----:B------:R-:W-:-:S04]  /*1230*/  IMAD.MOV.U32 R2, RZ, RZ, 0x8 ;  /* 0x00000008ff027424 */ /* 0x000fc800078e00ff */
[----:B------:R-:W-:-:S06]  /*1240*/  IMAD.WIDE.U32 R2, R47, R2, c[0x0][0x168] ;  /* 0x00005a002f027625 */ /* 0x000fcc00078e0002 */
[----:B------:R-:W-:-:S05]  /*1250*/  IMAD.WIDE R2, R46, 0x10, R2 ;  /* 0x000000102e027825 */ /* 0x000fca00078e0202 */
[----:B------:R-:W-:Y:S04]  /*1260*/  STG.E.128 [R2.64], R36 ;  /* 0x0000002402007986 */ /* 0x000fe8000c101d04 */
[----:B------:R-:W-:Y:S04]  /*1270*/  STG.E.128 [R2.64+0x800], R12 ;  /* 0x0008000c02007986 */ /* 0x000fe8000c101d04 */
[----:B------:R-:W-:Y:S04]  /*1280*/  STG.E.128 [R2.64+0x1000], R16 ;  /* 0x0010001002007986 */ /* 0x000fe8000c101d04 */
[----:B------:R-:W-:Y:S01]  /*1290*/  STG.E.128 [R2.64+0x1800], R20 ;  /* 0x0018001402007986 */ /* 0x000fe2000c101d04 */
[----:B------:R-:W-:Y:S05]  /*12a0*/  EXIT ;  /* 0x000000000000794d */ /* 0x000fea0003800000 */
.L_x_13551:
[----:B------:R-:W0:Y:S01]  /*12b0*/  S2R R38, SR_TID.X ;  /* 0x0000000000267919 */ /* 0x000e220000002100 */
[----:B------:R-:W-:Y:S01]  /*12c0*/  CS2R R2, SRZ ;  /* 0x0000000000027805 */ /* 0x000fe2000001ff00 */
[----:B------:R-:W-:Y:S01]  /*12d0*/  CS2R R4, SRZ ;  /* 0x0000000000047805 */ /* 0x000fe2000001ff00 */
[----:B0-----:R-:W-:Y:S01]  /*12e0*/  ISETP.GE.AND P2, PT, R38, R46, PT ;  /* 0x0000002e2600720c */ /* 0x001fe20003f46270 */
[----:B------:R-:W-:-:S12]  /*12f0*/  IMAD.MOV.U32 R0, RZ, RZ, R38 ;  /* 0x000000ffff007224 */ /* 0x000fd800078e0026 */
[----:B------:R-:W-:Y:S01]  /*1300*/  @!P2 IMAD.IADD R18, R47, 0x1, R0 ;  /* 0x000000012f12a824 */ /* 0x000fe200078e0200 */
[----:B------:R-:W-:Y:S01]  /*1310*/  @!P2 IADD3 R0, R0, 0x80, RZ ;  /* 0x000000800000a810 */ /* 0x000fe20007ffe0ff */
[----:B------:R-:W-:Y:S01]  /*1320*/  CS2R R6, SRZ ;  /* 0x0000000000067805 */ /* 0x000fe2000001ff00 */
[----:B------:R-:W-:Y:S01]  /*1330*/  CS2R R10, SRZ ;  /* 0x00000000000a7805 */ /* 0x000fe2000001ff00 */
[----:B------:R-:W-:Y:S01]  /*1340*/  @!P2 IMAD.MOV.U32 R19, RZ, RZ, 0x8 ;  /* 0x00000008ff13a424 */ /* 0x000fe200078e00ff */
[----:B------:R-:W-:Y:S01]  /*1350*/  ISETP.GE.AND P5, PT, R0, R46, PT ;  /* 0x0000002e0000720c */ /* 0x000fe20003fa6270 */
[----:B------:R-:W-:Y:S02]  /*1360*/  CS2R R14, SRZ ;  /* 0x00000000000e7805 */ /* 0x000fe4000001ff00 */
[----:B------:R-:W-:-:S04]  /*1370*/  @!P2 IMAD.WIDE.U32 R16, R18, R19, c[0x0][0x170] ;  /* 0x00005c001210a625 */ /* 0x000fc800078e0013 */
[----:B------:R-:W-:Y:S01]  /*1380*/  @!P2 IMAD.WIDE.U32 R18, R18, R19, c[0x0][0x178] ;  /* 0x00005e001212a625 */ /* 0x000fe200078e0013 */
[----:B------:R0:W5:Y:S01]  /*1390*/  @!P2 LDG.E.64 R2, [R16.64] ;  /* 0x000000041002a981 */ /* 0x000162000c1e1b00 */
[----:B------:R-:W-:Y:S01]  /*13a0*/  CS2R R12, SRZ ;  /* 0x00000000000c7805 */ /* 0x000fe2000001ff00 */
[----:B------:R-:W-:Y:S02]  /*13b0*/  CS2R R22, SRZ ;  /* 0x0000000000167805 */ /* 0x000fe4000001ff00 */
[----:B------:R1:W5:Y:S01]  /*13c0*/  @!P2 LDG.E.64 R4, [R18.64] ;  /* 0x000000041204a981 */ /* 0x000362000c1e1b00 */
        /* <DEDUP_REMOVED lines=15> */
[----:B------:R-:W-:Y:S01]  /*14c0*/  ISETP.GE.AND P4, PT, R0, R46, PT ;  /* 0x0000002e0000720c */ /* 0x000fe20003f86270 */
[----:B------:R-:W-:-:S04]  /*14d0*/  @!P5 IMAD.WIDE.U32 R28, R30, R31, c[0x0][0x170] ;  /* 0x00005c001e1cd625 */ /* 0x000fc800078e001f */
[----:B------:R-:W-:Y:S01]  /*14e0*/  @!P5 IMAD.WIDE.U32 R30, R30, R31, c[0x0][0x178] ;  /* 0x00005e001e1ed625 */ /* 0x000fe200078e001f */
[----:B------:R2:W5:Y:S03]  /*14f0*/  @!P5 LDG.E.64 R6, [R28.64] ;  /* 0x000000041c06d981 */ /* 0x000566000c1e1b00 */
[----:B------:R-:W-:Y:S01]  /*1500*/  @!P6 IMAD.MOV.U32 R37, RZ, RZ, 0x8 ;  /* 0x00000008ff25e424 */ /* 0x000fe200078e00ff */
[----:B------:R3:W5:Y:S03]  /*1510*/  @!P5 LDG.E.64 R10, [R30.64] ;  /* 0x000000041e0ad981 */ /* 0x000766000c1e1b00 */
[----:B------:R-:W-:Y:S01]  /*1520*/  @!P4 IMAD.IADD R9, R47, 0x1, R0 ;  /* 0x000000012f09c824 */ /* 0x000fe200078e0200 */
[----:B------:R-:W-:-:S04]  /*1530*/  @!P4 IADD3 R0, R0, 0x80, RZ ;  /* 0x000000800000c810 */ /* 0x000fc80007ffe0ff */
[----:B------:R-:W-:Y:S01]  /*1540*/  ISETP.GE.AND P5, PT, R0, R46, PT ;  /* 0x0000002e0000720c */ /* 0x000fe20003fa6270 */
[----:B------:R-:W-:Y:S01]  /*1550*/  @!P6 IMAD.WIDE.U32 R32, R36, R37, c[0x0][0x170] ;  /* 0x00005c002420e625 */ /* 0x000fe200078e0025 */
[----:B------:R-:W-:-:S03]  /*1560*/  @!P0 MOV R41, 0x8 ;  /* 0x0000000800298802 */ /* 0x000fc60000000f00 */
[----:B------:R-:W-:-:S04]  /*1570*/  @!P6 IMAD.WIDE.U32 R36, R36, R37, c[0x0][0x178] ;  /* 0x00005e002424e625 */ /* 0x000fc800078e0025 */
[----:B------:R-:W-:Y:S01]  /*1580*/  @!P1 IMAD.MOV.U32 R45, RZ, RZ, 0x8 ;  /* 0x00000008ff2d9424 */ /* 0x000fe200078e00ff */
[----:B0-----:R-:W-:Y:S01]  /*1590*/  CS2R R16, SRZ ;  /* 0x0000000000107805 */ /* 0x001fe2000001ff00 */
[----:B-1----:R-:W-:Y:S01]  /*15a0*/  CS2R R18, SRZ ;  /* 0x0000000000127805 */ /* 0x002fe2000001ff00 */
[----:B------:R-:W-:Y:S01]  /*15b0*/  @!P0 IMAD.WIDE.U32 R34, R40, R41, c[0x0][0x170] ;  /* 0x00005c0028228625 */ /* 0x000fe200078e0029 */
[----:B------:R0:W5:Y:S01]  /*15c0*/  @!P6 LDG.E.64 R14, [R36.64] ;  /* 0x00000004240ee981 */ /* 0x000162000c1e1b00 */
[----:B------:R-:W-:Y:S02]  /*15d0*/  CS2R R20, SRZ ;  /* 0x0000000000147805 */ /* 0x000fe4000001ff00 */
[----:B------:R-:W-:Y:S01]  /*15e0*/  @!P1 IMAD.WIDE.U32 R42, R26, R45, c[0x0][0x170] ;  /* 0x00005c001a2a9625 */ /* 0x000fe200078e002d */
[----:B------:R-:W-:Y:S01]  /*15f0*/  @!P4 MOV R50, 0x8 ;  /* 0x000000080032c802 */ /* 0x000fe20000000f00 */
[----:B------:R1:W5:Y:S02]  /*1600*/  @!P6 LDG.E.64 R12, [R32.64] ;  /* 0x00000004200ce981 */ /* 0x000364000c1e1b00 */
[----:B------:R-:W-:Y:S01]  /*1610*/  @!P0 IMAD.WIDE.U32 R40, R40, R41, c[0x0][0x178] ;  /* 0x00005e0028288625 */ /* 0x000fe200078e0029 */
[----:B------:R-:W-:Y:S01]  /*1620*/  CS2R R24, SRZ ;  /* 0x0000000000187805 */ /* 0x000fe2000001ff00 */
[----:B------:R4:W5:Y:S02]  /*1630*/  @!P0 LDG.E.64 R16, [R34.64] ;  /* 0x0000000422108981 */ /* 0x000964000c1e1b00 */
[----:B------:R-:W-:Y:S01]  /*1640*/  @!P1 IMAD.WIDE.U32 R44, R26, R45, c[0x0][0x178] ;  /* 0x00005e001a2c9625 */ /* 0x000fe200078e002d */
[----:B--2---:R-:W-:Y:S01]  /*1650*/  CS2R R28, SRZ ;  /* 0x00000000001c7805 */ /* 0x004fe2000001ff00 */
[----:B------:R2:W5:Y:S02]  /*1660*/  @!P0 LDG.E.64 R18, [R40.64] ;  /* 0x0000000428128981 */ /* 0x000564000c1e1b00 */
[----:B0-----:R-:W-:-:S02]  /*1670*/  @!P3 IMAD.MOV.U32 R37, RZ, RZ, 0x8 ;  /* 0x00000008ff25b424 */ /* 0x001fc400078e00ff */
[----:B------:R-:W-:Y:S01]  /*1680*/  @!P5 IMAD.IADD R0, R47, 0x1, R0 ;  /* 0x000000012f00d824 */ /* 0x000fe200078e0200 */
[----:B------:R0:W5:Y:S01]  /*1690*/  @!P1 LDG.E.64 R22, [R44.64] ;  /* 0x000000042c169981 */ /* 0x000162000c1e1b00 */
[----:B------:R-:W-:Y:S01]  /*16a0*/  @!P5 IMAD.MOV.U32 R39, RZ, RZ, 0x8 ;  /* 0x00000008ff27d424 */ /* 0x000fe200078e00ff */
[----:B------:R-:W-:Y:S01]  /*16b0*/  CS2R R26, SRZ ;  /* 0x00000000001a7805 */ /* 0x000fe2000001ff00 */
[CC--:B------:R-:W-:Y:S01]  /*16c0*/  @!P3 IMAD.WIDE.U32 R48, R8.reuse, R37.reuse, c[0x0][0x170] ;  /* 0x00005c000830b625 */ /* 0x0c0fe200078e0025 */
[----:B------:R0:W5:Y:S01]  /*16d0*/  @!P1 LDG.E.64 R20, [R42.64] ;  /* 0x000000042a149981 */ /* 0x000162000c1e1b00 */
[----:B---3--:R-:W-:Y:S01]  /*16e0*/  CS2R R30, SRZ ;  /* 0x00000000001e7805 */ /* 0x008fe2000001ff00 */
[----:B-1----:R-:W-:Y:S01]  /*16f0*/  CS2R R32, SRZ ;  /* 0x0000000000207805 */ /* 0x002fe2000001ff00 */
[----:B----4-:R-:W-:Y:S01]  /*1700*/  CS2R R34, SRZ ;  /* 0x0000000000227805 */ /* 0x010fe2000001ff00 */
[----:B------:R-:W-:Y:S01]  /*1710*/  @!P3 IMAD.WIDE.U32 R36, R8, R37, c[0x0][0x178] ;  /* 0x00005e000824b625 */ /* 0x000fe200078e0025 */
[----:B------:R1:W5:Y:S03]  /*1720*/  @!P3 LDG.E.64 R24, [R48.64] ;  /* 0x000000043018b981 */ /* 0x000366000c1e1b00 */
[CC--:B--2---:R-:W-:Y:S01]  /*1730*/  @!P4 IMAD.WIDE.U32 R40, R9.reuse, R50.reuse, c[0x0][0x170] ;  /* 0x00005c000928c625 */ /* 0x0c4fe200078e0032 */
[----:B------:R1:W5:Y:S03]  /*1740*/  @!P3 LDG.E.64 R26, [R36.64] ;  /* 0x00000004241ab981 */ /* 0x000366000c1e1b00 */
[----:B0-----:R-:W-:Y:S01]  /*1750*/  @!P4 IMAD.WIDE.U32 R44, R9, R50, c[0x0][0x178] ;  /* 0x00005e00092cc625 */ /* 0x001fe200078e0032 */
[----:B------:R1:W5:Y:S03]  /*1760*/  @!P4 LDG.E.64 R28, [R40.64] ;  /* 0x00000004281cc981 */ /* 0x000366000c1e1b00 */
[CC--:B------:R-:W-:Y:S01]  /*1770*/  @!P5 IMAD.WIDE.U32 R8, R0.reuse, R39.reuse, c[0x0][0x170] ;  /* 0x00005c000008d625 */ /* 0x0c0fe200078e0027 */
[----:B------:R1:W5:Y:S03]  /*1780*/  @!P4 LDG.E.64 R30, [R44.64] ;  /* 0x000000042c1ec981 */ /* 0x000366000c1e1b00 */
[----:B------:R-:W-:Y:S01]  /*1790*/  @!P5 IMAD.WIDE.U32 R42, R0, R39, c[0x0][0x178] ;  /* 0x00005e00002ad625 */ /* 0x000fe200078e0027 */
[----:B------:R1:W5:Y:S04]  /*17a0*/  @!P5 LDG.E.64 R32, [R8.64] ;  /* 0x000000040820d981 */ /* 0x000368000c1e1b00 */
[----:B------:R1:W5:Y:S01]  /*17b0*/  @!P5 LDG.E.64 R34, [R42.64] ;  /* 0x000000042a22d981 */ /* 0x000362000c1e1b00 */
[----:B------:R-:W-:Y:S01]  /*17c0*/  BSSY B0, `(.L_x_13576) ;  /* 0x000001f000007945 */ /* 0x000fe20003800000 */
[----:B------:R-:W-:Y:S05]  /*17d0*/  @P2 BRA `(.L_x_13577) ;  /* 0x000001d000002947 */ /* 0x000fea0003800000 */
[----:B-----5:R-:W-:-:S04]  /*17e0*/  LOP3.LUT R0, R3, R5, RZ, 0xfc, !PT ;  /* 0x0000000503007212 */ /* 0x020fc800078efcff */
[----:B------:R-:W-:-:S13]  /*17f0*/  ISETP.NE.U32.AND P0, PT, R0, RZ, PT ;  /* 0x000000ff0000720c */ /* 0x000fda0003f05070 */
[----:B------:R-:W-:Y:S05]  /*1800*/  @!P0 BRA `(.L_x_13578) ;  /* 0x0000007000008947 */ /* 0x000fea0003800000 */
[----:B------:R-:W-:Y:S01]  /*1810*/  IMAD.MOV.U32 R0, RZ, RZ, R2 ;  /* 0x000000ffff007224 */ /* 0x000fe200078e0002 */
[----:B------:R-:W-:Y:S02]  /*1820*/  MOV R2, R4 ;  /* 0x0000000400027202 */ /* 0x000fe40000000f00 */
[----:B------:R-:W-:Y:S02]  /*1830*/  MOV R4, 0x1850 ;  /* 0x0000185000047802 */ /* 0x000fe40000000f00 */
[----:B-1----:R-:W-:Y:S05]  /*1840*/  CALL.REL.NOINC `($__internal_22_$__cuda_sm20_div_s64) ;  /* 0x0000150000007944 */ /* 0x002fea0003c00000 */
[----:B------:R-:W-:Y:S02]  /*1850*/  IMAD.MOV.U32 R36, RZ, RZ, R3 ;  /* 0x000000ffff247224 */ /* 0x000fe400078e0003 */
[----:B------:R-:W-:Y:S01]  /*1860*/  IMAD.MOV.U32 R37, RZ, RZ, R0 ;  /* 0x000000ffff257224 */ /* 0x000fe200078e0000 */
[----:B------:R-:W-:Y:S05]  /*1870*/  BRA `(.L_x_13577) ;  /* 0x0000013000007947 */ /* 0x000fea0003800000 */
.L_x_13578:
[----:B------:R-:W0:Y:S01]  /*1880*/  I2F.U32.RP R0, R4 ;  /* 0x0000000400007306 */ /* 0x000e220000209000 */
[----:B------:R-:W-:Y:S01]  /*1890*/  ISETP.NE.U32.AND P3, PT, R4, RZ, PT ;  /* 0x000000ff0400720c */ /* 0x000fe20003f65070 */
[----:B-1----:R-:W-:-:S06]  /*18a0*/  IMAD.MOV.U32 R37, RZ, RZ, RZ ;  /* 0x000000ffff257224 */ /* 0x002fcc00078e00ff */
        /* <DEDUP_REMOVED lines=16> */
.L_x_13577:
[----:B------:R-:W-:Y:S05]  /*19b0*/  BSYNC B0 ;  /* 0x0000000000007941 */ /* 0x000fea0003800000 */
.L_x_13576:
[----:B------:R-:W-:Y:S01]  /*19c0*/  IADD3 R39, R38, 0x80, RZ ;  /* 0x0000008026277810 */ /* 0x000fe20007ffe0ff */
[----:B------:R-:W-:Y:S03]  /*19d0*/  BSSY B0, `(.L_x_13579) ;  /* 0x0000023000007945 */ /* 0x000fe60003800000 */
[----:B------:R-:W-:-:S13]  /*19e0*/  ISETP.GE.AND P0, PT, R39, R46, PT ;  /* 0x0000002e2700720c */ /* 0x000fda0003f06270 */
[----:B------:R-:W-:Y:S05]  /*19f0*/  @P0 BRA `(.L_x_13580) ;  /* 0x0000020000000947 */ /* 0x000fea0003800000 */
[----:B-----5:R-:W-:-:S04]  /*1a00*/  LOP3.LUT R0, R7, R11, RZ, 0xfc, !PT ;  /* 0x0000000b07007212 */ /* 0x020fc800078efcff */
[----:B------:R-:W-:-:S13]  /*1a10*/  ISETP.NE.U32.AND P0, PT, R0, RZ, PT ;  /* 0x000000ff0000720c */ /* 0x000fda0003f05070 */
[----:B------:R-:W-:Y:S05]  /*1a20*/  @!P0 BRA `(.L_x_13581) ;  /* 0x0000009000008947 */ /* 0x000fea0003800000 */
[----:B------:R-:W-:Y:S01]  /*1a30*/  MOV R0, R6 ;  /* 0x0000000600007202 */ /* 0x000fe20000000f00 */
[----:B------:R-:W-:Y:S01]  /*1a40*/  IMAD.MOV.U32 R3, RZ, RZ, R7 ;  /* 0x000000ffff037224 */ /* 0x000fe200078e0007 */
[----:B------:R-:W-:Y:S01]  /*1a50*/  MOV R4, 0x1a90 ;  /* 0x00001a9000047802 */ /* 0x000fe20000000f00 */
[----:B------:R-:W-:Y:S02]  /*1a60*/  IMAD.MOV.U32 R2, RZ, RZ, R10 ;  /* 0x000000ffff027224 */ /* 0x000fe400078e000a */
[----:B------:R-:W-:Y:S02]  /*1a70*/  IMAD.MOV.U32 R5, RZ, RZ, R11 ;  /* 0x000000ffff057224 */ /* 0x000fe400078e000b */
[----:B-1----:R-:W-:Y:S05]  /*1a80*/  CALL.REL.NOINC `($__internal_22_$__cuda_sm20_div_s64) ;  /* 0x000012c000007944 */ /* 0x002fea0003c00000 */
[----:B------:R-:W-:Y:S01]  /*1a90*/  MOV R6, R3 ;  /* 0x0000000300067202 */ /* 0x000fe20000000f00 */
[----:B------:R-:W-:Y:S01]  /*1aa0*/  IMAD.MOV.U32 R7, RZ, RZ, R0 ;  /* 0x000000ffff077224 */ /* 0x000fe200078e0000 */
[----:B------:R-:W-:Y:S05]  /*1ab0*/  BRA `(.L_x_13580) ;  /* 0x0000014000007947 */ /* 0x000fea0003800000 */
.L_x_13581:
        /* <DEDUP_REMOVED lines=20> */
.L_x_13580:
[----:B------:R-:W-:Y:S05]  /*1c00*/  BSYNC B0 ;  /* 0x0000000000007941 */ /* 0x000fea0003800000 */
.L_x_13579:
        /* <DEDUP_REMOVED lines=16> */
.L_x_13584:
        /* <DEDUP_REMOVED lines=19> */
.L_x_13583:
[----:B------:R-:W-:Y:S05]  /*1e40*/  BSYNC B0 ;  /* 0x0000000000007941 */ /* 0x000fea0003800000 */
.L_x_13582:
        /* <DEDUP_REMOVED lines=8> */
[----:B------:R-:W-:Y:S01]  /*1ed0*/  MOV R3, R17 ;  /* 0x0000001100037202 */ /* 0x000fe20000000f00 */
[----:B------:R-:W-:Y:S01]  /*1ee0*/  IMAD.MOV.U32 R2, RZ, RZ, R18 ;  /* 0x000000ffff027224 */ /* 0x000fe200078e0012 */
[----:B------:R-:W-:Y:S01]  /*1ef0*/  MOV R4, 0x1f20 ;  /* 0x00001f2000047802 */ /* 0x000fe20000000f00 */
[----:B------:R-:W-:Y:S02]  /*1f00*/  IMAD.MOV.U32 R5, RZ, RZ, R19 ;  /* 0x000000ffff057224 */ /* 0x000fe400078e0013 */
[----:B-1----:R-:W-:Y:S05]  /*1f10*/  CALL.REL.NOINC `($__internal_22_$__cuda_sm20_div_s64) ;  /* 0x00000e3000007944 */ /* 0x002fea0003c00000 */
[----:B------:R-:W-:Y:S01]  /*1f20*/  IMAD.MOV.U32 R12, RZ, RZ, R3 ;  /* 0x000000ffff0c7224 */ /* 0x000fe200078e0003 */
[----:B------:R-:W-:Y:S01]  /*1f30*/  MOV R13, R0 ;  /* 0x00000000000d7202 */ /* 0x000fe20000000f00 */
[----:B------:R-:W-:Y:S05]  /*1f40*/  BRA `(.L_x_13586) ;  /* 0x0000013000007947 */ /* 0x000fea0003800000 */
.L_x_13587:
        /* <DEDUP_REMOVED lines=14> */
[-C--:B------:R-:W-:Y:S02]  /*2030*/  @P0 IADD3 R17, R17, -R18.reuse, RZ ;  /* 0x8000001211110210 */ /* 0x080fe40007ffe0ff */
[----:B------:R-:W-:Y:S02]  /*2040*/  @P0 IADD3 R12, R12, 0x1, RZ ;  /* 0x000000010c0c0810 */ /* 0x000fe40007ffe0ff */
[----:B------:R-:W-:-:S13]  /*2050*/  ISETP.GE.U32.AND P1, PT, R17, R18, PT ;  /* 0x000000121100720c */ /* 0x000fda0003f26070 */
[----:B------:R-:W-:Y:S02]  /*2060*/  @P1 IADD3 R12, R12, 0x1, RZ ;  /* 0x000000010c0c1810 */ /* 0x000fe40007ffe0ff */
[----:B------:R-:W-:Y:S02]  /*2070*/  @!P3 LOP3.LUT R12, RZ, R18, RZ, 0x33, !PT ;  /* 0x00000012ff0cb212 */ /* 0x000fe400078e33ff */
.L_x_13586:
[----:B------:R-:W-:Y:S05]  /*2080*/  BSYNC B0 ;  /* 0x0000000000007941 */ /* 0x000fea0003800000 */
.L_x_13585:
        /* <DEDUP_REMOVED lines=13> */
[----:B------:R-:W-:Y:S02]  /*2160*/  IMAD.MOV.U32 R14, RZ, RZ, R3 ;  /* 0x000000ffff0e7224 */ /* 0x000fe400078e0003 */
[----:B------:R-:W-:Y:S01]  /*2170*/  IMAD.MOV.U32 R15, RZ, RZ, R0 ;  /* 0x000000ffff0f7224 */ /* 0x000fe200078e0000 */
[----:B------:R-:W-:Y:S05]  /*2180*/  BRA `(.L_x_13589) ;  /* 0x0000013000007947 */ /* 0x000fea0003800000 */
.L_x_13590:
[----:B------:R-:W0:Y:S01]  /*2190*/  I2F.U32.RP R0, R22 ;  /* 0x0000001600007306 */ /* 0x000e220000209000 */
[----:B------:R-:W-:Y:S01]  /*21a0*/  ISETP.NE.U32.AND P3, PT, R22, RZ, PT ;  /* 0x000000ff1600720c */ /* 0x000fe20003f65070 */
[----:B------:R-:W-:-:S06]  /*21b0*/  HFMA2.MMA R15, -RZ, RZ, 0, 0 ;  /* 0x00000000ff0f7435 */ /* 0x000fcc00000001ff */
[----:B0-----:R-:W0:Y:S02]  /*21c0*/  MUFU.RCP R0, R0 ;  /* 0x0000000000007308 */ /* 0x001e240000001000 */
[----:B0-----:R-:W-:-:S06]  /*21d0*/  IADD3 R2, R0, 0xffffffe, RZ ;  /* 0x0ffffffe00027810 */ /* 0x001fcc0007ffe0ff */
[----:B------:R0:W2:Y:S02]  /*21e0*/  F2I.FTZ.U32.TRUNC.NTZ R3, R2 ;  /* 0x0000000200037305 */ /* 0x0000a4000021f000 */
[----:B0-----:R-:W-:Y:S01]  /*21f0*/  IMAD.MOV.U32 R2, RZ, RZ, RZ ;  /* 0x000000ffff027224 */ /* 0x001fe200078e00ff */
[----:B--2---:R-:W-:-:S05]  /*2200*/  IADD3 R5, RZ, -R3, RZ ;  /* 0x80000003ff057210 */ /* 0x004fca0007ffe0ff */
        /* <DEDUP_REMOVED lines=11> */
.L_x_13589:
[----:B------:R-:W-:Y:S05]  /*22c0*/  BSYNC B0 ;  /* 0x0000000000007941 */ /* 0x000fea0003800000 */
.L_x_13588:
        /* <DEDUP_REMOVED lines=16> */
.L_x_13593:
[----:B------:R-:W0:Y:S01]  /*23d0*/  I2F.U32.RP R0, R26 ;  /* 0x0000001a00007306 */ /* 0x000e220000209000 */
[----:B------:R-:W-:Y:S01]  /*23e0*/  ISETP.NE.U32.AND P3, PT, R26, RZ, PT ;  /* 0x000000ff1a00720c */ /* 0x000fe20003f65070 */
[----:B------:R-:W-:-:S06]  /*23f0*/  IMAD.MOV.U32 R17, RZ, RZ, RZ ;  /* 0x000000ffff117224 */ /* 0x000fcc00078e00ff */
[----:B0-----:R-:W0:Y:S02]  /*2400*/  MUFU.RCP R0, R0 ;  /* 0x0000000000007308 */ /* 0x001e240000001000 */
[----:B0-----:R-:W-:-:S06]  /*2410*/  IADD3 R2, R0, 0xffffffe, RZ ;  /* 0x0ffffffe00027810 */ /* 0x001fcc0007ffe0ff */
[----:B------:R0:W2:Y:S02]  /*2420*/  F2I.FTZ.U32.TRUNC.NTZ R3, R2 ;  /* 0x0000000200037305 */ /* 0x0000a4000021f000 */
[----:B0-----:R-:W-:Y:S01]  /*2430*/  HFMA2.MMA R2, -RZ, RZ, 0, 0 ;  /* 0x00000000ff027435 */ /* 0x001fe200000001ff */
[----:B--2---:R-:W-:-:S04]  /*2440*/  IMAD.MOV R5, RZ, RZ, -R3 ;  /* 0x000000ffff057224 */ /* 0x004fc800078e0a03 */
        /* <DEDUP_REMOVED lines=11> */
.L_x_13592:
[----:B------:R-:W-:Y:S05]  /*2500*/  BSYNC B0 ;  /* 0x0000000000007941 */ /* 0x000fea0003800000 */
.L_x_13591:
        /* <DEDUP_REMOVED lines=16> */
.L_x_13596:
        /* <DEDUP_REMOVED lines=19> */
.L_x_13595:
[----:B------:R-:W-:Y:S05]  /*2740*/  BSYNC B0 ;  /* 0x0000000000007941 */ /* 0x000fea0003800000 */
.L_x_13594:
        /* <DEDUP_REMOVED lines=16> */
.L_x_13599:
        /* <DEDUP_REMOVED lines=14> */
[-C--:B------:R-:W-:Y:S02]  /*2930*/  @P0 IADD3 R33, R33, -R34.reuse, RZ ;  /* 0x8000002221210210 */ /* 0x080fe40007ffe0ff */
[----:B------:R-:W-:Y:S02]  /*2940*/  @P0 IADD3 R2, R2, 0x1, RZ ;  /* 0x0000000102020810 */ /* 0x000fe40007ffe0ff */
[----:B------:R-:W-:-:S13]  /*2950*/  ISETP.GE.U32.AND P1, PT, R33, R34, PT ;  /* 0x000000222100720c */ /* 0x000fda0003f26070 */
[----:B------:R-:W-:Y:S02]  /*2960*/  @P1 IADD3 R2, R2, 0x1, RZ ;  /* 0x0000000102021810 */ /* 0x000fe40007ffe0ff */
[----:B------:R-:W-:Y:S02]  /*2970*/  @!P3 LOP3.LUT R2, RZ, R34, RZ, 0x33, !PT ;  /* 0x00000022ff02b212 */ /* 0x000fe400078e33ff */
.L_x_13598:
[----:B------:R-:W-:Y:S05]  /*2980*/  BSYNC B0 ;  /* 0x0000000000007941 */ /* 0x000fea0003800000 */
.L_x_13597:
[----:B------:R-:W0:Y:S01]  /*2990*/  @!P2 S2R R4, SR_TID.X ;  /* 0x000000000004a919 */ /* 0x000e220000002100 */
[----:B------:R-:W-:Y:S01]  /*29a0*/  @!P2 IMAD.MOV.U32 R5, RZ, RZ, 0x8 ;  /* 0x00000008ff05a424 */ /* 0x000fe200078e00ff */
[----:B------:R-:W-:Y:S01]  /*29b0*/  @!P2 MOV R38, R39 ;  /* 0x000000270026a202 */ /* 0x000fe20000000f00 */
[----:B------:R-:W-:Y:S01]  /*29c0*/  BSSY B0, `(.L_x_13600) ;  /* 0x0000030000007945 */ /* 0x000fe20003800000 */
[----:B------:R-:W-:Y:S02]  /*29d0*/  BSSY B1, `(.L_x_13601) ;  /* 0x0000028000017945 */ /* 0x000fe40003800000 */
[----:B------:R-:W-:Y:S01]  /*29e0*/  ISETP.GE.AND P0, PT, R38, R46, PT ;  /* 0x0000002e2600720c */ /* 0x000fe20003f06270 */
[----:B0-----:R-:W-:-:S04]  /*29f0*/  @!P2 IMAD.IADD R4, R47, 0x1, R4 ;  /* 0x000000012f04a824 */ /* 0x001fc800078e0204 */
[----:B------:R-:W-:-:S05]  /*2a00*/  @!P2 IMAD.WIDE.U32 R4, R4, R5, c[0x0][0x168] ;  /* 0x00005a000404a625 */ /* 0x000fca00078e0005 */
[----:B------:R0:W-:Y:S03]  /*2a10*/  @!P2 STG.E.64 [R4.64], R36 ;  /* 0x000000240400a986 */ /* 0x0001e6000c101b04 */
[----:B------:R-:W-:Y:S05]  /*2a20*/  @P0 BRA `(.L_x_13602) ;  /* 0x000000c000000947 */ /* 0x000fea0003800000 */
[----:B0-----:R-:W-:Y:S01]  /*2a30*/  IMAD.IADD R4, R47, 0x1, R38 ;  /* 0x000000012f047824 */ /* 0x001fe200078e0226 */
[----:B------:R-:W-:Y:S01]  /*2a40*/  IADD3 R38, R38, 0x80, RZ ;  /* 0x0000008026267810 */ /* 0x000fe20007ffe0ff */
[----:B------:R-:W-:-:S03]  /*2a50*/  IMAD.MOV.U32 R5, RZ, RZ, 0x8 ;  /* 0x00000008ff057424 */ /* 0x000fc600078e00ff */
[----:B------:R-:W-:Y:S01]  /*2a60*/  ISETP.GE.AND P0, PT, R38, R46, PT ;  /* 0x0000002e2600720c */ /* 0x000fe20003f06270 */
[----:B------:R-:W-:-:S05]  /*2a70*/  IMAD.WIDE.U32 R4, R4, R5, c[0x0][0x168] ;  /* 0x00005a0004047625 */ /* 0x000fca00078e0005 */
[----:B------:R0:W-:Y:S07]  /*2a80*/  STG.E.64 [R4.64], R6 ;  /* 0x0000000604007986 */ /* 0x0001ee000c101b04 */
[----:B------:R-:W-:Y:S05]  /*2a90*/  @P0 BRA `(.L_x_13603) ;  /* 0x000000c000000947 */ /* 0x000fea0003800000 */
[----:B0-----:R-:W-:Y:S01]  /*2aa0*/  HFMA2.MMA R5, -RZ, RZ, 0, 4.76837158203125e-07 ;  /* 0x00000008ff057435 */ /* 0x001fe200000001ff */
[----:B------:R-:W-:Y:S01]  /*2ab0*/  IMAD.IADD R4, R47, 0x1, R38 ;  /* 0x000000012f047824 */ /* 0x000fe200078e0226 */
[----:B------:R-:W-:-:S08]  /*2ac0*/  IADD3 R38, R38, 0x80, RZ ;  /* 0x0000008026267810 */ /* 0x000fd00007ffe0ff */
[----:B------:R-:W-:-:S05]  /*2ad0*/  IMAD.WIDE.U32 R4, R4, R5, c[0x0][0x168] ;  /* 0x00005a0004047625 */ /* 0x000fca00078e0005 */
[----:B------:R0:W-:Y:S02]  /*2ae0*/  STG.E.64 [R4.64], R10 ;  /* 0x0000000a04007986 */ /* 0x0001e4000c101b04 */
.L_x_13602:
[----:B------:R-:W-:-:S13]  /*2af0*/  ISETP.GE.AND P0, PT, R38, R46, PT ;  /* 0x0000002e2600720c */ /* 0x000fda0003f06270 */
[----:B------:R-:W-:Y:S05]  /*2b00*/  @P0 BRA `(.L_x_13604) ;  /* 0x000000c000000947 */ /* 0x000fea0003800000 */
[----:B0-----:R-:W-:Y:S01]  /*2b10*/  IMAD.IADD R4, R47, 0x1, R38 ;  /* 0x000000012f047824 */ /* 0x001fe200078e0226 */
[----:B------:R-:W-:Y:S01]  /*2b20*/  IADD3 R38, R38, 0x80, RZ ;  /* 0x0000008026267810 */ /* 0x000fe20007ffe0ff */
[----:B------:R-:W-:-:S04]  /*2b30*/  IMAD.MOV.U32 R5, RZ, RZ, 0x8 ;  /* 0x00000008ff057424 */ /* 0x000fc800078e00ff */
[----:B------:R-:W-:-:S05]  /*2b40*/  IMAD.WIDE.U32 R4, R4, R5, c[0x0][0x168] ;  /* 0x00005a0004047625 */ /* 0x000fca00078e0005 */
[----:B------:R0:W-:Y:S02]  /*2b50*/  STG.E.64 [R4.64], R12 ;  /* 0x0000000c04007986 */ /* 0x0001e4000c101b04 */
.L_x_13603:
[----:B------:R-:W-:-:S13]  /*2b60*/  ISETP.GE.AND P0, PT, R38, R46, PT ;  /* 0x0000002e2600720c */ /* 0x000fda0003f06270 */
[----:B------:R-:W-:Y:S05]  /*2b70*/  @P0 BRA `(.L_x_13605) ;  /* 0x000000d000000947 */ /* 0x000fea0003800000 */
[----:B0-----:R-:W-:Y:S01]  /*2b80*/  MOV R5, 0x8 ;  /* 0x0000000800057802 */ /* 0x001fe20000000f00 */
[----:B------:R-:W-:Y:S01]  /*2b90*/  IMAD.IADD R4, R47, 0x1, R38 ;  /* 0x000000012f047824 */ /* 0x000fe200078e0226 */
[----:B------:R-:W-:-:S03]  /*2ba0*/  IADD3 R38, R38, 0x80, RZ ;  /* 0x0000008026267810 */ /* 0x000fc60007ffe0ff */
[----:B------:R-:W-:-:S05]  /*2bb0*/  IMAD.WIDE.U32 R4, R4, R5, c[0x0][0x168] ;  /* 0x00005a0004047625 */ /* 0x000fca00078e0005 */
[----:B------:R0:W-:Y:S02]  /*2bc0*/  STG.E.64 [R4.64], R14 ;  /* 0x0000000e04007986 */ /* 0x0001e4000c101b04 */
.L_x_13604:
        /* <DEDUP_REMOVED lines=8> */
.L_x_13605:
[----:B------:R-:W-:Y:S05]  /*2c50*/  BSYNC B1 ;  /* 0x0000000000017941 */ /* 0x000fea0003800000 */
.L_x_13601:
[----:B------:R-:W-:-:S13]  /*2c60*/  ISETP.GE.AND P0, PT, R38, R46, PT ;  /* 0x0000002e2600720c */ /* 0x000fda0003f06270 */
[----:B0-----:R-:W-:Y:S01]  /*2c70*/  @!P0 MOV R5, 0x8 ;  /* 0x0000000800058802 */ /* 0x001fe20000000f00 */
[----:B------:R-:W-:Y:S01]  /*2c80*/  @!P0 IMAD.IADD R4, R47, 0x1, R38 ;  /* 0x000000012f048824 */ /* 0x000fe200078e0226 */
[----:B------:R-:W-:-:S03]  /*2c90*/  @!P0 IADD3 R38, R38, 0x80, RZ ;  /* 0x0000008026268810 */ /* 0x000fc60007ffe0ff */
[----:B------:R-:W-:-:S05]  /*2ca0*/  @!P0 IMAD.WIDE.U32 R4, R4, R5, c[0x0][0x168] ;  /* 0x00005a0004048625 */ /* 0x000fca00078e0005 */
[----:B------:R0:W-:Y:S02]  /*2cb0*/  @!P0 STG.E.64 [R4.64], R18 ;  /* 0x0000001204008986 */ /* 0x0001e4000c101b04 */
.L_x_13606:
[----:B------:R-:W-:Y:S05]  /*2cc0*/  BSYNC B0 ;  /* 0x0000000000007941 */ /* 0x000fea0003800000 */
.L_x_13600:
[----:B------:R-:W-:Y:S01]  /*2cd0*/  WARPSYNC 0xffffffff ;  /* 0xffffffff00007948 */ /* 0x000fe20003800000 */
[----:B------:R-:W-:-:S13]  /*2ce0*/  ISETP.GE.AND P0, PT, R38, R46, PT ;  /* 0x0000002e2600720c */ /* 0x000fda0003f06270 */
[----:B------:R-:W-:Y:S05]  /*2cf0*/  @P0 EXIT ;  /* 0x000000000000094d */ /* 0x000fea0003800000 */
[----:B0-----:R-:W-:Y:S02]  /*2d00*/  IMAD.IADD R4, R47, 0x1, R38 ;  /* 0x000000012f047824 */ /* 0x001fe400078e0226 */
[----:B------:R-:W-:-:S04]  /*2d10*/  IMAD.MOV.U32 R5, RZ, RZ, 0x8 ;  /* 0x00000008ff057424 */ /* 0x000fc800078e00ff */
[----:B------:R-:W-:-:S05]  /*2d20*/  IMAD.WIDE.U32 R4, R4, R5, c[0x0][0x168] ;  /* 0x00005a0004047625 */ /* 0x000fca00078e0005 */
[----:B------:R-:W-:Y:S01]  /*2d30*/  STG.E.64 [R4.64], R2 ;  /* 0x0000000204007986 */ /* 0x000fe2000c101b04 */
[----:B------:R-:W-:Y:S05]  /*2d40*/  EXIT ;  /* 0x000000000000794d */ /* 0x000fea0003800000 */
        .weak           $__internal_22_$__cuda_sm20_div_s64
        .type           $__internal_22_$__cuda_sm20_div_s64,@function
        .size           $__internal_22_$__cuda_sm20_div_s64,(.L_x_21403 - $__internal_22_$__cuda_sm20_div_s64)
$__internal_22_$__cuda_sm20_div_s64:
        /* <DEDUP_REMOVED lines=11> */
[C---:B------:R-:W-:Y:S01]  /*2e00*/  IMAD R44, R40.reuse, R9, R43 ;  /* 0x00000009282c7224 */ /* 0x040fe200078e022b */
[----:B------:R-:W-:Y:S01]  /*2e10*/  IADD3 R45, P0, RZ, -R42, RZ ;  /* 0x8000002aff2d7210 */ /* 0x000fe20007f1e0ff */
[----:B------:R-:W-:Y:S02]  /*2e20*/  IMAD.MOV.U32 R43, RZ, RZ, R40 ;  /* 0x000000ffff2b7224 */ /* 0x000fe400078e0028 */
[----:B------:R-:W-:Y:S02]  /*2e30*/  IMAD R44, R41, R8, R44 ;  /* 0x00000008292c7224 */ /* 0x000fe400078e022c */
[----:B------:R-:W-:-:S03]  /*2e40*/  IMAD.HI.U32 R42, R40, R45, RZ ;  /* 0x0000002d282a7227 */ /* 0x000fc600078e00ff */
[----:B------:R-:W-:-:S05]  /*2e50*/  IADD3.X R44, RZ, ~R44, RZ, P0, !PT ;  /* 0x8000002cff2c7210 */ /* 0x000fca00007fe4ff */
[----:B------:R-:W-:-:S04]  /*2e60*/  IMAD.WIDE.U32 R42, P0, R40, R44, R42 ;  /* 0x0000002c282a7225 */ /* 0x000fc8000780002a */
[----:B------:R-:W-:-:S04]  /*2e70*/  IMAD.HI.U32 R40, R41, R44, RZ ;  /* 0x0000002c29287227 */ /* 0x000fc800078e00ff */
[----:B------:R-:W-:-:S04]  /*2e80*/  IMAD.HI.U32 R43, P1, R41, R45, R42 ;  /* 0x0000002d292b7227 */ /* 0x000fc8000782002a */
[----:B------:R-:W-:Y:S02]  /*2e90*/  IMAD R42, R41, R44, RZ ;  /* 0x0000002c292a7224 */ /* 0x000fe400078e02ff */
[----:B------:R-:W-:-:S03]  /*2ea0*/  IMAD.X R40, R40, 0x1, R41, P0 ;  /* 0x0000000128287824 */ /* 0x000fc600000e0629 */
[----:B------:R-:W-:-:S04]  /*2eb0*/  IADD3 R43, P3, R42, R43, RZ ;  /* 0x0000002b2a2b7210 */ /* 0x000fc80007f7e0ff */
[----:B------:R-:W-:Y:S01]  /*2ec0*/  IADD3.X R40, RZ, RZ, R40, P3, P1 ;  /* 0x000000ffff287210 */ /* 0x000fe20001fe2428 */
[----:B------:R-:W-:-:S04]  /*2ed0*/  IMAD.WIDE.U32 R44, R43, R8, RZ ;  /* 0x000000082b2c7225 */ /* 0x000fc800078e00ff */
[----:B------:R-:W-:Y:S01]  /*2ee0*/  IMAD R41, R43, R9, R45 ;  /* 0x000000092b297224 */ /* 0x000fe200078e022d */
[----:B------:R-:W-:-:S03]  /*2ef0*/  IADD3 R44, P0, RZ, -R44, RZ ;  /* 0x8000002cff2c7210 */ /* 0x000fc60007f1e0ff */
[----:B------:R-:W-:Y:S02]  /*2f00*/  IMAD R41, R40, R8, R41 ;  /* 0x0000000828297224 */ /* 0x000fe400078e0229 */
[----:B------:R-:W-:-:S04]  /*2f10*/  IMAD.HI.U32 R42, R43, R44, RZ ;  /* 0x0000002c2b2a7227 */ /* 0x000fc800078e00ff */
[----:B------:R-:W-:-:S04]  /*2f20*/  IMAD.X R41, RZ, RZ, ~R41, P0 ;  /* 0x000000ffff297224 */ /* 0x000fc800000e0e29 */
[----:B------:R-:W-:-:S06]  /*2f30*/  IMAD.WIDE.U32 R42, P0, R43, R41, R42 ;  /* 0x000000292b2a7225 */ /* 0x000fcc000780002a */
[----:B------:R-:W-:Y:S01]  /*2f40*/  IMAD.HI.U32 R42, P1, R40, R44, R42 ;  /* 0x0000002c282a7227 */ /* 0x000fe2000782002a */
[----:B------:R-:W-:-:S03]  /*2f50*/  IADD3 R44, P5, RZ, -R0, RZ ;  /* 0x80000000ff2c7210 */ /* 0x000fc60007fbe0ff */
[-C--:B------:R-:W-:Y:S01]  /*2f60*/  IMAD R43, R40, R41.reuse, RZ ;  /* 0x00000029282b7224 */ /* 0x080fe200078e02ff */
[----:B------:R-:W-:Y:S01]  /*2f70*/  SEL R44, R44, R0, !P4 ;  /* 0x000000002c2c7207 */ /* 0x000fe20006000000 */
[----:B------:R-:W-:-:S03]  /*2f80*/  IMAD.HI.U32 R41, R40, R41, RZ ;  /* 0x0000002928297227 */ /* 0x000fc600078e00ff */
[----:B------:R-:W-:Y:S01]  /*2f90*/  IADD3 R43, P3, R43, R42, RZ ;  /* 0x0000002a2b2b7210 */ /* 0x000fe20007f7e0ff */
[----:B------:R-:W-:Y:S01]  /*2fa0*/  IMAD.X R0, R41, 0x1, R40, P0 ;  /* 0x0000000129007824 */ /* 0x000fe200000e0628 */
[-C--:B------:R-:W-:Y:S01]  /*2fb0*/  IADD3.X R42, RZ, ~R3.reuse, RZ, P5, !PT ;  /* 0x80000003ff2a7210 */ /* 0x080fe20002ffe4ff */
[----:B------:R-:W-:Y:S02]  /*2fc0*/  IMAD.MOV.U32 R41, RZ, RZ, RZ ;  /* 0x000000ffff297224 */ /* 0x000fe400078e00ff */
[----:B------:R-:W-:Y:S01]  /*2fd0*/  IMAD.HI.U32 R40, R43, R44, RZ ;  /* 0x0000002c2b287227 */ /* 0x000fe200078e00ff */
[----:B------:R-:W-:Y:S02]  /*2fe0*/  SEL R42, R42, R3, !P4 ;  /* 0x000000032a2a7207 */ /* 0x000fe40006000000 */
[----:B------:R-:W-:-:S03]  /*2ff0*/  IADD3.X R0, RZ, RZ, R0, P3, P1 ;  /* 0x000000ffff007210 */ /* 0x000fc60001fe2400 */
        /* <DEDUP_REMOVED lines=13> */
[----:B------:R-:W-:-:S04]  /*30d0*/  IADD3 R44, P1, R40, -R8, RZ ;  /* 0x80000008282c7210 */ /* 0x000fc80007f3e0ff */
[C---:B------:R-:W-:Y:S01]  /*30e0*/  ISETP.GE.U32.AND.EX P0, PT, R42.reuse, R9, PT, P0 ;  /* 0x000000092a00720c */ /* 0x040fe20003f06100 */
[----:B------:R-:W-:Y:S01]  /*30f0*/  IMAD.X R41, R42, 0x1, ~R9, P1 ;  /* 0x000000012a297824 */ /* 0x000fe200008e0e09 */
[----:B------:R-:W-:Y:S02]  /*3100*/  IADD3 R45, P1, R0, 0x1, RZ ;  /* 0x00000001002d7810 */ /* 0x000fe40007f3e0ff */
[----:B------:R-:W-:Y:S02]  /*3110*/  SEL R44, R44, R40, P0 ;  /* 0x000000282c2c7207 */ /* 0x000fe40000000000 */
[----:B------:R-:W-:Y:S01]  /*3120*/  SEL R42, R41, R42, P0 ;  /* 0x0000002a292a7207 */ /* 0x000fe20000000000 */
[----:B------:R-:W-:Y:S01]  /*3130*/  IMAD.X R41, RZ, RZ, R43, P1 ;  /* 0x000000ffff297224 */ /* 0x000fe200008e062b */
[----:B------:R-:W-:Y:S02]  /*3140*/  SEL R40, R45, R0, P0 ;  /* 0x000000002d287207 */ /* 0x000fe40000000000 */
[----:B------:R-:W-:-:S02]  /*3150*/  ISETP.GE.U32.AND P1, PT, R44, R8, PT ;  /* 0x000000082c00720c */ /* 0x000fc40003f26070 */
[----:B------:R-:W-:Y:S02]  /*3160*/  SEL R0, R41, R43, P0 ;  /* 0x0000002b29007207 */ /* 0x000fe40000000000 */
[----:B------:R-:W-:Y:S02]  /*3170*/  IADD3 R8, P3, R40, 0x1, RZ ;  /* 0x0000000128087810 */ /* 0x000fe40007f7e0ff */
[----:B------:R-:W-:Y:S02]  /*3180*/  ISETP.GE.U32.AND.EX P0, PT, R42, R9, PT, P1 ;  /* 0x000000092a00720c */ /* 0x000fe40003f06110 */
[----:B------:R-:W-:Y:S02]  /*3190*/  IADD3.X R9, RZ, R0, RZ, P3, !PT ;  /* 0x00000000ff097210 */ /* 0x000fe40001ffe4ff */
[----:B------:R-:W-:Y:S02]  /*31a0*/  SEL R8, R8, R40, P0 ;  /* 0x0000002808087207 */ /* 0x000fe40000000000 */
[----:B------:R-:W-:-:S02]  /*31b0*/  LOP3.LUT R40, R5, R3, RZ, 0x3c, !PT ;  /* 0x0000000305287212 */ /* 0x000fc400078e3cff */
[----:B------:R-:W-:Y:S02]  /*31c0*/  SEL R0, R9, R0, P0 ;  /* 0x0000000009007207 */ /* 0x000fe40000000000 */
[-C--:B------:R-:W-:Y:S02]  /*31d0*/  IADD3 R3, P3, RZ, -R8.reuse, RZ ;  /* 0x80000008ff037210 */ /* 0x080fe40007f7e0ff */
[----:B------:R-:W-:Y:S02]  /*31e0*/  ISETP.NE.U32.AND P0, PT, R2, RZ, PT ;  /* 0x000000ff0200720c */ /* 0x000fe40003f05070 */
[----:B------:R-:W-:Y:S01]  /*31f0*/  ISETP.GE.AND P1, PT, R40, RZ, PT ;  /* 0x000000ff2800720c */ /* 0x000fe20003f26270 */
[----:B------:R-:W-:Y:S01]  /*3200*/  IMAD.X R2, RZ, RZ, ~R0, P3 ;  /* 0x000000ffff027224 */ /* 0x000fe200018e0e00 */
[----:B------:R-:W-:Y:S01]  /*3210*/  ISETP.NE.AND.EX P0, PT, R5, RZ, PT, P0 ;  /* 0x000000ff0500720c */ /* 0x000fe20003f05300 */
[----:B------:R-:W-:Y:S01]  /*3220*/  IMAD.MOV.U32 R5, RZ, RZ, 0x0 ;  /* 0x00000000ff057424 */ /* 0x000fe200078e00ff */
[----:B------:R-:W-:-:S02]  /*3230*/  SEL R3, R3, R8, !P1 ;  /* 0x0000000803037207 */ /* 0x000fc40004800000 */
[----:B------:R-:W-:Y:S02]  /*3240*/  SEL R0, R2, R0, !P1 ;  /* 0x0000000002007207 */ /* 0x000fe40004800000 */
[----:B------:R-:W-:Y:S02]  /*3250*/  SEL R3, R3, 0xffffffff, P0 ;  /* 0xffffffff03037807 */ /* 0x000fe40000000000 */
[----:B------:R-:W-:Y:S01]  /*3260*/  SEL R0, R0, 0xffffffff, P0 ;  /* 0xffffffff00007807 */ /* 0x000fe20000000000 */
[----:B------:R-:W-:Y:S06]  /*3270*/  RET.REL.NODEC R4 `(_ZN2at6native29vectorized_elementwise_kernelILi2ENS0_13BinaryFunctorIlllZZZNS0_15binary_internal21div_trunc_kernel_cudaERNS_18TensorIteratorBaseEENKUlvE_clEvENKUlvE2_clEvEUlllE_EESt5arrayIPcLm3EEEEviT0_T1_) ;  /* 0xffffcd8004007950 */ /* 0x000fec0003c3ffff */
.L_x_13607:
        /* <DEDUP_REMOVED lines=16> */
.L_x_21403:


//--------------------- .text._ZN2at6native29vectorized_elementwise_kernelILi4ENS0_13BinaryFunctorIlllZZZNS0_15binary_internal21div_trunc_kernel_cudaERNS_18TensorIteratorBaseEENKUlvE_clEvENKUlvE2_clEvEUlllE_EESt5arrayIPcLm3EEEEviT0_T1_ --------------------------
	.section	.text._ZN2at6native29vectorized_elementwise_kernelILi4ENS0_13BinaryFunctorIlllZZZNS0_15binary_internal21div_trunc_kernel_cudaERNS_18TensorIteratorBaseEENKUlvE_clEvENKUlvE2_clEvEUlllE_EESt5arrayIPcLm3EEEEviT0_T1_,"ax",@progbits
	.sectioninfo	@"SHI_REGISTERS=53"
	.align	128
        .global         _ZN2at6native29vectorized_elementwise_kernelILi4ENS0_13BinaryFunctorIlllZZZNS0_15binary_internal21div_trunc_kernel_cudaERNS_18TensorIteratorBaseEENKUlvE_clEvENKUlvE2_clEvEUlllE_EESt5arrayIPcLm3EEEEviT0_T1_
        .type           _ZN2at6native29vectorized_elementwise_kernelILi4ENS0_13BinaryFunctorIlllZZZNS0_15binary_internal21div_trunc_kernel_cudaERNS_18TensorIteratorBaseEENKUlvE_clEvENKUlvE2_clEvEUlllE_EESt5arrayIPcLm3EEEEviT0_T1_,@function
        .size           _ZN2at6native29vectorized_elementwise_kernelILi4ENS0_13BinaryFunctorIlllZZZNS0_15binary_internal21div_trunc_kernel_cudaERNS_18TensorIteratorBaseEENKUlvE_clEvENKUlvE2_clEvEUlllE_EESt5arrayIPcLm3EEEEviT0_T1_,(.L_x_21404 - _ZN2at6native29vectorized_elementwise_kernelILi4ENS0_13BinaryFunctorIlllZZZNS0_15binary_internal21div_trunc_kernel_cudaERNS_18TensorIteratorBaseEENKUlvE_clEvENKUlvE2_clEvEUlllE_EESt5arrayIPcLm3EEEEviT0_T1_)
        .other          _ZN2at6native29vectorized_elementwise_kernelILi4ENS0_13BinaryFunctorIlllZZZNS0_15binary_internal21div_trunc_kernel_cudaERNS_18TensorIteratorBaseEENKUlvE_clEvENKUlvE2_clEvEUlllE_EESt5arrayIPcLm3EEEEviT0_T1_,@"STO_CUDA_ENTRY STV_DEFAULT"
_ZN2at6native29vectorized_elementwise_kernelILi4ENS0_13BinaryFunctorIlllZZZNS0_15binary_internal21div_trunc_kernel_cudaERNS_18TensorIteratorBaseEENKUlvE_clEvENKUlvE2_clEvEUlllE_EESt5arrayIPcLm3EEEEviT0_T1_:
.text._ZN2at6native29vectorized_elementwise_kernelILi4ENS0_13BinaryFunctorIlllZZZNS0_15binary_internal21div_trunc_kernel_cudaERNS_18TensorIteratorBaseEENKUlvE_clEvENKUlvE2_clEvEUlllE_EESt5arrayIPcLm3EEEEviT0_T1_:
        /* <DEDUP_REMOVED lines=30> */
[----:B-----5:R-:W-:Y:S05]  /*01e0*/  CALL.REL.NOINC `($__internal_23_$__cuda_sm20_div_s64) ;  /* 0x00002b6000007944 */ /* 0x020fea0003c00000 */
[----:B------:R-:W-:Y:S02]  /*01f0*/  IMAD.MOV.U32 R36, RZ, RZ, R3 ;  /* 0x000000ffff247224 */ /* 0x000fe400078e0003 */
[----:B------:R-:W-:Y:S01]  /*0200*/  IMAD.MOV.U32 R37, RZ, RZ, R0 ;  /* 0x000000ffff257224 */ /* 0x000fe200078e0000 */
[----:B------:R-:W-:Y:S05]  /*0210*/  BRA `(.L_x_13611) ;  /* 0x0000013000007947 */ /* 0x000fea0003800000 */
.L_x_13610:
        /* <DEDUP_REMOVED lines=19> */
.L_x_13611:
[----:B------:R-:W-:Y:S05]  /*0350*/  BSYNC B0 ;  /* 0x0000000000007941 */ /* 0x000fea0003800000 */
.L_x_13609:
        /* <DEDUP_REMOVED lines=9> */
[----:B-----5:R-:W-:Y:S05]  /*03f0*/  CALL.REL.NOINC `($__internal_23_$__cuda_sm20_div_s64) ;  /* 0x0000295000007944 */ /* 0x020fea0003c00000 */
[----:B------:R-:W-:Y:S01]  /*0400*/  IMAD.MOV.U32 R38, RZ, RZ, R3 ;  /* 0x000000ffff267224 */ /* 0x000fe200078e0003 */
[----:B------:R-:W-:Y:S01]  /*0410*/  MOV R39, R0 ;  /* 0x0000000000277202 */ /* 0x000fe20000000f00 */
[----:B------:R-:W-:Y:S05]  /*0420*/  BRA `(.L_x_13614) ;  /* 0x0000013000007947 */ /* 0x000fea0003800000 */
.L_x_13613:
        /* <DEDUP_REMOVED lines=19> */
.L_x_13614:
[----:B------:R-:W-:Y:S05]  /*0560*/  BSYNC B0 ;  /* 0x0000000000007941 */ /* 0x000fea0003800000 */
.L_x_13612:
        /* <DEDUP_REMOVED lines=9> */
[----:B------:R-:W-:Y:S05]  /*0600*/  CALL.REL.NOINC `($__internal_23_$__cuda_sm20_div_s64) ;  /* 0x0000274000007944 */ /* 0x000fea0003c00000 */
[----:B------:R-:W-:Y:S01]  /*0610*/  MOV R12, R3 ;  /* 0x00000003000c7202 */ /* 0x000fe20000000f00 */
[----:B------:R-:W-:Y:S01]  /*0620*/  IMAD.MOV.U32 R13, RZ, RZ, R0 ;  /* 0x000000ffff0d7224 */ /* 0x000fe200078e0000 */
[----:B------:R-:W-:Y:S05]  /*0630*/  BRA `(.L_x_13617) ;  /* 0x0000014000007947 */ /* 0x000fea0003800000 */
.L_x_13616:
        /* <DEDUP_REMOVED lines=20> */
.L_x_13617:
[----:B------:R-:W-:Y:S05]  /*0780*/  BSYNC B0 ;  /* 0x0000000000007941 */ /* 0x000fea0003800000 */
.L_x_13615:
        /* <DEDUP_REMOVED lines=9> */
[----:B------:R-:W-:Y:S05]  /*0820*/  CALL.REL.NOINC `($__internal_23_$__cuda_sm20_div_s64) ;  /* 0x0000252000007944 */ /* 0x000fea0003c00000 */
[----:B------:R-:W-:Y:S02]  /*0830*/  IMAD.MOV.U32 R14, RZ, RZ, R3 ;  /* 0x000000ffff0e7224 */ /* 0x000fe400078e0003 */
[----:B------:R-:W-:Y:S01]  /*0840*/  IMAD.MOV.U32 R15, RZ, RZ, R0 ;  /* 0x000000ffff0f7224 */ /* 0x000fe200078e0000 */
[----:B------:R-:W-:Y:S05]  /*0850*/  BRA `(.L_x_13620) ;  /* 0x0000014000007947 */ /* 0x000fea0003800000 */
.L_x_13619:
        /* <DEDUP_REMOVED lines=20> */
.L_x_13620:
[----:B------:R-:W-:Y:S05]  /*09a0*/  BSYNC B0 ;  /* 0x0000000000007941 */ /* 0x000fea0003800000 */
.L_x_13618:
        /* <DEDUP_REMOVED lines=13> */
.L_x_13622:
        /* <DEDUP_REMOVED lines=20> */
.L_x_13623:
[----:B------:R-:W-:Y:S05]  /*0bc0*/  BSYNC B0 ;  /* 0x0000000000007941 */ /* 0x000fea0003800000 */
.L_x_13621:
        /* <DEDUP_REMOVED lines=13> */
.L_x_13625:
        /* <DEDUP_REMOVED lines=20> */
.L_x_13626:
[----:B------:R-:W-:Y:S05]  /*0de0*/  BSYNC B0 ;  /* 0x0000000000007941 */ /* 0x000fea0003800000 */
.L_x_13624:
        /* <DEDUP_REMOVED lines=13> */
.L_x_13628:
        /* <DEDUP_REMOVED lines=20> */
.L_x_13629:
[----:B------:R-:W-:Y:S05]  /*1000*/  BSYNC B0 ;  /* 0x0000000000007941 */ /* 0x000fea0003800000 */
.L_x_13627:
        /* <DEDUP_REMOVED lines=13> */
.L_x_13631:
        /* <DEDUP_REMOVED lines=20> */
.L_x_13632:
[----:B------:R-:W-:Y:S05]  /*1220*/  BSYNC B0 ;  /* 0x0000000000007941 */ /* 0x000fea0003800000 */
.L_x_13630:
        /* <DEDUP_REMOVED lines=8> */
.L_x_13608:
        /* <DEDUP_REMOVED lines=89> */
[----:B-1----:R-:W-:Y:S05]  /*1840*/  CALL.REL.NOINC `($__internal_23_$__cuda_sm20_div_s64) ;  /* 0x0000150000007944 */ /* 0x002fea0003c00000 */
[----:B------:R-:W-:Y:S02]  /*1850*/  IMAD.MOV.U32 R36, RZ, RZ, R3 ;  /* 0x000000ffff247224 */ /* 0x000fe400078e0003 */
[----:B------:R-:W-:Y:S01]  /*1860*/  IMAD.MOV.U32 R37, RZ, RZ, R0 ;  /* 0x000000ffff257224 */ /* 0x000fe200078e0000 */
[----:B------:R-:W-:Y:S05]  /*1870*/  BRA `(.L_x_13634) ;  /* 0x0000013000007947 */ /* 0x000fea0003800000 */
.L_x_13635:
        /* <DEDUP_REMOVED lines=19> */
.L_x_13634:
[----:B------:R-:W-:Y:S05]  /*19b0*/  BSYNC B0 ;  /* 0x0000000000007941 */ /* 0x000fea0003800000 */
.L_x_13633:
        /* <DEDUP_REMOVED lines=12> */
[----:B-1----:R-:W-:Y:S05]  /*1a80*/  CALL.REL.NOINC `($__internal_23_$__cuda_sm20_div_s64) ;  /* 0x000012c000007944 */ /* 0x002fea0003c00000 */
[----:B------:R-:W-:Y:S01]  /*1a90*/  MOV R6, R3 ;  /* 0x0000000300067202 */ /* 0x000fe20000000f00 */
[----:B------:R-:W-:Y:S01]  /*1aa0*/  IMAD.MOV.U32 R7, RZ, RZ, R0 ;  /* 0x000000ffff077224 */ /* 0x000fe200078e0000 */
[----:B------:R-:W-:Y:S05]  /*1ab0*/  BRA `(.L_x_13637) ;  /* 0x0000014000007947 */ /* 0x000fea0003800000 */
.L_x_13638:
        /* <DEDUP_REMOVED lines=20> */
.L_x_13637:
[----:B------:R-:W-:Y:S05]  /*1c00*/  BSYNC B0 ;  /* 0x0000000000007941 */ /* 0x000fea0003800000 */
.L_x_13636:
        /* <DEDUP_REMOVED lines=16> */
.L_x_13641:
        /* <DEDUP_REMOVED lines=19> */
.L_x_13640:
[----:B------:R-:W-:Y:S05]  /*1e40*/  BSYNC B0 ;  /* 0x0000000000007941 */ /* 0x000fea0003800000 */
.L_x_13639:
        /* <DEDUP_REMOVED lines=12> */
[----:B-1----:R-:W-:Y:S05]  /*1f10*/  CALL.REL.NOINC `($__internal_23_$__cuda_sm20_div_s64) ;  /* 0x00000e3000007944 */ /* 0x002fea0003c00000 */
[----:B------:R-:W-:Y:S01]  /*1f20*/  IMAD.MOV.U32 R12, RZ, RZ, R3 ;  /* 0x000000ffff0c7224 */ /* 0x000fe200078e0003 */
[----:B------:R-:W-:Y:S01]  /*1f30*/  MOV R13, R0 ;  /* 0x00000000000d7202 */ /* 0x000fe20000000f00 */
[----:B------:R-:W-:Y:S05]  /*1f40*/  BRA `(.L_x_13643) ;  /* 0x0000013000007947 */ /* 0x000fea0003800000 */
.L_x_13644:
        /* <DEDUP_REMOVED lines=19> */
.L_x_13643:
[----:B------:R-:W-:Y:S05]  /*2080*/  BSYNC B0 ;  /* 0x0000000000007941 */ /* 0x000fea0003800000 */
.L_x_13642:
        /* <DEDUP_REMOVED lines=13> */
[----:B------:R-:W-:Y:S02]  /*2160*/  IMAD.MOV.U32 R14, RZ, RZ, R3 ;  /* 0x000000ffff0e7224 */ /* 0x000fe400078e0003 */
[----:B------:R-:W-:Y:S01]  /*2170*/  IMAD.MOV.U32 R15, RZ, RZ, R0 ;  /* 0x000000ffff0f7224 */ /* 0x000fe200078e0000 */
[----:B------:R-:W-:Y:S05]  /*2180*/  BRA `(.L_x_13646) ;  /* 0x0000013000007947 */ /* 0x000fea0003800000 */
.L_x_13647:
        /* <DEDUP_REMOVED lines=19> */
.L_x_13646:
[----:B------:R-:W-:Y:S05]  /*22c0*/  BSYNC B0 ;  /* 0x0000000000007941 */ /* 0x000fea0003800000 */
.L_x_13645:
        /* <DEDUP_REMOVED lines=16> */
.L_x_13650:
        /* <DEDUP_REMOVED lines=19> */
.L_x_13649:
[----:B------:R-:W-:Y:S05]  /*2500*/  BSYNC B0 ;  /* 0x0000000000007941 */ /* 0x000fea0003800000 */
.L_x_13648:
        /* <DEDUP_REMOVED lines=16> */
.L_x_13653:
        /* <DEDUP_REMOVED lines=19> */
.L_x_13652:
[----:B------:R-:W-:Y:S05]  /*2740*/  BSYNC B0 ;  /* 0x0000000000007941 */ /* 0x000fea0003800000 */
.L_x_13651:
        /* <DEDUP_REMOVED lines=16> */
.L_x_13656:
        /* <DEDUP_REMOVED lines=19> */
.L_x_13655:
[----:B------:R-:W-:Y:S05]  /*2980*/  BSYNC B0 ;  /* 0x0000000000007941 */ /* 0x000fea0003800000 */
.L_x_13654:
        /* <DEDUP_REMOVED lines=22> */
.L_x_13659:
[----:B------:R-:W-:-:S13]  /*2af0*/  ISETP.GE.AND P0, PT, R38, R46, PT ;  /* 0x0000002e2600720c */ /* 0x000fda0003f06270 */
[----:B------:R-:W-:Y:S05]  /*2b00*/  @P0 BRA `(.L_x_13661) ;  /* 0x000000c000000947 */ /* 0x000fea0003800000 */
[----:B0-----:R-:W-:Y:S01]  /*2b10*/  IMAD.IADD R4, R47, 0x1, R38 ;  /* 0x000000012f047824 */ /* 0x001fe200078e0226 */
[----:B------:R-:W-:Y:S01]  /*2b20*/  IADD3 R38, R38, 0x80, RZ ;  /* 0x0000008026267810 */ /* 0x000fe20007ffe0ff */
[----:B------:R-:W-:-:S04]  /*2b30*/  IMAD.MOV.U32 R5, RZ, RZ, 0x8 ;  /* 0x00000008ff057424 */ /* 0x000fc800078e00ff */
[----:B------:R-:W-:-:S05]  /*2b40*/  IMAD.WIDE.U32 R4, R4, R5, c[0x0][0x168] ;  /* 0x00005a0004047625 */ /* 0x000fca00078e0005 */
[----:B------:R0:W-:Y:S02]  /*2b50*/  STG.E.64 [R4.64], R12 ;  /* 0x0000000c04007986 */ /* 0x0001e4000c101b04 */
.L_x_13660:
[----:B------:R-:W-:-:S13]  /*2b60*/  ISETP.GE.AND P0, PT, R38, R46, PT ;  /* 0x0000002e2600720c */ /* 0x000fda0003f06270 */
[----:B------:R-:W-:Y:S05]  /*2b70*/  @P0 BRA `(.L_x_13662) ;  /* 0x000000d000000947 */ /* 0x000fea0003800000 */
[----:B0-----:R-:W-:Y:S01]  /*2b80*/  MOV R5, 0x8 ;  /* 0x0000000800057802 */ /* 0x001fe20000000f00 */
[----:B------:R-:W-:Y:S01]  /*2b90*/  IMAD.IADD R4, R47, 0x1, R38 ;  /* 0x000000012f047824 */ /* 0x000fe200078e0226 */
[----:B------:R-:W-:-:S03]  /*2ba0*/  IADD3 R38, R38, 0x80, RZ ;  /* 0x0000008026267810 */ /* 0x000fc60007ffe0ff */
[----:B------:R-:W-:-:S05]  /*2bb0*/  IMAD.WIDE.U32 R4, R4, R5, c[0x0][0x168] ;  /* 0x00005a0004047625 */ /* 0x000fca00078e0005 */
[----:B------:R0:W-:Y:S02]  /*2bc0*/  STG.E.64 [R4.64], R14 ;  /* 0x0000000e04007986 */ /* 0x0001e4000c101b04 */
.L_x_13661:
        /* <DEDUP_REMOVED lines=8> */
.L_x_13662:
[----:B------:R-:W-:Y:S05]  /*2c50*/  BSYNC B1 ;  /* 0x0000000000017941 */ /* 0x000fea0003800000 */
.L_x_13658:
[----:B------:R-:W-:-:S13]  /*2c60*/  ISETP.GE.AND P0, PT, R38, R46, PT ;  /* 0x0000002e2600720c */ /* 0x000fda0003f06270 */
[----:B0-----:R-:W-:Y:S01]  /*2c70*/  @!P0 MOV R5, 0x8 ;  /* 0x0000000800058802 */ /* 0x001fe20000000f00 */
[----:B------:R-:W-:Y:S01]  /*2c80*/  @!P0 IMAD.IADD R4, R47, 0x1, R38 ;  /* 0x000000012f048824 */ /* 0x000fe200078e0226 */
[----:B------:R-:W-:-:S03]  /*2c90*/  @!P0 IADD3 R38, R38, 0x80, RZ ;  /* 0x0000008026268810 */ /* 0x000fc60007ffe0ff */
[----:B------:R-:W-:-:S05]  /*2ca0*/  @!P0 IMAD.WIDE.U32 R4, R4, R5, c[0x0][0x168] ;  /* 0x00005a0004048625 */ /* 0x000fca00078e0005 */
[----:B------:R0:W-:Y:S02]  /*2cb0*/  @!P0 STG.E.64 [R4.64], R18 ;  /* 0x0000001204008986 */ /* 0x0001e4000c101b04 */
.L_x_13663:
[----:B------:R-:W-:Y:S05]  /*2cc0*/  BSYNC B0 ;  /* 0x0000000000007941 */ /* 0x000fea0003800000 */
.L_x_13657:
        /* <DEDUP_REMOVED lines=8> */
        .weak           $__internal_23_$__cuda_sm20_div_s64
        .type           $__internal_23_$__cuda_sm20_div_s64,@function
        .size           $__internal_23_$__cuda_sm20_div_s64,(.L_x_21404 - $__internal_23_$__cuda_sm20_div_s64)
$__internal_23_$__cuda_sm20_div_s64:
        /* <DEDUP_REMOVED lines=82> */
[----:B------:R-:W-:Y:S06]  /*3270*/  RET.REL.NODEC R4 `(_ZN2at6native29vectorized_elementwise_kernelILi4ENS0_13BinaryFunctorIlllZZZNS0_15binary_internal21div_trunc_kernel_cudaERNS_18TensorIteratorBaseEENKUlvE_clEvENKUlvE2_clEvEUlllE_EESt5arrayIPcLm3EEEEviT0_T1_) ;  /* 0xffffcd8004007950 */ /* 0x000fec0003c3ffff */
.L_x_13664:
        /* <DEDUP_REMOVED lines=16> */
.L_x_21404:


//--------------------- .text._ZN2at6native29vectorized_elementwise_kernelILi8ENS0_13BinaryFunctorIlllZZZNS0_15binary_internal21div_trunc_kernel_cudaERNS_18TensorIteratorBaseEENKUlvE_clEvENKUlvE2_clEvEUlllE_EESt5arrayIPcLm3EEEEviT0_T1_ --------------------------
	.section	.text._ZN2at6native29vectorized_elementwise_kernelILi8ENS0_13BinaryFunctorIlllZZZNS0_15binary_internal21div_trunc_kernel_cudaERNS_18TensorIteratorBaseEENKUlvE_clEvENKUlvE2_clEvEUlllE_EESt5arrayIPcLm3EEEEviT0_T1_,"ax",@progbits
	.sectioninfo	@"SHI_REGISTERS=4"
	.align	128
        .global         _ZN2at6native29vectorized_elementwise_kernelILi8ENS0_13BinaryFunctorIlllZZZNS0_15binary_internal21div_trunc_kernel_cudaERNS_18TensorIteratorBaseEENKUlvE_clEvENKUlvE2_clEvEUlllE_EESt5arrayIPcLm3EEEEviT0_T1_
        .type           _ZN2at6native29vectorized_elementwise_kernelILi8ENS0_13BinaryFunctorIlllZZZNS0_15binary_internal21div_trunc_kernel_cudaERNS_18TensorIteratorBaseEENKUlvE_clEvENKUlvE2_clEvEUlllE_EESt5arrayIPcLm3EEEEviT0_T1_,@function
        .size           _ZN2at6native29vectorized_elementwise_kernelILi8ENS0_13BinaryFunctorIlllZZZNS0_15binary_internal21div_trunc_kernel_cudaERNS_18TensorIteratorBaseEENKUlvE_clEvENKUlvE2_clEvEUlllE_EESt5arrayIPcLm3EEEEviT0_T1_,(.L_x_21574 - _ZN2at6native29vectorized_elementwise_kernelILi8ENS0_13BinaryFunctorIlllZZZNS0_15binary_internal21div_trunc_kernel_cudaERNS_18TensorIteratorBaseEENKUlvE_clEvENKUlvE2_clEvEUlllE_EESt5arrayIPcLm3EEEEviT0_T1_)
        .other          _ZN2at6native29vectorized_elementwise_kernelILi8ENS0_13BinaryFunctorIlllZZZNS0_15binary_internal21div_trunc_kernel_cudaERNS_18TensorIteratorBaseEENKUlvE_clEvENKUlvE2_clEvEUlllE_EESt5arrayIPcLm3EEEEviT0_T1_,@"STO_CUDA_ENTRY STV_DEFAULT"
_ZN2at6native29vectorized_elementwise_kernelILi8ENS0_13BinaryFunctorIlllZZZNS0_15binary_internal21div_trunc_kernel_cudaERNS_18TensorIteratorBaseEENKUlvE_clEvENKUlvE2_clEvEUlllE_EESt5arrayIPcLm3EEEEviT0_T1_:
.text._ZN2at6native29vectorized_elementwise_kernelILi8ENS0_13BinaryFunctorIlllZZZNS0_15binary_internal21div_trunc_kernel_cudaERNS_18TensorIteratorBaseEENKUlvE_clEvENKUlvE2_clEvEUlllE_EESt5arrayIPcLm3EEEEviT0_T1_:
[----:B------:R-:W-:Y:S02]  /*0000*/  MOV R1, c[0x0][0x28] ;  /* 0x00000a0000017a02 */ /* 0x000fe40000000f00 */
[----:B------:R-:W-:Y:S05]  /*0010*/  EXIT ;  /* 0x000000000000794d */ /* 0x000fea0003800000 */
.L_x_13665:
        /* <DEDUP_REMOVED lines=14> */
.L_x_21574:


//--------------------- .text._ZN2at6native18elementwise_kernelILi128ELi4EZNS0_15gpu_kernel_implINS0_13BUnaryFunctorIlllZZZNS0_15binary_internal21div_trunc_kernel_cudaERNS_18TensorIteratorBaseEENKUlvE_clEvENKUlvE2_clEvEUlllE_EEEEvS6_RKT_EUliE_EEviT1_ --------------------------
	.section	.text._ZN2at6native18elementwise_kernelILi128ELi4EZNS0_15gpu_kernel_implINS0_13BUnaryFunctorIlllZZZNS0_15binary_internal21div_trunc_kernel_cudaERNS_18TensorIteratorBaseEENKUlvE_clEvENKUlvE2_clEvEUlllE_EEEEvS6_RKT_EUliE_EEviT1_,"ax",@progbits
	.sectioninfo	@"SHI_REGISTERS=28"
	.align	128
        .global         _ZN2at6native18elementwise_kernelILi128ELi4EZNS0_15gpu_kernel_implINS0_13BUnaryFunctorIlllZZZNS0_15binary_internal21div_trunc_kernel_cudaERNS_18TensorIteratorBaseEENKUlvE_clEvENKUlvE2_clEvEUlllE_EEEEvS6_RKT_EUliE_EEviT1_
        .type           _ZN2at6native18elementwise_kernelILi128ELi4EZNS0_15gpu_kernel_implINS0_13BUnaryFunctorIlllZZZNS0_15binary_internal21div_trunc_kernel_cudaERNS_18TensorIteratorBaseEENKUlvE_clEvENKUlvE2_clEvEUlllE_EEEEvS6_RKT_EUliE_EEviT1_,@function
        .size           _ZN2at6native18elementwise_kernelILi128ELi4EZNS0_15gpu_kernel_implINS0_13BUnaryFunctorIlllZZZNS0_15binary_internal21div_trunc_kernel_cudaERNS_18TensorIteratorBaseEENKUlvE_clEvENKUlvE2_clEvEUlllE_EEEEvS6_RKT_EUliE_EEviT1_,(.L_x_21405 - _ZN2at6native18elementwise_kernelILi128ELi4EZNS0_15gpu_kernel_implINS0_13BUnaryFunctorIlllZZZNS0_15binary_internal21div_trunc_kernel_cudaERNS_18TensorIteratorBaseEENKUlvE_clEvENKUlvE2_clEvEUlllE_EEEEvS6_RKT_EUliE_EEviT1_)
        .other          _ZN2at6native18elementwise_kernelILi128ELi4EZNS0_15gpu_kernel_implINS0_13BUnaryFunctorIlllZZZNS0_15binary_internal21div_trunc_kernel_cudaERNS_18TensorIteratorBaseEENKUlvE_clEvENKUlvE2_clEvEUlllE_EEEEvS6_RKT_EUliE_EEviT1_,@"STO_CUDA_ENTRY STV_DEFAULT"
_ZN2at6native18elementwise_kernelILi128ELi4EZNS0_15gpu_kernel_implINS0_13BUnaryFunctorIlllZZZNS0_15binary_internal21div_trunc_kernel_cudaERNS_18TensorIteratorBaseEENKUlvE_clEvENKUlvE2_clEvEUlllE_EEEEvS6_RKT_EUliE_EEviT1_:
.text._ZN2at6native18elementwise_kernelILi128ELi4EZNS0_15gpu_kernel_implINS0_13BUnaryFunctorIlllZZZNS0_15binary_internal21div_trunc_kernel_cudaERNS_18TensorIteratorBaseEENKUlvE_clEvENKUlvE2_clEvEUlllE_EEEEvS6_RKT_EUliE_EEviT1_:
        /* <DEDUP_REMOVED lines=235> */
.L_x_13668:
        /* <DEDUP_REMOVED lines=19> */
.L_x_13672:
[----:B------:R0:W5:Y:S01]  /*0fe0*/  LDG.E.U8 R4, [R2.64] ;  /* 0x0000002402047981 */ /* 0x000162000c1e1100 */
[----:B------:R-:W-:Y:S01]  /*0ff0*/  IMAD.MOV.U32 R5, RZ, RZ, RZ ;  /* 0x000000ffff057224 */ /* 0x000fe200078e00ff */
[----:B------:R-:W-:Y:S05]  /*1000*/  BRA `(.L_x_13674) ;  /* 0x00000d5000007947 */ /* 0x000fea0003800000 */
.L_x_13671:
        /* <DEDUP_REMOVED lines=8> */
.L_x_13676:
[----:B------:R-:W2:Y:S02]  /*1090*/  LDG.E R4, [R2.64] ;  /* 0x0000002402047981 */ /* 0x000ea4000c1e1900 */
[----:B--2---:R-:W-:Y:S01]  /*10a0*/  SHF.R.S32.HI R5, RZ, 0x1f, R4 ;  /* 0x0000001fff057819 */ /* 0x004fe20000011404 */
[----:B------:R-:W-:Y:S05]  /*10b0*/  BRA `(.L_x_13674) ;  /* 0x00000ca000007947 */ /* 0x000fea0003800000 */
.L_x_13675:
[----:B------:R-:W2:Y:S02]  /*10c0*/  LDG.E.S16 R4, [R2.64] ;  /* 0x0000002402047981 */ /* 0x000ea4000c1e1700 */
[----:B--2---:R-:W-:Y:S01]  /*10d0*/  SHF.R.S32.HI R5, RZ, 0x1f, R4 ;  /* 0x0000001fff057819 */ /* 0x004fe20000011404 */
[----:B------:R-:W-:Y:S05]  /*10e0*/  BRA `(.L_x_13674) ;  /* 0x00000c7000007947 */ /* 0x000fea0003800000 */
.L_x_13670:
        /* <DEDUP_REMOVED lines=9> */
.L_x_13678:
[----:B------:R-:W2:Y:S02]  /*1180*/  LDG.E.U16 R2, [R2.64] ;  /* 0x0000002402027981 */ /* 0x000ea4000c1e1500 */
[----:B--2---:R-:W-:-:S06]  /*1190*/  HADD2.F32 R4, -RZ, R2.H0_H0 ;  /* 0x20000002ff047230 */ /* 0x004fcc0000004100 */
[----:B------:R-:W0:Y:S01]  /*11a0*/  F2I.S64.TRUNC R4, R4 ;  /* 0x0000000400047311 */ /* 0x000e22000020d900 */
[----:B------:R-:W-:Y:S05]  /*11b0*/  BRA `(.L_x_13674) ;  /* 0x00000ba000007947 */ /* 0x000fea0003800000 */
.L_x_13677:
        /* <DEDUP_REMOVED lines=9> */
.L_x_13680:
[----:B------:R-:W2:Y:S02]  /*1250*/  LDG.E.U16 R2, [R2.64] ;  /* 0x0000002402027981 */ /* 0x000ea4000c1e1500 */
[----:B--2---:R-:W-:-:S06]  /*1260*/  HADD2.F32 R4, -RZ, R2.H0_H0 ;  /* 0x20000002ff047230 */ /* 0x004fcc0000004100 */
[----:B------:R-:W0:Y:S01]  /*1270*/  F2I.S64.TRUNC R4, R4 ;  /* 0x0000000400047311 */ /* 0x000e22000020d900 */
[----:B------:R-:W-:Y:S05]  /*1280*/  BRA `(.L_x_13674) ;  /* 0x00000ad000007947 */ /* 0x000fea0003800000 */
.L_x_13679:
[----:B------:R-:W2:Y:S02]  /*1290*/  LDG.E.64 R2, [R2.64] ;  /* 0x0000002402027981 */ /* 0x000ea4000c1e1b00 */
[----:B--2---:R0:W1:Y:S01]  /*12a0*/  F2I.S64.F64.TRUNC R4, R2 ;  /* 0x0000000200047311 */ /* 0x004062000030d900 */
[----:B------:R-:W-:Y:S05]  /*12b0*/  BRA `(.L_x_13674) ;  /* 0x00000aa000007947 */ /* 0x000fea0003800000 */
.L_x_13669:
        /* <DEDUP_REMOVED lines=13> */
.L_x_13683:
[----:B------:R-:W2:Y:S02]  /*1390*/  LDG.E.64 R2, [R2.64] ;  /* 0x0000002402027981 */ /* 0x000ea4000c1e1b00 */
[----:B--2---:R0:W1:Y:S01]  /*13a0*/  F2I.S64.F64.TRUNC R4, R2 ;  /* 0x0000000200047311 */ /* 0x004062000030d900 */
[----:B------:R-:W-:Y:S05]  /*13b0*/  BRA `(.L_x_13674) ;  /* 0x000009a000007947 */ /* 0x000fea0003800000 */
.L_x_13682:
        /* <DEDUP_REMOVED lines=25> */
[----:B------:R-:W0:Y:S01]  /*1550*/  F2I.S64.TRUNC R4, R5 ;  /* 0x0000000500047311 */ /* 0x000e22000020d900 */
[----:B------:R-:W-:Y:S05]  /*1560*/  BRA `(.L_x_13674) ;  /* 0x000007f000007947 */ /* 0x000fea0003800000 */
.L_x_13685:
        /* <DEDUP_REMOVED lines=14> */
.L_x_13684:
[----:B------:R-:W2:Y:S02]  /*1650*/  LDG.E.U16 R4, [R2.64] ;  /* 0x0000002402047981 */ /* 0x000ea4000c1e1500 */
[----:B--2---:R-:W-:-:S06]  /*1660*/  PRMT R4, RZ, 0x5410, R4 ;  /* 0x00005410ff047816 */ /* 0x004fcc0000000004 */
[----:B------:R-:W0:Y:S01]  /*1670*/  F2I.S64.TRUNC R4, R4 ;  /* 0x0000000400047311 */ /* 0x000e22000020d900 */
[----:B------:R-:W-:Y:S05]  /*1680*/  BRA `(.L_x_13674) ;  /* 0x000006d000007947 */ /* 0x000fea0003800000 */
.L_x_13681:
        /* <DEDUP_REMOVED lines=11> */
.L_x_13688:
        /* <DEDUP_REMOVED lines=21> */
.L_x_13692:
[----:B------:R-:W-:Y:S05]  /*1890*/  BSYNC B1 ;  /* 0x0000000000017941 */ /* 0x000fea0003800000 */
.L_x_13691:
[----:B------:R-:W-:Y:S01]  /*18a0*/  IMAD.SHL.U32 R2, R2, 0x100000, RZ ;  /* 0x0010000002027824 */ /* 0x000fe200078e00ff */
[----:B------:R-:W-:-:S04]  /*18b0*/  LEA R3, R0, 0x3b800000, 0x17 ;  /* 0x3b80000000037811 */ /* 0x000fc800078eb8ff */
[----:B------:R-:W-:Y:S02]  /*18c0*/  LOP3.LUT R4, R3, R2, R4, 0xfe, !PT ;  /* 0x0000000203047212 */ /* 0x000fe400078efe04 */
.L_x_13690:
[----:B------:R-:W-:Y:S05]  /*18d0*/  BSYNC B0 ;  /* 0x0000000000007941 */ /* 0x000fea0003800000 */
.L_x_13689:
[----:B------:R-:W0:Y:S01]  /*18e0*/  F2I.S64.TRUNC R4, R4 ;  /* 0x0000000400047311 */ /* 0x000e22000020d900 */
[----:B------:R-:W-:Y:S05]  /*18f0*/  BRA `(.L_x_13674) ;  /* 0x0000046000007947 */ /* 0x000fea0003800000 */
.L_x_13687:
        /* <DEDUP_REMOVED lines=21> */
.L_x_13696:
[----:B------:R-:W-:Y:S05]  /*1a50*/  BSYNC B1 ;  /* 0x0000000000017941 */ /* 0x000fea0003800000 */
.L_x_13695:
[----:B------:R-:W-:Y:S01]  /*1a60*/  IMAD.SHL.U32 R2, R2, 0x200000, RZ ;  /* 0x0020000002027824 */ /* 0x000fe200078e00ff */
[----:B------:R-:W-:-:S04]  /*1a70*/  LEA R3, R0, 0x37800000, 0x17 ;  /* 0x3780000000037811 */ /* 0x000fc800078eb8ff */
[----:B------:R-:W-:Y:S02]  /*1a80*/  LOP3.LUT R4, R3, R2, R4, 0xfe, !PT ;  /* 0x0000000203047212 */ /* 0x000fe400078efe04 */
.L_x_13694:
[----:B------:R-:W-:Y:S05]  /*1a90*/  BSYNC B0 ;  /* 0x0000000000007941 */ /* 0x000fea0003800000 */
.L_x_13693:
[----:B------:R-:W0:Y:S01]  /*1aa0*/  F2I.S64.TRUNC R4, R4 ;  /* 0x0000000400047311 */ /* 0x000e22000020d900 */
[----:B------:R-:W-:Y:S05]  /*1ab0*/  BRA `(.L_x_13674) ;  /* 0x000002a000007947 */ /* 0x000fea0003800000 */
.L_x_13686:
        /* <DEDUP_REMOVED lines=14> */
.L_x_13700:
[----:B------:R-:W-:Y:S05]  /*1ba0*/  BSYNC B0 ;  /* 0x0000000000007941 */ /* 0x000fea0003800000 */
.L_x_13699:
[----:B------:R-:W0:Y:S01]  /*1bb0*/  F2I.S64.TRUNC R4, R4 ;  /* 0x0000000400047311 */ /* 0x000e22000020d900 */
[----:B------:R-:W-:Y:S05]  /*1bc0*/  BRA `(.L_x_13674) ;  /* 0x0000019000007947 */ /* 0x000fea0003800000 */
.L_x_13673:
        /* <DEDUP_REMOVED lines=21> */
.L_x_13698:
[----:B------:R0:W5:Y:S01]  /*1d20*/  LDG.E.64 R4, [R2.64] ;  /* 0x0000002402047981 */ /* 0x000162000c1e1b00 */
[----:B------:R-:W-:Y:S05]  /*1d30*/  BRA `(.L_x_13674) ;  /* 0x0000002000007947 */ /* 0x000fea0003800000 */
.L_x_13697:
[----:B------:R0:W5:Y:S01]  /*1d40*/  LDG.E R4, [R2.64] ;  /* 0x0000002402047981 */ /* 0x000162000c1e1900 */
[----:B------:R-:W-:-:S05]  /*1d50*/  IMAD.MOV.U32 R5, RZ, RZ, RZ ;  /* 0x000000ffff057224 */ /* 0x000fca00078e00ff */
.L_x_13674:
[----:B01---5:R-:W-:Y:S01]  /*1d60*/  LOP3.LUT R0, R5, c[0x0][0x37c], RZ, 0xfc, !PT ;  /* 0x0000df0005007a12 */ /* 0x023fe200078efcff */
[----:B------:R-:W-:Y:S03]  /*1d70*/  BSSY B0, `(.L_x_13701) ;  /* 0x000001e000007945 */ /* 0x000fe60003800000 */
[----:B------:R-:W-:-:S13]  /*1d80*/  ISETP.NE.U32.AND P0, PT, R0, RZ, PT ;  /* 0x000000ff0000720c */ /* 0x000fda0003f05070 */
[----:B------:R-:W-:Y:S05]  /*1d90*/  @!P0 BRA `(.L_x_13702) ;  /* 0x0000008000008947 */ /* 0x000fea0003800000 */
[----:B------:R-:W-:Y:S01]  /*1da0*/  IMAD.MOV.U32 R0, RZ, RZ, R4 ;  /* 0x000000ffff007224 */ /* 0x000fe200078e0004 */
[----:B------:R-:W-:Y:S01]  /*1db0*/  MOV R2, 0x1df0 ;  /* 0x00001df000027802 */ /* 0x000fe20000000f00 */
[----:B------:R-:W-:Y:S02]  /*1dc0*/  IMAD.MOV.U32 R4, RZ, RZ, c[0x0][0x378] ;  /* 0x0000de00ff047624 */ /* 0x000fe400078e00ff */
[----:B------:R-:W-:Y:S02]  /*1dd0*/  IMAD.MOV.U32 R3, RZ, RZ, c[0x0][0x37c] ;  /* 0x0000df00ff037624 */ /* 0x000fe400078e00ff */
[----:B------:R-:W-:Y:S05]  /*1de0*/  CALL.REL.NOINC `($__internal_24_$__cuda_sm20_div_s64) ;  /* 0x000098e000007944 */ /* 0x000fea0003c00000 */
[----:B------:R-:W-:Y:S02]  /*1df0*/  IMAD.MOV.U32 R2, RZ, RZ, R0 ;  /* 0x000000ffff027224 */ /* 0x000fe400078e0000 */
[----:B------:R-:W-:Y:S01]  /*1e00*/  IMAD.MOV.U32 R3, RZ, RZ, R5 ;  /* 0x000000ffff037224 */ /* 0x000fe200078e0005 */
[----:B------:R-:W-:Y:S05]  /*1e10*/  BRA `(.L_x_13703) ;  /* 0x0000013000007947 */ /* 0x000fea0003800000 */
.L_x_13702:
[----:B------:R-:W0:Y:S01]  /*1e20*/  I2F.U32.RP R0, c[0x0][0x378] ;  /* 0x0000de0000007b06 */ /* 0x000e220000209000 */
[----:B------:R-:W-:-:S07]  /*1e30*/  ISETP.NE.U32.AND P2, PT, RZ, c[0x0][0x378], PT ;  /* 0x0000de00ff007a0c */ /* 0x000fce0003f45070 */
[----:B0-----:R-:W0:Y:S02]  /*1e40*/  MUFU.RCP R0, R0 ;  /* 0x0000000000007308 */ /* 0x001e240000001000 */
[----:B0-----:R-:W-:-:S06]  /*1e50*/  IADD3 R2, R0, 0xffffffe, RZ ;  /* 0x0ffffffe00027810 */ /* 0x001fcc0007ffe0ff */
[----:B------:R0:W1:Y:S02]  /*1e60*/  F2I.FTZ.U32.TRUNC.NTZ R3, R2 ;  /* 0x0000000200037305 */ /* 0x000064000021f000 */
[----:B0-----:R-:W-:Y:S02]  /*1e70*/  IMAD.MOV.U32 R2, RZ, RZ, RZ ;  /* 0x000000ffff027224 */ /* 0x001fe400078e00ff */
[----:B-1----:R-:W-:-:S04]  /*1e80*/  IMAD.MOV R5, RZ, RZ, -R3 ;  /* 0x000000ffff057224 */ /* 0x002fc800078e0a03 */
[----:B------:R-:W-:-:S04]  /*1e90*/  IMAD R5, R5, c[0x0][0x378], RZ ;  /* 0x0000de0005057a24 */ /* 0x000fc800078e02ff */
[----:B------:R-:W-:-:S06]  /*1ea0*/  IMAD.HI.U32 R3, R3, R5, R2 ;  /* 0x0000000503037227 */ /* 0x000fcc00078e0002 */
[----:B------:R-:W-:-:S04]  /*1eb0*/  IMAD.HI.U32 R2, R3, R4, RZ ;  /* 0x0000000403027227 */ /* 0x000fc800078e00ff */
[----:B------:R-:W-:-:S04]  /*1ec0*/  IMAD.MOV R3, RZ, RZ, -R2 ;  /* 0x000000ffff037224 */ /* 0x000fc800078e0a02 */
[----:B------:R-:W-:Y:S02]  /*1ed0*/  IMAD R4, R3, c[0x0][0x378], R4 ;  /* 0x0000de0003047a24 */ /* 0x000fe400078e0204 */
[----:B------:R-:W-:-:S03]  /*1ee0*/  IMAD.MOV.U32 R3, RZ, RZ, RZ ;  /* 0x000000ffff037224 */ /* 0x000fc600078e00ff */
[----:B------:R-:W-:-:S13]  /*1ef0*/  ISETP.GE.U32.AND P0, PT, R4, c[0x0][0x378], PT ;  /* 0x0000de0004007a0c */ /* 0x000fda0003f06070 */
[----:B------:R-:W-:Y:S02]  /*1f00*/  @P0 IADD3 R4, R4, -c[0x0][0x378], RZ ;  /* 0x8000de0004040a10 */ /* 0x000fe40007ffe0ff */
[----:B------:R-:W-:Y:S02]  /*1f10*/  @P0 IADD3 R2, R2, 0x1, RZ ;  /* 0x0000000102020810 */ /* 0x000fe40007ffe0ff */
[----:B------:R-:W-:-:S13]  /*1f20*/  ISETP.GE.U32.AND P1, PT, R4, c[0x0][0x378], PT ;  /* 0x0000de0004007a0c */ /* 0x000fda0003f26070 */
[----:B------:R-:W-:Y:S02]  /*1f30*/  @P1 IADD3 R2, R2, 0x1, RZ ;  /* 0x0000000102021810 */ /* 0x000fe40007ffe0ff */
[----:B------:R-:W-:Y:S02]  /*1f40*/  @!P2 LOP3.LUT R2, RZ, c[0x0][0x378], RZ, 0x33, !PT ;  /* 0x0000de00ff02aa12 */ /* 0x000fe400078e33ff */
.L_x_13703:
[----:B------:R-:W-:Y:S05]  /*1f50*/  BSYNC B0 ;  /* 0x0000000000007941 */ /* 0x000fea0003800000 */
.L_x_13701:
        /* <DEDUP_REMOVED lines=14> */
.L_x_13707:
[----:B------:R0:W-:Y:S01]  /*2040*/  STG.E.U8 [R16.64], R2 ;  /* 0x0000000210007986 */ /* 0x0001e2000c101124 */
[----:B------:R-:W-:Y:S05]  /*2050*/  BRA `(.L_x_13709) ;  /* 0x00000d7000007947 */ /* 0x000fea0003800000 */
.L_x_13706:
        /* <DEDUP_REMOVED lines=8> */
.L_x_13711:
[----:B------:R0:W-:Y:S01]  /*20e0*/  STG.E [R16.64], R2 ;  /* 0x0000000210007986 */ /* 0x0001e2000c101924 */
[----:B------:R-:W-:Y:S05]  /*20f0*/  BRA `(.L_x_13709) ;  /* 0x00000cd000007947 */ /* 0x000fea0003800000 */
.L_x_13710:
[----:B------:R0:W-:Y:S01]  /*2100*/  STG.E.U16 [R16.64], R2 ;  /* 0x0000000210007986 */ /* 0x0001e2000c101524 */
[----:B------:R-:W-:Y:S05]  /*2110*/  BRA `(.L_x_13709) ;  /* 0x00000cb000007947 */ /* 0x000fea0003800000 */
.L_x_13705:
        /* <DEDUP_REMOVED lines=9> */
.L_x_13713:
[----:B------:R-:W0:Y:S02]  /*21b0*/  I2F.S64 R0, R2 ;  /* 0x0000000200007312 */ /* 0x000e240000301400 */
[----:B0-----:R-:W-:-:S05]  /*21c0*/  F2FP.PACK_AB R0, RZ, R0 ;  /* 0x00000000ff00723e */ /* 0x001fca00000000ff */
[----:B------:R0:W-:Y:S01]  /*21d0*/  STG.E.U16 [R16.64], R0 ;  /* 0x0000000010007986 */ /* 0x0001e2000c101524 */
[----:B------:R-:W-:Y:S05]  /*21e0*/  BRA `(.L_x_13709) ;  /* 0x00000be000007947 */ /* 0x000fea0003800000 */
.L_x_13712:
        /* <DEDUP_REMOVED lines=10> */
.L_x_13715:
[----:B------:R-:W0:Y:S02]  /*2290*/  I2F.S64 R2, R2 ;  /* 0x0000000200027312 */ /* 0x000e240000301400 */
[----:B0-----:R-:W-:-:S04]  /*22a0*/  F2FP.PACK_AB R3, RZ, R2 ;  /* 0x00000002ff03723e */ /* 0x001fc800000000ff */
[----:B------:R-:W-:-:S05]  /*22b0*/  PRMT R3, R3, 0x5410, RZ ;  /* 0x0000541003037816 */ /* 0x000fca00000000ff */
[----:B------:R0:W-:Y:S01]  /*22c0*/  STG.E [R16.64], R3 ;  /* 0x0000000310007986 */ /* 0x0001e2000c101924 */
[----:B------:R-:W-:Y:S05]  /*22d0*/  BRA `(.L_x_13709) ;  /* 0x00000af000007947 */ /* 0x000fea0003800000 */
.L_x_13714:
[----:B------:R-:W0:Y:S02]  /*22e0*/  I2F.F64.S64 R2, R2 ;  /* 0x0000000200027312 */ /* 0x000e240000301c00 */
[----:B0-----:R0:W-:Y:S01]  /*22f0*/  STG.E.64 [R16.64], R2 ;  /* 0x0000000210007986 */ /* 0x0011e2000c101b24 */
[----:B------:R-:W-:Y:S05]  /*2300*/  BRA `(.L_x_13709) ;  /* 0x00000ac000007947 */ /* 0x000fea0003800000 */
.L_x_13704:
        /* <DEDUP_REMOVED lines=13> */
.L_x_13718:
[----:B------:R-:W0:Y:S01]  /*23e0*/  I2F.F64.S64 R4, R2 ;  /* 0x0000000200047312 */ /* 0x000e220000301c00 */
[----:B------:R-:W-:-:S05]  /*23f0*/  CS2R R6, SRZ ;  /* 0x0000000000067805 */ /* 0x000fca000001ff00 */
[----:B0-----:R0:W-:Y:S01]  /*2400*/  STG.E.128 [R16.64], R4 ;  /* 0x0000000410007986 */ /* 0x0011e2000c101d24 */
[----:B------:R-:W-:Y:S05]  /*2410*/  BRA `(.L_x_13709) ;  /* 0x000009b000007947 */ /* 0x000fea0003800000 */
.L_x_13717:
        /* <DEDUP_REMOVED lines=21> */
.L_x_13722:
[----:B------:R-:W-:Y:S05]  /*2570*/  BSYNC B0 ;  /* 0x0000000000007941 */ /* 0x000fea0003800000 */
.L_x_13721:
[----:B------:R-:W-:-:S05]  /*2580*/  LOP3.LUT R5, R0, R5, RZ, 0xfc, !PT ;  /* 0x0000000500057212 */ /* 0x000fca00078efcff */
[----:B------:R0:W-:Y:S01]  /*2590*/  STG.E.U8 [R16.64], R5 ;  /* 0x0000000510007986 */ /* 0x0001e2000c101124 */
[----:B------:R-:W-:Y:S05]  /*25a0*/  BRA `(.L_x_13709) ;  /* 0x0000082000007947 */ /* 0x000fea0003800000 */
.L_x_13720:
        /* <DEDUP_REMOVED lines=13> */
.L_x_13724:
[----:B------:R-:W-:Y:S01]  /*2680*/  IMAD.MOV.U32 R0, RZ, RZ, 0x7f ;  /* 0x0000007fff007424 */ /* 0x000fe200078e00ff */
[----:B------:R-:W-:-:S04]  /*2690*/  ISETP.GT.U32.AND P0, PT, R4, 0x7f800000, PT ;  /* 0x7f8000000400780c */ /* 0x000fc80003f04070 */
[----:B------:R-:W-:-:S04]  /*26a0*/  SEL R0, R0, 0x7c, P0 ;  /* 0x0000007c00007807 */ /* 0x000fc80000000000 */
.L_x_13725:
[----:B------:R-:W-:Y:S05]  /*26b0*/  BSYNC B0 ;  /* 0x0000000000007941 */ /* 0x000fea0003800000 */
.L_x_13723:
[----:B------:R-:W-:-:S04]  /*26c0*/  LOP3.LUT R2, R3, 0x80000000, RZ, 0xc0, !PT ;  /* 0x8000000003027812 */ /* 0x000fc800078ec0ff */
[----:B------:R-:W-:-:S04]  /*26d0*/  SHF.R.U32.HI R3, RZ, 0x18, R2 ;  /* 0x00000018ff037819 */ /* 0x000fc80000011602 */
[----:B------:R-:W-:-:S05]  /*26e0*/  LOP3.LUT R3, R0, R3, RZ, 0xfc, !PT ;  /* 0x0000000300037212 */ /* 0x000fca00078efcff */
[----:B------:R0:W-:Y:S01]  /*26f0*/  STG.E.U8 [R16.64], R3 ;  /* 0x0000000310007986 */ /* 0x0001e2000c101124 */
[----:B------:R-:W-:Y:S05]  /*2700*/  BRA `(.L_x_13709) ;  /* 0x000006c000007947 */ /* 0x000fea0003800000 */
.L_x_13719:
[----:B------:R-:W0:Y:S02]  /*2710*/  I2F.S64 R0, R2 ;  /* 0x0000000200007312 */ /* 0x000e240000301400 */
[----:B0-----:R-:W-:-:S05]  /*2720*/  F2FP.BF16.PACK_AB R0, RZ, R0 ;  /* 0x00000000ff00723e */ /* 0x001fca00000010ff */
[----:B------:R0:W-:Y:S01]  /*2730*/  STG.E.U16 [R16.64], R0 ;  /* 0x0000000010007986 */ /* 0x0001e2000c101524 */
[----:B------:R-:W-:Y:S05]  /*2740*/  BRA `(.L_x_13709) ;  /* 0x0000068000007947 */ /* 0x000fea0003800000 */
.L_x_13716:
        /* <DEDUP_REMOVED lines=10> */
.L_x_13728:
        /* <DEDUP_REMOVED lines=17> */
.L_x_13731:
[----:B------:R-:W-:-:S04]  /*2900*/  LOP3.LUT R2, R3, 0x80000000, RZ, 0xc0, !PT ;  /* 0x8000000003027812 */ /* 0x000fc800078ec0ff */
[----:B------:R-:W-:-:S04]  /*2910*/  SHF.R.U32.HI R3, RZ, 0x18, R2 ;  /* 0x00000018ff037819 */ /* 0x000fc80000011602 */
[----:B------:R-:W-:-:S04]  /*2920*/  LOP3.LUT R0, R0, R3, RZ, 0xfc, !PT ;  /* 0x0000000300007212 */ /* 0x000fc800078efcff */
[----:B------:R-:W-:Y:S02]  /*2930*/  PRMT R8, R0, 0x7610, R8 ;  /* 0x0000761000087816 */ /* 0x000fe40000000008 */
.L_x_13730:
[----:B------:R-:W-:Y:S05]  /*2940*/  BSYNC B0 ;  /* 0x0000000000007941 */ /* 0x000fea0003800000 */
.L_x_13729:
[----:B------:R0:W-:Y:S01]  /*2950*/  STG.E.U8 [R16.64], R8 ;  /* 0x0000000810007986 */ /* 0x0001e2000c101124 */
[----:B------:R-:W-:Y:S05]  /*2960*/  BRA `(.L_x_13709) ;  /* 0x0000046000007947 */ /* 0x000fea0003800000 */
.L_x_13727:
        /* <DEDUP_REMOVED lines=17> */
.L_x_13734:
[----:B------:R-:W-:-:S04]  /*2a80*/  LOP3.LUT R2, R3, 0x80000000, RZ, 0xc0, !PT ;  /* 0x8000000003027812 */ /* 0x000fc800078ec0ff */
[----:B------:R-:W-:-:S04]  /*2a90*/  SHF.R.U32.HI R3, RZ, 0x18, R2 ;  /* 0x00000018ff037819 */ /* 0x000fc80000011602 */
[----:B------:R-:W-:-:S04]  /*2aa0*/  LOP3.LUT R0, R0, R3, RZ, 0xfc, !PT ;  /* 0x0000000300007212 */ /* 0x000fc800078efcff */
[----:B------:R-:W-:Y:S02]  /*2ab0*/  PRMT R8, R0, 0x7610, R8 ;  /* 0x0000761000087816 */ /* 0x000fe40000000008 */
.L_x_13733:
[----:B------:R-:W-:Y:S05]  /*2ac0*/  BSYNC B0 ;  /* 0x0000000000007941 */ /* 0x000fea0003800000 */
.L_x_13732:
[----:B------:R0:W-:Y:S01]  /*2ad0*/  STG.E.U8 [R16.64], R8 ;  /* 0x0000000810007986 */ /* 0x0001e2000c101124 */
[----:B------:R-:W-:Y:S05]  /*2ae0*/  BRA `(.L_x_13709) ;  /* 0x000002e000007947 */ /* 0x000fea0003800000 */
.L_x_13726:
        /* <DEDUP_REMOVED lines=23> */
.L_x_13708:
        /* <DEDUP_REMOVED lines=20> */
.L_x_13736:
[----:B------:R0:W-:Y:S01]  /*2da0*/  STG.E.64 [R16.64], R2 ;  /* 0x0000000210007986 */ /* 0x0001e2000c101b24 */
[----:B------:R-:W-:Y:S05]  /*2db0*/  BRA `(.L_x_13709) ;  /* 0x0000001000007947 */ /* 0x000fea0003800000 */
.L_x_13735:
[----:B------:R0:W-:Y:S02]  /*2dc0*/  STG.E [R16.64], R2 ;  /* 0x0000000210007986 */ /* 0x0001e4000c101924 */
.L_x_13709:
[----:B------:R-:W-:-:S05]  /*2dd0*/  IMAD R18, R18, 0x200, R19 ;  /* 0x0000020012127824 */ /* 0x000fca00078e0213 */
[----:B------:R-:W-:Y:S02]  /*2de0*/  IADD3 R23, R18, 0x80, RZ ;  /* 0x0000008012177810 */ /* 0x000fe40007ffe0ff */
.L_x_13667:
[----:B------:R-:W-:Y:S05]  /*2df0*/  BSYNC B6 ;  /* 0x0000000000067941 */ /* 0x000fea0003800000 */
.L_x_13666:
        /* <DEDUP_REMOVED lines=231> */
.L_x_13739:
        /* <DEDUP_REMOVED lines=19> */
.L_x_13743:
[----:B------:R0:W5:Y:S01]  /*3da0*/  LDG.E.U8 R4, [R2.64] ;  /* 0x0000002402047981 */ /* 0x000162000c1e1100 */
[----:B------:R-:W-:Y:S01]  /*3db0*/  IMAD.MOV.U32 R5, RZ, RZ, RZ ;  /* 0x000000ffff057224 */ /* 0x000fe200078e00ff */
[----:B------:R-:W-:Y:S05]  /*3dc0*/  BRA `(.L_x_13745) ;  /* 0x00000d5000007947 */ /* 0x000fea0003800000 */
.L_x_13742:
        /* <DEDUP_REMOVED lines=8> */
.L_x_13747:
[----:B------:R-:W2:Y:S02]  /*3e50*/  LDG.E R4, [R2.64] ;  /* 0x0000002402047981 */ /* 0x000ea4000c1e1900 */
[----:B--2---:R-:W-:Y:S01]  /*3e60*/  SHF.R.S32.HI R5, RZ, 0x1f, R4 ;  /* 0x0000001fff057819 */ /* 0x004fe20000011404 */
[----:B------:R-:W-:Y:S05]  /*3e70*/  BRA `(.L_x_13745) ;  /* 0x00000ca000007947 */ /* 0x000fea0003800000 */
.L_x_13746:
[----:B------:R-:W2:Y:S02]  /*3e80*/  LDG.E.S16 R4, [R2.64] ;  /* 0x0000002402047981 */ /* 0x000ea4000c1e1700 */
[----:B--2---:R-:W-:Y:S01]  /*3e90*/  SHF.R.S32.HI R5, RZ, 0x1f, R4 ;  /* 0x0000001fff057819 */ /* 0x004fe20000011404 */
[----:B------:R-:W-:Y:S05]  /*3ea0*/  BRA `(.L_x_13745) ;  /* 0x00000c7000007947 */ /* 0x000fea0003800000 */
.L_x_13741:
        /* <DEDUP_REMOVED lines=9> */
.L_x_13749:
[----:B------:R-:W2:Y:S02]  /*3f40*/  LDG.E.U16 R2, [R2.64] ;  /* 0x0000002402027981 */ /* 0x000ea4000c1e1500 */
[----:B--2---:R-:W-:-:S06]  /*3f50*/  HADD2.F32 R4, -RZ, R2.H0_H0 ;  /* 0x20000002ff047230 */ /* 0x004fcc0000004100 */
[----:B------:R-:W0:Y:S01]  /*3f60*/  F2I.S64.TRUNC R4, R4 ;  /* 0x0000000400047311 */ /* 0x000e22000020d900 */
[----:B------:R-:W-:Y:S05]  /*3f70*/  BRA `(.L_x_13745) ;  /* 0x00000ba000007947 */ /* 0x000fea0003800000 */
.L_x_13748:
        /* <DEDUP_REMOVED lines=9> */
.L_x_13751:
[----:B------:R-:W2:Y:S02]  /*4010*/  LDG.E.U16 R2, [R2.64] ;  /* 0x0000002402027981 */ /* 0x000ea4000c1e1500 */
[----:B--2---:R-:W-:-:S06]  /*4020*/  HADD2.F32 R4, -RZ, R2.H0_H0 ;  /* 0x20000002ff047230 */ /* 0x004fcc0000004100 */
[----:B------:R-:W0:Y:S01]  /*4030*/  F2I.S64.TRUNC R4, R4 ;  /* 0x0000000400047311 */ /* 0x000e22000020d900 */
[----:B------:R-:W-:Y:S05]  /*4040*/  BRA `(.L_x_13745) ;  /* 0x00000ad000007947 */ /* 0x000fea0003800000 */
.L_x_13750:
[----:B------:R-:W2:Y:S02]  /*4050*/  LDG.E.64 R2, [R2.64] ;  /* 0x0000002402027981 */ /* 0x000ea4000c1e1b00 */
[----:B--2---:R0:W1:Y:S01]  /*4060*/  F2I.S64.F64.TRUNC R4, R2 ;  /* 0x0000000200047311 */ /* 0x004062000030d900 */
[----:B------:R-:W-:Y:S05]  /*4070*/  BRA `(.L_x_13745) ;  /* 0x00000aa000007947 */ /* 0x000fea0003800000 */
.L_x_13740:
        /* <DEDUP_REMOVED lines=13> */
.L_x_13754:
[----:B------:R-:W2:Y:S02]  /*4150*/  LDG.E.64 R2, [R2.64] ;  /* 0x0000002402027981 */ /* 0x000ea4000c1e1b00 */
[----:B--2---:R0:W1:Y:S01]  /*4160*/  F2I.S64.F64.TRUNC R4, R2 ;  /* 0x0000000200047311 */ /* 0x004062000030d900 */
[----:B------:R-:W-:Y:S05]  /*4170*/  BRA `(.L_x_13745) ;  /* 0x000009a000007947 */ /* 0x000fea0003800000 */
.L_x_13753:
        /* <DEDUP_REMOVED lines=27> */
.L_x_13756:
        /* <DEDUP_REMOVED lines=14> */
.L_x_13755:
[----:B------:R-:W2:Y:S02]  /*4410*/  LDG.E.U16 R4, [R2.64] ;  /* 0x0000002402047981 */ /* 0x000ea4000c1e1500 */
[----:B--2---:R-:W-:-:S06]  /*4420*/  PRMT R4, RZ, 0x5410, R4 ;  /* 0x00005410ff047816 */ /* 0x004fcc0000000004 */
[----:B------:R-:W0:Y:S01]  /*4430*/  F2I.S64.TRUNC R4, R4 ;  /* 0x0000000400047311 */ /* 0x000e22000020d900 */
[----:B------:R-:W-:Y:S05]  /*4440*/  BRA `(.L_x_13745) ;  /* 0x000006d000007947 */ /* 0x000fea0003800000 */
.L_x_13752:
        /* <DEDUP_REMOVED lines=11> */
.L_x_13759:
        /* <DEDUP_REMOVED lines=21> */
.L_x_13763:
[----:B------:R-:W-:Y:S05]  /*4650*/  BSYNC B1 ;  /* 0x0000000000017941 */ /* 0x000fea0003800000 */
.L_x_13762:
[----:B------:R-:W-:Y:S01]  /*4660*/  IMAD.SHL.U32 R2, R2, 0x100000, RZ ;  /* 0x0010000002027824 */ /* 0x000fe200078e00ff */
[----:B------:R-:W-:-:S04]  /*4670*/  LEA R3, R0, 0x3b800000, 0x17 ;  /* 0x3b80000000037811 */ /* 0x000fc800078eb8ff */
[----:B------:R-:W-:Y:S02]  /*4680*/  LOP3.LUT R4, R3, R2, R4, 0xfe, !PT ;  /* 0x0000000203047212 */ /* 0x000fe400078efe04 */
.L_x_13761:
[----:B------:R-:W-:Y:S05]  /*4690*/  BSYNC B0 ;  /* 0x0000000000007941 */ /* 0x000fea0003800000 */
.L_x_13760:
[----:B------:R-:W0:Y:S01]  /*46a0*/  F2I.S64.TRUNC R4, R4 ;  /* 0x0000000400047311 */ /* 0x000e22000020d900 */
[----:B------:R-:W-:Y:S05]  /*46b0*/  BRA `(.L_x_13745) ;  /* 0x0000046000007947 */ /* 0x000fea0003800000 */
.L_x_13758:
        /* <DEDUP_REMOVED lines=21> */
.L_x_13767:
[----:B------:R-:W-:Y:S05]  /*4810*/  BSYNC B1 ;  /* 0x0000000000017941 */ /* 0x000fea0003800000 */
.L_x_13766:
[----:B------:R-:W-:Y:S01]  /*4820*/  IMAD.SHL.U32 R2, R2, 0x200000, RZ ;  /* 0x0020000002027824 */ /* 0x000fe200078e00ff */
[----:B------:R-:W-:-:S04]  /*4830*/  LEA R3, R0, 0x37800000, 0x17 ;  /* 0x3780000000037811 */ /* 0x000fc800078eb8ff */
[----:B------:R-:W-:Y:S02]  /*4840*/  LOP3.LUT R4, R3, R2, R4, 0xfe, !PT ;  /* 0x0000000203047212 */ /* 0x000fe400078efe04 */
.L_x_13765:
[----:B------:R-:W-:Y:S05]  /*4850*/  BSYNC B0 ;  /* 0x0000000000007941 */ /* 0x000fea0003800000 */
.L_x_13764:
[----:B------:R-:W0:Y:S01]  /*4860*/  F2I.S64.TRUNC R4, R4 ;  /* 0x0000000400047311 */ /* 0x000e22000020d900 */
[----:B------:R-:W-:Y:S05]  /*4870*/  BRA `(.L_x_13745) ;  /* 0x000002a000007947 */ /* 0x000fea0003800000 */
.L_x_13757:
        /* <DEDUP_REMOVED lines=14> */
.L_x_13771:
[----:B------:R-:W-:Y:S05]  /*4960*/  BSYNC B0 ;  /* 0x0000000000007941 */ /* 0x000fea0003800000 */
.L_x_13770:
[----:B------:R-:W0:Y:S01]  /*4970*/  F2I.S64.TRUNC R4, R4 ;  /* 0x0000000400047311 */ /* 0x000e22000020d900 */
[----:B------:R-:W-:Y:S05]  /*4980*/  BRA `(.L_x_13745) ;  /* 0x0000019000007947 */ /* 0x000fea0003800000 */
.L_x_13744:
        /* <DEDUP_REMOVED lines=21> */
.L_x_13769:
[----:B------:R0:W5:Y:S01]  /*4ae0*/  LDG.E.64 R4, [R2.64] ;  /* 0x0000002402047981 */ /* 0x000162000c1e1b00 */
[----:B------:R-:W-:Y:S05]  /*4af0*/  BRA `(.L_x_13745) ;  /* 0x0000002000007947 */ /* 0x000fea0003800000 */
.L_x_13768:
[----:B------:R0:W5:Y:S01]  /*4b00*/  LDG.E R4, [R2.64] ;  /* 0x0000002402047981 */ /* 0x000162000c1e1900 */
[----:B------:R-:W-:-:S05]  /*4b10*/  IMAD.MOV.U32 R5, RZ, RZ, RZ ;  /* 0x000000ffff057224 */ /* 0x000fca00078e00ff */
.L_x_13745:
        /* <DEDUP_REMOVED lines=12> */
.L_x_13773:
[----:B------:R-:W0:Y:S01]  /*4be0*/  I2F.U32.RP R0, c[0x0][0x378] ;  /* 0x0000de0000007b06 */ /* 0x000e220000209000 */
[----:B------:R-:W-:Y:S01]  /*4bf0*/  IMAD.MOV.U32 R2, RZ, RZ, RZ ;  /* 0x000000ffff027224 */ /* 0x000fe200078e00ff */
[----:B------:R-:W-:-:S06]  /*4c00*/  ISETP.NE.U32.AND P2, PT, RZ, c[0x0][0x378], PT ;  /* 0x0000de00ff007a0c */ /* 0x000fcc0003f45070 */
[----:B0-----:R-:W0:Y:S02]  /*4c10*/  MUFU.RCP R0, R0 ;  /* 0x0000000000007308 */ /* 0x001e240000001000 */
[----:B0-----:R-:W-:-:S06]  /*4c20*/  IADD3 R5, R0, 0xffffffe, RZ ;  /* 0x0ffffffe00057810 */ /* 0x001fcc0007ffe0ff */
[----:B------:R-:W0:Y:S02]  /*4c30*/  F2I.FTZ.U32.TRUNC.NTZ R3, R5 ;  /* 0x0000000500037305 */ /* 0x000e24000021f000 */
[----:B0-----:R-:W-:-:S04]  /*4c40*/  IMAD.MOV R7, RZ, RZ, -R3 ;  /* 0x000000ffff077224 */ /* 0x001fc800078e0a03 */
        /* <DEDUP_REMOVED lines=12> */
.L_x_13774:
[----:B------:R-:W-:Y:S05]  /*4d10*/  BSYNC B0 ;  /* 0x0000000000007941 */ /* 0x000fea0003800000 */
.L_x_13772:
        /* <DEDUP_REMOVED lines=14> */
.L_x_13778:
[----:B------:R0:W-:Y:S01]  /*4e00*/  STG.E.U8 [R16.64], R2 ;  /* 0x0000000210007986 */ /* 0x0001e2000c101124 */
[----:B------:R-:W-:Y:S05]  /*4e10*/  BRA `(.L_x_13780) ;  /* 0x00000d7000007947 */ /* 0x000fea0003800000 */
.L_x_13777:
        /* <DEDUP_REMOVED lines=8> */
.L_x_13782:
[----:B------:R0:W-:Y:S01]  /*4ea0*/  STG.E [R16.64], R2 ;  /* 0x0000000210007986 */ /* 0x0001e2000c101924 */
[----:B------:R-:W-:Y:S05]  /*4eb0*/  BRA `(.L_x_13780) ;  /* 0x00000cd000007947 */ /* 0x000fea0003800000 */
.L_x_13781:
[----:B------:R0:W-:Y:S01]  /*4ec0*/  STG.E.U16 [R16.64], R2 ;  /* 0x0000000210007986 */ /* 0x0001e2000c101524 */
[----:B------:R-:W-:Y:S05]  /*4ed0*/  BRA `(.L_x_13780) ;  /* 0x00000cb000007947 */ /* 0x000fea0003800000 */
.L_x_13776:
        /* <DEDUP_REMOVED lines=9> */
.L_x_13784:
[----:B------:R-:W0:Y:S02]  /*4f70*/  I2F.S64 R0, R2 ;  /* 0x0000000200007312 */ /* 0x000e240000301400 */
[----:B0-----:R-:W-:-:S05]  /*4f80*/  F2FP.PACK_AB R0, RZ, R0 ;  /* 0x00000000ff00723e */ /* 0x001fca00000000ff */
[----:B------:R0:W-:Y:S01]  /*4f90*/  STG.E.U16 [R16.64], R0 ;  /* 0x0000000010007986 */ /* 0x0001e2000c101524 */
[----:B------:R-:W-:Y:S05]  /*4fa0*/  BRA `(.L_x_13780) ;  /* 0x00000be000007947 */ /* 0x000fea0003800000 */
.L_x_13783:
        /* <DEDUP_REMOVED lines=10> */
.L_x_13786:
[----:B------:R-:W0:Y:S02]  /*5050*/  I2F.S64 R2, R2 ;  /* 0x0000000200027312 */ /* 0x000e240000301400 */
[----:B0-----:R-:W-:-:S04]  /*5060*/  F2FP.PACK_AB R3, RZ, R2 ;  /* 0x00000002ff03723e */ /* 0x001fc800000000ff */
[----:B------:R-:W-:-:S05]  /*5070*/  PRMT R3, R3, 0x5410, RZ ;  /* 0x0000541003037816 */ /* 0x000fca00000000ff */
[----:B------:R0:W-:Y:S01]  /*5080*/  STG.E [R16.64], R3 ;  /* 0x0000000310007986 */ /* 0x0001e2000c101924 */
[----:B------:R-:W-:Y:S05]  /*5090*/  BRA `(.L_x_13780) ;  /* 0x00000af000007947 */ /* 0x000fea0003800000 */
.L_x_13785:
[----:B------:R-:W0:Y:S02]  /*50a0*/  I2F.F64.S64 R2, R2 ;  /* 0x0000000200027312 */ /* 0x000e240000301c00 */
[----:B0-----:R0:W-:Y:S01]  /*50b0*/  STG.E.64 [R16.64], R2 ;  /* 0x0000000210007986 */ /* 0x0011e2000c101b24 */
[----:B------:R-:W-:Y:S05]  /*50c0*/  BRA `(.L_x_13780) ;  /* 0x00000ac000007947 */ /* 0x000fea0003800000 */
.L_x_13775:
        /* <DEDUP_REMOVED lines=13> */
.L_x_13789:
[----:B------:R-:W0:Y:S01]  /*51a0*/  I2F.F64.S64 R4, R2 ;  /* 0x0000000200047312 */ /* 0x000e220000301c00 */
[----:B------:R-:W-:-:S05]  /*51b0*/  CS2R R6, SRZ ;  /* 0x0000000000067805 */ /* 0x000fca000001ff00 */
[----:B0-----:R0:W-:Y:S01]  /*51c0*/  STG.E.128 [R16.64], R4 ;  /* 0x0000000410007986 */ /* 0x0011e2000c101d24 */
[----:B------:R-:W-:Y:S05]  /*51d0*/  BRA `(.L_x_13780) ;  /* 0x000009b000007947 */ /* 0x000fea0003800000 */
.L_x_13788:
        /* <DEDUP_REMOVED lines=21> */
.L_x_13793:
[----:B------:R-:W-:Y:S05]  /*5330*/  BSYNC B0 ;  /* 0x0000000000007941 */ /* 0x000fea0003800000 */
.L_x_13792:
[----:B------:R-:W-:-:S05]  /*5340*/  LOP3.LUT R5, R0, R5, RZ, 0xfc, !PT ;  /* 0x0000000500057212 */ /* 0x000fca00078efcff */
[----:B------:R0:W-:Y:S01]  /*5350*/  STG.E.U8 [R16.64], R5 ;  /* 0x0000000510007986 */ /* 0x0001e2000c101124 */
[----:B------:R-:W-:Y:S05]  /*5360*/  BRA `(.L_x_13780) ;  /* 0x0000082000007947 */ /* 0x000fea0003800000 */
.L_x_13791:
        /* <DEDUP_REMOVED lines=13> */
.L_x_13795:
[----:B------:R-:W-:Y:S01]  /*5440*/  IMAD.MOV.U32 R0, RZ, RZ, 0x7f ;  /* 0x0000007fff007424 */ /* 0x000fe200078e00ff */
[----:B------:R-:W-:-:S04]  /*5450*/  ISETP.GT.U32.AND P0, PT, R4, 0x7f800000, PT ;  /* 0x7f8000000400780c */ /* 0x000fc80003f04070 */
[----:B------:R-:W-:-:S04]  /*5460*/  SEL R0, R0, 0x7c, P0 ;  /* 0x0000007c00007807 */ /* 0x000fc80000000000 */
.L_x_13796:
[----:B------:R-:W-:Y:S05]  /*5470*/  BSYNC B0 ;  /* 0x0000000000007941 */ /* 0x000fea0003800000 */
.L_x_13794:
[----:B------:R-:W-:-:S04]  /*5480*/  LOP3.LUT R2, R3, 0x80000000, RZ, 0xc0, !PT ;  /* 0x8000000003027812 */ /* 0x000fc800078ec0ff */
[----:B------:R-:W-:-:S04]  /*5490*/  SHF.R.U32.HI R3, RZ, 0x18, R2 ;  /* 0x00000018ff037819 */ /* 0x000fc80000011602 */
[----:B------:R-:W-:-:S05]  /*54a0*/  LOP3.LUT R3, R0, R3, RZ, 0xfc, !PT ;  /* 0x0000000300037212 */ /* 0x000fca00078efcff */
[----:B------:R0:W-:Y:S01]  /*54b0*/  STG.E.U8 [R16.64], R3 ;  /* 0x0000000310007986 */ /* 0x0001e2000c101124 */
[----:B------:R-:W-:Y:S05]  /*54c0*/  BRA `(.L_x_13780) ;  /* 0x000006c000007947 */ /* 0x000fea0003800000 */
.L_x_13790:
[----:B------:R-:W0:Y:S02]  /*54d0*/  I2F.S64 R0, R2 ;  /* 0x0000000200007312 */ /* 0x000e240000301400 */
[----:B0-----:R-:W-:-:S05]  /*54e0*/  F2FP.BF16.PACK_AB R0, RZ, R0 ;  /* 0x00000000ff00723e */ /* 0x001fca00000010ff */
[----:B------:R0:W-:Y:S01]  /*54f0*/  STG.E.U16 [R16.64], R0 ;  /* 0x0000000010007986 */ /* 0x0001e2000c101524 */
[----:B------:R-:W-:Y:S05]  /*5500*/  BRA `(.L_x_13780) ;  /* 0x0000068000007947 */ /* 0x000fea0003800000 */
.L_x_13787:
        /* <DEDUP_REMOVED lines=10> */
.L_x_13799:
        /* <DEDUP_REMOVED lines=17> */
.L_x_13802:
[----:B------:R-:W-:-:S04]  /*56c0*/  LOP3.LUT R2, R3, 0x80000000, RZ, 0xc0, !PT ;  /* 0x8000000003027812 */ /* 0x000fc800078ec0ff */
[----:B------:R-:W-:-:S04]  /*56d0*/  SHF.R.U32.HI R3, RZ, 0x18, R2 ;  /* 0x00000018ff037819 */ /* 0x000fc80000011602 */
[----:B------:R-:W-:-:S04]  /*56e0*/  LOP3.LUT R0, R0, R3, RZ, 0xfc, !PT ;  /* 0x0000000300007212 */ /* 0x000fc800078efcff */
[----:B------:R-:W-:Y:S02]  /*56f0*/  PRMT R8, R0, 0x7610, R8 ;  /* 0x0000761000087816 */ /* 0x000fe40000000008 */
.L_x_13801:
[----:B------:R-:W-:Y:S05]  /*5700*/  BSYNC B0 ;  /* 0x0000000000007941 */ /* 0x000fea0003800000 */
.L_x_13800:
[----:B------:R0:W-:Y:S01]  /*5710*/  STG.E.U8 [R16.64], R8 ;  /* 0x0000000810007986 */ /* 0x0001e2000c101124 */
[----:B------:R-:W-:Y:S05]  /*5720*/  BRA `(.L_x_13780) ;  /* 0x0000046000007947 */ /* 0x000fea0003800000 */
.L_x_13798:
        /* <DEDUP_REMOVED lines=17> */
.L_x_13805:
[----:B------:R-:W-:-:S04]  /*5840*/  LOP3.LUT R2, R3, 0x80000000, RZ, 0xc0, !PT ;  /* 0x8000000003027812 */ /* 0x000fc800078ec0ff */
[----:B------:R-:W-:-:S04]  /*5850*/  SHF.R.U32.HI R3, RZ, 0x18, R2 ;  /* 0x00000018ff037819 */ /* 0x000fc80000011602 */
[----:B------:R-:W-:-:S04]  /*5860*/  LOP3.LUT R0, R0, R3, RZ, 0xfc, !PT ;  /* 0x0000000300007212 */ /* 0x000fc800078efcff */
[----:B------:R-:W-:Y:S02]  /*5870*/  PRMT R8, R0, 0x7610, R8 ;  /* 0x0000761000087816 */ /* 0x000fe40000000008 */
.L_x_13804:
[----:B------:R-:W-:Y:S05]  /*5880*/  BSYNC B0 ;  /* 0x0000000000007941 */ /* 0x000fea0003800000 */
.L_x_13803:
[----:B------:R0:W-:Y:S01]  /*5890*/  STG.E.U8 [R16.64], R8 ;  /* 0x0000000810007986 */ /* 0x0001e2000c101124 */
[----:B------:R-:W-:Y:S05]  /*58a0*/  BRA `(.L_x_13780) ;  /* 0x000002e000007947 */ /* 0x000fea0003800000 */
.L_x_13797:
        /* <DEDUP_REMOVED lines=23> */
.L_x_13779:
        /* <DEDUP_REMOVED lines=20> */
.L_x_13807:
[----:B------:R0:W-:Y:S01]  /*5b60*/  STG.E.64 [R16.64], R2 ;  /* 0x0000000210007986 */ /* 0x0001e2000c101b24 */
[----:B------:R-:W-:Y:S05]  /*5b70*/  BRA `(.L_x_13780) ;  /* 0x0000001000007947 */ /* 0x000fea0003800000 */
.L_x_13806:
[----:B------:R0:W-:Y:S02]  /*5b80*/  STG.E [R16.64], R2 ;  /* 0x0000000210007986 */ /* 0x0001e4000c101924 */
.L_x_13780:
        /* <DEDUP_REMOVED lines=231> */
.L_x_13808:
        /* <DEDUP_REMOVED lines=19> */
.L_x_13812:
[----:B------:R0:W5:Y:S01]  /*6b30*/  LDG.E.U8 R4, [R2.64] ;  /* 0x0000002402047981 */ /* 0x000162000c1e1100 */
[----:B------:R-:W-:Y:S01]  /*6b40*/  IMAD.MOV.U32 R5, RZ, RZ, RZ ;  /* 0x000000ffff057224 */ /* 0x000fe200078e00ff */
[----:B------:R-:W-:Y:S05]  /*6b50*/  BRA `(.L_x_13814) ;  /* 0x00000d5000007947 */ /* 0x000fea0003800000 */
.L_x_13811:
        /* <DEDUP_REMOVED lines=8> */
.L_x_13816:
[----:B------:R-:W2:Y:S02]  /*6be0*/  LDG.E R4, [R2.64] ;  /* 0x0000002402047981 */ /* 0x000ea4000c1e1900 */
[----:B--2---:R-:W-:Y:S01]  /*6bf0*/  SHF.R.S32.HI R5, RZ, 0x1f, R4 ;  /* 0x0000001fff057819 */ /* 0x004fe20000011404 */
[----:B------:R-:W-:Y:S05]  /*6c00*/  BRA `(.L_x_13814) ;  /* 0x00000ca000007947 */ /* 0x000fea0003800000 */
.L_x_13815:
[----:B------:R-:W2:Y:S02]  /*6c10*/  LDG.E.S16 R4, [R2.64] ;  /* 0x0000002402047981 */ /* 0x000ea4000c1e1700 */
[----:B--2---:R-:W-:Y:S01]  /*6c20*/  SHF.R.S32.HI R5, RZ, 0x1f, R4 ;  /* 0x0000001fff057819 */ /* 0x004fe20000011404 */
[----:B------:R-:W-:Y:S05]  /*6c30*/  BRA `(.L_x_13814) ;  /* 0x00000c7000007947 */ /* 0x000fea0003800000 */
.L_x_13810:
        /* <DEDUP_REMOVED lines=9> */
.L_x_13818:
[----:B------:R-:W2:Y:S02]  /*6cd0*/  LDG.E.U16 R2, [R2.64] ;  /* 0x0000002402027981 */ /* 0x000ea4000c1e1500 */
[----:B--2---:R-:W-:-:S06]  /*6ce0*/  HADD2.F32 R4, -RZ, R2.H0_H0 ;  /* 0x20000002ff047230 */ /* 0x004fcc0000004100 */
[----:B------:R-:W0:Y:S01]  /*6cf0*/  F2I.S64.TRUNC R4, R4 ;  /* 0x0000000400047311 */ /* 0x000e22000020d900 */
[----:B------:R-:W-:Y:S05]  /*6d00*/  BRA `(.L_x_13814) ;  /* 0x00000ba000007947 */ /* 0x000fea0003800000 */
.L_x_13817:
        /* <DEDUP_REMOVED lines=9> */
.L_x_13820:
[----:B------:R-:W2:Y:S02]  /*6da0*/  LDG.E.U16 R2, [R2.64] ;  /* 0x0000002402027981 */ /* 0x000ea4000c1e1500 */
[----:B--2---:R-:W-:-:S06]  /*6db0*/  HADD2.F32 R4, -RZ, R2.H0_H0 ;  /* 0x20000002ff047230 */ /* 0x004fcc0000004100 */
[----:B------:R-:W0:Y:S01]  /*6dc0*/  F2I.S64.TRUNC R4, R4 ;  /* 0x0000000400047311 */ /* 0x000e22000020d900 */
[----:B------:R-:W-:Y:S05]  /*6dd0*/  BRA `(.L_x_13814) ;  /* 0x00000ad000007947 */ /* 0x000fea0003800000 */
.L_x_13819:
[----:B------:R-:W2:Y:S02]  /*6de0*/  LDG.E.64 R2, [R2.64] ;  /* 0x0000002402027981 */ /* 0x000ea4000c1e1b00 */
[----:B--2---:R0:W1:Y:S01]  /*6df0*/  F2I.S64.F64.TRUNC R4, R2 ;  /* 0x0000000200047311 */ /* 0x004062000030d900 */
[----:B------:R-:W-:Y:S05]  /*6e00*/  BRA `(.L_x_13814) ;  /* 0x00000aa000007947 */ /* 0x000fea0003800000 */
.L_x_13809:
        /* <DEDUP_REMOVED lines=13> */
.L_x_13823:
[----:B------:R-:W2:Y:S02]  /*6ee0*/  LDG.E.64 R2, [R2.64] ;  /* 0x0000002402027981 */ /* 0x000ea4000c1e1b00 */
[----:B--2---:R0:W1:Y:S01]  /*6ef0*/  F2I.S64.F64.TRUNC R4, R2 ;  /* 0x0000000200047311 */ /* 0x004062000030d900 */
[----:B------:R-:W-:Y:S05]  /*6f00*/  BRA `(.L_x_13814) ;  /* 0x000009a000007947 */ /* 0x000fea0003800000 */
.L_x_13822:
        /* <DEDUP_REMOVED lines=27> */
.L_x_13825:
        /* <DEDUP_REMOVED lines=14> */
.L_x_13824:
[----:B------:R-:W2:Y:S02]  /*71a0*/  LDG.E.U16 R4, [R2.64] ;  /* 0x0000002402047981 */ /* 0x000ea4000c1e1500 */
[----:B--2---:R-:W-:-:S06]  /*71b0*/  PRMT R4, RZ, 0x5410, R4 ;  /* 0x00005410ff047816 */ /* 0x004fcc0000000004 */
[----:B------:R-:W0:Y:S01]  /*71c0*/  F2I.S64.TRUNC R4, R4 ;  /* 0x0000000400047311 */ /* 0x000e22000020d900 */
[----:B------:R-:W-:Y:S05]  /*71d0*/  BRA `(.L_x_13814) ;  /* 0x000006d000007947 */ /* 0x000fea0003800000 */
.L_x_13821:
        /* <DEDUP_REMOVED lines=11> */
.L_x_13828:
        /* <DEDUP_REMOVED lines=21> */
.L_x_13832:
[----:B------:R-:W-:Y:S05]  /*73e0*/  BSYNC B1 ;  /* 0x0000000000017941 */ /* 0x000fea0003800000 */
.L_x_13831:
[----:B------:R-:W-:Y:S01]  /*73f0*/  IMAD.SHL.U32 R2, R2, 0x100000, RZ ;  /* 0x0010000002027824 */ /* 0x000fe200078e00ff */
[----:B------:R-:W-:-:S04]  /*7400*/  LEA R3, R0, 0x3b800000, 0x17 ;  /* 0x3b80000000037811 */ /* 0x000fc800078eb8ff */
[----:B------:R-:W-:Y:S02]  /*7410*/  LOP3.LUT R4, R3, R2, R4, 0xfe, !PT ;  /* 0x0000000203047212 */ /* 0x000fe400078efe04 */
.L_x_13830:
[----:B------:R-:W-:Y:S05]  /*7420*/  BSYNC B0 ;  /* 0x0000000000007941 */ /* 0x000fea0003800000 */
.L_x_13829:
[----:B------:R-:W0:Y:S01]  /*7430*/  F2I.S64.TRUNC R4, R4 ;  /* 0x0000000400047311 */ /* 0x000e22000020d900 */
[----:B------:R-:W-:Y:S05]  /*7440*/  BRA `(.L_x_13814) ;  /* 0x0000046000007947 */ /* 0x000fea0003800000 */
.L_x_13827:
        /* <DEDUP_REMOVED lines=21> */
.L_x_13836:
[----:B------:R-:W-:Y:S05]  /*75a0*/  BSYNC B1 ;  /* 0x0000000000017941 */ /* 0x000fea0003800000 */
.L_x_13835:
[----:B------:R-:W-:Y:S01]  /*75b0*/  IMAD.SHL.U32 R2, R2, 0x200000, RZ ;  /* 0x0020000002027824 */ /* 0x000fe200078e00ff */
[----:B------:R-:W-:-:S04]  /*75c0*/  LEA R3, R0, 0x37800000, 0x17 ;  /* 0x3780000000037811 */ /* 0x000fc800078eb8ff */
[----:B------:R-:W-:Y:S02]  /*75d0*/  LOP3.LUT R4, R3, R2, R4, 0xfe, !PT ;  /* 0x0000000203047212 */ /* 0x000fe400078efe04 */
.L_x_13834:
[----:B------:R-:W-:Y:S05]  /*75e0*/  BSYNC B0 ;  /* 0x0000000000007941 */ /* 0x000fea0003800000 */
.L_x_13833:
[----:B------:R-:W0:Y:S01]  /*75f0*/  F2I.S64.TRUNC R4, R4 ;  /* 0x0000000400047311 */ /* 0x000e22000020d900 */
[----:B------:R-:W-:Y:S05]  /*7600*/  BRA `(.L_x_13814) ;  /* 0x000002a000007947 */ /* 0x000fea0003800000 */
.L_x_13826:
        /* <DEDUP_REMOVED lines=14> */
.L_x_13840:
[----:B------:R-:W-:Y:S05]  /*76f0*/  BSYNC B0 ;  /* 0x0000000000007941 */ /* 0x000fea0003800000 */
.L_x_13839:
[----:B------:R-:W0:Y:S01]  /*7700*/  F2I.S64.TRUNC R4, R4 ;  /* 0x0000000400047311 */ /* 0x000e22000020d900 */
[----:B------:R-:W-:Y:S05]  /*7710*/  BRA `(.L_x_13814) ;  /* 0x0000019000007947 */ /* 0x000fea0003800000 */
.L_x_13813:
        /* <DEDUP_REMOVED lines=21> */
.L_x_13838:
[----:B------:R0:W5:Y:S01]  /*7870*/  LDG.E.64 R4, [R2.64] ;  /* 0x0000002402047981 */ /* 0x000162000c1e1b00 */
[----:B------:R-:W-:Y:S05]  /*7880*/  BRA `(.L_x_13814) ;  /* 0x0000002000007947 */ /* 0x000fea0003800000 */
.L_x_13837:
[----:B------:R0:W5:Y:S01]  /*7890*/  LDG.E R4, [R2.64] ;  /* 0x0000002402047981 */ /* 0x000162000c1e1900 */
[----:B------:R-:W-:-:S05]  /*78a0*/  IMAD.MOV.U32 R5, RZ, RZ, RZ ;  /* 0x000000ffff057224 */ /* 0x000fca00078e00ff */
.L_x_13814:
        /* <DEDUP_REMOVED lines=12> */
.L_x_13842:
        /* <DEDUP_REMOVED lines=19> */
.L_x_13843:
[----:B------:R-:W-:Y:S05]  /*7aa0*/  BSYNC B0 ;  /* 0x0000000000007941 */ /* 0x000fea0003800000 */
.L_x_13841:
        /* <DEDUP_REMOVED lines=14> */
.L_x_13847:
[----:B------:R0:W-:Y:S01]  /*7b90*/  STG.E.U8 [R16.64], R2 ;  /* 0x0000000210007986 */ /* 0x0001e2000c101124 */
[----:B------:R-:W-:Y:S05]  /*7ba0*/  BRA `(.L_x_13849) ;  /* 0x00000d7000007947 */ /* 0x000fea0003800000 */
.L_x_13846:
        /* <DEDUP_REMOVED lines=8> */
.L_x_13851:
[----:B------:R0:W-:Y:S01]  /*7c30*/  STG.E [R16.64], R2 ;  /* 0x0000000210007986 */ /* 0x0001e2000c101924 */
[----:B------:R-:W-:Y:S05]  /*7c40*/  BRA `(.L_x_13849) ;  /* 0x00000cd000007947 */ /* 0x000fea0003800000 */
.L_x_13850:
[----:B------:R0:W-:Y:S01]  /*7c50*/  STG.E.U16 [R16.64], R2 ;  /* 0x0000000210007986 */ /* 0x0001e2000c101524 */
[----:B------:R-:W-:Y:S05]  /*7c60*/  BRA `(.L_x_13849) ;  /* 0x00000cb000007947 */ /* 0x000fea0003800000 */
.L_x_13845:
        /* <DEDUP_REMOVED lines=9> */
.L_x_13853:
[----:B------:R-:W0:Y:S02]  /*7d00*/  I2F.S64 R0, R2 ;  /* 0x0000000200007312 */ /* 0x000e240000301400 */
[----:B0-----:R-:W-:-:S05]  /*7d10*/  F2FP.PACK_AB R0, RZ, R0 ;  /* 0x00000000ff00723e */ /* 0x001fca00000000ff */
[----:B------:R0:W-:Y:S01]  /*7d20*/  STG.E.U16 [R16.64], R0 ;  /* 0x0000000010007986 */ /* 0x0001e2000c101524 */
[----:B------:R-:W-:Y:S05]  /*7d30*/  BRA `(.L_x_13849) ;  /* 0x00000be000007947 */ /* 0x000fea0003800000 */
.L_x_13852:
        /* <DEDUP_REMOVED lines=10> */
.L_x_13855:
[----:B------:R-:W0:Y:S02]  /*7de0*/  I2F.S64 R2, R2 ;  /* 0x0000000200027312 */ /* 0x000e240000301400 */
[----:B0-----:R-:W-:-:S04]  /*7df0*/  F2FP.PACK_AB R3, RZ, R2 ;  /* 0x00000002ff03723e */ /* 0x001fc800000000ff */
[----:B------:R-:W-:-:S05]  /*7e00*/  PRMT R3, R3, 0x5410, RZ ;  /* 0x0000541003037816 */ /* 0x000fca00000000ff */
[----:B------:R0:W-:Y:S01]  /*7e10*/  STG.E [R16.64], R3 ;  /* 0x0000000310007986 */ /* 0x0001e2000c101924 */
[----:B------:R-:W-:Y:S05]  /*7e20*/  BRA `(.L_x_13849) ;  /* 0x00000af000007947 */ /* 0x000fea0003800000 */
.L_x_13854:
[----:B------:R-:W0:Y:S02]  /*7e30*/  I2F.F64.S64 R2, R2 ;  /* 0x0000000200027312 */ /* 0x000e240000301c00 */
[----:B0-----:R0:W-:Y:S01]  /*7e40*/  STG.E.64 [R16.64], R2 ;  /* 0x0000000210007986 */ /* 0x0011e2000c101b24 */
[----:B------:R-:W-:Y:S05]  /*7e50*/  BRA `(.L_x_13849) ;  /* 0x00000ac000007947 */ /* 0x000fea0003800000 */
.L_x_13844:
        /* <DEDUP_REMOVED lines=13> */
.L_x_13858:
[----:B------:R-:W0:Y:S01]  /*7f30*/  I2F.F64.S64 R4, R2 ;  /* 0x0000000200047312 */ /* 0x000e220000301c00 */
[----:B------:R-:W-:-:S05]  /*7f40*/  CS2R R6, SRZ ;  /* 0x0000000000067805 */ /* 0x000fca000001ff00 */
[----:B0-----:R0:W-:Y:S01]  /*7f50*/  STG.E.128 [R16.64], R4 ;  /* 0x0000000410007986 */ /* 0x0011e2000c101d24 */
[----:B------:R-:W-:Y:S05]  /*7f60*/  BRA `(.L_x_13849) ;  /* 0x000009b000007947 */ /* 0x000fea0003800000 */
.L_x_13857:
        /* <DEDUP_REMOVED lines=21> */
.L_x_13862:
[----:B------:R-:W-:Y:S05]  /*80c0*/  BSYNC B0 ;  /* 0x0000000000007941 */ /* 0x000fea0003800000 */
.L_x_13861:
[----:B------:R-:W-:-:S05]  /*80d0*/  LOP3.LUT R5, R0, R5, RZ, 0xfc, !PT ;  /* 0x0000000500057212 */ /* 0x000fca00078efcff */
[----:B------:R0:W-:Y:S01]  /*80e0*/  STG.E.U8 [R16.64], R5 ;  /* 0x0000000510007986 */ /* 0x0001e2000c101124 */
[----:B------:R-:W-:Y:S05]  /*80f0*/  BRA `(.L_x_13849) ;  /* 0x0000082000007947 */ /* 0x000fea0003800000 */
.L_x_13860:
        /* <DEDUP_REMOVED lines=13> */
.L_x_13864:
[----:B------:R-:W-:Y:S01]  /*81d0*/  IMAD.MOV.U32 R0, RZ, RZ, 0x7f ;  /* 0x0000007fff007424 */ /* 0x000fe200078e00ff */
[----:B------:R-:W-:-:S04]  /*81e0*/  ISETP.GT.U32.AND P0, PT, R4, 0x7f800000, PT ;  /* 0x7f8000000400780c */ /* 0x000fc80003f04070 */
[----:B------:R-:W-:-:S04]  /*81f0*/  SEL R0, R0, 0x7c, P0 ;  /* 0x0000007c00007807 */ /* 0x000fc80000000000 */
.L_x_13865:
[----:B------:R-:W-:Y:S05]  /*8200*/  BSYNC B0 ;  /* 0x0000000000007941 */ /* 0x000fea0003800000 */
.L_x_13863:
[----:B------:R-:W-:-:S04]  /*8210*/  LOP3.LUT R2, R3, 0x80000000, RZ, 0xc0, !PT ;  /* 0x8000000003027812 */ /* 0x000fc800078ec0ff */
[----:B------:R-:W-:-:S04]  /*8220*/  SHF.R.U32.HI R3, RZ, 0x18, R2 ;  /* 0x00000018ff037819 */ /* 0x000fc80000011602 */
[----:B------:R-:W-:-:S05]  /*8230*/  LOP3.LUT R3, R0, R3, RZ, 0xfc, !PT ;  /* 0x0000000300037212 */ /* 0x000fca00078efcff */
[----:B------:R0:W-:Y:S01]  /*8240*/  STG.E.U8 [R16.64], R3 ;  /* 0x0000000310007986 */ /* 0x0001e2000c101124 */
[----:B------:R-:W-:Y:S05]  /*8250*/  BRA `(.L_x_13849) ;  /* 0x000006c000007947 */ /* 0x000fea0003800000 */
.L_x_13859:
[----:B------:R-:W0:Y:S02]  /*8260*/  I2F.S64 R0, R2 ;  /* 0x0000000200007312 */ /* 0x000e240000301400 */
[----:B0-----:R-:W-:-:S05]  /*8270*/  F2FP.BF16.PACK_AB R0, RZ, R0 ;  /* 0x00000000ff00723e */ /* 0x001fca00000010ff */
[----:B------:R0:W-:Y:S01]  /*8280*/  STG.E.U16 [R16.64], R0 ;  /* 0x0000000010007986 */ /* 0x0001e2000c101524 */
[----:B------:R-:W-:Y:S05]  /*8290*/  BRA `(.L_x_13849) ;  /* 0x0000068000007947 */ /* 0x000fea0003800000 */
.L_x_13856:
        /* <DEDUP_REMOVED lines=10> */
.L_x_13868:
        /* <DEDUP_REMOVED lines=17> */
.L_x_13871:
[----:B------:R-:W-:-:S04]  /*8450*/  LOP3.LUT R2, R3, 0x80000000, RZ, 0xc0, !PT ;  /* 0x8000000003027812 */ /* 0x000fc800078ec0ff */
[----:B------:R-:W-:-:S04]  /*8460*/  SHF.R.U32.HI R3, RZ, 0x18, R2 ;  /* 0x00000018ff037819 */ /* 0x000fc80000011602 */
[----:B------:R-:W-:-:S04]  /*8470*/  LOP3.LUT R0, R0, R3, RZ, 0xfc, !PT ;  /* 0x0000000300007212 */ /* 0x000fc800078efcff */
[----:B------:R-:W-:Y:S02]  /*8480*/  PRMT R8, R0, 0x7610, R8 ;  /* 0x0000761000087816 */ /* 0x000fe40000000008 */
.L_x_13870:
[----:B------:R-:W-:Y:S05]  /*8490*/  BSYNC B0 ;  /* 0x0000000000007941 */ /* 0x000fea0003800000 */
.L_x_13869:
[----:B------:R0:W-:Y:S01]  /*84a0*/  STG.E.U8 [R16.64], R8 ;  /* 0x0000000810007986 */ /* 0x0001e2000c101124 */
[----:B------:R-:W-:Y:S05]  /*84b0*/  BRA `(.L_x_13849) ;  /* 0x0000046000007947 */ /* 0x000fea0003800000 */
.L_x_13867:
        /* <DEDUP_REMOVED lines=17> */
.L_x_13874:
[----:B------:R-:W-:-:S04]  /*85d0*/  LOP3.LUT R2, R3, 0x80000000, RZ, 0xc0, !PT ;  /* 0x8000000003027812 */ /* 0x000fc800078ec0ff */
[----:B------:R-:W-:-:S04]  /*85e0*/  SHF.R.U32.HI R3, RZ, 0x18, R2 ;  /* 0x00000018ff037819 */ /* 0x000fc80000011602 */
[----:B------:R-:W-:-:S04]  /*85f0*/  LOP3.LUT R0, R0, R3, RZ, 0xfc, !PT ;  /* 0x0000000300007212 */ /* 0x000fc800078efcff */
[----:B------:R-:W-:Y:S02]  /*8600*/  PRMT R8, R0, 0x7610, R8 ;  /* 0x0000761000087816 */ /* 0x000fe40000000008 */
.L_x_13873:
[----:B------:R-:W-:Y:S05]  /*8610*/  BSYNC B0 ;  /* 0x0000000000007941 */ /* 0x000fea0003800000 */
.L_x_13872:
[----:B------:R0:W-:Y:S01]  /*8620*/  STG.E.U8 [R16.64], R8 ;  /* 0x0000000810007986 */ /* 0x0001e2000c101124 */
[----:B------:R-:W-:Y:S05]  /*8630*/  BRA `(.L_x_13849) ;  /* 0x000002e000007947 */ /* 0x000fea0003800000 */
.L_x_13866:
        /* <DEDUP_REMOVED lines=23> */
.L_x_13848:
        /* <DEDUP_REMOVED lines=20> */
.L_x_13876:
[----:B------:R0:W-:Y:S01]  /*88f0*/  STG.E.64 [R16.64], R2 ;  /* 0x0000000210007986 */ /* 0x0001e2000c101b24 */
[----:B------:R-:W-:Y:S05]  /*8900*/  BRA `(.L_x_13849) ;  /* 0x0000001000007947 */ /* 0x000fea0003800000 */
.L_x_13875:
[----:B------:R0:W-:Y:S02]  /*8910*/  STG.E [R16.64], R2 ;  /* 0x0000000210007986 */ /* 0x0001e4000c101924 */
.L_x_13849:
[----:B------:R-:W-:Y:S02]  /*8920*/  IADD3 R23, R23, 0x80, RZ ;  /* 0x0000008017177810 */ /* 0x000fe40007ffe0ff */
.L_x_13738:
[----:B------:R-:W-:Y:S05]  /*8930*/  BSYNC B6 ;  /* 0x0000000000067941 */ /* 0x000fea0003800000 */
.L_x_13737:
        /* <DEDUP_REMOVED lines=230> */
.L_x_13877:
        /* <DEDUP_REMOVED lines=19> */
.L_x_13881:
[----:B------:R0:W5:Y:S01]  /*98d0*/  LDG.E.U8 R4, [R2.64] ;  /* 0x0000002402047981 */ /* 0x000162000c1e1100 */
[----:B------:R-:W-:Y:S01]  /*98e0*/  IMAD.MOV.U32 R5, RZ, RZ, RZ ;  /* 0x000000ffff057224 */ /* 0x000fe200078e00ff */
[----:B------:R-:W-:Y:S05]  /*98f0*/  BRA `(.L_x_13883) ;  /* 0x00000d5000007947 */ /* 0x000fea0003800000 */
.L_x_13880:
        /* <DEDUP_REMOVED lines=8> */
.L_x_13885:
[----:B------:R-:W2:Y:S02]  /*9980*/  LDG.E R4, [R2.64] ;  /* 0x0000002402047981 */ /* 0x000ea4000c1e1900 */
[----:B--2---:R-:W-:Y:S01]  /*9990*/  SHF.R.S32.HI R5, RZ, 0x1f, R4 ;  /* 0x0000001fff057819 */ /* 0x004fe20000011404 */
[----:B------:R-:W-:Y:S05]  /*99a0*/  BRA `(.L_x_13883) ;  /* 0x00000ca000007947 */ /* 0x000fea0003800000 */
.L_x_13884:
[----:B------:R-:W2:Y:S02]  /*99b0*/  LDG.E.S16 R4, [R2.64] ;  /* 0x0000002402047981 */ /* 0x000ea4000c1e1700 */
[----:B--2---:R-:W-:Y:S01]  /*99c0*/  SHF.R.S32.HI R5, RZ, 0x1f, R4 ;  /* 0x0000001fff057819 */ /* 0x004fe20000011404 */
[----:B------:R-:W-:Y:S05]  /*99d0*/  BRA `(.L_x_13883) ;  /* 0x00000c7000007947 */ /* 0x000fea0003800000 */
.L_x_13879:
        /* <DEDUP_REMOVED lines=9> */
.L_x_13887:
[----:B------:R-:W2:Y:S02]  /*9a70*/  LDG.E.U16 R2, [R2.64] ;  /* 0x0000002402027981 */ /* 0x000ea4000c1e1500 */
[----:B--2---:R-:W-:-:S06]  /*9a80*/  HADD2.F32 R4, -RZ, R2.H0_H0 ;  /* 0x20000002ff047230 */ /* 0x004fcc0000004100 */
[----:B------:R-:W0:Y:S01]  /*9a90*/  F2I.S64.TRUNC R4, R4 ;  /* 0x0000000400047311 */ /* 0x000e22000020d900 */
[----:B------:R-:W-:Y:S05]  /*9aa0*/  BRA `(.L_x_13883) ;  /* 0x00000ba000007947 */ /* 0x000fea0003800000 */
.L_x_13886:
        /* <DEDUP_REMOVED lines=9> */
.L_x_13889:
[----:B------:R-:W2:Y:S02]  /*9b40*/  LDG.E.U16 R2, [R2.64] ;  /* 0x0000002402027981 */ /* 0x000ea4000c1e1500 */
[----:B--2---:R-:W-:-:S06]  /*9b50*/  HADD2.F32 R4, -RZ, R2.H0_H0 ;  /* 0x20000002ff047230 */ /* 0x004fcc0000004100 */
[----:B------:R-:W0:Y:S01]  /*9b60*/  F2I.S64.TRUNC R4, R4 ;  /* 0x0000000400047311 */ /* 0x000e22000020d900 */
[----:B------:R-:W-:Y:S05]  /*9b70*/  BRA `(.L_x_13883) ;  /* 0x00000ad000007947 */ /* 0x000fea0003800000 */
.L_x_13888:
[----:B------:R-:W2:Y:S02]  /*9b80*/  LDG.E.64 R2, [R2.64] ;  /* 0x0000002402027981 */ /* 0x000ea4000c1e1b00 */
[----:B--2---:R0:W1:Y:S01]  /*9b90*/  F2I.S64.F64.TRUNC R4, R2 ;  /* 0x0000000200047311 */ /* 0x004062000030d900 */
[----:B------:R-:W-:Y:S05]  /*9ba0*/  BRA `(.L_x_13883) ;  /* 0x00000aa000007947 */ /* 0x000fea0003800000 */
.L_x_13878:
        /* <DEDUP_REMOVED lines=13> */
.L_x_13892:
[----:B------:R-:W2:Y:S02]  /*9c80*/  LDG.E.64 R2, [R2.64] ;  /* 0x0000002402027981 */ /* 0x000ea4000c1e1b00 */
[----:B--2---:R0:W1:Y:S01]  /*9c90*/  F2I.S64.F64.TRUNC R4, R2 ;  /* 0x0000000200047311 */ /* 0x004062000030d900 */
[----:B------:R-:W-:Y:S05]  /*9ca0*/  BRA `(.L_x_13883) ;  /* 0x000009a000007947 */ /* 0x000fea0003800000 */
.L_x_13891:
        /* <DEDUP_REMOVED lines=27> */
.L_x_13894:
        /* <DEDUP_REMOVED lines=14> */
.L_x_13893:
[----:B------:R-:W2:Y:S02]  /*9f40*/  LDG.E.U16 R4, [R2.64] ;  /* 0x0000002402047981 */ /* 0x000ea4000c1e1500 */
[----:B--2---:R-:W-:-:S06]  /*9f50*/  PRMT R4, RZ, 0x5410, R4 ;  /* 0x00005410ff047816 */ /* 0x004fcc0000000004 */
[----:B------:R-:W0:Y:S01]  /*9f60*/  F2I.S64.TRUNC R4, R4 ;  /* 0x0000000400047311 */ /* 0x000e22000020d900 */
[----:B------:R-:W-:Y:S05]  /*9f70*/  BRA `(.L_x_13883) ;  /* 0x000006d000007947 */ /* 0x000fea0003800000 */
.L_x_13890:
        /* <DEDUP_REMOVED lines=11> */
.L_x_13897:
        /* <DEDUP_REMOVED lines=21> */
.L_x_13901:
[----:B------:R-:W-:Y:S05]  /*a180*/  BSYNC B1 ;  /* 0x0000000000017941 */ /* 0x000fea0003800000 */
.L_x_13900:
[----:B------:R-:W-:Y:S01]  /*a190*/  IMAD.SHL.U32 R2, R2, 0x100000, RZ ;  /* 0x0010000002027824 */ /* 0x000fe200078e00ff */
[----:B------:R-:W-:-:S04]  /*a1a0*/  LEA R3, R0, 0x3b800000, 0x17 ;  /* 0x3b80000000037811 */ /* 0x000fc800078eb8ff */
[----:B------:R-:W-:Y:S02]  /*a1b0*/  LOP3.LUT R4, R3, R2, R4, 0xfe, !PT ;  /* 0x0000000203047212 */ /* 0x000fe400078efe04 */
.L_x_13899:
[----:B------:R-:W-:Y:S05]  /*a1c0*/  BSYNC B0 ;  /* 0x0000000000007941 */ /* 0x000fea0003800000 */
.L_x_13898:
[----:B------:R-:W0:Y:S01]  /*a1d0*/  F2I.S64.TRUNC R4, R4 ;  /* 0x0000000400047311 */ /* 0x000e22000020d900 */
[----:B------:R-:W-:Y:S05]  /*a1e0*/  BRA `(.L_x_13883) ;  /* 0x0000046000007947 */ /* 0x000fea0003800000 */
.L_x_13896:
        /* <DEDUP_REMOVED lines=21> */
.L_x_13905:
[----:B------:R-:W-:Y:S05]  /*a340*/  BSYNC B1 ;  /* 0x0000000000017941 */ /* 0x000fea0003800000 */
.L_x_13904:
[----:B------:R-:W-:Y:S01]  /*a350*/  IMAD.SHL.U32 R2, R2, 0x200000, RZ ;  /* 0x0020000002027824 */ /* 0x000fe200078e00ff */
[----:B------:R-:W-:-:S04]  /*a360*/  LEA R3, R0, 0x37800000, 0x17 ;  /* 0x3780000000037811 */ /* 0x000fc800078eb8ff */
[----:B------:R-:W-:Y:S02]  /*a370*/  LOP3.LUT R4, R3, R2, R4, 0xfe, !PT ;  /* 0x0000000203047212 */ /* 0x000fe400078efe04 */
.L_x_13903:
[----:B------:R-:W-:Y:S05]  /*a380*/  BSYNC B0 ;  /* 0x0000000000007941 */ /* 0x000fea0003800000 */
.L_x_13902:
[----:B------:R-:W0:Y:S01]  /*a390*/  F2I.S64.TRUNC R4, R4 ;  /* 0x0000000400047311 */ /* 0x000e22000020d900 */
[----:B------:R-:W-:Y:S05]  /*a3a0*/  BRA `(.L_x_13883) ;  /* 0x000002a000007947 */ /* 0x000fea0003800000 */
.L_x_13895:
        /* <DEDUP_REMOVED lines=14> */
.L_x_13909:
[----:B------:R-:W-:Y:S05]  /*a490*/  BSYNC B0 ;  /* 0x0000000000007941 */ /* 0x000fea0003800000 */
.L_x_13908:
[----:B------:R-:W0:Y:S01]  /*a4a0*/  F2I.S64.TRUNC R4, R4 ;  /* 0x0000000400047311 */ /* 0x000e22000020d900 */
[----:B------:R-:W-:Y:S05]  /*a4b0*/  BRA `(.L_x_13883) ;  /* 0x0000019000007947 */ /* 0x000fea0003800000 */
.L_x_13882:
        /* <DEDUP_REMOVED lines=21> */
.L_x_13907:
[----:B------:R0:W5:Y:S01]  /*a610*/  LDG.E.64 R4, [R2.64] ;  /* 0x0000002402047981 */ /* 0x000162000c1e1b00 */
[----:B------:R-:W-:Y:S05]  /*a620*/  BRA `(.L_x_13883) ;  /* 0x0000002000007947 */ /* 0x000fea0003800000 */
.L_x_13906:
[----:B------:R0:W5:Y:S01]  /*a630*/  LDG.E R4, [R2.64] ;  /* 0x0000002402047981 */ /* 0x000162000c1e1900 */
[----:B------:R-:W-:-:S05]  /*a640*/  IMAD.MOV.U32 R5, RZ, RZ, RZ ;  /* 0x000000ffff057224 */ /* 0x000fca00078e00ff */
.L_x_13883:
        /* <DEDUP_REMOVED lines=12> */
.L_x_13911:
        /* <DEDUP_REMOVED lines=19> */
.L_x_13912:
[----:B------:R-:W-:Y:S05]  /*a840*/  BSYNC B0 ;  /* 0x0000000000007941 */ /* 0x000fea0003800000 */
.L_x_13910:
        /* <DEDUP_REMOVED lines=14> */
.L_x_13916:
[----:B------:R-:W-:Y:S01]  /*a930*/  STG.E.U8 [R16.64], R2 ;  /* 0x0000000210007986 */ /* 0x000fe2000c101124 */
[----:B------:R-:W-:Y:S05]  /*a940*/  EXIT ;  /* 0x000000000000794d */ /* 0x000fea0003800000 */
.L_x_13915:
        /* <DEDUP_REMOVED lines=8> */
.L_x_13919:
[----:B------:R-:W-:Y:S01]  /*a9d0*/  STG.E [R16.64], R2 ;  /* 0x0000000210007986 */ /* 0x000fe2000c101924 */
[----:B------:R-:W-:Y:S05]  /*a9e0*/  EXIT ;  /* 0x000000000000794d */ /* 0x000fea0003800000 */
.L_x_13918:
[----:B------:R-:W-:Y:S01]  /*a9f0*/  STG.E.U16 [R16.64], R2 ;  /* 0x0000000210007986 */ /* 0x000fe2000c101524 */
[----:B------:R-:W-:Y:S05]  /*aa00*/  EXIT ;  /* 0x000000000000794d */ /* 0x000fea0003800000 */
.L_x_13914:
        /* <DEDUP_REMOVED lines=9> */
.L_x_13921:
[----:B------:R-:W0:Y:S02]  /*aaa0*/  I2F.S64 R0, R2 ;  /* 0x0000000200007312 */ /* 0x000e240000301400 */
[----:B0-----:R-:W-:-:S05]  /*aab0*/  F2FP.PACK_AB R0, RZ, R0 ;  /* 0x00000000ff00723e */ /* 0x001fca00000000ff */
[----:B------:R-:W-:Y:S01]  /*aac0*/  STG.E.U16 [R16.64], R0 ;  /* 0x0000000010007986 */ /* 0x000fe2000c101524 */
[----:B------:R-:W-:Y:S05]  /*aad0*/  EXIT ;  /* 0x000000000000794d */ /* 0x000fea0003800000 */
.L_x_13920:
        /* <DEDUP_REMOVED lines=10> */
.L_x_13923:
[----:B------:R-:W0:Y:S02]  /*ab80*/  I2F.S64 R2, R2 ;  /* 0x0000000200027312 */ /* 0x000e240000301400 */
[----:B0-----:R-:W-:-:S04]  /*ab90*/  F2FP.PACK_AB R3, RZ, R2 ;  /* 0x00000002ff03723e */ /* 0x001fc800000000ff */
[----:B------:R-:W-:-:S05]  /*aba0*/  PRMT R3, R3, 0x5410, RZ ;  /* 0x0000541003037816 */ /* 0x000fca00000000ff */
[----:B------:R-:W-:Y:S01]  /*abb0*/  STG.E [R16.64], R3 ;  /* 0x0000000310007986 */ /* 0x000fe2000c101924 */
[----:B------:R-:W-:Y:S05]  /*abc0*/  EXIT ;  /* 0x000000000000794d */ /* 0x000fea0003800000 */
.L_x_13922:
[----:B------:R-:W0:Y:S02]  /*abd0*/  I2F.F64.S64 R2, R2 ;  /* 0x0000000200027312 */ /* 0x000e240000301c00 */
[----:B0-----:R-:W-:Y:S01]  /*abe0*/  STG.E.64 [R16.64], R2 ;  /* 0x0000000210007986 */ /* 0x001fe2000c101b24 */
[----:B------:R-:W-:Y:S05]  /*abf0*/  EXIT ;  /* 0x000000000000794d */ /* 0x000fea0003800000 */
.L_x_13913:
        /* <DEDUP_REMOVED lines=13> */
.L_x_13926:
[----:B------:R-:W0:Y:S01]  /*acd0*/  I2F.F64.S64 R4, R2 ;  /* 0x0000000200047312 */ /* 0x000e220000301c00 */
[----:B------:R-:W-:-:S05]  /*ace0*/  CS2R R6, SRZ ;  /* 0x0000000000067805 */ /* 0x000fca000001ff00 */
[----:B0-----:R-:W-:Y:S01]  /*acf0*/  STG.E.128 [R16.64], R4 ;  /* 0x0000000410007986 */ /* 0x001fe2000c101d24 */
[----:B------:R-:W-:Y:S05]  /*ad00*/  EXIT ;  /* 0x000000000000794d */ /* 0x000fea0003800000 */
.L_x_13925:
        /* <DEDUP_REMOVED lines=21> */
.L_x_13930:
[----:B------:R-:W-:Y:S05]  /*ae60*/  BSYNC B0 ;  /* 0x0000000000007941 */ /* 0x000fea0003800000 */
.L_x_13929:
[----:B------:R-:W-:-:S05]  /*ae70*/  LOP3.LUT R5, R0, R5, RZ, 0xfc, !PT ;  /* 0x0000000500057212 */ /* 0x000fca00078efcff */
[----:B------:R-:W-:Y:S01]  /*ae80*/  STG.E.U8 [R16.64], R5 ;  /* 0x0000000510007986 */ /* 0x000fe2000c101124 */
[----:B------:R-:W-:Y:S05]  /*ae90*/  EXIT ;  /* 0x000000000000794d */ /* 0x000fea0003800000 */
.L_x_13928:
        /* <DEDUP_REMOVED lines=13> */
.L_x_13932:
[----:B------:R-:W-:Y:S01]  /*af70*/  IMAD.MOV.U32 R0, RZ, RZ, 0x7f ;  /* 0x0000007fff007424 */ /* 0x000fe200078e00ff */
[----:B------:R-:W-:-:S04]  /*af80*/  ISETP.GT.U32.AND P0, PT, R4, 0x7f800000, PT ;  /* 0x7f8000000400780c */ /* 0x000fc80003f04070 */
[----:B------:R-:W-:-:S04]  /*af90*/  SEL R0, R0, 0x7c, P0 ;  /* 0x0000007c00007807 */ /* 0x000fc80000000000 */
.L_x_13933:
[----:B------:R-:W-:Y:S05]  /*afa0*/  BSYNC B0 ;  /* 0x0000000000007941 */ /* 0x000fea0003800000 */
.L_x_13931:
[----:B------:R-:W-:-:S04]  /*afb0*/  LOP3.LUT R2, R3, 0x80000000, RZ, 0xc0, !PT ;  /* 0x8000000003027812 */ /* 0x000fc800078ec0ff */
[----:B------:R-:W-:-:S04]  /*afc0*/  SHF.R.U32.HI R3, RZ, 0x18, R2 ;  /* 0x00000018ff037819 */ /* 0x000fc80000011602 */
[----:B------:R-:W-:-:S05]  /*afd0*/  LOP3.LUT R3, R0, R3, RZ, 0xfc, !PT ;  /* 0x0000000300037212 */ /* 0x000fca00078efcff */
[----:B------:R-:W-:Y:S01]  /*afe0*/  STG.E.U8 [R16.64], R3 ;  /* 0x0000000310007986 */ /* 0x000fe2000c101124 */
[----:B------:R-:W-:Y:S05]  /*aff0*/  EXIT ;  /* 0x000000000000794d */ /* 0x000fea0003800000 */
.L_x_13927:
[----:B------:R-:W0:Y:S02]  /*b000*/  I2F.S64 R0, R2 ;  /* 0x0000000200007312 */ /* 0x000e240000301400 */
[----:B0-----:R-:W-:-:S05]  /*b010*/  F2FP.BF16.PACK_AB R0, RZ, R0 ;  /* 0x00000000ff00723e */ /* 0x001fca00000010ff */
[----:B------:R-:W-:Y:S01]  /*b020*/  STG.E.U16 [R16.64], R0 ;  /* 0x0000000010007986 */ /* 0x000fe2000c101524 */
[----:B------:R-:W-:Y:S05]  /*b030*/  EXIT ;  /* 0x000000000000794d */ /* 0x000fea0003800000 */
.L_x_13924:
        /* <DEDUP_REMOVED lines=10> */
.L_x_13936:
        /* <DEDUP_REMOVED lines=17> */
.L_x_13939:
[----:B------:R-:W-:-:S04]  /*b1f0*/  LOP3.LUT R2, R3, 0x80000000, RZ, 0xc0, !PT ;  /* 0x8000000003027812 */ /* 0x000fc800078ec0ff */
[----:B------:R-:W-:-:S04]  /*b200*/  SHF.R.U32.HI R3, RZ, 0x18, R2 ;  /* 0x00000018ff037819 */ /* 0x000fc80000011602 */
[----:B------:R-:W-:-:S04]  /*b210*/  LOP3.LUT R0, R0, R3, RZ, 0xfc, !PT ;  /* 0x0000000300007212 */ /* 0x000fc800078efcff */
[----:B------:R-:W-:Y:S02]  /*b220*/  PRMT R8, R0, 0x7610, R8 ;  /* 0x0000761000087816 */ /* 0x000fe40000000008 */
.L_x_13938:
[----:B------:R-:W-:Y:S05]  /*b230*/  BSYNC B0 ;  /* 0x0000000000007941 */ /* 0x000fea0003800000 */
.L_x_13937:
[----:B------:R-:W-:Y:S01]  /*b240*/  STG.E.U8 [R16.64], R8 ;  /* 0x0000000810007986 */ /* 0x000fe2000c101124 */
[----:B------:R-:W-:Y:S05]  /*b250*/  EXIT ;  /* 0x000000000000794d */ /* 0x000fea0003800000 */
.L_x_13935:
        /* <DEDUP_REMOVED lines=17> */
.L_x_13942:
[----:B------:R-:W-:-:S04]  /*b370*/  LOP3.LUT R2, R3, 0x80000000, RZ, 0xc0, !PT ;  /* 0x8000000003027812 */ /* 0x000fc800078ec0ff */
[----:B------:R-:W-:-:S04]  /*b380*/  SHF.R.U32.HI R3, RZ, 0x18, R2 ;  /* 0x00000018ff037819 */ /* 0x000fc80000011602 */
[----:B------:R-:W-:-:S04]  /*b390*/  LOP3.LUT R0, R0, R3, RZ, 0xfc, !PT ;  /* 0x0000000300007212 */ /* 0x000fc800078efcff */
[----:B------:R-:W-:Y:S02]  /*b3a0*/  PRMT R8, R0, 0x7610, R8 ;  /* 0x0000761000087816 */ /* 0x000fe40000000008 */
.L_x_13941:
[----:B------:R-:W-:Y:S05]  /*b3b0*/  BSYNC B0 ;  /* 0x0000000000007941 */ /* 0x000fea0003800000 */
.L_x_13940:
[----:B------:R-:W-:Y:S01]  /*b3c0*/  STG.E.U8 [R16.64], R8 ;  /* 0x0000000810007986 */ /* 0x000fe2000c101124 */
[----:B------:R-:W-:Y:S05]  /*b3d0*/  EXIT ;  /* 0x000000000000794d */ /* 0x000fea0003800000 */
.L_x_13934:
        /* <DEDUP_REMOVED lines=23> */
.L_x_13917:
        /* <DEDUP_REMOVED lines=20> */
.L_x_13944:
[----:B------:R-:W-:Y:S01]  /*b690*/  STG.E.64 [R16.64], R2 ;  /* 0x0000000210007986 */ /* 0x000fe2000c101b24 */
[----:B------:R-:W-:Y:S05]  /*b6a0*/  EXIT ;  /* 0x000000000000794d */ /* 0x000fea0003800000 */
.L_x_13943:
[----:B------:R-:W-:Y:S01]  /*b6b0*/  STG.E [R16.64], R2 ;  /* 0x0000000210007986 */ /* 0x000fe2000c101924 */
[----:B------:R-:W-:Y:S05]  /*b6c0*/  EXIT ;  /* 0x000000000000794d */ /* 0x000fea0003800000 */
        .weak           $__internal_24_$__cuda_sm20_div_s64
        .type           $__internal_24_$__cuda_sm20_div_s64,@function
        .size           $__internal_24_$__cuda_sm20_div_s64,(.L_x_21405 - $__internal_24_$__cuda_sm20_div_s64)
$__internal_24_$__cuda_sm20_div_s64:
        /* <DEDUP_REMOVED lines=39> */
[-C--:B------:R-:W-:Y:S01]  /*b940*/  SEL R13, R12, R5.reuse, !P3 ;  /* 0x000000050c0d7207 */ /* 0x080fe20005800000 */
[----:B------:R-:W-:Y:S01]  /*b950*/  IMAD.MOV.U32 R7, RZ, RZ, RZ ;  /* 0x000000ffff077224 */ /* 0x000fe200078e00ff */
[----:B------:R-:W-:Y:S01]  /*b960*/  LOP3.LUT R5, R3, R5, RZ, 0x3c, !PT ;  /* 0x0000000503057212 */ /* 0x000fe200078e3cff */
        /* <DEDUP_REMOVED lines=37> */
[----:B------:R-:W-:Y:S02]  /*bbc0*/  SEL R5, R5, R6, !P1 ;  /* 0x0000000605057207 */ /* 0x000fe40004800000 */
[----:B------:R-:W-:Y:S02]  /*bbd0*/  SEL R0, R0, 0xffffffff, P0 ;  /* 0xffffffff00007807 */ /* 0x000fe40000000000 */
[----:B------:R-:W-:Y:S01]  /*bbe0*/  SEL R5, R5, 0xffffffff, P0 ;  /* 0xffffffff05057807 */ /* 0x000fe20000000000 */
[----:B------:R-:W-:Y:S06]  /*bbf0*/  RET.REL.NODEC R2 `(_ZN2at6native18elementwise_kernelILi128ELi4EZNS0_15gpu_kernel_implINS0_13BUnaryFunctorIlllZZZNS0_15binary_internal21div_trunc_kernel_cudaERNS_18TensorIteratorBaseEENKUlvE_clEvENKUlvE2_clEvEUlllE_EEEEvS6_RKT_EUliE_EEviT1_) ;  /* 0xffff440002007950 */ /* 0x000fec0003c3ffff */
.L_x_13945:
        /* <DEDUP_REMOVED lines=16> */
.L_x_21405:


//--------------------- .text._ZN2at6native27unrolled_elementwise_kernelINS0_13BUnaryFunctorIlllZZZNS0_15binary_internal21div_trunc_kernel_cudaERNS_18TensorIteratorBaseEENKUlvE_clEvENKUlvE2_clEvEUlllE_EESt5arrayIPcLm2EELi4E23TrivialOffsetCalculatorILi1EjESE_NS0_6memory12LoadWithCastILi1EEENSF_13StoreWithCastILi1EEEEEviT_T0_T2_T3_T4_T5_ --------------------------
	.section	.text._ZN2at6native27unrolled_elementwise_kernelINS0_13BUnaryFunctorIlllZZZNS0_15binary_internal21div_trunc_kernel_cudaERNS_18TensorIteratorBaseEENKUlvE_clEvENKUlvE2_clEvEUlllE_EESt5arrayIPcLm2EELi4E23TrivialOffsetCalculatorILi1EjESE_NS0_6memory12LoadWithCastILi1EEENSF_13StoreWithCastILi1EEEEEviT_T0_T2_T3_T4_T5_,"ax",@progbits
	.sectioninfo	@"SHI_REGISTERS=32"
	.align	128
        .global         _ZN2at6native27unrolled_elementwise_kernelINS0_13BUnaryFunctorIlllZZZNS0_15binary_internal21div_trunc_kernel_cudaERNS_18TensorIteratorBaseEENKUlvE_clEvENKUlvE2_clEvEUlllE_EESt5arrayIPcLm2EELi4E23TrivialOffsetCalculatorILi1EjESE_NS0_6memory12LoadWithCastILi1EEENSF_13StoreWithCastILi1EEEEEviT_T0_T2_T3_T4_T5_
        .type           _ZN2at6native27unrolled_elementwise_kernelINS0_13BUnaryFunctorIlllZZZNS0_15binary_internal21div_trunc_kernel_cudaERNS_18TensorIteratorBaseEENKUlvE_clEvENKUlvE2_clEvEUlllE_EESt5arrayIPcLm2EELi4E23TrivialOffsetCalculatorILi1EjESE_NS0_6memory12LoadWithCastILi1EEENSF_13StoreWithCastILi1EEEEEviT_T0_T2_T3_T4_T5_,@function
        .size           _ZN2at6native27unrolled_elementwise_kernelINS0_13BUnaryFunctorIlllZZZNS0_15binary_internal21div_trunc_kernel_cudaERNS_18TensorIteratorBaseEENKUlvE_clEvENKUlvE2_clEvEUlllE_EESt5arrayIPcLm2EELi4E23TrivialOffsetCalculatorILi1EjESE_NS0_6memory12LoadWithCastILi1EEENSF_13StoreWithCastILi1EEEEEviT_T0_T2_T3_T4_T5_,(.L_x_21406 - _ZN2at6native27unrolled_elementwise_kernelINS0_13BUnaryFunctorIlllZZZNS0_15binary_internal21div_trunc_kernel_cudaERNS_18TensorIteratorBaseEENKUlvE_clEvENKUlvE2_clEvEUlllE_EESt5arrayIPcLm2EELi4E23TrivialOffsetCalculatorILi1EjESE_NS0_6memory12LoadWithCastILi1EEENSF_13StoreWithCastILi1EEEEEviT_T0_T2_T3_T4_T5_)
        .other          _ZN2at6native27unrolled_elementwise_kernelINS0_13BUnaryFunctorIlllZZZNS0_15binary_internal21div_trunc_kernel_cudaERNS_18TensorIteratorBaseEENKUlvE_clEvENKUlvE2_clEvEUlllE_EESt5arrayIPcLm2EELi4E23TrivialOffsetCalculatorILi1EjESE_NS0_6memory12LoadWithCastILi1EEENSF_13StoreWithCastILi1EEEEEviT_T0_T2_T3_T4_T5_,@"STO_CUDA_ENTRY STV_DEFAULT"
_ZN2at6native27unrolled_elementwise_kernelINS0_13BUnaryFunctorIlllZZZNS0_15binary_internal21div_trunc_kernel_cudaERNS_18TensorIteratorBaseEENKUlvE_clEvENKUlvE2_clEvEUlllE_EESt5arrayIPcLm2EELi4E23TrivialOffsetCalculatorILi1EjESE_NS0_6memory12LoadWithCastILi1EEENSF_13StoreWithCastILi1EEEEEviT_T0_T2_T3_T4_T5_:
.text._ZN2at6native27unrolled_elementwise_kernelINS0_13BUnaryFunctorIlllZZZNS0_15binary_internal21div_trunc_kernel_cudaERNS_18TensorIteratorBaseEENKUlvE_clEvENKUlvE2_clEvEUlllE_EESt5arrayIPcLm2EELi4E23TrivialOffsetCalculatorILi1EjESE_NS0_6memory12LoadWithCastILi1EEENSF_13StoreWithCastILi1EEEEEviT_T0_T2_T3_T4_T5_:
        /* <DEDUP_REMOVED lines=30> */
.L_x_13951:
[----:B------:R0:W5:Y:S01]  /*01e0*/  LDG.E.U8 R24, [R4.64] ;  /* 0x0000002404187981 */ /* 0x000162000c1e1100 */
[----:B------:R-:W-:Y:S01]  /*01f0*/  IMAD.MOV.U32 R25, RZ, RZ, RZ ;  /* 0x000000ffff197224 */ /* 0x000fe200078e00ff */
[----:B------:R-:W-:Y:S05]  /*0200*/  BRA `(.L_x_13953) ;  /* 0x00000d6000007947 */ /* 0x000fea0003800000 */
.L_x_13950:
        /* <DEDUP_REMOVED lines=8> */
.L_x_13955:
[----:B------:R-:W2:Y:S02]  /*0290*/  LDG.E R24, [R4.64] ;  /* 0x0000002404187981 */ /* 0x000ea4000c1e1900 */
[----:B--2---:R-:W-:Y:S01]  /*02a0*/  SHF.R.S32.HI R25, RZ, 0x1f, R24 ;  /* 0x0000001fff197819 */ /* 0x004fe20000011418 */
[----:B------:R-:W-:Y:S05]  /*02b0*/  BRA `(.L_x_13953) ;  /* 0x00000cb000007947 */ /* 0x000fea0003800000 */
.L_x_13954:
[----:B------:R-:W2:Y:S02]  /*02c0*/  LDG.E.S16 R24, [R4.64] ;  /* 0x0000002404187981 */ /* 0x000ea4000c1e1700 */
[----:B--2---:R-:W-:Y:S01]  /*02d0*/  SHF.R.S32.HI R25, RZ, 0x1f, R24 ;  /* 0x0000001fff197819 */ /* 0x004fe20000011418 */
[----:B------:R-:W-:Y:S05]  /*02e0*/  BRA `(.L_x_13953) ;  /* 0x00000c8000007947 */ /* 0x000fea0003800000 */
.L_x_13949:
        /* <DEDUP_REMOVED lines=9> */
.L_x_13957:
[----:B------:R-:W2:Y:S02]  /*0380*/  LDG.E.U16 R4, [R4.64] ;  /* 0x0000002404047981 */ /* 0x000ea4000c1e1500 */
[----:B--2---:R-:W-:-:S06]  /*0390*/  HADD2.F32 R24, -RZ, R4.H0_H0 ;  /* 0x20000004ff187230 */ /* 0x004fcc0000004100 */
[----:B------:R-:W0:Y:S01]  /*03a0*/  F2I.S64.TRUNC R24, R24 ;  /* 0x0000001800187311 */ /* 0x000e22000020d900 */
[----:B------:R-:W-:Y:S05]  /*03b0*/  BRA `(.L_x_13953) ;  /* 0x00000bb000007947 */ /* 0x000fea0003800000 */
.L_x_13956:
        /* <DEDUP_REMOVED lines=9> */
.L_x_13959:
[----:B------:R-:W2:Y:S02]  /*0450*/  LDG.E.U16 R4, [R4.64] ;  /* 0x0000002404047981 */ /* 0x000ea4000c1e1500 */
[----:B--2---:R-:W-:-:S06]  /*0460*/  HADD2.F32 R24, -RZ, R4.H0_H0 ;  /* 0x20000004ff187230 */ /* 0x004fcc0000004100 */
[----:B------:R-:W0:Y:S01]  /*0470*/  F2I.S64.TRUNC R24, R24 ;  /* 0x0000001800187311 */ /* 0x000e22000020d900 */
[----:B------:R-:W-:Y:S05]  /*0480*/  BRA `(.L_x_13953) ;  /* 0x00000ae000007947 */ /* 0x000fea0003800000 */
.L_x_13958:
[----:B------:R-:W2:Y:S02]  /*0490*/  LDG.E.64 R4, [R4.64] ;  /* 0x0000002404047981 */ /* 0x000ea4000c1e1b00 */
[----:B--2---:R0:W1:Y:S01]  /*04a0*/  F2I.S64.F64.TRUNC R24, R4 ;  /* 0x0000000400187311 */ /* 0x004062000030d900 */
[----:B------:R-:W-:Y:S05]  /*04b0*/  BRA `(.L_x_13953) ;  /* 0x00000ab000007947 */ /* 0x000fea0003800000 */
.L_x_13948:
        /* <DEDUP_REMOVED lines=13> */
.L_x_13962:
[----:B------:R-:W2:Y:S02]  /*0590*/  LDG.E.64 R4, [R4.64] ;  /* 0x0000002404047981 */ /* 0x000ea4000c1e1b00 */
[----:B--2---:R0:W1:Y:S01]  /*05a0*/  F2I.S64.F64.TRUNC R24, R4 ;  /* 0x0000000400187311 */ /* 0x004062000030d900 */
[----:B------:R-:W-:Y:S05]  /*05b0*/  BRA `(.L_x_13953) ;  /* 0x000009b000007947 */ /* 0x000fea0003800000 */
.L_x_13961:
        /* <DEDUP_REMOVED lines=27> */
.L_x_13964:
        /* <DEDUP_REMOVED lines=15> */
.L_x_13963:
[----:B------:R-:W2:Y:S02]  /*0860*/  LDG.E.U16 R24, [R4.64] ;  /* 0x0000002404187981 */ /* 0x000ea4000c1e1500 */
[----:B--2---:R-:W-:-:S06]  /*0870*/  PRMT R24, RZ, 0x5410, R24 ;  /* 0x00005410ff187816 */ /* 0x004fcc0000000018 */
[----:B------:R-:W0:Y:S01]  /*0880*/  F2I.S64.TRUNC R24, R24 ;  /* 0x0000001800187311 */ /* 0x000e22000020d900 */
[----:B------:R-:W-:Y:S05]  /*0890*/  BRA `(.L_x_13953) ;  /* 0x000006d000007947 */ /* 0x000fea0003800000 */
.L_x_13960:
        /* <DEDUP_REMOVED lines=11> */
.L_x_13967:
        /* <DEDUP_REMOVED lines=21> */
.L_x_13971:
[----:B------:R-:W-:Y:S05]  /*0aa0*/  BSYNC B1 ;  /* 0x0000000000017941 */ /* 0x000fea0003800000 */
.L_x_13970:
[----:B------:R-:W-:Y:S01]  /*0ab0*/  IMAD.SHL.U32 R3, R3, 0x100000, RZ ;  /* 0x0010000003037824 */ /* 0x000fe200078e00ff */
[----:B------:R-:W-:-:S04]  /*0ac0*/  LEA R5, R0, 0x3b800000, 0x17 ;  /* 0x3b80000000057811 */ /* 0x000fc800078eb8ff */
[----:B------:R-:W-:Y:S02]  /*0ad0*/  LOP3.LUT R24, R5, R3, R24, 0xfe, !PT ;  /* 0x0000000305187212 */ /* 0x000fe400078efe18 */
.L_x_13969:
[----:B------:R-:W-:Y:S05]  /*0ae0*/  BSYNC B0 ;  /* 0x0000000000007941 */ /* 0x000fea0003800000 */
.L_x_13968:
[----:B------:R-:W0:Y:S01]  /*0af0*/  F2I.S64.TRUNC R24, R24 ;  /* 0x0000001800187311 */ /* 0x000e22000020d900 */
[----:B------:R-:W-:Y:S05]  /*0b00*/  BRA `(.L_x_13953) ;  /* 0x0000046000007947 */ /* 0x000fea0003800000 */
.L_x_13966:
        /* <DEDUP_REMOVED lines=21> */
.L_x_13975:
[----:B------:R-:W-:Y:S05]  /*0c60*/  BSYNC B1 ;  /* 0x0000000000017941 */ /* 0x000fea0003800000 */
.L_x_13974:
[----:B------:R-:W-:Y:S01]  /*0c70*/  IMAD.SHL.U32 R3, R3, 0x200000, RZ ;  /* 0x0020000003037824 */ /* 0x000fe200078e00ff */
[----:B------:R-:W-:-:S04]  /*0c80*/  LEA R5, R0, 0x37800000, 0x17 ;  /* 0x3780000000057811 */ /* 0x000fc800078eb8ff */
[----:B------:R-:W-:Y:S02]  /*0c90*/  LOP3.LUT R24, R5, R3, R24, 0xfe, !PT ;  /* 0x0000000305187212 */ /* 0x000fe400078efe18 */
.L_x_13973:
[----:B------:R-:W-:Y:S05]  /*0ca0*/  BSYNC B0 ;  /* 0x0000000000007941 */ /* 0x000fea0003800000 */
.L_x_13972:
[----:B------:R-:W0:Y:S01]  /*0cb0*/  F2I.S64.TRUNC R24, R24 ;  /* 0x0000001800187311 */ /* 0x000e22000020d900 */
[----:B------:R-:W-:Y:S05]  /*0cc0*/  BRA `(.L_x_13953) ;  /* 0x000002a000007947 */ /* 0x000fea0003800000 */
.L_x_13965:
        /* <DEDUP_REMOVED lines=14> */
.L_x_13979:
[----:B------:R-:W-:Y:S05]  /*0db0*/  BSYNC B0 ;  /* 0x0000000000007941 */ /* 0x000fea0003800000 */
.L_x_13978:
[----:B------:R-:W0:Y:S01]  /*0dc0*/  F2I.S64.TRUNC R24, R24 ;  /* 0x0000001800187311 */ /* 0x000e22000020d900 */
[----:B------:R-:W-:Y:S05]  /*0dd0*/  BRA `(.L_x_13953) ;  /* 0x0000019000007947 */ /* 0x000fea0003800000 */
.L_x_13952:
        /* <DEDUP_REMOVED lines=21> */
.L_x_13977:
[----:B------:R0:W5:Y:S01]  /*0f30*/  LDG.E.64 R24, [R4.64] ;  /* 0x0000002404187981 */ /* 0x000162000c1e1b00 */
[----:B------:R-:W-:Y:S05]  /*0f40*/  BRA `(.L_x_13953) ;  /* 0x0000002000007947 */ /* 0x000fea0003800000 */
.L_x_13976:
[----:B------:R0:W5:Y:S01]  /*0f50*/  LDG.E R24, [R4.64] ;  /* 0x0000002404187981 */ /* 0x000162000c1e1900 */
[----:B------:R-:W-:-:S03]  /*0f60*/  IMAD.MOV.U32 R25, RZ, RZ, RZ ;  /* 0x000000ffff197224 */ /* 0x000fc600078e00ff */
.L_x_13953:
[----:B------:R-:W2:Y:S02]  /*0f70*/  S2R R27, SR_TID.X ;  /* 0x00000000001b7919 */ /* 0x000ea40000002100 */
[----:B--2---:R-:W-:Y:S02]  /*0f80*/  IADD3 R27, R27, 0x80, RZ ;  /* 0x000000801b1b7810 */ /* 0x004fe40007ffe0ff */
.L_x_13947:
[----:B-1----:R-:W-:Y:S05]  /*0f90*/  BSYNC B6 ;  /* 0x0000000000067941 */ /* 0x002fea0003800000 */
.L_x_13946:
        /* <DEDUP_REMOVED lines=22> */
.L_x_13985:
[----:B------:R0:W5:Y:S01]  /*1100*/  LDG.E.U8 R28, [R4.64] ;  /* 0x00000024041c7981 */ /* 0x000162000c1e1100 */
[----:B------:R-:W-:Y:S01]  /*1110*/  IMAD.MOV.U32 R29, RZ, RZ, RZ ;  /* 0x000000ffff1d7224 */ /* 0x000fe200078e00ff */
[----:B------:R-:W-:Y:S05]  /*1120*/  BRA `(.L_x_13987) ;  /* 0x00000d5000007947 */ /* 0x000fea0003800000 */
.L_x_13984:
        /* <DEDUP_REMOVED lines=8> */
.L_x_13989:
[----:B------:R-:W2:Y:S02]  /*11b0*/  LDG.E R28, [R4.64] ;  /* 0x00000024041c7981 */ /* 0x000ea4000c1e1900 */
[----:B--2---:R-:W-:Y:S01]  /*11c0*/  SHF.R.S32.HI R29, RZ, 0x1f, R28 ;  /* 0x0000001fff1d7819 */ /* 0x004fe2000001141c */
[----:B------:R-:W-:Y:S05]  /*11d0*/  BRA `(.L_x_13987) ;  /* 0x00000ca000007947 */ /* 0x000fea0003800000 */
.L_x_13988:
[----:B------:R-:W2:Y:S02]  /*11e0*/  LDG.E.S16 R28, [R4.64] ;  /* 0x00000024041c7981 */ /* 0x000ea4000c1e1700 */
[----:B--2---:R-:W-:Y:S01]  /*11f0*/  SHF.R.S32.HI R29, RZ, 0x1f, R28 ;  /* 0x0000001fff1d7819 */ /* 0x004fe2000001141c */
[----:B------:R-:W-:Y:S05]  /*1200*/  BRA `(.L_x_13987) ;  /* 0x00000c7000007947 */ /* 0x000fea0003800000 */
.L_x_13983:
        /* <DEDUP_REMOVED lines=9> */
.L_x_13991:
[----:B------:R-:W2:Y:S02]  /*12a0*/  LDG.E.U16 R4, [R4.64] ;  /* 0x0000002404047981 */ /* 0x000ea4000c1e1500 */
[----:B--2---:R-:W-:-:S06]  /*12b0*/  HADD2.F32 R28, -RZ, R4.H0_H0 ;  /* 0x20000004ff1c7230 */ /* 0x004fcc0000004100 */
[----:B------:R-:W0:Y:S01]  /*12c0*/  F2I.S64.TRUNC R28, R28 ;  /* 0x0000001c001c7311 */ /* 0x000e22000020d900 */
[----:B------:R-:W-:Y:S05]  /*12d0*/  BRA `(.L_x_13987) ;  /* 0x00000ba000007947 */ /* 0x000fea0003800000 */
.L_x_13990:
        /* <DEDUP_REMOVED lines=9> */
.L_x_13993:
[----:B------:R-:W2:Y:S02]  /*1370*/  LDG.E.U16 R4, [R4.64] ;  /* 0x0000002404047981 */ /* 0x000ea4000c1e1500 */
[----:B--2---:R-:W-:-:S06]  /*1380*/  HADD2.F32 R28, -RZ, R4.H0_H0 ;  /* 0x20000004ff1c7230 */ /* 0x004fcc0000004100 */
[----:B------:R-:W0:Y:S01]  /*1390*/  F2I.S64.TRUNC R28, R28 ;  /* 0x0000001c001c7311 */ /* 0x000e22000020d900 */
[----:B------:R-:W-:Y:S05]  /*13a0*/  BRA `(.L_x_13987) ;  /* 0x00000ad000007947 */ /* 0x000fea0003800000 */
.L_x_13992:
[----:B------:R-:W2:Y:S02]  /*13b0*/  LDG.E.64 R4, [R4.64] ;  /* 0x0000002404047981 */ /* 0x000ea4000c1e1b00 */
[----:B--2---:R0:W1:Y:S01]  /*13c0*/  F2I.S64.F64.TRUNC R28, R4 ;  /* 0x00000004001c7311 */ /* 0x004062000030d900 */
[----:B------:R-:W-:Y:S05]  /*13d0*/  BRA `(.L_x_13987) ;  /* 0x00000aa000007947 */ /* 0x000fea0003800000 */
.L_x_13982:
        /* <DEDUP_REMOVED lines=13> */
.L_x_13996:
[----:B------:R-:W2:Y:S02]  /*14b0*/  LDG.E.64 R4, [R4.64] ;  /* 0x0000002404047981 */ /* 0x000ea4000c1e1b00 */
[----:B--2---:R0:W1:Y:S01]  /*14c0*/  F2I.S64.F64.TRUNC R28, R4 ;  /* 0x00000004001c7311 */ /* 0x004062000030d900 */
[----:B------:R-:W-:Y:S05]  /*14d0*/  BRA `(.L_x_13987) ;  /* 0x000009a000007947 */ /* 0x000fea0003800000 */
.L_x_13995:
        /* <DEDUP_REMOVED lines=27> */
.L_x_13998:
        /* <DEDUP_REMOVED lines=14> */
.L_x_13997:
[----:B------:R-:W2:Y:S02]  /*1770*/  LDG.E.U16 R28, [R4.64] ;  /* 0x00000024041c7981 */ /* 0x000ea4000c1e1500 */
[----:B--2---:R-:W-:-:S06]  /*1780*/  PRMT R28, RZ, 0x5410, R28 ;  /* 0x00005410ff1c7816 */ /* 0x004fcc000000001c */
[----:B------:R-:W0:Y:S01]  /*1790*/  F2I.S64.TRUNC R28, R28 ;  /* 0x0000001c001c7311 */ /* 0x000e22000020d900 */
[----:B------:R-:W-:Y:S05]  /*17a0*/  BRA `(.L_x_13987) ;  /* 0x000006d000007947 */ /* 0x000fea0003800000 */
.L_x_13994:
        /* <DEDUP_REMOVED lines=11> */
.L_x_14001:
        /* <DEDUP_REMOVED lines=21> */
.L_x_14005:
[----:B------:R-:W-:Y:S05]  /*19b0*/  BSYNC B1 ;  /* 0x0000000000017941 */ /* 0x000fea0003800000 */
.L_x_14004:
[----:B------:R-:W-:Y:S01]  /*19c0*/  IMAD.SHL.U32 R3, R3, 0x100000, RZ ;  /* 0x0010000003037824 */ /* 0x000fe200078e00ff */
[----:B------:R-:W-:-:S04]  /*19d0*/  LEA R5, R0, 0x3b800000, 0x17 ;  /* 0x3b80000000057811 */ /* 0x000fc800078eb8ff */
[----:B------:R-:W-:Y:S02]  /*19e0*/  LOP3.LUT R28, R5, R3, R28, 0xfe, !PT ;  /* 0x00000003051c7212 */ /* 0x000fe400078efe1c */
.L_x_14003:
[----:B------:R-:W-:Y:S05]  /*19f0*/  BSYNC B0 ;  /* 0x0000000000007941 */ /* 0x000fea0003800000 */
.L_x_14002:
[----:B------:R-:W0:Y:S01]  /*1a00*/  F2I.S64.TRUNC R28, R28 ;  /* 0x0000001c001c7311 */ /* 0x000e22000020d900 */
[----:B------:R-:W-:Y:S05]  /*1a10*/  BRA `(.L_x_13987) ;  /* 0x0000046000007947 */ /* 0x000fea0003800000 */
.L_x_14000:
        /* <DEDUP_REMOVED lines=21> */
.L_x_14009:
[----:B------:R-:W-:Y:S05]  /*1b70*/  BSYNC B1 ;  /* 0x0000000000017941 */ /* 0x000fea0003800000 */
.L_x_14008:
[----:B------:R-:W-:Y:S01]  /*1b80*/  IMAD.SHL.U32 R3, R3, 0x200000, RZ ;  /* 0x0020000003037824 */ /* 0x000fe200078e00ff */
[----:B------:R-:W-:-:S04]  /*1b90*/  LEA R5, R0, 0x37800000, 0x17 ;  /* 0x3780000000057811 */ /* 0x000fc800078eb8ff */
[----:B------:R-:W-:Y:S02]  /*1ba0*/  LOP3.LUT R28, R5, R3, R28, 0xfe, !PT ;  /* 0x00000003051c7212 */ /* 0x000fe400078efe1c */
.L_x_14007:
[----:B------:R-:W-:Y:S05]  /*1bb0*/  BSYNC B0 ;  /* 0x0000000000007941 */ /* 0x000fea0003800000 */
.L_x_14006:
[----:B------:R-:W0:Y:S01]  /*1bc0*/  F2I.S64.TRUNC R28, R28 ;  /* 0x0000001c001c7311 */ /* 0x000e22000020d900 */
[----:B------:R-:W-:Y:S05]  /*1bd0*/  BRA `(.L_x_13987) ;  /* 0x000002a000007947 */ /* 0x000fea0003800000 */
.L_x_13999:
        /* <DEDUP_REMOVED lines=14> */
.L_x_14013:
[----:B------:R-:W-:Y:S05]  /*1cc0*/  BSYNC B0 ;  /* 0x0000000000007941 */ /* 0x000fea0003800000 */
.L_x_14012:
[----:B------:R-:W0:Y:S01]  /*1cd0*/  F2I.S64.TRUNC R28, R28 ;  /* 0x0000001c001c7311 */ /* 0x000e22000020d900 */
[----:B------:R-:W-:Y:S05]  /*1ce0*/  BRA `(.L_x_13987) ;  /* 0x0000019000007947 */ /* 0x000fea0003800000 */
.L_x_13986:
        /* <DEDUP_REMOVED lines=19> */
[----:B------:R-:W-:Y:S01]  /*1e20*/  CS2R R28, SRZ ;  /* 0x00000000001c7805 */ /* 0x000fe2000001ff00 */
[----:B------:R-:W-:Y:S05]  /*1e30*/  BRA `(.L_x_13987) ;  /* 0x0000004000007947 */ /* 0x000fea0003800000 */
.L_x_14011:
[----:B------:R0:W5:Y:S01]  /*1e40*/  LDG.E.64 R28, [R4.64] ;  /* 0x00000024041c7981 */ /* 0x000162000c1e1b00 */
[----:B------:R-:W-:Y:S05]  /*1e50*/  BRA `(.L_x_13987) ;  /* 0x0000002000007947 */ /* 0x000fea0003800000 */
.L_x_14010:
[----:B------:R0:W5:Y:S01]  /*1e60*/  LDG.E R28, [R4.64] ;  /* 0x00000024041c7981 */ /* 0x000162000c1e1900 */
[----:B------:R-:W-:-:S03]  /*1e70*/  IMAD.MOV.U32 R29, RZ, RZ, RZ ;  /* 0x000000ffff1d7224 */ /* 0x000fc600078e00ff */
.L_x_13987:
[----:B------:R-:W-:-:S04]  /*1e80*/  IADD3 R27, R27, 0x80, RZ ;  /* 0x000000801b1b7810 */ /* 0x000fc80007ffe0ff */
.L_x_13981:
[----:B------:R-:W-:Y:S05]  /*1e90*/  BSYNC B6 ;  /* 0x0000000000067941 */ /* 0x000fea0003800000 */
.L_x_13980:
        /* <DEDUP_REMOVED lines=24> */
.L_x_14019:
[----:B------:R0:W5:Y:S01]  /*2020*/  LDG.E.U8 R18, [R4.64] ;  /* 0x0000002404127981 */ /* 0x000162000c1e1100 */
[----:B------:R-:W-:Y:S01]  /*2030*/  IMAD.MOV.U32 R19, RZ, RZ, RZ ;  /* 0x000000ffff137224 */ /* 0x000fe200078e00ff */
[----:B------:R-:W-:Y:S05]  /*2040*/  BRA `(.L_x_14021) ;  /* 0x00000d5000007947 */ /* 0x000fea0003800000 */
.L_x_14018:
        /* <DEDUP_REMOVED lines=8> */
.L_x_14023:
[----:B------:R-:W2:Y:S02]  /*20d0*/  LDG.E R18, [R4.64] ;  /* 0x0000002404127981 */ /* 0x000ea4000c1e1900 */
[----:B--2---:R-:W-:Y:S01]  /*20e0*/  SHF.R.S32.HI R19, RZ, 0x1f, R18 ;  /* 0x0000001fff137819 */ /* 0x004fe20000011412 */
[----:B------:R-:W-:Y:S05]  /*20f0*/  BRA `(.L_x_14021) ;  /* 0x00000ca000007947 */ /* 0x000fea0003800000 */
.L_x_14022:
[----:B------:R-:W2:Y:S02]  /*2100*/  LDG.E.S16 R18, [R4.64] ;  /* 0x0000002404127981 */ /* 0x000ea4000c1e1700 */
[----:B--2---:R-:W-:Y:S01]  /*2110*/  SHF.R.S32.HI R19, RZ, 0x1f, R18 ;  /* 0x0000001fff137819 */ /* 0x004fe20000011412 */
[----:B------:R-:W-:Y:S05]  /*2120*/  BRA `(.L_x_14021) ;  /* 0x00000c7000007947 */ /* 0x000fea0003800000 */
.L_x_14017:
        /* <DEDUP_REMOVED lines=9> */
.L_x_14025:
[----:B------:R-:W2:Y:S02]  /*21c0*/  LDG.E.U16 R4, [R4.64] ;  /* 0x0000002404047981 */ /* 0x000ea4000c1e1500 */
[----:B--2---:R-:W-:-:S06]  /*21d0*/  HADD2.F32 R18, -RZ, R4.H0_H0 ;  /* 0x20000004ff127230 */ /* 0x004fcc0000004100 */
[----:B------:R-:W0:Y:S01]  /*21e0*/  F2I.S64.TRUNC R18, R18 ;  /* 0x0000001200127311 */ /* 0x000e22000020d900 */
[----:B------:R-:W-:Y:S05]  /*21f0*/  BRA `(.L_x_14021) ;  /* 0x00000ba000007947 */ /* 0x000fea0003800000 */
.L_x_14024:
        /* <DEDUP_REMOVED lines=9> */
.L_x_14027:
[----:B------:R-:W2:Y:S02]  /*2290*/  LDG.E.U16 R4, [R4.64] ;  /* 0x0000002404047981 */ /* 0x000ea4000c1e1500 */
[----:B--2---:R-:W-:-:S06]  /*22a0*/  HADD2.F32 R18, -RZ, R4.H0_H0 ;  /* 0x20000004ff127230 */ /* 0x004fcc0000004100 */
[----:B------:R-:W0:Y:S01]  /*22b0*/  F2I.S64.TRUNC R18, R18 ;  /* 0x0000001200127311 */ /* 0x000e22000020d900 */
[----:B------:R-:W-:Y:S05]  /*22c0*/  BRA `(.L_x_14021) ;  /* 0x00000ad000007947 */ /* 0x000fea0003800000 */
.L_x_14026:
[----:B------:R-:W2:Y:S02]  /*22d0*/  LDG.E.64 R4, [R4.64] ;  /* 0x0000002404047981 */ /* 0x000ea4000c1e1b00 */
[----:B--2---:R0:W2:Y:S01]  /*22e0*/  F2I.S64.F64.TRUNC R18, R4 ;  /* 0x0000000400127311 */ /* 0x0040a2000030d900 */
[----:B------:R-:W-:Y:S05]  /*22f0*/  BRA `(.L_x_14021) ;  /* 0x00000aa000007947 */ /* 0x000fea0003800000 */
.L_x_14016:
        /* <DEDUP_REMOVED lines=13> */
.L_x_14030:
[----:B------:R-:W2:Y:S02]  /*23d0*/  LDG.E.64 R4, [R4.64] ;  /* 0x0000002404047981 */ /* 0x000ea4000c1e1b00 */
[----:B--2---:R0:W2:Y:S01]  /*23e0*/  F2I.S64.F64.TRUNC R18, R4 ;  /* 0x0000000400127311 */ /* 0x0040a2000030d900 */
[----:B------:R-:W-:Y:S05]  /*23f0*/  BRA `(.L_x_14021) ;  /* 0x000009a000007947 */ /* 0x000fea0003800000 */
.L_x_14029:
        /* <DEDUP_REMOVED lines=27> */
.L_x_14032:
        /* <DEDUP_REMOVED lines=12> */
[----:B------:R0:W2:Y:S01]  /*2670*/  F2I.S64.TRUNC R18, R0 ;  /* 0x0000000000127311 */ /* 0x0000a2000020d900 */
[----:B------:R-:W-:Y:S05]  /*2680*/  BRA `(.L_x_14021) ;  /* 0x0000071000007947 */ /* 0x000fea0003800000 */
.L_x_14031:
[----:B------:R-:W2:Y:S02]  /*2690*/  LDG.E.U16 R18, [R4.64] ;  /* 0x0000002404127981 */ /* 0x000ea4000c1e1500 */
[----:B--2---:R-:W-:-:S06]  /*26a0*/  PRMT R18, RZ, 0x5410, R18 ;  /* 0x00005410ff127816 */ /* 0x004fcc0000000012 */
[----:B------:R-:W0:Y:S01]  /*26b0*/  F2I.S64.TRUNC R18, R18 ;  /* 0x0000001200127311 */ /* 0x000e22000020d900 */
[----:B------:R-:W-:Y:S05]  /*26c0*/  BRA `(.L_x_14021) ;  /* 0x000006d000007947 */ /* 0x000fea0003800000 */
.L_x_14028:
        /* <DEDUP_REMOVED lines=11> */
.L_x_14035:
        /* <DEDUP_REMOVED lines=21> */
.L_x_14039:
[----:B------:R-:W-:Y:S05]  /*28d0*/  BSYNC B1 ;  /* 0x0000000000017941 */ /* 0x000fea0003800000 */
.L_x_14038:
[----:B------:R-:W-:Y:S01]  /*28e0*/  IMAD.SHL.U32 R3, R3, 0x100000, RZ ;  /* 0x0010000003037824 */ /* 0x000fe200078e00ff */
[----:B------:R-:W-:-:S04]  /*28f0*/  LEA R5, R0, 0x3b800000, 0x17 ;  /* 0x3b80000000057811 */ /* 0x000fc800078eb8ff */
[----:B------:R-:W-:Y:S02]  /*2900*/  LOP3.LUT R18, R5, R3, R18, 0xfe, !PT ;  /* 0x0000000305127212 */ /* 0x000fe400078efe12 */
.L_x_14037:
[----:B------:R-:W-:Y:S05]  /*2910*/  BSYNC B0 ;  /* 0x0000000000007941 */ /* 0x000fea0003800000 */
.L_x_14036:
[----:B------:R-:W0:Y:S01]  /*2920*/  F2I.S64.TRUNC R18, R18 ;  /* 0x0000001200127311 */ /* 0x000e22000020d900 */
[----:B------:R-:W-:Y:S05]  /*2930*/  BRA `(.L_x_14021) ;  /* 0x0000046000007947 */ /* 0x000fea0003800000 */
.L_x_14034:
        /* <DEDUP_REMOVED lines=21> */
.L_x_14043:
[----:B------:R-:W-:Y:S05]  /*2a90*/  BSYNC B1 ;  /* 0x0000000000017941 */ /* 0x000fea0003800000 */
.L_x_14042:
[----:B------:R-:W-:Y:S01]  /*2aa0*/  IMAD.SHL.U32 R3, R3, 0x200000, RZ ;  /* 0x0020000003037824 */ /* 0x000fe200078e00ff */
[----:B------:R-:W-:-:S04]  /*2ab0*/  LEA R5, R0, 0x37800000, 0x17 ;  /* 0x3780000000057811 */ /* 0x000fc800078eb8ff */
[----:B------:R-:W-:Y:S02]  /*2ac0*/  LOP3.LUT R18, R5, R3, R18, 0xfe, !PT ;  /* 0x0000000305127212 */ /* 0x000fe400078efe12 */
.L_x_14041:
[----:B------:R-:W-:Y:S05]  /*2ad0*/  BSYNC B0 ;  /* 0x0000000000007941 */ /* 0x000fea0003800000 */
.L_x_14040:
[----:B------:R-:W0:Y:S01]  /*2ae0*/  F2I.S64.TRUNC R18, R18 ;  /* 0x0000001200127311 */ /* 0x000e22000020d900 */
[----:B------:R-:W-:Y:S05]  /*2af0*/  BRA `(.L_x_14021) ;  /* 0x000002a000007947 */ /* 0x000fea0003800000 */
.L_x_14033:
        /* <DEDUP_REMOVED lines=14> */
.L_x_14047:
[----:B------:R-:W-:Y:S05]  /*2be0*/  BSYNC B0 ;  /* 0x0000000000007941 */ /* 0x000fea0003800000 */
.L_x_14046:
[----:B------:R-:W0:Y:S01]  /*2bf0*/  F2I.S64.TRUNC R18, R18 ;  /* 0x0000001200127311 */ /* 0x000e22000020d900 */
[----:B------:R-:W-:Y:S05]  /*2c00*/  BRA `(.L_x_14021) ;  /* 0x0000019000007947 */ /* 0x000fea0003800000 */
.L_x_14020:
        /* <DEDUP_REMOVED lines=21> */
.L_x_14045:
[----:B------:R0:W5:Y:S01]  /*2d60*/  LDG.E.64 R18, [R4.64] ;  /* 0x0000002404127981 */ /* 0x000162000c1e1b00 */
[----:B------:R-:W-:Y:S05]  /*2d70*/  BRA `(.L_x_14021) ;  /* 0x0000002000007947 */ /* 0x000fea0003800000 */
.L_x_14044:
[----:B------:R0:W5:Y:S01]  /*2d80*/  LDG.E R18, [R4.64] ;  /* 0x0000002404127981 */ /* 0x000162000c1e1900 */
[----:B------:R-:W-:-:S03]  /*2d90*/  IMAD.MOV.U32 R19, RZ, RZ, RZ ;  /* 0x000000ffff137224 */ /* 0x000fc600078e00ff */
.L_x_14021:
[----:B------:R-:W-:-:S04]  /*2da0*/  IADD3 R27, R27, 0x80, RZ ;  /* 0x000000801b1b7810 */ /* 0x000fc80007ffe0ff */
.L_x_14015:
[----:B------:R-:W-:Y:S05]  /*2db0*/  BSYNC B6 ;  /* 0x0000000000067941 */ /* 0x000fea0003800000 */
.L_x_14014:
        /* <DEDUP_REMOVED lines=21> */
.L_x_14053:
[----:B------:R0:W5:Y:S01]  /*2f10*/  LDG.E.U8 R16, [R4.64] ;  /* 0x0000002404107981 */ /* 0x000162000c1e1100 */
[----:B------:R-:W-:Y:S01]  /*2f20*/  IMAD.MOV.U32 R17, RZ, RZ, RZ ;  /* 0x000000ffff117224 */ /* 0x000fe200078e00ff */
[----:B------:R-:W-:Y:S05]  /*2f30*/  BRA `(.L_x_14049) ;  /* 0x00000d4000007947 */ /* 0x000fea0003800000 */
.L_x_14052:
        /* <DEDUP_REMOVED lines=8> */
.L_x_14056:
[----:B------:R-:W3:Y:S02]  /*2fc0*/  LDG.E R16, [R4.64] ;  /* 0x0000002404107981 */ /* 0x000ee4000c1e1900 */
[----:B---3--:R-:W-:Y:S01]  /*2fd0*/  SHF.R.S32.HI R17, RZ, 0x1f, R16 ;  /* 0x0000001fff117819 */ /* 0x008fe20000011410 */
[----:B------:R-:W-:Y:S05]  /*2fe0*/  BRA `(.L_x_14049) ;  /* 0x00000c9000007947 */ /* 0x000fea0003800000 */
.L_x_14055:
[----:B------:R-:W3:Y:S02]  /*2ff0*/  LDG.E.S16 R16, [R4.64] ;  /* 0x0000002404107981 */ /* 0x000ee4000c1e1700 */
[----:B---3--:R-:W-:Y:S01]  /*3000*/  SHF.R.S32.HI R17, RZ, 0x1f, R16 ;  /* 0x0000001fff117819 */ /* 0x008fe20000011410 */
[----:B------:R-:W-:Y:S05]  /*3010*/  BRA `(.L_x_14049) ;  /* 0x00000c6000007947 */ /* 0x000fea0003800000 */
.L_x_14051:
        /* <DEDUP_REMOVED lines=9> */
.L_x_14058:
[----:B------:R-:W3:Y:S02]  /*30b0*/  LDG.E.U16 R4, [R4.64] ;  /* 0x0000002404047981 */ /* 0x000ee4000c1e1500 */
[----:B---3--:R-:W-:-:S06]  /*30c0*/  HADD2.F32 R16, -RZ, R4.H0_H0 ;  /* 0x20000004ff107230 */ /* 0x008fcc0000004100 */
[----:B------:R-:W0:Y:S01]  /*30d0*/  F2I.S64.TRUNC R16, R16 ;  /* 0x0000001000107311 */ /* 0x000e22000020d900 */
[----:B------:R-:W-:Y:S05]  /*30e0*/  BRA `(.L_x_14049) ;  /* 0x00000b9000007947 */ /* 0x000fea0003800000 */
.L_x_14057:
        /* <DEDUP_REMOVED lines=9> */
.L_x_14060:
[----:B------:R-:W3:Y:S02]  /*3180*/  LDG.E.U16 R4, [R4.64] ;  /* 0x0000002404047981 */ /* 0x000ee4000c1e1500 */
[----:B---3--:R-:W-:-:S06]  /*3190*/  HADD2.F32 R16, -RZ, R4.H0_H0 ;  /* 0x20000004ff107230 */ /* 0x008fcc0000004100 */
[----:B------:R-:W0:Y:S01]  /*31a0*/  F2I.S64.TRUNC R16, R16 ;  /* 0x0000001000107311 */ /* 0x000e22000020d900 */
[----:B------:R-:W-:Y:S05]  /*31b0*/  BRA `(.L_x_14049) ;  /* 0x00000ac000007947 */ /* 0x000fea0003800000 */
.L_x_14059:
[----:B------:R-:W3:Y:S02]  /*31c0*/  LDG.E.64 R4, [R4.64] ;  /* 0x0000002404047981 */ /* 0x000ee4000c1e1b00 */
[----:B---3--:R0:W3:Y:S01]  /*31d0*/  F2I.S64.F64.TRUNC R16, R4 ;  /* 0x0000000400107311 */ /* 0x0080e2000030d900 */
[----:B------:R-:W-:Y:S05]  /*31e0*/  BRA `(.L_x_14049) ;  /* 0x00000a9000007947 */ /* 0x000fea0003800000 */
.L_x_14050:
        /* <DEDUP_REMOVED lines=13> */
.L_x_14063:
[----:B------:R-:W3:Y:S02]  /*32c0*/  LDG.E.64 R4, [R4.64] ;  /* 0x0000002404047981 */ /* 0x000ee4000c1e1b00 */
[----:B---3--:R0:W3:Y:S01]  /*32d0*/  F2I.S64.F64.TRUNC R16, R4 ;  /* 0x0000000400107311 */ /* 0x0080e2000030d900 */
[----:B------:R-:W-:Y:S05]  /*32e0*/  BRA `(.L_x_14049) ;  /* 0x0000099000007947 */ /* 0x000fea0003800000 */
.L_x_14062:
        /* <DEDUP_REMOVED lines=27> */
.L_x_14065:
        /* <DEDUP_REMOVED lines=14> */
.L_x_14064:
[----:B------:R-:W3:Y:S02]  /*3580*/  LDG.E.U16 R16, [R4.64] ;  /* 0x0000002404107981 */ /* 0x000ee4000c1e1500 */
[----:B---3--:R-:W-:-:S06]  /*3590*/  PRMT R16, RZ, 0x5410, R16 ;  /* 0x00005410ff107816 */ /* 0x008fcc0000000010 */
[----:B------:R-:W0:Y:S01]  /*35a0*/  F2I.S64.TRUNC R16, R16 ;  /* 0x0000001000107311 */ /* 0x000e22000020d900 */
[----:B------:R-:W-:Y:S05]  /*35b0*/  BRA `(.L_x_14049) ;  /* 0x000006c000007947 */ /* 0x000fea0003800000 */
.L_x_14061:
        /* <DEDUP_REMOVED lines=11> */
.L_x_14068:
        /* <DEDUP_REMOVED lines=21> */
.L_x_14072:
[----:B------:R-:W-:Y:S05]  /*37c0*/  BSYNC B1 ;  /* 0x0000000000017941 */ /* 0x000fea0003800000 */
.L_x_14071:
[----:B------:R-:W-:Y:S01]  /*37d0*/  IMAD.SHL.U32 R3, R3, 0x100000, RZ ;  /* 0x0010000003037824 */ /* 0x000fe200078e00ff */
[----:B------:R-:W-:-:S04]  /*37e0*/  LEA R5, R0, 0x3b800000, 0x17 ;  /* 0x3b80000000057811 */ /* 0x000fc800078eb8ff */
[----:B------:R-:W-:Y:S02]  /*37f0*/  LOP3.LUT R16, R5, R3, R16, 0xfe, !PT ;  /* 0x0000000305107212 */ /* 0x000fe400078efe10 */
.L_x_14070:
[----:B------:R-:W-:Y:S05]  /*3800*/  BSYNC B0 ;  /* 0x0000000000007941 */ /* 0x000fea0003800000 */
.L_x_14069:
[----:B------:R-:W0:Y:S01]  /*3810*/  F2I.S64.TRUNC R16, R16 ;  /* 0x0000001000107311 */ /* 0x000e22000020d900 */
[----:B------:R-:W-:Y:S05]  /*3820*/  BRA `(.L_x_14049) ;  /* 0x0000045000007947 */ /* 0x000fea0003800000 */
.L_x_14067:
        /* <DEDUP_REMOVED lines=21> */
.L_x_14076:
[----:B------:R-:W-:Y:S05]  /*3980*/  BSYNC B1 ;  /* 0x0000000000017941 */ /* 0x000fea0003800000 */
.L_x_14075:
[----:B------:R-:W-:Y:S01]  /*3990*/  IMAD.SHL.U32 R3, R3, 0x200000, RZ ;  /* 0x0020000003037824 */ /* 0x000fe200078e00ff */
[----:B------:R-:W-:-:S04]  /*39a0*/  LEA R5, R0, 0x37800000, 0x17 ;  /* 0x3780000000057811 */ /* 0x000fc800078eb8ff */
[----:B------:R-:W-:Y:S02]  /*39b0*/  LOP3.LUT R16, R5, R3, R16, 0xfe, !PT ;  /* 0x0000000305107212 */ /* 0x000fe400078efe10 */
.L_x_14074:
[----:B------:R-:W-:Y:S05]  /*39c0*/  BSYNC B0 ;  /* 0x0000000000007941 */ /* 0x000fea0003800000 */
.L_x_14073:
[----:B------:R-:W0:Y:S01]  /*39d0*/  F2I.S64.TRUNC R16, R16 ;  /* 0x0000001000107311 */ /* 0x000e22000020d900 */
[----:B------:R-:W-:Y:S05]  /*39e0*/  BRA `(.L_x_14049) ;  /* 0x0000029000007947 */ /* 0x000fea0003800000 */
.L_x_14066:
        /* <DEDUP_REMOVED lines=14> */
.L_x_14080:
[----:B------:R-:W-:Y:S05]  /*3ad0*/  BSYNC B0 ;  /* 0x0000000000007941 */ /* 0x000fea0003800000 */
.L_x_14079:
[----:B------:R-:W0:Y:S01]  /*3ae0*/  F2I.S64.TRUNC R16, R16 ;  /* 0x0000001000107311 */ /* 0x000e22000020d900 */
[----:B------:R-:W-:Y:S05]  /*3af0*/  BRA `(.L_x_14049) ;  /* 0x0000018000007947 */ /* 0x000fea0003800000 */
.L_x_14054:
        /* <DEDUP_REMOVED lines=20> */
.L_x_14078:
[----:B------:R0:W5:Y:S01]  /*3c40*/  LDG.E.64 R16, [R4.64] ;  /* 0x0000002404107981 */ /* 0x000162000c1e1b00 */
[----:B------:R-:W-:Y:S05]  /*3c50*/  BRA `(.L_x_14049) ;  /* 0x0000002000007947 */ /* 0x000fea0003800000 */
.L_x_14077:
[----:B------:R0:W5:Y:S01]  /*3c60*/  LDG.E R16, [R4.64] ;  /* 0x0000002404107981 */ /* 0x000162000c1e1900 */
[----:B------:R-:W-:-:S03]  /*3c70*/  IMAD.MOV.U32 R17, RZ, RZ, RZ ;  /* 0x000000ffff117224 */ /* 0x000fc600078e00ff */
.L_x_14049:
[----:B------:R-:W-:Y:S05]  /*3c80*/  BSYNC B6 ;  /* 0x0000000000067941 */ /* 0x000fea0003800000 */
.L_x_14048:
[----:B------:R-:W4:Y:S01]  /*3c90*/  S2R R27, SR_TID.X ;  /* 0x00000000001b7919 */ /* 0x000f220000002100 */
[----:B------:R-:W-:Y:S01]  /*3ca0*/  BSSY B0, `(.L_x_14081) ;  /* 0x0000021000007945 */ /* 0x000fe20003800000 */
[----:B----4-:R-:W-:-:S13]  /*3cb0*/  ISETP.GE.AND P2, PT, R27, R22, PT ;  /* 0x000000161b00720c */ /* 0x010fda0003f46270 */
[----:B------:R-:W-:Y:S05]  /*3cc0*/  @P2 BRA `(.L_x_14082) ;  /* 0x000001e000002947 */ /* 0x000fea0003800000 */
[----:B0----5:R-:W-:-:S04]  /*3cd0*/  LOP3.LUT R0, R25, c[0x0][0x174], RZ, 0xfc, !PT ;  /* 0x00005d0019007a12 */ /* 0x021fc800078efcff */
[----:B------:R-:W-:-:S13]  /*3ce0*/  ISETP.NE.U32.AND P0, PT, R0, RZ, PT ;  /* 0x000000ff0000720c */ /* 0x000fda0003f05070 */
[----:B------:R-:W-:Y:S05]  /*3cf0*/  @!P0 BRA `(.L_x_14083) ;  /* 0x0000008000008947 */ /* 0x000fea0003800000 */
[----:B------:R-:W-:Y:S01]  /*3d00*/  IMAD.MOV.U32 R12, RZ, RZ, R25 ;  /* 0x000000ffff0c7224 */ /* 0x000fe200078e0019 */
[----:B------:R-:W-:Y:S01]  /*3d10*/  MOV R0, 0x3d50 ;  /* 0x00003d5000007802 */ /* 0x000fe20000000f00 */
[----:B------:R-:W-:Y:S02]  /*3d20*/  IMAD.MOV.U32 R10, RZ, RZ, c[0x0][0x170] ;  /* 0x00005c00ff0a7624 */ /* 0x000fe400078e00ff */
[----:B------:R-:W-:Y:S02]  /*3d30*/  IMAD.MOV.U32 R3, RZ, RZ, c[0x0][0x174] ;  /* 0x00005d00ff037624 */ /* 0x000fe400078e00ff */
[----:B-123--:R-:W-:Y:S05]  /*3d40*/  CALL.REL.NOINC `($__internal_25_$__cuda_sm20_div_s64) ;  /* 0x0000451000007944 */ /* 0x00efea0003c00000 */
[----:B------:R-:W-:Y:S02]  /*3d50*/  IMAD.MOV.U32 R4, RZ, RZ, R3 ;  /* 0x000000ffff047224 */ /* 0x000fe400078e0003 */
[----:B------:R-:W-:Y:S01]  /*3d60*/  IMAD.MOV.U32 R5, RZ, RZ, R8 ;  /* 0x000000ffff057224 */ /* 0x000fe200078e0008 */
[----:B------:R-:W-:Y:S05]  /*3d70*/  BRA `(.L_x_14082) ;  /* 0x0000013000007947 */ /* 0x000fea0003800000 */
.L_x_14083:
[----:B------:R-:W0:Y:S01]  /*3d80*/  I2F.U32.RP R0, c[0x0][0x170] ;  /* 0x00005c0000007b06 */ /* 0x000e220000209000 */
[----:B------:R-:W-:-:S07]  /*3d90*/  ISETP.NE.U32.AND P3, PT, RZ, c[0x0][0x170], PT ;  /* 0x00005c00ff007a0c */ /* 0x000fce0003f65070 */
[----:B0-----:R-:W0:Y:S02]  /*3da0*/  MUFU.RCP R0, R0 ;  /* 0x0000000000007308 */ /* 0x001e240000001000 */
[----:B0-----:R-:W-:-:S06]  /*3db0*/  IADD3 R4, R0, 0xffffffe, RZ ;  /* 0x0ffffffe00047810 */ /* 0x001fcc0007ffe0ff */
[----:B------:R0:W4:Y:S02]  /*3dc0*/  F2I.FTZ.U32.TRUNC.NTZ R5, R4 ;  /* 0x0000000400057305 */ /* 0x000124000021f000 */
[----:B0-----:R-:W-:Y:S02]  /*3dd0*/  IMAD.MOV.U32 R4, RZ, RZ, RZ ;  /* 0x000000ffff047224 */ /* 0x001fe400078e00ff */
[----:B----4-:R-:W-:-:S04]  /*3de0*/  IMAD.MOV R3, RZ, RZ, -R5 ;  /* 0x000000ffff037224 */ /* 0x010fc800078e0a05 */
[----:B------:R-:W-:-:S04]  /*3df0*/  IMAD R3, R3, c[0x0][0x170], RZ ;  /* 0x00005c0003037a24 */ /* 0x000fc800078e02ff */
[----:B------:R-:W-:-:S06]  /*3e00*/  IMAD.HI.U32 R5, R5, R3, R4 ;  /* 0x0000000305057227 */ /* 0x000fcc00078e0004 */
[----:B------:R-:W-:-:S04]  /*3e10*/  IMAD.HI.U32 R4, R5, R24, RZ ;  /* 0x0000001805047227 */ /* 0x000fc800078e00ff */
[----:B------:R-:W-:Y:S02]  /*3e20*/  IMAD.MOV R3, RZ, RZ, -R4 ;  /* 0x000000ffff037224 */ /* 0x000fe400078e0a04 */
[----:B------:R-:W-:Y:S02]  /*3e30*/  IMAD.MOV.U32 R5, RZ, RZ, RZ ;  /* 0x000000ffff057224 */ /* 0x000fe400078e00ff */
[----:B------:R-:W-:-:S05]  /*3e40*/  IMAD R24, R3, c[0x0][0x170], R24 ;  /* 0x00005c0003187a24 */ /* 0x000fca00078e0218 */
[----:B------:R-:W-:-:S13]  /*3e50*/  ISETP.GE.U32.AND P0, PT, R24, c[0x0][0x170], PT ;  /* 0x00005c0018007a0c */ /* 0x000fda0003f06070 */
[----:B------:R-:W-:Y:S02]  /*3e60*/  @P0 IADD3 R24, R24, -c[0x0][0x170], RZ ;  /* 0x80005c0018180a10 */ /* 0x000fe40007ffe0ff */
[----:B------:R-:W-:Y:S02]  /*3e70*/  @P0 IADD3 R4, R4, 0x1, RZ ;  /* 0x0000000104040810 */ /* 0x000fe40007ffe0ff */
[----:B------:R-:W-:-:S13]  /*3e80*/  ISETP.GE.U32.AND P1, PT, R24, c[0x0][0x170], PT ;  /* 0x00005c0018007a0c */ /* 0x000fda0003f26070 */
[----:B------:R-:W-:Y:S02]  /*3e90*/  @P1 IADD3 R4, R4, 0x1, RZ ;  /* 0x0000000104041810 */ /* 0x000fe40007ffe0ff */
[----:B------:R-:W-:Y:S02]  /*3ea0*/  @!P3 LOP3.LUT R4, RZ, c[0x0][0x170], RZ, 0x33, !PT ;  /* 0x00005c00ff04ba12 */ /* 0x000fe400078e33ff */
.L_x_14082:
[----:B------:R-:W-:Y:S05]  /*3eb0*/  BSYNC B0 ;  /* 0x0000000000007941 */ /* 0x000fea0003800000 */
.L_x_14081:
[----:B0----5:R-:W-:Y:S01]  /*3ec0*/  IADD3 R25, R27, 0x80, RZ ;  /* 0x000000801b197810 */ /* 0x021fe20007ffe0ff */
[----:B------:R-:W-:Y:S03]  /*3ed0*/  BSSY B0, `(.L_x_14084) ;  /* 0x0000023000007945 */ /* 0x000fe60003800000 */
[----:B------:R-:W-:-:S13]  /*3ee0*/  ISETP.GE.AND P0, PT, R25, R22, PT ;  /* 0x000000161900720c */ /* 0x000fda0003f06270 */
[----:B------:R-:W-:Y:S05]  /*3ef0*/  @P0 BRA `(.L_x_14085) ;  /* 0x0000020000000947 */ /* 0x000fea0003800000 */
[----:B-1----:R-:W-:-:S04]  /*3f00*/  LOP3.LUT R0, R29, c[0x0][0x174], RZ, 0xfc, !PT ;  /* 0x00005d001d007a12 */ /* 0x002fc800078efcff */
[----:B------:R-:W-:-:S13]  /*3f10*/  ISETP.NE.U32.AND P0, PT, R0, RZ, PT ;  /* 0x000000ff0000720c */ /* 0x000fda0003f05070 */
[----:B------:R-:W-:Y:S05]  /*3f20*/  @!P0 BRA `(.L_x_14086) ;  /* 0x0000009000008947 */ /* 0x000fea0003800000 */
[----:B------:R-:W-:Y:S01]  /*3f30*/  IMAD.MOV.U32 R24, RZ, RZ, R28 ;  /* 0x000000ffff187224 */ /* 0x000fe200078e001c */
[----:B------:R-:W-:Y:S01]  /*3f40*/  MOV R0, 0x3f90 ;  /* 0x00003f9000007802 */ /* 0x000fe20000000f00 */
[----:B------:R-:W-:Y:S02]  /*3f50*/  IMAD.MOV.U32 R12, RZ, RZ, R29 ;  /* 0x000000ffff0c7224 */ /* 0x000fe400078e001d */
[----:B------:R-:W-:Y:S02]  /*3f60*/  IMAD.MOV.U32 R10, RZ, RZ, c[0x0][0x170] ;  /* 0x00005c00ff0a7624 */ /* 0x000fe400078e00ff */
[----:B------:R-:W-:Y:S02]  /*3f70*/  IMAD.MOV.U32 R3, RZ, RZ, c[0x0][0x174] ;  /* 0x00005d00ff037624 */ /* 0x000fe400078e00ff */
[----:B--23--:R-:W-:Y:S05]  /*3f80*/  CALL.REL.NOINC `($__internal_25_$__cuda_sm20_div_s64) ;  /* 0x000042d000007944 */ /* 0x00cfea0003c00000 */
[----:B------:R-:W-:Y:S02]  /*3f90*/  IMAD.MOV.U32 R28, RZ, RZ, R3 ;  /* 0x000000ffff1c7224 */ /* 0x000fe400078e0003 */
[----:B------:R-:W-:Y:S01]  /*3fa0*/  IMAD.MOV.U32 R29, RZ, RZ, R8 ;  /* 0x000000ffff1d7224 */ /* 0x000fe200078e0008 */
[----:B------:R-:W-:Y:S05]  /*3fb0*/  BRA `(.L_x_14085) ;  /* 0x0000014000007947 */ /* 0x000fea0003800000 */
.L_x_14086:
[----:B------:R-:W0:Y:S01]  /*3fc0*/  I2F.U32.RP R8, c[0x0][0x170] ;  /* 0x00005c0000087b06 */ /* 0x000e220000209000 */
[----:B------:R-:W-:Y:S01]  /*3fd0*/  ISETP.NE.U32.AND P3, PT, RZ, c[0x0][0x170], PT ;  /* 0x00005c00ff007a0c */ /* 0x000fe20003f65070 */
[----:B------:R-:W-:-:S06]  /*3fe0*/  IMAD.MOV.U32 R29, RZ, RZ, RZ ;  /* 0x000000ffff1d7224 */ /* 0x000fcc00078e00ff */
        /* <DEDUP_REMOVED lines=9> */
[----:B------:R-:W-:-:S05]  /*4080*/  IMAD R28, R3, c[0x0][0x170], R28 ;  /* 0x00005c00031c7a24 */ /* 0x000fca00078e021c */
[----:B------:R-:W-:-:S13]  /*4090*/  ISETP.GE.U32.AND P0, PT, R28, c[0x0][0x170], PT ;  /* 0x00005c001c007a0c */ /* 0x000fda0003f06070 */
[----:B------:R-:W-:Y:S02]  /*40a0*/  @P0 IADD3 R28, R28, -c[0x0][0x170], RZ ;  /* 0x80005c001c1c0a10 */ /* 0x000fe40007ffe0ff */
[----:B------:R-:W-:Y:S02]  /*40b0*/  @P0 IADD3 R0, R0, 0x1, RZ ;  /* 0x0000000100000810 */ /* 0x000fe40007ffe0ff */
[----:B------:R-:W-:-:S13]  /*40c0*/  ISETP.GE.U32.AND P1, PT, R28, c[0x0][0x170], PT ;  /* 0x00005c001c007a0c */ /* 0x000fda0003f26070 */
[----:B------:R-:W-:Y:S02]  /*40d0*/  @P1 IADD3 R0, R0, 0x1, RZ ;  /* 0x0000000100001810 */ /* 0x000fe40007ffe0ff */
[----:B------:R-:W-:-:S05]  /*40e0*/  @!P3 LOP3.LUT R0, RZ, c[0x0][0x170], RZ, 0x33, !PT ;  /* 0x00005c00ff00ba12 */ /* 0x000fca00078e33ff */
[----:B------:R-:W-:Y:S02]  /*40f0*/  IMAD.MOV.U32 R28, RZ, RZ, R0 ;  /* 0x000000ffff1c7224 */ /* 0x000fe400078e0000 */
.L_x_14085:
[----:B------:R-:W-:Y:S05]  /*4100*/  BSYNC B0 ;  /* 0x0000000000007941 */ /* 0x000fea0003800000 */
.L_x_14084:
[----:B------:R-:W-:Y:S01]  /*4110*/  IADD3 R3, R27, 0x100, RZ ;  /* 0x000001001b037810 */ /* 0x000fe20007ffe0ff */
[----:B------:R-:W-:Y:S03]  /*4120*/  BSSY B0, `(.L_x_14087) ;  /* 0x0000023000007945 */ /* 0x000fe60003800000 */
[----:B------:R-:W-:-:S13]  /*4130*/  ISETP.GE.AND P0, PT, R3, R22, PT ;  /* 0x000000160300720c */ /* 0x000fda0003f06270 */
[----:B------:R-:W-:Y:S05]  /*4140*/  @P0 BRA `(.L_x_14088) ;  /* 0x0000020000000947 */ /* 0x000fea0003800000 */
[----:B--2---:R-:W-:-:S04]  /*4150*/  LOP3.LUT R0, R19, c[0x0][0x174], RZ, 0xfc, !PT ;  /* 0x00005d0013007a12 */ /* 0x004fc800078efcff */
[----:B------:R-:W-:-:S13]  /*4160*/  ISETP.NE.U32.AND P0, PT, R0, RZ, PT ;  /* 0x000000ff0000720c */ /* 0x000fda0003f05070 */
[----:B------:R-:W-:Y:S05]  /*4170*/  @!P0 BRA `(.L_x_14089) ;  /* 0x0000009000008947 */ /* 0x000fea0003800000 */
[----:B------:R-:W-:Y:S01]  /*4180*/  IMAD.MOV.U32 R24, RZ, RZ, R18 ;  /* 0x000000ffff187224 */ /* 0x000fe200078e0012 */
[----:B------:R-:W-:Y:S01]  /*4190*/  MOV R0, 0x41e0 ;  /* 0x000041e000007802 */ /* 0x000fe20000000f00 */
[----:B------:R-:W-:Y:S02]  /*41a0*/  IMAD.MOV.U32 R12, RZ, RZ, R19 ;  /* 0x000000ffff0c7224 */ /* 0x000fe400078e0013 */
[----:B------:R-:W-:Y:S02]  /*41b0*/  IMAD.MOV.U32 R10, RZ, RZ, c[0x0][0x170] ;  /* 0x00005c00ff0a7624 */ /* 0x000fe400078e00ff */
[----:B------:R-:W-:Y:S02]  /*41c0*/  IMAD.MOV.U32 R3, RZ, RZ, c[0x0][0x174] ;  /* 0x00005d00ff037624 */ /* 0x000fe400078e00ff */
[----:B-1-3--:R-:W-:Y:S05]  /*41d0*/  CALL.REL.NOINC `($__internal_25_$__cuda_sm20_div_s64) ;  /* 0x0000408000007944 */ /* 0x00afea0003c00000 */
[----:B------:R-:W-:Y:S02]  /*41e0*/  IMAD.MOV.U32 R18, RZ, RZ, R3 ;  /* 0x000000ffff127224 */ /* 0x000fe400078e0003 */
[----:B------:R-:W-:Y:S01]  /*41f0*/  IMAD.MOV.U32 R19, RZ, RZ, R8 ;  /* 0x000000ffff137224 */ /* 0x000fe200078e0008 */
[----:B------:R-:W-:Y:S05]  /*4200*/  BRA `(.L_x_14088) ;  /* 0x0000014000007947 */ /* 0x000fea0003800000 */
.L_x_14089:
[----:B------:R-:W0:Y:S01]  /*4210*/  I2F.U32.RP R8, c[0x0][0x170] ;  /* 0x00005c0000087b06 */ /* 0x000e220000209000 */
[----:B------:R-:W-:Y:S01]  /*4220*/  ISETP.NE.U32.AND P3, PT, RZ, c[0x0][0x170], PT ;  /* 0x00005c00ff007a0c */ /* 0x000fe20003f65070 */
[----:B------:R-:W-:-:S06]  /*4230*/  IMAD.MOV.U32 R19, RZ, RZ, RZ ;  /* 0x000000ffff137224 */ /* 0x000fcc00078e00ff */
[----:B0-----:R-:W0:Y:S02]  /*4240*/  MUFU.RCP R8, R8 ;  /* 0x0000000800087308 */ /* 0x001e240000001000 */
[----:B0-----:R-:W-:-:S06]  /*4250*/  IADD3 R6, R8, 0xffffffe, RZ ;  /* 0x0ffffffe08067810 */ /* 0x001fcc0007ffe0ff */
[----:B------:R0:W2:Y:S02]  /*4260*/  F2I.FTZ.U32.TRUNC.NTZ R7, R6 ;  /* 0x0000000600077305 */ /* 0x0000a4000021f000 */
[----:B0-----:R-:W-:Y:S02]  /*4270*/  IMAD.MOV.U32 R6, RZ, RZ, RZ ;  /* 0x000000ffff067224 */ /* 0x001fe400078e00ff */
[----:B--2---:R-:W-:-:S04]  /*4280*/  IMAD.MOV R3, RZ, RZ, -R7 ;  /* 0x000000ffff037224 */ /* 0x004fc800078e0a07 */
        /* <DEDUP_REMOVED lines=12> */
.L_x_14088:
[----:B------:R-:W-:Y:S05]  /*4350*/  BSYNC B0 ;  /* 0x0000000000007941 */ /* 0x000fea0003800000 */
.L_x_14087:
[----:B------:R-:W-:Y:S01]  /*4360*/  IADD3 R3, R27, 0x180, RZ ;  /* 0x000001801b037810 */ /* 0x000fe20007ffe0ff */
[----:B------:R-:W-:Y:S03]  /*4370*/  BSSY B0, `(.L_x_14090) ;  /* 0x0000023000007945 */ /* 0x000fe60003800000 */
[----:B------:R-:W-:-:S13]  /*4380*/  ISETP.GE.AND P0, PT, R3, R22, PT ;  /* 0x000000160300720c */ /* 0x000fda0003f06270 */
[----:B------:R-:W-:Y:S05]  /*4390*/  @P0 BRA `(.L_x_14091) ;  /* 0x0000020000000947 */ /* 0x000fea0003800000 */
[----:B---3--:R-:W-:-:S04]  /*43a0*/  LOP3.LUT R0, R17, c[0x0][0x174], RZ, 0xfc, !PT ;  /* 0x00005d0011007a12 */ /* 0x008fc800078efcff */
[----:B------:R-:W-:-:S13]  /*43b0*/  ISETP.NE.U32.AND P0, PT, R0, RZ, PT ;  /* 0x000000ff0000720c */ /* 0x000fda0003f05070 */
[----:B------:R-:W-:Y:S05]  /*43c0*/  @!P0 BRA `(.L_x_14092) ;  /* 0x0000009000008947 */ /* 0x000fea0003800000 */
[----:B------:R-:W-:Y:S01]  /*43d0*/  IMAD.MOV.U32 R24, RZ, RZ, R16 ;  /* 0x000000ffff187224 */ /* 0x000fe200078e0010 */
[----:B------:R-:W-:Y:S01]  /*43e0*/  MOV R0, 0x4430 ;  /* 0x0000443000007802 */ /* 0x000fe20000000f00 */
[----:B------:R-:W-:Y:S02]  /*43f0*/  IMAD.MOV.U32 R12, RZ, RZ, R17 ;  /* 0x000000ffff0c7224 */ /* 0x000fe400078e0011 */
[----:B------:R-:W-:Y:S02]  /*4400*/  IMAD.MOV.U32 R10, RZ, RZ, c[0x0][0x170] ;  /* 0x00005c00ff0a7624 */ /* 0x000fe400078e00ff */
[----:B------:R-:W-:Y:S02]  /*4410*/  IMAD.MOV.U32 R3, RZ, RZ, c[0x0][0x174] ;  /* 0x00005d00ff037624 */ /* 0x000fe400078e00ff */
[----:B-12---:R-:W-:Y:S05]  /*4420*/  CALL.REL.NOINC `($__internal_25_$__cuda_sm20_div_s64) ;  /* 0x00003e3000007944 */ /* 0x006fea0003c00000 */
[----:B------:R-:W-:Y:S02]  /*4430*/  IMAD.MOV.U32 R16, RZ, RZ, R3 ;  /* 0x000000ffff107224 */ /* 0x000fe400078e0003 */
[----:B------:R-:W-:Y:S01]  /*4440*/  IMAD.MOV.U32 R17, RZ, RZ, R8 ;  /* 0x000000ffff117224 */ /* 0x000fe200078e0008 */
[----:B------:R-:W-:Y:S05]  /*4450*/  BRA `(.L_x_14091) ;  /* 0x0000014000007947 */ /* 0x000fea0003800000 */
.L_x_14092:
[----:B------:R-:W0:Y:S01]  /*4460*/  I2F.U32.RP R8, c[0x0][0x170] ;  /* 0x00005c0000087b06 */ /* 0x000e220000209000 */
[----:B------:R-:W-:Y:S01]  /*4470*/  ISETP.NE.U32.AND P3, PT, RZ, c[0x0][0x170], PT ;  /* 0x00005c00ff007a0c */ /* 0x000fe20003f65070 */
[----:B------:R-:W-:-:S06]  /*4480*/  IMAD.MOV.U32 R17, RZ, RZ, RZ ;  /* 0x000000ffff117224 */ /* 0x000fcc00078e00ff */
[----:B0-----:R-:W0:Y:S02]  /*4490*/  MUFU.RCP R8, R8 ;  /* 0x0000000800087308 */ /* 0x001e240000001000 */
[----:B0-----:R-:W-:-:S06]  /*44a0*/  IADD3 R6, R8, 0xffffffe, RZ ;  /* 0x0ffffffe08067810 */ /* 0x001fcc0007ffe0ff */
[----:B------:R0:W3:Y:S02]  /*44b0*/  F2I.FTZ.U32.TRUNC.NTZ R7, R6 ;  /* 0x0000000600077305 */ /* 0x0000e4000021f000 */
[----:B0-----:R-:W-:Y:S02]  /*44c0*/  IMAD.MOV.U32 R6, RZ, RZ, RZ ;  /* 0x000000ffff067224 */ /* 0x001fe400078e00ff */
[----:B---3--:R-:W-:-:S04]  /*44d0*/  IMAD.MOV R3, RZ, RZ, -R7 ;  /* 0x000000ffff037224 */ /* 0x008fc800078e0a07 */
        /* <DEDUP_REMOVED lines=12> */
.L_x_14091:
[----:B------:R-:W-:Y:S05]  /*45a0*/  BSYNC B0 ;  /* 0x0000000000007941 */ /* 0x000fea0003800000 */
.L_x_14090:
[----:B------:R-:W0:Y:S01]  /*45b0*/  LDC.U8 R23, c[0x0][0x194] ;  /* 0x00006500ff177b82 */ /* 0x000e220000000000 */
[----:B------:R-:W-:Y:S01]  /*45c0*/  BSSY B6, `(.L_x_14093) ;  /* 0x0000101000067945 */ /* 0x000fe20003800000 */
[----:B------:R-:W-:Y:S05]  /*45d0*/  @P2 BRA `(.L_x_14094) ;  /* 0x00000ff000002947 */ /* 0x000fea0003800000 */
[----:B------:R-:W4:Y:S02]  /*45e0*/  S2R R3, SR_TID.X ;  /* 0x0000000000037919 */ /* 0x000f240000002100 */
[----:B----4-:R-:W-:Y:S01]  /*45f0*/  IMAD R0, R2, 0x200, R3 ;  /* 0x0000020002007824 */ /* 0x010fe200078e0203 */
        /* <DEDUP_REMOVED lines=18> */
.L_x_14098:
[----:B------:R0:W-:Y:S01]  /*4720*/  STG.E.U8 [R8.64], R4 ;  /* 0x0000000408007986 */ /* 0x0001e2000c101124 */
[----:B------:R-:W-:Y:S01]  /*4730*/  IMAD.MOV.U32 R27, RZ, RZ, R25 ;  /* 0x000000ffff1b7224 */ /* 0x000fe200078e0019 */
[----:B------:R-:W-:Y:S05]  /*4740*/  BRA `(.L_x_14094) ;  /* 0x00000e8000007947 */ /* 0x000fea0003800000 */
.L_x_14097:
        /* <DEDUP_REMOVED lines=9> */
.L_x_14101:
[----:B------:R0:W-:Y:S01]  /*47e0*/  STG.E [R8.64], R4 ;  /* 0x0000000408007986 */ /* 0x0001e2000c101924 */
[----:B------:R-:W-:Y:S01]  /*47f0*/  IMAD.MOV.U32 R27, RZ, RZ, R25 ;  /* 0x000000ffff1b7224 */ /* 0x000fe200078e0019 */
[----:B------:R-:W-:Y:S05]  /*4800*/  BRA `(.L_x_14094) ;  /* 0x00000dc000007947 */ /* 0x000fea0003800000 */
.L_x_14100:
[----:B------:R0:W-:Y:S01]  /*4810*/  STG.E.U16 [R8.64], R4 ;  /* 0x0000000408007986 */ /* 0x0001e2000c101524 */
[----:B------:R-:W-:Y:S01]  /*4820*/  IMAD.MOV.U32 R27, RZ, RZ, R25 ;  /* 0x000000ffff1b7224 */ /* 0x000fe200078e0019 */
[----:B------:R-:W-:Y:S05]  /*4830*/  BRA `(.L_x_14094) ;  /* 0x00000d9000007947 */ /* 0x000fea0003800000 */
.L_x_14096:
        /* <DEDUP_REMOVED lines=10> */
.L_x_14103:
[----:B------:R-:W0:Y:S01]  /*48e0*/  I2F.S64 R0, R4 ;  /* 0x0000000400007312 */ /* 0x000e220000301400 */
[----:B------:R-:W-:Y:S01]  /*48f0*/  IMAD.MOV.U32 R27, RZ, RZ, R25 ;  /* 0x000000ffff1b7224 */ /* 0x000fe200078e0019 */
[----:B0-----:R-:W-:-:S05]  /*4900*/  F2FP.PACK_AB R0, RZ, R0 ;  /* 0x00000000ff00723e */ /* 0x001fca00000000ff */
[----:B------:R0:W-:Y:S01]  /*4910*/  STG.E.U16 [R8.64], R0 ;  /* 0x0000000008007986 */ /* 0x0001e2000c101524 */
[----:B------:R-:W-:Y:S05]  /*4920*/  BRA `(.L_x_14094) ;  /* 0x00000ca000007947 */ /* 0x000fea0003800000 */
.L_x_14102:
        /* <DEDUP_REMOVED lines=11> */
.L_x_14105:
[----:B------:R-:W0:Y:S01]  /*49e0*/  I2F.S64 R4, R4 ;  /* 0x0000000400047312 */ /* 0x000e220000301400 */
[----:B------:R-:W-:Y:S01]  /*49f0*/  IMAD.MOV.U32 R27, RZ, RZ, R25 ;  /* 0x000000ffff1b7224 */ /* 0x000fe200078e0019 */
[----:B0-----:R-:W-:-:S04]  /*4a00*/  F2FP.PACK_AB R3, RZ, R4 ;  /* 0x00000004ff03723e */ /* 0x001fc800000000ff */
[----:B------:R-:W-:-:S05]  /*4a10*/  PRMT R3, R3, 0x5410, RZ ;  /* 0x0000541003037816 */ /* 0x000fca00000000ff */
[----:B------:R0:W-:Y:S01]  /*4a20*/  STG.E [R8.64], R3 ;  /* 0x0000000308007986 */ /* 0x0001e2000c101924 */
[----:B------:R-:W-:Y:S05]  /*4a30*/  BRA `(.L_x_14094) ;  /* 0x00000b9000007947 */ /* 0x000fea0003800000 */
.L_x_14104:
[----:B------:R-:W0:Y:S01]  /*4a40*/  I2F.F64.S64 R4, R4 ;  /* 0x0000000400047312 */ /* 0x000e220000301c00 */
[----:B------:R-:W-:Y:S01]  /*4a50*/  IMAD.MOV.U32 R27, RZ, RZ, R25 ;  /* 0x000000ffff1b7224 */ /* 0x000fe200078e0019 */
[----:B0-----:R0:W-:Y:S01]  /*4a60*/  STG.E.64 [R8.64], R4 ;  /* 0x0000000408007986 */ /* 0x0011e2000c101b24 */
[----:B------:R-:W-:Y:S05]  /*4a70*/  BRA `(.L_x_14094) ;  /* 0x00000b5000007947 */ /* 0x000fea0003800000 */
.L_x_14095:
        /* <DEDUP_REMOVED lines=14> */
.L_x_14108:
[----:B------:R-:W0:Y:S01]  /*4b60*/  I2F.F64.S64 R4, R4 ;  /* 0x0000000400047312 */ /* 0x000e220000301c00 */
[----:B------:R-:W-:Y:S01]  /*4b70*/  CS2R R6, SRZ ;  /* 0x0000000000067805 */ /* 0x000fe2000001ff00 */
[----:B------:R-:W-:-:S04]  /*4b80*/  IMAD.MOV.U32 R27, RZ, RZ, R25 ;  /* 0x000000ffff1b7224 */ /* 0x000fc800078e0019 */
[----:B0-----:R0:W-:Y:S01]  /*4b90*/  STG.E.128 [R8.64], R4 ;  /* 0x0000000408007986 */ /* 0x0011e2000c101d24 */
[----:B------:R-:W-:Y:S05]  /*4ba0*/  BRA `(.L_x_14094) ;  /* 0x00000a2000007947 */ /* 0x000fea0003800000 */
.L_x_14107:
        /* <DEDUP_REMOVED lines=21> */
.L_x_14112:
[----:B------:R-:W-:Y:S05]  /*4d00*/  BSYNC B0 ;  /* 0x0000000000007941 */ /* 0x000fea0003800000 */
.L_x_14111:
[----:B------:R-:W-:Y:S01]  /*4d10*/  LOP3.LUT R7, R0, R7, RZ, 0xfc, !PT ;  /* 0x0000000700077212 */ /* 0x000fe200078efcff */
[----:B------:R-:W-:-:S04]  /*4d20*/  IMAD.MOV.U32 R27, RZ, RZ, R25 ;  /* 0x000000ffff1b7224 */ /* 0x000fc800078e0019 */
[----:B------:R0:W-:Y:S01]  /*4d30*/  STG.E.U8 [R8.64], R7 ;  /* 0x0000000708007986 */ /* 0x0001e2000c101124 */
[----:B------:R-:W-:Y:S05]  /*4d40*/  BRA `(.L_x_14094) ;  /* 0x0000088000007947 */ /* 0x000fea0003800000 */
.L_x_14110:
        /* <DEDUP_REMOVED lines=13> */
.L_x_14114:
[----:B------:R-:W-:Y:S01]  /*4e20*/  IMAD.MOV.U32 R0, RZ, RZ, 0x7f ;  /* 0x0000007fff007424 */ /* 0x000fe200078e00ff */
[----:B------:R-:W-:-:S04]  /*4e30*/  ISETP.GT.U32.AND P0, PT, R3, 0x7f800000, PT ;  /* 0x7f8000000300780c */ /* 0x000fc80003f04070 */
[----:B------:R-:W-:-:S04]  /*4e40*/  SEL R0, R0, 0x7c, P0 ;  /* 0x0000007c00007807 */ /* 0x000fc80000000000 */
.L_x_14115:
[----:B------:R-:W-:Y:S05]  /*4e50*/  BSYNC B0 ;  /* 0x0000000000007941 */ /* 0x000fea0003800000 */
.L_x_14113:
[----:B------:R-:W-:Y:S01]  /*4e60*/  LOP3.LUT R3, R5, 0x80000000, RZ, 0xc0, !PT ;  /* 0x8000000005037812 */ /* 0x000fe200078ec0ff */
[----:B------:R-:W-:-:S03]  /*4e70*/  IMAD.MOV.U32 R27, RZ, RZ, R25 ;  /* 0x000000ffff1b7224 */ /* 0x000fc600078e0019 */
[----:B------:R-:W-:-:S04]  /*4e80*/  SHF.R.U32.HI R3, RZ, 0x18, R3 ;  /* 0x00000018ff037819 */ /* 0x000fc80000011603 */
[----:B------:R-:W-:-:S05]  /*4e90*/  LOP3.LUT R3, R0, R3, RZ, 0xfc, !PT ;  /* 0x0000000300037212 */ /* 0x000fca00078efcff */
[----:B------:R0:W-:Y:S01]  /*4ea0*/  STG.E.U8 [R8.64], R3 ;  /* 0x0000000308007986 */ /* 0x0001e2000c101124 */
[----:B------:R-:W-:Y:S05]  /*4eb0*/  BRA `(.L_x_14094) ;  /* 0x0000071000007947 */ /* 0x000fea0003800000 */
.L_x_14109:
[----:B------:R-:W0:Y:S01]  /*4ec0*/  I2F.S64 R0, R4 ;  /* 0x0000000400007312 */ /* 0x000e220000301400 */
[----:B------:R-:W-:Y:S01]  /*4ed0*/  IMAD.MOV.U32 R27, RZ, RZ, R25 ;  /* 0x000000ffff1b7224 */ /* 0x000fe200078e0019 */
[----:B0-----:R-:W-:-:S05]  /*4ee0*/  F2FP.BF16.PACK_AB R0, RZ, R0 ;  /* 0x00000000ff00723e */ /* 0x001fca00000010ff */
[----:B------:R0:W-:Y:S01]  /*4ef0*/  STG.E.U16 [R8.64], R0 ;  /* 0x0000000008007986 */ /* 0x0001e2000c101524 */
[----:B------:R-:W-:Y:S05]  /*4f00*/  BRA `(.L_x_14094) ;  /* 0x000006c000007947 */ /* 0x000fea0003800000 */
.L_x_14106:
        /* <DEDUP_REMOVED lines=11> */
.L_x_14118:
        /* <DEDUP_REMOVED lines=17> */
.L_x_14121:
[----:B------:R-:W-:-:S04]  /*50d0*/  LOP3.LUT R0, R5, 0x80000000, RZ, 0xc0, !PT ;  /* 0x8000000005007812 */ /* 0x000fc800078ec0ff */
[----:B------:R-:W-:-:S04]  /*50e0*/  SHF.R.U32.HI R0, RZ, 0x18, R0 ;  /* 0x00000018ff007819 */ /* 0x000fc80000011600 */
[----:B------:R-:W-:Y:S02]  /*50f0*/  LOP3.LUT R0, R3, R0, RZ, 0xfc, !PT ;  /* 0x0000000003007212 */ /* 0x000fe400078efcff */
.L_x_14120:
[----:B------:R-:W-:Y:S05]  /*5100*/  BSYNC B0 ;  /* 0x0000000000007941 */ /* 0x000fea0003800000 */
.L_x_14119:
[----:B------:R0:W-:Y:S01]  /*5110*/  STG.E.U8 [R8.64], R0 ;  /* 0x0000000008007986 */ /* 0x0001e2000c101124 */
[----:B------:R-:W-:Y:S01]  /*5120*/  IMAD.MOV.U32 R27, RZ, RZ, R25 ;  /* 0x000000ffff1b7224 */ /* 0x000fe200078e0019 */
[----:B------:R-:W-:Y:S05]  /*5130*/  BRA `(.L_x_14094) ;  /* 0x0000049000007947 */ /* 0x000fea0003800000 */
.L_x_14117:
        /* <DEDUP_REMOVED lines=17> */
.L_x_14124:
[----:B------:R-:W-:-:S04]  /*5250*/  LOP3.LUT R0, R5, 0x80000000, RZ, 0xc0, !PT ;  /* 0x8000000005007812 */ /* 0x000fc800078ec0ff */
[----:B------:R-:W-:-:S04]  /*5260*/  SHF.R.U32.HI R0, RZ, 0x18, R0 ;  /* 0x00000018ff007819 */ /* 0x000fc80000011600 */
[----:B------:R-:W-:Y:S02]  /*5270*/  LOP3.LUT R0, R3, R0, RZ, 0xfc, !PT ;  /* 0x0000000003007212 */ /* 0x000fe400078efcff */
.L_x_14123:
[----:B------:R-:W-:Y:S05]  /*5280*/  BSYNC B0 ;  /* 0x0000000000007941 */ /* 0x000fea0003800000 */
.L_x_14122:
[----:B------:R0:W-:Y:S01]  /*5290*/  STG.E.U8 [R8.64], R0 ;  /* 0x0000000008007986 */ /* 0x0001e2000c101124 */
[----:B------:R-:W-:Y:S01]  /*52a0*/  IMAD.MOV.U32 R27, RZ, RZ, R25 ;  /* 0x000000ffff1b7224 */ /* 0x000fe200078e0019 */
[----:B------:R-:W-:Y:S05]  /*52b0*/  BRA `(.L_x_14094) ;  /* 0x0000031000007947 */ /* 0x000fea0003800000 */
.L_x_14116:
        /* <DEDUP_REMOVED lines=23> */
.L_x_14099:
        /* <DEDUP_REMOVED lines=21> */
.L_x_14126:
[----:B------:R0:W-:Y:S01]  /*5580*/  STG.E.64 [R8.64], R4 ;  /* 0x0000000408007986 */ /* 0x0001e2000c101b24 */
[----:B------:R-:W-:Y:S01]  /*5590*/  IMAD.MOV.U32 R27, RZ, RZ, R25 ;  /* 0x000000ffff1b7224 */ /* 0x000fe200078e0019 */
[----:B------:R-:W-:Y:S05]  /*55a0*/  BRA `(.L_x_14094) ;  /* 0x0000002000007947 */ /* 0x000fea0003800000 */
.L_x_14125:
[----:B------:R0:W-:Y:S01]  /*55b0*/  STG.E [R8.64], R4 ;  /* 0x0000000408007986 */ /* 0x0001e2000c101924 */
[----:B------:R-:W-:-:S03]  /*55c0*/  IMAD.MOV.U32 R27, RZ, RZ, R25 ;  /* 0x000000ffff1b7224 */ /* 0x000fc600078e0019 */
.L_x_14094:
[----:B------:R-:W-:Y:S05]  /*55d0*/  BSYNC B6 ;  /* 0x0000000000067941 */ /* 0x000fea0003800000 */
.L_x_14093:
        /* <DEDUP_REMOVED lines=19> */
[----:B-1----:R0:W-:Y:S01]  /*5710*/  STG.E.U8 [R8.64], R28 ;  /* 0x0000001c08007986 */ /* 0x0021e2000c101124 */
[----:B------:R-:W-:Y:S05]  /*5720*/  BRA `(.L_x_14134) ;  /* 0x00000d8000007947 */ /* 0x000fea0003800000 */
.L_x_14132:
[----:B-1----:R0:W-:Y:S01]  /*5730*/  STG.E.U8 [R8.64], R28 ;  /* 0x0000001c08007986 */ /* 0x0021e2000c101124 */
[----:B------:R-:W-:Y:S05]  /*5740*/  BRA `(.L_x_14134) ;  /* 0x00000d6000007947 */ /* 0x000fea0003800000 */
.L_x_14131:
[----:B------:R-:W-:-:S13]  /*5750*/  ISETP.NE.AND P0, PT, R0, 0x2, PT ;  /* 0x000000020000780c */ /* 0x000fda0003f05270 */
[----:B------:R-:W-:Y:S05]  /*5760*/  @!P0 BRA `(.L_x_14135) ;  /* 0x0000008000008947 */ /* 0x000fea0003800000 */
[----:B------:R-:W-:-:S13]  /*5770*/  ISETP.NE.AND P0, PT, R0, 0x3, PT ;  /* 0x000000030000780c */ /* 0x000fda0003f05270 */
[----:B------:R-:W-:Y:S05]  /*5780*/  @!P0 BRA `(.L_x_14136) ;  /* 0x0000004000008947 */ /* 0x000fea0003800000 */
[----:B------:R-:W-:-:S13]  /*5790*/  ISETP.NE.AND P0, PT, R0, 0x4, PT ;  /* 0x000000040000780c */ /* 0x000fda0003f05270 */
[----:B------:R-:W-:Y:S05]  /*57a0*/  @P0 BRA `(.L_x_14133) ;  /* 0x00000b9000000947 */ /* 0x000fea0003800000 */
[----:B-1----:R0:W-:Y:S01]  /*57b0*/  STG.E.64 [R8.64], R28 ;  /* 0x0000001c08007986 */ /* 0x0021e2000c101b24 */
[----:B------:R-:W-:Y:S05]  /*57c0*/  BRA `(.L_x_14134) ;  /* 0x00000ce000007947 */ /* 0x000fea0003800000 */
.L_x_14136:
[----:B-1----:R0:W-:Y:S01]  /*57d0*/  STG.E [R8.64], R28 ;  /* 0x0000001c08007986 */ /* 0x0021e2000c101924 */
[----:B------:R-:W-:Y:S05]  /*57e0*/  BRA `(.L_x_14134) ;  /* 0x00000cc000007947 */ /* 0x000fea0003800000 */
.L_x_14135:
[----:B-1----:R0:W-:Y:S01]  /*57f0*/  STG.E.U16 [R8.64], R28 ;  /* 0x0000001c08007986 */ /* 0x0021e2000c101524 */
[----:B------:R-:W-:Y:S05]  /*5800*/  BRA `(.L_x_14134) ;  /* 0x00000ca000007947 */ /* 0x000fea0003800000 */
.L_x_14130:
[----:B------:R-:W-:-:S13]  /*5810*/  ISETP.GT.AND P0, PT, R0, 0x6, PT ;  /* 0x000000060000780c */ /* 0x000fda0003f04270 */
[----:B------:R-:W-:Y:S05]  /*5820*/  @P0 BRA `(.L_x_14137) ;  /* 0x000000b000000947 */ /* 0x000fea0003800000 */
[----:B------:R-:W-:-:S13]  /*5830*/  ISETP.NE.AND P0, PT, R0, 0x5, PT ;  /* 0x000000050000780c */ /* 0x000fda0003f05270 */
[----:B------:R-:W-:Y:S05]  /*5840*/  @!P0 BRA `(.L_x_14138) ;  /* 0x0000005000008947 */ /* 0x000fea0003800000 */
[----:B------:R-:W-:-:S13]  /*5850*/  ISETP.NE.AND P0, PT, R0, 0x6, PT ;  /* 0x000000060000780c */ /* 0x000fda0003f05270 */
[----:B------:R-:W-:Y:S05]  /*5860*/  @P0 BRA `(.L_x_14133) ;  /* 0x00000ad000000947 */ /* 0x000fea0003800000 */
[----:B-1----:R-:W0:Y:S02]  /*5870*/  I2F.S64 R29, R28 ;  /* 0x0000001c001d7312 */ /* 0x002e240000301400 */
[----:B0-----:R0:W-:Y:S01]  /*5880*/  STG.E [R8.64], R29 ;  /* 0x0000001d08007986 */ /* 0x0011e2000c101924 */
[----:B------:R-:W-:Y:S05]  /*5890*/  BRA `(.L_x_14134) ;  /* 0x00000c1000007947 */ /* 0x000fea0003800000 */
.L_x_14138:
[----:B-1----:R-:W0:Y:S02]  /*58a0*/  I2F.S64 R0, R28 ;  /* 0x0000001c00007312 */ /* 0x002e240000301400 */
[----:B0-----:R-:W-:-:S05]  /*58b0*/  F2FP.PACK_AB R0, RZ, R0 ;  /* 0x00000000ff00723e */ /* 0x001fca00000000ff */
[----:B------:R0:W-:Y:S01]  /*58c0*/  STG.E.U16 [R8.64], R0 ;  /* 0x0000000008007986 */ /* 0x0001e2000c101524 */
[----:B------:R-:W-:Y:S05]  /*58d0*/  BRA `(.L_x_14134) ;  /* 0x00000bd000007947 */ /* 0x000fea0003800000 */
.L_x_14137:
[----:B------:R-:W-:-:S13]  /*58e0*/  ISETP.NE.AND P0, PT, R0, 0x7, PT ;  /* 0x000000070000780c */ /* 0x000fda0003f05270 */
[----:B------:R-:W-:Y:S05]  /*58f0*/  @!P0 BRA `(.L_x_14139) ;  /* 0x000000d000008947 */ /* 0x000fea0003800000 */
[----:B------:R-:W-:-:S13]  /*5900*/  ISETP.NE.AND P0, PT, R0, 0x8, PT ;  /* 0x000000080000780c */ /* 0x000fda0003f05270 */
[----:B------:R-:W-:Y:S05]  /*5910*/  @!P0 BRA `(.L_x_14140) ;  /* 0x0000006000008947 */ /* 0x000fea0003800000 */
[----:B------:R-:W-:-:S13]  /*5920*/  ISETP.NE.AND P0, PT, R0, 0x9, PT ;  /* 0x000000090000780c */ /* 0x000fda0003f05270 */
[----:B------:R-:W-:Y:S05]  /*5930*/  @P0 BRA `(.L_x_14133) ;  /* 0x00000a0000000947 */ /* 0x000fea0003800000 */
[----:B-1----:R-:W0:Y:S01]  /*5940*/  I2F.S64 R4, R28 ;  /* 0x0000001c00047312 */ /* 0x002e220000301400 */
[----:B------:R-:W-:-:S05]  /*5950*/  IMAD.MOV.U32 R5, RZ, RZ, RZ ;  /* 0x000000ffff057224 */ /* 0x000fca00078e00ff */
[----:B0-----:R0:W-:Y:S01]  /*5960*/  STG.E.64 [R8.64], R4 ;  /* 0x0000000408007986 */ /* 0x0011e2000c101b24 */
[----:B------:R-:W-:Y:S05]  /*5970*/  BRA `(.L_x_14134) ;  /* 0x00000b3000007947 */ /* 0x000fea0003800000 */
.L_x_14140:
[----:B-1----:R-:W0:Y:S02]  /*5980*/  I2F.S64 R28, R28 ;  /* 0x0000001c001c7312 */ /* 0x002e240000301400 */
[----:B0-----:R-:W-:-:S04]  /*5990*/  F2FP.PACK_AB R3, RZ, R28 ;  /* 0x0000001cff03723e */ /* 0x001fc800000000ff */
[----:B------:R-:W-:-:S05]  /*59a0*/  PRMT R3, R3, 0x5410, RZ ;  /* 0x0000541003037816 */ /* 0x000fca00000000ff */
[----:B------:R0:W-:Y:S01]  /*59b0*/  STG.E [R8.64], R3 ;  /* 0x0000000308007986 */ /* 0x0001e2000c101924 */
[----:B------:R-:W-:Y:S05]  /*59c0*/  BRA `(.L_x_14134) ;  /* 0x00000ae000007947 */ /* 0x000fea0003800000 */
.L_x_14139:
[----:B-1----:R-:W0:Y:S02]  /*59d0*/  I2F.F64.S64 R28, R28 ;  /* 0x0000001c001c7312 */ /* 0x002e240000301c00 */
[----:B0-----:R0:W-:Y:S01]  /*59e0*/  STG.E.64 [R8.64], R28 ;  /* 0x0000001c08007986 */ /* 0x0011e2000c101b24 */
[----:B------:R-:W-:Y:S05]  /*59f0*/  BRA `(.L_x_14134) ;  /* 0x00000ab000007947 */ /* 0x000fea0003800000 */
.L_x_14129:
        /* <DEDUP_REMOVED lines=8> */
[----:B-1----:R-:W-:-:S04]  /*5a80*/  ISETP.NE.U32.AND P0, PT, R28, RZ, PT ;  /* 0x000000ff1c00720c */ /* 0x002fc80003f05070 */
[----:B------:R-:W-:-:S04]  /*5a90*/  ISETP.NE.AND.EX P0, PT, R29, RZ, PT, P0 ;  /* 0x000000ff1d00720c */ /* 0x000fc80003f05300 */
[----:B------:R-:W-:-:S05]  /*5aa0*/  SEL R3, RZ, 0x1, !P0 ;  /* 0x00000001ff037807 */ /* 0x000fca0004000000 */
[----:B------:R0:W-:Y:S01]  /*5ab0*/  STG.E.U8 [R8.64], R3 ;  /* 0x0000000308007986 */ /* 0x0001e2000c101124 */
[----:B------:R-:W-:Y:S05]  /*5ac0*/  BRA `(.L_x_14134) ;  /* 0x000009e000007947 */ /* 0x000fea0003800000 */
.L_x_14143:
[----:B-1----:R-:W0:Y:S01]  /*5ad0*/  I2F.F64.S64 R4, R28 ;  /* 0x0000001c00047312 */ /* 0x002e220000301c00 */
[----:B------:R-:W-:-:S05]  /*5ae0*/  CS2R R6, SRZ ;  /* 0x0000000000067805 */ /* 0x000fca000001ff00 */
[----:B0-----:R0:W-:Y:S01]  /*5af0*/  STG.E.128 [R8.64], R4 ;  /* 0x0000000408007986 */ /* 0x0011e2000c101d24 */
[----:B------:R-:W-:Y:S05]  /*5b00*/  BRA `(.L_x_14134) ;  /* 0x000009a000007947 */ /* 0x000fea0003800000 */
.L_x_14142:
[----:B------:R-:W-:-:S13]  /*5b10*/  ISETP.NE.AND P0, PT, R0, 0xf, PT ;  /* 0x0000000f0000780c */ /* 0x000fda0003f05270 */
[----:B------:R-:W-:Y:S05]  /*5b20*/  @!P0 BRA `(.L_x_14144) ;  /* 0x000002d000008947 */ /* 0x000fea0003800000 */
[----:B------:R-:W-:-:S13]  /*5b30*/  ISETP.NE.AND P0, PT, R0, 0x17, PT ;  /* 0x000000170000780c */ /* 0x000fda0003f05270 */
[----:B------:R-:W-:Y:S05]  /*5b40*/  @!P0 BRA `(.L_x_14145) ;  /* 0x0000015000008947 */ /* 0x000fea0003800000 */
[----:B------:R-:W-:-:S13]  /*5b50*/  ISETP.NE.AND P0, PT, R0, 0x18, PT ;  /* 0x000000180000780c */ /* 0x000fda0003f05270 */
[----:B------:R-:W-:Y:S05]  /*5b60*/  @P0 BRA `(.L_x_14133) ;  /* 0x000007d000000947 */ /* 0x000fea0003800000 */
[----:B-1----:R-:W0:Y:S01]  /*5b70*/  I2F.S64 R29, R28 ;  /* 0x0000001c001d7312 */ /* 0x002e220000301400 */
        /* <DEDUP_REMOVED lines=14> */
.L_x_14147:
[----:B------:R-:W-:Y:S05]  /*5c60*/  BSYNC B0 ;  /* 0x0000000000007941 */ /* 0x000fea0003800000 */
.L_x_14146:
[----:B------:R-:W-:-:S05]  /*5c70*/  LOP3.LUT R5, R0, R5, RZ, 0xfc, !PT ;  /* 0x0000000500057212 */ /* 0x000fca00078efcff */
[----:B------:R0:W-:Y:S01]  /*5c80*/  STG.E.U8 [R8.64], R5 ;  /* 0x0000000508007986 */ /* 0x0001e2000c101124 */
[----:B------:R-:W-:Y:S05]  /*5c90*/  BRA `(.L_x_14134) ;  /* 0x0000081000007947 */ /* 0x000fea0003800000 */
.L_x_14145:
[----:B-1----:R-:W0:Y:S01]  /*5ca0*/  I2F.S64 R29, R28 ;  /* 0x0000001c001d7312 */ /* 0x002e220000301400 */
        /* <DEDUP_REMOVED lines=12> */
.L_x_14149:
[----:B------:R-:W-:Y:S01]  /*5d70*/  IMAD.MOV.U32 R0, RZ, RZ, 0x7f ;  /* 0x0000007fff007424 */ /* 0x000fe200078e00ff */
[----:B------:R-:W-:-:S04]  /*5d80*/  ISETP.GT.U32.AND P0, PT, R3, 0x7f800000, PT ;  /* 0x7f8000000300780c */ /* 0x000fc80003f04070 */
[----:B------:R-:W-:-:S04]  /*5d90*/  SEL R0, R0, 0x7c, P0 ;  /* 0x0000007c00007807 */ /* 0x000fc80000000000 */
.L_x_14150:
[----:B------:R-:W-:Y:S05]  /*5da0*/  BSYNC B0 ;  /* 0x0000000000007941 */ /* 0x000fea0003800000 */
.L_x_14148:
[----:B------:R-:W-:-:S04]  /*5db0*/  LOP3.LUT R3, R29, 0x80000000, RZ, 0xc0, !PT ;  /* 0x800000001d037812 */ /* 0x000fc800078ec0ff */
[----:B------:R-:W-:-:S04]  /*5dc0*/  SHF.R.U32.HI R3, RZ, 0x18, R3 ;  /* 0x00000018ff037819 */ /* 0x000fc80000011603 */
[----:B------:R-:W-:-:S05]  /*5dd0*/  LOP3.LUT R3, R0, R3, RZ, 0xfc, !PT ;  /* 0x0000000300037212 */ /* 0x000fca00078efcff */
[----:B------:R0:W-:Y:S01]  /*5de0*/  STG.E.U8 [R8.64], R3 ;  /* 0x0000000308007986 */ /* 0x0001e2000c101124 */
[----:B------:R-:W-:Y:S05]  /*5df0*/  BRA `(.L_x_14134) ;  /* 0x000006b000007947 */ /* 0x000fea0003800000 */
.L_x_14144:
[----:B-1----:R-:W0:Y:S02]  /*5e00*/  I2F.S64 R0, R28 ;  /* 0x0000001c00007312 */ /* 0x002e240000301400 */
[----:B0-----:R-:W-:-:S05]  /*5e10*/  F2FP.BF16.PACK_AB R0, RZ, R0 ;  /* 0x00000000ff00723e */ /* 0x001fca00000010ff */
[----:B------:R0:W-:Y:S01]  /*5e20*/  STG.E.U16 [R8.64], R0 ;  /* 0x0000000008007986 */ /* 0x0001e2000c101524 */
[----:B------:R-:W-:Y:S05]  /*5e30*/  BRA `(.L_x_14134) ;  /* 0x0000067000007947 */ /* 0x000fea0003800000 */
.L_x_14141:
        /* <DEDUP_REMOVED lines=8> */
[----:B-1----:R0:W-:Y:S01]  /*5ec0*/  STG.E.U16 [R8.64], R28 ;  /* 0x0000001c08007986 */ /* 0x0021e2000c101524 */
[----:B------:R-:W-:Y:S05]  /*5ed0*/  BRA `(.L_x_14134) ;  /* 0x000005d000007947 */ /* 0x000fea0003800000 */
.L_x_14153:
[----:B-1----:R-:W0:Y:S01]  /*5ee0*/  I2F.S64 R29, R28 ;  /* 0x0000001c001d7312 */ /* 0x002e220000301400 */
        /* <DEDUP_REMOVED lines=16> */
.L_x_14156:
[----:B------:R-:W-:-:S04]  /*5ff0*/  LOP3.LUT R3, R29, 0x80000000, RZ, 0xc0, !PT ;  /* 0x800000001d037812 */ /* 0x000fc800078ec0ff */
[----:B------:R-:W-:-:S04]  /*6000*/  SHF.R.U32.HI R3, RZ, 0x18, R3 ;  /* 0x00000018ff037819 */ /* 0x000fc80000011603 */
[----:B------:R-:W-:-:S04]  /*6010*/  LOP3.LUT R0, R0, R3, RZ, 0xfc, !PT ;  /* 0x0000000300007212 */ /* 0x000fc800078efcff */
[----:B------:R-:W-:Y:S02]  /*6020*/  PRMT R4, R0, 0x7610, R4 ;  /* 0x0000761000047816 */ /* 0x000fe40000000004 */
.L_x_14155:
[----:B------:R-:W-:Y:S05]  /*6030*/  BSYNC B0 ;  /* 0x0000000000007941 */ /* 0x000fea0003800000 */
.L_x_14154:
[----:B------:R0:W-:Y:S01]  /*6040*/  STG.E.U8 [R8.64], R4 ;  /* 0x0000000408007986 */ /* 0x0001e2000c101124 */
[----:B------:R-:W-:Y:S05]  /*6050*/  BRA `(.L_x_14134) ;  /* 0x0000045000007947 */ /* 0x000fea0003800000 */
.L_x_14152:
        /* <DEDUP_REMOVED lines=17> */
.L_x_14159:
[----:B------:R-:W-:-:S04]  /*6170*/  LOP3.LUT R3, R29, 0x80000000, RZ, 0xc0, !PT ;  /* 0x800000001d037812 */ /* 0x000fc800078ec0ff */
[----:B------:R-:W-:-:S04]  /*6180*/  SHF.R.U32.HI R3, RZ, 0x18, R3 ;  /* 0x00000018ff037819 */ /* 0x000fc80000011603 */
[----:B------:R-:W-:-:S04]  /*6190*/  LOP3.LUT R0, R0, R3, RZ, 0xfc, !PT ;  /* 0x0000000300007212 */ /* 0x000fc800078efcff */
[----:B------:R-:W-:Y:S02]  /*61a0*/  PRMT R4, R0, 0x7610, R4 ;  /* 0x0000761000047816 */ /* 0x000fe40000000004 */
.L_x_14158:
[----:B------:R-:W-:Y:S05]  /*61b0*/  BSYNC B0 ;  /* 0x0000000000007941 */ /* 0x000fea0003800000 */
.L_x_14157:
[----:B------:R0:W-:Y:S01]  /*61c0*/  STG.E.U8 [R8.64], R4 ;  /* 0x0000000408007986 */ /* 0x0001e2000c101124 */
[----:B------:R-:W-:Y:S05]  /*61d0*/  BRA `(.L_x_14134) ;  /* 0x000002d000007947 */ /* 0x000fea0003800000 */
.L_x_14151:
[----:B------:R-:W-:-:S13]  /*61e0*/  ISETP.NE.AND P0, PT, R0, 0x1c, PT ;  /* 0x0000001c0000780c */ /* 0x000fda0003f05270 */
[----:B------:R-:W-:Y:S05]  /*61f0*/  @!P0 BRA `(.L_x_14160) ;  /* 0x000002a000008947 */ /* 0x000fea0003800000 */
[----:B------:R-:W-:-:S13]  /*6200*/  ISETP.NE.AND P0, PT, R0, 0x1d, PT ;  /* 0x0000001d0000780c */ /* 0x000fda0003f05270 */
[----:B------:R-:W-:Y:S05]  /*6210*/  @!P0 BRA `(.L_x_14161) ;  /* 0x0000026000008947 */ /* 0x000fea0003800000 */
[----:B------:R-:W-:-:S13]  /*6220*/  ISETP.NE.AND P0, PT, R0, 0x2c, PT ;  /* 0x0000002c0000780c */ /* 0x000fda0003f05270 */
[----:B------:R-:W-:Y:S05]  /*6230*/  @P0 BRA `(.L_x_14133) ;  /* 0x0000010000000947 */ /* 0x000fea0003800000 */
[----:B-1----:R-:W0:Y:S01]  /*6240*/  I2F.S64 R28, R28 ;  /* 0x0000001c001c7312 */ /* 0x002e220000301400 */
        /* <DEDUP_REMOVED lines=15> */
.L_x_14133:
        /* <DEDUP_REMOVED lines=20> */
.L_x_14161:
[----:B-1----:R0:W-:Y:S01]  /*6480*/  STG.E.64 [R8.64], R28 ;  /* 0x0000001c08007986 */ /* 0x0021e2000c101b24 */
[----:B------:R-:W-:Y:S05]  /*6490*/  BRA `(.L_x_14134) ;  /* 0x0000001000007947 */ /* 0x000fea0003800000 */
.L_x_14160:
[----:B-1----:R0:W-:Y:S02]  /*64a0*/  STG.E [R8.64], R28 ;  /* 0x0000001c08007986 */ /* 0x0021e4000c101924 */
.L_x_14134:
        /* <DEDUP_REMOVED lines=19> */
[----:B--2---:R0:W-:Y:S01]  /*65e0*/  STG.E.U8 [R8.64], R18 ;  /* 0x0000001208007986 */ /* 0x0041e2000c101124 */
[----:B------:R-:W-:Y:S05]  /*65f0*/  BRA `(.L_x_14167) ;  /* 0x00000d8000007947 */ /* 0x000fea0003800000 */
.L_x_14165:
[----:B--2---:R0:W-:Y:S01]  /*6600*/  STG.E.U8 [R8.64], R18 ;  /* 0x0000001208007986 */ /* 0x0041e2000c101124 */
[----:B------:R-:W-:Y:S05]  /*6610*/  BRA `(.L_x_14167) ;  /* 0x00000d6000007947 */ /* 0x000fea0003800000 */
.L_x_14164:
[----:B------:R-:W-:-:S13]  /*6620*/  ISETP.NE.AND P0, PT, R0, 0x2, PT ;  /* 0x000000020000780c */ /* 0x000fda0003f05270 */
[----:B------:R-:W-:Y:S05]  /*6630*/  @!P0 BRA `(.L_x_14168) ;  /* 0x0000008000008947 */ /* 0x000fea0003800000 */
[----:B------:R-:W-:-:S13]  /*6640*/  ISETP.NE.AND P0, PT, R0, 0x3, PT ;  /* 0x000000030000780c */ /* 0x000fda0003f05270 */
[----:B------:R-:W-:Y:S05]  /*6650*/  @!P0 BRA `(.L_x_14169) ;  /* 0x0000004000008947 */ /* 0x000fea0003800000 */
[----:B------:R-:W-:-:S13]  /*6660*/  ISETP.NE.AND P0, PT, R0, 0x4, PT ;  /* 0x000000040000780c */ /* 0x000fda0003f05270 */
[----:B------:R-:W-:Y:S05]  /*6670*/  @P0 BRA `(.L_x_14166) ;  /* 0x00000b9000000947 */ /* 0x000fea0003800000 */
[----:B--2---:R0:W-:Y:S01]  /*6680*/  STG.E.64 [R8.64], R18 ;  /* 0x0000001208007986 */ /* 0x0041e2000c101b24 */
[----:B------:R-:W-:Y:S05]  /*6690*/  BRA `(.L_x_14167) ;  /* 0x00000ce000007947 */ /* 0x000fea0003800000 */
.L_x_14169:
[----:B--2---:R0:W-:Y:S01]  /*66a0*/  STG.E [R8.64], R18 ;  /* 0x0000001208007986 */ /* 0x0041e2000c101924 */
[----:B------:R-:W-:Y:S05]  /*66b0*/  BRA `(.L_x_14167) ;  /* 0x00000cc000007947 */ /* 0x000fea0003800000 */
.L_x_14168:
[----:B--2---:R0:W-:Y:S01]  /*66c0*/  STG.E.U16 [R8.64], R18 ;  /* 0x0000001208007986 */ /* 0x0041e2000c101524 */
[----:B------:R-:W-:Y:S05]  /*66d0*/  BRA `(.L_x_14167) ;  /* 0x00000ca000007947 */ /* 0x000fea0003800000 */
.L_x_14163:
[----:B------:R-:W-:-:S13]  /*66e0*/  ISETP.GT.AND P0, PT, R0, 0x6, PT ;  /* 0x000000060000780c */ /* 0x000fda0003f04270 */
[----:B------:R-:W-:Y:S05]  /*66f0*/  @P0 BRA `(.L_x_14170) ;  /* 0x000000b000000947 */ /* 0x000fea0003800000 */
[----:B------:R-:W-:-:S13]  /*6700*/  ISETP.NE.AND P0, PT, R0, 0x5, PT ;  /* 0x000000050000780c */ /* 0x000fda0003f05270 */
[----:B------:R-:W-:Y:S05]  /*6710*/  @!P0 BRA `(.L_x_14171) ;  /* 0x0000005000008947 */ /* 0x000fea0003800000 */
[----:B------:R-:W-:-:S13]  /*6720*/  ISETP.NE.AND P0, PT, R0, 0x6, PT ;  /* 0x000000060000780c */ /* 0x000fda0003f05270 */
[----:B------:R-:W-:Y:S05]  /*6730*/  @P0 BRA `(.L_x_14166) ;  /* 0x00000ad000000947 */ /* 0x000fea0003800000 */
[----:B--2---:R-:W0:Y:S02]  /*6740*/  I2F.S64 R19, R18 ;  /* 0x0000001200137312 */ /* 0x004e240000301400 */
[----:B0-----:R0:W-:Y:S01]  /*6750*/  STG.E [R8.64], R19 ;  /* 0x0000001308007986 */ /* 0x0011e2000c101924 */
[----:B------:R-:W-:Y:S05]  /*6760*/  BRA `(.L_x_14167) ;  /* 0x00000c1000007947 */ /* 0x000fea0003800000 */
.L_x_14171:
[----:B--2---:R-:W0:Y:S02]  /*6770*/  I2F.S64 R0, R18 ;  /* 0x0000001200007312 */ /* 0x004e240000301400 */
[----:B0-----:R-:W-:-:S05]  /*6780*/  F2FP.PACK_AB R0, RZ, R0 ;  /* 0x00000000ff00723e */ /* 0x001fca00000000ff */
[----:B------:R0:W-:Y:S01]  /*6790*/  STG.E.U16 [R8.64], R0 ;  /* 0x0000000008007986 */ /* 0x0001e2000c101524 */
[----:B------:R-:W-:Y:S05]  /*67a0*/  BRA `(.L_x_14167) ;  /* 0x00000bd000007947 */ /* 0x000fea0003800000 */
.L_x_14170:
[----:B------:R-:W-:-:S13]  /*67b0*/  ISETP.NE.AND P0, PT, R0, 0x7, PT ;  /* 0x000000070000780c */ /* 0x000fda0003f05270 */
[----:B------:R-:W-:Y:S05]  /*67c0*/  @!P0 BRA `(.L_x_14172) ;  /* 0x000000d000008947 */ /* 0x000fea0003800000 */
[----:B------:R-:W-:-:S13]  /*67d0*/  ISETP.NE.AND P0, PT, R0, 0x8, PT ;  /* 0x000000080000780c */ /* 0x000fda0003f05270 */
[----:B------:R-:W-:Y:S05]  /*67e0*/  @!P0 BRA `(.L_x_14173) ;  /* 0x0000006000008947 */ /* 0x000fea0003800000 */
[----:B------:R-:W-:-:S13]  /*67f0*/  ISETP.NE.AND P0, PT, R0, 0x9, PT ;  /* 0x000000090000780c */ /* 0x000fda0003f05270 */
[----:B------:R-:W-:Y:S05]  /*6800*/  @P0 BRA `(.L_x_14166) ;  /* 0x00000a0000000947 */ /* 0x000fea0003800000 */
[----:B--2---:R-:W0:Y:S01]  /*6810*/  I2F.S64 R4, R18 ;  /* 0x0000001200047312 */ /* 0x004e220000301400 */
[----:B------:R-:W-:-:S05]  /*6820*/  IMAD.MOV.U32 R5, RZ, RZ, RZ ;  /* 0x000000ffff057224 */ /* 0x000fca00078e00ff */
[----:B0-----:R0:W-:Y:S01]  /*6830*/  STG.E.64 [R8.64], R4 ;  /* 0x0000000408007986 */ /* 0x0011e2000c101b24 */
[----:B------:R-:W-:Y:S05]  /*6840*/  BRA `(.L_x_14167) ;  /* 0x00000b3000007947 */ /* 0x000fea0003800000 */
.L_x_14173:
[----:B--2---:R-:W0:Y:S02]  /*6850*/  I2F.S64 R18, R18 ;  /* 0x0000001200127312 */ /* 0x004e240000301400 */
[----:B0-----:R-:W-:-:S04]  /*6860*/  F2FP.PACK_AB R3, RZ, R18 ;  /* 0x00000012ff03723e */ /* 0x001fc800000000ff */
[----:B------:R-:W-:-:S05]  /*6870*/  PRMT R3, R3, 0x5410, RZ ;  /* 0x0000541003037816 */ /* 0x000fca00000000ff */
[----:B------:R0:W-:Y:S01]  /*6880*/  STG.E [R8.64], R3 ;  /* 0x0000000308007986 */ /* 0x0001e2000c101924 */
[----:B------:R-:W-:Y:S05]  /*6890*/  BRA `(.L_x_14167) ;  /* 0x00000ae000007947 */ /* 0x000fea0003800000 */
.L_x_14172:
[----:B--2---:R-:W0:Y:S02]  /*68a0*/  I2F.F64.S64 R18, R18 ;  /* 0x0000001200127312 */ /* 0x004e240000301c00 */
[----:B0-----:R0:W-:Y:S01]  /*68b0*/  STG.E.64 [R8.64], R18 ;  /* 0x0000001208007986 */ /* 0x0011e2000c101b24 */
[----:B------:R-:W-:Y:S05]  /*68c0*/  BRA `(.L_x_14167) ;  /* 0x00000ab000007947 */ /* 0x000fea0003800000 */
.L_x_14162:
        /* <DEDUP_REMOVED lines=8> */
[----:B--2---:R-:W-:-:S04]  /*6950*/  ISETP.NE.U32.AND P0, PT, R18, RZ, PT ;  /* 0x000000ff1200720c */ /* 0x004fc80003f05070 */
[----:B------:R-:W-:-:S04]  /*6960*/  ISETP.NE.AND.EX P0, PT, R19, RZ, PT, P0 ;  /* 0x000000ff1300720c */ /* 0x000fc80003f05300 */
[----:B------:R-:W-:-:S05]  /*6970*/  SEL R3, RZ, 0x1, !P0 ;  /* 0x00000001ff037807 */ /* 0x000fca0004000000 */
[----:B------:R0:W-:Y:S01]  /*6980*/  STG.E.U8 [R8.64], R3 ;  /* 0x0000000308007986 */ /* 0x0001e2000c101124 */
[----:B------:R-:W-:Y:S05]  /*6990*/  BRA `(.L_x_14167) ;  /* 0x000009e000007947 */ /* 0x000fea0003800000 */
.L_x_14176:
[----:B--2---:R-:W0:Y:S01]  /*69a0*/  I2F.F64.S64 R4, R18 ;  /* 0x0000001200047312 */ /* 0x004e220000301c00 */
[----:B------:R-:W-:-:S05]  /*69b0*/  CS2R R6, SRZ ;  /* 0x0000000000067805 */ /* 0x000fca000001ff00 */
[----:B0-----:R0:W-:Y:S01]  /*69c0*/  STG.E.128 [R8.64], R4 ;  /* 0x0000000408007986 */ /* 0x0011e2000c101d24 */
[----:B------:R-:W-:Y:S05]  /*69d0*/  BRA `(.L_x_14167) ;  /* 0x000009a000007947 */ /* 0x000fea0003800000 */
.L_x_14175:
[----:B------:R-:W-:-:S13]  /*69e0*/  ISETP.NE.AND P0, PT, R0, 0xf, PT ;  /* 0x0000000f0000780c */ /* 0x000fda0003f05270 */
[----:B------:R-:W-:Y:S05]  /*69f0*/  @!P0 BRA `(.L_x_14177) ;  /* 0x000002d000008947 */ /* 0x000fea0003800000 */
[----:B------:R-:W-:-:S13]  /*6a00*/  ISETP.NE.AND P0, PT, R0, 0x17, PT ;  /* 0x000000170000780c */ /* 0x000fda0003f05270 */
[----:B------:R-:W-:Y:S05]  /*6a10*/  @!P0 BRA `(.L_x_14178) ;  /* 0x0000015000008947 */ /* 0x000fea0003800000 */
[----:B------:R-:W-:-:S13]  /*6a20*/  ISETP.NE.AND P0, PT, R0, 0x18, PT ;  /* 0x000000180000780c */ /* 0x000fda0003f05270 */
[----:B------:R-:W-:Y:S05]  /*6a30*/  @P0 BRA `(.L_x_14166) ;  /* 0x000007d000000947 */ /* 0x000fea0003800000 */
[----:B--2---:R-:W0:Y:S01]  /*6a40*/  I2F.S64 R19, R18 ;  /* 0x0000001200137312 */ /* 0x004e220000301400 */
        /* <DEDUP_REMOVED lines=14> */
.L_x_14180:
[----:B------:R-:W-:Y:S05]  /*6b30*/  BSYNC B0 ;  /* 0x0000000000007941 */ /* 0x000fea0003800000 */
.L_x_14179:
[----:B------:R-:W-:-:S05]  /*6b40*/  LOP3.LUT R5, R0, R5, RZ, 0xfc, !PT ;  /* 0x0000000500057212 */ /* 0x000fca00078efcff */
[----:B------:R0:W-:Y:S01]  /*6b50*/  STG.E.U8 [R8.64], R5 ;  /* 0x0000000508007986 */ /* 0x0001e2000c101124 */
[----:B------:R-:W-:Y:S05]  /*6b60*/  BRA `(.L_x_14167) ;  /* 0x0000081000007947 */ /* 0x000fea0003800000 */
.L_x_14178:
[----:B--2---:R-:W0:Y:S01]  /*6b70*/  I2F.S64 R19, R18 ;  /* 0x0000001200137312 */ /* 0x004e220000301400 */
        /* <DEDUP_REMOVED lines=12> */
.L_x_14182:
[----:B------:R-:W-:Y:S01]  /*6c40*/  IMAD.MOV.U32 R0, RZ, RZ, 0x7f ;  /* 0x0000007fff007424 */ /* 0x000fe200078e00ff */
[----:B------:R-:W-:-:S04]  /*6c50*/  ISETP.GT.U32.AND P0, PT, R3, 0x7f800000, PT ;  /* 0x7f8000000300780c */ /* 0x000fc80003f04070 */
[----:B------:R-:W-:-:S04]  /*6c60*/  SEL R0, R0, 0x7c, P0 ;  /* 0x0000007c00007807 */ /* 0x000fc80000000000 */
.L_x_14183:
[----:B------:R-:W-:Y:S05]  /*6c70*/  BSYNC B0 ;  /* 0x0000000000007941 */ /* 0x000fea0003800000 */
.L_x_14181:
[----:B------:R-:W-:-:S04]  /*6c80*/  LOP3.LUT R3, R19, 0x80000000, RZ, 0xc0, !PT ;  /* 0x8000000013037812 */ /* 0x000fc800078ec0ff */
[----:B------:R-:W-:-:S04]  /*6c90*/  SHF.R.U32.HI R3, RZ, 0x18, R3 ;  /* 0x00000018ff037819 */ /* 0x000fc80000011603 */
[----:B------:R-:W-:-:S05]  /*6ca0*/  LOP3.LUT R3, R0, R3, RZ, 0xfc, !PT ;  /* 0x0000000300037212 */ /* 0x000fca00078efcff */
[----:B------:R0:W-:Y:S01]  /*6cb0*/  STG.E.U8 [R8.64], R3 ;  /* 0x0000000308007986 */ /* 0x0001e2000c101124 */
[----:B------:R-:W-:Y:S05]  /*6cc0*/  BRA `(.L_x_14167) ;  /* 0x000006b000007947 */ /* 0x000fea0003800000 */
.L_x_14177:
[----:B--2---:R-:W0:Y:S02]  /*6cd0*/  I2F.S64 R0, R18 ;  /* 0x0000001200007312 */ /* 0x004e240000301400 */
[----:B0-----:R-:W-:-:S05]  /*6ce0*/  F2FP.BF16.PACK_AB R0, RZ, R0 ;  /* 0x00000000ff00723e */ /* 0x001fca00000010ff */
[----:B------:R0:W-:Y:S01]  /*6cf0*/  STG.E.U16 [R8.64], R0 ;  /* 0x0000000008007986 */ /* 0x0001e2000c101524 */
[----:B------:R-:W-:Y:S05]  /*6d00*/  BRA `(.L_x_14167) ;  /* 0x0000067000007947 */ /* 0x000fea0003800000 */
.L_x_14174:
        /* <DEDUP_REMOVED lines=8> */
[----:B--2---:R0:W-:Y:S01]  /*6d90*/  STG.E.U16 [R8.64], R18 ;  /* 0x0000001208007986 */ /* 0x0041e2000c101524 */
[----:B------:R-:W-:Y:S05]  /*6da0*/  BRA `(.L_x_14167) ;  /* 0x000005d000007947 */ /* 0x000fea0003800000 */
.L_x_14186:
[----:B--2---:R-:W0:Y:S01]  /*6db0*/  I2F.S64 R19, R18 ;  /* 0x0000001200137312 */ /* 0x004e220000301400 */
        /* <DEDUP_REMOVED lines=16> */
.L_x_14189:
[----:B------:R-:W-:-:S04]  /*6ec0*/  LOP3.LUT R3, R19, 0x80000000, RZ, 0xc0, !PT ;  /* 0x8000000013037812 */ /* 0x000fc800078ec0ff */
[----:B------:R-:W-:-:S04]  /*6ed0*/  SHF.R.U32.HI R3, RZ, 0x18, R3 ;  /* 0x00000018ff037819 */ /* 0x000fc80000011603 */
[----:B------:R-:W-:-:S04]  /*6ee0*/  LOP3.LUT R0, R0, R3, RZ, 0xfc, !PT ;  /* 0x0000000300007212 */ /* 0x000fc800078efcff */
[----:B------:R-:W-:Y:S02]  /*6ef0*/  PRMT R4, R0, 0x7610, R4 ;  /* 0x0000761000047816 */ /* 0x000fe40000000004 */
.L_x_14188:
[----:B------:R-:W-:Y:S05]  /*6f00*/  BSYNC B0 ;  /* 0x0000000000007941 */ /* 0x000fea0003800000 */
.L_x_14187:
[----:B------:R0:W-:Y:S01]  /*6f10*/  STG.E.U8 [R8.64], R4 ;  /* 0x0000000408007986 */ /* 0x0001e2000c101124 */
[----:B------:R-:W-:Y:S05]  /*6f20*/  BRA `(.L_x_14167) ;  /* 0x0000045000007947 */ /* 0x000fea0003800000 */
.L_x_14185:
        /* <DEDUP_REMOVED lines=17> */
.L_x_14192:
[----:B------:R-:W-:-:S04]  /*7040*/  LOP3.LUT R3, R19, 0x80000000, RZ, 0xc0, !PT ;  /* 0x8000000013037812 */ /* 0x000fc800078ec0ff */
[----:B------:R-:W-:-:S04]  /*7050*/  SHF.R.U32.HI R3, RZ, 0x18, R3 ;  /* 0x00000018ff037819 */ /* 0x000fc80000011603 */
[----:B------:R-:W-:-:S04]  /*7060*/  LOP3.LUT R0, R0, R3, RZ, 0xfc, !PT ;  /* 0x0000000300007212 */ /* 0x000fc800078efcff */
[----:B------:R-:W-:Y:S02]  /*7070*/  PRMT R4, R0, 0x7610, R4 ;  /* 0x0000761000047816 */ /* 0x000fe40000000004 */
.L_x_14191:
[----:B------:R-:W-:Y:S05]  /*7080*/  BSYNC B0 ;  /* 0x0000000000007941 */ /* 0x000fea0003800000 */
.L_x_14190:
[----:B------:R0:W-:Y:S01]  /*7090*/  STG.E.U8 [R8.64], R4 ;  /* 0x0000000408007986 */ /* 0x0001e2000c101124 */
[----:B------:R-:W-:Y:S05]  /*70a0*/  BRA `(.L_x_14167) ;  /* 0x000002d000007947 */ /* 0x000fea0003800000 */
.L_x_14184:
[----:B------:R-:W-:-:S13]  /*70b0*/  ISETP.NE.AND P0, PT, R0, 0x1c, PT ;  /* 0x0000001c0000780c */ /* 0x000fda0003f05270 */
[----:B------:R-:W-:Y:S05]  /*70c0*/  @!P0 BRA `(.L_x_14193) ;  /* 0x000002a000008947 */ /* 0x000fea0003800000 */
[----:B------:R-:W-:-:S13]  /*70d0*/  ISETP.NE.AND P0, PT, R0, 0x1d, PT ;  /* 0x0000001d0000780c */ /* 0x000fda0003f05270 */
[----:B------:R-:W-:Y:S05]  /*70e0*/  @!P0 BRA `(.L_x_14194) ;  /* 0x0000026000008947 */ /* 0x000fea0003800000 */
[----:B------:R-:W-:-:S13]  /*70f0*/  ISETP.NE.AND P0, PT, R0, 0x2c, PT ;  /* 0x0000002c0000780c */ /* 0x000fda0003f05270 */
[----:B------:R-:W-:Y:S05]  /*7100*/  @P0 BRA `(.L_x_14166) ;  /* 0x0000010000000947 */ /* 0x000fea0003800000 */
[----:B--2---:R-:W0:Y:S01]  /*7110*/  I2F.S64 R18, R18 ;  /* 0x0000001200127312 */ /* 0x004e220000301400 */
        /* <DEDUP_REMOVED lines=15> */
.L_x_14166:
        /* <DEDUP_REMOVED lines=11> */
[----:B--2---:R-:W-:Y:S01]  /*72c0*/  LEPC R18 ;  /* 0x000000000012734e */ /* 0x004fe20000000000 */
        /* <DEDUP_REMOVED lines=8> */
.L_x_14194:
[----:B--2---:R0:W-:Y:S01]  /*7350*/  STG.E.64 [R8.64], R18 ;  /* 0x0000001208007986 */ /* 0x0041e2000c101b24 */
[----:B------:R-:W-:Y:S05]  /*7360*/  BRA `(.L_x_14167) ;  /* 0x0000001000007947 */ /* 0x000fea0003800000 */
.L_x_14193:
[----:B--2---:R0:W-:Y:S02]  /*7370*/  STG.E [R8.64], R18 ;  /* 0x0000001208007986 */ /* 0x0041e4000c101924 */
.L_x_14167:
[----:B------:R-:W-:Y:S02]  /*7380*/  IADD3 R27, R27, 0x80, RZ ;  /* 0x000000801b1b7810 */ /* 0x000fe40007ffe0ff */
.L_x_14128:
[----:B------:R-:W-:Y:S05]  /*7390*/  BSYNC B6 ;  /* 0x0000000000067941 */ /* 0x000fea0003800000 */
.L_x_14127:
        /* <DEDUP_REMOVED lines=17> */
[----:B---3--:R-:W-:Y:S01]  /*74b0*/  STG.E.U8 [R2.64], R16 ;  /* 0x0000001002007986 */ /* 0x008fe2000c101124 */
[----:B------:R-:W-:Y:S05]  /*74c0*/  EXIT ;  /* 0x000000000000794d */ /* 0x000fea0003800000 */
.L_x_14198:
[----:B---3--:R-:W-:Y:S01]  /*74d0*/  STG.E.U8 [R2.64], R16 ;  /* 0x0000001002007986 */ /* 0x008fe2000c101124 */
[----:B------:R-:W-:Y:S05]  /*74e0*/  EXIT ;  /* 0x000000000000794d */ /* 0x000fea0003800000 */
.L_x_14197:
[----:B------:R-:W-:-:S13]  /*74f0*/  ISETP.NE.AND P0, PT, R0, 0x2, PT ;  /* 0x000000020000780c */ /* 0x000fda0003f05270 */
[----:B------:R-:W-:Y:S05]  /*7500*/  @!P0 BRA `(.L_x_14200) ;  /* 0x0000008000008947 */ /* 0x000fea0003800000 */
[----:B------:R-:W-:-:S13]  /*7510*/  ISETP.NE.AND P0, PT, R0, 0x3, PT ;  /* 0x000000030000780c */ /* 0x000fda0003f05270 */
[----:B------:R-:W-:Y:S05]  /*7520*/  @!P0 BRA `(.L_x_14201) ;  /* 0x0000004000008947 */ /* 0x000fea0003800000 */
[----:B------:R-:W-:-:S13]  /*7530*/  ISETP.NE.AND P0, PT, R0, 0x4, PT ;  /* 0x000000040000780c */ /* 0x000fda0003f05270 */
[----:B------:R-:W-:Y:S05]  /*7540*/  @P0 BRA `(.L_x_14199) ;  /* 0x00000b9000000947 */ /* 0x000fea0003800000 */
[----:B---3--:R-:W-:Y:S01]  /*7550*/  STG.E.64 [R2.64], R16 ;  /* 0x0000001002007986 */ /* 0x008fe2000c101b24 */
[----:B------:R-:W-:Y:S05]  /*7560*/  EXIT ;  /* 0x000000000000794d */ /* 0x000fea0003800000 */
.L_x_14201:
[----:B---3--:R-:W-:Y:S01]  /*7570*/  STG.E [R2.64], R16 ;  /* 0x0000001002007986 */ /* 0x008fe2000c101924 */
[----:B------:R-:W-:Y:S05]  /*7580*/  EXIT ;  /* 0x000000000000794d */ /* 0x000fea0003800000 */
.L_x_14200:
[----:B---3--:R-:W-:Y:S01]  /*7590*/  STG.E.U16 [R2.64], R16 ;  /* 0x0000001002007986 */ /* 0x008fe2000c101524 */
[----:B------:R-:W-:Y:S05]  /*75a0*/  EXIT ;  /* 0x000000000000794d */ /* 0x000fea0003800000 */
.L_x_14196:
[----:B------:R-:W-:-:S13]  /*75b0*/  ISETP.GT.AND P0, PT, R0, 0x6, PT ;  /* 0x000000060000780c */ /* 0x000fda0003f04270 */
[----:B------:R-:W-:Y:S05]  /*75c0*/  @P0 BRA `(.L_x_14202) ;  /* 0x000000b000000947 */ /* 0x000fea0003800000 */
[----:B------:R-:W-:-:S13]  /*75d0*/  ISETP.NE.AND P0, PT, R0, 0x5, PT ;  /* 0x000000050000780c */ /* 0x000fda0003f05270 */
[----:B------:R-:W-:Y:S05]  /*75e0*/  @!P0 BRA `(.L_x_14203) ;  /* 0x0000005000008947 */ /* 0x000fea0003800000 */
[----:B------:R-:W-:-:S13]  /*75f0*/  ISETP.NE.AND P0, PT, R0, 0x6, PT ;  /* 0x000000060000780c */ /* 0x000fda0003f05270 */
[----:B------:R-:W-:Y:S05]  /*7600*/  @P0 BRA `(.L_x_14199) ;  /* 0x00000ad000000947 */ /* 0x000fea0003800000 */
[----:B---3--:R-:W0:Y:S02]  /*7610*/  I2F.S64 R17, R16 ;  /* 0x0000001000117312 */ /* 0x008e240000301400 */
[----:B0-----:R-:W-:Y:S01]  /*7620*/  STG.E [R2.64], R17 ;  /* 0x0000001102007986 */ /* 0x001fe2000c101924 */
[----:B------:R-:W-:Y:S05]  /*7630*/  EXIT ;  /* 0x000000000000794d */ /* 0x000fea0003800000 */
.L_x_14203:
[----:B---3--:R-:W0:Y:S02]  /*7640*/  I2F.S64 R0, R16 ;  /* 0x0000001000007312 */ /* 0x008e240000301400 */
[----:B0-----:R-:W-:-:S05]  /*7650*/  F2FP.PACK_AB R0, RZ, R0 ;  /* 0x00000000ff00723e */ /* 0x001fca00000000ff */
[----:B------:R-:W-:Y:S01]  /*7660*/  STG.E.U16 [R2.64], R0 ;  /* 0x0000000002007986 */ /* 0x000fe2000c101524 */
[----:B------:R-:W-:Y:S05]  /*7670*/  EXIT ;  /* 0x000000000000794d */ /* 0x000fea0003800000 */
.L_x_14202:
        /* <DEDUP_REMOVED lines=8> */
[----:B0-----:R-:W-:Y:S01]  /*7700*/  STG.E.64 [R2.64], R4 ;  /* 0x0000000402007986 */ /* 0x001fe2000c101b24 */
[----:B------:R-:W-:Y:S05]  /*7710*/  EXIT ;  /* 0x000000000000794d */ /* 0x000fea0003800000 */
.L_x_14205:
[----:B---3--:R-:W0:Y:S02]  /*7720*/  I2F.S64 R16, R16 ;  /* 0x0000001000107312 */ /* 0x008e240000301400 */
[----:B0-----:R-:W-:-:S04]  /*7730*/  F2FP.PACK_AB R5, RZ, R16 ;  /* 0x00000010ff05723e */ /* 0x001fc800000000ff */
[----:B------:R-:W-:-:S05]  /*7740*/  PRMT R5, R5, 0x5410, RZ ;  /* 0x0000541005057816 */ /* 0x000fca00000000ff */
[----:B------:R-:W-:Y:S01]  /*7750*/  STG.E [R2.64], R5 ;  /* 0x0000000502007986 */ /* 0x000fe2000c101924 */
[----:B------:R-:W-:Y:S05]  /*7760*/  EXIT ;  /* 0x000000000000794d */ /* 0x000fea0003800000 */
.L_x_14204:
[----:B---3--:R-:W0:Y:S02]  /*7770*/  I2F.F64.S64 R16, R16 ;  /* 0x0000001000107312 */ /* 0x008e240000301c00 */
[----:B0-----:R-:W-:Y:S01]  /*7780*/  STG.E.64 [R2.64], R16 ;  /* 0x0000001002007986 */ /* 0x001fe2000c101b24 */
[----:B------:R-:W-:Y:S05]  /*7790*/  EXIT ;  /* 0x000000000000794d */ /* 0x000fea0003800000 */
.L_x_14195:
        /* <DEDUP_REMOVED lines=11> */
[----:B------:R-:W-:Y:S01]  /*7850*/  STG.E.U8 [R2.64], R5 ;  /* 0x0000000502007986 */ /* 0x000fe2000c101124 */
[----:B------:R-:W-:Y:S05]  /*7860*/  EXIT ;  /* 0x000000000000794d */ /* 0x000fea0003800000 */
.L_x_14208:
[----:B---3--:R-:W0:Y:S01]  /*7870*/  I2F.F64.S64 R16, R16 ;  /* 0x0000001000107312 */ /* 0x008e220000301c00 */
[----:B--2---:R-:W-:-:S05]  /*7880*/  CS2R R18, SRZ ;  /* 0x0000000000127805 */ /* 0x004fca000001ff00 */
[----:B0-----:R-:W-:Y:S01]  /*7890*/  STG.E.128 [R2.64], R16 ;  /* 0x0000001002007986 */ /* 0x001fe2000c101d24 */
[----:B------:R-:W-:Y:S05]  /*78a0*/  EXIT ;  /* 0x000000000000794d */ /* 0x000fea0003800000 */
.L_x_14207:
        /* <DEDUP_REMOVED lines=21> */
.L_x_14212:
[----:B------:R-:W-:Y:S05]  /*7a00*/  BSYNC B0 ;  /* 0x0000000000007941 */ /* 0x000fea0003800000 */
.L_x_14211:
[----:B------:R-:W-:-:S05]  /*7a10*/  LOP3.LUT R5, R0, R5, RZ, 0xfc, !PT ;  /* 0x0000000500057212 */ /* 0x000fca00078efcff */
[----:B------:R-:W-:Y:S01]  /*7a20*/  STG.E.U8 [R2.64], R5 ;  /* 0x0000000502007986 */ /* 0x000fe2000c101124 */
[----:B------:R-:W-:Y:S05]  /*7a30*/  EXIT ;  /* 0x000000000000794d */ /* 0x000fea0003800000 */
.L_x_14210:
        /* <DEDUP_REMOVED lines=13> */
.L_x_14214:
[----:B------:R-:W-:Y:S01]  /*7b10*/  IMAD.MOV.U32 R0, RZ, RZ, 0x7f ;  /* 0x0000007fff007424 */ /* 0x000fe200078e00ff */
[----:B------:R-:W-:-:S04]  /*7b20*/  ISETP.GT.U32.AND P0, PT, R4, 0x7f800000, PT ;  /* 0x7f8000000400780c */ /* 0x000fc80003f04070 */
[----:B------:R-:W-:-:S04]  /*7b30*/  SEL R0, R0, 0x7c, P0 ;  /* 0x0000007c00007807 */ /* 0x000fc80000000000 */
.L_x_14215:
[----:B------:R-:W-:Y:S05]  /*7b40*/  BSYNC B0 ;  /* 0x0000000000007941 */ /* 0x000fea0003800000 */
.L_x_14213:
[----:B------:R-:W-:-:S04]  /*7b50*/  LOP3.LUT R4, R17, 0x80000000, RZ, 0xc0, !PT ;  /* 0x8000000011047812 */ /* 0x000fc800078ec0ff */
[----:B------:R-:W-:-:S04]  /*7b60*/  SHF.R.U32.HI R5, RZ, 0x18, R4 ;  /* 0x00000018ff057819 */ /* 0x000fc80000011604 */
[----:B------:R-:W-:-:S05]  /*7b70*/  LOP3.LUT R5, R0, R5, RZ, 0xfc, !PT ;  /* 0x0000000500057212 */ /* 0x000fca00078efcff */
[----:B------:R-:W-:Y:S01]  /*7b80*/  STG.E.U8 [R2.64], R5 ;  /* 0x0000000502007986 */ /* 0x000fe2000c101124 */
[----:B------:R-:W-:Y:S05]  /*7b90*/  EXIT ;  /* 0x000000000000794d */ /* 0x000fea0003800000 */
.L_x_14209:
[----:B---3--:R-:W0:Y:S02]  /*7ba0*/  I2F.S64 R0, R16 ;  /* 0x0000001000007312 */ /* 0x008e240000301400 */
[----:B0-----:R-:W-:-:S05]  /*7bb0*/  F2FP.BF16.PACK_AB R0, RZ, R0 ;  /* 0x00000000ff00723e */ /* 0x001fca00000010ff */
[----:B------:R-:W-:Y:S01]  /*7bc0*/  STG.E.U16 [R2.64], R0 ;  /* 0x0000000002007986 */ /* 0x000fe2000c101524 */
[----:B------:R-:W-:Y:S05]  /*7bd0*/  EXIT ;  /* 0x000000000000794d */ /* 0x000fea0003800000 */
.L_x_14206:
        /* <DEDUP_REMOVED lines=8> */
[----:B---3--:R-:W-:Y:S01]  /*7c60*/  STG.E.U16 [R2.64], R16 ;  /* 0x0000001002007986 */ /* 0x008fe2000c101524 */
[----:B------:R-:W-:Y:S05]  /*7c70*/  EXIT ;  /* 0x000000000000794d */ /* 0x000fea0003800000 */
.L_x_14218:
        /* <DEDUP_REMOVED lines=17> */
.L_x_14221:
[----:B------:R-:W-:-:S04]  /*7d90*/  LOP3.LUT R0, R17, 0x80000000, RZ, 0xc0, !PT ;  /* 0x8000000011007812 */ /* 0x000fc800078ec0ff */
[----:B------:R-:W-:-:S04]  /*7da0*/  SHF.R.U32.HI R5, RZ, 0x18, R0 ;  /* 0x00000018ff057819 */ /* 0x000fc80000011600 */
[----:B------:R-:W-:-:S04]  /*7db0*/  LOP3.LUT R4, R4, R5, RZ, 0xfc, !PT ;  /* 0x0000000504047212 */ /* 0x000fc800078efcff */
[----:B------:R-:W-:Y:S02]  /*7dc0*/  PRMT R0, R4, 0x7610, R0 ;  /* 0x0000761004007816 */ /* 0x000fe40000000000 */
.L_x_14220:
[----:B------:R-:W-:Y:S05]  /*7dd0*/  BSYNC B0 ;  /* 0x0000000000007941 */ /* 0x000fea0003800000 */
.L_x_14219:
[----:B------:R-:W-:Y:S01]  /*7de0*/  STG.E.U8 [R2.64], R0 ;  /* 0x0000000002007986 */ /* 0x000fe2000c101124 */
[----:B------:R-:W-:Y:S05]  /*7df0*/  EXIT ;  /* 0x000000000000794d */ /* 0x000fea0003800000 */
.L_x_14217:
        /* <DEDUP_REMOVED lines=17> */
.L_x_14224:
[----:B------:R-:W-:-:S04]  /*7f10*/  LOP3.LUT R0, R17, 0x80000000, RZ, 0xc0, !PT ;  /* 0x8000000011007812 */ /* 0x000fc800078ec0ff */
[----:B------:R-:W-:-:S04]  /*7f20*/  SHF.R.U32.HI R5, RZ, 0x18, R0 ;  /* 0x00000018ff057819 */ /* 0x000fc80000011600 */
[----:B------:R-:W-:-:S04]  /*7f30*/  LOP3.LUT R4, R4, R5, RZ, 0xfc, !PT ;  /* 0x0000000504047212 */ /* 0x000fc800078efcff */
[----:B------:R-:W-:Y:S02]  /*7f40*/  PRMT R0, R4, 0x7610, R0 ;  /* 0x0000761004007816 */ /* 0x000fe40000000000 */
.L_x_14223:
[----:B------:R-:W-:Y:S05]  /*7f50*/  BSYNC B0 ;  /* 0x0000000000007941 */ /* 0x000fea0003800000 */
.L_x_14222:
[----:B------:R-:W-:Y:S01]  /*7f60*/  STG.E.U8 [R2.64], R0 ;  /* 0x0000000002007986 */ /* 0x000fe2000c101124 */
[----:B------:R-:W-:Y:S05]  /*7f70*/  EXIT ;  /* 0x000000000000794d */ /* 0x000fea0003800000 */
.L_x_14216:
        /* <DEDUP_REMOVED lines=22> */
.L_x_14199:
        /* <DEDUP_REMOVED lines=19> */
[----:B------:R-:W-:Y:S05]  /*8210*/  EXIT ;  /* 0x000000000000794d */ /* 0x000fea0003800000 */
.L_x_14226:
[----:B---3--:R-:W-:Y:S01]  /*8220*/  STG.E.64 [R2.64], R16 ;  /* 0x0000001002007986 */ /* 0x008fe2000c101b24 */
[----:B------:R-:W-:Y:S05]  /*8230*/  EXIT ;  /* 0x000000000000794d */ /* 0x000fea0003800000 */
.L_x_14225:
[----:B---3--:R-:W-:Y:S01]  /*8240*/  STG.E [R2.64], R16 ;  /* 0x0000001002007986 */ /* 0x008fe2000c101924 */
[----:B------:R-:W-:Y:S05]  /*8250*/  EXIT ;  /* 0x000000000000794d */ /* 0x000fea0003800000 */
        .weak           $__internal_25_$__cuda_sm20_div_s64
        .type           $__internal_25_$__cuda_sm20_div_s64,@function
        .size           $__internal_25_$__cuda_sm20_div_s64,(.L_x_21406 - $__internal_25_$__cuda_sm20_div_s64)
$__internal_25_$__cuda_sm20_div_s64:
        /* <DEDUP_REMOVED lines=20> */
[----:B------:R-:W-:-:S03]  /*83a0*/  IMAD.HI.U32 R13, R15, R13, RZ ;  /* 0x0000000d0f0d7227 */ /* 0x000fc600078e00ff */
[----:B------:R-:W-:Y:S01]  /*83b0*/  IADD3 R9, P3, R9, R8, RZ ;  /* 0x0000000809097210 */ /* 0x000fe20007f7e0ff */
[----:B------:R-:W-:-:S04]  /*83c0*/  IMAD.X R11, R13, 0x1, R15, P0 ;  /* 0x000000010d0b7824 */ /* 0x000fc800000e060f */
        /* <DEDUP_REMOVED lines=8> */
[C---:B------:R-:W-:Y:S02]  /*8450*/  IMAD R20, R11.reuse, R14, RZ ;  /* 0x0000000e0b147224 */ /* 0x040fe400078e02ff */
[----:B------:R-:W-:Y:S01]  /*8460*/  IMAD.HI.U32 R9, P1, R11, R13, R8 ;  /* 0x0000000d0b097227 */ /* 0x000fe20007820008 */
[----:B------:R-:W-:-:S03]  /*8470*/  IADD3 R13, P5, RZ, -R24, RZ ;  /* 0x80000018ff0d7210 */ /* 0x000fc60007fbe0ff */
[----:B------:R-:W-:Y:S01]  /*8480*/  IMAD.HI.U32 R14, R11, R14, RZ ;  /* 0x0000000e0b0e7227 */ /* 0x000fe200078e00ff */
[----:B------:R-:W-:Y:S02]  /*8490*/  SEL R13, R13, R24, !P4 ;  /* 0x000000180d0d7207 */ /* 0x000fe40006000000 */
[----:B------:R-:W-:Y:S01]  /*84a0*/  IADD3 R20, P3, R20, R9, RZ ;  /* 0x0000000914147210 */ /* 0x000fe20007f7e0ff */
[----:B------:R-:W-:Y:S02]  /*84b0*/  IMAD.X R9, RZ, RZ, ~R12, P5 ;  /* 0x000000ffff097224 */ /* 0x000fe400028e0e0c */
[----:B------:R-:W-:Y:S02]  /*84c0*/  IMAD.X R14, R14, 0x1, R11, P0 ;  /* 0x000000010e0e7824 */ /* 0x000fe400000e060b */
[----:B------:R-:W-:Y:S01]  /*84d0*/  IMAD.HI.U32 R8, R20, R13, RZ ;  /* 0x0000000d14087227 */ /* 0x000fe200078e00ff */
[----:B------:R-:W-:Y:S02]  /*84e0*/  SEL R11, R9, R12, !P4 ;  /* 0x0000000c090b7207 */ /* 0x000fe40006000000 */
[----:B------:R-:W-:Y:S01]  /*84f0*/  IADD3.X R14, RZ, RZ, R14, P3, P1 ;  /* 0x000000ffff0e7210 */ /* 0x000fe20001fe240e */
[----:B------:R-:W-:-:S04]  /*8500*/  IMAD.MOV.U32 R9, RZ, RZ, RZ ;  /* 0x000000ffff097224 */ /* 0x000fc800078e00ff */
        /* <DEDUP_REMOVED lines=25> */
[----:B------:R-:W-:Y:S01]  /*86a0*/  LOP3.LUT R9, R3, R12, RZ, 0x3c, !PT ;  /* 0x0000000c03097212 */ /* 0x000fe200078e3cff */
[----:B------:R-:W-:Y:S01]  /*86b0*/  IMAD.X R6, RZ, RZ, R15, P3 ;  /* 0x000000ffff067224 */ /* 0x000fe200018e060f */
[----:B------:R-:W-:Y:S02]  /*86c0*/  SEL R8, R11, R8, P0 ;  /* 0x000000080b087207 */ /* 0x000fe40000000000 */
[----:B------:R-:W-:-:S02]  /*86d0*/  ISETP.GE.AND P1, PT, R9, RZ, PT ;  /* 0x000000ff0900720c */ /* 0x000fc40003f26270 */
[----:B------:R-:W-:Y:S02]  /*86e0*/  SEL R6, R6, R15, P0 ;  /* 0x0000000f06067207 */ /* 0x000fe40000000000 */
[----:B------:R-:W-:Y:S02]  /*86f0*/  IADD3 R7, P3, RZ, -R8, RZ ;  /* 0x80000008ff077210 */ /* 0x000fe40007f7e0ff */
[----:B------:R-:W-:-:S03]  /*8700*/  ISETP.NE.U32.AND P0, PT, R10, RZ, PT ;  /* 0x000000ff0a00720c */ /* 0x000fc60003f05070 */
[----:B------:R-:W-:Y:S01]  /*8710*/  IMAD.X R9, RZ, RZ, ~R6, P3 ;  /* 0x000000ffff097224 */ /* 0x000fe200018e0e06 */
[----:B------:R-:W-:Y:S02]  /*8720*/  ISETP.NE.AND.EX P0, PT, R3, RZ, PT, P0 ;  /* 0x000000ff0300720c */ /* 0x000fe40003f05300 */
[----:B------:R-:W-:Y:S01]  /*8730*/  SEL R3, R7, R8, !P1 ;  /* 0x0000000807037207 */ /* 0x000fe20004800000 */
[----:B------:R-:W-:Y:S01]  /*8740*/  IMAD.MOV.U32 R7, RZ, RZ, 0x0 ;  /* 0x00000000ff077424 */ /* 0x000fe200078e00ff */
[----:B------:R-:W-:Y:S01]  /*8750*/  SEL R8, R9, R6, !P1 ;  /* 0x0000000609087207 */ /* 0x000fe20004800000 */
[----:B------:R-:W-:Y:S01]  /*8760*/  IMAD.MOV.U32 R6, RZ, RZ, R0 ;  /* 0x000000ffff067224 */ /* 0x000fe200078e0000 */
[----:B------:R-:W-:Y:S02]  /*8770*/  SEL R3, R3, 0xffffffff, P0 ;  /* 0xffffffff03037807 */ /* 0x000fe40000000000 */
[----:B------:R-:W-:Y:S01]  /*8780*/  SEL R8, R8, 0xffffffff, P0 ;  /* 0xffffffff08087807 */ /* 0x000fe20000000000 */
[----:B------:R-:W-:Y:S06]  /*8790*/  RET.REL.NODEC R6 `(_ZN2at6native27unrolled_elementwise_kernelINS0_13BUnaryFunctorIlllZZZNS0_15binary_internal21div_trunc_kernel_cudaERNS_18TensorIteratorBaseEENKUlvE_clEvENKUlvE2_clEvEUlllE_EESt5arrayIPcLm2EELi4E23TrivialOffsetCalculatorILi1EjESE_NS0_6memory12LoadWithCastILi1EEENSF_13StoreWithCastILi1EEEEEviT_T0_T2_T3_T4_T5_) ;  /* 0xffff786006007950 */ /* 0x000fec0003c3ffff */
.L_x_14227:
        /* <DEDUP_REMOVED lines=14> */
.L_x_21406:


//--------------------- .text._ZN2at6native18elementwise_kernelILi128ELi2EZNS0_22gpu_kernel_impl_nocastINS0_13BUnaryFunctorIlllZZZNS0_15binary_internal21div_trunc_kernel_cudaERNS_18TensorIteratorBaseEENKUlvE_clEvENKUlvE2_clEvEUlllE_EEEEvS6_RKT_EUliE_EEviT1_ --------------------------
	.section	.text._ZN2at6native18elementwise_kernelILi128ELi2EZNS0_22gpu_kernel_impl_nocastINS0_13BUnaryFunctorIlllZZZNS0_15binary_internal21div_trunc_kernel_cudaERNS_18TensorIteratorBaseEENKUlvE_clEvENKUlvE2_clEvEUlllE_EEEEvS6_RKT_EUliE_EEviT1_,"ax",@progbits
	.sectioninfo	@"SHI_REGISTERS=26"
	.align	128
        .global         _ZN2at6native18elementwise_kernelILi128ELi2EZNS0_22gpu_kernel_impl_nocastINS0_13BUnaryFunctorIlllZZZNS0_15binary_internal21div_trunc_kernel_cudaERNS_18TensorIteratorBaseEENKUlvE_clEvENKUlvE2_clEvEUlllE_EEEEvS6_RKT_EUliE_EEviT1_
        .type           _ZN2at6native18elementwise_kernelILi128ELi2EZNS0_22gpu_kernel_impl_nocastINS0_13BUnaryFunctorIlllZZZNS0_15binary_internal21div_trunc_kernel_cudaERNS_18TensorIteratorBaseEENKUlvE_clEvENKUlvE2_clEvEUlllE_EEEEvS6_RKT_EUliE_EEviT1_,@function
        .size           _ZN2at6native18elementwise_kernelILi128ELi2EZNS0_22gpu_kernel_impl_nocastINS0_13BUnaryFunctorIlllZZZNS0_15binary_internal21div_trunc_kernel_cudaERNS_18TensorIteratorBaseEENKUlvE_clEvENKUlvE2_clEvEUlllE_EEEEvS6_RKT_EUliE_EEviT1_,(.L_x_21407 - _ZN2at6native18elementwise_kernelILi128ELi2EZNS0_22gpu_kernel_impl_nocastINS0_13BUnaryFunctorIlllZZZNS0_15binary_internal21div_trunc_kernel_cudaERNS_18TensorIteratorBaseEENKUlvE_clEvENKUlvE2_clEvEUlllE_EEEEvS6_RKT_EUliE_EEviT1_)
        .other          _ZN2at6native18elementwise_kernelILi128ELi2EZNS0_22gpu_kernel_impl_nocastINS0_13BUnaryFunctorIlllZZZNS0_15binary_internal21div_trunc_kernel_cudaERNS_18TensorIteratorBaseEENKUlvE_clEvENKUlvE2_clEvEUlllE_EEEEvS6_RKT_EUliE_EEviT1_,@"STO_CUDA_ENTRY STV_DEFAULT"
_ZN2at6native18elementwise_kernelILi128ELi2EZNS0_22gpu_kernel_impl_nocastINS0_13BUnaryFunctorIlllZZZNS0_15binary_internal21div_trunc_kernel_cudaERNS_18TensorIteratorBaseEENKUlvE_clEvENKUlvE2_clEvEUlllE_EEEEvS6_RKT_EUliE_EEviT1_:
.text._ZN2at6native18elementwise_kernelILi128ELi2EZNS0_22gpu_kernel_impl_nocastINS0_13BUnaryFunctorIlllZZZNS0_15binary_internal21div_trunc_kernel_cudaERNS_18TensorIteratorBaseEENKUlvE_clEvENKUlvE2_clEvEUlllE_EEEEvS6_RKT_EUliE_EEviT1_:
        /* <DEDUP_REMOVED lines=236> */
.L_x_14230:
[----:B------:R-:W-:-:S05]  /*0ec0*/  IADD3 R10, P0, R2, c[0x0][0x368], RZ ;  /* 0x0000da00020a7a10 */ /* 0x000fca0007f1e0ff */
[----:B------:R-:W-:-:S06]  /*0ed0*/  IMAD.X R11, RZ, RZ, c[0x0][0x36c], P0 ;  /* 0x0000db00ff0b7624 */ /* 0x000fcc00000e06ff */
[----:B------:R-:W2:Y:S01]  /*0ee0*/  LDG.E.64 R10, [R10.64] ;  /* 0x000000040a0a7981 */ /* 0x000ea2000c1e1b00 */
[----:B------:R-:W-:Y:S01]  /*0ef0*/  IADD3 R4, P1, R4, c[0x0][0x360], RZ ;  /* 0x0000d80004047a10 */ /* 0x000fe20007f3e0ff */
[----:B------:R-:W-:Y:S03]  /*0f00*/  BSSY B1, `(.L_x_14231) ;  /* 0x000001f000017945 */ /* 0x000fe60003800000 */
[----:B------:R-:W-:Y:S02]  /*0f10*/  IADD3.X R5, RZ, c[0x0][0x364], RZ, P1, !PT ;  /* 0x0000d900ff057a10 */ /* 0x000fe40000ffe4ff */
[----:B--2---:R-:W-:-:S04]  /*0f20*/  LOP3.LUT R2, R11, c[0x0][0x37c], RZ, 0xfc, !PT ;  /* 0x0000df000b027a12 */ /* 0x004fc800078efcff */
[----:B------:R-:W-:-:S13]  /*0f30*/  ISETP.NE.U32.AND P0, PT, R2, RZ, PT ;  /* 0x000000ff0200720c */ /* 0x000fda0003f05070 */
[----:B------:R-:W-:Y:S05]  /*0f40*/  @!P0 BRA `(.L_x_14232) ;  /* 0x0000007000008947 */ /* 0x000fea0003800000 */
[----:B------:R-:W-:Y:S01]  /*0f50*/  MOV R9, c[0x0][0x378] ;  /* 0x0000de0000097a02 */ /* 0x000fe20000000f00 */
[----:B------:R-:W-:Y:S01]  /*0f60*/  IMAD.MOV.U32 R8, RZ, RZ, c[0x0][0x37c] ;  /* 0x0000df00ff087624 */ /* 0x000fe200078e00ff */
[----:B------:R-:W-:Y:S02]  /*0f70*/  MOV R6, 0xf90 ;  /* 0x00000f9000067802 */ /* 0x000fe40000000f00 */
[----:B------:R-:W-:Y:S05]  /*0f80*/  CALL.REL.NOINC `($__internal_26_$__cuda_sm20_div_s64) ;  /* 0x0000127000007944 */ /* 0x000fea0003c00000 */
[----:B------:R-:W-:Y:S02]  /*0f90*/  MOV R2, R8 ;  /* 0x0000000800027202 */ /* 0x000fe40000000f00 */
[----:B------:R-:W-:Y:S01]  /*0fa0*/  MOV R3, R9 ;  /* 0x0000000900037202 */ /* 0x000fe20000000f00 */
[----:B------:R-:W-:Y:S05]  /*0fb0*/  BRA `(.L_x_14233) ;  /* 0x0000013000007947 */ /* 0x000fea0003800000 */
.L_x_14232:
[----:B------:R-:W0:Y:S01]  /*0fc0*/  I2F.U32.RP R6, c[0x0][0x378] ;  /* 0x0000de0000067b06 */ /* 0x000e220000209000 */
[----:B------:R-:W-:-:S07]  /*0fd0*/  ISETP.NE.U32.AND P2, PT, RZ, c[0x0][0x378], PT ;  /* 0x0000de00ff007a0c */ /* 0x000fce0003f45070 */
[----:B0-----:R-:W0:Y:S02]  /*0fe0*/  MUFU.RCP R6, R6 ;  /* 0x0000000600067308 */ /* 0x001e240000001000 */
[----:B0-----:R-:W-:-:S06]  /*0ff0*/  IADD3 R2, R6, 0xffffffe, RZ ;  /* 0x0ffffffe06027810 */ /* 0x001fcc0007ffe0ff */
[----:B------:R0:W1:Y:S02]  /*1000*/  F2I.FTZ.U32.TRUNC.NTZ R3, R2 ;  /* 0x0000000200037305 */ /* 0x000064000021f000 */
[----:B0-----:R-:W-:Y:S01]  /*1010*/  HFMA2.MMA R2, -RZ, RZ, 0, 0 ;  /* 0x00000000ff027435 */ /* 0x001fe200000001ff */
[----:B-1----:R-:W-:-:S04]  /*1020*/  IMAD.MOV R9, RZ, RZ, -R3 ;  /* 0x000000ffff097224 */ /* 0x002fc800078e0a03 */
[----:B------:R-:W-:-:S05]  /*1030*/  IMAD R9, R9, c[0x0][0x378], RZ ;  /* 0x0000de0009097a24 */ /* 0x000fca00078e02ff */
[----:B------:R-:W-:-:S06]  /*1040*/  IMAD.HI.U32 R3, R3, R9, R2 ;  /* 0x0000000903037227 */ /* 0x000fcc00078e0002 */
[----:B------:R-:W-:-:S05]  /*1050*/  IMAD.HI.U32 R2, R3, R10, RZ ;  /* 0x0000000a03027227 */ /* 0x000fca00078e00ff */
[----:B------:R-:W-:-:S05]  /*1060*/  IADD3 R3, -R2, RZ, RZ ;  /* 0x000000ff02037210 */ /* 0x000fca0007ffe1ff */
        /* <DEDUP_REMOVED lines=8> */
.L_x_14233:
[----:B------:R-:W-:Y:S05]  /*10f0*/  BSYNC B1 ;  /* 0x0000000000017941 */ /* 0x000fea0003800000 */
.L_x_14231:
[----:B------:R0:W-:Y:S01]  /*1100*/  STG.E.64 [R4.64], R2 ;  /* 0x0000000204007986 */ /* 0x0001e2000c101b04 */
[----:B------:R-:W-:-:S04]  /*1110*/  LEA R0, R7, R0, 0x8 ;  /* 0x0000000007007211 */ /* 0x000fc800078e40ff */
[----:B------:R-:W-:Y:S02]  /*1120*/  IADD3 R11, R0, 0x80, RZ ;  /* 0x00000080000b7810 */ /* 0x000fe40007ffe0ff */
.L_x_14229:
[----:B------:R-:W-:Y:S05]  /*1130*/  BSYNC B0 ;  /* 0x0000000000007941 */ /* 0x000fea0003800000 */
.L_x_14228:
[----:B------:R-:W-:-:S13]  /*1140*/  ISETP.GE.AND P0, PT, R11, c[0x0][0x160], PT ;  /* 0x000058000b007a0c */ /* 0x000fda0003f06270 */
[----:B------:R-:W-:Y:S05]  /*1150*/  @P0 EXIT ;  /* 0x000000000000094d */ /* 0x000fea0003800000 */
[----:B------:R-:W-:Y:S01]  /*1160*/  ISETP.NE.AND P0, PT, RZ, c[0x0][0x168], PT ;  /* 0x00005a00ff007a0c */ /* 0x000fe20003f05270 */
[----:B0-----:R-:W-:Y:S01]  /*1170*/  IMAD.MOV.U32 R4, RZ, RZ, RZ ;  /* 0x000000ffff047224 */ /* 0x001fe200078e00ff */
[----:B------:R-:W-:-:S11]  /*1180*/  MOV R0, RZ ;  /* 0x000000ff00007202 */ /* 0x000fd60000000f00 */
        /* <DEDUP_REMOVED lines=225> */
.L_x_14234:
[----:B------:R-:W-:-:S04]  /*1fa0*/  IADD3 R10, P0, R0, c[0x0][0x368], RZ ;  /* 0x0000da00000a7a10 */ /* 0x000fc80007f1e0ff */
[----:B------:R-:W-:-:S06]  /*1fb0*/  IADD3.X R11, RZ, c[0x0][0x36c], RZ, P0, !PT ;  /* 0x0000db00ff0b7a10 */ /* 0x000fcc00007fe4ff */
        /* <DEDUP_REMOVED lines=14> */
.L_x_14236:
[----:B------:R-:W0:Y:S01]  /*20a0*/  I2F.U32.RP R0, c[0x0][0x378] ;  /* 0x0000de0000007b06 */ /* 0x000e220000209000 */
[----:B------:R-:W-:Y:S01]  /*20b0*/  IMAD.MOV.U32 R2, RZ, RZ, RZ ;  /* 0x000000ffff027224 */ /* 0x000fe200078e00ff */
[----:B------:R-:W-:-:S06]  /*20c0*/  ISETP.NE.U32.AND P2, PT, RZ, c[0x0][0x378], PT ;  /* 0x0000de00ff007a0c */ /* 0x000fcc0003f45070 */
[----:B0-----:R-:W0:Y:S02]  /*20d0*/  MUFU.RCP R0, R0 ;  /* 0x0000000000007308 */ /* 0x001e240000001000 */
[----:B0-----:R-:W-:-:S06]  /*20e0*/  IADD3 R6, R0, 0xffffffe, RZ ;  /* 0x0ffffffe00067810 */ /* 0x001fcc0007ffe0ff */
[----:B------:R-:W0:Y:S02]  /*20f0*/  F2I.FTZ.U32.TRUNC.NTZ R3, R6 ;  /* 0x0000000600037305 */ /* 0x000e24000021f000 */
[----:B0-----:R-:W-:-:S05]  /*2100*/  IADD3 R7, RZ, -R3, RZ ;  /* 0x80000003ff077210 */ /* 0x001fca0007ffe0ff */
[----:B------:R-:W-:-:S04]  /*2110*/  IMAD R7, R7, c[0x0][0x378], RZ ;  /* 0x0000de0007077a24 */ /* 0x000fc800078e02ff */
[----:B------:R-:W-:-:S06]  /*2120*/  IMAD.HI.U32 R7, R3, R7, R2 ;  /* 0x0000000703077227 */ /* 0x000fcc00078e0002 */
[----:B------:R-:W-:-:S05]  /*2130*/  IMAD.HI.U32 R2, R7, R10, RZ ;  /* 0x0000000a07027227 */ /* 0x000fca00078e00ff */
[----:B------:R-:W-:-:S05]  /*2140*/  IADD3 R3, -R2, RZ, RZ ;  /* 0x000000ff02037210 */ /* 0x000fca0007ffe1ff */
[----:B------:R-:W-:Y:S01]  /*2150*/  IMAD R10, R3, c[0x0][0x378], R10 ;  /* 0x0000de00030a7a24 */ /* 0x000fe200078e020a */
[----:B------:R-:W-:-:S04]  /*2160*/  HFMA2.MMA R3, -RZ, RZ, 0, 0 ;  /* 0x00000000ff037435 */ /* 0x000fc800000001ff */
[----:B------:R-:W-:-:S13]  /*2170*/  ISETP.GE.U32.AND P0, PT, R10, c[0x0][0x378], PT ;  /* 0x0000de000a007a0c */ /* 0x000fda0003f06070 */
[----:B------:R-:W-:Y:S02]  /*2180*/  @P0 IADD3 R10, R10, -c[0x0][0x378], RZ ;  /* 0x8000de000a0a0a10 */ /* 0x000fe40007ffe0ff */
[----:B------:R-:W-:Y:S02]  /*2190*/  @P0 IADD3 R2, R2, 0x1, RZ ;  /* 0x0000000102020810 */ /* 0x000fe40007ffe0ff */
[----:B------:R-:W-:-:S13]  /*21a0*/  ISETP.GE.U32.AND P1, PT, R10, c[0x0][0x378], PT ;  /* 0x0000de000a007a0c */ /* 0x000fda0003f26070 */
[----:B------:R-:W-:Y:S02]  /*21b0*/  @P1 IADD3 R2, R2, 0x1, RZ ;  /* 0x0000000102021810 */ /* 0x000fe40007ffe0ff */
[----:B------:R-:W-:Y:S02]  /*21c0*/  @!P2 LOP3.LUT R2, RZ, c[0x0][0x378], RZ, 0x33, !PT ;  /* 0x0000de00ff02aa12 */ /* 0x000fe400078e33ff */
.L_x_14237:
[----:B------:R-:W-:Y:S05]  /*21d0*/  BSYNC B0 ;  /* 0x0000000000007941 */ /* 0x000fea0003800000 */
.L_x_14235:
[----:B------:R-:W-:Y:S01]  /*21e0*/  STG.E.64 [R4.64], R2 ;  /* 0x0000000204007986 */ /* 0x000fe2000c101b04 */
[----:B------:R-:W-:Y:S05]  /*21f0*/  EXIT ;  /* 0x000000000000794d */ /* 0x000fea0003800000 */
        .weak           $__internal_26_$__cuda_sm20_div_s64
        .type           $__internal_26_$__cuda_sm20_div_s64,@function
        .size           $__internal_26_$__cuda_sm20_div_s64,(.L_x_21407 - $__internal_26_$__cuda_sm20_div_s64)
$__internal_26_$__cuda_sm20_div_s64:
        /* <DEDUP_REMOVED lines=15> */
[----:B------:R-:W-:Y:S01]  /*22f0*/  IMAD.X R19, RZ, RZ, ~R15, P0 ;  /* 0x000000ffff137224 */ /* 0x000fe200000e0e0f */
        /* <DEDUP_REMOVED lines=15> */
[----:B------:R-:W-:-:S04]  /*23f0*/  IMAD.WIDE.U32 R14, P0, R15, R12, R14 ;  /* 0x0000000c0f0e7225 */ /* 0x000fc8000780000e */
[----:B------:R-:W-:Y:S02]  /*2400*/  IMAD.X R16, RZ, RZ, ~R11, P4 ;  /* 0x000000ffff107224 */ /* 0x000fe400020e0e0b */
[----:B------:R-:W-:Y:S01]  /*2410*/  IMAD.HI.U32 R14, P1, R17, R19, R14 ;  /* 0x00000013110e7227 */ /* 0x000fe2000782000e */
[----:B------:R-:W-:Y:S01]  /*2420*/  SEL R15, R13, R10, !P3 ;  /* 0x0000000a0d0f7207 */ /* 0x000fe20005800000 */
[----:B------:R-:W-:Y:S02]  /*2430*/  HFMA2.MMA R13, -RZ, RZ, 0, 0 ;  /* 0x00000000ff0d7435 */ /* 0x000fe400000001ff */
[CC--:B------:R-:W-:Y:S02]  /*2440*/  IMAD R19, R17.reuse, R12.reuse, RZ ;  /* 0x0000000c11137224 */ /* 0x0c0fe400078e02ff */
[----:B------:R-:W-:-:S03]  /*2450*/  IMAD.HI.U32 R10, R17, R12, RZ ;  /* 0x0000000c110a7227 */ /* 0x000fc600078e00ff */
[----:B------:R-:W-:Y:S02]  /*2460*/  IADD3 R14, P2, R19, R14, RZ ;  /* 0x0000000e130e7210 */ /* 0x000fe40007f5e0ff */
[----:B------:R-:W-:Y:S02]  /*2470*/  IADD3.X R10, R10, R17, RZ, P0, !PT ;  /* 0x000000110a0a7210 */ /* 0x000fe400007fe4ff */
[----:B------:R-:W-:Y:S01]  /*2480*/  SEL R17, R16, R11, !P3 ;  /* 0x0000000b10117207 */ /* 0x000fe20005800000 */
[----:B------:R-:W-:Y:S01]  /*2490*/  IMAD.HI.U32 R12, R14, R15, RZ ;  /* 0x0000000f0e0c7227 */ /* 0x000fe200078e00ff */
[----:B------:R-:W-:Y:S02]  /*24a0*/  IADD3.X R10, RZ, RZ, R10, P2, P1 ;  /* 0x000000ffff0a7210 */ /* 0x000fe400017e240a */
[----:B------:R-:W-:-:S03]  /*24b0*/  LOP3.LUT R11, R8, R11, RZ, 0x3c, !PT ;  /* 0x0000000b080b7212 */ /* 0x000fc600078e3cff */
[----:B------:R-:W-:-:S04]  /*24c0*/  IMAD.WIDE.U32 R12, R14, R17, R12 ;  /* 0x000000110e0c7225 */ /* 0x000fc800078e000c */
[C---:B------:R-:W-:Y:S02]  /*24d0*/  IMAD R19, R10.reuse, R17, RZ ;  /* 0x000000110a137224 */ /* 0x040fe400078e02ff */
[----:B------:R-:W-:-:S04]  /*24e0*/  IMAD.HI.U32 R12, P0, R10, R15, R12 ;  /* 0x0000000f0a0c7227 */ /* 0x000fc8000780000c */
[----:B------:R-:W-:Y:S01]  /*24f0*/  IMAD.HI.U32 R10, R10, R17, RZ ;  /* 0x000000110a0a7227 */ /* 0x000fe200078e00ff */
[----:B------:R-:W-:-:S04]  /*2500*/  IADD3 R19, P1, R19, R12, RZ ;  /* 0x0000000c13137210 */ /* 0x000fc80007f3e0ff */
[----:B------:R-:W-:Y:S01]  /*2510*/  IADD3.X R10, R10, RZ, RZ, P0, !PT ;  /* 0x000000ff0a0a7210 */ /* 0x000fe200007fe4ff */
[----:B------:R-:W-:-:S04]  /*2520*/  IMAD.WIDE.U32 R12, R19, R2, RZ ;  /* 0x00000002130c7225 */ /* 0x000fc800078e00ff */
[----:B------:R-:W-:Y:S01]  /*2530*/  IMAD.X R21, RZ, RZ, R10, P1 ;  /* 0x000000ffff157224 */ /* 0x000fe200008e060a */
[----:B------:R-:W-:Y:S01]  /*2540*/  IADD3 R23, P1, -R12, R15, RZ ;  /* 0x0000000f0c177210 */ /* 0x000fe20007f3e1ff */
[----:B------:R-:W-:-:S03]  /*2550*/  IMAD R10, R19, R3, R13 ;  /* 0x00000003130a7224 */ /* 0x000fc600078e020d */
[-C--:B------:R-:W-:Y:S01]  /*2560*/  ISETP.GE.U32.AND P0, PT, R23, R2.reuse, PT ;  /* 0x000000021700720c */ /* 0x080fe20003f06070 */
[----:B------:R-:W-:-:S05]  /*2570*/  IMAD R10, R21, R2, R10 ;  /* 0x00000002150a7224 */ /* 0x000fca00078e020a */
        /* <DEDUP_REMOVED lines=13> */
[----:B------:R-:W-:Y:S01]  /*2650*/  ISETP.GE.AND P1, PT, R11, RZ, PT ;  /* 0x000000ff0b00720c */ /* 0x000fe20003f26270 */
[----:B------:R-:W-:Y:S01]  /*2660*/  IMAD.X R3, RZ, RZ, R10, P2 ;  /* 0x000000ffff037224 */ /* 0x000fe200010e060a */
[----:B------:R-:W-:-:S04]  /*2670*/  SEL R2, R2, R19, P0 ;  /* 0x0000001302027207 */ /* 0x000fc80000000000 */
[----:B------:R-:W-:Y:S02]  /*2680*/  SEL R3, R3, R10, P0 ;  /* 0x0000000a03037207 */ /* 0x000fe40000000000 */
[-C--:B------:R-:W-:Y:S02]  /*2690*/  IADD3 R13, P2, RZ, -R2.reuse, RZ ;  /* 0x80000002ff0d7210 */ /* 0x080fe40007f5e0ff */
[----:B------:R-:W-:Y:S02]  /*26a0*/  ISETP.NE.U32.AND P0, PT, R9, RZ, PT ;  /* 0x000000ff0900720c */ /* 0x000fe40003f05070 */
[-C--:B------:R-:W-:Y:S02]  /*26b0*/  IADD3.X R10, RZ, ~R3.reuse, RZ, P2, !PT ;  /* 0x80000003ff0a7210 */ /* 0x080fe400017fe4ff */
[----:B------:R-:W-:Y:S02]  /*26c0*/  ISETP.NE.AND.EX P0, PT, R8, RZ, PT, P0 ;  /* 0x000000ff0800720c */ /* 0x000fe40003f05300 */
[----:B------:R-:W-:Y:S01]  /*26d0*/  SEL R9, R10, R3, !P1 ;  /* 0x000000030a097207 */ /* 0x000fe20004800000 */
[----:B------:R-:W-:Y:S01]  /*26e0*/  HFMA2.MMA R3, -RZ, RZ, 0, 0 ;  /* 0x00000000ff037435 */ /* 0x000fe200000001ff */
[----:B------:R-:W-:-:S02]  /*26f0*/  SEL R8, R13, R2, !P1 ;  /* 0x000000020d087207 */ /* 0x000fc40004800000 */
[----:B------:R-:W-:Y:S02]  /*2700*/  MOV R2, R6 ;  /* 0x0000000600027202 */ /* 0x000fe40000000f00 */
[----:B------:R-:W-:Y:S02]  /*2710*/  SEL R8, R8, 0xffffffff, P0 ;  /* 0xffffffff08087807 */ /* 0x000fe40000000000 */
[----:B------:R-:W-:Y:S01]  /*2720*/  SEL R9, R9, 0xffffffff, P0 ;  /* 0xffffffff09097807 */ /* 0x000fe20000000000 */
[----:B------:R-:W-:Y:S06]  /*2730*/  RET.REL.NODEC R2 `(_ZN2at6native18elementwise_kernelILi128ELi2EZNS0_22gpu_kernel_impl_nocastINS0_13BUnaryFunctorIlllZZZNS0_15binary_internal21div_trunc_kernel_cudaERNS_18TensorIteratorBaseEENKUlvE_clEvENKUlvE2_clEvEUlllE_EEEEvS6_RKT_EUliE_EEviT1_) ;  /* 0xffffd8c002007950 */ /* 0x000fec0003c3ffff */
.L_x_14238:
        /* <DEDUP_REMOVED lines=12> */
.L_x_21407:


//--------------------- .text._ZN2at6native27unrolled_elementwise_kernelINS0_13BUnaryFunctorIlllZZZNS0_15binary_internal21div_trunc_kernel_cudaERNS_18TensorIteratorBaseEENKUlvE_clEvENKUlvE2_clEvEUlllE_EESt5arrayIPcLm2EELi4E23TrivialOffsetCalculatorILi1EjESE_NS0_6memory15LoadWithoutCastENSF_16StoreWithoutCastEEEviT_T0_T2_T3_T4_T5_ --------------------------
	.section	.text._ZN2at6native27unrolled_elementwise_kernelINS0_13BUnaryFunctorIlllZZZNS0_15binary_internal21div_trunc_kernel_cudaERNS_18TensorIteratorBaseEENKUlvE_clEvENKUlvE2_clEvEUlllE_EESt5arrayIPcLm2EELi4E23TrivialOffsetCalculatorILi1EjESE_NS0_6memory15LoadWithoutCastENSF_16StoreWithoutCastEEEviT_T0_T2_T3_T4_T5_,"ax",@progbits
	.sectioninfo	@"SHI_REGISTERS=30"
	.align	128
        .global         _ZN2at6native27unrolled_elementwise_kernelINS0_13BUnaryFunctorIlllZZZNS0_15binary_internal21div_trunc_kernel_cudaERNS_18TensorIteratorBaseEENKUlvE_clEvENKUlvE2_clEvEUlllE_EESt5arrayIPcLm2EELi4E23TrivialOffsetCalculatorILi1EjESE_NS0_6memory15LoadWithoutCastENSF_16StoreWithoutCastEEEviT_T0_T2_T3_T4_T5_
        .type           _ZN2at6native27unrolled_elementwise_kernelINS0_13BUnaryFunctorIlllZZZNS0_15binary_internal21div_trunc_kernel_cudaERNS_18TensorIteratorBaseEENKUlvE_clEvENKUlvE2_clEvEUlllE_EESt5arrayIPcLm2EELi4E23TrivialOffsetCalculatorILi1EjESE_NS0_6memory15LoadWithoutCastENSF_16StoreWithoutCastEEEviT_T0_T2_T3_T4_T5_,@function
        .size           _ZN2at6native27unrolled_elementwise_kernelINS0_13BUnaryFunctorIlllZZZNS0_15binary_internal21div_trunc_kernel_cudaERNS_18TensorIteratorBaseEENKUlvE_clEvENKUlvE2_clEvEUlllE_EESt5arrayIPcLm2EELi4E23TrivialOffsetCalculatorILi1EjESE_NS0_6memory15LoadWithoutCastENSF_16StoreWithoutCastEEEviT_T0_T2_T3_T4_T5_,(.L_x_21408 - _ZN2at6native27unrolled_elementwise_kernelINS0_13BUnaryFunctorIlllZZZNS0_15binary_internal21div_trunc_kernel_cudaERNS_18TensorIteratorBaseEENKUlvE_clEvENKUlvE2_clEvEUlllE_EESt5arrayIPcLm2EELi4E23TrivialOffsetCalculatorILi1EjESE_NS0_6memory15LoadWithoutCastENSF_16StoreWithoutCastEEEviT_T0_T2_T3_T4_T5_)
        .other          _ZN2at6native27unrolled_elementwise_kernelINS0_13BUnaryFunctorIlllZZZNS0_15binary_internal21div_trunc_kernel_cudaERNS_18TensorIteratorBaseEENKUlvE_clEvENKUlvE2_clEvEUlllE_EESt5arrayIPcLm2EELi4E23TrivialOffsetCalculatorILi1EjESE_NS0_6memory15LoadWithoutCastENSF_16StoreWithoutCastEEEviT_T0_T2_T3_T4_T5_,@"STO_CUDA_ENTRY STV_DEFAULT"
_ZN2at6native27unrolled_elementwise_kernelINS0_13BUnaryFunctorIlllZZZNS0_15binary_internal21div_trunc_kernel_cudaERNS_18TensorIteratorBaseEENKUlvE_clEvENKUlvE2_clEvEUlllE_EESt5arrayIPcLm2EELi4E23TrivialOffsetCalculatorILi1EjESE_NS0_6memory15LoadWithoutCastENSF_16StoreWithoutCastEEEviT_T0_T2_T3_T4_T5_:
.text._ZN2at6native27unrolled_elementwise_kernelINS0_13BUnaryFunctorIlllZZZNS0_15binary_internal21div_trunc_kernel_cudaERNS_18TensorIteratorBaseEENKUlvE_clEvENKUlvE2_clEvEUlllE_EESt5arrayIPcLm2EELi4E23TrivialOffsetCalculatorILi1EjESE_NS0_6memory15LoadWithoutCastENSF_16StoreWithoutCastEEEviT_T0_T2_T3_T4_T5_:
        /* <DEDUP_REMOVED lines=9> */
[----:B------:R-:W-:Y:S01]  /*0090*/  CS2R R4, SRZ ;  /* 0x0000000000047805 */ /* 0x000fe2000001ff00 */
[----:B-1----:R-:W-:-:S02]  /*00a0*/  IMAD.MOV.U32 R7, RZ, RZ, R3 ;  /* 0x000000ffff077224 */ /* 0x002fc400078e0003 */
[----:B------:R-:W-:-:S13]  /*00b0*/  ISETP.GE.AND P2, PT, R3, R0, PT ;  /* 0x000000000300720c */ /* 0x000fda0003f46270 */
[----:B------:R-:W-:Y:S01]  /*00c0*/  @!P2 IMAD R6, R2, 0x200, R7 ;  /* 0x000002000206a824 */ /* 0x000fe200078e0207 */
[----:B------:R-:W-:Y:S02]  /*00d0*/  @!P2 IADD3 R7, R7, 0x80, RZ ;  /* 0x000000800707a810 */ /* 0x000fe40007ffe0ff */
[----:B------:R-:W-:Y:S02]  /*00e0*/  @!P2 MOV R11, 0x8 ;  /* 0x00000008000ba802 */ /* 0x000fe40000000f00 */
[----:B------:R-:W-:-:S13]  /*00f0*/  ISETP.GE.AND P0, PT, R7, R0, PT ;  /* 0x000000000700720c */ /* 0x000fda0003f06270 */
[----:B------:R-:W-:Y:S01]  /*0100*/  @!P0 IMAD R10, R2, 0x200, R7 ;  /* 0x00000200020a8824 */ /* 0x000fe200078e0207 */
[----:B------:R-:W-:Y:S01]  /*0110*/  @!P0 IADD3 R7, R7, 0x80, RZ ;  /* 0x0000008007078810 */ /* 0x000fe20007ffe0ff */
[----:B------:R-:W-:-:S03]  /*0120*/  @!P0 IMAD.MOV.U32 R13, RZ, RZ, 0x8 ;  /* 0x00000008ff0d8424 */ /* 0x000fc600078e00ff */
[----:B------:R-:W-:-:S13]  /*0130*/  ISETP.GE.AND P3, PT, R7, R0, PT ;  /* 0x000000000700720c */ /* 0x000fda0003f66270 */
[----:B------:R-:W-:Y:S01]  /*0140*/  @!P3 IMAD R16, R2, 0x200, R7 ;  /* 0x000002000210b824 */ /* 0x000fe200078e0207 */
[----:B------:R-:W-:Y:S01]  /*0150*/  @!P3 IADD3 R7, R7, 0x80, RZ ;  /* 0x000000800707b810 */ /* 0x000fe20007ffe0ff */
[----:B------:R-:W-:-:S03]  /*0160*/  @!P3 IMAD.MOV.U32 R17, RZ, RZ, 0x8 ;  /* 0x00000008ff11b424 */ /* 0x000fc600078e00ff */
[----:B------:R-:W-:Y:S01]  /*0170*/  ISETP.GE.AND P1, PT, R7, R0, PT ;  /* 0x000000000700720c */ /* 0x000fe20003f26270 */
[----:B------:R-:W-:-:S05]  /*0180*/  @!P3 IMAD.WIDE.U32 R16, R16, R17, c[0x0][0x180] ;  /* 0x000060001010b625 */ /* 0x000fca00078e0011 */
[----:B------:R0:W5:Y:S07]  /*0190*/  @!P3 LDG.E.64 R18, [R16.64] ;  /* 0x000000041012b981 */ /* 0x00016e000c1e1b00 */
[----:B------:R-:W-:Y:S02]  /*01a0*/  @!P1 IMAD R12, R2, 0x200, R7 ;  /* 0x00000200020c9824 */ /* 0x000fe400078e0207 */
[----:B------:R-:W-:Y:S02]  /*01b0*/  @!P1 IMAD.MOV.U32 R21, RZ, RZ, 0x8 ;  /* 0x00000008ff159424 */ /* 0x000fe400078e00ff */
[----:B------:R-:W-:-:S04]  /*01c0*/  @!P2 IMAD.WIDE.U32 R6, R6, R11, c[0x0][0x180] ;  /* 0x000060000606a625 */ /* 0x000fc800078e000b */
[----:B------:R-:W-:Y:S01]  /*01d0*/  @!P0 IMAD.WIDE.U32 R10, R10, R13, c[0x0][0x180] ;  /* 0x000060000a0a8625 */ /* 0x000fe200078e000d */
[----:B------:R0:W5:Y:S03]  /*01e0*/  @!P2 LDG.E.64 R4, [R6.64] ;  /* 0x000000040604a981 */ /* 0x000166000c1e1b00 */
[----:B------:R-:W-:Y:S01]  /*01f0*/  @!P1 IMAD.WIDE.U32 R12, R12, R21, c[0x0][0x180] ;  /* 0x000060000c0c9625 */ /* 0x000fe200078e0015 */
[----:B------:R0:W5:Y:S04]  /*0200*/  @!P0 LDG.E.64 R14, [R10.64] ;  /* 0x000000040a0e8981 */ /* 0x000168000c1e1b00 */
[----:B------:R0:W5:Y:S01]  /*0210*/  @!P1 LDG.E.64 R8, [R12.64] ;  /* 0x000000040c089981 */ /* 0x000162000c1e1b00 */
[----:B------:R-:W-:Y:S01]  /*0220*/  BSSY B0, `(.L_x_14239) ;  /* 0x0000020000007945 */ /* 0x000fe20003800000 */
[----:B------:R-:W-:Y:S05]  /*0230*/  @P2 BRA `(.L_x_14240) ;  /* 0x000001e000002947 */ /* 0x000fea0003800000 */
[----:B0----5:R-:W-:-:S04]  /*0240*/  LOP3.LUT R6, R5, c[0x0][0x174], RZ, 0xfc, !PT ;  /* 0x00005d0005067a12 */ /* 0x021fc800078efcff */
[----:B------:R-:W-:-:S13]  /*0250*/  ISETP.NE.U32.AND P0, PT, R6, RZ, PT ;  /* 0x000000ff0600720c */ /* 0x000fda0003f05070 */
[----:B------:R-:W-:Y:S05]  /*0260*/  @!P0 BRA `(.L_x_14241) ;  /* 0x0000008000008947 */ /* 0x000fea0003800000 */
[----:B------:R-:W-:Y:S01]  /*0270*/  IMAD.MOV.U32 R6, RZ, RZ, R4 ;  /* 0x000000ffff067224 */ /* 0x000fe200078e0004 */
[----:B------:R-:W-:Y:S01]  /*0280*/  MOV R7, c[0x0][0x170] ;  /* 0x00005c0000077a02 */ /* 0x000fe20000000f00 */
[----:B------:R-:W-:Y:S01]  /*0290*/  IMAD.MOV.U32 R22, RZ, RZ, c[0x0][0x174] ;  /* 0x00005d00ff167624 */ /* 0x000fe200078e00ff */
[----:B------:R-:W-:Y:S02]  /*02a0*/  MOV R4, 0x2c0 ;  /* 0x000002c000047802 */ /* 0x000fe40000000f00 */
[----:B------:R-:W-:Y:S05]  /*02b0*/  CALL.REL.NOINC `($__internal_27_$__cuda_sm20_div_s64) ;  /* 0x00000a0000007944 */ /* 0x000fea0003c00000 */
[----:B------:R-:W-:Y:S02]  /*02c0*/  IMAD.MOV.U32 R10, RZ, RZ, R6 ;  /* 0x000000ffff0a7224 */ /* 0x000fe400078e0006 */
[----:B------:R-:W-:Y:S01]  /*02d0*/  IMAD.MOV.U32 R11, RZ, RZ, R7 ;  /* 0x000000ffff0b7224 */ /* 0x000fe200078e0007 */
[----:B------:R-:W-:Y:S05]  /*02e0*/  BRA `(.L_x_14240) ;  /* 0x0000013000007947 */ /* 0x000fea0003800000 */
.L_x_14241:
        /* <DEDUP_REMOVED lines=8> */
[----:B------:R-:W-:-:S04]  /*0370*/  IMAD.HI.U32 R7, R7, R11, R6 ;  /* 0x0000000b07077227 */ /* 0x000fc800078e0006 */
[----:B------:R-:W-:Y:S02]  /*0380*/  IMAD.MOV.U32 R11, RZ, RZ, RZ ;  /* 0x000000ffff0b7224 */ /* 0x000fe400078e00ff */
[----:B------:R-:W-:-:S05]  /*0390*/  IMAD.HI.U32 R10, R7, R4, RZ ;  /* 0x00000004070a7227 */ /* 0x000fca00078e00ff */
[----:B------:R-:W-:-:S05]  /*03a0*/  IADD3 R7, -R10, RZ, RZ ;  /* 0x000000ff0a077210 */ /* 0x000fca0007ffe1ff */
[----:B------:R-:W-:-:S05]  /*03b0*/  IMAD R4, R7, c[0x0][0x170], R4 ;  /* 0x00005c0007047a24 */ /* 0x000fca00078e0204 */
[----:B------:R-:W-:-:S13]  /*03c0*/  ISETP.GE.U32.AND P0, PT, R4, c[0x0][0x170], PT ;  /* 0x00005c0004007a0c */ /* 0x000fda0003f06070 */
[----:B------:R-:W-:Y:S02]  /*03d0*/  @P0 IADD3 R4, R4, -c[0x0][0x170], RZ ;  /* 0x80005c0004040a10 */ /* 0x000fe40007ffe0ff */
[----:B------:R-:W-:Y:S02]  /*03e0*/  @P0 IADD3 R10, R10, 0x1, RZ ;  /* 0x000000010a0a0810 */ /* 0x000fe40007ffe0ff */
[----:B------:R-:W-:-:S13]  /*03f0*/  ISETP.GE.U32.AND P1, PT, R4, c[0x0][0x170], PT ;  /* 0x00005c0004007a0c */ /* 0x000fda0003f26070 */
[----:B------:R-:W-:Y:S02]  /*0400*/  @P1 IADD3 R10, R10, 0x1, RZ ;  /* 0x000000010a0a1810 */ /* 0x000fe40007ffe0ff */
[----:B------:R-:W-:Y:S02]  /*0410*/  @!P3 LOP3.LUT R10, RZ, c[0x0][0x170], RZ, 0x33, !PT ;  /* 0x00005c00ff0aba12 */ /* 0x000fe400078e33ff */
.L_x_14240:
[----:B------:R-:W-:Y:S05]  /*0420*/  BSYNC B0 ;  /* 0x0000000000007941 */ /* 0x000fea0003800000 */
.L_x_14239:
[----:B-----5:R-:W-:Y:S01]  /*0430*/  IADD3 R5, R3, 0x80, RZ ;  /* 0x0000008003057810 */ /* 0x020fe20007ffe0ff */
[----:B------:R-:W-:Y:S03]  /*0440*/  BSSY B0, `(.L_x_14242) ;  /* 0x0000023000007945 */ /* 0x000fe60003800000 */
[----:B------:R-:W-:-:S13]  /*0450*/  ISETP.GE.AND P0, PT, R5, R0, PT ;  /* 0x000000000500720c */ /* 0x000fda0003f06270 */
[----:B------:R-:W-:Y:S05]  /*0460*/  @P0 BRA `(.L_x_14243) ;  /* 0x0000020000000947 */ /* 0x000fea0003800000 */
[----:B------:R-:W-:-:S04]  /*0470*/  LOP3.LUT R4, R15, c[0x0][0x174], RZ, 0xfc, !PT ;  /* 0x00005d000f047a12 */ /* 0x000fc800078efcff */
[----:B------:R-:W-:-:S13]  /*0480*/  ISETP.NE.U32.AND P0, PT, R4, RZ, PT ;  /* 0x000000ff0400720c */ /* 0x000fda0003f05070 */
[----:B------:R-:W-:Y:S05]  /*0490*/  @!P0 BRA `(.L_x_14244) ;  /* 0x0000009000008947 */ /* 0x000fea0003800000 */
[----:B0-----:R-:W-:Y:S01]  /*04a0*/  IMAD.MOV.U32 R6, RZ, RZ, R14 ;  /* 0x000000ffff067224 */ /* 0x001fe200078e000e */
[----:B------:R-:W-:Y:S01]  /*04b0*/  MOV R4, 0x500 ;  /* 0x0000050000047802 */ /* 0x000fe20000000f00 */
[----:B------:R-:W-:Y:S02]  /*04c0*/  IMAD.MOV.U32 R5, RZ, RZ, R15 ;  /* 0x000000ffff057224 */ /* 0x000fe400078e000f */
[----:B------:R-:W-:Y:S02]  /*04d0*/  IMAD.MOV.U32 R7, RZ, RZ, c[0x0][0x170] ;  /* 0x00005c00ff077624 */ /* 0x000fe400078e00ff */
[----:B------:R-:W-:Y:S02]  /*04e0*/  IMAD.MOV.U32 R22, RZ, RZ, c[0x0][0x174] ;  /* 0x00005d00ff167624 */ /* 0x000fe400078e00ff */
[----:B------:R-:W-:Y:S05]  /*04f0*/  CALL.REL.NOINC `($__internal_27_$__cuda_sm20_div_s64) ;  /* 0x000007c000007944 */ /* 0x000fea0003c00000 */
[----:B------:R-:W-:Y:S01]  /*0500*/  MOV R14, R6 ;  /* 0x00000006000e7202 */ /* 0x000fe20000000f00 */
[----:B------:R-:W-:Y:S01]  /*0510*/  IMAD.MOV.U32 R15, RZ, RZ, R7 ;  /* 0x000000ffff0f7224 */ /* 0x000fe200078e0007 */
[----:B------:R-:W-:Y:S05]  /*0520*/  BRA `(.L_x_14243) ;  /* 0x0000014000007947 */ /* 0x000fea0003800000 */
.L_x_14244:
[----:B0-----:R-:W0:Y:S01]  /*0530*/  I2F.U32.RP R6, c[0x0][0x170] ;  /* 0x00005c0000067b06 */ /* 0x001e220000209000 */
[----:B------:R-:W-:Y:S01]  /*0540*/  IMAD.MOV.U32 R4, RZ, RZ, RZ ;  /* 0x000000ffff047224 */ /* 0x000fe200078e00ff */
[----:B------:R-:W-:Y:S01]  /*0550*/  ISETP.NE.U32.AND P3, PT, RZ, c[0x0][0x170], PT ;  /* 0x00005c00ff007a0c */ /* 0x000fe20003f65070 */
[----:B------:R-:W-:-:S05]  /*0560*/  HFMA2.MMA R15, -RZ, RZ, 0, 0 ;  /* 0x00000000ff0f7435 */ /* 0x000fca00000001ff */
        /* <DEDUP_REMOVED lines=16> */
.L_x_14243:
[----:B------:R-:W-:Y:S05]  /*0670*/  BSYNC B0 ;  /* 0x0000000000007941 */ /* 0x000fea0003800000 */
.L_x_14242:
[----:B------:R-:W-:Y:S01]  /*0680*/  IADD3 R5, R3, 0x100, RZ ;  /* 0x0000010003057810 */ /* 0x000fe20007ffe0ff */
        /* <DEDUP_REMOVED lines=12> */
[----:B------:R-:W-:Y:S01]  /*0750*/  IMAD.MOV.U32 R18, RZ, RZ, R6 ;  /* 0x000000ffff127224 */ /* 0x000fe200078e0006 */
[----:B------:R-:W-:Y:S01]  /*0760*/  MOV R19, R7 ;  /* 0x0000000700137202 */ /* 0x000fe20000000f00 */
[----:B------:R-:W-:Y:S05]  /*0770*/  BRA `(.L_x_14246) ;  /* 0x0000014000007947 */ /* 0x000fea0003800000 */
.L_x_14247:
[----:B0-----:R-:W0:Y:S01]  /*0780*/  I2F.U32.RP R6, c[0x0][0x170] ;  /* 0x00005c0000067b06 */ /* 0x001e220000209000 */
[----:B------:R-:W-:Y:S01]  /*0790*/  IMAD.MOV.U32 R4, RZ, RZ, RZ ;  /* 0x000000ffff047224 */ /* 0x000fe200078e00ff */
[----:B------:R-:W-:Y:S01]  /*07a0*/  ISETP.NE.U32.AND P3, PT, RZ, c[0x0][0x170], PT ;  /* 0x00005c00ff007a0c */ /* 0x000fe20003f65070 */
[----:B------:R-:W-:-:S05]  /*07b0*/  IMAD.MOV.U32 R19, RZ, RZ, RZ ;  /* 0x000000ffff137224 */ /* 0x000fca00078e00ff */
        /* <DEDUP_REMOVED lines=16> */
.L_x_14246:
[----:B------:R-:W-:Y:S05]  /*08c0*/  BSYNC B0 ;  /* 0x0000000000007941 */ /* 0x000fea0003800000 */
.L_x_14245:
[----:B------:R-:W-:Y:S01]  /*08d0*/  IADD3 R5, R3, 0x180, RZ ;  /* 0x0000018003057810 */ /* 0x000fe20007ffe0ff */
[----:B------:R-:W-:Y:S03]  /*08e0*/  BSSY B0, `(.L_x_14248) ;  /* 0x0000022000007945 */ /* 0x000fe60003800000 */
[----:B------:R-:W-:-:S13]  /*08f0*/  ISETP.GE.AND P0, PT, R5, R0, PT ;  /* 0x000000000500720c */ /* 0x000fda0003f06270 */
[----:B------:R-:W-:Y:S05]  /*0900*/  @P0 BRA `(.L_x_14249) ;  /* 0x000001f000000947 */ /* 0x000fea0003800000 */
[----:B------:R-:W-:-:S04]  /*0910*/  LOP3.LUT R4, R9, c[0x0][0x174], RZ, 0xfc, !PT ;  /* 0x00005d0009047a12 */ /* 0x000fc800078efcff */
[----:B------:R-:W-:-:S13]  /*0920*/  ISETP.NE.U32.AND P0, PT, R4, RZ, PT ;  /* 0x000000ff0400720c */ /* 0x000fda0003f05070 */
[----:B------:R-:W-:Y:S05]  /*0930*/  @!P0 BRA `(.L_x_14250) ;  /* 0x0000009000008947 */ /* 0x000fea0003800000 */
[----:B0-----:R-:W-:Y:S01]  /*0940*/  MOV R6, R8 ;  /* 0x0000000800067202 */ /* 0x001fe20000000f00 */
[----:B------:R-:W-:Y:S01]  /*0950*/  IMAD.MOV.U32 R5, RZ, RZ, R9 ;  /* 0x000000ffff057224 */ /* 0x000fe200078e0009 */
[----:B------:R-:W-:Y:S01]  /*0960*/  MOV R4, 0x9a0 ;  /* 0x000009a000047802 */ /* 0x000fe20000000f00 */
[----:B------:R-:W-:Y:S02]  /*0970*/  IMAD.MOV.U32 R7, RZ, RZ, c[0x0][0x170] ;  /* 0x00005c00ff077624 */ /* 0x000fe400078e00ff */
[----:B------:R-:W-:Y:S02]  /*0980*/  IMAD.MOV.U32 R22, RZ, RZ, c[0x0][0x174] ;  /* 0x00005d00ff167624 */ /* 0x000fe400078e00ff */
[----:B------:R-:W-:Y:S05]  /*0990*/  CALL.REL.NOINC `($__internal_27_$__cuda_sm20_div_s64) ;  /* 0x0000032000007944 */ /* 0x000fea0003c00000 */
[----:B------:R-:W-:Y:S02]  /*09a0*/  IMAD.MOV.U32 R4, RZ, RZ, R6 ;  /* 0x000000ffff047224 */ /* 0x000fe400078e0006 */
[----:B------:R-:W-:Y:S01]  /*09b0*/  IMAD.MOV.U32 R5, RZ, RZ, R7 ;  /* 0x000000ffff057224 */ /* 0x000fe200078e0007 */
[----:B------:R-:W-:Y:S05]  /*09c0*/  BRA `(.L_x_14249) ;  /* 0x0000013000007947 */ /* 0x000fea0003800000 */
.L_x_14250:
[----:B0-----:R-:W0:Y:S01]  /*09d0*/  I2F.U32.RP R6, c[0x0][0x170] ;  /* 0x00005c0000067b06 */ /* 0x001e220000209000 */
        /* <DEDUP_REMOVED lines=18> */
.L_x_14249:
[----:B------:R-:W-:Y:S05]  /*0b00*/  BSYNC B0 ;  /* 0x0000000000007941 */ /* 0x000fea0003800000 */
.L_x_14248:
[----:B0-----:R-:W0:Y:S01]  /*0b10*/  @!P2 S2R R7, SR_TID.X ;  /* 0x000000000007a919 */ /* 0x001e220000002100 */
[----:B------:R-:W-:Y:S01]  /*0b20*/  @!P2 IMAD.MOV.U32 R9, RZ, RZ, 0x8 ;  /* 0x00000008ff09a424 */ /* 0x000fe200078e00ff */
[----:B------:R-:W-:Y:S01]  /*0b30*/  BSSY B0, `(.L_x_14251) ;  /* 0x0000011000007945 */ /* 0x000fe20003800000 */
[----:B0-----:R-:W-:Y:S01]  /*0b40*/  @!P2 IMAD R6, R2, 0x200, R7 ;  /* 0x000002000206a824 */ /* 0x001fe200078e0207 */
[----:B------:R-:W-:-:S03]  /*0b50*/  @!P2 IADD3 R3, R7, 0x80, RZ ;  /* 0x000000800703a810 */ /* 0x000fc60007ffe0ff */
[----:B------:R-:W-:Y:S01]  /*0b60*/  @!P2 IMAD.WIDE.U32 R6, R6, R9, c[0x0][0x178] ;  /* 0x00005e000606a625 */ /* 0x000fe200078e0009 */
[----:B------:R-:W-:-:S04]  /*0b70*/  ISETP.GE.AND P0, PT, R3, R0, PT ;  /* 0x000000000300720c */ /* 0x000fc80003f06270 */
[----:B------:R0:W-:Y:S09]  /*0b80*/  @!P2 STG.E.64 [R6.64], R10 ;  /* 0x0000000a0600a986 */ /* 0x0001f2000c101b04 */
[----:B------:R-:W-:Y:S05]  /*0b90*/  @P0 BRA `(.L_x_14252) ;  /* 0x000000a000000947 */ /* 0x000fea0003800000 */
[----:B0-----:R-:W-:Y:S01]  /*0ba0*/  LEA R6, R2, R3, 0x9 ;  /* 0x0000000302067211 */ /* 0x001fe200078e48ff */
[----:B------:R-:W-:Y:S01]  /*0bb0*/  IMAD.MOV.U32 R9, RZ, RZ, 0x8 ;  /* 0x00000008ff097424 */ /* 0x000fe200078e00ff */
[----:B------:R-:W-:-:S03]  /*0bc0*/  IADD3 R3, R3, 0x80, RZ ;  /* 0x0000008003037810 */ /* 0x000fc60007ffe0ff */
[----:B------:R-:W-:Y:S01]  /*0bd0*/  IMAD.WIDE.U32 R6, R6, R9, c[0x0][0x178] ;  /* 0x00005e0006067625 */ /* 0x000fe200078e0009 */
[----:B------:R-:W-:-:S04]  /*0be0*/  ISETP.GE.AND P0, PT, R3, R0, PT ;  /* 0x000000000300720c */ /* 0x000fc80003f06270 */
[----:B------:R0:W-:Y:S09]  /*0bf0*/  STG.E.64 [R6.64], R14 ;  /* 0x0000000e06007986 */ /* 0x0001f2000c101b04 */
[----:B------:R-:W-:Y:S01]  /*0c00*/  @!P0 IMAD R8, R2, 0x200, R3 ;  /* 0x0000020002088824 */ /* 0x000fe200078e0203 */
[----:B------:R-:W-:-:S03]  /*0c10*/  @!P0 IADD3 R3, R3, 0x80, RZ ;  /* 0x0000008003038810 */ /* 0x000fc60007ffe0ff */
[----:B------:R-:W-:-:S05]  /*0c20*/  @!P0 IMAD.WIDE.U32 R8, R8, R9, c[0x0][0x178] ;  /* 0x00005e0008088625 */ /* 0x000fca00078e0009 */
[----:B------:R0:W-:Y:S02]  /*0c30*/  @!P0 STG.E.64 [R8.64], R18 ;  /* 0x0000001208008986 */ /* 0x0001e4000c101b04 */
.L_x_14252:
[----:B------:R-:W-:Y:S05]  /*0c40*/  BSYNC B0 ;  /* 0x0000000000007941 */ /* 0x000fea0003800000 */
.L_x_14251:
[----:B------:R-:W-:-:S13]  /*0c50*/  ISETP.GE.AND P0, PT, R3, R0, PT ;  /* 0x000000000300720c */ /* 0x000fda0003f06270 */
[----:B------:R-:W-:Y:S05]  /*0c60*/  @P0 EXIT ;  /* 0x000000000000094d */ /* 0x000fea0003800000 */
[----:B------:R-:W-:Y:S02]  /*0c70*/  IMAD R2, R2, 0x200, R3 ;  /* 0x0000020002027824 */ /* 0x000fe400078e0203 */
[----:B------:R-:W-:-:S04]  /*0c80*/  IMAD.MOV.U32 R3, RZ, RZ, 0x8 ;  /* 0x00000008ff037424 */ /* 0x000fc800078e00ff */
[----:B------:R-:W-:-:S05]  /*0c90*/  IMAD.WIDE.U32 R2, R2, R3, c[0x0][0x178] ;  /* 0x00005e0002027625 */ /* 0x000fca00078e0003 */
[----:B------:R-:W-:Y:S01]  /*0ca0*/  STG.E.64 [R2.64], R4 ;  /* 0x0000000402007986 */ /* 0x000fe2000c101b04 */
[----:B------:R-:W-:Y:S05]  /*0cb0*/  EXIT ;  /* 0x000000000000794d */ /* 0x000fea0003800000 */
        .weak           $__internal_27_$__cuda_sm20_div_s64
        .type           $__internal_27_$__cuda_sm20_div_s64,@function
        .size           $__internal_27_$__cuda_sm20_div_s64,(.L_x_21408 - $__internal_27_$__cuda_sm20_div_s64)
$__internal_27_$__cuda_sm20_div_s64:
        /* <DEDUP_REMOVED lines=33> */
[----:B------:R-:W-:Y:S01]  /*0ed0*/  IMAD R13, R23, R12, RZ ;  /* 0x0000000c170d7224 */ /* 0x000fe200078e02ff */
[----:B------:R-:W-:Y:S01]  /*0ee0*/  SEL R21, R21, R6, !P4 ;  /* 0x0000000615157207 */ /* 0x000fe20006000000 */
[----:B------:R-:W-:-:S03]  /*0ef0*/  IMAD.HI.U32 R6, R23, R12, RZ ;  /* 0x0000000c17067227 */ /* 0x000fc600078e00ff */
[----:B------:R-:W-:Y:S01]  /*0f00*/  IADD3 R20, P3, R13, R20, RZ ;  /* 0x000000140d147210 */ /* 0x000fe20007f7e0ff */
[----:B------:R-:W-:Y:S01]  /*0f10*/  IMAD.X R24, RZ, RZ, ~R5, P5 ;  /* 0x000000ffff187224 */ /* 0x000fe200028e0e05 */
[----:B------:R-:W-:Y:S01]  /*0f20*/  HFMA2.MMA R13, -RZ, RZ, 0, 0 ;  /* 0x00000000ff0d7435 */ /* 0x000fe200000001ff */
[----:B------:R-:W-:Y:S02]  /*0f30*/  IMAD.X R6, R6, 0x1, R23, P0 ;  /* 0x0000000106067824 */ /* 0x000fe400000e0617 */
[----:B------:R-:W-:Y:S01]  /*0f40*/  IMAD.HI.U32 R12, R20, R21, RZ ;  /* 0x00000015140c7227 */ /* 0x000fe200078e00ff */
[----:B------:R-:W-:Y:S02]  /*0f50*/  SEL R23, R24, R5, !P4 ;  /* 0x0000000518177207 */ /* 0x000fe40006000000 */
[----:B------:R-:W-:-:S04]  /*0f60*/  IADD3.X R6, RZ, RZ, R6, P3, P1 ;  /* 0x000000ffff067210 */ /* 0x000fc80001fe2406 */
[----:B------:R-:W-:-:S04]  /*0f70*/  IMAD.WIDE.U32 R12, R20, R23, R12 ;  /* 0x00000017140c7225 */ /* 0x000fc800078e000c */
[C---:B------:R-:W-:Y:S02]  /*0f80*/  IMAD R25, R6.reuse, R23, RZ ;  /* 0x0000001706197224 */ /* 0x040fe400078e02ff */
[----:B------:R-:W-:-:S04]  /*0f90*/  IMAD.HI.U32 R12, P0, R6, R21, R12 ;  /* 0x00000015060c7227 */ /* 0x000fc8000780000c */
[----:B------:R-:W-:Y:S01]  /*0fa0*/  IMAD.HI.U32 R27, R6, R23, RZ ;  /* 0x00000017061b7227 */ /* 0x000fe200078e00ff */
[----:B------:R-:W-:-:S03]  /*0fb0*/  IADD3 R25, P1, R25, R12, RZ ;  /* 0x0000000c19197210 */ /* 0x000fc60007f3e0ff */
[----:B------:R-:W-:Y:S02]  /*0fc0*/  IMAD.X R27, RZ, RZ, R27, P0 ;  /* 0x000000ffff1b7224 */ /* 0x000fe400000e061b */
[----:B------:R-:W-:-:S04]  /*0fd0*/  IMAD.WIDE.U32 R12, R25, R16, RZ ;  /* 0x00000010190c7225 */ /* 0x000fc800078e00ff */
[----:B------:R-:W-:Y:S02]  /*0fe0*/  IMAD.X R27, RZ, RZ, R27, P1 ;  /* 0x000000ffff1b7224 */ /* 0x000fe400008e061b */
        /* <DEDUP_REMOVED lines=10> */
[----:B------:R-:W-:Y:S02]  /*1090*/  IADD3.X R12, RZ, R27, RZ, P1, !PT ;  /* 0x0000001bff0c7210 */ /* 0x000fe40000ffe4ff */
[----:B------:R-:W-:Y:S02]  /*10a0*/  SEL R25, R6, R25, P0 ;  /* 0x0000001906197207 */ /* 0x000fe40000000000 */
[----:B------:R-:W-:-:S02]  /*10b0*/  SEL R13, R20, R23, P0 ;  /* 0x00000017140d7207 */ /* 0x000fc40000000000 */
[----:B------:R-:W-:Y:S02]  /*10c0*/  ISETP.GE.U32.AND P1, PT, R21, R16, PT ;  /* 0x000000101500720c */ /* 0x000fe40003f26070 */
[----:B------:R-:W-:Y:S02]  /*10d0*/  SEL R27, R12, R27, P0 ;  /* 0x0000001b0c1b7207 */ /* 0x000fe40000000000 */
[----:B------:R-:W-:Y:S02]  /*10e0*/  IADD3 R6, P3, R25, 0x1, RZ ;  /* 0x0000000119067810 */ /* 0x000fe40007f7e0ff */
[----:B------:R-:W-:Y:S02]  /*10f0*/  ISETP.GE.U32.AND.EX P0, PT, R13, R17, PT, P1 ;  /* 0x000000110d00720c */ /* 0x000fe40003f06110 */
[----:B------:R-:W-:Y:S01]  /*1100*/  LOP3.LUT R16, R22, R5, RZ, 0x3c, !PT ;  /* 0x0000000516107212 */ /* 0x000fe200078e3cff */
[----:B------:R-:W-:Y:S01]  /*1110*/  IMAD.X R12, RZ, RZ, R27, P3 ;  /* 0x000000ffff0c7224 */ /* 0x000fe200018e061b */
[----:B------:R-:W-:-:S02]  /*1120*/  SEL R6, R6, R25, P0 ;  /* 0x0000001906067207 */ /* 0x000fc40000000000 */
[----:B------:R-:W-:Y:S02]  /*1130*/  ISETP.GE.AND P1, PT, R16, RZ, PT ;  /* 0x000000ff1000720c */ /* 0x000fe40003f26270 */
[----:B------:R-:W-:Y:S02]  /*1140*/  SEL R5, R12, R27, P0 ;  /* 0x0000001b0c057207 */ /* 0x000fe40000000000 */
[-C--:B------:R-:W-:Y:S02]  /*1150*/  IADD3 R13, P3, RZ, -R6.reuse, RZ ;  /* 0x80000006ff0d7210 */ /* 0x080fe40007f7e0ff */
[----:B------:R-:W-:Y:S02]  /*1160*/  ISETP.NE.U32.AND P0, PT, R7, RZ, PT ;  /* 0x000000ff0700720c */ /* 0x000fe40003f05070 */
[----:B------:R-:W-:Y:S01]  /*1170*/  SEL R6, R13, R6, !P1 ;  /* 0x000000060d067207 */ /* 0x000fe20004800000 */
[----:B------:R-:W-:Y:S01]  /*1180*/  IMAD.X R12, RZ, RZ, ~R5, P3 ;  /* 0x000000ffff0c7224 */ /* 0x000fe200018e0e05 */
[----:B------:R-:W-:-:S04]  /*1190*/  ISETP.NE.AND.EX P0, PT, R22, RZ, PT, P0 ;  /* 0x000000ff1600720c */ /* 0x000fc80003f05300 */
[----:B------:R-:W-:Y:S01]  /*11a0*/  SEL R7, R12, R5, !P1 ;  /* 0x000000050c077207 */ /* 0x000fe20004800000 */
[----:B------:R-:W-:Y:S01]  /*11b0*/  IMAD.MOV.U32 R5, RZ, RZ, 0x0 ;  /* 0x00000000ff057424 */ /* 0x000fe200078e00ff */
[----:B------:R-:W-:Y:S02]  /*11c0*/  SEL R6, R6, 0xffffffff, P0 ;  /* 0xffffffff06067807 */ /* 0x000fe40000000000 */
[----:B------:R-:W-:Y:S01]  /*11d0*/  SEL R7, R7, 0xffffffff, P0 ;  /* 0xffffffff07077807 */ /* 0x000fe20000000000 */
[----:B------:R-:W-:Y:S06]  /*11e0*/  RET.REL.NODEC R4 `(_ZN2at6native27unrolled_elementwise_kernelINS0_13BUnaryFunctorIlllZZZNS0_15binary_internal21div_trunc_kernel_cudaERNS_18TensorIteratorBaseEENKUlvE_clEvENKUlvE2_clEvEUlllE_EESt5arrayIPcLm2EELi4E23TrivialOffsetCalculatorILi1EjESE_NS0_6memory15LoadWithoutCastENSF_16StoreWithoutCastEEEviT_T0_T2_T3_T4_T5_) ;  /* 0xffffee1004007950 */ /* 0x000fec0003c3ffff */
.L_x_14253:
        /* <DEDUP_REMOVED lines=9> */
.L_x_21408:


//--------------------- .text._ZN2at6native29vectorized_elementwise_kernelILi2ENS0_13BUnaryFunctorIlllZZZNS0_15binary_internal21div_trunc_kernel_cudaERNS_18TensorIteratorBaseEENKUlvE_clEvENKUlvE2_clEvEUlllE_EESt5arrayIPcLm2EEEEviT0_T1_ --------------------------
	.section	.text._ZN2at6native29vectorized_elementwise_kernelILi2ENS0_13BUnaryFunctorIlllZZZNS0_15binary_internal21div_trunc_kernel_cudaERNS_18TensorIteratorBaseEENKUlvE_clEvENKUlvE2_clEvEUlllE_EESt5arrayIPcLm2EEEEviT0_T1_,"ax",@progbits
	.sectioninfo	@"SHI_REGISTERS=36"
	.align	128
        .global         _ZN2at6native29vectorized_elementwise_kernelILi2ENS0_13BUnaryFunctorIlllZZZNS0_15binary_internal21div_trunc_kernel_cudaERNS_18TensorIteratorBaseEENKUlvE_clEvENKUlvE2_clEvEUlllE_EESt5arrayIPcLm2EEEEviT0_T1_
        .type           _ZN2at6native29vectorized_elementwise_kernelILi2ENS0_13BUnaryFunctorIlllZZZNS0_15binary_internal21div_trunc_kernel_cudaERNS_18TensorIteratorBaseEENKUlvE_clEvENKUlvE2_clEvEUlllE_EESt5arrayIPcLm2EEEEviT0_T1_,@function
        .size           _ZN2at6native29vectorized_elementwise_kernelILi2ENS0_13BUnaryFunctorIlllZZZNS0_15binary_internal21div_trunc_kernel_cudaERNS_18TensorIteratorBaseEENKUlvE_clEvENKUlvE2_clEvEUlllE_EESt5arrayIPcLm2EEEEviT0_T1_,(.L_x_21409 - _ZN2at6native29vectorized_elementwise_kernelILi2ENS0_13BUnaryFunctorIlllZZZNS0_15binary_internal21div_trunc_kernel_cudaERNS_18TensorIteratorBaseEENKUlvE_clEvENKUlvE2_clEvEUlllE_EESt5arrayIPcLm2EEEEviT0_T1_)
        .other          _ZN2at6native29vectorized_elementwise_kernelILi2ENS0_13BUnaryFunctorIlllZZZNS0_15binary_internal21div_trunc_kernel_cudaERNS_18TensorIteratorBaseEENKUlvE_clEvENKUlvE2_clEvEUlllE_EESt5arrayIPcLm2EEEEviT0_T1_,@"STO_CUDA_ENTRY STV_DEFAULT"
_ZN2at6native29vectorized_elementwise_kernelILi2ENS0_13BUnaryFunctorIlllZZZNS0_15binary_internal21div_trunc_kernel_cudaERNS_18TensorIteratorBaseEENKUlvE_clEvENKUlvE2_clEvEUlllE_EESt5arrayIPcLm2EEEEviT0_T1_:
.text._ZN2at6native29vectorized_elementwise_kernelILi2ENS0_13BUnaryFunctorIlllZZZNS0_15binary_internal21div_trunc_kernel_cudaERNS_18TensorIteratorBaseEENKUlvE_clEvENKUlvE2_clEvEUlllE_EESt5arrayIPcLm2EEEEviT0_T1_:
        /* <DEDUP_REMOVED lines=15> */
[----:B------:R-:W-:Y:S01]  /*00f0*/  BSSY B0, `(.L_x_14255) ;  /* 0x0000021000007945 */ /* 0x000fe20003800000 */
[----:B--2---:R-:W-:-:S04]  /*0100*/  LOP3.LUT R0, R17, c[0x0][0x174], RZ, 0xfc, !PT ;  /* 0x00005d0011007a12 */ /* 0x004fc800078efcff */
[----:B------:R-:W-:-:S13]  /*0110*/  ISETP.NE.U32.AND P0, PT, R0, RZ, PT ;  /* 0x000000ff0000720c */ /* 0x000fda0003f05070 */
[----:B------:R-:W-:Y:S05]  /*0120*/  @!P0 BRA `(.L_x_14256) ;  /* 0x0000009000008947 */ /* 0x000fea0003800000 */
[----:B0-----:R-:W-:Y:S01]  /*0130*/  IMAD.MOV.U32 R0, RZ, RZ, R16 ;  /* 0x000000ffff007224 */ /* 0x001fe200078e0010 */
[----:B------:R-:W-:Y:S01]  /*0140*/  MOV R32, c[0x0][0x170] ;  /* 0x00005c0000207a02 */ /* 0x000fe20000000f00 */
[----:B------:R-:W-:Y:S01]  /*0150*/  IMAD.MOV.U32 R25, RZ, RZ, R17 ;  /* 0x000000ffff197224 */ /* 0x000fe200078e0011 */
[----:B------:R-:W-:Y:S01]  /*0160*/  MOV R24, 0x190 ;  /* 0x0000019000187802 */ /* 0x000fe20000000f00 */
[----:B------:R-:W-:Y:S02]  /*0170*/  IMAD.MOV.U32 R31, RZ, RZ, c[0x0][0x174] ;  /* 0x00005d00ff1f7624 */ /* 0x000fe400078e00ff */
[----:B-----5:R-:W-:Y:S05]  /*0180*/  CALL.REL.NOINC `($__internal_28_$__cuda_sm20_div_s64) ;  /* 0x00002a6000007944 */ /* 0x020fea0003c00000 */
[----:B------:R-:W-:Y:S02]  /*0190*/  IMAD.MOV.U32 R16, RZ, RZ, R3 ;  /* 0x000000ffff107224 */ /* 0x000fe400078e0003 */
[----:B------:R-:W-:Y:S01]  /*01a0*/  IMAD.MOV.U32 R17, RZ, RZ, R0 ;  /* 0x000000ffff117224 */ /* 0x000fe200078e0000 */
[----:B------:R-:W-:Y:S05]  /*01b0*/  BRA `(.L_x_14257) ;  /* 0x0000014000007947 */ /* 0x000fea0003800000 */
.L_x_14256:
[----:B0-----:R-:W0:Y:S01]  /*01c0*/  I2F.U32.RP R0, c[0x0][0x170] ;  /* 0x00005c0000007b06 */ /* 0x001e220000209000 */
        /* <DEDUP_REMOVED lines=19> */
.L_x_14257:
[----:B------:R-:W-:Y:S05]  /*0300*/  BSYNC B0 ;  /* 0x0000000000007941 */ /* 0x000fea0003800000 */
.L_x_14255:
[----:B------:R-:W-:Y:S01]  /*0310*/  LOP3.LUT R0, R19, c[0x0][0x174], RZ, 0xfc, !PT ;  /* 0x00005d0013007a12 */ /* 0x000fe200078efcff */
[----:B------:R-:W-:Y:S03]  /*0320*/  BSSY B0, `(.L_x_14258) ;  /* 0x0000020000007945 */ /* 0x000fe60003800000 */
[----:B------:R-:W-:-:S13]  /*0330*/  ISETP.NE.U32.AND P0, PT, R0, RZ, PT ;  /* 0x000000ff0000720c */ /* 0x000fda0003f05070 */
[----:B------:R-:W-:Y:S05]  /*0340*/  @!P0 BRA `(.L_x_14259) ;  /* 0x0000009000008947 */ /* 0x000fea0003800000 */
[----:B------:R-:W-:Y:S01]  /*0350*/  IMAD.MOV.U32 R0, RZ, RZ, R18 ;  /* 0x000000ffff007224 */ /* 0x000fe200078e0012 */
        /* <DEDUP_REMOVED lines=8> */
.L_x_14259:
        /* <DEDUP_REMOVED lines=18> */
[----:B------:R-:W-:-:S04]  /*0500*/  @!P2 LOP3.LUT R0, RZ, c[0x0][0x170], RZ, 0x33, !PT ;  /* 0x00005c00ff00aa12 */ /* 0x000fc800078e33ff */
[----:B------:R-:W-:Y:S02]  /*0510*/  MOV R18, R0 ;  /* 0x0000000000127202 */ /* 0x000fe40000000f00 */
.L_x_14260:
[----:B------:R-:W-:Y:S05]  /*0520*/  BSYNC B0 ;  /* 0x0000000000007941 */ /* 0x000fea0003800000 */
.L_x_14258:
[----:B-----5:R-:W-:Y:S01]  /*0530*/  LOP3.LUT R0, R21, c[0x0][0x174], RZ, 0xfc, !PT ;  /* 0x00005d0015007a12 */ /* 0x020fe200078efcff */
[----:B------:R-:W-:Y:S03]  /*0540*/  BSSY B0, `(.L_x_14261) ;  /* 0x0000020000007945 */ /* 0x000fe60003800000 */
[----:B------:R-:W-:-:S13]  /*0550*/  ISETP.NE.U32.AND P0, PT, R0, RZ, PT ;  /* 0x000000ff0000720c */ /* 0x000fda0003f05070 */
[----:B------:R-:W-:Y:S05]  /*0560*/  @!P0 BRA `(.L_x_14262) ;  /* 0x0000009000008947 */ /* 0x000fea0003800000 */
[----:B------:R-:W-:Y:S01]  /*0570*/  IMAD.MOV.U32 R0, RZ, RZ, R20 ;  /* 0x000000ffff007224 */ /* 0x000fe200078e0014 */
[----:B------:R-:W-:Y:S01]  /*0580*/  MOV R24, 0x5d0 ;  /* 0x000005d000187802 */ /* 0x000fe20000000f00 */
[----:B------:R-:W-:Y:S02]  /*0590*/  IMAD.MOV.U32 R25, RZ, RZ, R21 ;  /* 0x000000ffff197224 */ /* 0x000fe400078e0015 */
[----:B------:R-:W-:Y:S02]  /*05a0*/  IMAD.MOV.U32 R32, RZ, RZ, c[0x0][0x170] ;  /* 0x00005c00ff207624 */ /* 0x000fe400078e00ff */
[----:B------:R-:W-:Y:S02]  /*05b0*/  IMAD.MOV.U32 R31, RZ, RZ, c[0x0][0x174] ;  /* 0x00005d00ff1f7624 */ /* 0x000fe400078e00ff */
[----:B------:R-:W-:Y:S05]  /*05c0*/  CALL.REL.NOINC `($__internal_28_$__cuda_sm20_div_s64) ;  /* 0x0000262000007944 */ /* 0x000fea0003c00000 */
[----:B------:R-:W-:Y:S01]  /*05d0*/  MOV R20, R3 ;  /* 0x0000000300147202 */ /* 0x000fe20000000f00 */
[----:B------:R-:W-:Y:S01]  /*05e0*/  IMAD.MOV.U32 R21, RZ, RZ, R0 ;  /* 0x000000ffff157224 */ /* 0x000fe200078e0000 */
[----:B------:R-:W-:Y:S05]  /*05f0*/  BRA `(.L_x_14263) ;  /* 0x0000014000007947 */ /* 0x000fea0003800000 */
.L_x_14262:
[----:B------:R-:W0:Y:S01]  /*0600*/  I2F.U32.RP R4, c[0x0][0x170] ;  /* 0x00005c0000047b06 */ /* 0x000e220000209000 */
[----:B------:R-:W-:Y:S01]  /*0610*/  ISETP.NE.U32.AND P2, PT, RZ, c[0x0][0x170], PT ;  /* 0x00005c00ff007a0c */ /* 0x000fe20003f45070 */
[----:B------:R-:W-:-:S06]  /*0620*/  HFMA2.MMA R21, -RZ, RZ, 0, 0 ;  /* 0x00000000ff157435 */ /* 0x000fcc00000001ff */
        /* <DEDUP_REMOVED lines=17> */
.L_x_14263:
[----:B------:R-:W-:Y:S05]  /*0740*/  BSYNC B0 ;  /* 0x0000000000007941 */ /* 0x000fea0003800000 */
.L_x_14261:
[----:B------:R-:W-:Y:S01]  /*0750*/  LOP3.LUT R0, R23, c[0x0][0x174], RZ, 0xfc, !PT ;  /* 0x00005d0017007a12 */ /* 0x000fe200078efcff */
        /* <DEDUP_REMOVED lines=9> */
[----:B------:R-:W-:Y:S01]  /*07f0*/  IMAD.MOV.U32 R22, RZ, RZ, R3 ;  /* 0x000000ffff167224 */ /* 0x000fe200078e0003 */
[----:B------:R-:W-:Y:S01]  /*0800*/  MOV R23, R0 ;  /* 0x0000000000177202 */ /* 0x000fe20000000f00 */
[----:B------:R-:W-:Y:S05]  /*0810*/  BRA `(.L_x_14266) ;  /* 0x0000014000007947 */ /* 0x000fea0003800000 */
.L_x_14265:
        /* <DEDUP_REMOVED lines=20> */
.L_x_14266:
[----:B------:R-:W-:Y:S05]  /*0960*/  BSYNC B0 ;  /* 0x0000000000007941 */ /* 0x000fea0003800000 */
.L_x_14264:
[----:B------:R-:W-:Y:S01]  /*0970*/  LOP3.LUT R0, R9, c[0x0][0x174], RZ, 0xfc, !PT ;  /* 0x00005d0009007a12 */ /* 0x000fe200078efcff */
[----:B------:R-:W-:Y:S03]  /*0980*/  BSSY B0, `(.L_x_14267) ;  /* 0x0000020000007945 */ /* 0x000fe60003800000 */
[----:B------:R-:W-:-:S13]  /*0990*/  ISETP.NE.U32.AND P0, PT, R0, RZ, PT ;  /* 0x000000ff0000720c */ /* 0x000fda0003f05070 */
[----:B------:R-:W-:Y:S05]  /*09a0*/  @!P0 BRA `(.L_x_14268) ;  /* 0x0000009000008947 */ /* 0x000fea0003800000 */
[----:B------:R-:W-:Y:S01]  /*09b0*/  MOV R0, R8 ;  /* 0x0000000800007202 */ /* 0x000fe20000000f00 */
[----:B------:R-:W-:Y:S01]  /*09c0*/  IMAD.MOV.U32 R25, RZ, RZ, R9 ;  /* 0x000000ffff197224 */ /* 0x000fe200078e0009 */
[----:B------:R-:W-:Y:S01]  /*09d0*/  MOV R24, 0xa10 ;  /* 0x00000a1000187802 */ /* 0x000fe20000000f00 */
[----:B------:R-:W-:Y:S02]  /*09e0*/  IMAD.MOV.U32 R32, RZ, RZ, c[0x0][0x170] ;  /* 0x00005c00ff207624 */ /* 0x000fe400078e00ff */
[----:B------:R-:W-:Y:S02]  /*09f0*/  IMAD.MOV.U32 R31, RZ, RZ, c[0x0][0x174] ;  /* 0x00005d00ff1f7624 */ /* 0x000fe400078e00ff */
[----:B------:R-:W-:Y:S05]  /*0a00*/  CALL.REL.NOINC `($__internal_28_$__cuda_sm20_div_s64) ;  /* 0x000021e000007944 */ /* 0x000fea0003c00000 */
[----:B------:R-:W-:Y:S02]  /*0a10*/  IMAD.MOV.U32 R8, RZ, RZ, R3 ;  /* 0x000000ffff087224 */ /* 0x000fe400078e0003 */
[----:B------:R-:W-:Y:S01]  /*0a20*/  IMAD.MOV.U32 R9, RZ, RZ, R0 ;  /* 0x000000ffff097224 */ /* 0x000fe200078e0000 */
[----:B------:R-:W-:Y:S05]  /*0a30*/  BRA `(.L_x_14269) ;  /* 0x0000014000007947 */ /* 0x000fea0003800000 */
.L_x_14268:
[----:B------:R-:W0:Y:S01]  /*0a40*/  I2F.U32.RP R4, c[0x0][0x170] ;  /* 0x00005c0000047b06 */ /* 0x000e220000209000 */
[----:B------:R-:W-:Y:S01]  /*0a50*/  ISETP.NE.U32.AND P2, PT, RZ, c[0x0][0x170], PT ;  /* 0x00005c00ff007a0c */ /* 0x000fe20003f45070 */
[----:B------:R-:W-:-:S06]  /*0a60*/  IMAD.MOV.U32 R9, RZ, RZ, RZ ;  /* 0x000000ffff097224 */ /* 0x000fcc00078e00ff */
[----:B0-----:R-:W0:Y:S02]  /*0a70*/  MUFU.RCP R4, R4 ;  /* 0x0000000400047308 */ /* 0x001e240000001000 */
[----:B0-----:R-:W-:-:S06]  /*0a80*/  IADD3 R2, R4, 0xffffffe, RZ ;  /* 0x0ffffffe04027810 */ /* 0x001fcc0007ffe0ff */
[----:B------:R0:W1:Y:S02]  /*0a90*/  F2I.FTZ.U32.TRUNC.NTZ R3, R2 ;  /* 0x0000000200037305 */ /* 0x000064000021f000 */
[----:B0-----:R-:W-:Y:S01]  /*0aa0*/  IMAD.MOV.U32 R2, RZ, RZ, RZ ;  /* 0x000000ffff027224 */ /* 0x001fe200078e00ff */
[----:B-1----:R-:W-:-:S05]  /*0ab0*/  IADD3 R5, RZ, -R3, RZ ;  /* 0x80000003ff057210 */ /* 0x002fca0007ffe0ff */
        /* <DEDUP_REMOVED lines=12> */
.L_x_14269:
[----:B------:R-:W-:Y:S05]  /*0b80*/  BSYNC B0 ;  /* 0x0000000000007941 */ /* 0x000fea0003800000 */
.L_x_14267:
[----:B------:R-:W-:Y:S01]  /*0b90*/  LOP3.LUT R0, R11, c[0x0][0x174], RZ, 0xfc, !PT ;  /* 0x00005d000b007a12 */ /* 0x000fe200078efcff */
[----:B------:R-:W-:Y:S03]  /*0ba0*/  BSSY B0, `(.L_x_14270) ;  /* 0x0000020000007945 */ /* 0x000fe60003800000 */
[----:B------:R-:W-:-:S13]  /*0bb0*/  ISETP.NE.U32.AND P0, PT, R0, RZ, PT ;  /* 0x000000ff0000720c */ /* 0x000fda0003f05070 */
[----:B------:R-:W-:Y:S05]  /*0bc0*/  @!P0 BRA `(.L_x_14271) ;  /* 0x0000009000008947 */ /* 0x000fea0003800000 */
[----:B------:R-:W-:Y:S01]  /*0bd0*/  IMAD.MOV.U32 R0, RZ, RZ, R10 ;  /* 0x000000ffff007224 */ /* 0x000fe200078e000a */
[----:B------:R-:W-:Y:S01]  /*0be0*/  MOV R25, R11 ;  /* 0x0000000b00197202 */ /* 0x000fe20000000f00 */
[----:B------:R-:W-:Y:S01]  /*0bf0*/  IMAD.MOV.U32 R32, RZ, RZ, c[0x0][0x170] ;  /* 0x00005c00ff207624 */ /* 0x000fe200078e00ff */
[----:B------:R-:W-:Y:S01]  /*0c00*/  MOV R24, 0xc30 ;  /* 0x00000c3000187802 */ /* 0x000fe20000000f00 */
[----:B------:R-:W-:Y:S02]  /*0c10*/  IMAD.MOV.U32 R31, RZ, RZ, c[0x0][0x174] ;  /* 0x00005d00ff1f7624 */ /* 0x000fe400078e00ff */
[----:B------:R-:W-:Y:S05]  /*0c20*/  CALL.REL.NOINC `($__internal_28_$__cuda_sm20_div_s64) ;  /* 0x00001fc000007944 */ /* 0x000fea0003c00000 */
[----:B------:R-:W-:Y:S02]  /*0c30*/  IMAD.MOV.U32 R10, RZ, RZ, R3 ;  /* 0x000000ffff0a7224 */ /* 0x000fe400078e0003 */
[----:B------:R-:W-:Y:S01]  /*0c40*/  IMAD.MOV.U32 R11, RZ, RZ, R0 ;  /* 0x000000ffff0b7224 */ /* 0x000fe200078e0000 */
[----:B------:R-:W-:Y:S05]  /*0c50*/  BRA `(.L_x_14272) ;  /* 0x0000014000007947 */ /* 0x000fea0003800000 */
.L_x_14271:
[----:B------:R-:W0:Y:S01]  /*0c60*/  I2F.U32.RP R4, c[0x0][0x170] ;  /* 0x00005c0000047b06 */ /* 0x000e220000209000 */
[----:B------:R-:W-:Y:S01]  /*0c70*/  ISETP.NE.U32.AND P2, PT, RZ, c[0x0][0x170], PT ;  /* 0x00005c00ff007a0c */ /* 0x000fe20003f45070 */
[----:B------:R-:W-:-:S06]  /*0c80*/  IMAD.MOV.U32 R11, RZ, RZ, RZ ;  /* 0x000000ffff0b7224 */ /* 0x000fcc00078e00ff */
[----:B0-----:R-:W0:Y:S02]  /*0c90*/  MUFU.RCP R4, R4 ;  /* 0x0000000400047308 */ /* 0x001e240000001000 */
[----:B0-----:R-:W-:-:S06]  /*0ca0*/  IADD3 R2, R4, 0xffffffe, RZ ;  /* 0x0ffffffe04027810 */ /* 0x001fcc0007ffe0ff */
[----:B------:R0:W1:Y:S02]  /*0cb0*/  F2I.FTZ.U32.TRUNC.NTZ R3, R2 ;  /* 0x0000000200037305 */ /* 0x000064000021f000 */
[----:B0-----:R-:W-:Y:S01]  /*0cc0*/  HFMA2.MMA R2, -RZ, RZ, 0, 0 ;  /* 0x00000000ff027435 */ /* 0x001fe200000001ff */
[----:B-1----:R-:W-:-:S04]  /*0cd0*/  IMAD.MOV R5, RZ, RZ, -R3 ;  /* 0x000000ffff057224 */ /* 0x002fc800078e0a03 */
[----:B------:R-:W-:-:S05]  /*0ce0*/  IMAD R5, R5, c[0x0][0x170], RZ ;  /* 0x00005c0005057a24 */ /* 0x000fca00078e02ff */
        /* <DEDUP_REMOVED lines=11> */
.L_x_14272:
[----:B------:R-:W-:Y:S05]  /*0da0*/  BSYNC B0 ;  /* 0x0000000000007941 */ /* 0x000fea0003800000 */
.L_x_14270:
        /* <DEDUP_REMOVED lines=9> */
[----:B------:R-:W-:Y:S05]  /*0e40*/  CALL.REL.NOINC `($__internal_28_$__cuda_sm20_div_s64) ;  /* 0x00001da000007944 */ /* 0x000fea0003c00000 */
[----:B------:R-:W-:Y:S02]  /*0e50*/  IMAD.MOV.U32 R12, RZ, RZ, R3 ;  /* 0x000000ffff0c7224 */ /* 0x000fe400078e0003 */
[----:B------:R-:W-:Y:S01]  /*0e60*/  IMAD.MOV.U32 R13, RZ, RZ, R0 ;  /* 0x000000ffff0d7224 */ /* 0x000fe200078e0000 */
[----:B------:R-:W-:Y:S05]  /*0e70*/  BRA `(.L_x_14275) ;  /* 0x0000014000007947 */ /* 0x000fea0003800000 */
.L_x_14274:
        /* <DEDUP_REMOVED lines=20> */
.L_x_14275:
[----:B------:R-:W-:Y:S05]  /*0fc0*/  BSYNC B0 ;  /* 0x0000000000007941 */ /* 0x000fea0003800000 */
.L_x_14273:
        /* <DEDUP_REMOVED lines=13> */
.L_x_14277:
        /* <DEDUP_REMOVED lines=20> */
.L_x_14278:
[----:B------:R-:W-:Y:S05]  /*11e0*/  BSYNC B0 ;  /* 0x0000000000007941 */ /* 0x000fea0003800000 */
.L_x_14276:
        /* <DEDUP_REMOVED lines=8> */
.L_x_14254:
        /* <DEDUP_REMOVED lines=11> */
[----:B------:R0:W5:Y:S07]  /*1320*/  @!P2 LDG.E.64 R24, [R26.64] ;  /* 0x000000041a18a981 */ /* 0x00016e000c1e1b00 */
[----:B------:R-:W-:Y:S01]  /*1330*/  @!P6 IMAD.IADD R28, R30, 0x1, R3 ;  /* 0x000000011e1ce824 */ /* 0x000fe200078e0203 */
[----:B------:R-:W-:Y:S01]  /*1340*/  @!P6 IADD3 R3, R3, 0x80, RZ ;  /* 0x000000800303e810 */ /* 0x000fe20007ffe0ff */
[----:B------:R-:W-:-:S03]  /*1350*/  @!P6 IMAD.MOV.U32 R29, RZ, RZ, 0x8 ;  /* 0x00000008ff1de424 */ /* 0x000fc600078e00ff */
[----:B------:R-:W-:Y:S01]  /*1360*/  ISETP.GE.AND P5, PT, R3, R9, PT ;  /* 0x000000090300720c */ /* 0x000fe20003fa6270 */
[----:B------:R-:W-:-:S05]  /*1370*/  @!P6 IMAD.WIDE.U32 R28, R28, R29, c[0x0][0x180] ;  /* 0x000060001c1ce625 */ /* 0x000fca00078e001d */
[----:B------:R1:W5:Y:S07]  /*1380*/  @!P6 LDG.E.64 R18, [R28.64] ;  /* 0x000000041c12e981 */ /* 0x00036e000c1e1b00 */
[----:B------:R-:W-:Y:S02]  /*1390*/  @!P5 IADD3 R32, R30, R3, RZ ;  /* 0x000000031e20d210 */ /* 0x000fe40007ffe0ff */
[----:B------:R-:W-:Y:S02]  /*13a0*/  @!P5 IADD3 R3, R3, 0x80, RZ ;  /* 0x000000800303d810 */ /* 0x000fe40007ffe0ff */
[----:B------:R-:W-:-:S02]  /*13b0*/  @!P5 MOV R33, 0x8 ;  /* 0x000000080021d802 */ /* 0x000fc40000000f00 */
[----:B------:R-:W-:Y:S01]  /*13c0*/  ISETP.GE.AND P4, PT, R3, R9, PT ;  /* 0x000000090300720c */ /* 0x000fe20003f86270 */
[----:B------:R-:W-:Y:S01]  /*13d0*/  CS2R R22, SRZ ;  /* 0x0000000000167805 */ /* 0x000fe2000001ff00 */
[----:B------:R-:W-:Y:S01]  /*13e0*/  CS2R R10, SRZ ;  /* 0x00000000000a7805 */ /* 0x000fe2000001ff00 */
[----:B------:R-:W-:Y:S01]  /*13f0*/  CS2R R12, SRZ ;  /* 0x00000000000c7805 */ /* 0x000fe2000001ff00 */
[----:B------:R-:W-:Y:S01]  /*1400*/  CS2R R14, SRZ ;  /* 0x00000000000e7805 */ /* 0x000fe2000001ff00 */
[----:B------:R-:W-:Y:S01]  /*1410*/  CS2R R16, SRZ ;  /* 0x0000000000107805 */ /* 0x000fe2000001ff00 */
[----:B------:R-:W-:-:S05]  /*1420*/  @!P5 IMAD.WIDE.U32 R32, R32, R33, c[0x0][0x180] ;  /* 0x000060002020d625 */ /* 0x000fca00078e0021 */
[----:B------:R2:W5:Y:S02]  /*1430*/  @!P5 LDG.E.64 R20, [R32.64] ;  /* 0x000000042014d981 */ /* 0x000564000c1e1b00 */
        /* <DEDUP_REMOVED lines=14> */
[----:B-1----:R-:W-:Y:S02]  /*1520*/  @!P1 IMAD.MOV.U32 R29, RZ, RZ, 0x8 ;  /* 0x00000008ff1d9424 */ /* 0x002fe400078e00ff */
[----:B------:R-:W-:-:S06]  /*1530*/  @!P0 IMAD.MOV.U32 R31, RZ, RZ, 0x8 ;  /* 0x00000008ff1f8424 */ /* 0x000fcc00078e00ff */
[----:B0-----:R-:W-:Y:S01]  /*1540*/  @!P6 IADD3 R26, R30, R3, RZ ;  /* 0x000000031e1ae210 */ /* 0x001fe20007ffe0ff */
[----:B------:R-:W-:Y:S02]  /*1550*/  @!P6 IMAD.MOV.U32 R27, RZ, RZ, 0x8 ;  /* 0x00000008ff1be424 */ /* 0x000fe400078e00ff */
[----:B------:R-:W-:-:S04]  /*1560*/  @!P4 IMAD.WIDE.U32 R2, R2, R5, c[0x0][0x180] ;  /* 0x000060000202c625 */ /* 0x000fc800078e0005 */
[----:B------:R-:W-:Y:S01]  /*1570*/  @!P3 IMAD.WIDE.U32 R4, R4, R7, c[0x0][0x180] ;  /* 0x000060000404b625 */ /* 0x000fe200078e0007 */
[----:B------:R2:W5:Y:S03]  /*1580*/  @!P4 LDG.E.64 R22, [R2.64] ;  /* 0x000000040216c981 */ /* 0x000566000c1e1b00 */
[----:B------:R-:W-:Y:S01]  /*1590*/  @!P1 IMAD.WIDE.U32 R6, R6, R29, c[0x0][0x180] ;  /* 0x0000600006069625 */ /* 0x000fe200078e001d */
        /* <DEDUP_REMOVED lines=8> */
[----:B-----5:R-:W-:-:S04]  /*1620*/  LOP3.LUT R0, R25, c[0x0][0x174], RZ, 0xfc, !PT ;  /* 0x00005d0019007a12 */ /* 0x020fc800078efcff */
[----:B------:R-:W-:-:S13]  /*1630*/  ISETP.NE.U32.AND P0, PT, R0, RZ, PT ;  /* 0x000000ff0000720c */ /* 0x000fda0003f05070 */
[----:B------:R-:W-:Y:S05]  /*1640*/  @!P0 BRA `(.L_x_14281) ;  /* 0x0000008000008947 */ /* 0x000fea0003800000 */
[----:B------:R-:W-:Y:S01]  /*1650*/  IMAD.MOV.U32 R0, RZ, RZ, R24 ;  /* 0x000000ffff007224 */ /* 0x000fe200078e0018 */
[----:B------:R-:W-:Y:S01]  /*1660*/  MOV R24, 0x16a0 ;  /* 0x000016a000187802 */ /* 0x000fe20000000f00 */
[----:B--2---:R-:W-:Y:S02]  /*1670*/  IMAD.MOV.U32 R32, RZ, RZ, c[0x0][0x170] ;  /* 0x00005c00ff207624 */ /* 0x004fe400078e00ff */
[----:B------:R-:W-:Y:S02]  /*1680*/  IMAD.MOV.U32 R31, RZ, RZ, c[0x0][0x174] ;  /* 0x00005d00ff1f7624 */ /* 0x000fe400078e00ff */
[----:B------:R-:W-:Y:S05]  /*1690*/  CALL.REL.NOINC `($__internal_28_$__cuda_sm20_div_s64) ;  /* 0x0000155000007944 */ /* 0x000fea0003c00000 */
[----:B------:R-:W-:Y:S01]  /*16a0*/  IMAD.MOV.U32 R26, RZ, RZ, R3 ;  /* 0x000000ffff1a7224 */ /* 0x000fe200078e0003 */
[----:B------:R-:W-:Y:S01]  /*16b0*/  MOV R27, R0 ;  /* 0x00000000001b7202 */ /* 0x000fe20000000f00 */
[----:B------:R-:W-:Y:S05]  /*16c0*/  BRA `(.L_x_14280) ;  /* 0x0000013000007947 */ /* 0x000fea0003800000 */
.L_x_14281:
[----:B------:R-:W0:Y:S01]  /*16d0*/  I2F.U32.RP R0, c[0x0][0x170] ;  /* 0x00005c0000007b06 */ /* 0x000e220000209000 */
[----:B------:R-:W-:Y:S01]  /*16e0*/  ISETP.NE.U32.AND P3, PT, RZ, c[0x0][0x170], PT ;  /* 0x00005c00ff007a0c */ /* 0x000fe20003f65070 */
[----:B--2---:R-:W-:-:S06]  /*16f0*/  IMAD.MOV.U32 R27, RZ, RZ, RZ ;  /* 0x000000ffff1b7224 */ /* 0x004fcc00078e00ff */
        /* <DEDUP_REMOVED lines=15> */
[----:B------:R-:W-:Y:S02]  /*17f0*/  @!P3 LOP3.LUT R26, RZ, c[0x0][0x170], RZ, 0x33, !PT ;  /* 0x00005c00ff1aba12 */ /* 0x000fe400078e33ff */
.L_x_14280:
[----:B------:R-:W-:Y:S05]  /*1800*/  BSYNC B0 ;  /* 0x0000000000007941 */ /* 0x000fea0003800000 */
.L_x_14279:
[----:B------:R-:W-:Y:S01]  /*1810*/  IADD3 R0, R8, 0x80, RZ ;  /* 0x0000008008007810 */ /* 0x000fe20007ffe0ff */
[----:B------:R-:W-:Y:S03]  /*1820*/  BSSY B0, `(.L_x_14282) ;  /* 0x0000023000007945 */ /* 0x000fe60003800000 */
[----:B------:R-:W-:-:S13]  /*1830*/  ISETP.GE.AND P0, PT, R0, R9, PT ;  /* 0x000000090000720c */ /* 0x000fda0003f06270 */
[----:B------:R-:W-:Y:S05]  /*1840*/  @P0 BRA `(.L_x_14283) ;  /* 0x0000020000000947 */ /* 0x000fea0003800000 */
[----:B-----5:R-:W-:-:S04]  /*1850*/  LOP3.LUT R0, R19, c[0x0][0x174], RZ, 0xfc, !PT ;  /* 0x00005d0013007a12 */ /* 0x020fc800078efcff */
[----:B------:R-:W-:-:S13]  /*1860*/  ISETP.NE.U32.AND P0, PT, R0, RZ, PT ;  /* 0x000000ff0000720c */ /* 0x000fda0003f05070 */
[----:B------:R-:W-:Y:S05]  /*1870*/  @!P0 BRA `(.L_x_14284) ;  /* 0x0000009000008947 */ /* 0x000fea0003800000 */
[----:B------:R-:W-:Y:S01]  /*1880*/  IMAD.MOV.U32 R0, RZ, RZ, R18 ;  /* 0x000000ffff007224 */ /* 0x000fe200078e0012 */
[----:B------:R-:W-:Y:S01]  /*1890*/  MOV R25, R19 ;  /* 0x0000001300197202 */ /* 0x000fe20000000f00 */
[----:B--2---:R-:W-:Y:S01]  /*18a0*/  IMAD.MOV.U32 R32, RZ, RZ, c[0x0][0x170] ;  /* 0x00005c00ff207624 */ /* 0x004fe200078e00ff */
[----:B------:R-:W-:Y:S01]  /*18b0*/  MOV R24, 0x18e0 ;  /* 0x000018e000187802 */ /* 0x000fe20000000f00 */
[----:B------:R-:W-:Y:S02]  /*18c0*/  IMAD.MOV.U32 R31, RZ, RZ, c[0x0][0x174] ;  /* 0x00005d00ff1f7624 */ /* 0x000fe400078e00ff */
[----:B------:R-:W-:Y:S05]  /*18d0*/  CALL.REL.NOINC `($__internal_28_$__cuda_sm20_div_s64) ;  /* 0x0000131000007944 */ /* 0x000fea0003c00000 */
[----:B------:R-:W-:Y:S02]  /*18e0*/  IMAD.MOV.U32 R18, RZ, RZ, R3 ;  /* 0x000000ffff127224 */ /* 0x000fe400078e0003 */
[----:B------:R-:W-:Y:S01]  /*18f0*/  IMAD.MOV.U32 R19, RZ, RZ, R0 ;  /* 0x000000ffff137224 */ /* 0x000fe200078e0000 */
[----:B------:R-:W-:Y:S05]  /*1900*/  BRA `(.L_x_14283) ;  /* 0x0000014000007947 */ /* 0x000fea0003800000 */
.L_x_14284:
[----:B--2---:R-:W0:Y:S01]  /*1910*/  I2F.U32.RP R4, c[0x0][0x170] ;  /* 0x00005c0000047b06 */ /* 0x004e220000209000 */
        /* <DEDUP_REMOVED lines=19> */
.L_x_14283:
[----:B------:R-:W-:Y:S05]  /*1a50*/  BSYNC B0 ;  /* 0x0000000000007941 */ /* 0x000fea0003800000 */
.L_x_14282:
        /* <DEDUP_REMOVED lines=8> */
[----:B--2---:R-:W-:Y:S01]  /*1ae0*/  MOV R32, c[0x0][0x170] ;  /* 0x00005c0000207a02 */ /* 0x004fe20000000f00 */
[----:B------:R-:W-:Y:S01]  /*1af0*/  IMAD.MOV.U32 R25, RZ, RZ, R21 ;  /* 0x000000ffff197224 */ /* 0x000fe200078e0015 */
[----:B------:R-:W-:Y:S01]  /*1b00*/  MOV R24, 0x1b30 ;  /* 0x00001b3000187802 */ /* 0x000fe20000000f00 */
[----:B------:R-:W-:Y:S02]  /*1b10*/  IMAD.MOV.U32 R31, RZ, RZ, c[0x0][0x174] ;  /* 0x00005d00ff1f7624 */ /* 0x000fe400078e00ff */
[----:B------:R-:W-:Y:S05]  /*1b20*/  CALL.REL.NOINC `($__internal_28_$__cuda_sm20_div_s64) ;  /* 0x000010c000007944 */ /* 0x000fea0003c00000 */
[----:B------:R-:W-:Y:S02]  /*1b30*/  IMAD.MOV.U32 R20, RZ, RZ, R3 ;  /* 0x000000ffff147224 */ /* 0x000fe400078e0003 */
[----:B------:R-:W-:Y:S01]  /*1b40*/  IMAD.MOV.U32 R21, RZ, RZ, R0 ;  /* 0x000000ffff157224 */ /* 0x000fe200078e0000 */
[----:B------:R-:W-:Y:S05]  /*1b50*/  BRA `(.L_x_14286) ;  /* 0x0000014000007947 */ /* 0x000fea0003800000 */
.L_x_14287:
[----:B--2---:R-:W0:Y:S01]  /*1b60*/  I2F.U32.RP R4, c[0x0][0x170] ;  /* 0x00005c0000047b06 */ /* 0x004e220000209000 */
        /* <DEDUP_REMOVED lines=19> */
.L_x_14286:
[----:B------:R-:W-:Y:S05]  /*1ca0*/  BSYNC B0 ;  /* 0x0000000000007941 */ /* 0x000fea0003800000 */
.L_x_14285:
        /* <DEDUP_REMOVED lines=8> */
[----:B------:R-:W-:Y:S01]  /*1d30*/  MOV R31, c[0x0][0x174] ;  /* 0x00005d00001f7a02 */ /* 0x000fe20000000f00 */
[----:B------:R-:W-:Y:S01]  /*1d40*/  IMAD.MOV.U32 R25, RZ, RZ, R23 ;  /* 0x000000ffff197224 */ /* 0x000fe200078e0017 */
[----:B------:R-:W-:Y:S01]  /*1d50*/  MOV R24, 0x1d80 ;  /* 0x00001d8000187802 */ /* 0x000fe20000000f00 */
[----:B--2---:R-:W-:Y:S02]  /*1d60*/  IMAD.MOV.U32 R32, RZ, RZ, c[0x0][0x170] ;  /* 0x00005c00ff207624 */ /* 0x004fe400078e00ff */
[----:B------:R-:W-:Y:S05]  /*1d70*/  CALL.REL.NOINC `($__internal_28_$__cuda_sm20_div_s64) ;  /* 0x00000e7000007944 */ /* 0x000fea0003c00000 */
[----:B------:R-:W-:Y:S02]  /*1d80*/  IMAD.MOV.U32 R22, RZ, RZ, R3 ;  /* 0x000000ffff167224 */ /* 0x000fe400078e0003 */
[----:B------:R-:W-:Y:S01]  /*1d90*/  IMAD.MOV.U32 R23, RZ, RZ, R0 ;  /* 0x000000ffff177224 */ /* 0x000fe200078e0000 */
[----:B------:R-:W-:Y:S05]  /*1da0*/  BRA `(.L_x_14289) ;  /* 0x0000014000007947 */ /* 0x000fea0003800000 */
.L_x_14290:
        /* <DEDUP_REMOVED lines=20> */
.L_x_14289:
[----:B------:R-:W-:Y:S05]  /*1ef0*/  BSYNC B0 ;  /* 0x0000000000007941 */ /* 0x000fea0003800000 */
.L_x_14288:
        /* <DEDUP_REMOVED lines=8> */
[----:B------:R-:W-:Y:S01]  /*1f80*/  MOV R24, 0x1fd0 ;  /* 0x00001fd000187802 */ /* 0x000fe20000000f00 */
[----:B------:R-:W-:Y:S02]  /*1f90*/  IMAD.MOV.U32 R25, RZ, RZ, R11 ;  /* 0x000000ffff197224 */ /* 0x000fe400078e000b */
[----:B--2---:R-:W-:Y:S02]  /*1fa0*/  IMAD.MOV.U32 R32, RZ, RZ, c[0x0][0x170] ;  /* 0x00005c00ff207624 */ /* 0x004fe400078e00ff */
[----:B------:R-:W-:Y:S02]  /*1fb0*/  IMAD.MOV.U32 R31, RZ, RZ, c[0x0][0x174] ;  /* 0x00005d00ff1f7624 */ /* 0x000fe400078e00ff */
[----:B------:R-:W-:Y:S05]  /*1fc0*/  CALL.REL.NOINC `($__internal_28_$__cuda_sm20_div_s64) ;  /* 0x00000c2000007944 */ /* 0x000fea0003c00000 */
[----:B------:R-:W-:Y:S01]  /*1fd0*/  MOV R10, R3 ;  /* 0x00000003000a7202 */ /* 0x000fe20000000f00 */
[----:B------:R-:W-:Y:S01]  /*1fe0*/  IMAD.MOV.U32 R11, RZ, RZ, R0 ;  /* 0x000000ffff0b7224 */ /* 0x000fe200078e0000 */
[----:B------:R-:W-:Y:S05]  /*1ff0*/  BRA `(.L_x_14292) ;  /* 0x0000014000007947 */ /* 0x000fea0003800000 */
.L_x_14293:
[----:B--2---:R-:W0:Y:S01]  /*2000*/  I2F.U32.RP R4, c[0x0][0x170] ;  /* 0x00005c0000047b06 */ /* 0x004e220000209000 */
        /* <DEDUP_REMOVED lines=19> */
.L_x_14292:
[----:B------:R-:W-:Y:S05]  /*2140*/  BSYNC B0 ;  /* 0x0000000000007941 */ /* 0x000fea0003800000 */
.L_x_14291:
        /* <DEDUP_REMOVED lines=13> */
[----:B------:R-:W-:Y:S01]  /*2220*/  IMAD.MOV.U32 R12, RZ, RZ, R3 ;  /* 0x000000ffff0c7224 */ /* 0x000fe200078e0003 */
[----:B------:R-:W-:Y:S01]  /*2230*/  MOV R13, R0 ;  /* 0x00000000000d7202 */ /* 0x000fe20000000f00 */
[----:B------:R-:W-:Y:S05]  /*2240*/  BRA `(.L_x_14295) ;  /* 0x0000014000007947 */ /* 0x000fea0003800000 */
.L_x_14296:
        /* <DEDUP_REMOVED lines=20> */
.L_x_14295:
[----:B------:R-:W-:Y:S05]  /*2390*/  BSYNC B0 ;  /* 0x0000000000007941 */ /* 0x000fea0003800000 */
.L_x_14294:
[----:B------:R-:W-:Y:S01]  /*23a0*/  IADD3 R0, R8, 0x300, RZ ;  /* 0x0000030008007810 */ /* 0x000fe20007ffe0ff */
[----:B------:R-:W-:Y:S03]  /*23b0*/  BSSY B0, `(.L_x_14297) ;  /* 0x0000023000007945 */ /* 0x000fe60003800000 */
[----:B------:R-:W-:-:S13]  /*23c0*/  ISETP.GE.AND P0, PT, R0, R9, PT ;  /* 0x000000090000720c */ /* 0x000fda0003f06270 */
[----:B------:R-:W-:Y:S05]  /*23d0*/  @P0 BRA `(.L_x_14298) ;  /* 0x0000020000000947 */ /* 0x000fea0003800000 */
[----:B-----5:R-:W-:-:S04]  /*23e0*/  LOP3.LUT R0, R15, c[0x0][0x174], RZ, 0xfc, !PT ;  /* 0x00005d000f007a12 */ /* 0x020fc800078efcff */
[----:B------:R-:W-:-:S13]  /*23f0*/  ISETP.NE.U32.AND P0, PT, R0, RZ, PT ;  /* 0x000000ff0000720c */ /* 0x000fda0003f05070 */
[----:B------:R-:W-:Y:S05]  /*2400*/  @!P0 BRA `(.L_x_14299) ;  /* 0x0000009000008947 */ /* 0x000fea0003800000 */
[----:B------:R-:W-:Y:S01]  /*2410*/  MOV R0, R14 ;  /* 0x0000000e00007202 */ /* 0x000fe20000000f00 */
[----:B------:R-:W-:Y:S01]  /*2420*/  IMAD.MOV.U32 R25, RZ, RZ, R15 ;  /* 0x000000ffff197224 */ /* 0x000fe200078e000f */
[----:B------:R-:W-:Y:S01]  /*2430*/  MOV R24, 0x2470 ;  /* 0x0000247000187802 */ /* 0x000fe20000000f00 */
[----:B--2---:R-:W-:Y:S02]  /*2440*/  IMAD.MOV.U32 R32, RZ, RZ, c[0x0][0x170] ;  /* 0x00005c00ff207624 */ /* 0x004fe400078e00ff */
[----:B------:R-:W-:Y:S02]  /*2450*/  IMAD.MOV.U32 R31, RZ, RZ, c[0x0][0x174] ;  /* 0x00005d00ff1f7624 */ /* 0x000fe400078e00ff */
[----:B------:R-:W-:Y:S05]  /*2460*/  CALL.REL.NOINC `($__internal_28_$__cuda_sm20_div_s64) ;  /* 0x0000078000007944 */ /* 0x000fea0003c00000 */
[----:B------:R-:W-:Y:S02]  /*2470*/  IMAD.MOV.U32 R14, RZ, RZ, R3 ;  /* 0x000000ffff0e7224 */ /* 0x000fe400078e0003 */
[----:B------:R-:W-:Y:S01]  /*2480*/  IMAD.MOV.U32 R15, RZ, RZ, R0 ;  /* 0x000000ffff0f7224 */ /* 0x000fe200078e0000 */
[----:B------:R-:W-:Y:S05]  /*2490*/  BRA `(.L_x_14298) ;  /* 0x0000014000007947 */ /* 0x000fea0003800000 */
.L_x_14299:
[----:B--2---:R-:W0:Y:S01]  /*24a0*/  I2F.U32.RP R4, c[0x0][0x170] ;  /* 0x00005c0000047b06 */ /* 0x004e220000209000 */
        /* <DEDUP_REMOVED lines=19> */
.L_x_14298:
[----:B------:R-:W-:Y:S05]  /*25e0*/  BSYNC B0 ;  /* 0x0000000000007941 */ /* 0x000fea0003800000 */
.L_x_14297:
        /* <DEDUP_REMOVED lines=16> */
.L_x_14302:
[----:B------:R-:W0:Y:S01]  /*26f0*/  I2F.U32.RP R0, c[0x0][0x170] ;  /* 0x00005c0000007b06 */ /* 0x000e220000209000 */
[----:B--2---:R-:W-:Y:S01]  /*2700*/  HFMA2.MMA R2, -RZ, RZ, 0, 0 ;  /* 0x00000000ff027435 */ /* 0x004fe200000001ff */
        /* <DEDUP_REMOVED lines=17> */
.L_x_14301:
[----:B------:R-:W-:Y:S05]  /*2820*/  BSYNC B0 ;  /* 0x0000000000007941 */ /* 0x000fea0003800000 */
.L_x_14300:
[----:B--2---:R-:W0:Y:S01]  /*2830*/  @!P2 S2R R7, SR_TID.X ;  /* 0x000000000007a919 */ /* 0x004e220000002100 */
[----:B------:R-:W-:Y:S01]  /*2840*/  @!P2 IMAD.MOV.U32 R5, RZ, RZ, 0x8 ;  /* 0x00000008ff05a424 */ /* 0x000fe200078e00ff */
[----:B------:R-:W-:Y:S01]  /*2850*/  BSSY B0, `(.L_x_14303) ;  /* 0x0000031000007945 */ /* 0x000fe20003800000 */
[----:B------:R-:W-:Y:S01]  /*2860*/  BSSY B1, `(.L_x_14304) ;  /* 0x0000029000017945 */ /* 0x000fe20003800000 */
[----:B0-----:R-:W-:Y:S01]  /*2870*/  @!P2 IMAD.IADD R4, R30, 0x1, R7 ;  /* 0x000000011e04a824 */ /* 0x001fe200078e0207 */
[----:B------:R-:W-:-:S03]  /*2880*/  @!P2 IADD3 R8, R7, 0x80, RZ ;  /* 0x000000800708a810 */ /* 0x000fc60007ffe0ff */
[----:B------:R-:W-:Y:S01]  /*2890*/  @!P2 IMAD.WIDE.U32 R4, R4, R5, c[0x0][0x178] ;  /* 0x00005e000404a625 */ /* 0x000fe200078e0005 */
[----:B------:R-:W-:-:S04]  /*28a0*/  ISETP.GE.AND P0, PT, R8, R9, PT ;  /* 0x000000090800720c */ /* 0x000fc80003f06270 */
[----:B------:R0:W-:Y:S09]  /*28b0*/  @!P2 STG.E.64 [R4.64], R26 ;  /* 0x0000001a0400a986 */ /* 0x0001f2000c101b04 */
[----:B------:R-:W-:Y:S05]  /*28c0*/  @P0 BRA `(.L_x_14305) ;  /* 0x000000c000000947 */ /* 0x000fea0003800000 */
[----:B0-----:R-:W-:Y:S01]  /*28d0*/  MOV R5, 0x8 ;  /* 0x0000000800057802 */ /* 0x001fe20000000f00 */
[----:B------:R-:W-:Y:S01]  /*28e0*/  IMAD.IADD R4, R30, 0x1, R8 ;  /* 0x000000011e047824 */ /* 0x000fe200078e0208 */
[----:B------:R-:W-:-:S03]  /*28f0*/  IADD3 R8, R8, 0x80, RZ ;  /* 0x0000008008087810 */ /* 0x000fc60007ffe0ff */
[----:B------:R-:W-:Y:S01]  /*2900*/  IMAD.WIDE.U32 R4, R4, R5, c[0x0][0x178] ;  /* 0x00005e0004047625 */ /* 0x000fe200078e0005 */
[----:B------:R-:W-:-:S04]  /*2910*/  ISETP.GE.AND P0, PT, R8, R9, PT ;  /* 0x000000090800720c */ /* 0x000fc80003f06270 */
[----:B-----5:R0:W-:Y:S09]  /*2920*/  STG.E.64 [R4.64], R18 ;  /* 0x0000001204007986 */ /* 0x0201f2000c101b04 */
[----:B------:R-:W-:Y:S05]  /*2930*/  @P0 BRA `(.L_x_14306) ;  /* 0x000000c000000947 */ /* 0x000fea0003800000 */
[----:B0-----:R-:W-:Y:S01]  /*2940*/  IMAD.IADD R4, R30, 0x1, R8 ;  /* 0x000000011e047824 */ /* 0x001fe200078e0208 */
[----:B------:R-:W-:Y:S01]  /*2950*/  IADD3 R8, R8, 0x80, RZ ;  /* 0x0000008008087810 */ /* 0x000fe20007ffe0ff */
[----:B------:R-:W-:-:S04]  /*2960*/  IMAD.MOV.U32 R5, RZ, RZ, 0x8 ;  /* 0x00000008ff057424 */ /* 0x000fc800078e00ff */
[----:B------:R-:W-:-:S05]  /*2970*/  IMAD.WIDE.U32 R4, R4, R5, c[0x0][0x178] ;  /* 0x00005e0004047625 */ /* 0x000fca00078e0005 */
[----:B------:R0:W-:Y:S02]  /*2980*/  STG.E.64 [R4.64], R20 ;  /* 0x0000001404007986 */ /* 0x0001e4000c101b04 */
.L_x_14305:
[----:B------:R-:W-:-:S13]  /*2990*/  ISETP.GE.AND P0, PT, R8, R9, PT ;  /* 0x000000090800720c */ /* 0x000fda0003f06270 */
[----:B------:R-:W-:Y:S05]  /*29a0*/  @P0 BRA `(.L_x_14307) ;  /* 0x000000c000000947 */ /* 0x000fea0003800000 */
[----:B0-----:R-:W-:Y:S01]  /*29b0*/  IMAD.IADD R4, R30, 0x1, R8 ;  /* 0x000000011e047824 */ /* 0x001fe200078e0208 */
[----:B------:R-:W-:Y:S01]  /*29c0*/  IADD3 R8, R8, 0x80, RZ ;  /* 0x0000008008087810 */ /* 0x000fe20007ffe0ff */
[----:B------:R-:W-:-:S04]  /*29d0*/  IMAD.MOV.U32 R5, RZ, RZ, 0x8 ;  /* 0x00000008ff057424 */ /* 0x000fc800078e00ff */
[----:B------:R-:W-:-:S05]  /*29e0*/  IMAD.WIDE.U32 R4, R4, R5, c[0x0][0x178] ;  /* 0x00005e0004047625 */ /* 0x000fca00078e0005 */
[----:B-----5:R0:W-:Y:S02]  /*29f0*/  STG.E.64 [R4.64], R22 ;  /* 0x0000001604007986 */ /* 0x0201e4000c101b04 */
.L_x_14306:
[----:B------:R-:W-:-:S13]  /*2a00*/  ISETP.GE.AND P0, PT, R8, R9, PT ;  /* 0x000000090800720c */ /* 0x000fda0003f06270 */
[----:B------:R-:W-:Y:S05]  /*2a10*/  @P0 BRA `(.L_x_14308) ;  /* 0x000000d000000947 */ /* 0x000fea0003800000 */
[----:B0-----:R-:W-:Y:S01]  /*2a20*/  IADD3 R4, R30, R8, RZ ;  /* 0x000000081e047210 */ /* 0x001fe20007ffe0ff */
[----:B------:R-:W-:Y:S01]  /*2a30*/  IMAD.MOV.U32 R5, RZ, RZ, 0x8 ;  /* 0x00000008ff057424 */ /* 0x000fe200078e00ff */
[----:B------:R-:W-:-:S03]  /*2a40*/  IADD3 R8, R8, 0x80, RZ ;  /* 0x0000008008087810 */ /* 0x000fc60007ffe0ff */
[----:B------:R-:W-:-:S05]  /*2a50*/  IMAD.WIDE.U32 R4, R4, R5, c[0x0][0x178] ;  /* 0x00005e0004047625 */ /* 0x000fca00078e0005 */
[----:B------:R0:W-:Y:S02]  /*2a60*/  STG.E.64 [R4.64], R10 ;  /* 0x0000000a04007986 */ /* 0x0001e4000c101b04 */
.L_x_14307:
[----:B------:R-:W-:-:S13]  /*2a70*/  ISETP.GE.AND P0, PT, R8, R9, PT ;  /* 0x000000090800720c */ /* 0x000fda0003f06270 */
[----:B------:R-:W-:Y:S01]  /*2a80*/  @P0 BREAK B1 ;  /* 0x0000000000010942 */ /* 0x000fe20003800000 */
[----:B------:R-:W-:Y:S05]  /*2a90*/  @P0 BRA `(.L_x_14309) ;  /* 0x000000c000000947 */ /* 0x000fea0003800000 */
[----:B0-----:R-:W-:Y:S01]  /*2aa0*/  IMAD.IADD R4, R30, 0x1, R8 ;  /* 0x000000011e047824 */ /* 0x001fe200078e0208 */
[----:B------:R-:W-:Y:S01]  /*2ab0*/  IADD3 R8, R8, 0x80, RZ ;  /* 0x0000008008087810 */ /* 0x000fe20007ffe0ff */
[----:B------:R-:W-:-:S04]  /*2ac0*/  IMAD.MOV.U32 R5, RZ, RZ, 0x8 ;  /* 0x00000008ff057424 */ /* 0x000fc800078e00ff */
[----:B------:R-:W-:-:S05]  /*2ad0*/  IMAD.WIDE.U32 R4, R4, R5, c[0x0][0x178] ;  /* 0x00005e0004047625 */ /* 0x000fca00078e0005 */
[----:B-----5:R0:W-:Y:S02]  /*2ae0*/  STG.E.64 [R4.64], R12 ;  /* 0x0000000c04007986 */ /* 0x0201e4000c101b04 */
.L_x_14308:
[----:B------:R-:W-:Y:S05]  /*2af0*/  BSYNC B1 ;  /* 0x0000000000017941 */ /* 0x000fea0003800000 */
.L_x_14304:
[----:B------:R-:W-:-:S13]  /*2b00*/  ISETP.GE.AND P0, PT, R8, R9, PT ;  /* 0x000000090800720c */ /* 0x000fda0003f06270 */
[----:B0-----:R-:W-:Y:S01]  /*2b10*/  @!P0 MOV R5, 0x8 ;  /* 0x0000000800058802 */ /* 0x001fe20000000f00 */
[----:B------:R-:W-:Y:S01]  /*2b20*/  @!P0 IMAD.IADD R4, R30, 0x1, R8 ;  /* 0x000000011e048824 */ /* 0x000fe200078e0208 */
[----:B------:R-:W-:-:S03]  /*2b30*/  @!P0 IADD3 R8, R8, 0x80, RZ ;  /* 0x0000008008088810 */ /* 0x000fc60007ffe0ff */
[----:B------:R-:W-:-:S05]  /*2b40*/  @!P0 IMAD.WIDE.U32 R4, R4, R5, c[0x0][0x178] ;  /* 0x00005e0004048625 */ /* 0x000fca00078e0005 */
[----:B------:R0:W-:Y:S02]  /*2b50*/  @!P0 STG.E.64 [R4.64], R14 ;  /* 0x0000000e04008986 */ /* 0x0001e4000c101b04 */
.L_x_14309:
[----:B------:R-:W-:Y:S05]  /*2b60*/  BSYNC B0 ;  /* 0x0000000000007941 */ /* 0x000fea0003800000 */
.L_x_14303:
        /* <DEDUP_REMOVED lines=8> */
        .weak           $__internal_28_$__cuda_sm20_div_s64
        .type           $__internal_28_$__cuda_sm20_div_s64,@function
        .size           $__internal_28_$__cuda_sm20_div_s64,(.L_x_21409 - $__internal_28_$__cuda_sm20_div_s64)
$__internal_28_$__cuda_sm20_div_s64:
        /* <DEDUP_REMOVED lines=12> */
[----:B------:R-:W-:Y:S02]  /*2cb0*/  IADD3 R29, P0, RZ, -R6, RZ ;  /* 0x80000006ff1d7210 */ /* 0x000fe40007f1e0ff */
[----:B------:R-:W-:Y:S01]  /*2cc0*/  MOV R7, R4 ;  /* 0x0000000400077202 */ /* 0x000fe20000000f00 */
[----:B------:R-:W-:Y:S02]  /*2cd0*/  IMAD R28, R5, R2, R28 ;  /* 0x00000002051c7224 */ /* 0x000fe400078e021c */
[----:B------:R-:W-:-:S04]  /*2ce0*/  IMAD.HI.U32 R6, R4, R29, RZ ;  /* 0x0000001d04067227 */ /* 0x000fc800078e00ff */
[----:B------:R-:W-:-:S04]  /*2cf0*/  IMAD.X R28, RZ, RZ, ~R28, P0 ;  /* 0x000000ffff1c7224 */ /* 0x000fc800000e0e1c */
        /* <DEDUP_REMOVED lines=17> */
[----:B------:R-:W-:-:S04]  /*2e10*/  SEL R7, R7, R0, !P4 ;  /* 0x0000000007077207 */ /* 0x000fc80006000000 */
[----:B------:R-:W-:Y:S01]  /*2e20*/  IADD3 R0, P3, R6, R28, RZ ;  /* 0x0000001c06007210 */ /* 0x000fe20007f7e0ff */
[----:B------:R-:W-:-:S04]  /*2e30*/  IMAD.HI.U32 R28, R5, R4, RZ ;  /* 0x00000004051c7227 */ /* 0x000fc800078e00ff */
[----:B------:R-:W-:Y:S01]  /*2e40*/  IMAD.X R28, R28, 0x1, R5, P0 ;  /* 0x000000011c1c7824 */ /* 0x000fe200000e0605 */
[----:B------:R-:W-:Y:S01]  /*2e50*/  HFMA2.MMA R5, -RZ, RZ, 0, 0 ;  /* 0x00000000ff057435 */ /* 0x000fe200000001ff */
[----:B------:R-:W-:Y:S02]  /*2e60*/  IMAD.X R6, RZ, RZ, ~R25, P5 ;  /* 0x000000ffff067224 */ /* 0x000fe400028e0e19 */
[----:B------:R-:W-:-:S03]  /*2e70*/  IMAD.HI.U32 R4, R0, R7, RZ ;  /* 0x0000000700047227 */ /* 0x000fc600078e00ff */
[----:B------:R-:W-:-:S05]  /*2e80*/  SEL R6, R6, R25, !P4 ;  /* 0x0000001906067207 */ /* 0x000fca0006000000 */
[----:B------:R-:W-:Y:S01]  /*2e90*/  IMAD.WIDE.U32 R4, R0, R6, R4 ;  /* 0x0000000600047225 */ /* 0x000fe200078e0004 */
[----:B------:R-:W-:-:S05]  /*2ea0*/  IADD3.X R0, RZ, RZ, R28, P3, P1 ;  /* 0x000000ffff007210 */ /* 0x000fca0001fe241c */
[----:B------:R-:W-:-:S04]  /*2eb0*/  IMAD.HI.U32 R28, P0, R0, R7, R4 ;  /* 0x00000007001c7227 */ /* 0x000fc80007800004 */
[CC--:B------:R-:W-:Y:S02]  /*2ec0*/  IMAD R4, R0.reuse, R6.reuse, RZ ;  /* 0x0000000600047224 */ /* 0x0c0fe400078e02ff */
[----:B------:R-:W-:-:S03]  /*2ed0*/  IMAD.HI.U32 R5, R0, R6, RZ ;  /* 0x0000000600057227 */ /* 0x000fc600078e00ff */
[----:B------:R-:W-:Y:S01]  /*2ee0*/  IADD3 R0, P1, R4, R28, RZ ;  /* 0x0000001c04007210 */ /* 0x000fe20007f3e0ff */
[----:B------:R-:W-:-:S04]  /*2ef0*/  IMAD.X R5, RZ, RZ, R5, P0 ;  /* 0x000000ffff057224 */ /* 0x000fc800000e0605 */
[----:B------:R-:W-:-:S04]  /*2f00*/  IMAD.WIDE.U32 R28, R0, R2, RZ ;  /* 0x00000002001c7225 */ /* 0x000fc800078e00ff */
[----:B------:R-:W-:Y:S01]  /*2f10*/  IMAD.X R5, RZ, RZ, R5, P1 ;  /* 0x000000ffff057224 */ /* 0x000fe200008e0605 */
[----:B------:R-:W-:Y:S01]  /*2f20*/  IADD3 R4, P1, -R28, R7, RZ ;  /* 0x000000071c047210 */ /* 0x000fe20007f3e1ff */
[C---:B------:R-:W-:Y:S01]  /*2f30*/  IMAD R29, R0.reuse, R3, R29 ;  /* 0x00000003001d7224 */ /* 0x040fe200078e021d */
[----:B------:R-:W-:Y:S02]  /*2f40*/  IADD3 R28, P3, R0, 0x1, RZ ;  /* 0x00000001001c7810 */ /* 0x000fe40007f7e0ff */
[-C--:B------:R-:W-:Y:S01]  /*2f50*/  ISETP.GE.U32.AND P0, PT, R4, R2.reuse, PT ;  /* 0x000000020400720c */ /* 0x080fe20003f06070 */
[----:B------:R-:W-:-:S04]  /*2f60*/  IMAD R7, R5, R2, R29 ;  /* 0x0000000205077224 */ /* 0x000fc800078e021d */
[----:B------:R-:W-:Y:S01]  /*2f70*/  IMAD.X R6, R6, 0x1, ~R7, P1 ;  /* 0x0000000106067824 */ /* 0x000fe200008e0e07 */
[----:B------:R-:W-:-:S04]  /*2f80*/  IADD3 R7, P1, R4, -R2, RZ ;  /* 0x8000000204077210 */ /* 0x000fc80007f3e0ff */
[----:B------:R-:W-:-:S04]  /*2f90*/  ISETP.GE.U32.AND.EX P0, PT, R6, R3, PT, P0 ;  /* 0x000000030600720c */ /* 0x000fc80003f06100 */
[----:B------:R-:W-:Y:S01]  /*2fa0*/  SEL R29, R7, R4, P0 ;  /* 0x00000004071d7207 */ /* 0x000fe20000000000 */
[----:B------:R-:W-:Y:S01]  /*2fb0*/  IMAD.X R7, R6, 0x1, ~R3, P1 ;  /* 0x0000000106077824 */ /* 0x000fe200008e0e03 */
[----:B------:R-:W-:Y:S02]  /*2fc0*/  SEL R4, R28, R0, P0 ;  /* 0x000000001c047207 */ /* 0x000fe40000000000 */
[-C--:B------:R-:W-:Y:S02]  /*2fd0*/  IADD3.X R0, RZ, R5.reuse, RZ, P3, !PT ;  /* 0x00000005ff007210 */ /* 0x080fe40001ffe4ff */
[----:B------:R-:W-:Y:S02]  /*2fe0*/  SEL R6, R7, R6, P0 ;  /* 0x0000000607067207 */ /* 0x000fe40000000000 */
[----:B------:R-:W-:Y:S02]  /*2ff0*/  ISETP.GE.U32.AND P1, PT, R29, R2, PT ;  /* 0x000000021d00720c */ /* 0x000fe40003f26070 */
[----:B------:R-:W-:-:S02]  /*3000*/  SEL R0, R0, R5, P0 ;  /* 0x0000000500007207 */ /* 0x000fc40000000000 */
[----:B------:R-:W-:Y:S02]  /*3010*/  IADD3 R2, P3, R4, 0x1, RZ ;  /* 0x0000000104027810 */ /* 0x000fe40007f7e0ff */
[----:B------:R-:W-:-:S03]  /*3020*/  ISETP.GE.U32.AND.EX P0, PT, R6, R3, PT, P1 ;  /* 0x000000030600720c */ /* 0x000fc60003f06110 */
[----:B------:R-:W-:Y:S01]  /*3030*/  IMAD.X R3, RZ, RZ, R0, P3 ;  /* 0x000000ffff037224 */ /* 0x000fe200018e0600 */
[----:B------:R-:W-:Y:S02]  /*3040*/  SEL R2, R2, R4, P0 ;  /* 0x0000000402027207 */ /* 0x000fe40000000000 */
[----:B------:R-:W-:Y:S01]  /*3050*/  LOP3.LUT R4, R31, R25, RZ, 0x3c, !PT ;  /* 0x000000191f047212 */ /* 0x000fe200078e3cff */
[----:B------:R-:W-:Y:S01]  /*3060*/  IMAD.MOV.U32 R25, RZ, RZ, 0x0 ;  /* 0x00000000ff197424 */ /* 0x000fe200078e00ff */
[----:B------:R-:W-:Y:S02]  /*3070*/  SEL R0, R3, R0, P0 ;  /* 0x0000000003007207 */ /* 0x000fe40000000000 */
[-C--:B------:R-:W-:Y:S02]  /*3080*/  IADD3 R3, P3, RZ, -R2.reuse, RZ ;  /* 0x80000002ff037210 */ /* 0x080fe40007f7e0ff */
[----:B------:R-:W-:Y:S02]  /*3090*/  ISETP.GE.AND P1, PT, R4, RZ, PT ;  /* 0x000000ff0400720c */ /* 0x000fe40003f26270 */
[----:B------:R-:W-:Y:S01]  /*30a0*/  ISETP.NE.U32.AND P0, PT, R32, RZ, PT ;  /* 0x000000ff2000720c */ /* 0x000fe20003f05070 */
[----:B------:R-:W-:Y:S01]  /*30b0*/  IMAD.X R4, RZ, RZ, ~R0, P3 ;  /* 0x000000ffff047224 */ /* 0x000fe200018e0e00 */
[----:B------:R-:W-:-:S02]  /*30c0*/  SEL R3, R3, R2, !P1 ;  /* 0x0000000203037207 */ /* 0x000fc40004800000 */
[----:B------:R-:W-:Y:S02]  /*30d0*/  ISETP.NE.AND.EX P0, PT, R31, RZ, PT, P0 ;  /* 0x000000ff1f00720c */ /* 0x000fe40003f05300 */
[----:B------:R-:W-:Y:S02]  /*30e0*/  SEL R0, R4, R0, !P1 ;  /* 0x0000000004007207 */ /* 0x000fe40004800000 */
[----:B------:R-:W-:Y:S02]  /*30f0*/  SEL R3, R3, 0xffffffff, P0 ;  /* 0xffffffff03037807 */ /* 0x000fe40000000000 */
[----:B------:R-:W-:Y:S01]  /*3100*/  SEL R0, R0, 0xffffffff, P0 ;  /* 0xffffffff00007807 */ /* 0x000fe20000000000 */
[----:B------:R-:W-:Y:S06]  /*3110*/  RET.REL.NODEC R24 `(_ZN2at6native29vectorized_elementwise_kernelILi2ENS0_13BUnaryFunctorIlllZZZNS0_15binary_internal21div_trunc_kernel_cudaERNS_18TensorIteratorBaseEENKUlvE_clEvENKUlvE2_clEvEUlllE_EESt5arrayIPcLm2EEEEviT0_T1_) ;  /* 0xffffcee018007950 */ /* 0x000fec0003c3ffff */
.L_x_14310:
        /* <DEDUP_REMOVED lines=14> */
.L_x_21409:


//--------------------- .text._ZN2at6native29vectorized_elementwise_kernelILi4ENS0_13BUnaryFunctorIlllZZZNS0_15binary_internal21div_trunc_kernel_cudaERNS_18TensorIteratorBaseEENKUlvE_clEvENKUlvE2_clEvEUlllE_EESt5arrayIPcLm2EEEEviT0_T1_ --------------------------
	.section	.text._ZN2at6native29vectorized_elementwise_kernelILi4ENS0_13BUnaryFunctorIlllZZZNS0_15binary_internal21div_trunc_kernel_cudaERNS_18TensorIteratorBaseEENKUlvE_clEvENKUlvE2_clEvEUlllE_EESt5arrayIPcLm2EEEEviT0_T1_,"ax",@progbits
	.sectioninfo	@"SHI_REGISTERS=36"
	.align	128
        .global         _ZN2at6native29vectorized_elementwise_kernelILi4ENS0_13BUnaryFunctorIlllZZZNS0_15binary_internal21div_trunc_kernel_cudaERNS_18TensorIteratorBaseEENKUlvE_clEvENKUlvE2_clEvEUlllE_EESt5arrayIPcLm2EEEEviT0_T1_
        .type           _ZN2at6native29vectorized_elementwise_kernelILi4ENS0_13BUnaryFunctorIlllZZZNS0_15binary_internal21div_trunc_kernel_cudaERNS_18TensorIteratorBaseEENKUlvE_clEvENKUlvE2_clEvEUlllE_EESt5arrayIPcLm2EEEEviT0_T1_,@function
        .size           _ZN2at6native29vectorized_elementwise_kernelILi4ENS0_13BUnaryFunctorIlllZZZNS0_15binary_internal21div_trunc_kernel_cudaERNS_18TensorIteratorBaseEENKUlvE_clEvENKUlvE2_clEvEUlllE_EESt5arrayIPcLm2EEEEviT0_T1_,(.L_x_21410 - _ZN2at6native29vectorized_elementwise_kernelILi4ENS0_13BUnaryFunctorIlllZZZNS0_15binary_internal21div_trunc_kernel_cudaERNS_18TensorIteratorBaseEENKUlvE_clEvENKUlvE2_clEvEUlllE_EESt5arrayIPcLm2EEEEviT0_T1_)
        .other          _ZN2at6native29vectorized_elementwise_kernelILi4ENS0_13BUnaryFunctorIlllZZZNS0_15binary_internal21div_trunc_kernel_cudaERNS_18TensorIteratorBaseEENKUlvE_clEvENKUlvE2_clEvEUlllE_EESt5arrayIPcLm2EEEEviT0_T1_,@"STO_CUDA_ENTRY STV_DEFAULT"
_ZN2at6native29vectorized_elementwise_kernelILi4ENS0_13BUnaryFunctorIlllZZZNS0_15binary_internal21div_trunc_kernel_cudaERNS_18TensorIteratorBaseEENKUlvE_clEvENKUlvE2_clEvEUlllE_EESt5arrayIPcLm2EEEEviT0_T1_:
.text._ZN2at6native29vectorized_elementwise_kernelILi4ENS0_13BUnaryFunctorIlllZZZNS0_15binary_internal21div_trunc_kernel_cudaERNS_18TensorIteratorBaseEENKUlvE_clEvENKUlvE2_clEvEUlllE_EESt5arrayIPcLm2EEEEviT0_T1_:
        /* <DEDUP_REMOVED lines=24> */
[----:B-----5:R-:W-:Y:S05]  /*0180*/  CALL.REL.NOINC `($__internal_29_$__cuda_sm20_div_s64) ;  /* 0x00002a6000007944 */ /* 0x020fea0003c00000 */
[----:B------:R-:W-:Y:S02]  /*0190*/  IMAD.MOV.U32 R16, RZ, RZ, R3 ;  /* 0x000000ffff107224 */ /* 0x000fe400078e0003 */
[----:B------:R-:W-:Y:S01]  /*01a0*/  IMAD.MOV.U32 R17, RZ, RZ, R0 ;  /* 0x000000ffff117224 */ /* 0x000fe200078e0000 */
[----:B------:R-:W-:Y:S05]  /*01b0*/  BRA `(.L_x_14314) ;  /* 0x0000014000007947 */ /* 0x000fea0003800000 */
.L_x_14313:
        /* <DEDUP_REMOVED lines=20> */
.L_x_14314:
[----:B------:R-:W-:Y:S05]  /*0300*/  BSYNC B0 ;  /* 0x0000000000007941 */ /* 0x000fea0003800000 */
.L_x_14312:
        /* <DEDUP_REMOVED lines=13> */
.L_x_14316:
        /* <DEDUP_REMOVED lines=20> */
.L_x_14317:
[----:B------:R-:W-:Y:S05]  /*0520*/  BSYNC B0 ;  /* 0x0000000000007941 */ /* 0x000fea0003800000 */
.L_x_14315:
        /* <DEDUP_REMOVED lines=9> */
[----:B------:R-:W-:Y:S05]  /*05c0*/  CALL.REL.NOINC `($__internal_29_$__cuda_sm20_div_s64) ;  /* 0x0000262000007944 */ /* 0x000fea0003c00000 */
[----:B------:R-:W-:Y:S01]  /*05d0*/  MOV R20, R3 ;  /* 0x0000000300147202 */ /* 0x000fe20000000f00 */
[----:B------:R-:W-:Y:S01]  /*05e0*/  IMAD.MOV.U32 R21, RZ, RZ, R0 ;  /* 0x000000ffff157224 */ /* 0x000fe200078e0000 */
[----:B------:R-:W-:Y:S05]  /*05f0*/  BRA `(.L_x_14320) ;  /* 0x0000014000007947 */ /* 0x000fea0003800000 */
.L_x_14319:
        /* <DEDUP_REMOVED lines=20> */
.L_x_14320:
[----:B------:R-:W-:Y:S05]  /*0740*/  BSYNC B0 ;  /* 0x0000000000007941 */ /* 0x000fea0003800000 */
.L_x_14318:
        /* <DEDUP_REMOVED lines=10> */
[----:B------:R-:W-:Y:S01]  /*07f0*/  IMAD.MOV.U32 R22, RZ, RZ, R3 ;  /* 0x000000ffff167224 */ /* 0x000fe200078e0003 */
[----:B------:R-:W-:Y:S01]  /*0800*/  MOV R23, R0 ;  /* 0x0000000000177202 */ /* 0x000fe20000000f00 */
[----:B------:R-:W-:Y:S05]  /*0810*/  BRA `(.L_x_14323) ;  /* 0x0000014000007947 */ /* 0x000fea0003800000 */
.L_x_14322:
        /* <DEDUP_REMOVED lines=20> */
.L_x_14323:
[----:B------:R-:W-:Y:S05]  /*0960*/  BSYNC B0 ;  /* 0x0000000000007941 */ /* 0x000fea0003800000 */
.L_x_14321:
        /* <DEDUP_REMOVED lines=9> */
[----:B------:R-:W-:Y:S05]  /*0a00*/  CALL.REL.NOINC `($__internal_29_$__cuda_sm20_div_s64) ;  /* 0x000021e000007944 */ /* 0x000fea0003c00000 */
[----:B------:R-:W-:Y:S02]  /*0a10*/  IMAD.MOV.U32 R8, RZ, RZ, R3 ;  /* 0x000000ffff087224 */ /* 0x000fe400078e0003 */
[----:B------:R-:W-:Y:S01]  /*0a20*/  IMAD.MOV.U32 R9, RZ, RZ, R0 ;  /* 0x000000ffff097224 */ /* 0x000fe200078e0000 */
[----:B------:R-:W-:Y:S05]  /*0a30*/  BRA `(.L_x_14326) ;  /* 0x0000014000007947 */ /* 0x000fea0003800000 */
.L_x_14325:
        /* <DEDUP_REMOVED lines=20> */
.L_x_14326:
[----:B------:R-:W-:Y:S05]  /*0b80*/  BSYNC B0 ;  /* 0x0000000000007941 */ /* 0x000fea0003800000 */
.L_x_14324:
        /* <DEDUP_REMOVED lines=9> */
[----:B------:R-:W-:Y:S05]  /*0c20*/  CALL.REL.NOINC `($__internal_29_$__cuda_sm20_div_s64) ;  /* 0x00001fc000007944 */ /* 0x000fea0003c00000 */
[----:B------:R-:W-:Y:S02]  /*0c30*/  IMAD.MOV.U32 R10, RZ, RZ, R3 ;  /* 0x000000ffff0a7224 */ /* 0x000fe400078e0003 */
[----:B------:R-:W-:Y:S01]  /*0c40*/  IMAD.MOV.U32 R11, RZ, RZ, R0 ;  /* 0x000000ffff0b7224 */ /* 0x000fe200078e0000 */
[----:B------:R-:W-:Y:S05]  /*0c50*/  BRA `(.L_x_14329) ;  /* 0x0000014000007947 */ /* 0x000fea0003800000 */
.L_x_14328:
        /* <DEDUP_REMOVED lines=20> */
.L_x_14329:
[----:B------:R-:W-:Y:S05]  /*0da0*/  BSYNC B0 ;  /* 0x0000000000007941 */ /* 0x000fea0003800000 */
.L_x_14327:
        /* <DEDUP_REMOVED lines=9> */
[----:B------:R-:W-:Y:S05]  /*0e40*/  CALL.REL.NOINC `($__internal_29_$__cuda_sm20_div_s64) ;  /* 0x00001da000007944 */ /* 0x000fea0003c00000 */
[----:B------:R-:W-:Y:S02]  /*0e50*/  IMAD.MOV.U32 R12, RZ, RZ, R3 ;  /* 0x000000ffff0c7224 */ /* 0x000fe400078e0003 */
[----:B------:R-:W-:Y:S01]  /*0e60*/  IMAD.MOV.U32 R13, RZ, RZ, R0 ;  /* 0x000000ffff0d7224 */ /* 0x000fe200078e0000 */
[----:B------:R-:W-:Y:S05]  /*0e70*/  BRA `(.L_x_14332) ;  /* 0x0000014000007947 */ /* 0x000fea0003800000 */
.L_x_14331:
        /* <DEDUP_REMOVED lines=20> */
.L_x_14332:
[----:B------:R-:W-:Y:S05]  /*0fc0*/  BSYNC B0 ;  /* 0x0000000000007941 */ /* 0x000fea0003800000 */
.L_x_14330:
        /* <DEDUP_REMOVED lines=13> */
.L_x_14334:
        /* <DEDUP_REMOVED lines=20> */
.L_x_14335:
[----:B------:R-:W-:Y:S05]  /*11e0*/  BSYNC B0 ;  /* 0x0000000000007941 */ /* 0x000fea0003800000 */
.L_x_14333:
        /* <DEDUP_REMOVED lines=8> */
.L_x_14311:
        /* <DEDUP_REMOVED lines=66> */
[----:B------:R-:W-:Y:S05]  /*1690*/  CALL.REL.NOINC `($__internal_29_$__cuda_sm20_div_s64) ;  /* 0x0000155000007944 */ /* 0x000fea0003c00000 */
[----:B------:R-:W-:Y:S01]  /*16a0*/  IMAD.MOV.U32 R26, RZ, RZ, R3 ;  /* 0x000000ffff1a7224 */ /* 0x000fe200078e0003 */
[----:B------:R-:W-:Y:S01]  /*16b0*/  MOV R27, R0 ;  /* 0x00000000001b7202 */ /* 0x000fe20000000f00 */
[----:B------:R-:W-:Y:S05]  /*16c0*/  BRA `(.L_x_14337) ;  /* 0x0000013000007947 */ /* 0x000fea0003800000 */
.L_x_14338:
        /* <DEDUP_REMOVED lines=19> */
.L_x_14337:
[----:B------:R-:W-:Y:S05]  /*1800*/  BSYNC B0 ;  /* 0x0000000000007941 */ /* 0x000fea0003800000 */
.L_x_14336:
        /* <DEDUP_REMOVED lines=12> */
[----:B------:R-:W-:Y:S05]  /*18d0*/  CALL.REL.NOINC `($__internal_29_$__cuda_sm20_div_s64) ;  /* 0x0000131000007944 */ /* 0x000fea0003c00000 */
[----:B------:R-:W-:Y:S02]  /*18e0*/  IMAD.MOV.U32 R18, RZ, RZ, R3 ;  /* 0x000000ffff127224 */ /* 0x000fe400078e0003 */
[----:B------:R-:W-:Y:S01]  /*18f0*/  IMAD.MOV.U32 R19, RZ, RZ, R0 ;  /* 0x000000ffff137224 */ /* 0x000fe200078e0000 */
[----:B------:R-:W-:Y:S05]  /*1900*/  BRA `(.L_x_14340) ;  /* 0x0000014000007947 */ /* 0x000fea0003800000 */
.L_x_14341:
        /* <DEDUP_REMOVED lines=20> */
.L_x_14340:
[----:B------:R-:W-:Y:S05]  /*1a50*/  BSYNC B0 ;  /* 0x0000000000007941 */ /* 0x000fea0003800000 */
.L_x_14339:
        /* <DEDUP_REMOVED lines=12> */
[----:B------:R-:W-:Y:S05]  /*1b20*/  CALL.REL.NOINC `($__internal_29_$__cuda_sm20_div_s64) ;  /* 0x000010c000007944 */ /* 0x000fea0003c00000 */
[----:B------:R-:W-:Y:S02]  /*1b30*/  IMAD.MOV.U32 R20, RZ, RZ, R3 ;  /* 0x000000ffff147224 */ /* 0x000fe400078e0003 */
[----:B------:R-:W-:Y:S01]  /*1b40*/  IMAD.MOV.U32 R21, RZ, RZ, R0 ;  /* 0x000000ffff157224 */ /* 0x000fe200078e0000 */
[----:B------:R-:W-:Y:S05]  /*1b50*/  BRA `(.L_x_14343) ;  /* 0x0000014000007947 */ /* 0x000fea0003800000 */
.L_x_14344:
        /* <DEDUP_REMOVED lines=20> */
.L_x_14343:
[----:B------:R-:W-:Y:S05]  /*1ca0*/  BSYNC B0 ;  /* 0x0000000000007941 */ /* 0x000fea0003800000 */
.L_x_14342:
        /* <DEDUP_REMOVED lines=12> */
[----:B------:R-:W-:Y:S05]  /*1d70*/  CALL.REL.NOINC `($__internal_29_$__cuda_sm20_div_s64) ;  /* 0x00000e7000007944 */ /* 0x000fea0003c00000 */
[----:B------:R-:W-:Y:S02]  /*1d80*/  IMAD.MOV.U32 R22, RZ, RZ, R3 ;  /* 0x000000ffff167224 */ /* 0x000fe400078e0003 */
[----:B------:R-:W-:Y:S01]  /*1d90*/  IMAD.MOV.U32 R23, RZ, RZ, R0 ;  /* 0x000000ffff177224 */ /* 0x000fe200078e0000 */
[----:B------:R-:W-:Y:S05]  /*1da0*/  BRA `(.L_x_14346) ;  /* 0x0000014000007947 */ /* 0x000fea0003800000 */
.L_x_14347:
        /* <DEDUP_REMOVED lines=20> */
.L_x_14346:
[----:B------:R-:W-:Y:S05]  /*1ef0*/  BSYNC B0 ;  /* 0x0000000000007941 */ /* 0x000fea0003800000 */
.L_x_14345:
        /* <DEDUP_REMOVED lines=12> */
[----:B------:R-:W-:Y:S05]  /*1fc0*/  CALL.REL.NOINC `($__internal_29_$__cuda_sm20_div_s64) ;  /* 0x00000c2000007944 */ /* 0x000fea0003c00000 */
[----:B------:R-:W-:Y:S01]  /*1fd0*/  MOV R10, R3 ;  /* 0x00000003000a7202 */ /* 0x000fe20000000f00 */
[----:B------:R-:W-:Y:S01]  /*1fe0*/  IMAD.MOV.U32 R11, RZ, RZ, R0 ;  /* 0x000000ffff0b7224 */ /* 0x000fe200078e0000 */
[----:B------:R-:W-:Y:S05]  /*1ff0*/  BRA `(.L_x_14349) ;  /* 0x0000014000007947 */ /* 0x000fea0003800000 */
.L_x_14350:
        /* <DEDUP_REMOVED lines=20> */
.L_x_14349:
[----:B------:R-:W-:Y:S05]  /*2140*/  BSYNC B0 ;  /* 0x0000000000007941 */ /* 0x000fea0003800000 */
.L_x_14348:
        /* <DEDUP_REMOVED lines=13> */
[----:B------:R-:W-:Y:S01]  /*2220*/  IMAD.MOV.U32 R12, RZ, RZ, R3 ;  /* 0x000000ffff0c7224 */ /* 0x000fe200078e0003 */
[----:B------:R-:W-:Y:S01]  /*2230*/  MOV R13, R0 ;  /* 0x00000000000d7202 */ /* 0x000fe20000000f00 */
[----:B------:R-:W-:Y:S05]  /*2240*/  BRA `(.L_x_14352) ;  /* 0x0000014000007947 */ /* 0x000fea0003800000 */
.L_x_14353:
        /* <DEDUP_REMOVED lines=20> */
.L_x_14352:
[----:B------:R-:W-:Y:S05]  /*2390*/  BSYNC B0 ;  /* 0x0000000000007941 */ /* 0x000fea0003800000 */
.L_x_14351:
        /* <DEDUP_REMOVED lines=12> */
[----:B------:R-:W-:Y:S05]  /*2460*/  CALL.REL.NOINC `($__internal_29_$__cuda_sm20_div_s64) ;  /* 0x0000078000007944 */ /* 0x000fea0003c00000 */
[----:B------:R-:W-:Y:S02]  /*2470*/  IMAD.MOV.U32 R14, RZ, RZ, R3 ;  /* 0x000000ffff0e7224 */ /* 0x000fe400078e0003 */
[----:B------:R-:W-:Y:S01]  /*2480*/  IMAD.MOV.U32 R15, RZ, RZ, R0 ;  /* 0x000000ffff0f7224 */ /* 0x000fe200078e0000 */
[----:B------:R-:W-:Y:S05]  /*2490*/  BRA `(.L_x_14355) ;  /* 0x0000014000007947 */ /* 0x000fea0003800000 */
.L_x_14356:
        /* <DEDUP_REMOVED lines=20> */
.L_x_14355:
[----:B------:R-:W-:Y:S05]  /*25e0*/  BSYNC B0 ;  /* 0x0000000000007941 */ /* 0x000fea0003800000 */
.L_x_14354:
        /* <DEDUP_REMOVED lines=16> */
.L_x_14359:
        /* <DEDUP_REMOVED lines=19> */
.L_x_14358:
[----:B------:R-:W-:Y:S05]  /*2820*/  BSYNC B0 ;  /* 0x0000000000007941 */ /* 0x000fea0003800000 */
.L_x_14357:
        /* <DEDUP_REMOVED lines=22> */
.L_x_14362:
[----:B------:R-:W-:-:S13]  /*2990*/  ISETP.GE.AND P0, PT, R8, R9, PT ;  /* 0x000000090800720c */ /* 0x000fda0003f06270 */
[----:B------:R-:W-:Y:S05]  /*29a0*/  @P0 BRA `(.L_x_14364) ;  /* 0x000000c000000947 */ /* 0x000fea0003800000 */
[----:B0-----:R-:W-:Y:S01]  /*29b0*/  IMAD.IADD R4, R30, 0x1, R8 ;  /* 0x000000011e047824 */ /* 0x001fe200078e0208 */
[----:B------:R-:W-:Y:S01]  /*29c0*/  IADD3 R8, R8, 0x80, RZ ;  /* 0x0000008008087810 */ /* 0x000fe20007ffe0ff */
[----:B------:R-:W-:-:S04]  /*29d0*/  IMAD.MOV.U32 R5, RZ, RZ, 0x8 ;  /* 0x00000008ff057424 */ /* 0x000fc800078e00ff */
[----:B------:R-:W-:-:S05]  /*29e0*/  IMAD.WIDE.U32 R4, R4, R5, c[0x0][0x178] ;  /* 0x00005e0004047625 */ /* 0x000fca00078e0005 */
[----:B-----5:R0:W-:Y:S02]  /*29f0*/  STG.E.64 [R4.64], R22 ;  /* 0x0000001604007986 */ /* 0x0201e4000c101b04 */
.L_x_14363:
[----:B------:R-:W-:-:S13]  /*2a00*/  ISETP.GE.AND P0, PT, R8, R9, PT ;  /* 0x000000090800720c */ /* 0x000fda0003f06270 */
[----:B------:R-:W-:Y:S05]  /*2a10*/  @P0 BRA `(.L_x_14365) ;  /* 0x000000d000000947 */ /* 0x000fea0003800000 */
[----:B0-----:R-:W-:Y:S01]  /*2a20*/  IADD3 R4, R30, R8, RZ ;  /* 0x000000081e047210 */ /* 0x001fe20007ffe0ff */
[----:B------:R-:W-:Y:S01]  /*2a30*/  IMAD.MOV.U32 R5, RZ, RZ, 0x8 ;  /* 0x00000008ff057424 */ /* 0x000fe200078e00ff */
[----:B------:R-:W-:-:S03]  /*2a40*/  IADD3 R8, R8, 0x80, RZ ;  /* 0x0000008008087810 */ /* 0x000fc60007ffe0ff */
[----:B------:R-:W-:-:S05]  /*2a50*/  IMAD.WIDE.U32 R4, R4, R5, c[0x0][0x178] ;  /* 0x00005e0004047625 */ /* 0x000fca00078e0005 */
[----:B------:R0:W-:Y:S02]  /*2a60*/  STG.E.64 [R4.64], R10 ;  /* 0x0000000a04007986 */ /* 0x0001e4000c101b04 */
.L_x_14364:
        /* <DEDUP_REMOVED lines=8> */
.L_x_14365:
[----:B------:R-:W-:Y:S05]  /*2af0*/  BSYNC B1 ;  /* 0x0000000000017941 */ /* 0x000fea0003800000 */
.L_x_14361:
[----:B------:R-:W-:-:S13]  /*2b00*/  ISETP.GE.AND P0, PT, R8, R9, PT ;  /* 0x000000090800720c */ /* 0x000fda0003f06270 */
[----:B0-----:R-:W-:Y:S01]  /*2b10*/  @!P0 MOV R5, 0x8 ;  /* 0x0000000800058802 */ /* 0x001fe20000000f00 */
[----:B------:R-:W-:Y:S01]  /*2b20*/  @!P0 IMAD.IADD R4, R30, 0x1, R8 ;  /* 0x000000011e048824 */ /* 0x000fe200078e0208 */
[----:B------:R-:W-:-:S03]  /*2b30*/  @!P0 IADD3 R8, R8, 0x80, RZ ;  /* 0x0000008008088810 */ /* 0x000fc60007ffe0ff */
[----:B------:R-:W-:-:S05]  /*2b40*/  @!P0 IMAD.WIDE.U32 R4, R4, R5, c[0x0][0x178] ;  /* 0x00005e0004048625 */ /* 0x000fca00078e0005 */
[----:B------:R0:W-:Y:S02]  /*2b50*/  @!P0 STG.E.64 [R4.64], R14 ;  /* 0x0000000e04008986 */ /* 0x0001e4000c101b04 */
.L_x_14366:
[----:B------:R-:W-:Y:S05]  /*2b60*/  BSYNC B0 ;  /* 0x0000000000007941 */ /* 0x000fea0003800000 */
.L_x_14360:
        /* <DEDUP_REMOVED lines=8> */
        .weak           $__internal_29_$__cuda_sm20_div_s64
        .type           $__internal_29_$__cuda_sm20_div_s64,@function
        .size           $__internal_29_$__cuda_sm20_div_s64,(.L_x_21410 - $__internal_29_$__cuda_sm20_div_s64)
$__internal_29_$__cuda_sm20_div_s64:
        /* <DEDUP_REMOVED lines=82> */
[----:B------:R-:W-:Y:S06]  /*3110*/  RET.REL.NODEC R24 `(_ZN2at6native29vectorized_elementwise_kernelILi4ENS0_13BUnaryFunctorIlllZZZNS0_15binary_internal21div_trunc_kernel_cudaERNS_18TensorIteratorBaseEENKUlvE_clEvENKUlvE2_clEvEUlllE_EESt5arrayIPcLm2EEEEviT0_T1_) ;  /* 0xffffcee018007950 */ /* 0x000fec0003c3ffff */
.L_x_14367:
        /* <DEDUP_REMOVED lines=14> */
.L_x_21410:


//--------------------- .text._ZN2at6native29vectorized_elementwise_kernelILi8ENS0_13BUnaryFunctorIlllZZZNS0_15binary_internal21div_trunc_kernel_cudaERNS_18TensorIteratorBaseEENKUlvE_clEvENKUlvE2_clEvEUlllE_EESt5arrayIPcLm2EEEEviT0_T1_ --------------------------
	.section	.text._ZN2at6native29vectorized_elementwise_kernelILi8ENS0_13BUnaryFunctorIlllZZZNS0_15binary_internal21div_trunc_kernel_cudaERNS_18TensorIteratorBaseEENKUlvE_clEvENKUlvE2_clEvEUlllE_EESt5arrayIPcLm2EEEEviT0_T1_,"ax",@progbits
	.sectioninfo	@"SHI_REGISTERS=4"
	.align	128
        .global         _ZN2at6native29vectorized_elementwise_kernelILi8ENS0_13BUnaryFunctorIlllZZZNS0_15binary_internal21div_trunc_kernel_cudaERNS_18TensorIteratorBaseEENKUlvE_clEvENKUlvE2_clEvEUlllE_EESt5arrayIPcLm2EEEEviT0_T1_
        .type           _ZN2at6native29vectorized_elementwise_kernelILi8ENS0_13BUnaryFunctorIlllZZZNS0_15binary_internal21div_trunc_kernel_cudaERNS_18TensorIteratorBaseEENKUlvE_clEvENKUlvE2_clEvEUlllE_EESt5arrayIPcLm2EEEEviT0_T1_,@function
        .size           _ZN2at6native29vectorized_elementwise_kernelILi8ENS0_13BUnaryFunctorIlllZZZNS0_15binary_internal21div_trunc_kernel_cudaERNS_18TensorIteratorBaseEENKUlvE_clEvENKUlvE2_clEvEUlllE_EESt5arrayIPcLm2EEEEviT0_T1_,(.L_x_21581 - _ZN2at6native29vectorized_elementwise_kernelILi8ENS0_13BUnaryFunctorIlllZZZNS0_15binary_internal21div_trunc_kernel_cudaERNS_18TensorIteratorBaseEENKUlvE_clEvENKUlvE2_clEvEUlllE_EESt5arrayIPcLm2EEEEviT0_T1_)
        .other          _ZN2at6native29vectorized_elementwise_kernelILi8ENS0_13BUnaryFunctorIlllZZZNS0_15binary_internal21div_trunc_kernel_cudaERNS_18TensorIteratorBaseEENKUlvE_clEvENKUlvE2_clEvEUlllE_EESt5arrayIPcLm2EEEEviT0_T1_,@"STO_CUDA_ENTRY STV_DEFAULT"
_ZN2at6native29vectorized_elementwise_kernelILi8ENS0_13BUnaryFunctorIlllZZZNS0_15binary_internal21div_trunc_kernel_cudaERNS_18TensorIteratorBaseEENKUlvE_clEvENKUlvE2_clEvEUlllE_EESt5arrayIPcLm2EEEEviT0_T1_:
.text._ZN2at6native29vectorized_elementwise_kernelILi8ENS0_13BUnaryFunctorIlllZZZNS0_15binary_internal21div_trunc_kernel_cudaERNS_18TensorIteratorBaseEENKUlvE_clEvENKUlvE2_clEvEUlllE_EESt5arrayIPcLm2EEEEviT0_T1_:
[----:B------:R-:W-:Y:S02]  /*0000*/  MOV R1, c[0x0][0x28] ;  /* 0x00000a0000017a02 */ /* 0x000fe40000000f00 */
[----:B------:R-:W-:Y:S05]  /*0010*/  EXIT ;  /* 0x000000000000794d */ /* 0x000fea0003800000 */
.L_x_14368:
        /* <DEDUP_REMOVED lines=14> */
.L_x_21581:


//--------------------- .text._ZN2at6native18elementwise_kernelILi128ELi4EZNS0_15gpu_kernel_implINS0_13AUnaryFunctorIlllZZZNS0_15binary_internal21div_trunc_kernel_cudaERNS_18TensorIteratorBaseEENKUlvE_clEvENKUlvE2_clEvEUlllE_EEEEvS6_RKT_EUliE_EEviT1_ --------------------------
	.section	.text._ZN2at6native18elementwise_kernelILi128ELi4EZNS0_15gpu_kernel_implINS0_13AUnaryFunctorIlllZZZNS0_15binary_internal21div_trunc_kernel_cudaERNS_18TensorIteratorBaseEENKUlvE_clEvENKUlvE2_clEvEUlllE_EEEEvS6_RKT_EUliE_EEviT1_,"ax",@progbits
	.sectioninfo	@"SHI_REGISTERS=26"
	.align	128
        .global         _ZN2at6native18elementwise_kernelILi128ELi4EZNS0_15gpu_kernel_implINS0_13AUnaryFunctorIlllZZZNS0_15binary_internal21div_trunc_kernel_cudaERNS_18TensorIteratorBaseEENKUlvE_clEvENKUlvE2_clEvEUlllE_EEEEvS6_RKT_EUliE_EEviT1_
        .type           _ZN2at6native18elementwise_kernelILi128ELi4EZNS0_15gpu_kernel_implINS0_13AUnaryFunctorIlllZZZNS0_15binary_internal21div_trunc_kernel_cudaERNS_18TensorIteratorBaseEENKUlvE_clEvENKUlvE2_clEvEUlllE_EEEEvS6_RKT_EUliE_EEviT1_,@function
        .size           _ZN2at6native18elementwise_kernelILi128ELi4EZNS0_15gpu_kernel_implINS0_13AUnaryFunctorIlllZZZNS0_15binary_internal21div_trunc_kernel_cudaERNS_18TensorIteratorBaseEENKUlvE_clEvENKUlvE2_clEvEUlllE_EEEEvS6_RKT_EUliE_EEviT1_,(.L_x_21411 - _ZN2at6native18elementwise_kernelILi128ELi4EZNS0_15gpu_kernel_implINS0_13AUnaryFunctorIlllZZZNS0_15binary_internal21div_trunc_kernel_cudaERNS_18TensorIteratorBaseEENKUlvE_clEvENKUlvE2_clEvEUlllE_EEEEvS6_RKT_EUliE_EEviT1_)
        .other          _ZN2at6native18elementwise_kernelILi128ELi4EZNS0_15gpu_kernel_implINS0_13AUnaryFunctorIlllZZZNS0_15binary_internal21div_trunc_kernel_cudaERNS_18TensorIteratorBaseEENKUlvE_clEvENKUlvE2_clEvEUlllE_EEEEvS6_RKT_EUliE_EEviT1_,@"STO_CUDA_ENTRY STV_DEFAULT"
_ZN2at6native18elementwise_kernelILi128ELi4EZNS0_15gpu_kernel_implINS0_13AUnaryFunctorIlllZZZNS0_15binary_internal21div_trunc_kernel_cudaERNS_18TensorIteratorBaseEENKUlvE_clEvENKUlvE2_clEvEUlllE_EEEEvS6_RKT_EUliE_EEviT1_:
.text._ZN2at6native18elementwise_kernelILi128ELi4EZNS0_15gpu_kernel_implINS0_13AUnaryFunctorIlllZZZNS0_15binary_internal21div_trunc_kernel_cudaERNS_18TensorIteratorBaseEENKUlvE_clEvENKUlvE2_clEvEUlllE_EEEEvS6_RKT_EUliE_EEviT1_:
        /* <DEDUP_REMOVED lines=235> */
.L_x_14371:
        /* <DEDUP_REMOVED lines=19> */
.L_x_14375:
[----:B------:R0:W5:Y:S01]  /*0fe0*/  LDG.E.U8 R2, [R4.64] ;  /* 0x0000002404027981 */ /* 0x000162000c1e1100 */
[----:B------:R-:W-:Y:S01]  /*0ff0*/  IMAD.MOV.U32 R3, RZ, RZ, RZ ;  /* 0x000000ffff037224 */ /* 0x000fe200078e00ff */
[----:B------:R-:W-:Y:S05]  /*1000*/  BRA `(.L_x_14377) ;  /* 0x00000d5000007947 */ /* 0x000fea0003800000 */
.L_x_14374:
        /* <DEDUP_REMOVED lines=8> */
.L_x_14379:
[----:B------:R-:W2:Y:S02]  /*1090*/  LDG.E R2, [R4.64] ;  /* 0x0000002404027981 */ /* 0x000ea4000c1e1900 */
[----:B--2---:R-:W-:Y:S01]  /*10a0*/  SHF.R.S32.HI R3, RZ, 0x1f, R2 ;  /* 0x0000001fff037819 */ /* 0x004fe20000011402 */
[----:B------:R-:W-:Y:S05]  /*10b0*/  BRA `(.L_x_14377) ;  /* 0x00000ca000007947 */ /* 0x000fea0003800000 */
.L_x_14378:
[----:B------:R-:W2:Y:S02]  /*10c0*/  LDG.E.S16 R2, [R4.64] ;  /* 0x0000002404027981 */ /* 0x000ea4000c1e1700 */
[----:B--2---:R-:W-:Y:S01]  /*10d0*/  SHF.R.S32.HI R3, RZ, 0x1f, R2 ;  /* 0x0000001fff037819 */ /* 0x004fe20000011402 */
[----:B------:R-:W-:Y:S05]  /*10e0*/  BRA `(.L_x_14377) ;  /* 0x00000c7000007947 */ /* 0x000fea0003800000 */
.L_x_14373:
        /* <DEDUP_REMOVED lines=9> */
.L_x_14381:
[----:B------:R-:W2:Y:S02]  /*1180*/  LDG.E.U16 R4, [R4.64] ;  /* 0x0000002404047981 */ /* 0x000ea4000c1e1500 */
[----:B--2---:R-:W-:-:S06]  /*1190*/  HADD2.F32 R2, -RZ, R4.H0_H0 ;  /* 0x20000004ff027230 */ /* 0x004fcc0000004100 */
[----:B------:R-:W0:Y:S01]  /*11a0*/  F2I.S64.TRUNC R2, R2 ;  /* 0x0000000200027311 */ /* 0x000e22000020d900 */
[----:B------:R-:W-:Y:S05]  /*11b0*/  BRA `(.L_x_14377) ;  /* 0x00000ba000007947 */ /* 0x000fea0003800000 */
.L_x_14380:
        /* <DEDUP_REMOVED lines=9> */
.L_x_14383:
[----:B------:R-:W2:Y:S02]  /*1250*/  LDG.E.U16 R4, [R4.64] ;  /* 0x0000002404047981 */ /* 0x000ea4000c1e1500 */
[----:B--2---:R-:W-:-:S06]  /*1260*/  HADD2.F32 R2, -RZ, R4.H0_H0 ;  /* 0x20000004ff027230 */ /* 0x004fcc0000004100 */
[----:B------:R-:W0:Y:S01]  /*1270*/  F2I.S64.TRUNC R2, R2 ;  /* 0x0000000200027311 */ /* 0x000e22000020d900 */
[----:B------:R-:W-:Y:S05]  /*1280*/  BRA `(.L_x_14377) ;  /* 0x00000ad000007947 */ /* 0x000fea0003800000 */
.L_x_14382:
[----:B------:R-:W2:Y:S02]  /*1290*/  LDG.E.64 R2, [R4.64] ;  /* 0x0000002404027981 */ /* 0x000ea4000c1e1b00 */
[----:B--2---:R-:W0:Y:S01]  /*12a0*/  F2I.S64.F64.TRUNC R2, R2 ;  /* 0x0000000200027311 */ /* 0x004e22000030d900 */
[----:B------:R-:W-:Y:S05]  /*12b0*/  BRA `(.L_x_14377) ;  /* 0x00000aa000007947 */ /* 0x000fea0003800000 */
.L_x_14372:
        /* <DEDUP_REMOVED lines=13> */
.L_x_14386:
[----:B------:R-:W2:Y:S02]  /*1390*/  LDG.E.64 R2, [R4.64] ;  /* 0x0000002404027981 */ /* 0x000ea4000c1e1b00 */
[----:B--2---:R-:W0:Y:S01]  /*13a0*/  F2I.S64.F64.TRUNC R2, R2 ;  /* 0x0000000200027311 */ /* 0x004e22000030d900 */
[----:B------:R-:W-:Y:S05]  /*13b0*/  BRA `(.L_x_14377) ;  /* 0x000009a000007947 */ /* 0x000fea0003800000 */
.L_x_14385:
        /* <DEDUP_REMOVED lines=27> */
.L_x_14388:
        /* <DEDUP_REMOVED lines=14> */
.L_x_14387:
[----:B------:R-:W2:Y:S02]  /*1650*/  LDG.E.U16 R2, [R4.64] ;  /* 0x0000002404027981 */ /* 0x000ea4000c1e1500 */
[----:B--2---:R-:W-:-:S06]  /*1660*/  PRMT R2, RZ, 0x5410, R2 ;  /* 0x00005410ff027816 */ /* 0x004fcc0000000002 */
[----:B------:R-:W0:Y:S01]  /*1670*/  F2I.S64.TRUNC R2, R2 ;  /* 0x0000000200027311 */ /* 0x000e22000020d900 */
[----:B------:R-:W-:Y:S05]  /*1680*/  BRA `(.L_x_14377) ;  /* 0x000006d000007947 */ /* 0x000fea0003800000 */
.L_x_14384:
        /* <DEDUP_REMOVED lines=11> */
.L_x_14391:
        /* <DEDUP_REMOVED lines=21> */
.L_x_14395:
[----:B------:R-:W-:Y:S05]  /*1890*/  BSYNC B1 ;  /* 0x0000000000017941 */ /* 0x000fea0003800000 */
.L_x_14394:
[----:B------:R-:W-:Y:S01]  /*18a0*/  IMAD.SHL.U32 R2, R2, 0x100000, RZ ;  /* 0x0010000002027824 */ /* 0x000fe200078e00ff */
[----:B------:R-:W-:-:S04]  /*18b0*/  LEA R3, R0, 0x3b800000, 0x17 ;  /* 0x3b80000000037811 */ /* 0x000fc800078eb8ff */
[----:B------:R-:W-:Y:S02]  /*18c0*/  LOP3.LUT R2, R3, R2, R4, 0xfe, !PT ;  /* 0x0000000203027212 */ /* 0x000fe400078efe04 */
.L_x_14393:
[----:B------:R-:W-:Y:S05]  /*18d0*/  BSYNC B0 ;  /* 0x0000000000007941 */ /* 0x000fea0003800000 */
.L_x_14392:
[----:B------:R-:W0:Y:S01]  /*18e0*/  F2I.S64.TRUNC R2, R2 ;  /* 0x0000000200027311 */ /* 0x000e22000020d900 */
[----:B------:R-:W-:Y:S05]  /*18f0*/  BRA `(.L_x_14377) ;  /* 0x0000046000007947 */ /* 0x000fea0003800000 */
.L_x_14390:
        /* <DEDUP_REMOVED lines=21> */
.L_x_14399:
[----:B------:R-:W-:Y:S05]  /*1a50*/  BSYNC B1 ;  /* 0x0000000000017941 */ /* 0x000fea0003800000 */
.L_x_14398:
[----:B------:R-:W-:Y:S01]  /*1a60*/  IMAD.SHL.U32 R2, R2, 0x200000, RZ ;  /* 0x0020000002027824 */ /* 0x000fe200078e00ff */
[----:B------:R-:W-:-:S04]  /*1a70*/  LEA R3, R0, 0x37800000, 0x17 ;  /* 0x3780000000037811 */ /* 0x000fc800078eb8ff */
[----:B------:R-:W-:Y:S02]  /*1a80*/  LOP3.LUT R2, R3, R2, R4, 0xfe, !PT ;  /* 0x0000000203027212 */ /* 0x000fe400078efe04 */
.L_x_14397:
[----:B------:R-:W-:Y:S05]  /*1a90*/  BSYNC B0 ;  /* 0x0000000000007941 */ /* 0x000fea0003800000 */
.L_x_14396:
[----:B------:R-:W0:Y:S01]  /*1aa0*/  F2I.S64.TRUNC R2, R2 ;  /* 0x0000000200027311 */ /* 0x000e22000020d900 */
[----:B------:R-:W-:Y:S05]  /*1ab0*/  BRA `(.L_x_14377) ;  /* 0x000002a000007947 */ /* 0x000fea0003800000 */
.L_x_14389:
        /* <DEDUP_REMOVED lines=14> */
.L_x_14403:
[----:B------:R-:W-:Y:S05]  /*1ba0*/  BSYNC B0 ;  /* 0x0000000000007941 */ /* 0x000fea0003800000 */
.L_x_14402:
[----:B------:R-:W0:Y:S01]  /*1bb0*/  F2I.S64.TRUNC R2, R2 ;  /* 0x0000000200027311 */ /* 0x000e22000020d900 */
[----:B------:R-:W-:Y:S05]  /*1bc0*/  BRA `(.L_x_14377) ;  /* 0x0000019000007947 */ /* 0x000fea0003800000 */
.L_x_14376:
        /* <DEDUP_REMOVED lines=21> */
.L_x_14401:
[----:B------:R0:W5:Y:S01]  /*1d20*/  LDG.E.64 R2, [R4.64] ;  /* 0x0000002404027981 */ /* 0x000162000c1e1b00 */
[----:B------:R-:W-:Y:S05]  /*1d30*/  BRA `(.L_x_14377) ;  /* 0x0000002000007947 */ /* 0x000fea0003800000 */
.L_x_14400:
[----:B------:R0:W5:Y:S01]  /*1d40*/  LDG.E R2, [R4.64] ;  /* 0x0000002404027981 */ /* 0x000162000c1e1900 */
[----:B------:R-:W-:-:S05]  /*1d50*/  IMAD.MOV.U32 R3, RZ, RZ, RZ ;  /* 0x000000ffff037224 */ /* 0x000fca00078e00ff */
.L_x_14377:
[----:B0----5:R-:W-:Y:S01]  /*1d60*/  LOP3.LUT R0, R3, c[0x0][0x37c], RZ, 0xfc, !PT ;  /* 0x0000df0003007a12 */ /* 0x021fe200078efcff */
[----:B------:R-:W-:Y:S03]  /*1d70*/  BSSY B0, `(.L_x_14404) ;  /* 0x000001f000007945 */ /* 0x000fe60003800000 */
[----:B------:R-:W-:-:S13]  /*1d80*/  ISETP.NE.U32.AND P0, PT, R0, RZ, PT ;  /* 0x000000ff0000720c */ /* 0x000fda0003f05070 */
[----:B------:R-:W-:Y:S05]  /*1d90*/  @!P0 BRA `(.L_x_14405) ;  /* 0x0000008000008947 */ /* 0x000fea0003800000 */
[----:B------:R-:W-:Y:S01]  /*1da0*/  IMAD.MOV.U32 R4, RZ, RZ, R2 ;  /* 0x000000ffff047224 */ /* 0x000fe200078e0002 */
[----:B------:R-:W-:Y:S01]  /*1db0*/  MOV R2, 0x1df0 ;  /* 0x00001df000027802 */ /* 0x000fe20000000f00 */
[----:B------:R-:W-:Y:S02]  /*1dc0*/  IMAD.MOV.U32 R0, RZ, RZ, c[0x0][0x378] ;  /* 0x0000de00ff007624 */ /* 0x000fe400078e00ff */
[----:B------:R-:W-:Y:S02]  /*1dd0*/  IMAD.MOV.U32 R12, RZ, RZ, c[0x0][0x37c] ;  /* 0x0000df00ff0c7624 */ /* 0x000fe400078e00ff */
[----:B------:R-:W-:Y:S05]  /*1de0*/  CALL.REL.NOINC `($__internal_30_$__cuda_sm20_div_s64) ;  /* 0x0000992000007944 */ /* 0x000fea0003c00000 */
[----:B------:R-:W-:Y:S02]  /*1df0*/  IMAD.MOV.U32 R2, RZ, RZ, R0 ;  /* 0x000000ffff027224 */ /* 0x000fe400078e0000 */
[----:B------:R-:W-:Y:S01]  /*1e00*/  IMAD.MOV.U32 R3, RZ, RZ, R5 ;  /* 0x000000ffff037224 */ /* 0x000fe200078e0005 */
[----:B------:R-:W-:Y:S05]  /*1e10*/  BRA `(.L_x_14406) ;  /* 0x0000014000007947 */ /* 0x000fea0003800000 */
.L_x_14405:
        /* <DEDUP_REMOVED lines=9> */
[----:B------:R-:W-:-:S04]  /*1eb0*/  IMAD.HI.U32 R5, R5, c[0x0][0x378], RZ ;  /* 0x0000de0005057a27 */ /* 0x000fc800078e00ff */
[----:B------:R-:W-:-:S04]  /*1ec0*/  IMAD.MOV R3, RZ, RZ, -R5 ;  /* 0x000000ffff037224 */ /* 0x000fc800078e0a05 */
[----:B------:R-:W-:-:S05]  /*1ed0*/  IMAD R3, R2, R3, c[0x0][0x378] ;  /* 0x0000de0002037624 */ /* 0x000fca00078e0203 */
        /* <DEDUP_REMOVED lines=8> */
.L_x_14406:
[----:B------:R-:W-:Y:S05]  /*1f60*/  BSYNC B0 ;  /* 0x0000000000007941 */ /* 0x000fea0003800000 */
.L_x_14404:
        /* <DEDUP_REMOVED lines=14> */
.L_x_14410:
[----:B------:R0:W-:Y:S01]  /*2050*/  STG.E.U8 [R16.64], R2 ;  /* 0x0000000210007986 */ /* 0x0001e2000c101124 */
[----:B------:R-:W-:Y:S05]  /*2060*/  BRA `(.L_x_14412) ;  /* 0x00000d7000007947 */ /* 0x000fea0003800000 */
.L_x_14409:
        /* <DEDUP_REMOVED lines=8> */
.L_x_14414:
[----:B------:R0:W-:Y:S01]  /*20f0*/  STG.E [R16.64], R2 ;  /* 0x0000000210007986 */ /* 0x0001e2000c101924 */
[----:B------:R-:W-:Y:S05]  /*2100*/  BRA `(.L_x_14412) ;  /* 0x00000cd000007947 */ /* 0x000fea0003800000 */
.L_x_14413:
[----:B------:R0:W-:Y:S01]  /*2110*/  STG.E.U16 [R16.64], R2 ;  /* 0x0000000210007986 */ /* 0x0001e2000c101524 */
[----:B------:R-:W-:Y:S05]  /*2120*/  BRA `(.L_x_14412) ;  /* 0x00000cb000007947 */ /* 0x000fea0003800000 */
.L_x_14408:
        /* <DEDUP_REMOVED lines=9> */
.L_x_14416:
[----:B------:R-:W0:Y:S02]  /*21c0*/  I2F.S64 R0, R2 ;  /* 0x0000000200007312 */ /* 0x000e240000301400 */
[----:B0-----:R-:W-:-:S05]  /*21d0*/  F2FP.PACK_AB R0, RZ, R0 ;  /* 0x00000000ff00723e */ /* 0x001fca00000000ff */
[----:B------:R0:W-:Y:S01]  /*21e0*/  STG.E.U16 [R16.64], R0 ;  /* 0x0000000010007986 */ /* 0x0001e2000c101524 */
[----:B------:R-:W-:Y:S05]  /*21f0*/  BRA `(.L_x_14412) ;  /* 0x00000be000007947 */ /* 0x000fea0003800000 */
.L_x_14415:
        /* <DEDUP_REMOVED lines=10> */
.L_x_14418:
[----:B------:R-:W0:Y:S02]  /*22a0*/  I2F.S64 R2, R2 ;  /* 0x0000000200027312 */ /* 0x000e240000301400 */
[----:B0-----:R-:W-:-:S04]  /*22b0*/  F2FP.PACK_AB R3, RZ, R2 ;  /* 0x00000002ff03723e */ /* 0x001fc800000000ff */
[----:B------:R-:W-:-:S05]  /*22c0*/  PRMT R3, R3, 0x5410, RZ ;  /* 0x0000541003037816 */ /* 0x000fca00000000ff */
[----:B------:R0:W-:Y:S01]  /*22d0*/  STG.E [R16.64], R3 ;  /* 0x0000000310007986 */ /* 0x0001e2000c101924 */
[----:B------:R-:W-:Y:S05]  /*22e0*/  BRA `(.L_x_14412) ;  /* 0x00000af000007947 */ /* 0x000fea0003800000 */
.L_x_14417:
[----:B------:R-:W0:Y:S02]  /*22f0*/  I2F.F64.S64 R2, R2 ;  /* 0x0000000200027312 */ /* 0x000e240000301c00 */
[----:B0-----:R0:W-:Y:S01]  /*2300*/  STG.E.64 [R16.64], R2 ;  /* 0x0000000210007986 */ /* 0x0011e2000c101b24 */
[----:B------:R-:W-:Y:S05]  /*2310*/  BRA `(.L_x_14412) ;  /* 0x00000ac000007947 */ /* 0x000fea0003800000 */
.L_x_14407:
        /* <DEDUP_REMOVED lines=13> */
.L_x_14421:
[----:B------:R-:W0:Y:S01]  /*23f0*/  I2F.F64.S64 R4, R2 ;  /* 0x0000000200047312 */ /* 0x000e220000301c00 */
[----:B------:R-:W-:-:S05]  /*2400*/  CS2R R6, SRZ ;  /* 0x0000000000067805 */ /* 0x000fca000001ff00 */
[----:B0-----:R0:W-:Y:S01]  /*2410*/  STG.E.128 [R16.64], R4 ;  /* 0x0000000410007986 */ /* 0x0011e2000c101d24 */
[----:B------:R-:W-:Y:S05]  /*2420*/  BRA `(.L_x_14412) ;  /* 0x000009b000007947 */ /* 0x000fea0003800000 */
.L_x_14420:
        /* <DEDUP_REMOVED lines=21> */
.L_x_14425:
[----:B------:R-:W-:Y:S05]  /*2580*/  BSYNC B0 ;  /* 0x0000000000007941 */ /* 0x000fea0003800000 */
.L_x_14424:
[----:B------:R-:W-:-:S05]  /*2590*/  LOP3.LUT R5, R0, R5, RZ, 0xfc, !PT ;  /* 0x0000000500057212 */ /* 0x000fca00078efcff */
[----:B------:R0:W-:Y:S01]  /*25a0*/  STG.E.U8 [R16.64], R5 ;  /* 0x0000000510007986 */ /* 0x0001e2000c101124 */
[----:B------:R-:W-:Y:S05]  /*25b0*/  BRA `(.L_x_14412) ;  /* 0x0000082000007947 */ /* 0x000fea0003800000 */
.L_x_14423:
        /* <DEDUP_REMOVED lines=13> */
.L_x_14427:
[----:B------:R-:W-:Y:S01]  /*2690*/  IMAD.MOV.U32 R0, RZ, RZ, 0x7f ;  /* 0x0000007fff007424 */ /* 0x000fe200078e00ff */
[----:B------:R-:W-:-:S04]  /*26a0*/  ISETP.GT.U32.AND P0, PT, R4, 0x7f800000, PT ;  /* 0x7f8000000400780c */ /* 0x000fc80003f04070 */
[----:B------:R-:W-:-:S04]  /*26b0*/  SEL R0, R0, 0x7c, P0 ;  /* 0x0000007c00007807 */ /* 0x000fc80000000000 */
.L_x_14428:
[----:B------:R-:W-:Y:S05]  /*26c0*/  BSYNC B0 ;  /* 0x0000000000007941 */ /* 0x000fea0003800000 */
.L_x_14426:
[----:B------:R-:W-:-:S04]  /*26d0*/  LOP3.LUT R2, R3, 0x80000000, RZ, 0xc0, !PT ;  /* 0x8000000003027812 */ /* 0x000fc800078ec0ff */
[----:B------:R-:W-:-:S04]  /*26e0*/  SHF.R.U32.HI R3, RZ, 0x18, R2 ;  /* 0x00000018ff037819 */ /* 0x000fc80000011602 */
[----:B------:R-:W-:-:S05]  /*26f0*/  LOP3.LUT R3, R0, R3, RZ, 0xfc, !PT ;  /* 0x0000000300037212 */ /* 0x000fca00078efcff */
[----:B------:R0:W-:Y:S01]  /*2700*/  STG.E.U8 [R16.64], R3 ;  /* 0x0000000310007986 */ /* 0x0001e2000c101124 */
[----:B------:R-:W-:Y:S05]  /*2710*/  BRA `(.L_x_14412) ;  /* 0x000006c000007947 */ /* 0x000fea0003800000 */
.L_x_14422:
[----:B------:R-:W0:Y:S02]  /*2720*/  I2F.S64 R0, R2 ;  /* 0x0000000200007312 */ /* 0x000e240000301400 */
[----:B0-----:R-:W-:-:S05]  /*2730*/  F2FP.BF16.PACK_AB R0, RZ, R0 ;  /* 0x00000000ff00723e */ /* 0x001fca00000010ff */
[----:B------:R0:W-:Y:S01]  /*2740*/  STG.E.U16 [R16.64], R0 ;  /* 0x0000000010007986 */ /* 0x0001e2000c101524 */
[----:B------:R-:W-:Y:S05]  /*2750*/  BRA `(.L_x_14412) ;  /* 0x0000068000007947 */ /* 0x000fea0003800000 */
.L_x_14419:
        /* <DEDUP_REMOVED lines=10> */
.L_x_14431:
        /* <DEDUP_REMOVED lines=17> */
.L_x_14434:
[----:B------:R-:W-:-:S04]  /*2910*/  LOP3.LUT R2, R3, 0x80000000, RZ, 0xc0, !PT ;  /* 0x8000000003027812 */ /* 0x000fc800078ec0ff */
[----:B------:R-:W-:-:S04]  /*2920*/  SHF.R.U32.HI R3, RZ, 0x18, R2 ;  /* 0x00000018ff037819 */ /* 0x000fc80000011602 */
[----:B------:R-:W-:-:S04]  /*2930*/  LOP3.LUT R0, R0, R3, RZ, 0xfc, !PT ;  /* 0x0000000300007212 */ /* 0x000fc800078efcff */
[----:B------:R-:W-:Y:S02]  /*2940*/  PRMT R8, R0, 0x7610, R8 ;  /* 0x0000761000087816 */ /* 0x000fe40000000008 */
.L_x_14433:
[----:B------:R-:W-:Y:S05]  /*2950*/  BSYNC B0 ;  /* 0x0000000000007941 */ /* 0x000fea0003800000 */
.L_x_14432:
[----:B------:R0:W-:Y:S01]  /*2960*/  STG.E.U8 [R16.64], R8 ;  /* 0x0000000810007986 */ /* 0x0001e2000c101124 */
[----:B------:R-:W-:Y:S05]  /*2970*/  BRA `(.L_x_14412) ;  /* 0x0000046000007947 */ /* 0x000fea0003800000 */
.L_x_14430:
        /* <DEDUP_REMOVED lines=17> */
.L_x_14437:
[----:B------:R-:W-:-:S04]  /*2a90*/  LOP3.LUT R2, R3, 0x80000000, RZ, 0xc0, !PT ;  /* 0x8000000003027812 */ /* 0x000fc800078ec0ff */
[----:B------:R-:W-:-:S04]  /*2aa0*/  SHF.R.U32.HI R3, RZ, 0x18, R2 ;  /* 0x00000018ff037819 */ /* 0x000fc80000011602 */
[----:B------:R-:W-:-:S04]  /*2ab0*/  LOP3.LUT R0, R0, R3, RZ, 0xfc, !PT ;  /* 0x0000000300007212 */ /* 0x000fc800078efcff */
[----:B------:R-:W-:Y:S02]  /*2ac0*/  PRMT R8, R0, 0x7610, R8 ;  /* 0x0000761000087816 */ /* 0x000fe40000000008 */
.L_x_14436:
[----:B------:R-:W-:Y:S05]  /*2ad0*/  BSYNC B0 ;  /* 0x0000000000007941 */ /* 0x000fea0003800000 */
.L_x_14435:
[----:B------:R0:W-:Y:S01]  /*2ae0*/  STG.E.U8 [R16.64], R8 ;  /* 0x0000000810007986 */ /* 0x0001e2000c101124 */
[----:B------:R-:W-:Y:S05]  /*2af0*/  BRA `(.L_x_14412) ;  /* 0x000002e000007947 */ /* 0x000fea0003800000 */
.L_x_14429:
        /* <DEDUP_REMOVED lines=23> */
.L_x_14411:
        /* <DEDUP_REMOVED lines=20> */
.L_x_14439:
[----:B------:R0:W-:Y:S01]  /*2db0*/  STG.E.64 [R16.64], R2 ;  /* 0x0000000210007986 */ /* 0x0001e2000c101b24 */
[----:B------:R-:W-:Y:S05]  /*2dc0*/  BRA `(.L_x_14412) ;  /* 0x0000001000007947 */ /* 0x000fea0003800000 */
.L_x_14438:
[----:B------:R0:W-:Y:S02]  /*2dd0*/  STG.E [R16.64], R2 ;  /* 0x0000000210007986 */ /* 0x0001e4000c101924 */
.L_x_14412:
[----:B------:R-:W-:-:S05]  /*2de0*/  IMAD R18, R18, 0x200, R19 ;  /* 0x0000020012127824 */ /* 0x000fca00078e0213 */
[----:B------:R-:W-:Y:S02]  /*2df0*/  IADD3 R23, R18, 0x80, RZ ;  /* 0x0000008012177810 */ /* 0x000fe40007ffe0ff */
.L_x_14370:
[----:B------:R-:W-:Y:S05]  /*2e00*/  BSYNC B6 ;  /* 0x0000000000067941 */ /* 0x000fea0003800000 */
.L_x_14369:
        /* <DEDUP_REMOVED lines=231> */
.L_x_14442:
        /* <DEDUP_REMOVED lines=19> */
.L_x_14446:
[----:B------:R0:W5:Y:S01]  /*3db0*/  LDG.E.U8 R2, [R4.64] ;  /* 0x0000002404027981 */ /* 0x000162000c1e1100 */
[----:B------:R-:W-:Y:S01]  /*3dc0*/  IMAD.MOV.U32 R3, RZ, RZ, RZ ;  /* 0x000000ffff037224 */ /* 0x000fe200078e00ff */
[----:B------:R-:W-:Y:S05]  /*3dd0*/  BRA `(.L_x_14448) ;  /* 0x00000d5000007947 */ /* 0x000fea0003800000 */
.L_x_14445:
        /* <DEDUP_REMOVED lines=8> */
.L_x_14450:
[----:B------:R-:W2:Y:S02]  /*3e60*/  LDG.E R2, [R4.64] ;  /* 0x0000002404027981 */ /* 0x000ea4000c1e1900 */
[----:B--2---:R-:W-:Y:S01]  /*3e70*/  SHF.R.S32.HI R3, RZ, 0x1f, R2 ;  /* 0x0000001fff037819 */ /* 0x004fe20000011402 */
[----:B------:R-:W-:Y:S05]  /*3e80*/  BRA `(.L_x_14448) ;  /* 0x00000ca000007947 */ /* 0x000fea0003800000 */
.L_x_14449:
[----:B------:R-:W2:Y:S02]  /*3e90*/  LDG.E.S16 R2, [R4.64] ;  /* 0x0000002404027981 */ /* 0x000ea4000c1e1700 */
[----:B--2---:R-:W-:Y:S01]  /*3ea0*/  SHF.R.S32.HI R3, RZ, 0x1f, R2 ;  /* 0x0000001fff037819 */ /* 0x004fe20000011402 */
[----:B------:R-:W-:Y:S05]  /*3eb0*/  BRA `(.L_x_14448) ;  /* 0x00000c7000007947 */ /* 0x000fea0003800000 */
.L_x_14444:
        /* <DEDUP_REMOVED lines=9> */
.L_x_14452:
[----:B------:R-:W2:Y:S02]  /*3f50*/  LDG.E.U16 R4, [R4.64] ;  /* 0x0000002404047981 */ /* 0x000ea4000c1e1500 */
[----:B--2---:R-:W-:-:S06]  /*3f60*/  HADD2.F32 R2, -RZ, R4.H0_H0 ;  /* 0x20000004ff027230 */ /* 0x004fcc0000004100 */
[----:B------:R-:W0:Y:S01]  /*3f70*/  F2I.S64.TRUNC R2, R2 ;  /* 0x0000000200027311 */ /* 0x000e22000020d900 */
[----:B------:R-:W-:Y:S05]  /*3f80*/  BRA `(.L_x_14448) ;  /* 0x00000ba000007947 */ /* 0x000fea0003800000 */
.L_x_14451:
        /* <DEDUP_REMOVED lines=9> */
.L_x_14454:
[----:B------:R-:W2:Y:S02]  /*4020*/  LDG.E.U16 R4, [R4.64] ;  /* 0x0000002404047981 */ /* 0x000ea4000c1e1500 */
[----:B--2---:R-:W-:-:S06]  /*4030*/  HADD2.F32 R2, -RZ, R4.H0_H0 ;  /* 0x20000004ff027230 */ /* 0x004fcc0000004100 */
[----:B------:R-:W0:Y:S01]  /*4040*/  F2I.S64.TRUNC R2, R2 ;  /* 0x0000000200027311 */ /* 0x000e22000020d900 */
[----:B------:R-:W-:Y:S05]  /*4050*/  BRA `(.L_x_14448) ;  /* 0x00000ad000007947 */ /* 0x000fea0003800000 */
.L_x_14453:
[----:B------:R-:W2:Y:S02]  /*4060*/  LDG.E.64 R2, [R4.64] ;  /* 0x0000002404027981 */ /* 0x000ea4000c1e1b00 */
[----:B--2---:R-:W0:Y:S01]  /*4070*/  F2I.S64.F64.TRUNC R2, R2 ;  /* 0x0000000200027311 */ /* 0x004e22000030d900 */
[----:B------:R-:W-:Y:S05]  /*4080*/  BRA `(.L_x_14448) ;  /* 0x00000aa000007947 */ /* 0x000fea0003800000 */
.L_x_14443:
        /* <DEDUP_REMOVED lines=13> */
.L_x_14457:
[----:B------:R-:W2:Y:S02]  /*4160*/  LDG.E.64 R2, [R4.64] ;  /* 0x0000002404027981 */ /* 0x000ea4000c1e1b00 */
[----:B--2---:R-:W0:Y:S01]  /*4170*/  F2I.S64.F64.TRUNC R2, R2 ;  /* 0x0000000200027311 */ /* 0x004e22000030d900 */
[----:B------:R-:W-:Y:S05]  /*4180*/  BRA `(.L_x_14448) ;  /* 0x000009a000007947 */ /* 0x000fea0003800000 */
.L_x_14456:
        /* <DEDUP_REMOVED lines=27> */
.L_x_14459:
        /* <DEDUP_REMOVED lines=14> */
.L_x_14458:
[----:B------:R-:W2:Y:S02]  /*4420*/  LDG.E.U16 R2, [R4.64] ;  /* 0x0000002404027981 */ /* 0x000ea4000c1e1500 */
[----:B--2---:R-:W-:-:S06]  /*4430*/  PRMT R2, RZ, 0x5410, R2 ;  /* 0x00005410ff027816 */ /* 0x004fcc0000000002 */
[----:B------:R-:W0:Y:S01]  /*4440*/  F2I.S64.TRUNC R2, R2 ;  /* 0x0000000200027311 */ /* 0x000e22000020d900 */
[----:B------:R-:W-:Y:S05]  /*4450*/  BRA `(.L_x_14448) ;  /* 0x000006d000007947 */ /* 0x000fea0003800000 */
.L_x_14455:
        /* <DEDUP_REMOVED lines=11> */
.L_x_14462:
        /* <DEDUP_REMOVED lines=21> */
.L_x_14466:
[----:B------:R-:W-:Y:S05]  /*4660*/  BSYNC B1 ;  /* 0x0000000000017941 */ /* 0x000fea0003800000 */
.L_x_14465:
[----:B------:R-:W-:Y:S01]  /*4670*/  IMAD.SHL.U32 R2, R2, 0x100000, RZ ;  /* 0x0010000002027824 */ /* 0x000fe200078e00ff */
[----:B------:R-:W-:-:S04]  /*4680*/  LEA R3, R0, 0x3b800000, 0x17 ;  /* 0x3b80000000037811 */ /* 0x000fc800078eb8ff */
[----:B------:R-:W-:Y:S02]  /*4690*/  LOP3.LUT R2, R3, R2, R4, 0xfe, !PT ;  /* 0x0000000203027212 */ /* 0x000fe400078efe04 */
.L_x_14464:
[----:B------:R-:W-:Y:S05]  /*46a0*/  BSYNC B0 ;  /* 0x0000000000007941 */ /* 0x000fea0003800000 */
.L_x_14463:
[----:B------:R-:W0:Y:S01]  /*46b0*/  F2I.S64.TRUNC R2, R2 ;  /* 0x0000000200027311 */ /* 0x000e22000020d900 */
[----:B------:R-:W-:Y:S05]  /*46c0*/  BRA `(.L_x_14448) ;  /* 0x0000046000007947 */ /* 0x000fea0003800000 */
.L_x_14461:
        /* <DEDUP_REMOVED lines=21> */
.L_x_14470:
[----:B------:R-:W-:Y:S05]  /*4820*/  BSYNC B1 ;  /* 0x0000000000017941 */ /* 0x000fea0003800000 */
.L_x_14469:
[----:B------:R-:W-:Y:S01]  /*4830*/  IMAD.SHL.U32 R2, R2, 0x200000, RZ ;  /* 0x0020000002027824 */ /* 0x000fe200078e00ff */
[----:B------:R-:W-:-:S04]  /*4840*/  LEA R3, R0, 0x37800000, 0x17 ;  /* 0x3780000000037811 */ /* 0x000fc800078eb8ff */
[----:B------:R-:W-:Y:S02]  /*4850*/  LOP3.LUT R2, R3, R2, R4, 0xfe, !PT ;  /* 0x0000000203027212 */ /* 0x000fe400078efe04 */
.L_x_14468:
[----:B------:R-:W-:Y:S05]  /*4860*/  BSYNC B0 ;  /* 0x0000000000007941 */ /* 0x000fea0003800000 */
.L_x_14467:
[----:B------:R-:W0:Y:S01]  /*4870*/  F2I.S64.TRUNC R2, R2 ;  /* 0x0000000200027311 */ /* 0x000e22000020d900 */
[----:B------:R-:W-:Y:S05]  /*4880*/  BRA `(.L_x_14448) ;  /* 0x000002a000007947 */ /* 0x000fea0003800000 */
.L_x_14460:
        /* <DEDUP_REMOVED lines=14> */
.L_x_14474:
[----:B------:R-:W-:Y:S05]  /*4970*/  BSYNC B0 ;  /* 0x0000000000007941 */ /* 0x000fea0003800000 */
.L_x_14473:
[----:B------:R-:W0:Y:S01]  /*4980*/  F2I.S64.TRUNC R2, R2 ;  /* 0x0000000200027311 */ /* 0x000e22000020d900 */
[----:B------:R-:W-:Y:S05]  /*4990*/  BRA `(.L_x_14448) ;  /* 0x0000019000007947 */ /* 0x000fea0003800000 */
.L_x_14447:
        /* <DEDUP_REMOVED lines=21> */
.L_x_14472:
[----:B------:R0:W5:Y:S01]  /*4af0*/  LDG.E.64 R2, [R4.64] ;  /* 0x0000002404027981 */ /* 0x000162000c1e1b00 */
[----:B------:R-:W-:Y:S05]  /*4b00*/  BRA `(.L_x_14448) ;  /* 0x0000002000007947 */ /* 0x000fea0003800000 */
.L_x_14471:
[----:B------:R0:W5:Y:S01]  /*4b10*/  LDG.E R2, [R4.64] ;  /* 0x0000002404027981 */ /* 0x000162000c1e1900 */
[----:B------:R-:W-:-:S05]  /*4b20*/  IMAD.MOV.U32 R3, RZ, RZ, RZ ;  /* 0x000000ffff037224 */ /* 0x000fca00078e00ff */
.L_x_14448:
        /* <DEDUP_REMOVED lines=12> */
.L_x_14476:
        /* <DEDUP_REMOVED lines=20> */
.L_x_14477:
[----:B------:R-:W-:Y:S05]  /*4d30*/  BSYNC B0 ;  /* 0x0000000000007941 */ /* 0x000fea0003800000 */
.L_x_14475:
        /* <DEDUP_REMOVED lines=14> */
.L_x_14481:
[----:B------:R0:W-:Y:S01]  /*4e20*/  STG.E.U8 [R16.64], R2 ;  /* 0x0000000210007986 */ /* 0x0001e2000c101124 */
[----:B------:R-:W-:Y:S05]  /*4e30*/  BRA `(.L_x_14483) ;  /* 0x00000d7000007947 */ /* 0x000fea0003800000 */
.L_x_14480:
        /* <DEDUP_REMOVED lines=8> */
.L_x_14485:
[----:B------:R0:W-:Y:S01]  /*4ec0*/  STG.E [R16.64], R2 ;  /* 0x0000000210007986 */ /* 0x0001e2000c101924 */
[----:B------:R-:W-:Y:S05]  /*4ed0*/  BRA `(.L_x_14483) ;  /* 0x00000cd000007947 */ /* 0x000fea0003800000 */
.L_x_14484:
[----:B------:R0:W-:Y:S01]  /*4ee0*/  STG.E.U16 [R16.64], R2 ;  /* 0x0000000210007986 */ /* 0x0001e2000c101524 */
[----:B------:R-:W-:Y:S05]  /*4ef0*/  BRA `(.L_x_14483) ;  /* 0x00000cb000007947 */ /* 0x000fea0003800000 */
.L_x_14479:
        /* <DEDUP_REMOVED lines=9> */
.L_x_14487:
[----:B------:R-:W0:Y:S02]  /*4f90*/  I2F.S64 R0, R2 ;  /* 0x0000000200007312 */ /* 0x000e240000301400 */
[----:B0-----:R-:W-:-:S05]  /*4fa0*/  F2FP.PACK_AB R0, RZ, R0 ;  /* 0x00000000ff00723e */ /* 0x001fca00000000ff */
[----:B------:R0:W-:Y:S01]  /*4fb0*/  STG.E.U16 [R16.64], R0 ;  /* 0x0000000010007986 */ /* 0x0001e2000c101524 */
[----:B------:R-:W-:Y:S05]  /*4fc0*/  BRA `(.L_x_14483) ;  /* 0x00000be000007947 */ /* 0x000fea0003800000 */
.L_x_14486:
        /* <DEDUP_REMOVED lines=10> */
.L_x_14489:
[----:B------:R-:W0:Y:S02]  /*5070*/  I2F.S64 R2, R2 ;  /* 0x0000000200027312 */ /* 0x000e240000301400 */
[----:B0-----:R-:W-:-:S04]  /*5080*/  F2FP.PACK_AB R3, RZ, R2 ;  /* 0x00000002ff03723e */ /* 0x001fc800000000ff */
[----:B------:R-:W-:-:S05]  /*5090*/  PRMT R3, R3, 0x5410, RZ ;  /* 0x0000541003037816 */ /* 0x000fca00000000ff */
[----:B------:R0:W-:Y:S01]  /*50a0*/  STG.E [R16.64], R3 ;  /* 0x0000000310007986 */ /* 0x0001e2000c101924 */
[----:B------:R-:W-:Y:S05]  /*50b0*/  BRA `(.L_x_14483) ;  /* 0x00000af000007947 */ /* 0x000fea0003800000 */
.L_x_14488:
[----:B------:R-:W0:Y:S02]  /*50c0*/  I2F.F64.S64 R2, R2 ;  /* 0x0000000200027312 */ /* 0x000e240000301c00 */
[----:B0-----:R0:W-:Y:S01]  /*50d0*/  STG.E.64 [R16.64], R2 ;  /* 0x0000000210007986 */ /* 0x0011e2000c101b24 */
[----:B------:R-:W-:Y:S05]  /*50e0*/  BRA `(.L_x_14483) ;  /* 0x00000ac000007947 */ /* 0x000fea0003800000 */
.L_x_14478:
        /* <DEDUP_REMOVED lines=13> */
.L_x_14492:
[----:B------:R-:W0:Y:S01]  /*51c0*/  I2F.F64.S64 R4, R2 ;  /* 0x0000000200047312 */ /* 0x000e220000301c00 */
[----:B------:R-:W-:-:S05]  /*51d0*/  CS2R R6, SRZ ;  /* 0x0000000000067805 */ /* 0x000fca000001ff00 */
[----:B0-----:R0:W-:Y:S01]  /*51e0*/  STG.E.128 [R16.64], R4 ;  /* 0x0000000410007986 */ /* 0x0011e2000c101d24 */
[----:B------:R-:W-:Y:S05]  /*51f0*/  BRA `(.L_x_14483) ;  /* 0x000009b000007947 */ /* 0x000fea0003800000 */
.L_x_14491:
        /* <DEDUP_REMOVED lines=21> */
.L_x_14496:
[----:B------:R-:W-:Y:S05]  /*5350*/  BSYNC B0 ;  /* 0x0000000000007941 */ /* 0x000fea0003800000 */
.L_x_14495:
[----:B------:R-:W-:-:S05]  /*5360*/  LOP3.LUT R5, R0, R5, RZ, 0xfc, !PT ;  /* 0x0000000500057212 */ /* 0x000fca00078efcff */
[----:B------:R0:W-:Y:S01]  /*5370*/  STG.E.U8 [R16.64], R5 ;  /* 0x0000000510007986 */ /* 0x0001e2000c101124 */
[----:B------:R-:W-:Y:S05]  /*5380*/  BRA `(.L_x_14483) ;  /* 0x0000082000007947 */ /* 0x000fea0003800000 */
.L_x_14494:
        /* <DEDUP_REMOVED lines=13> */
.L_x_14498:
[----:B------:R-:W-:Y:S01]  /*5460*/  IMAD.MOV.U32 R0, RZ, RZ, 0x7f ;  /* 0x0000007fff007424 */ /* 0x000fe200078e00ff */
[----:B------:R-:W-:-:S04]  /*5470*/  ISETP.GT.U32.AND P0, PT, R4, 0x7f800000, PT ;  /* 0x7f8000000400780c */ /* 0x000fc80003f04070 */
[----:B------:R-:W-:-:S04]  /*5480*/  SEL R0, R0, 0x7c, P0 ;  /* 0x0000007c00007807 */ /* 0x000fc80000000000 */
.L_x_14499:
[----:B------:R-:W-:Y:S05]  /*5490*/  BSYNC B0 ;  /* 0x0000000000007941 */ /* 0x000fea0003800000 */
.L_x_14497:
[----:B------:R-:W-:-:S04]  /*54a0*/  LOP3.LUT R2, R3, 0x80000000, RZ, 0xc0, !PT ;  /* 0x8000000003027812 */ /* 0x000fc800078ec0ff */
[----:B------:R-:W-:-:S04]  /*54b0*/  SHF.R.U32.HI R3, RZ, 0x18, R2 ;  /* 0x00000018ff037819 */ /* 0x000fc80000011602 */
[----:B------:R-:W-:-:S05]  /*54c0*/  LOP3.LUT R3, R0, R3, RZ, 0xfc, !PT ;  /* 0x0000000300037212 */ /* 0x000fca00078efcff */
[----:B------:R0:W-:Y:S01]  /*54d0*/  STG.E.U8 [R16.64], R3 ;  /* 0x0000000310007986 */ /* 0x0001e2000c101124 */
[----:B------:R-:W-:Y:S05]  /*54e0*/  BRA `(.L_x_14483) ;  /* 0x000006c000007947 */ /* 0x000fea0003800000 */
.L_x_14493:
[----:B------:R-:W0:Y:S02]  /*54f0*/  I2F.S64 R0, R2 ;  /* 0x0000000200007312 */ /* 0x000e240000301400 */
[----:B0-----:R-:W-:-:S05]  /*5500*/  F2FP.BF16.PACK_AB R0, RZ, R0 ;  /* 0x00000000ff00723e */ /* 0x001fca00000010ff */
[----:B------:R0:W-:Y:S01]  /*5510*/  STG.E.U16 [R16.64], R0 ;  /* 0x0000000010007986 */ /* 0x0001e2000c101524 */
[----:B------:R-:W-:Y:S05]  /*5520*/  BRA `(.L_x_14483) ;  /* 0x0000068000007947 */ /* 0x000fea0003800000 */
.L_x_14490:
        /* <DEDUP_REMOVED lines=10> */
.L_x_14502:
        /* <DEDUP_REMOVED lines=17> */
.L_x_14505:
[----:B------:R-:W-:-:S04]  /*56e0*/  LOP3.LUT R2, R3, 0x80000000, RZ, 0xc0, !PT ;  /* 0x8000000003027812 */ /* 0x000fc800078ec0ff */
[----:B------:R-:W-:-:S04]  /*56f0*/  SHF.R.U32.HI R3, RZ, 0x18, R2 ;  /* 0x00000018ff037819 */ /* 0x000fc80000011602 */
[----:B------:R-:W-:-:S04]  /*5700*/  LOP3.LUT R0, R0, R3, RZ, 0xfc, !PT ;  /* 0x0000000300007212 */ /* 0x000fc800078efcff */
[----:B------:R-:W-:Y:S02]  /*5710*/  PRMT R8, R0, 0x7610, R8 ;  /* 0x0000761000087816 */ /* 0x000fe40000000008 */
.L_x_14504:
[----:B------:R-:W-:Y:S05]  /*5720*/  BSYNC B0 ;  /* 0x0000000000007941 */ /* 0x000fea0003800000 */
.L_x_14503:
[----:B------:R0:W-:Y:S01]  /*5730*/  STG.E.U8 [R16.64], R8 ;  /* 0x0000000810007986 */ /* 0x0001e2000c101124 */
[----:B------:R-:W-:Y:S05]  /*5740*/  BRA `(.L_x_14483) ;  /* 0x0000046000007947 */ /* 0x000fea0003800000 */
.L_x_14501:
        /* <DEDUP_REMOVED lines=17> */
.L_x_14508:
[----:B------:R-:W-:-:S04]  /*5860*/  LOP3.LUT R2, R3, 0x80000000, RZ, 0xc0, !PT ;  /* 0x8000000003027812 */ /* 0x000fc800078ec0ff */
[----:B------:R-:W-:-:S04]  /*5870*/  SHF.R.U32.HI R3, RZ, 0x18, R2 ;  /* 0x00000018ff037819 */ /* 0x000fc80000011602 */
[----:B------:R-:W-:-:S04]  /*5880*/  LOP3.LUT R0, R0, R3, RZ, 0xfc, !PT ;  /* 0x0000000300007212 */ /* 0x000fc800078efcff */
[----:B------:R-:W-:Y:S02]  /*5890*/  PRMT R8, R0, 0x7610, R8 ;  /* 0x0000761000087816 */ /* 0x000fe40000000008 */
.L_x_14507:
[----:B------:R-:W-:Y:S05]  /*58a0*/  BSYNC B0 ;  /* 0x0000000000007941 */ /* 0x000fea0003800000 */
.L_x_14506:
[----:B------:R0:W-:Y:S01]  /*58b0*/  STG.E.U8 [R16.64], R8 ;  /* 0x0000000810007986 */ /* 0x0001e2000c101124 */
[----:B------:R-:W-:Y:S05]  /*58c0*/  BRA `(.L_x_14483) ;  /* 0x000002e000007947 */ /* 0x000fea0003800000 */
.L_x_14500:
        /* <DEDUP_REMOVED lines=23> */
.L_x_14482:
        /* <DEDUP_REMOVED lines=20> */
.L_x_14510:
[----:B------:R0:W-:Y:S01]  /*5b80*/  STG.E.64 [R16.64], R2 ;  /* 0x0000000210007986 */ /* 0x0001e2000c101b24 */
[----:B------:R-:W-:Y:S05]  /*5b90*/  BRA `(.L_x_14483) ;  /* 0x0000001000007947 */ /* 0x000fea0003800000 */
.L_x_14509:
[----:B------:R0:W-:Y:S02]  /*5ba0*/  STG.E [R16.64], R2 ;  /* 0x0000000210007986 */ /* 0x0001e4000c101924 */
.L_x_14483:
        /* <DEDUP_REMOVED lines=231> */
.L_x_14511:
        /* <DEDUP_REMOVED lines=19> */
.L_x_14515:
[----:B------:R0:W5:Y:S01]  /*6b50*/  LDG.E.U8 R2, [R4.64] ;  /* 0x0000002404027981 */ /* 0x000162000c1e1100 */
[----:B------:R-:W-:Y:S01]  /*6b60*/  IMAD.MOV.U32 R3, RZ, RZ, RZ ;  /* 0x000000ffff037224 */ /* 0x000fe200078e00ff */
[----:B------:R-:W-:Y:S05]  /*6b70*/  BRA `(.L_x_14517) ;  /* 0x00000d5000007947 */ /* 0x000fea0003800000 */
.L_x_14514:
        /* <DEDUP_REMOVED lines=8> */
.L_x_14519:
[----:B------:R-:W2:Y:S02]  /*6c00*/  LDG.E R2, [R4.64] ;  /* 0x0000002404027981 */ /* 0x000ea4000c1e1900 */
[----:B--2---:R-:W-:Y:S01]  /*6c10*/  SHF.R.S32.HI R3, RZ, 0x1f, R2 ;  /* 0x0000001fff037819 */ /* 0x004fe20000011402 */
[----:B------:R-:W-:Y:S05]  /*6c20*/  BRA `(.L_x_14517) ;  /* 0x00000ca000007947 */ /* 0x000fea0003800000 */
.L_x_14518:
[----:B------:R-:W2:Y:S02]  /*6c30*/  LDG.E.S16 R2, [R4.64] ;  /* 0x0000002404027981 */ /* 0x000ea4000c1e1700 */
[----:B--2---:R-:W-:Y:S01]  /*6c40*/  SHF.R.S32.HI R3, RZ, 0x1f, R2 ;  /* 0x0000001fff037819 */ /* 0x004fe20000011402 */
[----:B------:R-:W-:Y:S05]  /*6c50*/  BRA `(.L_x_14517) ;  /* 0x00000c7000007947 */ /* 0x000fea0003800000 */
.L_x_14513:
        /* <DEDUP_REMOVED lines=9> */
.L_x_14521:
[----:B------:R-:W2:Y:S02]  /*6cf0*/  LDG.E.U16 R4, [R4.64] ;  /* 0x0000002404047981 */ /* 0x000ea4000c1e1500 */
[----:B--2---:R-:W-:-:S06]  /*6d00*/  HADD2.F32 R2, -RZ, R4.H0_H0 ;  /* 0x20000004ff027230 */ /* 0x004fcc0000004100 */
[----:B------:R-:W0:Y:S01]  /*6d10*/  F2I.S64.TRUNC R2, R2 ;  /* 0x0000000200027311 */ /* 0x000e22000020d900 */
[----:B------:R-:W-:Y:S05]  /*6d20*/  BRA `(.L_x_14517) ;  /* 0x00000ba000007947 */ /* 0x000fea0003800000 */
.L_x_14520:
        /* <DEDUP_REMOVED lines=9> */
.L_x_14523:
[----:B------:R-:W2:Y:S02]  /*6dc0*/  LDG.E.U16 R4, [R4.64] ;  /* 0x0000002404047981 */ /* 0x000ea4000c1e1500 */
[----:B--2---:R-:W-:-:S06]  /*6dd0*/  HADD2.F32 R2, -RZ, R4.H0_H0 ;  /* 0x20000004ff027230 */ /* 0x004fcc0000004100 */
[----:B------:R-:W0:Y:S01]  /*6de0*/  F2I.S64.TRUNC R2, R2 ;  /* 0x0000000200027311 */ /* 0x000e22000020d900 */
[----:B------:R-:W-:Y:S05]  /*6df0*/  BRA `(.L_x_14517) ;  /* 0x00000ad000007947 */ /* 0x000fea0003800000 */
.L_x_14522:
[----:B------:R-:W2:Y:S02]  /*6e00*/  LDG.E.64 R2, [R4.64] ;  /* 0x0000002404027981 */ /* 0x000ea4000c1e1b00 */
[----:B--2---:R-:W0:Y:S01]  /*6e10*/  F2I.S64.F64.TRUNC R2, R2 ;  /* 0x0000000200027311 */ /* 0x004e22000030d900 */
[----:B------:R-:W-:Y:S05]  /*6e20*/  BRA `(.L_x_14517) ;  /* 0x00000aa000007947 */ /* 0x000fea0003800000 */
.L_x_14512:
        /* <DEDUP_REMOVED lines=13> */
.L_x_14526:
[----:B------:R-:W2:Y:S02]  /*6f00*/  LDG.E.64 R2, [R4.64] ;  /* 0x0000002404027981 */ /* 0x000ea4000c1e1b00 */
[----:B--2---:R-:W0:Y:S01]  /*6f10*/  F2I.S64.F64.TRUNC R2, R2 ;  /* 0x0000000200027311 */ /* 0x004e22000030d900 */
[----:B------:R-:W-:Y:S05]  /*6f20*/  BRA `(.L_x_14517) ;  /* 0x000009a000007947 */ /* 0x000fea0003800000 */
.L_x_14525:
        /* <DEDUP_REMOVED lines=27> */
.L_x_14528:
        /* <DEDUP_REMOVED lines=14> */
.L_x_14527:
[----:B------:R-:W2:Y:S02]  /*71c0*/  LDG.E.U16 R2, [R4.64] ;  /* 0x0000002404027981 */ /* 0x000ea4000c1e1500 */
[----:B--2---:R-:W-:-:S06]  /*71d0*/  PRMT R2, RZ, 0x5410, R2 ;  /* 0x00005410ff027816 */ /* 0x004fcc0000000002 */
[----:B------:R-:W0:Y:S01]  /*71e0*/  F2I.S64.TRUNC R2, R2 ;  /* 0x0000000200027311 */ /* 0x000e22000020d900 */
[----:B------:R-:W-:Y:S05]  /*71f0*/  BRA `(.L_x_14517) ;  /* 0x000006d000007947 */ /* 0x000fea0003800000 */
.L_x_14524:
        /* <DEDUP_REMOVED lines=11> */
.L_x_14531:
        /* <DEDUP_REMOVED lines=21> */
.L_x_14535:
[----:B------:R-:W-:Y:S05]  /*7400*/  BSYNC B1 ;  /* 0x0000000000017941 */ /* 0x000fea0003800000 */
.L_x_14534:
[----:B------:R-:W-:Y:S01]  /*7410*/  IMAD.SHL.U32 R2, R2, 0x100000, RZ ;  /* 0x0010000002027824 */ /* 0x000fe200078e00ff */
[----:B------:R-:W-:-:S04]  /*7420*/  LEA R3, R0, 0x3b800000, 0x17 ;  /* 0x3b80000000037811 */ /* 0x000fc800078eb8ff */
[----:B------:R-:W-:Y:S02]  /*7430*/  LOP3.LUT R2, R3, R2, R4, 0xfe, !PT ;  /* 0x0000000203027212 */ /* 0x000fe400078efe04 */
.L_x_14533:
[----:B------:R-:W-:Y:S05]  /*7440*/  BSYNC B0 ;  /* 0x0000000000007941 */ /* 0x000fea0003800000 */
.L_x_14532:
[----:B------:R-:W0:Y:S01]  /*7450*/  F2I.S64.TRUNC R2, R2 ;  /* 0x0000000200027311 */ /* 0x000e22000020d900 */
[----:B------:R-:W-:Y:S05]  /*7460*/  BRA `(.L_x_14517) ;  /* 0x0000046000007947 */ /* 0x000fea0003800000 */
.L_x_14530:
        /* <DEDUP_REMOVED lines=21> */
.L_x_14539:
[----:B------:R-:W-:Y:S05]  /*75c0*/  BSYNC B1 ;  /* 0x0000000000017941 */ /* 0x000fea0003800000 */
.L_x_14538:
[----:B------:R-:W-:Y:S01]  /*75d0*/  IMAD.SHL.U32 R2, R2, 0x200000, RZ ;  /* 0x0020000002027824 */ /* 0x000fe200078e00ff */
[----:B------:R-:W-:-:S04]  /*75e0*/  LEA R3, R0, 0x37800000, 0x17 ;  /* 0x3780000000037811 */ /* 0x000fc800078eb8ff */
[----:B------:R-:W-:Y:S02]  /*75f0*/  LOP3.LUT R2, R3, R2, R4, 0xfe, !PT ;  /* 0x0000000203027212 */ /* 0x000fe400078efe04 */
.L_x_14537:
[----:B------:R-:W-:Y:S05]  /*7600*/  BSYNC B0 ;  /* 0x0000000000007941 */ /* 0x000fea0003800000 */
.L_x_14536:
[----:B------:R-:W0:Y:S01]  /*7610*/  F2I.S64.TRUNC R2, R2 ;  /* 0x0000000200027311 */ /* 0x000e22000020d900 */
[----:B------:R-:W-:Y:S05]  /*7620*/  BRA `(.L_x_14517) ;  /* 0x000002a000007947 */ /* 0x000fea0003800000 */
.L_x_14529:
        /* <DEDUP_REMOVED lines=14> */
.L_x_14543:
[----:B------:R-:W-:Y:S05]  /*7710*/  BSYNC B0 ;  /* 0x0000000000007941 */ /* 0x000fea0003800000 */
.L_x_14542:
[----:B------:R-:W0:Y:S01]  /*7720*/  F2I.S64.TRUNC R2, R2 ;  /* 0x0000000200027311 */ /* 0x000e22000020d900 */
[----:B------:R-:W-:Y:S05]  /*7730*/  BRA `(.L_x_14517) ;  /* 0x0000019000007947 */ /* 0x000fea0003800000 */
.L_x_14516:
        /* <DEDUP_REMOVED lines=21> */
.L_x_14541:
[----:B------:R0:W5:Y:S01]  /*7890*/  LDG.E.64 R2, [R4.64] ;  /* 0x0000002404027981 */ /* 0x000162000c1e1b00 */
[----:B------:R-:W-:Y:S05]  /*78a0*/  BRA `(.L_x_14517) ;  /* 0x0000002000007947 */ /* 0x000fea0003800000 */
.L_x_14540:
[----:B------:R0:W5:Y:S01]  /*78b0*/  LDG.E R2, [R4.64] ;  /* 0x0000002404027981 */ /* 0x000162000c1e1900 */
[----:B------:R-:W-:-:S05]  /*78c0*/  IMAD.MOV.U32 R3, RZ, RZ, RZ ;  /* 0x000000ffff037224 */ /* 0x000fca00078e00ff */
.L_x_14517:
        /* <DEDUP_REMOVED lines=12> */
.L_x_14545:
        /* <DEDUP_REMOVED lines=20> */
.L_x_14546:
[----:B------:R-:W-:Y:S05]  /*7ad0*/  BSYNC B0 ;  /* 0x0000000000007941 */ /* 0x000fea0003800000 */
.L_x_14544:
        /* <DEDUP_REMOVED lines=14> */
.L_x_14550:
[----:B------:R0:W-:Y:S01]  /*7bc0*/  STG.E.U8 [R16.64], R2 ;  /* 0x0000000210007986 */ /* 0x0001e2000c101124 */
[----:B------:R-:W-:Y:S05]  /*7bd0*/  BRA `(.L_x_14552) ;  /* 0x00000d7000007947 */ /* 0x000fea0003800000 */
.L_x_14549:
        /* <DEDUP_REMOVED lines=8> */
.L_x_14554:
[----:B------:R0:W-:Y:S01]  /*7c60*/  STG.E [R16.64], R2 ;  /* 0x0000000210007986 */ /* 0x0001e2000c101924 */
[----:B------:R-:W-:Y:S05]  /*7c70*/  BRA `(.L_x_14552) ;  /* 0x00000cd000007947 */ /* 0x000fea0003800000 */
.L_x_14553:
[----:B------:R0:W-:Y:S01]  /*7c80*/  STG.E.U16 [R16.64], R2 ;  /* 0x0000000210007986 */ /* 0x0001e2000c101524 */
[----:B------:R-:W-:Y:S05]  /*7c90*/  BRA `(.L_x_14552) ;  /* 0x00000cb000007947 */ /* 0x000fea0003800000 */
.L_x_14548:
        /* <DEDUP_REMOVED lines=9> */
.L_x_14556:
[----:B------:R-:W0:Y:S02]  /*7d30*/  I2F.S64 R0, R2 ;  /* 0x0000000200007312 */ /* 0x000e240000301400 */
[----:B0-----:R-:W-:-:S05]  /*7d40*/  F2FP.PACK_AB R0, RZ, R0 ;  /* 0x00000000ff00723e */ /* 0x001fca00000000ff */
[----:B------:R0:W-:Y:S01]  /*7d50*/  STG.E.U16 [R16.64], R0 ;  /* 0x0000000010007986 */ /* 0x0001e2000c101524 */
[----:B------:R-:W-:Y:S05]  /*7d60*/  BRA `(.L_x_14552) ;  /* 0x00000be000007947 */ /* 0x000fea0003800000 */
.L_x_14555:
        /* <DEDUP_REMOVED lines=10> */
.L_x_14558:
[----:B------:R-:W0:Y:S02]  /*7e10*/  I2F.S64 R2, R2 ;  /* 0x0000000200027312 */ /* 0x000e240000301400 */
[----:B0-----:R-:W-:-:S04]  /*7e20*/  F2FP.PACK_AB R3, RZ, R2 ;  /* 0x00000002ff03723e */ /* 0x001fc800000000ff */
[----:B------:R-:W-:-:S05]  /*7e30*/  PRMT R3, R3, 0x5410, RZ ;  /* 0x0000541003037816 */ /* 0x000fca00000000ff */
[----:B------:R0:W-:Y:S01]  /*7e40*/  STG.E [R16.64], R3 ;  /* 0x0000000310007986 */ /* 0x0001e2000c101924 */
[----:B------:R-:W-:Y:S05]  /*7e50*/  BRA `(.L_x_14552) ;  /* 0x00000af000007947 */ /* 0x000fea0003800000 */
.L_x_14557:
[----:B------:R-:W0:Y:S02]  /*7e60*/  I2F.F64.S64 R2, R2 ;  /* 0x0000000200027312 */ /* 0x000e240000301c00 */
[----:B0-----:R0:W-:Y:S01]  /*7e70*/  STG.E.64 [R16.64], R2 ;  /* 0x0000000210007986 */ /* 0x0011e2000c101b24 */
[----:B------:R-:W-:Y:S05]  /*7e80*/  BRA `(.L_x_14552) ;  /* 0x00000ac000007947 */ /* 0x000fea0003800000 */
.L_x_14547:
        /* <DEDUP_REMOVED lines=13> */
.L_x_14561:
[----:B------:R-:W0:Y:S01]  /*7f60*/  I2F.F64.S64 R4, R2 ;  /* 0x0000000200047312 */ /* 0x000e220000301c00 */
[----:B------:R-:W-:-:S05]  /*7f70*/  CS2R R6, SRZ ;  /* 0x0000000000067805 */ /* 0x000fca000001ff00 */
[----:B0-----:R0:W-:Y:S01]  /*7f80*/  STG.E.128 [R16.64], R4 ;  /* 0x0000000410007986 */ /* 0x0011e2000c101d24 */
[----:B------:R-:W-:Y:S05]  /*7f90*/  BRA `(.L_x_14552) ;  /* 0x000009b000007947 */ /* 0x000fea0003800000 */
.L_x_14560:
        /* <DEDUP_REMOVED lines=21> */
.L_x_14565:
[----:B------:R-:W-:Y:S05]  /*80f0*/  BSYNC B0 ;  /* 0x0000000000007941 */ /* 0x000fea0003800000 */
.L_x_14564:
[----:B------:R-:W-:-:S05]  /*8100*/  LOP3.LUT R5, R0, R5, RZ, 0xfc, !PT ;  /* 0x0000000500057212 */ /* 0x000fca00078efcff */
[----:B------:R0:W-:Y:S01]  /*8110*/  STG.E.U8 [R16.64], R5 ;  /* 0x0000000510007986 */ /* 0x0001e2000c101124 */
[----:B------:R-:W-:Y:S05]  /*8120*/  BRA `(.L_x_14552) ;  /* 0x0000082000007947 */ /* 0x000fea0003800000 */
.L_x_14563:
        /* <DEDUP_REMOVED lines=13> */
.L_x_14567:
[----:B------:R-:W-:Y:S01]  /*8200*/  IMAD.MOV.U32 R0, RZ, RZ, 0x7f ;  /* 0x0000007fff007424 */ /* 0x000fe200078e00ff */
[----:B------:R-:W-:-:S04]  /*8210*/  ISETP.GT.U32.AND P0, PT, R4, 0x7f800000, PT ;  /* 0x7f8000000400780c */ /* 0x000fc80003f04070 */
[----:B------:R-:W-:-:S04]  /*8220*/  SEL R0, R0, 0x7c, P0 ;  /* 0x0000007c00007807 */ /* 0x000fc80000000000 */
.L_x_14568:
[----:B------:R-:W-:Y:S05]  /*8230*/  BSYNC B0 ;  /* 0x0000000000007941 */ /* 0x000fea0003800000 */
.L_x_14566:
[----:B------:R-:W-:-:S04]  /*8240*/  LOP3.LUT R2, R3, 0x80000000, RZ, 0xc0, !PT ;  /* 0x8000000003027812 */ /* 0x000fc800078ec0ff */
[----:B------:R-:W-:-:S04]  /*8250*/  SHF.R.U32.HI R3, RZ, 0x18, R2 ;  /* 0x00000018ff037819 */ /* 0x000fc80000011602 */
[----:B------:R-:W-:-:S05]  /*8260*/  LOP3.LUT R3, R0, R3, RZ, 0xfc, !PT ;  /* 0x0000000300037212 */ /* 0x000fca00078efcff */
[----:B------:R0:W-:Y:S01]  /*8270*/  STG.E.U8 [R16.64], R3 ;  /* 0x0000000310007986 */ /* 0x0001e2000c101124 */
[----:B------:R-:W-:Y:S05]  /*8280*/  BRA `(.L_x_14552) ;  /* 0x000006c000007947 */ /* 0x000fea0003800000 */
.L_x_14562:
[----:B------:R-:W0:Y:S02]  /*8290*/  I2F.S64 R0, R2 ;  /* 0x0000000200007312 */ /* 0x000e240000301400 */
[----:B0-----:R-:W-:-:S05]  /*82a0*/  F2FP.BF16.PACK_AB R0, RZ, R0 ;  /* 0x00000000ff00723e */ /* 0x001fca00000010ff */
[----:B------:R0:W-:Y:S01]  /*82b0*/  STG.E.U16 [R16.64], R0 ;  /* 0x0000000010007986 */ /* 0x0001e2000c101524 */
[----:B------:R-:W-:Y:S05]  /*82c0*/  BRA `(.L_x_14552) ;  /* 0x0000068000007947 */ /* 0x000fea0003800000 */
.L_x_14559:
        /* <DEDUP_REMOVED lines=10> */
.L_x_14571:
        /* <DEDUP_REMOVED lines=17> */
.L_x_14574:
[----:B------:R-:W-:-:S04]  /*8480*/  LOP3.LUT R2, R3, 0x80000000, RZ, 0xc0, !PT ;  /* 0x8000000003027812 */ /* 0x000fc800078ec0ff */
[----:B------:R-:W-:-:S04]  /*8490*/  SHF.R.U32.HI R3, RZ, 0x18, R2 ;  /* 0x00000018ff037819 */ /* 0x000fc80000011602 */
[----:B------:R-:W-:-:S04]  /*84a0*/  LOP3.LUT R0, R0, R3, RZ, 0xfc, !PT ;  /* 0x0000000300007212 */ /* 0x000fc800078efcff */
[----:B------:R-:W-:Y:S02]  /*84b0*/  PRMT R8, R0, 0x7610, R8 ;  /* 0x0000761000087816 */ /* 0x000fe40000000008 */
.L_x_14573:
[----:B------:R-:W-:Y:S05]  /*84c0*/  BSYNC B0 ;  /* 0x0000000000007941 */ /* 0x000fea0003800000 */
.L_x_14572:
[----:B------:R0:W-:Y:S01]  /*84d0*/  STG.E.U8 [R16.64], R8 ;  /* 0x0000000810007986 */ /* 0x0001e2000c101124 */
[----:B------:R-:W-:Y:S05]  /*84e0*/  BRA `(.L_x_14552) ;  /* 0x0000046000007947 */ /* 0x000fea0003800000 */
.L_x_14570:
        /* <DEDUP_REMOVED lines=17> */
.L_x_14577:
[----:B------:R-:W-:-:S04]  /*8600*/  LOP3.LUT R2, R3, 0x80000000, RZ, 0xc0, !PT ;  /* 0x8000000003027812 */ /* 0x000fc800078ec0ff */
[----:B------:R-:W-:-:S04]  /*8610*/  SHF.R.U32.HI R3, RZ, 0x18, R2 ;  /* 0x00000018ff037819 */ /* 0x000fc80000011602 */
[----:B------:R-:W-:-:S04]  /*8620*/  LOP3.LUT R0, R0, R3, RZ, 0xfc, !PT ;  /* 0x0000000300007212 */ /* 0x000fc800078efcff */
[----:B------:R-:W-:Y:S02]  /*8630*/  PRMT R8, R0, 0x7610, R8 ;  /* 0x0000761000087816 */ /* 0x000fe40000000008 */
.L_x_14576:
[----:B------:R-:W-:Y:S05]  /*8640*/  BSYNC B0 ;  /* 0x0000000000007941 */ /* 0x000fea0003800000 */
.L_x_14575:
[----:B------:R0:W-:Y:S01]  /*8650*/  STG.E.U8 [R16.64], R8 ;  /* 0x0000000810007986 */ /* 0x0001e2000c101124 */
[----:B------:R-:W-:Y:S05]  /*8660*/  BRA `(.L_x_14552) ;  /* 0x000002e000007947 */ /* 0x000fea0003800000 */
.L_x_14569:
        /* <DEDUP_REMOVED lines=23> */
.L_x_14551:
        /* <DEDUP_REMOVED lines=20> */
.L_x_14579:
[----:B------:R0:W-:Y:S01]  /*8920*/  STG.E.64 [R16.64], R2 ;  /* 0x0000000210007986 */ /* 0x0001e2000c101b24 */
[----:B------:R-:W-:Y:S05]  /*8930*/  BRA `(.L_x_14552) ;  /* 0x0000001000007947 */ /* 0x000fea0003800000 */
.L_x_14578:
[----:B------:R0:W-:Y:S02]  /*8940*/  STG.E [R16.64], R2 ;  /* 0x0000000210007986 */ /* 0x0001e4000c101924 */
.L_x_14552:
[----:B------:R-:W-:Y:S02]  /*8950*/  IADD3 R23, R23, 0x80, RZ ;  /* 0x0000008017177810 */ /* 0x000fe40007ffe0ff */
.L_x_14441:
[----:B------:R-:W-:Y:S05]  /*8960*/  BSYNC B6 ;  /* 0x0000000000067941 */ /* 0x000fea0003800000 */
.L_x_14440:
        /* <DEDUP_REMOVED lines=230> */
.L_x_14580:
        /* <DEDUP_REMOVED lines=19> */
.L_x_14584:
[----:B------:R0:W5:Y:S01]  /*9900*/  LDG.E.U8 R2, [R4.64] ;  /* 0x0000002404027981 */ /* 0x000162000c1e1100 */
[----:B------:R-:W-:Y:S01]  /*9910*/  IMAD.MOV.U32 R3, RZ, RZ, RZ ;  /* 0x000000ffff037224 */ /* 0x000fe200078e00ff */
[----:B------:R-:W-:Y:S05]  /*9920*/  BRA `(.L_x_14586) ;  /* 0x00000d5000007947 */ /* 0x000fea0003800000 */
.L_x_14583:
        /* <DEDUP_REMOVED lines=8> */
.L_x_14588:
[----:B------:R-:W2:Y:S02]  /*99b0*/  LDG.E R2, [R4.64] ;  /* 0x0000002404027981 */ /* 0x000ea4000c1e1900 */
[----:B--2---:R-:W-:Y:S01]  /*99c0*/  SHF.R.S32.HI R3, RZ, 0x1f, R2 ;  /* 0x0000001fff037819 */ /* 0x004fe20000011402 */
[----:B------:R-:W-:Y:S05]  /*99d0*/  BRA `(.L_x_14586) ;  /* 0x00000ca000007947 */ /* 0x000fea0003800000 */
.L_x_14587:
[----:B------:R-:W2:Y:S02]  /*99e0*/  LDG.E.S16 R2, [R4.64] ;  /* 0x0000002404027981 */ /* 0x000ea4000c1e1700 */
[----:B--2---:R-:W-:Y:S01]  /*99f0*/  SHF.R.S32.HI R3, RZ, 0x1f, R2 ;  /* 0x0000001fff037819 */ /* 0x004fe20000011402 */
[----:B------:R-:W-:Y:S05]  /*9a00*/  BRA `(.L_x_14586) ;  /* 0x00000c7000007947 */ /* 0x000fea0003800000 */
.L_x_14582:
        /* <DEDUP_REMOVED lines=9> */
.L_x_14590:
[----:B------:R-:W2:Y:S02]  /*9aa0*/  LDG.E.U16 R4, [R4.64] ;  /* 0x0000002404047981 */ /* 0x000ea4000c1e1500 */
[----:B--2---:R-:W-:-:S06]  /*9ab0*/  HADD2.F32 R2, -RZ, R4.H0_H0 ;  /* 0x20000004ff027230 */ /* 0x004fcc0000004100 */
[----:B------:R-:W0:Y:S01]  /*9ac0*/  F2I.S64.TRUNC R2, R2 ;  /* 0x0000000200027311 */ /* 0x000e22000020d900 */
[----:B------:R-:W-:Y:S05]  /*9ad0*/  BRA `(.L_x_14586) ;  /* 0x00000ba000007947 */ /* 0x000fea0003800000 */
.L_x_14589:
        /* <DEDUP_REMOVED lines=9> */
.L_x_14592:
[----:B------:R-:W2:Y:S02]  /*9b70*/  LDG.E.U16 R4, [R4.64] ;  /* 0x0000002404047981 */ /* 0x000ea4000c1e1500 */
[----:B--2---:R-:W-:-:S06]  /*9b80*/  HADD2.F32 R2, -RZ, R4.H0_H0 ;  /* 0x20000004ff027230 */ /* 0x004fcc0000004100 */
[----:B------:R-:W0:Y:S01]  /*9b90*/  F2I.S64.TRUNC R2, R2 ;  /* 0x0000000200027311 */ /* 0x000e22000020d900 */
[----:B------:R-:W-:Y:S05]  /*9ba0*/  BRA `(.L_x_14586) ;  /* 0x00000ad000007947 */ /* 0x000fea0003800000 */
.L_x_14591:
[----:B------:R-:W2:Y:S02]  /*9bb0*/  LDG.E.64 R2, [R4.64] ;  /* 0x0000002404027981 */ /* 0x000ea4000c1e1b00 */
[----:B--2---:R-:W0:Y:S01]  /*9bc0*/  F2I.S64.F64.TRUNC R2, R2 ;  /* 0x0000000200027311 */ /* 0x004e22000030d900 */
[----:B------:R-:W-:Y:S05]  /*9bd0*/  BRA `(.L_x_14586) ;  /* 0x00000aa000007947 */ /* 0x000fea0003800000 */
.L_x_14581:
        /* <DEDUP_REMOVED lines=13> */
.L_x_14595:
[----:B------:R-:W2:Y:S02]  /*9cb0*/  LDG.E.64 R2, [R4.64] ;  /* 0x0000002404027981 */ /* 0x000ea4000c1e1b00 */
[----:B--2---:R-:W0:Y:S01]  /*9cc0*/  F2I.S64.F64.TRUNC R2, R2 ;  /* 0x0000000200027311 */ /* 0x004e22000030d900 */
[----:B------:R-:W-:Y:S05]  /*9cd0*/  BRA `(.L_x_14586) ;  /* 0x000009a000007947 */ /* 0x000fea0003800000 */
.L_x_14594:
        /* <DEDUP_REMOVED lines=27> */
.L_x_14597:
        /* <DEDUP_REMOVED lines=14> */
.L_x_14596:
[----:B------:R-:W2:Y:S02]  /*9f70*/  LDG.E.U16 R2, [R4.64] ;  /* 0x0000002404027981 */ /* 0x000ea4000c1e1500 */
[----:B--2---:R-:W-:-:S06]  /*9f80*/  PRMT R2, RZ, 0x5410, R2 ;  /* 0x00005410ff027816 */ /* 0x004fcc0000000002 */
[----:B------:R-:W0:Y:S01]  /*9f90*/  F2I.S64.TRUNC R2, R2 ;  /* 0x0000000200027311 */ /* 0x000e22000020d900 */
[----:B------:R-:W-:Y:S05]  /*9fa0*/  BRA `(.L_x_14586) ;  /* 0x000006d000007947 */ /* 0x000fea0003800000 */
.L_x_14593:
        /* <DEDUP_REMOVED lines=11> */
.L_x_14600:
        /* <DEDUP_REMOVED lines=21> */
.L_x_14604:
[----:B------:R-:W-:Y:S05]  /*a1b0*/  BSYNC B1 ;  /* 0x0000000000017941 */ /* 0x000fea0003800000 */
.L_x_14603:
[----:B------:R-:W-:Y:S01]  /*a1c0*/  IMAD.SHL.U32 R2, R2, 0x100000, RZ ;  /* 0x0010000002027824 */ /* 0x000fe200078e00ff */
[----:B------:R-:W-:-:S04]  /*a1d0*/  LEA R3, R0, 0x3b800000, 0x17 ;  /* 0x3b80000000037811 */ /* 0x000fc800078eb8ff */
[----:B------:R-:W-:Y:S02]  /*a1e0*/  LOP3.LUT R2, R3, R2, R4, 0xfe, !PT ;  /* 0x0000000203027212 */ /* 0x000fe400078efe04 */
.L_x_14602:
[----:B------:R-:W-:Y:S05]  /*a1f0*/  BSYNC B0 ;  /* 0x0000000000007941 */ /* 0x000fea0003800000 */
.L_x_14601:
[----:B------:R-:W0:Y:S01]  /*a200*/  F2I.S64.TRUNC R2, R2 ;  /* 0x0000000200027311 */ /* 0x000e22000020d900 */
[----:B------:R-:W-:Y:S05]  /*a210*/  BRA `(.L_x_14586) ;  /* 0x0000046000007947 */ /* 0x000fea0003800000 */
.L_x_14599:
        /* <DEDUP_REMOVED lines=21> */
.L_x_14608:
[----:B------:R-:W-:Y:S05]  /*a370*/  BSYNC B1 ;  /* 0x0000000000017941 */ /* 0x000fea0003800000 */
.L_x_14607:
[----:B------:R-:W-:Y:S01]  /*a380*/  IMAD.SHL.U32 R2, R2, 0x200000, RZ ;  /* 0x0020000002027824 */ /* 0x000fe200078e00ff */
[----:B------:R-:W-:-:S04]  /*a390*/  LEA R3, R0, 0x37800000, 0x17 ;  /* 0x3780000000037811 */ /* 0x000fc800078eb8ff */
[----:B------:R-:W-:Y:S02]  /*a3a0*/  LOP3.LUT R2, R3, R2, R4, 0xfe, !PT ;  /* 0x0000000203027212 */ /* 0x000fe400078efe04 */
.L_x_14606:
[----:B------:R-:W-:Y:S05]  /*a3b0*/  BSYNC B0 ;  /* 0x0000000000007941 */ /* 0x000fea0003800000 */
.L_x_14605:
[----:B------:R-:W0:Y:S01]  /*a3c0*/  F2I.S64.TRUNC R2, R2 ;  /* 0x0000000200027311 */ /* 0x000e22000020d900 */
[----:B------:R-:W-:Y:S05]  /*a3d0*/  BRA `(.L_x_14586) ;  /* 0x000002a000007947 */ /* 0x000fea0003800000 */
.L_x_14598:
        /* <DEDUP_REMOVED lines=14> */
.L_x_14612:
[----:B------:R-:W-:Y:S05]  /*a4c0*/  BSYNC B0 ;  /* 0x0000000000007941 */ /* 0x000fea0003800000 */
.L_x_14611:
[----:B------:R-:W0:Y:S01]  /*a4d0*/  F2I.S64.TRUNC R2, R2 ;  /* 0x0000000200027311 */ /* 0x000e22000020d900 */
[----:B------:R-:W-:Y:S05]  /*a4e0*/  BRA `(.L_x_14586) ;  /* 0x0000019000007947 */ /* 0x000fea0003800000 */
.L_x_14585:
        /* <DEDUP_REMOVED lines=21> */
.L_x_14610:
[----:B------:R0:W5:Y:S01]  /*a640*/  LDG.E.64 R2, [R4.64] ;  /* 0x0000002404027981 */ /* 0x000162000c1e1b00 */
[----:B------:R-:W-:Y:S05]  /*a650*/  BRA `(.L_x_14586) ;  /* 0x0000002000007947 */ /* 0x000fea0003800000 */
.L_x_14609:
[----:B------:R0:W5:Y:S01]  /*a660*/  LDG.E R2, [R4.64] ;  /* 0x0000002404027981 */ /* 0x000162000c1e1900 */
[----:B------:R-:W-:-:S05]  /*a670*/  IMAD.MOV.U32 R3, RZ, RZ, RZ ;  /* 0x000000ffff037224 */ /* 0x000fca00078e00ff */
.L_x_14586:
        /* <DEDUP_REMOVED lines=12> */
.L_x_14614:
        /* <DEDUP_REMOVED lines=20> */
.L_x_14615:
[----:B------:R-:W-:Y:S05]  /*a880*/  BSYNC B0 ;  /* 0x0000000000007941 */ /* 0x000fea0003800000 */
.L_x_14613:
        /* <DEDUP_REMOVED lines=14> */
.L_x_14619:
[----:B------:R-:W-:Y:S01]  /*a970*/  STG.E.U8 [R16.64], R2 ;  /* 0x0000000210007986 */ /* 0x000fe2000c101124 */
[----:B------:R-:W-:Y:S05]  /*a980*/  EXIT ;  /* 0x000000000000794d */ /* 0x000fea0003800000 */
.L_x_14618:
        /* <DEDUP_REMOVED lines=8> */
.L_x_14622:
[----:B------:R-:W-:Y:S01]  /*aa10*/  STG.E [R16.64], R2 ;  /* 0x0000000210007986 */ /* 0x000fe2000c101924 */
[----:B------:R-:W-:Y:S05]  /*aa20*/  EXIT ;  /* 0x000000000000794d */ /* 0x000fea0003800000 */
.L_x_14621:
[----:B------:R-:W-:Y:S01]  /*aa30*/  STG.E.U16 [R16.64], R2 ;  /* 0x0000000210007986 */ /* 0x000fe2000c101524 */
[----:B------:R-:W-:Y:S05]  /*aa40*/  EXIT ;  /* 0x000000000000794d */ /* 0x000fea0003800000 */
.L_x_14617:
        /* <DEDUP_REMOVED lines=9> */
.L_x_14624:
[----:B------:R-:W0:Y:S02]  /*aae0*/  I2F.S64 R0, R2 ;  /* 0x0000000200007312 */ /* 0x000e240000301400 */
[----:B0-----:R-:W-:-:S05]  /*aaf0*/  F2FP.PACK_AB R0, RZ, R0 ;  /* 0x00000000ff00723e */ /* 0x001fca00000000ff */
[----:B------:R-:W-:Y:S01]  /*ab00*/  STG.E.U16 [R16.64], R0 ;  /* 0x0000000010007986 */ /* 0x000fe2000c101524 */
[----:B------:R-:W-:Y:S05]  /*ab10*/  EXIT ;  /* 0x000000000000794d */ /* 0x000fea0003800000 */
.L_x_14623:
        /* <DEDUP_REMOVED lines=10> */
.L_x_14626:
[----:B------:R-:W0:Y:S02]  /*abc0*/  I2F.S64 R2, R2 ;  /* 0x0000000200027312 */ /* 0x000e240000301400 */
[----:B0-----:R-:W-:-:S04]  /*abd0*/  F2FP.PACK_AB R3, RZ, R2 ;  /* 0x00000002ff03723e */ /* 0x001fc800000000ff */
[----:B------:R-:W-:-:S05]  /*abe0*/  PRMT R3, R3, 0x5410, RZ ;  /* 0x0000541003037816 */ /* 0x000fca00000000ff */
[----:B------:R-:W-:Y:S01]  /*abf0*/  STG.E [R16.64], R3 ;  /* 0x0000000310007986 */ /* 0x000fe2000c101924 */
[----:B------:R-:W-:Y:S05]  /*ac00*/  EXIT ;  /* 0x000000000000794d */ /* 0x000fea0003800000 */
.L_x_14625:
[----:B------:R-:W0:Y:S02]  /*ac10*/  I2F.F64.S64 R2, R2 ;  /* 0x0000000200027312 */ /* 0x000e240000301c00 */
[----:B0-----:R-:W-:Y:S01]  /*ac20*/  STG.E.64 [R16.64], R2 ;  /* 0x0000000210007986 */ /* 0x001fe2000c101b24 */
[----:B------:R-:W-:Y:S05]  /*ac30*/  EXIT ;  /* 0x000000000000794d */ /* 0x000fea0003800000 */
.L_x_14616:
        /* <DEDUP_REMOVED lines=13> */
.L_x_14629:
[----:B------:R-:W0:Y:S01]  /*ad10*/  I2F.F64.S64 R4, R2 ;  /* 0x0000000200047312 */ /* 0x000e220000301c00 */
[----:B------:R-:W-:-:S05]  /*ad20*/  CS2R R6, SRZ ;  /* 0x0000000000067805 */ /* 0x000fca000001ff00 */
[----:B0-----:R-:W-:Y:S01]  /*ad30*/  STG.E.128 [R16.64], R4 ;  /* 0x0000000410007986 */ /* 0x001fe2000c101d24 */
[----:B------:R-:W-:Y:S05]  /*ad40*/  EXIT ;  /* 0x000000000000794d */ /* 0x000fea0003800000 */
.L_x_14628:
        /* <DEDUP_REMOVED lines=21> */
.L_x_14633:
[----:B------:R-:W-:Y:S05]  /*aea0*/  BSYNC B0 ;  /* 0x0000000000007941 */ /* 0x000fea0003800000 */
.L_x_14632:
[----:B------:R-:W-:-:S05]  /*aeb0*/  LOP3.LUT R5, R0, R5, RZ, 0xfc, !PT ;  /* 0x0000000500057212 */ /* 0x000fca00078efcff */
[----:B------:R-:W-:Y:S01]  /*aec0*/  STG.E.U8 [R16.64], R5 ;  /* 0x0000000510007986 */ /* 0x000fe2000c101124 */
[----:B------:R-:W-:Y:S05]  /*aed0*/  EXIT ;  /* 0x000000000000794d */ /* 0x000fea0003800000 */
.L_x_14631:
        /* <DEDUP_REMOVED lines=13> */
.L_x_14635:
[----:B------:R-:W-:Y:S01]  /*afb0*/  IMAD.MOV.U32 R0, RZ, RZ, 0x7f ;  /* 0x0000007fff007424 */ /* 0x000fe200078e00ff */
[----:B------:R-:W-:-:S04]  /*afc0*/  ISETP.GT.U32.AND P0, PT, R4, 0x7f800000, PT ;  /* 0x7f8000000400780c */ /* 0x000fc80003f04070 */
[----:B------:R-:W-:-:S04]  /*afd0*/  SEL R0, R0, 0x7c, P0 ;  /* 0x0000007c00007807 */ /* 0x000fc80000000000 */
.L_x_14636:
[----:B------:R-:W-:Y:S05]  /*afe0*/  BSYNC B0 ;  /* 0x0000000000007941 */ /* 0x000fea0003800000 */
.L_x_14634:
[----:B------:R-:W-:-:S04]  /*aff0*/  LOP3.LUT R2, R3, 0x80000000, RZ, 0xc0, !PT ;  /* 0x8000000003027812 */ /* 0x000fc800078ec0ff */
[----:B------:R-:W-:-:S04]  /*b000*/  SHF.R.U32.HI R3, RZ, 0x18, R2 ;  /* 0x00000018ff037819 */ /* 0x000fc80000011602 */
[----:B------:R-:W-:-:S05]  /*b010*/  LOP3.LUT R3, R0, R3, RZ, 0xfc, !PT ;  /* 0x0000000300037212 */ /* 0x000fca00078efcff */
[----:B------:R-:W-:Y:S01]  /*b020*/  STG.E.U8 [R16.64], R3 ;  /* 0x0000000310007986 */ /* 0x000fe2000c101124 */
[----:B------:R-:W-:Y:S05]  /*b030*/  EXIT ;  /* 0x000000000000794d */ /* 0x000fea0003800000 */
.L_x_14630:
[----:B------:R-:W0:Y:S02]  /*b040*/  I2F.S64 R0, R2 ;  /* 0x0000000200007312 */ /* 0x000e240000301400 */
[----:B0-----:R-:W-:-:S05]  /*b050*/  F2FP.BF16.PACK_AB R0, RZ, R0 ;  /* 0x00000000ff00723e */ /* 0x001fca00000010ff */
[----:B------:R-:W-:Y:S01]  /*b060*/  STG.E.U16 [R16.64], R0 ;  /* 0x0000000010007986 */ /* 0x000fe2000c101524 */
[----:B------:R-:W-:Y:S05]  /*b070*/  EXIT ;  /* 0x000000000000794d */ /* 0x000fea0003800000 */
.L_x_14627:
        /* <DEDUP_REMOVED lines=10> */
.L_x_14639:
        /* <DEDUP_REMOVED lines=17> */
.L_x_14642:
[----:B------:R-:W-:-:S04]  /*b230*/  LOP3.LUT R2, R3, 0x80000000, RZ, 0xc0, !PT ;  /* 0x8000000003027812 */ /* 0x000fc800078ec0ff */
[----:B------:R-:W-:-:S04]  /*b240*/  SHF.R.U32.HI R3, RZ, 0x18, R2 ;  /* 0x00000018ff037819 */ /* 0x000fc80000011602 */
[----:B------:R-:W-:-:S04]  /*b250*/  LOP3.LUT R0, R0, R3, RZ, 0xfc, !PT ;  /* 0x0000000300007212 */ /* 0x000fc800078efcff */
[----:B------:R-:W-:Y:S02]  /*b260*/  PRMT R8, R0, 0x7610, R8 ;  /* 0x0000761000087816 */ /* 0x000fe40000000008 */
.L_x_14641:
[----:B------:R-:W-:Y:S05]  /*b270*/  BSYNC B0 ;  /* 0x0000000000007941 */ /* 0x000fea0003800000 */
.L_x_14640:
[----:B------:R-:W-:Y:S01]  /*b280*/  STG.E.U8 [R16.64], R8 ;  /* 0x0000000810007986 */ /* 0x000fe2000c101124 */
[----:B------:R-:W-:Y:S05]  /*b290*/  EXIT ;  /* 0x000000000000794d */ /* 0x000fea0003800000 */
.L_x_14638:
        /* <DEDUP_REMOVED lines=17> */
.L_x_14645:
[----:B------:R-:W-:-:S04]  /*b3b0*/  LOP3.LUT R2, R3, 0x80000000, RZ, 0xc0, !PT ;  /* 0x8000000003027812 */ /* 0x000fc800078ec0ff */
[----:B------:R-:W-:-:S04]  /*b3c0*/  SHF.R.U32.HI R3, RZ, 0x18, R2 ;  /* 0x00000018ff037819 */ /* 0x000fc80000011602 */
[----:B------:R-:W-:-:S04]  /*b3d0*/  LOP3.LUT R0, R0, R3, RZ, 0xfc, !PT ;  /* 0x0000000300007212 */ /* 0x000fc800078efcff */
[----:B------:R-:W-:Y:S02]  /*b3e0*/  PRMT R8, R0, 0x7610, R8 ;  /* 0x0000761000087816 */ /* 0x000fe40000000008 */
.L_x_14644:
[----:B------:R-:W-:Y:S05]  /*b3f0*/  BSYNC B0 ;  /* 0x0000000000007941 */ /* 0x000fea0003800000 */
.L_x_14643:
[----:B------:R-:W-:Y:S01]  /*b400*/  STG.E.U8 [R16.64], R8 ;  /* 0x0000000810007986 */ /* 0x000fe2000c101124 */
[----:B------:R-:W-:Y:S05]  /*b410*/  EXIT ;  /* 0x000000000000794d */ /* 0x000fea0003800000 */
.L_x_14637:
        /* <DEDUP_REMOVED lines=23> */
.L_x_14620:
        /* <DEDUP_REMOVED lines=20> */
.L_x_14647:
[----:B------:R-:W-:Y:S01]  /*b6d0*/  STG.E.64 [R16.64], R2 ;  /* 0x0000000210007986 */ /* 0x000fe2000c101b24 */
[----:B------:R-:W-:Y:S05]  /*b6e0*/  EXIT ;  /* 0x000000000000794d */ /* 0x000fea0003800000 */
.L_x_14646:
[----:B------:R-:W-:Y:S01]  /*b6f0*/  STG.E [R16.64], R2 ;  /* 0x0000000210007986 */ /* 0x000fe2000c101924 */
[----:B------:R-:W-:Y:S05]  /*b700*/  EXIT ;  /* 0x000000000000794d */ /* 0x000fea0003800000 */
        .weak           $__internal_30_$__cuda_sm20_div_s64
        .type           $__internal_30_$__cuda_sm20_div_s64,@function
        .size           $__internal_30_$__cuda_sm20_div_s64,(.L_x_21411 - $__internal_30_$__cuda_sm20_div_s64)
$__internal_30_$__cuda_sm20_div_s64:
        /* <DEDUP_REMOVED lines=31> */
[----:B------:R-:W-:Y:S01]  /*b900*/  IMAD.WIDE.U32 R10, P0, R11, R6, R10 ;  /* 0x000000060b0a7225 */ /* 0x000fe2000780000a */
[----:B------:R-:W-:-:S05]  /*b910*/  SEL R5, R5, R0, !P3 ;  /* 0x0000000005057207 */ /* 0x000fca0005800000 */
[----:B------:R-:W-:-:S04]  /*b920*/  IMAD.HI.U32 R10, P1, R13, R7, R10 ;  /* 0x000000070d0a7227 */ /* 0x000fc8000782000a */
[CC--:B------:R-:W-:Y:S02]  /*b930*/  IMAD R7, R13.reuse, R6.reuse, RZ ;  /* 0x000000060d077224 */ /* 0x0c0fe400078e02ff */
[----:B------:R-:W-:-:S03]  /*b940*/  IMAD.HI.U32 R6, R13, R6, RZ ;  /* 0x000000060d067227 */ /* 0x000fc600078e00ff */
[----:B------:R-:W-:Y:S01]  /*b950*/  IADD3 R0, P2, R7, R10, RZ ;  /* 0x0000000a07007210 */ /* 0x000fe20007f5e0ff */
[----:B------:R-:W-:Y:S02]  /*b960*/  IMAD.X R11, RZ, RZ, ~R12, P4 ;  /* 0x000000ffff0b7224 */ /* 0x000fe400020e0e0c */
[----:B------:R-:W-:Y:S02]  /*b970*/  IMAD.X R13, R6, 0x1, R13, P0 ;  /* 0x00000001060d7824 */ /* 0x000fe400000e060d */
[----:B------:R-:W-:Y:S01]  /*b980*/  IMAD.HI.U32 R6, R0, R5, RZ ;  /* 0x0000000500067227 */ /* 0x000fe200078e00ff */
[-C--:B------:R-:W-:Y:S02]  /*b990*/  SEL R11, R11, R12.reuse, !P3 ;  /* 0x0000000c0b0b7207 */ /* 0x080fe40005800000 */
[----:B------:R-:W-:Y:S01]  /*b9a0*/  IADD3.X R10, RZ, RZ, R13, P2, P1 ;  /* 0x000000ffff0a7210 */ /* 0x000fe200017e240d */
[----:B------:R-:W-:Y:S01]  /*b9b0*/  IMAD.MOV.U32 R7, RZ, RZ, RZ ;  /* 0x000000ffff077224 */ /* 0x000fe200078e00ff */
[----:B------:R-:W-:-:S03]  /*b9c0*/  LOP3.LUT R12, R3, R12, RZ, 0x3c, !PT ;  /* 0x0000000c030c7212 */ /* 0x000fc600078e3cff */
        /* <DEDUP_REMOVED lines=38> */
[----:B------:R-:W-:Y:S06]  /*bc30*/  RET.REL.NODEC R2 `(_ZN2at6native18elementwise_kernelILi128ELi4EZNS0_15gpu_kernel_implINS0_13AUnaryFunctorIlllZZZNS0_15binary_internal21div_trunc_kernel_cudaERNS_18TensorIteratorBaseEENKUlvE_clEvENKUlvE2_clEvEUlllE_EEEEvS6_RKT_EUliE_EEviT1_) ;  /* 0xffff43c002007950 */ /* 0x000fec0003c3ffff */
.L_x_14648:
        /* <DEDUP_REMOVED lines=12> */
.L_x_21411:


//--------------------- .text._ZN2at6native27unrolled_elementwise_kernelINS0_13AUnaryFunctorIlllZZZNS0_15binary_internal21div_trunc_kernel_cudaERNS_18TensorIteratorBaseEENKUlvE_clEvENKUlvE2_clEvEUlllE_EESt5arrayIPcLm2EELi4E23TrivialOffsetCalculatorILi1EjESE_NS0_6memory12LoadWithCastILi1EEENSF_13StoreWithCastILi1EEEEEviT_T0_T2_T3_T4_T5_ --------------------------
	.section	.text._ZN2at6native27unrolled_elementwise_kernelINS0_13AUnaryFunctorIlllZZZNS0_15binary_internal21div_trunc_kernel_cudaERNS_18TensorIteratorBaseEENKUlvE_clEvENKUlvE2_clEvEUlllE_EESt5arrayIPcLm2EELi4E23TrivialOffsetCalculatorILi1EjESE_NS0_6memory12LoadWithCastILi1EEENSF_13StoreWithCastILi1EEEEEviT_T0_T2_T3_T4_T5_,"ax",@progbits
	.sectioninfo	@"SHI_REGISTERS=32"
	.align	128
        .global         _ZN2at6native27unrolled_elementwise_kernelINS0_13AUnaryFunctorIlllZZZNS0_15binary_internal21div_trunc_kernel_cudaERNS_18TensorIteratorBaseEENKUlvE_clEvENKUlvE2_clEvEUlllE_EESt5arrayIPcLm2EELi4E23TrivialOffsetCalculatorILi1EjESE_NS0_6memory12LoadWithCastILi1EEENSF_13StoreWithCastILi1EEEEEviT_T0_T2_T3_T4_T5_
        .type           _ZN2at6native27unrolled_elementwise_kernelINS0_13AUnaryFunctorIlllZZZNS0_15binary_internal21div_trunc_kernel_cudaERNS_18TensorIteratorBaseEENKUlvE_clEvENKUlvE2_clEvEUlllE_EESt5arrayIPcLm2EELi4E23TrivialOffsetCalculatorILi1EjESE_NS0_6memory12LoadWithCastILi1EEENSF_13StoreWithCastILi1EEEEEviT_T0_T2_T3_T4_T5_,@function
        .size           _ZN2at6native27unrolled_elementwise_kernelINS0_13AUnaryFunctorIlllZZZNS0_15binary_internal21div_trunc_kernel_cudaERNS_18TensorIteratorBaseEENKUlvE_clEvENKUlvE2_clEvEUlllE_EESt5arrayIPcLm2EELi4E23TrivialOffsetCalculatorILi1EjESE_NS0_6memory12LoadWithCastILi1EEENSF_13StoreWithCastILi1EEEEEviT_T0_T2_T3_T4_T5_,(.L_x_21412 - _ZN2at6native27unrolled_elementwise_kernelINS0_13AUnaryFunctorIlllZZZNS0_15binary_internal21div_trunc_kernel_cudaERNS_18TensorIteratorBaseEENKUlvE_clEvENKUlvE2_clEvEUlllE_EESt5arrayIPcLm2EELi4E23TrivialOffsetCalculatorILi1EjESE_NS0_6memory12LoadWithCastILi1EEENSF_13StoreWithCastILi1EEEEEviT_T0_T2_T3_T4_T5_)
        .other          _ZN2at6native27unrolled_elementwise_kernelINS0_13AUnaryFunctorIlllZZZNS0_15binary_internal21div_trunc_kernel_cudaERNS_18TensorIteratorBaseEENKUlvE_clEvENKUlvE2_clEvEUlllE_EESt5arrayIPcLm2EELi4E23TrivialOffsetCalculatorILi1EjESE_NS0_6memory12LoadWithCastILi1EEENSF_13StoreWithCastILi1EEEEEviT_T0_T2_T3_T4_T5_,@"STO_CUDA_ENTRY STV_DEFAULT"
_ZN2at6native27unrolled_elementwise_kernelINS0_13AUnaryFunctorIlllZZZNS0_15binary_internal21div_trunc_kernel_cudaERNS_18TensorIteratorBaseEENKUlvE_clEvENKUlvE2_clEvEUlllE_EESt5arrayIPcLm2EELi4E23TrivialOffsetCalculatorILi1EjESE_NS0_6memory12LoadWithCastILi1EEENSF_13StoreWithCastILi1EEEEEviT_T0_T2_T3_T4_T5_:
.text._ZN2at6native27unrolled_elementwise_kernelINS0_13AUnaryFunctorIlllZZZNS0_15binary_internal21div_trunc_kernel_cudaERNS_18TensorIteratorBaseEENKUlvE_clEvENKUlvE2_clEvEUlllE_EESt5arrayIPcLm2EELi4E23TrivialOffsetCalculatorILi1EjESE_NS0_6memory12LoadWithCastILi1EEENSF_13StoreWithCastILi1EEEEEviT_T0_T2_T3_T4_T5_:
        /* <DEDUP_REMOVED lines=30> */
.L_x_14654:
[----:B------:R0:W5:Y:S01]  /*01e0*/  LDG.E.U8 R24, [R4.64] ;  /* 0x0000002404187981 */ /* 0x000162000c1e1100 */
[----:B------:R-:W-:Y:S01]  /*01f0*/  IMAD.MOV.U32 R25, RZ, RZ, RZ ;  /* 0x000000ffff197224 */ /* 0x000fe200078e00ff */
[----:B------:R-:W-:Y:S05]  /*0200*/  BRA `(.L_x_14656) ;  /* 0x00000d6000007947 */ /* 0x000fea0003800000 */
.L_x_14653:
        /* <DEDUP_REMOVED lines=8> */
.L_x_14658:
[----:B------:R-:W2:Y:S02]  /*0290*/  LDG.E R24, [R4.64] ;  /* 0x0000002404187981 */ /* 0x000ea4000c1e1900 */
[----:B--2---:R-:W-:Y:S01]  /*02a0*/  SHF.R.S32.HI R25, RZ, 0x1f, R24 ;  /* 0x0000001fff197819 */ /* 0x004fe20000011418 */
[----:B------:R-:W-:Y:S05]  /*02b0*/  BRA `(.L_x_14656) ;  /* 0x00000cb000007947 */ /* 0x000fea0003800000 */
.L_x_14657:
[----:B------:R-:W2:Y:S02]  /*02c0*/  LDG.E.S16 R24, [R4.64] ;  /* 0x0000002404187981 */ /* 0x000ea4000c1e1700 */
[----:B--2---:R-:W-:Y:S01]  /*02d0*/  SHF.R.S32.HI R25, RZ, 0x1f, R24 ;  /* 0x0000001fff197819 */ /* 0x004fe20000011418 */
[----:B------:R-:W-:Y:S05]  /*02e0*/  BRA `(.L_x_14656) ;  /* 0x00000c8000007947 */ /* 0x000fea0003800000 */
.L_x_14652:
        /* <DEDUP_REMOVED lines=9> */
.L_x_14660:
[----:B------:R-:W2:Y:S02]  /*0380*/  LDG.E.U16 R4, [R4.64] ;  /* 0x0000002404047981 */ /* 0x000ea4000c1e1500 */
[----:B--2---:R-:W-:-:S06]  /*0390*/  HADD2.F32 R24, -RZ, R4.H0_H0 ;  /* 0x20000004ff187230 */ /* 0x004fcc0000004100 */
[----:B------:R-:W0:Y:S01]  /*03a0*/  F2I.S64.TRUNC R24, R24 ;  /* 0x0000001800187311 */ /* 0x000e22000020d900 */
[----:B------:R-:W-:Y:S05]  /*03b0*/  BRA `(.L_x_14656) ;  /* 0x00000bb000007947 */ /* 0x000fea0003800000 */
.L_x_14659:
        /* <DEDUP_REMOVED lines=9> */
.L_x_14662:
[----:B------:R-:W2:Y:S02]  /*0450*/  LDG.E.U16 R4, [R4.64] ;  /* 0x0000002404047981 */ /* 0x000ea4000c1e1500 */
[----:B--2---:R-:W-:-:S06]  /*0460*/  HADD2.F32 R24, -RZ, R4.H0_H0 ;  /* 0x20000004ff187230 */ /* 0x004fcc0000004100 */
[----:B------:R-:W0:Y:S01]  /*0470*/  F2I.S64.TRUNC R24, R24 ;  /* 0x0000001800187311 */ /* 0x000e22000020d900 */
[----:B------:R-:W-:Y:S05]  /*0480*/  BRA `(.L_x_14656) ;  /* 0x00000ae000007947 */ /* 0x000fea0003800000 */
.L_x_14661:
[----:B------:R-:W2:Y:S02]  /*0490*/  LDG.E.64 R4, [R4.64] ;  /* 0x0000002404047981 */ /* 0x000ea4000c1e1b00 */
[----:B--2---:R0:W1:Y:S01]  /*04a0*/  F2I.S64.F64.TRUNC R24, R4 ;  /* 0x0000000400187311 */ /* 0x004062000030d900 */
[----:B------:R-:W-:Y:S05]  /*04b0*/  BRA `(.L_x_14656) ;  /* 0x00000ab000007947 */ /* 0x000fea0003800000 */
.L_x_14651:
        /* <DEDUP_REMOVED lines=13> */
.L_x_14665:
[----:B------:R-:W2:Y:S02]  /*0590*/  LDG.E.64 R4, [R4.64] ;  /* 0x0000002404047981 */ /* 0x000ea4000c1e1b00 */
[----:B--2---:R0:W1:Y:S01]  /*05a0*/  F2I.S64.F64.TRUNC R24, R4 ;  /* 0x0000000400187311 */ /* 0x004062000030d900 */
[----:B------:R-:W-:Y:S05]  /*05b0*/  BRA `(.L_x_14656) ;  /* 0x000009b000007947 */ /* 0x000fea0003800000 */
.L_x_14664:
        /* <DEDUP_REMOVED lines=27> */
.L_x_14667:
        /* <DEDUP_REMOVED lines=15> */
.L_x_14666:
[----:B------:R-:W2:Y:S02]  /*0860*/  LDG.E.U16 R24, [R4.64] ;  /* 0x0000002404187981 */ /* 0x000ea4000c1e1500 */
[----:B--2---:R-:W-:-:S06]  /*0870*/  PRMT R24, RZ, 0x5410, R24 ;  /* 0x00005410ff187816 */ /* 0x004fcc0000000018 */
[----:B------:R-:W0:Y:S01]  /*0880*/  F2I.S64.TRUNC R24, R24 ;  /* 0x0000001800187311 */ /* 0x000e22000020d900 */
[----:B------:R-:W-:Y:S05]  /*0890*/  BRA `(.L_x_14656) ;  /* 0x000006d000007947 */ /* 0x000fea0003800000 */
.L_x_14663:
        /* <DEDUP_REMOVED lines=11> */
.L_x_14670:
        /* <DEDUP_REMOVED lines=21> */
.L_x_14674:
[----:B------:R-:W-:Y:S05]  /*0aa0*/  BSYNC B1 ;  /* 0x0000000000017941 */ /* 0x000fea0003800000 */
.L_x_14673:
[----:B------:R-:W-:Y:S01]  /*0ab0*/  IMAD.SHL.U32 R3, R3, 0x100000, RZ ;  /* 0x0010000003037824 */ /* 0x000fe200078e00ff */
[----:B------:R-:W-:-:S04]  /*0ac0*/  LEA R5, R0, 0x3b800000, 0x17 ;  /* 0x3b80000000057811 */ /* 0x000fc800078eb8ff */
[----:B------:R-:W-:Y:S02]  /*0ad0*/  LOP3.LUT R24, R5, R3, R24, 0xfe, !PT ;  /* 0x0000000305187212 */ /* 0x000fe400078efe18 */
.L_x_14672:
[----:B------:R-:W-:Y:S05]  /*0ae0*/  BSYNC B0 ;  /* 0x0000000000007941 */ /* 0x000fea0003800000 */
.L_x_14671:
[----:B------:R-:W0:Y:S01]  /*0af0*/  F2I.S64.TRUNC R24, R24 ;  /* 0x0000001800187311 */ /* 0x000e22000020d900 */
[----:B------:R-:W-:Y:S05]  /*0b00*/  BRA `(.L_x_14656) ;  /* 0x0000046000007947 */ /* 0x000fea0003800000 */
.L_x_14669:
        /* <DEDUP_REMOVED lines=21> */
.L_x_14678:
[----:B------:R-:W-:Y:S05]  /*0c60*/  BSYNC B1 ;  /* 0x0000000000017941 */ /* 0x000fea0003800000 */
.L_x_14677:
[----:B------:R-:W-:Y:S01]  /*0c70*/  IMAD.SHL.U32 R3, R3, 0x200000, RZ ;  /* 0x0020000003037824 */ /* 0x000fe200078e00ff */
[----:B------:R-:W-:-:S04]  /*0c80*/  LEA R5, R0, 0x37800000, 0x17 ;  /* 0x3780000000057811 */ /* 0x000fc800078eb8ff */
[----:B------:R-:W-:Y:S02]  /*0c90*/  LOP3.LUT R24, R5, R3, R24, 0xfe, !PT ;  /* 0x0000000305187212 */ /* 0x000fe400078efe18 */
.L_x_14676:
[----:B------:R-:W-:Y:S05]  /*0ca0*/  BSYNC B0 ;  /* 0x0000000000007941 */ /* 0x000fea0003800000 */
.L_x_14675:
[----:B------:R-:W0:Y:S01]  /*0cb0*/  F2I.S64.TRUNC R24, R24 ;  /* 0x0000001800187311 */ /* 0x000e22000020d900 */
[----:B------:R-:W-:Y:S05]  /*0cc0*/  BRA `(.L_x_14656) ;  /* 0x000002a000007947 */ /* 0x000fea0003800000 */
.L_x_14668:
        /* <DEDUP_REMOVED lines=14> */
.L_x_14682:
[----:B------:R-:W-:Y:S05]  /*0db0*/  BSYNC B0 ;  /* 0x0000000000007941 */ /* 0x000fea0003800000 */
.L_x_14681:
[----:B------:R-:W0:Y:S01]  /*0dc0*/  F2I.S64.TRUNC R24, R24 ;  /* 0x0000001800187311 */ /* 0x000e22000020d900 */
[----:B------:R-:W-:Y:S05]  /*0dd0*/  BRA `(.L_x_14656) ;  /* 0x0000019000007947 */ /* 0x000fea0003800000 */
.L_x_14655:
        /* <DEDUP_REMOVED lines=21> */
.L_x_14680:
[----:B------:R0:W5:Y:S01]  /*0f30*/  LDG.E.64 R24, [R4.64] ;  /* 0x0000002404187981 */ /* 0x000162000c1e1b00 */
[----:B------:R-:W-:Y:S05]  /*0f40*/  BRA `(.L_x_14656) ;  /* 0x0000002000007947 */ /* 0x000fea0003800000 */
.L_x_14679:
[----:B------:R0:W5:Y:S01]  /*0f50*/  LDG.E R24, [R4.64] ;  /* 0x0000002404187981 */ /* 0x000162000c1e1900 */
[----:B------:R-:W-:-:S03]  /*0f60*/  IMAD.MOV.U32 R25, RZ, RZ, RZ ;  /* 0x000000ffff197224 */ /* 0x000fc600078e00ff */
.L_x_14656:
[----:B------:R-:W2:Y:S02]  /*0f70*/  S2R R27, SR_TID.X ;  /* 0x00000000001b7919 */ /* 0x000ea40000002100 */
[----:B--2---:R-:W-:Y:S02]  /*0f80*/  IADD3 R27, R27, 0x80, RZ ;  /* 0x000000801b1b7810 */ /* 0x004fe40007ffe0ff */
.L_x_14650:
[----:B-1----:R-:W-:Y:S05]  /*0f90*/  BSYNC B6 ;  /* 0x0000000000067941 */ /* 0x002fea0003800000 */
.L_x_14649:
        /* <DEDUP_REMOVED lines=22> */
.L_x_14688:
[----:B------:R0:W5:Y:S01]  /*1100*/  LDG.E.U8 R28, [R4.64] ;  /* 0x00000024041c7981 */ /* 0x000162000c1e1100 */
[----:B------:R-:W-:Y:S01]  /*1110*/  IMAD.MOV.U32 R29, RZ, RZ, RZ ;  /* 0x000000ffff1d7224 */ /* 0x000fe200078e00ff */
[----:B------:R-:W-:Y:S05]  /*1120*/  BRA `(.L_x_14690) ;  /* 0x00000d5000007947 */ /* 0x000fea0003800000 */
.L_x_14687:
        /* <DEDUP_REMOVED lines=8> */
.L_x_14692:
[----:B------:R-:W2:Y:S02]  /*11b0*/  LDG.E R28, [R4.64] ;  /* 0x00000024041c7981 */ /* 0x000ea4000c1e1900 */
[----:B--2---:R-:W-:Y:S01]  /*11c0*/  SHF.R.S32.HI R29, RZ, 0x1f, R28 ;  /* 0x0000001fff1d7819 */ /* 0x004fe2000001141c */
[----:B------:R-:W-:Y:S05]  /*11d0*/  BRA `(.L_x_14690) ;  /* 0x00000ca000007947 */ /* 0x000fea0003800000 */
.L_x_14691:
[----:B------:R-:W2:Y:S02]  /*11e0*/  LDG.E.S16 R28, [R4.64] ;  /* 0x00000024041c7981 */ /* 0x000ea4000c1e1700 */
[----:B--2---:R-:W-:Y:S01]  /*11f0*/  SHF.R.S32.HI R29, RZ, 0x1f, R28 ;  /* 0x0000001fff1d7819 */ /* 0x004fe2000001141c */
[----:B------:R-:W-:Y:S05]  /*1200*/  BRA `(.L_x_14690) ;  /* 0x00000c7000007947 */ /* 0x000fea0003800000 */
.L_x_14686:
        /* <DEDUP_REMOVED lines=9> */
.L_x_14694:
[----:B------:R-:W2:Y:S02]  /*12a0*/  LDG.E.U16 R4, [R4.64] ;  /* 0x0000002404047981 */ /* 0x000ea4000c1e1500 */
[----:B--2---:R-:W-:-:S06]  /*12b0*/  HADD2.F32 R28, -RZ, R4.H0_H0 ;  /* 0x20000004ff1c7230 */ /* 0x004fcc0000004100 */
[----:B------:R-:W0:Y:S01]  /*12c0*/  F2I.S64.TRUNC R28, R28 ;  /* 0x0000001c001c7311 */ /* 0x000e22000020d900 */
[----:B------:R-:W-:Y:S05]  /*12d0*/  BRA `(.L_x_14690) ;  /* 0x00000ba000007947 */ /* 0x000fea0003800000 */
.L_x_14693:
        /* <DEDUP_REMOVED lines=9> */
.L_x_14696:
[----:B------:R-:W2:Y:S02]  /*1370*/  LDG.E.U16 R4, [R4.64] ;  /* 0x0000002404047981 */ /* 0x000ea4000c1e1500 */
[----:B--2---:R-:W-:-:S06]  /*1380*/  HADD2.F32 R28, -RZ, R4.H0_H0 ;  /* 0x20000004ff1c7230 */ /* 0x004fcc0000004100 */
[----:B------:R-:W0:Y:S01]  /*1390*/  F2I.S64.TRUNC R28, R28 ;  /* 0x0000001c001c7311 */ /* 0x000e22000020d900 */
[----:B------:R-:W-:Y:S05]  /*13a0*/  BRA `(.L_x_14690) ;  /* 0x00000ad000007947 */ /* 0x000fea0003800000 */
.L_x_14695:
[----:B------:R-:W2:Y:S02]  /*13b0*/  LDG.E.64 R4, [R4.64] ;  /* 0x0000002404047981 */ /* 0x000ea4000c1e1b00 */
[----:B--2---:R0:W1:Y:S01]  /*13c0*/  F2I.S64.F64.TRUNC R28, R4 ;  /* 0x00000004001c7311 */ /* 0x004062000030d900 */
[----:B------:R-:W-:Y:S05]  /*13d0*/  BRA `(.L_x_14690) ;  /* 0x00000aa000007947 */ /* 0x000fea0003800000 */
.L_x_14685:
        /* <DEDUP_REMOVED lines=13> */
.L_x_14699:
[----:B------:R-:W2:Y:S02]  /*14b0*/  LDG.E.64 R4, [R4.64] ;  /* 0x0000002404047981 */ /* 0x000ea4000c1e1b00 */
[----:B--2---:R0:W1:Y:S01]  /*14c0*/  F2I.S64.F64.TRUNC R28, R4 ;  /* 0x00000004001c7311 */ /* 0x004062000030d900 */
[----:B------:R-:W-:Y:S05]  /*14d0*/  BRA `(.L_x_14690) ;  /* 0x000009a000007947 */ /* 0x000fea0003800000 */
.L_x_14698:
        /* <DEDUP_REMOVED lines=27> */
.L_x_14701:
        /* <DEDUP_REMOVED lines=14> */
.L_x_14700:
[----:B------:R-:W2:Y:S02]  /*1770*/  LDG.E.U16 R28, [R4.64] ;  /* 0x00000024041c7981 */ /* 0x000ea4000c1e1500 */
[----:B--2---:R-:W-:-:S06]  /*1780*/  PRMT R28, RZ, 0x5410, R28 ;  /* 0x00005410ff1c7816 */ /* 0x004fcc000000001c */
[----:B------:R-:W0:Y:S01]  /*1790*/  F2I.S64.TRUNC R28, R28 ;  /* 0x0000001c001c7311 */ /* 0x000e22000020d900 */
[----:B------:R-:W-:Y:S05]  /*17a0*/  BRA `(.L_x_14690) ;  /* 0x000006d000007947 */ /* 0x000fea0003800000 */
.L_x_14697:
        /* <DEDUP_REMOVED lines=11> */
.L_x_14704:
        /* <DEDUP_REMOVED lines=21> */
.L_x_14708:
[----:B------:R-:W-:Y:S05]  /*19b0*/  BSYNC B1 ;  /* 0x0000000000017941 */ /* 0x000fea0003800000 */
.L_x_14707:
[----:B------:R-:W-:Y:S01]  /*19c0*/  IMAD.SHL.U32 R3, R3, 0x100000, RZ ;  /* 0x0010000003037824 */ /* 0x000fe200078e00ff */
[----:B------:R-:W-:-:S04]  /*19d0*/  LEA R5, R0, 0x3b800000, 0x17 ;  /* 0x3b80000000057811 */ /* 0x000fc800078eb8ff */
[----:B------:R-:W-:Y:S02]  /*19e0*/  LOP3.LUT R28, R5, R3, R28, 0xfe, !PT ;  /* 0x00000003051c7212 */ /* 0x000fe400078efe1c */
.L_x_14706:
[----:B------:R-:W-:Y:S05]  /*19f0*/  BSYNC B0 ;  /* 0x0000000000007941 */ /* 0x000fea0003800000 */
.L_x_14705:
[----:B------:R-:W0:Y:S01]  /*1a00*/  F2I.S64.TRUNC R28, R28 ;  /* 0x0000001c001c7311 */ /* 0x000e22000020d900 */
[----:B------:R-:W-:Y:S05]  /*1a10*/  BRA `(.L_x_14690) ;  /* 0x0000046000007947 */ /* 0x000fea0003800000 */
.L_x_14703:
        /* <DEDUP_REMOVED lines=21> */
.L_x_14712:
[----:B------:R-:W-:Y:S05]  /*1b70*/  BSYNC B1 ;  /* 0x0000000000017941 */ /* 0x000fea0003800000 */
.L_x_14711:
[----:B------:R-:W-:Y:S01]  /*1b80*/  IMAD.SHL.U32 R3, R3, 0x200000, RZ ;  /* 0x0020000003037824 */ /* 0x000fe200078e00ff */
[----:B------:R-:W-:-:S04]  /*1b90*/  LEA R5, R0, 0x37800000, 0x17 ;  /* 0x3780000000057811 */ /* 0x000fc800078eb8ff */
[----:B------:R-:W-:Y:S02]  /*1ba0*/  LOP3.LUT R28, R5, R3, R28, 0xfe, !PT ;  /* 0x00000003051c7212 */ /* 0x000fe400078efe1c */
.L_x_14710:
[----:B------:R-:W-:Y:S05]  /*1bb0*/  BSYNC B0 ;  /* 0x0000000000007941 */ /* 0x000fea0003800000 */
.L_x_14709:
[----:B------:R-:W0:Y:S01]  /*1bc0*/  F2I.S64.TRUNC R28, R28 ;  /* 0x0000001c001c7311 */ /* 0x000e22000020d900 */
[----:B------:R-:W-:Y:S05]  /*1bd0*/  BRA `(.L_x_14690) ;  /* 0x000002a000007947 */ /* 0x000fea0003800000 */
.L_x_14702:
        /* <DEDUP_REMOVED lines=14> */
.L_x_14716:
[----:B------:R-:W-:Y:S05]  /*1cc0*/  BSYNC B0 ;  /* 0x0000000000007941 */ /* 0x000fea0003800000 */
.L_x_14715:
[----:B------:R-:W0:Y:S01]  /*1cd0*/  F2I.S64.TRUNC R28, R28 ;  /* 0x0000001c001c7311 */ /* 0x000e22000020d900 */
[----:B------:R-:W-:Y:S05]  /*1ce0*/  BRA `(.L_x_14690) ;  /* 0x0000019000007947 */ /* 0x000fea0003800000 */
.L_x_14689:
        /* <DEDUP_REMOVED lines=21> */
.L_x_14714:
[----:B------:R0:W5:Y:S01]  /*1e40*/  LDG.E.64 R28, [R4.64] ;  /* 0x00000024041c7981 */ /* 0x000162000c1e1b00 */
[----:B------:R-:W-:Y:S05]  /*1e50*/  BRA `(.L_x_14690) ;  /* 0x0000002000007947 */ /* 0x000fea0003800000 */
.L_x_14713:
[----:B------:R0:W5:Y:S01]  /*1e60*/  LDG.E R28, [R4.64] ;  /* 0x00000024041c7981 */ /* 0x000162000c1e1900 */
[----:B------:R-:W-:-:S03]  /*1e70*/  IMAD.MOV.U32 R29, RZ, RZ, RZ ;  /* 0x000000ffff1d7224 */ /* 0x000fc600078e00ff */
.L_x_14690:
[----:B------:R-:W-:-:S04]  /*1e80*/  IADD3 R27, R27, 0x80, RZ ;  /* 0x000000801b1b7810 */ /* 0x000fc80007ffe0ff */
.L_x_14684:
[----:B------:R-:W-:Y:S05]  /*1e90*/  BSYNC B6 ;  /* 0x0000000000067941 */ /* 0x000fea0003800000 */
.L_x_14683:
        /* <DEDUP_REMOVED lines=24> */
.L_x_14722:
[----:B------:R0:W5:Y:S01]  /*2020*/  LDG.E.U8 R18, [R4.64] ;  /* 0x0000002404127981 */ /* 0x000162000c1e1100 */
[----:B------:R-:W-:Y:S01]  /*2030*/  IMAD.MOV.U32 R19, RZ, RZ, RZ ;  /* 0x000000ffff137224 */ /* 0x000fe200078e00ff */
[----:B------:R-:W-:Y:S05]  /*2040*/  BRA `(.L_x_14724) ;  /* 0x00000d5000007947 */ /* 0x000fea0003800000 */
.L_x_14721:
        /* <DEDUP_REMOVED lines=8> */
.L_x_14726:
[----:B------:R-:W2:Y:S02]  /*20d0*/  LDG.E R18, [R4.64] ;  /* 0x0000002404127981 */ /* 0x000ea4000c1e1900 */
[----:B--2---:R-:W-:Y:S01]  /*20e0*/  SHF.R.S32.HI R19, RZ, 0x1f, R18 ;  /* 0x0000001fff137819 */ /* 0x004fe20000011412 */
[----:B------:R-:W-:Y:S05]  /*20f0*/  BRA `(.L_x_14724) ;  /* 0x00000ca000007947 */ /* 0x000fea0003800000 */
.L_x_14725:
[----:B------:R-:W2:Y:S02]  /*2100*/  LDG.E.S16 R18, [R4.64] ;  /* 0x0000002404127981 */ /* 0x000ea4000c1e1700 */
[----:B--2---:R-:W-:Y:S01]  /*2110*/  SHF.R.S32.HI R19, RZ, 0x1f, R18 ;  /* 0x0000001fff137819 */ /* 0x004fe20000011412 */
[----:B------:R-:W-:Y:S05]  /*2120*/  BRA `(.L_x_14724) ;  /* 0x00000c7000007947 */ /* 0x000fea0003800000 */
.L_x_14720:
        /* <DEDUP_REMOVED lines=9> */
.L_x_14728:
[----:B------:R-:W2:Y:S02]  /*21c0*/  LDG.E.U16 R4, [R4.64] ;  /* 0x0000002404047981 */ /* 0x000ea4000c1e1500 */
[----:B--2---:R-:W-:-:S06]  /*21d0*/  HADD2.F32 R18, -RZ, R4.H0_H0 ;  /* 0x20000004ff127230 */ /* 0x004fcc0000004100 */
[----:B------:R-:W0:Y:S01]  /*21e0*/  F2I.S64.TRUNC R18, R18 ;  /* 0x0000001200127311 */ /* 0x000e22000020d900 */
[----:B------:R-:W-:Y:S05]  /*21f0*/  BRA `(.L_x_14724) ;  /* 0x00000ba000007947 */ /* 0x000fea0003800000 */
.L_x_14727:
        /* <DEDUP_REMOVED lines=9> */
.L_x_14730:
[----:B------:R-:W2:Y:S02]  /*2290*/  LDG.E.U16 R4, [R4.64] ;  /* 0x0000002404047981 */ /* 0x000ea4000c1e1500 */
[----:B--2---:R-:W-:-:S06]  /*22a0*/  HADD2.F32 R18, -RZ, R4.H0_H0 ;  /* 0x20000004ff127230 */ /* 0x004fcc0000004100 */
[----:B------:R-:W0:Y:S01]  /*22b0*/  F2I.S64.TRUNC R18, R18 ;  /* 0x0000001200127311 */ /* 0x000e22000020d900 */
[----:B------:R-:W-:Y:S05]  /*22c0*/  BRA `(.L_x_14724) ;  /* 0x00000ad000007947 */ /* 0x000fea0003800000 */
.L_x_14729:
[----:B------:R-:W2:Y:S02]  /*22d0*/  LDG.E.64 R4, [R4.64] ;  /* 0x0000002404047981 */ /* 0x000ea4000c1e1b00 */
[----:B--2---:R0:W2:Y:S01]  /*22e0*/  F2I.S64.F64.TRUNC R18, R4 ;  /* 0x0000000400127311 */ /* 0x0040a2000030d900 */
[----:B------:R-:W-:Y:S05]  /*22f0*/  BRA `(.L_x_14724) ;  /* 0x00000aa000007947 */ /* 0x000fea0003800000 */
.L_x_14719:
        /* <DEDUP_REMOVED lines=13> */
.L_x_14733:
[----:B------:R-:W2:Y:S02]  /*23d0*/  LDG.E.64 R4, [R4.64] ;  /* 0x0000002404047981 */ /* 0x000ea4000c1e1b00 */
[----:B--2---:R0:W2:Y:S01]  /*23e0*/  F2I.S64.F64.TRUNC R18, R4 ;  /* 0x0000000400127311 */ /* 0x0040a2000030d900 */
[----:B------:R-:W-:Y:S05]  /*23f0*/  BRA `(.L_x_14724) ;  /* 0x000009a000007947 */ /* 0x000fea0003800000 */
.L_x_14732:
        /* <DEDUP_REMOVED lines=27> */
.L_x_14735:
        /* <DEDUP_REMOVED lines=14> */
.L_x_14734:
[----:B------:R-:W2:Y:S02]  /*2690*/  LDG.E.U16 R18, [R4.64] ;  /* 0x0000002404127981 */ /* 0x000ea4000c1e1500 */
[----:B--2---:R-:W-:-:S06]  /*26a0*/  PRMT R18, RZ, 0x5410, R18 ;  /* 0x00005410ff127816 */ /* 0x004fcc0000000012 */
[----:B------:R-:W0:Y:S01]  /*26b0*/  F2I.S64.TRUNC R18, R18 ;  /* 0x0000001200127311 */ /* 0x000e22000020d900 */
[----:B------:R-:W-:Y:S05]  /*26c0*/  BRA `(.L_x_14724) ;  /* 0x000006d000007947 */ /* 0x000fea0003800000 */
.L_x_14731:
        /* <DEDUP_REMOVED lines=11> */
.L_x_14738:
        /* <DEDUP_REMOVED lines=21> */
.L_x_14742:
[----:B------:R-:W-:Y:S05]  /*28d0*/  BSYNC B1 ;  /* 0x0000000000017941 */ /* 0x000fea0003800000 */
.L_x_14741:
[----:B------:R-:W-:Y:S01]  /*28e0*/  IMAD.SHL.U32 R3, R3, 0x100000, RZ ;  /* 0x0010000003037824 */ /* 0x000fe200078e00ff */
[----:B------:R-:W-:-:S04]  /*28f0*/  LEA R5, R0, 0x3b800000, 0x17 ;  /* 0x3b80000000057811 */ /* 0x000fc800078eb8ff */
[----:B------:R-:W-:Y:S02]  /*2900*/  LOP3.LUT R18, R5, R3, R18, 0xfe, !PT ;  /* 0x0000000305127212 */ /* 0x000fe400078efe12 */
.L_x_14740:
[----:B------:R-:W-:Y:S05]  /*2910*/  BSYNC B0 ;  /* 0x0000000000007941 */ /* 0x000fea0003800000 */
.L_x_14739:
[----:B------:R-:W0:Y:S01]  /*2920*/  F2I.S64.TRUNC R18, R18 ;  /* 0x0000001200127311 */ /* 0x000e22000020d900 */
[----:B------:R-:W-:Y:S05]  /*2930*/  BRA `(.L_x_14724) ;  /* 0x0000046000007947 */ /* 0x000fea0003800000 */
.L_x_14737:
        /* <DEDUP_REMOVED lines=21> */
.L_x_14746:
[----:B------:R-:W-:Y:S05]  /*2a90*/  BSYNC B1 ;  /* 0x0000000000017941 */ /* 0x000fea0003800000 */
.L_x_14745:
[----:B------:R-:W-:Y:S01]  /*2aa0*/  IMAD.SHL.U32 R3, R3, 0x200000, RZ ;  /* 0x0020000003037824 */ /* 0x000fe200078e00ff */
[----:B------:R-:W-:-:S04]  /*2ab0*/  LEA R5, R0, 0x37800000, 0x17 ;  /* 0x3780000000057811 */ /* 0x000fc800078eb8ff */
[----:B------:R-:W-:Y:S02]  /*2ac0*/  LOP3.LUT R18, R5, R3, R18, 0xfe, !PT ;  /* 0x0000000305127212 */ /* 0x000fe400078efe12 */
.L_x_14744:
[----:B------:R-:W-:Y:S05]  /*2ad0*/  BSYNC B0 ;  /* 0x0000000000007941 */ /* 0x000fea0003800000 */
.L_x_14743:
[----:B------:R-:W0:Y:S01]  /*2ae0*/  F2I.S64.TRUNC R18, R18 ;  /* 0x0000001200127311 */ /* 0x000e22000020d900 */
[----:B------:R-:W-:Y:S05]  /*2af0*/  BRA `(.L_x_14724) ;  /* 0x000002a000007947 */ /* 0x000fea0003800000 */
.L_x_14736:
        /* <DEDUP_REMOVED lines=14> */
.L_x_14750:
[----:B------:R-:W-:Y:S05]  /*2be0*/  BSYNC B0 ;  /* 0x0000000000007941 */ /* 0x000fea0003800000 */
.L_x_14749:
[----:B------:R-:W0:Y:S01]  /*2bf0*/  F2I.S64.TRUNC R18, R18 ;  /* 0x0000001200127311 */ /* 0x000e22000020d900 */
[----:B------:R-:W-:Y:S05]  /*2c00*/  BRA `(.L_x_14724) ;  /* 0x0000019000007947 */ /* 0x000fea0003800000 */
.L_x_14723:
        /* <DEDUP_REMOVED lines=21> */
.L_x_14748:
[----:B------:R0:W5:Y:S01]  /*2d60*/  LDG.E.64 R18, [R4.64] ;  /* 0x0000002404127981 */ /* 0x000162000c1e1b00 */
[----:B------:R-:W-:Y:S05]  /*2d70*/  BRA `(.L_x_14724) ;  /* 0x0000002000007947 */ /* 0x000fea0003800000 */
.L_x_14747:
[----:B------:R0:W5:Y:S01]  /*2d80*/  LDG.E R18, [R4.64] ;  /* 0x0000002404127981 */ /* 0x000162000c1e1900 */
[----:B------:R-:W-:-:S03]  /*2d90*/  IMAD.MOV.U32 R19, RZ, RZ, RZ ;  /* 0x000000ffff137224 */ /* 0x000fc600078e00ff */
.L_x_14724:
[----:B------:R-:W-:-:S04]  /*2da0*/  IADD3 R27, R27, 0x80, RZ ;  /* 0x000000801b1b7810 */ /* 0x000fc80007ffe0ff */
.L_x_14718:
[----:B------:R-:W-:Y:S05]  /*2db0*/  BSYNC B6 ;  /* 0x0000000000067941 */ /* 0x000fea0003800000 */
.L_x_14717:
        /* <DEDUP_REMOVED lines=21> */
.L_x_14756:
[----:B------:R0:W5:Y:S01]  /*2f10*/  LDG.E.U8 R16, [R4.64] ;  /* 0x0000002404107981 */ /* 0x000162000c1e1100 */
[----:B------:R-:W-:Y:S01]  /*2f20*/  IMAD.MOV.U32 R17, RZ, RZ, RZ ;  /* 0x000000ffff117224 */ /* 0x000fe200078e00ff */
[----:B------:R-:W-:Y:S05]  /*2f30*/  BRA `(.L_x_14752) ;  /* 0x00000d4000007947 */ /* 0x000fea0003800000 */
.L_x_14755:
        /* <DEDUP_REMOVED lines=8> */
.L_x_14759:
[----:B------:R-:W3:Y:S02]  /*2fc0*/  LDG.E R16, [R4.64] ;  /* 0x0000002404107981 */ /* 0x000ee4000c1e1900 */
[----:B---3--:R-:W-:Y:S01]  /*2fd0*/  SHF.R.S32.HI R17, RZ, 0x1f, R16 ;  /* 0x0000001fff117819 */ /* 0x008fe20000011410 */
[----:B------:R-:W-:Y:S05]  /*2fe0*/  BRA `(.L_x_14752) ;  /* 0x00000c9000007947 */ /* 0x000fea0003800000 */
.L_x_14758:
[----:B------:R-:W3:Y:S02]  /*2ff0*/  LDG.E.S16 R16, [R4.64] ;  /* 0x0000002404107981 */ /* 0x000ee4000c1e1700 */
[----:B---3--:R-:W-:Y:S01]  /*3000*/  SHF.R.S32.HI R17, RZ, 0x1f, R16 ;  /* 0x0000001fff117819 */ /* 0x008fe20000011410 */
[----:B------:R-:W-:Y:S05]  /*3010*/  BRA `(.L_x_14752) ;  /* 0x00000c6000007947 */ /* 0x000fea0003800000 */
.L_x_14754:
        /* <DEDUP_REMOVED lines=9> */
.L_x_14761:
[----:B------:R-:W3:Y:S02]  /*30b0*/  LDG.E.U16 R4, [R4.64] ;  /* 0x0000002404047981 */ /* 0x000ee4000c1e1500 */
[----:B---3--:R-:W-:-:S06]  /*30c0*/  HADD2.F32 R16, -RZ, R4.H0_H0 ;  /* 0x20000004ff107230 */ /* 0x008fcc0000004100 */
[----:B------:R-:W0:Y:S01]  /*30d0*/  F2I.S64.TRUNC R16, R16 ;  /* 0x0000001000107311 */ /* 0x000e22000020d900 */
[----:B------:R-:W-:Y:S05]  /*30e0*/  BRA `(.L_x_14752) ;  /* 0x00000b9000007947 */ /* 0x000fea0003800000 */
.L_x_14760:
        /* <DEDUP_REMOVED lines=9> */
.L_x_14763:
[----:B------:R-:W3:Y:S02]  /*3180*/  LDG.E.U16 R4, [R4.64] ;  /* 0x0000002404047981 */ /* 0x000ee4000c1e1500 */
[----:B---3--:R-:W-:-:S06]  /*3190*/  HADD2.F32 R16, -RZ, R4.H0_H0 ;  /* 0x20000004ff107230 */ /* 0x008fcc0000004100 */
[----:B------:R-:W0:Y:S01]  /*31a0*/  F2I.S64.TRUNC R16, R16 ;  /* 0x0000001000107311 */ /* 0x000e22000020d900 */
[----:B------:R-:W-:Y:S05]  /*31b0*/  BRA `(.L_x_14752) ;  /* 0x00000ac000007947 */ /* 0x000fea0003800000 */
.L_x_14762:
[----:B------:R-:W3:Y:S02]  /*31c0*/  LDG.E.64 R4, [R4.64] ;  /* 0x0000002404047981 */ /* 0x000ee4000c1e1b00 */
[----:B---3--:R0:W3:Y:S01]  /*31d0*/  F2I.S64.F64.TRUNC R16, R4 ;  /* 0x0000000400107311 */ /* 0x0080e2000030d900 */
[----:B------:R-:W-:Y:S05]  /*31e0*/  BRA `(.L_x_14752) ;  /* 0x00000a9000007947 */ /* 0x000fea0003800000 */
.L_x_14753:
        /* <DEDUP_REMOVED lines=13> */
.L_x_14766:
[----:B------:R-:W3:Y:S02]  /*32c0*/  LDG.E.64 R4, [R4.64] ;  /* 0x0000002404047981 */ /* 0x000ee4000c1e1b00 */
[----:B---3--:R0:W3:Y:S01]  /*32d0*/  F2I.S64.F64.TRUNC R16, R4 ;  /* 0x0000000400107311 */ /* 0x0080e2000030d900 */
[----:B------:R-:W-:Y:S05]  /*32e0*/  BRA `(.L_x_14752) ;  /* 0x0000099000007947 */ /* 0x000fea0003800000 */
.L_x_14765:
        /* <DEDUP_REMOVED lines=27> */
.L_x_14768:
        /* <DEDUP_REMOVED lines=14> */
.L_x_14767:
[----:B------:R-:W3:Y:S02]  /*3580*/  LDG.E.U16 R16, [R4.64] ;  /* 0x0000002404107981 */ /* 0x000ee4000c1e1500 */
[----:B---3--:R-:W-:-:S06]  /*3590*/  PRMT R16, RZ, 0x5410, R16 ;  /* 0x00005410ff107816 */ /* 0x008fcc0000000010 */
[----:B------:R-:W0:Y:S01]  /*35a0*/  F2I.S64.TRUNC R16, R16 ;  /* 0x0000001000107311 */ /* 0x000e22000020d900 */
[----:B------:R-:W-:Y:S05]  /*35b0*/  BRA `(.L_x_14752) ;  /* 0x000006c000007947 */ /* 0x000fea0003800000 */
.L_x_14764:
        /* <DEDUP_REMOVED lines=11> */
.L_x_14771:
        /* <DEDUP_REMOVED lines=21> */
.L_x_14775:
[----:B------:R-:W-:Y:S05]  /*37c0*/  BSYNC B1 ;  /* 0x0000000000017941 */ /* 0x000fea0003800000 */
.L_x_14774:
[----:B------:R-:W-:Y:S01]  /*37d0*/  IMAD.SHL.U32 R3, R3, 0x100000, RZ ;  /* 0x0010000003037824 */ /* 0x000fe200078e00ff */
[----:B------:R-:W-:-:S04]  /*37e0*/  LEA R5, R0, 0x3b800000, 0x17 ;  /* 0x3b80000000057811 */ /* 0x000fc800078eb8ff */
[----:B------:R-:W-:Y:S02]  /*37f0*/  LOP3.LUT R16, R5, R3, R16, 0xfe, !PT ;  /* 0x0000000305107212 */ /* 0x000fe400078efe10 */
.L_x_14773:
[----:B------:R-:W-:Y:S05]  /*3800*/  BSYNC B0 ;  /* 0x0000000000007941 */ /* 0x000fea0003800000 */
.L_x_14772:
[----:B------:R-:W0:Y:S01]  /*3810*/  F2I.S64.TRUNC R16, R16 ;  /* 0x0000001000107311 */ /* 0x000e22000020d900 */
[----:B------:R-:W-:Y:S05]  /*3820*/  BRA `(.L_x_14752) ;  /* 0x0000045000007947 */ /* 0x000fea0003800000 */
.L_x_14770:
        /* <DEDUP_REMOVED lines=21> */
.L_x_14779:
[----:B------:R-:W-:Y:S05]  /*3980*/  BSYNC B1 ;  /* 0x0000000000017941 */ /* 0x000fea0003800000 */
.L_x_14778:
[----:B------:R-:W-:Y:S01]  /*3990*/  IMAD.SHL.U32 R3, R3, 0x200000, RZ ;  /* 0x0020000003037824 */ /* 0x000fe200078e00ff */
[----:B------:R-:W-:-:S04]  /*39a0*/  LEA R5, R0, 0x37800000, 0x17 ;  /* 0x3780000000057811 */ /* 0x000fc800078eb8ff */
[----:B------:R-:W-:Y:S02]  /*39b0*/  LOP3.LUT R16, R5, R3, R16, 0xfe, !PT ;  /* 0x0000000305107212 */ /* 0x000fe400078efe10 */
.L_x_14777:
[----:B------:R-:W-:Y:S05]  /*39c0*/  BSYNC B0 ;  /* 0x0000000000007941 */ /* 0x000fea0003800000 */
.L_x_14776:
[----:B------:R-:W0:Y:S01]  /*39d0*/  F2I.S64.TRUNC R16, R16 ;  /* 0x0000001000107311 */ /* 0x000e22000020d900 */
[----:B------:R-:W-:Y:S05]  /*39e0*/  BRA `(.L_x_14752) ;  /* 0x0000029000007947 */ /* 0x000fea0003800000 */
.L_x_14769:
        /* <DEDUP_REMOVED lines=14> */
.L_x_14783:
[----:B------:R-:W-:Y:S05]  /*3ad0*/  BSYNC B0 ;  /* 0x0000000000007941 */ /* 0x000fea0003800000 */
.L_x_14782:
[----:B------:R-:W0:Y:S01]  /*3ae0*/  F2I.S64.TRUNC R16, R16 ;  /* 0x0000001000107311 */ /* 0x000e22000020d900 */
[----:B------:R-:W-:Y:S05]  /*3af0*/  BRA `(.L_x_14752) ;  /* 0x0000018000007947 */ /* 0x000fea0003800000 */
.L_x_14757:
        /* <DEDUP_REMOVED lines=20> */
.L_x_14781:
[----:B------:R0:W5:Y:S01]  /*3c40*/  LDG.E.64 R16, [R4.64] ;  /* 0x0000002404107981 */ /* 0x000162000c1e1b00 */
[----:B------:R-:W-:Y:S05]  /*3c50*/  BRA `(.L_x_14752) ;  /* 0x0000002000007947 */ /* 0x000fea0003800000 */
.L_x_14780:
[----:B------:R0:W5:Y:S01]  /*3c60*/  LDG.E R16, [R4.64] ;  /* 0x0000002404107981 */ /* 0x000162000c1e1900 */
[----:B------:R-:W-:-:S03]  /*3c70*/  IMAD.MOV.U32 R17, RZ, RZ, RZ ;  /* 0x000000ffff117224 */ /* 0x000fc600078e00ff */
.L_x_14752:
[----:B------:R-:W-:Y:S05]  /*3c80*/  BSYNC B6 ;  /* 0x0000000000067941 */ /* 0x000fea0003800000 */
.L_x_14751:
        /* <DEDUP_REMOVED lines=11> */
[----:B-123--:R-:W-:Y:S05]  /*3d40*/  CALL.REL.NOINC `($__internal_31_$__cuda_sm20_div_s64) ;  /* 0x0000451000007944 */ /* 0x00efea0003c00000 */
[----:B------:R-:W-:Y:S02]  /*3d50*/  IMAD.MOV.U32 R4, RZ, RZ, R3 ;  /* 0x000000ffff047224 */ /* 0x000fe400078e0003 */
[----:B------:R-:W-:Y:S01]  /*3d60*/  IMAD.MOV.U32 R5, RZ, RZ, R8 ;  /* 0x000000ffff057224 */ /* 0x000fe200078e0008 */
[----:B------:R-:W-:Y:S05]  /*3d70*/  BRA `(.L_x_14785) ;  /* 0x0000013000007947 */ /* 0x000fea0003800000 */
.L_x_14786:
[----:B------:R-:W0:Y:S01]  /*3d80*/  I2F.U32.RP R0, R24 ;  /* 0x0000001800007306 */ /* 0x000e220000209000 */
[----:B------:R-:W-:-:S07]  /*3d90*/  ISETP.NE.U32.AND P3, PT, R24, RZ, PT ;  /* 0x000000ff1800720c */ /* 0x000fce0003f65070 */
[----:B0-----:R-:W0:Y:S02]  /*3da0*/  MUFU.RCP R0, R0 ;  /* 0x0000000000007308 */ /* 0x001e240000001000 */
[----:B0-----:R-:W-:-:S06]  /*3db0*/  IADD3 R4, R0, 0xffffffe, RZ ;  /* 0x0ffffffe00047810 */ /* 0x001fcc0007ffe0ff */
[----:B------:R0:W4:Y:S02]  /*3dc0*/  F2I.FTZ.U32.TRUNC.NTZ R5, R4 ;  /* 0x0000000400057305 */ /* 0x000124000021f000 */
[----:B0-----:R-:W-:Y:S02]  /*3dd0*/  IMAD.MOV.U32 R4, RZ, RZ, RZ ;  /* 0x000000ffff047224 */ /* 0x001fe400078e00ff */
[----:B----4-:R-:W-:-:S04]  /*3de0*/  IMAD.MOV R3, RZ, RZ, -R5 ;  /* 0x000000ffff037224 */ /* 0x010fc800078e0a05 */
[----:B------:R-:W-:-:S04]  /*3df0*/  IMAD R3, R3, R24, RZ ;  /* 0x0000001803037224 */ /* 0x000fc800078e02ff */
[----:B------:R-:W-:-:S06]  /*3e00*/  IMAD.HI.U32 R5, R5, R3, R4 ;  /* 0x0000000305057227 */ /* 0x000fcc00078e0004 */
[----:B------:R-:W-:-:S04]  /*3e10*/  IMAD.HI.U32 R4, R5, c[0x0][0x170], RZ ;  /* 0x00005c0005047a27 */ /* 0x000fc800078e00ff */
[----:B------:R-:W-:Y:S02]  /*3e20*/  IMAD.MOV R3, RZ, RZ, -R4 ;  /* 0x000000ffff037224 */ /* 0x000fe400078e0a04 */
[----:B------:R-:W-:Y:S02]  /*3e30*/  IMAD.MOV.U32 R5, RZ, RZ, RZ ;  /* 0x000000ffff057224 */ /* 0x000fe400078e00ff */
[----:B------:R-:W-:-:S05]  /*3e40*/  IMAD R3, R24, R3, c[0x0][0x170] ;  /* 0x00005c0018037624 */ /* 0x000fca00078e0203 */
[----:B------:R-:W-:-:S13]  /*3e50*/  ISETP.GE.U32.AND P0, PT, R3, R24, PT ;  /* 0x000000180300720c */ /* 0x000fda0003f06070 */
[----:B------:R-:W-:Y:S01]  /*3e60*/  @P0 IMAD.IADD R3, R3, 0x1, -R24 ;  /* 0x0000000103030824 */ /* 0x000fe200078e0a18 */
[----:B------:R-:W-:-:S04]  /*3e70*/  @P0 IADD3 R4, R4, 0x1, RZ ;  /* 0x0000000104040810 */ /* 0x000fc80007ffe0ff */
[----:B------:R-:W-:-:S13]  /*3e80*/  ISETP.GE.U32.AND P1, PT, R3, R24, PT ;  /* 0x000000180300720c */ /* 0x000fda0003f26070 */
[----:B------:R-:W-:Y:S02]  /*3e90*/  @P1 IADD3 R4, R4, 0x1, RZ ;  /* 0x0000000104041810 */ /* 0x000fe40007ffe0ff */
[----:B------:R-:W-:Y:S02]  /*3ea0*/  @!P3 LOP3.LUT R4, RZ, R24, RZ, 0x33, !PT ;  /* 0x00000018ff04b212 */ /* 0x000fe400078e33ff */
.L_x_14785:
[----:B------:R-:W-:Y:S05]  /*3eb0*/  BSYNC B0 ;  /* 0x0000000000007941 */ /* 0x000fea0003800000 */
.L_x_14784:
        /* <DEDUP_REMOVED lines=12> */
[----:B--23--:R-:W-:Y:S05]  /*3f80*/  CALL.REL.NOINC `($__internal_31_$__cuda_sm20_div_s64) ;  /* 0x000042d000007944 */ /* 0x00cfea0003c00000 */
[----:B------:R-:W-:Y:S02]  /*3f90*/  IMAD.MOV.U32 R28, RZ, RZ, R3 ;  /* 0x000000ffff1c7224 */ /* 0x000fe400078e0003 */
[----:B------:R-:W-:Y:S01]  /*3fa0*/  IMAD.MOV.U32 R29, RZ, RZ, R8 ;  /* 0x000000ffff1d7224 */ /* 0x000fe200078e0008 */
[----:B------:R-:W-:Y:S05]  /*3fb0*/  BRA `(.L_x_14788) ;  /* 0x0000014000007947 */ /* 0x000fea0003800000 */
.L_x_14789:
        /* <DEDUP_REMOVED lines=16> */
[----:B------:R-:W-:-:S13]  /*40c0*/  ISETP.GE.U32.AND P1, PT, R3, R28, PT ;  /* 0x0000001c0300720c */ /* 0x000fda0003f26070 */
[----:B------:R-:W-:Y:S02]  /*40d0*/  @P1 IADD3 R7, R7, 0x1, RZ ;  /* 0x0000000107071810 */ /* 0x000fe40007ffe0ff */
[----:B------:R-:W-:-:S05]  /*40e0*/  @!P3 LOP3.LUT R7, RZ, R28, RZ, 0x33, !PT ;  /* 0x0000001cff07b212 */ /* 0x000fca00078e33ff */
[----:B------:R-:W-:Y:S02]  /*40f0*/  IMAD.MOV.U32 R28, RZ, RZ, R7 ;  /* 0x000000ffff1c7224 */ /* 0x000fe400078e0007 */
.L_x_14788:
[----:B------:R-:W-:Y:S05]  /*4100*/  BSYNC B0 ;  /* 0x0000000000007941 */ /* 0x000fea0003800000 */
.L_x_14787:
        /* <DEDUP_REMOVED lines=12> */
[----:B-1-3--:R-:W-:Y:S05]  /*41d0*/  CALL.REL.NOINC `($__internal_31_$__cuda_sm20_div_s64) ;  /* 0x0000408000007944 */ /* 0x00afea0003c00000 */
[----:B------:R-:W-:Y:S02]  /*41e0*/  IMAD.MOV.U32 R18, RZ, RZ, R3 ;  /* 0x000000ffff127224 */ /* 0x000fe400078e0003 */
[----:B------:R-:W-:Y:S01]  /*41f0*/  IMAD.MOV.U32 R19, RZ, RZ, R8 ;  /* 0x000000ffff137224 */ /* 0x000fe200078e0008 */
[----:B------:R-:W-:Y:S05]  /*4200*/  BRA `(.L_x_14791) ;  /* 0x0000014000007947 */ /* 0x000fea0003800000 */
.L_x_14792:
        /* <DEDUP_REMOVED lines=20> */
.L_x_14791:
[----:B------:R-:W-:Y:S05]  /*4350*/  BSYNC B0 ;  /* 0x0000000000007941 */ /* 0x000fea0003800000 */
.L_x_14790:
        /* <DEDUP_REMOVED lines=12> */
[----:B-12---:R-:W-:Y:S05]  /*4420*/  CALL.REL.NOINC `($__internal_31_$__cuda_sm20_div_s64) ;  /* 0x00003e3000007944 */ /* 0x006fea0003c00000 */
[----:B------:R-:W-:Y:S02]  /*4430*/  IMAD.MOV.U32 R16, RZ, RZ, R3 ;  /* 0x000000ffff107224 */ /* 0x000fe400078e0003 */
[----:B------:R-:W-:Y:S01]  /*4440*/  IMAD.MOV.U32 R17, RZ, RZ, R8 ;  /* 0x000000ffff117224 */ /* 0x000fe200078e0008 */
[----:B------:R-:W-:Y:S05]  /*4450*/  BRA `(.L_x_14794) ;  /* 0x0000014000007947 */ /* 0x000fea0003800000 */
.L_x_14795:
[----:B------:R-:W0:Y:S01]  /*4460*/  I2F.U32.RP R0, R16 ;  /* 0x0000001000007306 */ /* 0x000e220000209000 */
[----:B------:R-:W-:Y:S01]  /*4470*/  ISETP.NE.U32.AND P3, PT, R16, RZ, PT ;  /* 0x000000ff1000720c */ /* 0x000fe20003f65070 */
[----:B------:R-:W-:-:S06]  /*4480*/  IMAD.MOV.U32 R17, RZ, RZ, RZ ;  /* 0x000000ffff117224 */ /* 0x000fcc00078e00ff */
[----:B0-----:R-:W0:Y:S02]  /*4490*/  MUFU.RCP R0, R0 ;  /* 0x0000000000007308 */ /* 0x001e240000001000 */
[----:B0-----:R-:W-:-:S06]  /*44a0*/  IADD3 R6, R0, 0xffffffe, RZ ;  /* 0x0ffffffe00067810 */ /* 0x001fcc0007ffe0ff */
[----:B------:R0:W3:Y:S02]  /*44b0*/  F2I.FTZ.U32.TRUNC.NTZ R7, R6 ;  /* 0x0000000600077305 */ /* 0x0000e4000021f000 */
[----:B0-----:R-:W-:Y:S02]  /*44c0*/  IMAD.MOV.U32 R6, RZ, RZ, RZ ;  /* 0x000000ffff067224 */ /* 0x001fe400078e00ff */
[----:B---3--:R-:W-:-:S04]  /*44d0*/  IMAD.MOV R3, RZ, RZ, -R7 ;  /* 0x000000ffff037224 */ /* 0x008fc800078e0a07 */
        /* <DEDUP_REMOVED lines=12> */
.L_x_14794:
[----:B------:R-:W-:Y:S05]  /*45a0*/  BSYNC B0 ;  /* 0x0000000000007941 */ /* 0x000fea0003800000 */
.L_x_14793:
        /* <DEDUP_REMOVED lines=23> */
.L_x_14801:
[----:B------:R0:W-:Y:S01]  /*4720*/  STG.E.U8 [R8.64], R4 ;  /* 0x0000000408007986 */ /* 0x0001e2000c101124 */
[----:B------:R-:W-:Y:S01]  /*4730*/  IMAD.MOV.U32 R27, RZ, RZ, R25 ;  /* 0x000000ffff1b7224 */ /* 0x000fe200078e0019 */
[----:B------:R-:W-:Y:S05]  /*4740*/  BRA `(.L_x_14797) ;  /* 0x00000e8000007947 */ /* 0x000fea0003800000 */
.L_x_14800:
        /* <DEDUP_REMOVED lines=9> */
.L_x_14804:
[----:B------:R0:W-:Y:S01]  /*47e0*/  STG.E [R8.64], R4 ;  /* 0x0000000408007986 */ /* 0x0001e2000c101924 */
[----:B------:R-:W-:Y:S01]  /*47f0*/  IMAD.MOV.U32 R27, RZ, RZ, R25 ;  /* 0x000000ffff1b7224 */ /* 0x000fe200078e0019 */
[----:B------:R-:W-:Y:S05]  /*4800*/  BRA `(.L_x_14797) ;  /* 0x00000dc000007947 */ /* 0x000fea0003800000 */
.L_x_14803:
[----:B------:R0:W-:Y:S01]  /*4810*/  STG.E.U16 [R8.64], R4 ;  /* 0x0000000408007986 */ /* 0x0001e2000c101524 */
[----:B------:R-:W-:Y:S01]  /*4820*/  IMAD.MOV.U32 R27, RZ, RZ, R25 ;  /* 0x000000ffff1b7224 */ /* 0x000fe200078e0019 */
[----:B------:R-:W-:Y:S05]  /*4830*/  BRA `(.L_x_14797) ;  /* 0x00000d9000007947 */ /* 0x000fea0003800000 */
.L_x_14799:
        /* <DEDUP_REMOVED lines=10> */
.L_x_14806:
[----:B------:R-:W0:Y:S01]  /*48e0*/  I2F.S64 R0, R4 ;  /* 0x0000000400007312 */ /* 0x000e220000301400 */
[----:B------:R-:W-:Y:S01]  /*48f0*/  IMAD.MOV.U32 R27, RZ, RZ, R25 ;  /* 0x000000ffff1b7224 */ /* 0x000fe200078e0019 */
[----:B0-----:R-:W-:-:S05]  /*4900*/  F2FP.PACK_AB R0, RZ, R0 ;  /* 0x00000000ff00723e */ /* 0x001fca00000000ff */
[----:B------:R0:W-:Y:S01]  /*4910*/  STG.E.U16 [R8.64], R0 ;  /* 0x0000000008007986 */ /* 0x0001e2000c101524 */
[----:B------:R-:W-:Y:S05]  /*4920*/  BRA `(.L_x_14797) ;  /* 0x00000ca000007947 */ /* 0x000fea0003800000 */
.L_x_14805:
        /* <DEDUP_REMOVED lines=11> */
.L_x_14808:
[----:B------:R-:W0:Y:S01]  /*49e0*/  I2F.S64 R4, R4 ;  /* 0x0000000400047312 */ /* 0x000e220000301400 */
[----:B------:R-:W-:Y:S01]  /*49f0*/  IMAD.MOV.U32 R27, RZ, RZ, R25 ;  /* 0x000000ffff1b7224 */ /* 0x000fe200078e0019 */
[----:B0-----:R-:W-:-:S04]  /*4a00*/  F2FP.PACK_AB R3, RZ, R4 ;  /* 0x00000004ff03723e */ /* 0x001fc800000000ff */
[----:B------:R-:W-:-:S05]  /*4a10*/  PRMT R3, R3, 0x5410, RZ ;  /* 0x0000541003037816 */ /* 0x000fca00000000ff */
[----:B------:R0:W-:Y:S01]  /*4a20*/  STG.E [R8.64], R3 ;  /* 0x0000000308007986 */ /* 0x0001e2000c101924 */
[----:B------:R-:W-:Y:S05]  /*4a30*/  BRA `(.L_x_14797) ;  /* 0x00000b9000007947 */ /* 0x000fea0003800000 */
.L_x_14807:
[----:B------:R-:W0:Y:S01]  /*4a40*/  I2F.F64.S64 R4, R4 ;  /* 0x0000000400047312 */ /* 0x000e220000301c00 */
[----:B------:R-:W-:Y:S01]  /*4a50*/  IMAD.MOV.U32 R27, RZ, RZ, R25 ;  /* 0x000000ffff1b7224 */ /* 0x000fe200078e0019 */
[----:B0-----:R0:W-:Y:S01]  /*4a60*/  STG.E.64 [R8.64], R4 ;  /* 0x0000000408007986 */ /* 0x0011e2000c101b24 */
[----:B------:R-:W-:Y:S05]  /*4a70*/  BRA `(.L_x_14797) ;  /* 0x00000b5000007947 */ /* 0x000fea0003800000 */
.L_x_14798:
        /* <DEDUP_REMOVED lines=14> */
.L_x_14811:
[----:B------:R-:W0:Y:S01]  /*4b60*/  I2F.F64.S64 R4, R4 ;  /* 0x0000000400047312 */ /* 0x000e220000301c00 */
[----:B------:R-:W-:Y:S01]  /*4b70*/  CS2R R6, SRZ ;  /* 0x0000000000067805 */ /* 0x000fe2000001ff00 */
[----:B------:R-:W-:-:S04]  /*4b80*/  IMAD.MOV.U32 R27, RZ, RZ, R25 ;  /* 0x000000ffff1b7224 */ /* 0x000fc800078e0019 */
[----:B0-----:R0:W-:Y:S01]  /*4b90*/  STG.E.128 [R8.64], R4 ;  /* 0x0000000408007986 */ /* 0x0011e2000c101d24 */
[----:B------:R-:W-:Y:S05]  /*4ba0*/  BRA `(.L_x_14797) ;  /* 0x00000a2000007947 */ /* 0x000fea0003800000 */
.L_x_14810:
        /* <DEDUP_REMOVED lines=21> */
.L_x_14815:
[----:B------:R-:W-:Y:S05]  /*4d00*/  BSYNC B0 ;  /* 0x0000000000007941 */ /* 0x000fea0003800000 */
.L_x_14814:
[----:B------:R-:W-:Y:S01]  /*4d10*/  LOP3.LUT R7, R0, R7, RZ, 0xfc, !PT ;  /* 0x0000000700077212 */ /* 0x000fe200078efcff */
[----:B------:R-:W-:-:S04]  /*4d20*/  IMAD.MOV.U32 R27, RZ, RZ, R25 ;  /* 0x000000ffff1b7224 */ /* 0x000fc800078e0019 */
[----:B------:R0:W-:Y:S01]  /*4d30*/  STG.E.U8 [R8.64], R7 ;  /* 0x0000000708007986 */ /* 0x0001e2000c101124 */
[----:B------:R-:W-:Y:S05]  /*4d40*/  BRA `(.L_x_14797) ;  /* 0x0000088000007947 */ /* 0x000fea0003800000 */
.L_x_14813:
        /* <DEDUP_REMOVED lines=13> */
.L_x_14817:
[----:B------:R-:W-:Y:S01]  /*4e20*/  IMAD.MOV.U32 R0, RZ, RZ, 0x7f ;  /* 0x0000007fff007424 */ /* 0x000fe200078e00ff */
[----:B------:R-:W-:-:S04]  /*4e30*/  ISETP.GT.U32.AND P0, PT, R3, 0x7f800000, PT ;  /* 0x7f8000000300780c */ /* 0x000fc80003f04070 */
[----:B------:R-:W-:-:S04]  /*4e40*/  SEL R0, R0, 0x7c, P0 ;  /* 0x0000007c00007807 */ /* 0x000fc80000000000 */
.L_x_14818:
[----:B------:R-:W-:Y:S05]  /*4e50*/  BSYNC B0 ;  /* 0x0000000000007941 */ /* 0x000fea0003800000 */
.L_x_14816:
[----:B------:R-:W-:Y:S01]  /*4e60*/  LOP3.LUT R3, R5, 0x80000000, RZ, 0xc0, !PT ;  /* 0x8000000005037812 */ /* 0x000fe200078ec0ff */
[----:B------:R-:W-:-:S03]  /*4e70*/  IMAD.MOV.U32 R27, RZ, RZ, R25 ;  /* 0x000000ffff1b7224 */ /* 0x000fc600078e0019 */
[----:B------:R-:W-:-:S04]  /*4e80*/  SHF.R.U32.HI R3, RZ, 0x18, R3 ;  /* 0x00000018ff037819 */ /* 0x000fc80000011603 */
[----:B------:R-:W-:-:S05]  /*4e90*/  LOP3.LUT R3, R0, R3, RZ, 0xfc, !PT ;  /* 0x0000000300037212 */ /* 0x000fca00078efcff */
[----:B------:R0:W-:Y:S01]  /*4ea0*/  STG.E.U8 [R8.64], R3 ;  /* 0x0000000308007986 */ /* 0x0001e2000c101124 */
[----:B------:R-:W-:Y:S05]  /*4eb0*/  BRA `(.L_x_14797) ;  /* 0x0000071000007947 */ /* 0x000fea0003800000 */
.L_x_14812:
[----:B------:R-:W0:Y:S01]  /*4ec0*/  I2F.S64 R0, R4 ;  /* 0x0000000400007312 */ /* 0x000e220000301400 */
[----:B------:R-:W-:Y:S01]  /*4ed0*/  IMAD.MOV.U32 R27, RZ, RZ, R25 ;  /* 0x000000ffff1b7224 */ /* 0x000fe200078e0019 */
[----:B0-----:R-:W-:-:S05]  /*4ee0*/  F2FP.BF16.PACK_AB R0, RZ, R0 ;  /* 0x00000000ff00723e */ /* 0x001fca00000010ff */
[----:B------:R0:W-:Y:S01]  /*4ef0*/  STG.E.U16 [R8.64], R0 ;  /* 0x0000000008007986 */ /* 0x0001e2000c101524 */
[----:B------:R-:W-:Y:S05]  /*4f00*/  BRA `(.L_x_14797) ;  /* 0x000006c000007947 */ /* 0x000fea0003800000 */
.L_x_14809:
        /* <DEDUP_REMOVED lines=11> */
.L_x_14821:
        /* <DEDUP_REMOVED lines=17> */
.L_x_14824:
[----:B------:R-:W-:-:S04]  /*50d0*/  LOP3.LUT R0, R5, 0x80000000, RZ, 0xc0, !PT ;  /* 0x8000000005007812 */ /* 0x000fc800078ec0ff */
[----:B------:R-:W-:-:S04]  /*50e0*/  SHF.R.U32.HI R0, RZ, 0x18, R0 ;  /* 0x00000018ff007819 */ /* 0x000fc80000011600 */
[----:B------:R-:W-:Y:S02]  /*50f0*/  LOP3.LUT R0, R3, R0, RZ, 0xfc, !PT ;  /* 0x0000000003007212 */ /* 0x000fe400078efcff */
.L_x_14823:
[----:B------:R-:W-:Y:S05]  /*5100*/  BSYNC B0 ;  /* 0x0000000000007941 */ /* 0x000fea0003800000 */
.L_x_14822:
[----:B------:R0:W-:Y:S01]  /*5110*/  STG.E.U8 [R8.64], R0 ;  /* 0x0000000008007986 */ /* 0x0001e2000c101124 */
[----:B------:R-:W-:Y:S01]  /*5120*/  IMAD.MOV.U32 R27, RZ, RZ, R25 ;  /* 0x000000ffff1b7224 */ /* 0x000fe200078e0019 */
[----:B------:R-:W-:Y:S05]  /*5130*/  BRA `(.L_x_14797) ;  /* 0x0000049000007947 */ /* 0x000fea0003800000 */
.L_x_14820:
        /* <DEDUP_REMOVED lines=17> */
.L_x_14827:
[----:B------:R-:W-:-:S04]  /*5250*/  LOP3.LUT R0, R5, 0x80000000, RZ, 0xc0, !PT ;  /* 0x8000000005007812 */ /* 0x000fc800078ec0ff */
[----:B------:R-:W-:-:S04]  /*5260*/  SHF.R.U32.HI R0, RZ, 0x18, R0 ;  /* 0x00000018ff007819 */ /* 0x000fc80000011600 */
[----:B------:R-:W-:Y:S02]  /*5270*/  LOP3.LUT R0, R3, R0, RZ, 0xfc, !PT ;  /* 0x0000000003007212 */ /* 0x000fe400078efcff */
.L_x_14826:
[----:B------:R-:W-:Y:S05]  /*5280*/  BSYNC B0 ;  /* 0x0000000000007941 */ /* 0x000fea0003800000 */
.L_x_14825:
[----:B------:R0:W-:Y:S01]  /*5290*/  STG.E.U8 [R8.64], R0 ;  /* 0x0000000008007986 */ /* 0x0001e2000c101124 */
[----:B------:R-:W-:Y:S01]  /*52a0*/  IMAD.MOV.U32 R27, RZ, RZ, R25 ;  /* 0x000000ffff1b7224 */ /* 0x000fe200078e0019 */
[----:B------:R-:W-:Y:S05]  /*52b0*/  BRA `(.L_x_14797) ;  /* 0x0000031000007947 */ /* 0x000fea0003800000 */
.L_x_14819:
        /* <DEDUP_REMOVED lines=23> */
.L_x_14802:
        /* <DEDUP_REMOVED lines=21> */
.L_x_14829:
[----:B------:R0:W-:Y:S01]  /*5580*/  STG.E.64 [R8.64], R4 ;  /* 0x0000000408007986 */ /* 0x0001e2000c101b24 */
[----:B------:R-:W-:Y:S01]  /*5590*/  IMAD.MOV.U32 R27, RZ, RZ, R25 ;  /* 0x000000ffff1b7224 */ /* 0x000fe200078e0019 */
[----:B------:R-:W-:Y:S05]  /*55a0*/  BRA `(.L_x_14797) ;  /* 0x0000002000007947 */ /* 0x000fea0003800000 */
.L_x_14828:
[----:B------:R0:W-:Y:S01]  /*55b0*/  STG.E [R8.64], R4 ;  /* 0x0000000408007986 */ /* 0x0001e2000c101924 */
[----:B------:R-:W-:-:S03]  /*55c0*/  IMAD.MOV.U32 R27, RZ, RZ, R25 ;  /* 0x000000ffff1b7224 */ /* 0x000fc600078e0019 */
.L_x_14797:
[----:B------:R-:W-:Y:S05]  /*55d0*/  BSYNC B6 ;  /* 0x0000000000067941 */ /* 0x000fea0003800000 */
.L_x_14796:
        /* <DEDUP_REMOVED lines=21> */
.L_x_14835:
[----:B-1----:R0:W-:Y:S01]  /*5730*/  STG.E.U8 [R8.64], R28 ;  /* 0x0000001c08007986 */ /* 0x0021e2000c101124 */
[----:B------:R-:W-:Y:S05]  /*5740*/  BRA `(.L_x_14837) ;  /* 0x00000d6000007947 */ /* 0x000fea0003800000 */
.L_x_14834:
        /* <DEDUP_REMOVED lines=8> */
.L_x_14839:
[----:B-1----:R0:W-:Y:S01]  /*57d0*/  STG.E [R8.64], R28 ;  /* 0x0000001c08007986 */ /* 0x0021e2000c101924 */
[----:B------:R-:W-:Y:S05]  /*57e0*/  BRA `(.L_x_14837) ;  /* 0x00000cc000007947 */ /* 0x000fea0003800000 */
.L_x_14838:
[----:B-1----:R0:W-:Y:S01]  /*57f0*/  STG.E.U16 [R8.64], R28 ;  /* 0x0000001c08007986 */ /* 0x0021e2000c101524 */
[----:B------:R-:W-:Y:S05]  /*5800*/  BRA `(.L_x_14837) ;  /* 0x00000ca000007947 */ /* 0x000fea0003800000 */
.L_x_14833:
        /* <DEDUP_REMOVED lines=9> */
.L_x_14841:
[----:B-1----:R-:W0:Y:S02]  /*58a0*/  I2F.S64 R0, R28 ;  /* 0x0000001c00007312 */ /* 0x002e240000301400 */
[----:B0-----:R-:W-:-:S05]  /*58b0*/  F2FP.PACK_AB R0, RZ, R0 ;  /* 0x00000000ff00723e */ /* 0x001fca00000000ff */
[----:B------:R0:W-:Y:S01]  /*58c0*/  STG.E.U16 [R8.64], R0 ;  /* 0x0000000008007986 */ /* 0x0001e2000c101524 */
[----:B------:R-:W-:Y:S05]  /*58d0*/  BRA `(.L_x_14837) ;  /* 0x00000bd000007947 */ /* 0x000fea0003800000 */
.L_x_14840:
        /* <DEDUP_REMOVED lines=10> */
.L_x_14843:
[----:B-1----:R-:W0:Y:S02]  /*5980*/  I2F.S64 R28, R28 ;  /* 0x0000001c001c7312 */ /* 0x002e240000301400 */
[----:B0-----:R-:W-:-:S04]  /*5990*/  F2FP.PACK_AB R3, RZ, R28 ;  /* 0x0000001cff03723e */ /* 0x001fc800000000ff */
[----:B------:R-:W-:-:S05]  /*59a0*/  PRMT R3, R3, 0x5410, RZ ;  /* 0x0000541003037816 */ /* 0x000fca00000000ff */
[----:B------:R0:W-:Y:S01]  /*59b0*/  STG.E [R8.64], R3 ;  /* 0x0000000308007986 */ /* 0x0001e2000c101924 */
[----:B------:R-:W-:Y:S05]  /*59c0*/  BRA `(.L_x_14837) ;  /* 0x00000ae000007947 */ /* 0x000fea0003800000 */
.L_x_14842:
[----:B-1----:R-:W0:Y:S02]  /*59d0*/  I2F.F64.S64 R28, R28 ;  /* 0x0000001c001c7312 */ /* 0x002e240000301c00 */
[----:B0-----:R0:W-:Y:S01]  /*59e0*/  STG.E.64 [R8.64], R28 ;  /* 0x0000001c08007986 */ /* 0x0011e2000c101b24 */
[----:B------:R-:W-:Y:S05]  /*59f0*/  BRA `(.L_x_14837) ;  /* 0x00000ab000007947 */ /* 0x000fea0003800000 */
.L_x_14832:
        /* <DEDUP_REMOVED lines=13> */
.L_x_14846:
[----:B-1----:R-:W0:Y:S01]  /*5ad0*/  I2F.F64.S64 R4, R28 ;  /* 0x0000001c00047312 */ /* 0x002e220000301c00 */
[----:B------:R-:W-:-:S05]  /*5ae0*/  CS2R R6, SRZ ;  /* 0x0000000000067805 */ /* 0x000fca000001ff00 */
[----:B0-----:R0:W-:Y:S01]  /*5af0*/  STG.E.128 [R8.64], R4 ;  /* 0x0000000408007986 */ /* 0x0011e2000c101d24 */
[----:B------:R-:W-:Y:S05]  /*5b00*/  BRA `(.L_x_14837) ;  /* 0x000009a000007947 */ /* 0x000fea0003800000 */
.L_x_14845:
        /* <DEDUP_REMOVED lines=21> */
.L_x_14850:
[----:B------:R-:W-:Y:S05]  /*5c60*/  BSYNC B0 ;  /* 0x0000000000007941 */ /* 0x000fea0003800000 */
.L_x_14849:
[----:B------:R-:W-:-:S05]  /*5c70*/  LOP3.LUT R5, R0, R5, RZ, 0xfc, !PT ;  /* 0x0000000500057212 */ /* 0x000fca00078efcff */
[----:B------:R0:W-:Y:S01]  /*5c80*/  STG.E.U8 [R8.64], R5 ;  /* 0x0000000508007986 */ /* 0x0001e2000c101124 */
[----:B------:R-:W-:Y:S05]  /*5c90*/  BRA `(.L_x_14837) ;  /* 0x0000081000007947 */ /* 0x000fea0003800000 */
.L_x_14848:
        /* <DEDUP_REMOVED lines=13> */
.L_x_14852:
[----:B------:R-:W-:Y:S01]  /*5d70*/  IMAD.MOV.U32 R0, RZ, RZ, 0x7f ;  /* 0x0000007fff007424 */ /* 0x000fe200078e00ff */
[----:B------:R-:W-:-:S04]  /*5d80*/  ISETP.GT.U32.AND P0, PT, R3, 0x7f800000, PT ;  /* 0x7f8000000300780c */ /* 0x000fc80003f04070 */
[----:B------:R-:W-:-:S04]  /*5d90*/  SEL R0, R0, 0x7c, P0 ;  /* 0x0000007c00007807 */ /* 0x000fc80000000000 */
.L_x_14853:
[----:B------:R-:W-:Y:S05]  /*5da0*/  BSYNC B0 ;  /* 0x0000000000007941 */ /* 0x000fea0003800000 */
.L_x_14851:
[----:B------:R-:W-:-:S04]  /*5db0*/  LOP3.LUT R3, R29, 0x80000000, RZ, 0xc0, !PT ;  /* 0x800000001d037812 */ /* 0x000fc800078ec0ff */
[----:B------:R-:W-:-:S04]  /*5dc0*/  SHF.R.U32.HI R3, RZ, 0x18, R3 ;  /* 0x00000018ff037819 */ /* 0x000fc80000011603 */
[----:B------:R-:W-:-:S05]  /*5dd0*/  LOP3.LUT R3, R0, R3, RZ, 0xfc, !PT ;  /* 0x0000000300037212 */ /* 0x000fca00078efcff */
[----:B------:R0:W-:Y:S01]  /*5de0*/  STG.E.U8 [R8.64], R3 ;  /* 0x0000000308007986 */ /* 0x0001e2000c101124 */
[----:B------:R-:W-:Y:S05]  /*5df0*/  BRA `(.L_x_14837) ;  /* 0x000006b000007947 */ /* 0x000fea0003800000 */
.L_x_14847:
[----:B-1----:R-:W0:Y:S02]  /*5e00*/  I2F.S64 R0, R28 ;  /* 0x0000001c00007312 */ /* 0x002e240000301400 */
[----:B0-----:R-:W-:-:S05]  /*5e10*/  F2FP.BF16.PACK_AB R0, RZ, R0 ;  /* 0x00000000ff00723e */ /* 0x001fca00000010ff */
[----:B------:R0:W-:Y:S01]  /*5e20*/  STG.E.U16 [R8.64], R0 ;  /* 0x0000000008007986 */ /* 0x0001e2000c101524 */
[----:B------:R-:W-:Y:S05]  /*5e30*/  BRA `(.L_x_14837) ;  /* 0x0000067000007947 */ /* 0x000fea0003800000 */
.L_x_14844:
        /* <DEDUP_REMOVED lines=10> */
.L_x_14856:
        /* <DEDUP_REMOVED lines=17> */
.L_x_14859:
[----:B------:R-:W-:-:S04]  /*5ff0*/  LOP3.LUT R3, R29, 0x80000000, RZ, 0xc0, !PT ;  /* 0x800000001d037812 */ /* 0x000fc800078ec0ff */
[----:B------:R-:W-:-:S04]  /*6000*/  SHF.R.U32.HI R3, RZ, 0x18, R3 ;  /* 0x00000018ff037819 */ /* 0x000fc80000011603 */
[----:B------:R-:W-:-:S04]  /*6010*/  LOP3.LUT R0, R0, R3, RZ, 0xfc, !PT ;  /* 0x0000000300007212 */ /* 0x000fc800078efcff */
[----:B------:R-:W-:Y:S02]  /*6020*/  PRMT R4, R0, 0x7610, R4 ;  /* 0x0000761000047816 */ /* 0x000fe40000000004 */
.L_x_14858:
[----:B------:R-:W-:Y:S05]  /*6030*/  BSYNC B0 ;  /* 0x0000000000007941 */ /* 0x000fea0003800000 */
.L_x_14857:
[----:B------:R0:W-:Y:S01]  /*6040*/  STG.E.U8 [R8.64], R4 ;  /* 0x0000000408007986 */ /* 0x0001e2000c101124 */
[----:B------:R-:W-:Y:S05]  /*6050*/  BRA `(.L_x_14837) ;  /* 0x0000045000007947 */ /* 0x000fea0003800000 */
.L_x_14855:
        /* <DEDUP_REMOVED lines=17> */
.L_x_14862:
[----:B------:R-:W-:-:S04]  /*6170*/  LOP3.LUT R3, R29, 0x80000000, RZ, 0xc0, !PT ;  /* 0x800000001d037812 */ /* 0x000fc800078ec0ff */
[----:B------:R-:W-:-:S04]  /*6180*/  SHF.R.U32.HI R3, RZ, 0x18, R3 ;  /* 0x00000018ff037819 */ /* 0x000fc80000011603 */
[----:B------:R-:W-:-:S04]  /*6190*/  LOP3.LUT R0, R0, R3, RZ, 0xfc, !PT ;  /* 0x0000000300007212 */ /* 0x000fc800078efcff */
[----:B------:R-:W-:Y:S02]  /*61a0*/  PRMT R4, R0, 0x7610, R4 ;  /* 0x0000761000047816 */ /* 0x000fe40000000004 */
.L_x_14861:
[----:B------:R-:W-:Y:S05]  /*61b0*/  BSYNC B0 ;  /* 0x0000000000007941 */ /* 0x000fea0003800000 */
.L_x_14860:
[----:B------:R0:W-:Y:S01]  /*61c0*/  STG.E.U8 [R8.64], R4 ;  /* 0x0000000408007986 */ /* 0x0001e2000c101124 */
[----:B------:R-:W-:Y:S05]  /*61d0*/  BRA `(.L_x_14837) ;  /* 0x000002d000007947 */ /* 0x000fea0003800000 */
.L_x_14854:
        /* <DEDUP_REMOVED lines=22> */
.L_x_14836:
        /* <DEDUP_REMOVED lines=20> */
.L_x_14864:
[----:B-1----:R0:W-:Y:S01]  /*6480*/  STG.E.64 [R8.64], R28 ;  /* 0x0000001c08007986 */ /* 0x0021e2000c101b24 */
[----:B------:R-:W-:Y:S05]  /*6490*/  BRA `(.L_x_14837) ;  /* 0x0000001000007947 */ /* 0x000fea0003800000 */
.L_x_14863:
[----:B-1----:R0:W-:Y:S02]  /*64a0*/  STG.E [R8.64], R28 ;  /* 0x0000001c08007986 */ /* 0x0021e4000c101924 */
.L_x_14837:
        /* <DEDUP_REMOVED lines=21> */
.L_x_14868:
[----:B--2---:R0:W-:Y:S01]  /*6600*/  STG.E.U8 [R8.64], R18 ;  /* 0x0000001208007986 */ /* 0x0041e2000c101124 */
[----:B------:R-:W-:Y:S05]  /*6610*/  BRA `(.L_x_14870) ;  /* 0x00000d6000007947 */ /* 0x000fea0003800000 */
.L_x_14867:
        /* <DEDUP_REMOVED lines=8> */
.L_x_14872:
[----:B--2---:R0:W-:Y:S01]  /*66a0*/  STG.E [R8.64], R18 ;  /* 0x0000001208007986 */ /* 0x0041e2000c101924 */
[----:B------:R-:W-:Y:S05]  /*66b0*/  BRA `(.L_x_14870) ;  /* 0x00000cc000007947 */ /* 0x000fea0003800000 */
.L_x_14871:
[----:B--2---:R0:W-:Y:S01]  /*66c0*/  STG.E.U16 [R8.64], R18 ;  /* 0x0000001208007986 */ /* 0x0041e2000c101524 */
[----:B------:R-:W-:Y:S05]  /*66d0*/  BRA `(.L_x_14870) ;  /* 0x00000ca000007947 */ /* 0x000fea0003800000 */
.L_x_14866:
        /* <DEDUP_REMOVED lines=9> */
.L_x_14874:
[----:B--2---:R-:W0:Y:S02]  /*6770*/  I2F.S64 R0, R18 ;  /* 0x0000001200007312 */ /* 0x004e240000301400 */
[----:B0-----:R-:W-:-:S05]  /*6780*/  F2FP.PACK_AB R0, RZ, R0 ;  /* 0x00000000ff00723e */ /* 0x001fca00000000ff */
[----:B------:R0:W-:Y:S01]  /*6790*/  STG.E.U16 [R8.64], R0 ;  /* 0x0000000008007986 */ /* 0x0001e2000c101524 */
[----:B------:R-:W-:Y:S05]  /*67a0*/  BRA `(.L_x_14870) ;  /* 0x00000bd000007947 */ /* 0x000fea0003800000 */
.L_x_14873:
        /* <DEDUP_REMOVED lines=10> */
.L_x_14876:
[----:B--2---:R-:W0:Y:S02]  /*6850*/  I2F.S64 R18, R18 ;  /* 0x0000001200127312 */ /* 0x004e240000301400 */
[----:B0-----:R-:W-:-:S04]  /*6860*/  F2FP.PACK_AB R3, RZ, R18 ;  /* 0x00000012ff03723e */ /* 0x001fc800000000ff */
[----:B------:R-:W-:-:S05]  /*6870*/  PRMT R3, R3, 0x5410, RZ ;  /* 0x0000541003037816 */ /* 0x000fca00000000ff */
[----:B------:R0:W-:Y:S01]  /*6880*/  STG.E [R8.64], R3 ;  /* 0x0000000308007986 */ /* 0x0001e2000c101924 */
[----:B------:R-:W-:Y:S05]  /*6890*/  BRA `(.L_x_14870) ;  /* 0x00000ae000007947 */ /* 0x000fea0003800000 */
.L_x_14875:
[----:B--2---:R-:W0:Y:S02]  /*68a0*/  I2F.F64.S64 R18, R18 ;  /* 0x0000001200127312 */ /* 0x004e240000301c00 */
[----:B0-----:R0:W-:Y:S01]  /*68b0*/  STG.E.64 [R8.64], R18 ;  /* 0x0000001208007986 */ /* 0x0011e2000c101b24 */
[----:B------:R-:W-:Y:S05]  /*68c0*/  BRA `(.L_x_14870) ;  /* 0x00000ab000007947 */ /* 0x000fea0003800000 */
.L_x_14865:
        /* <DEDUP_REMOVED lines=13> */
.L_x_14879:
[----:B--2---:R-:W0:Y:S01]  /*69a0*/  I2F.F64.S64 R4, R18 ;  /* 0x0000001200047312 */ /* 0x004e220000301c00 */
[----:B------:R-:W-:-:S05]  /*69b0*/  CS2R R6, SRZ ;  /* 0x0000000000067805 */ /* 0x000fca000001ff00 */
[----:B0-----:R0:W-:Y:S01]  /*69c0*/  STG.E.128 [R8.64], R4 ;  /* 0x0000000408007986 */ /* 0x0011e2000c101d24 */
[----:B------:R-:W-:Y:S05]  /*69d0*/  BRA `(.L_x_14870) ;  /* 0x000009a000007947 */ /* 0x000fea0003800000 */
.L_x_14878:
        /* <DEDUP_REMOVED lines=21> */
.L_x_14883:
[----:B------:R-:W-:Y:S05]  /*6b30*/  BSYNC B0 ;  /* 0x0000000000007941 */ /* 0x000fea0003800000 */
.L_x_14882:
[----:B------:R-:W-:-:S05]  /*6b40*/  LOP3.LUT R5, R0, R5, RZ, 0xfc, !PT ;  /* 0x0000000500057212 */ /* 0x000fca00078efcff */
[----:B------:R0:W-:Y:S01]  /*6b50*/  STG.E.U8 [R8.64], R5 ;  /* 0x0000000508007986 */ /* 0x0001e2000c101124 */
[----:B------:R-:W-:Y:S05]  /*6b60*/  BRA `(.L_x_14870) ;  /* 0x0000081000007947 */ /* 0x000fea0003800000 */
.L_x_14881:
        /* <DEDUP_REMOVED lines=13> */
.L_x_14885:
[----:B------:R-:W-:Y:S01]  /*6c40*/  IMAD.MOV.U32 R0, RZ, RZ, 0x7f ;  /* 0x0000007fff007424 */ /* 0x000fe200078e00ff */
[----:B------:R-:W-:-:S04]  /*6c50*/  ISETP.GT.U32.AND P0, PT, R3, 0x7f800000, PT ;  /* 0x7f8000000300780c */ /* 0x000fc80003f04070 */
[----:B------:R-:W-:-:S04]  /*6c60*/  SEL R0, R0, 0x7c, P0 ;  /* 0x0000007c00007807 */ /* 0x000fc80000000000 */
.L_x_14886:
[----:B------:R-:W-:Y:S05]  /*6c70*/  BSYNC B0 ;  /* 0x0000000000007941 */ /* 0x000fea0003800000 */
.L_x_14884:
[----:B------:R-:W-:-:S04]  /*6c80*/  LOP3.LUT R3, R19, 0x80000000, RZ, 0xc0, !PT ;  /* 0x8000000013037812 */ /* 0x000fc800078ec0ff */
[----:B------:R-:W-:-:S04]  /*6c90*/  SHF.R.U32.HI R3, RZ, 0x18, R3 ;  /* 0x00000018ff037819 */ /* 0x000fc80000011603 */
[----:B------:R-:W-:-:S05]  /*6ca0*/  LOP3.LUT R3, R0, R3, RZ, 0xfc, !PT ;  /* 0x0000000300037212 */ /* 0x000fca00078efcff */
[----:B------:R0:W-:Y:S01]  /*6cb0*/  STG.E.U8 [R8.64], R3 ;  /* 0x0000000308007986 */ /* 0x0001e2000c101124 */
[----:B------:R-:W-:Y:S05]  /*6cc0*/  BRA `(.L_x_14870) ;  /* 0x000006b000007947 */ /* 0x000fea0003800000 */
.L_x_14880:
[----:B--2---:R-:W0:Y:S02]  /*6cd0*/  I2F.S64 R0, R18 ;  /* 0x0000001200007312 */ /* 0x004e240000301400 */
[----:B0-----:R-:W-:-:S05]  /*6ce0*/  F2FP.BF16.PACK_AB R0, RZ, R0 ;  /* 0x00000000ff00723e */ /* 0x001fca00000010ff */
[----:B------:R0:W-:Y:S01]  /*6cf0*/  STG.E.U16 [R8.64], R0 ;  /* 0x0000000008007986 */ /* 0x0001e2000c101524 */
[----:B------:R-:W-:Y:S05]  /*6d00*/  BRA `(.L_x_14870) ;  /* 0x0000067000007947 */ /* 0x000fea0003800000 */
.L_x_14877:
        /* <DEDUP_REMOVED lines=10> */
.L_x_14889:
        /* <DEDUP_REMOVED lines=17> */
.L_x_14892:
[----:B------:R-:W-:-:S04]  /*6ec0*/  LOP3.LUT R3, R19, 0x80000000, RZ, 0xc0, !PT ;  /* 0x8000000013037812 */ /* 0x000fc800078ec0ff */
[----:B------:R-:W-:-:S04]  /*6ed0*/  SHF.R.U32.HI R3, RZ, 0x18, R3 ;  /* 0x00000018ff037819 */ /* 0x000fc80000011603 */
[----:B------:R-:W-:-:S04]  /*6ee0*/  LOP3.LUT R0, R0, R3, RZ, 0xfc, !PT ;  /* 0x0000000300007212 */ /* 0x000fc800078efcff */
[----:B------:R-:W-:Y:S02]  /*6ef0*/  PRMT R4, R0, 0x7610, R4 ;  /* 0x0000761000047816 */ /* 0x000fe40000000004 */
.L_x_14891:
[----:B------:R-:W-:Y:S05]  /*6f00*/  BSYNC B0 ;  /* 0x0000000000007941 */ /* 0x000fea0003800000 */
.L_x_14890:
[----:B------:R0:W-:Y:S01]  /*6f10*/  STG.E.U8 [R8.64], R4 ;  /* 0x0000000408007986 */ /* 0x0001e2000c101124 */
[----:B------:R-:W-:Y:S05]  /*6f20*/  BRA `(.L_x_14870) ;  /* 0x0000045000007947 */ /* 0x000fea0003800000 */
.L_x_14888:
        /* <DEDUP_REMOVED lines=17> */
.L_x_14895:
[----:B------:R-:W-:-:S04]  /*7040*/  LOP3.LUT R3, R19, 0x80000000, RZ, 0xc0, !PT ;  /* 0x8000000013037812 */ /* 0x000fc800078ec0ff */
[----:B------:R-:W-:-:S04]  /*7050*/  SHF.R.U32.HI R3, RZ, 0x18, R3 ;  /* 0x00000018ff037819 */ /* 0x000fc80000011603 */
[----:B------:R-:W-:-:S04]  /*7060*/  LOP3.LUT R0, R0, R3, RZ, 0xfc, !PT ;  /* 0x0000000300007212 */ /* 0x000fc800078efcff */
[----:B------:R-:W-:Y:S02]  /*7070*/  PRMT R4, R0, 0x7610, R4 ;  /* 0x0000761000047816 */ /* 0x000fe40000000004 */
.L_x_14894:
[----:B------:R-:W-:Y:S05]  /*7080*/  BSYNC B0 ;  /* 0x0000000000007941 */ /* 0x000fea0003800000 */
.L_x_14893:
[----:B------:R0:W-:Y:S01]  /*7090*/  STG.E.U8 [R8.64], R4 ;  /* 0x0000000408007986 */ /* 0x0001e2000c101124 */
[----:B------:R-:W-:Y:S05]  /*70a0*/  BRA `(.L_x_14870) ;  /* 0x000002d000007947 */ /* 0x000fea0003800000 */
.L_x_14887:
        /* <DEDUP_REMOVED lines=22> */
.L_x_14869:
        /* <DEDUP_REMOVED lines=20> */
.L_x_14897:
[----:B--2---:R0:W-:Y:S01]  /*7350*/  STG.E.64 [R8.64], R18 ;  /* 0x0000001208007986 */ /* 0x0041e2000c101b24 */
[----:B------:R-:W-:Y:S05]  /*7360*/  BRA `(.L_x_14870) ;  /* 0x0000001000007947 */ /* 0x000fea0003800000 */
.L_x_14896:
[----:B--2---:R0:W-:Y:S02]  /*7370*/  STG.E [R8.64], R18 ;  /* 0x0000001208007986 */ /* 0x0041e4000c101924 */
.L_x_14870:
[----:B------:R-:W-:Y:S02]  /*7380*/  IADD3 R27, R27, 0x80, RZ ;  /* 0x000000801b1b7810 */ /* 0x000fe40007ffe0ff */
.L_x_14831:
[----:B------:R-:W-:Y:S05]  /*7390*/  BSYNC B6 ;  /* 0x0000000000067941 */ /* 0x000fea0003800000 */
.L_x_14830:
        /* <DEDUP_REMOVED lines=19> */
.L_x_14901:
[----:B---3--:R-:W-:Y:S01]  /*74d0*/  STG.E.U8 [R2.64], R16 ;  /* 0x0000001002007986 */ /* 0x008fe2000c101124 */
[----:B------:R-:W-:Y:S05]  /*74e0*/  EXIT ;  /* 0x000000000000794d */ /* 0x000fea0003800000 */
.L_x_14900:
        /* <DEDUP_REMOVED lines=8> */
.L_x_14904:
[----:B---3--:R-:W-:Y:S01]  /*7570*/  STG.E [R2.64], R16 ;  /* 0x0000001002007986 */ /* 0x008fe2000c101924 */
[----:B------:R-:W-:Y:S05]  /*7580*/  EXIT ;  /* 0x000000000000794d */ /* 0x000fea0003800000 */
.L_x_14903:
[----:B---3--:R-:W-:Y:S01]  /*7590*/  STG.E.U16 [R2.64], R16 ;  /* 0x0000001002007986 */ /* 0x008fe2000c101524 */
[----:B------:R-:W-:Y:S05]  /*75a0*/  EXIT ;  /* 0x000000000000794d */ /* 0x000fea0003800000 */
.L_x_14899:
        /* <DEDUP_REMOVED lines=9> */
.L_x_14906:
[----:B---3--:R-:W0:Y:S02]  /*7640*/  I2F.S64 R0, R16 ;  /* 0x0000001000007312 */ /* 0x008e240000301400 */
[----:B0-----:R-:W-:-:S05]  /*7650*/  F2FP.PACK_AB R0, RZ, R0 ;  /* 0x00000000ff00723e */ /* 0x001fca00000000ff */
[----:B------:R-:W-:Y:S01]  /*7660*/  STG.E.U16 [R2.64], R0 ;  /* 0x0000000002007986 */ /* 0x000fe2000c101524 */
[----:B------:R-:W-:Y:S05]  /*7670*/  EXIT ;  /* 0x000000000000794d */ /* 0x000fea0003800000 */
.L_x_14905:
        /* <DEDUP_REMOVED lines=10> */
.L_x_14908:
[----:B---3--:R-:W0:Y:S02]  /*7720*/  I2F.S64 R16, R16 ;  /* 0x0000001000107312 */ /* 0x008e240000301400 */
[----:B0-----:R-:W-:-:S04]  /*7730*/  F2FP.PACK_AB R5, RZ, R16 ;  /* 0x00000010ff05723e */ /* 0x001fc800000000ff */
[----:B------:R-:W-:-:S05]  /*7740*/  PRMT R5, R5, 0x5410, RZ ;  /* 0x0000541005057816 */ /* 0x000fca00000000ff */
[----:B------:R-:W-:Y:S01]  /*7750*/  STG.E [R2.64], R5 ;  /* 0x0000000502007986 */ /* 0x000fe2000c101924 */
[----:B------:R-:W-:Y:S05]  /*7760*/  EXIT ;  /* 0x000000000000794d */ /* 0x000fea0003800000 */
.L_x_14907:
[----:B---3--:R-:W0:Y:S02]  /*7770*/  I2F.F64.S64 R16, R16 ;  /* 0x0000001000107312 */ /* 0x008e240000301c00 */
[----:B0-----:R-:W-:Y:S01]  /*7780*/  STG.E.64 [R2.64], R16 ;  /* 0x0000001002007986 */ /* 0x001fe2000c101b24 */
[----:B------:R-:W-:Y:S05]  /*7790*/  EXIT ;  /* 0x000000000000794d */ /* 0x000fea0003800000 */
.L_x_14898:
        /* <DEDUP_REMOVED lines=13> */
.L_x_14911:
[----:B---3--:R-:W0:Y:S01]  /*7870*/  I2F.F64.S64 R16, R16 ;  /* 0x0000001000107312 */ /* 0x008e220000301c00 */
[----:B--2---:R-:W-:-:S05]  /*7880*/  CS2R R18, SRZ ;  /* 0x0000000000127805 */ /* 0x004fca000001ff00 */
[----:B0-----:R-:W-:Y:S01]  /*7890*/  STG.E.128 [R2.64], R16 ;  /* 0x0000001002007986 */ /* 0x001fe2000c101d24 */
[----:B------:R-:W-:Y:S05]  /*78a0*/  EXIT ;  /* 0x000000000000794d */ /* 0x000fea0003800000 */
.L_x_14910:
        /* <DEDUP_REMOVED lines=21> */
.L_x_14915:
[----:B------:R-:W-:Y:S05]  /*7a00*/  BSYNC B0 ;  /* 0x0000000000007941 */ /* 0x000fea0003800000 */
.L_x_14914:
[----:B------:R-:W-:-:S05]  /*7a10*/  LOP3.LUT R5, R0, R5, RZ, 0xfc, !PT ;  /* 0x0000000500057212 */ /* 0x000fca00078efcff */
[----:B------:R-:W-:Y:S01]  /*7a20*/  STG.E.U8 [R2.64], R5 ;  /* 0x0000000502007986 */ /* 0x000fe2000c101124 */
[----:B------:R-:W-:Y:S05]  /*7a30*/  EXIT ;  /* 0x000000000000794d */ /* 0x000fea0003800000 */
.L_x_14913:
        /* <DEDUP_REMOVED lines=13> */
.L_x_14917:
[----:B------:R-:W-:Y:S01]  /*7b10*/  IMAD.MOV.U32 R0, RZ, RZ, 0x7f ;  /* 0x0000007fff007424 */ /* 0x000fe200078e00ff */
[----:B------:R-:W-:-:S04]  /*7b20*/  ISETP.GT.U32.AND P0, PT, R4, 0x7f800000, PT ;  /* 0x7f8000000400780c */ /* 0x000fc80003f04070 */
[----:B------:R-:W-:-:S04]  /*7b30*/  SEL R0, R0, 0x7c, P0 ;  /* 0x0000007c00007807 */ /* 0x000fc80000000000 */
.L_x_14918:
[----:B------:R-:W-:Y:S05]  /*7b40*/  BSYNC B0 ;  /* 0x0000000000007941 */ /* 0x000fea0003800000 */
.L_x_14916:
[----:B------:R-:W-:-:S04]  /*7b50*/  LOP3.LUT R4, R17, 0x80000000, RZ, 0xc0, !PT ;  /* 0x8000000011047812 */ /* 0x000fc800078ec0ff */
[----:B------:R-:W-:-:S04]  /*7b60*/  SHF.R.U32.HI R5, RZ, 0x18, R4 ;  /* 0x00000018ff057819 */ /* 0x000fc80000011604 */
[----:B------:R-:W-:-:S05]  /*7b70*/  LOP3.LUT R5, R0, R5, RZ, 0xfc, !PT ;  /* 0x0000000500057212 */ /* 0x000fca00078efcff */
[----:B------:R-:W-:Y:S01]  /*7b80*/  STG.E.U8 [R2.64], R5 ;  /* 0x0000000502007986 */ /* 0x000fe2000c101124 */
[----:B------:R-:W-:Y:S05]  /*7b90*/  EXIT ;  /* 0x000000000000794d */ /* 0x000fea0003800000 */
.L_x_14912:
[----:B---3--:R-:W0:Y:S02]  /*7ba0*/  I2F.S64 R0, R16 ;  /* 0x0000001000007312 */ /* 0x008e240000301400 */
[----:B0-----:R-:W-:-:S05]  /*7bb0*/  F2FP.BF16.PACK_AB R0, RZ, R0 ;  /* 0x00000000ff00723e */ /* 0x001fca00000010ff */
[----:B------:R-:W-:Y:S01]  /*7bc0*/  STG.E.U16 [R2.64], R0 ;  /* 0x0000000002007986 */ /* 0x000fe2000c101524 */
[----:B------:R-:W-:Y:S05]  /*7bd0*/  EXIT ;  /* 0x000000000000794d */ /* 0x000fea0003800000 */
.L_x_14909:
        /* <DEDUP_REMOVED lines=10> */
.L_x_14921:
        /* <DEDUP_REMOVED lines=17> */
.L_x_14924:
[----:B------:R-:W-:-:S04]  /*7d90*/  LOP3.LUT R0, R17, 0x80000000, RZ, 0xc0, !PT ;  /* 0x8000000011007812 */ /* 0x000fc800078ec0ff */
[----:B------:R-:W-:-:S04]  /*7da0*/  SHF.R.U32.HI R5, RZ, 0x18, R0 ;  /* 0x00000018ff057819 */ /* 0x000fc80000011600 */
[----:B------:R-:W-:-:S04]  /*7db0*/  LOP3.LUT R4, R4, R5, RZ, 0xfc, !PT ;  /* 0x0000000504047212 */ /* 0x000fc800078efcff */
[----:B------:R-:W-:Y:S02]  /*7dc0*/  PRMT R0, R4, 0x7610, R0 ;  /* 0x0000761004007816 */ /* 0x000fe40000000000 */
.L_x_14923:
[----:B------:R-:W-:Y:S05]  /*7dd0*/  BSYNC B0 ;  /* 0x0000000000007941 */ /* 0x000fea0003800000 */
.L_x_14922:
[----:B------:R-:W-:Y:S01]  /*7de0*/  STG.E.U8 [R2.64], R0 ;  /* 0x0000000002007986 */ /* 0x000fe2000c101124 */
[----:B------:R-:W-:Y:S05]  /*7df0*/  EXIT ;  /* 0x000000000000794d */ /* 0x000fea0003800000 */
.L_x_14920:
        /* <DEDUP_REMOVED lines=17> */
.L_x_14927:
[----:B------:R-:W-:-:S04]  /*7f10*/  LOP3.LUT R0, R17, 0x80000000, RZ, 0xc0, !PT ;  /* 0x8000000011007812 */ /* 0x000fc800078ec0ff */
[----:B------:R-:W-:-:S04]  /*7f20*/  SHF.R.U32.HI R5, RZ, 0x18, R0 ;  /* 0x00000018ff057819 */ /* 0x000fc80000011600 */
[----:B------:R-:W-:-:S04]  /*7f30*/  LOP3.LUT R4, R4, R5, RZ, 0xfc, !PT ;  /* 0x0000000504047212 */ /* 0x000fc800078efcff */
[----:B------:R-:W-:Y:S02]  /*7f40*/  PRMT R0, R4, 0x7610, R0 ;  /* 0x0000761004007816 */ /* 0x000fe40000000000 */
.L_x_14926:
[----:B------:R-:W-:Y:S05]  /*7f50*/  BSYNC B0 ;  /* 0x0000000000007941 */ /* 0x000fea0003800000 */
.L_x_14925:
[----:B------:R-:W-:Y:S01]  /*7f60*/  STG.E.U8 [R2.64], R0 ;  /* 0x0000000002007986 */ /* 0x000fe2000c101124 */
[----:B------:R-:W-:Y:S05]  /*7f70*/  EXIT ;  /* 0x000000000000794d */ /* 0x000fea0003800000 */
.L_x_14919:
        /* <DEDUP_REMOVED lines=22> */
.L_x_14902:
        /* <DEDUP_REMOVED lines=20> */
.L_x_14929:
[----:B---3--:R-:W-:Y:S01]  /*8220*/  STG.E.64 [R2.64], R16 ;  /* 0x0000001002007986 */ /* 0x008fe2000c101b24 */
[----:B------:R-:W-:Y:S05]  /*8230*/  EXIT ;  /* 0x000000000000794d */ /* 0x000fea0003800000 */
.L_x_14928:
[----:B---3--:R-:W-:Y:S01]  /*8240*/  STG.E [R2.64], R16 ;  /* 0x0000001002007986 */ /* 0x008fe2000c101924 */
[----:B------:R-:W-:Y:S05]  /*8250*/  EXIT ;  /* 0x000000000000794d */ /* 0x000fea0003800000 */
        .weak           $__internal_31_$__cuda_sm20_div_s64
        .type           $__internal_31_$__cuda_sm20_div_s64,@function
        .size           $__internal_31_$__cuda_sm20_div_s64,(.L_x_21412 - $__internal_31_$__cuda_sm20_div_s64)
$__internal_31_$__cuda_sm20_div_s64:
        /* <DEDUP_REMOVED lines=69> */
[----:B------:R-:W-:Y:S01]  /*86b0*/  ISETP.GE.AND P1, PT, R10, RZ, PT ;  /* 0x000000ff0a00720c */ /* 0x000fe20003f26270 */
[----:B------:R-:W-:Y:S01]  /*86c0*/  IMAD.X R6, RZ, RZ, R13, P3 ;  /* 0x000000ffff067224 */ /* 0x000fe200018e060d */
[----:B------:R-:W-:-:S04]  /*86d0*/  SEL R8, R11, R8, P0 ;  /* 0x000000080b087207 */ /* 0x000fc80000000000 */
        /* <DEDUP_REMOVED lines=11> */
[----:B------:R-:W-:Y:S06]  /*8790*/  RET.REL.NODEC R6 `(_ZN2at6native27unrolled_elementwise_kernelINS0_13AUnaryFunctorIlllZZZNS0_15binary_internal21div_trunc_kernel_cudaERNS_18TensorIteratorBaseEENKUlvE_clEvENKUlvE2_clEvEUlllE_EESt5arrayIPcLm2EELi4E23TrivialOffsetCalculatorILi1EjESE_NS0_6memory12LoadWithCastILi1EEENSF_13StoreWithCastILi1EEEEEviT_T0_T2_T3_T4_T5_) ;  /* 0xffff786006007950 */ /* 0x000fec0003c3ffff */
.L_x_14930:
        /* <DEDUP_REMOVED lines=14> */
.L_x_21412:


//--------------------- .text._ZN2at6native18elementwise_kernelILi128ELi2EZNS0_22gpu_kernel_impl_nocastINS0_13AUnaryFunctorIlllZZZNS0_15binary_internal21div_trunc_kernel_cudaERNS_18TensorIteratorBaseEENKUlvE_clEvENKUlvE2_clEvEUlllE_EEEEvS6_RKT_EUliE_EEviT1_ --------------------------
	.section	.text._ZN2at6native18elementwise_kernelILi128ELi2EZNS0_22gpu_kernel_impl_nocastINS0_13AUnaryFunctorIlllZZZNS0_15binary_internal21div_trunc_kernel_cudaERNS_18TensorIteratorBaseEENKUlvE_clEvENKUlvE2_clEvEUlllE_EEEEvS6_RKT_EUliE_EEviT1_,"ax",@progbits
	.sectioninfo	@"SHI_REGISTERS=24"
	.align	128
        .global         _ZN2at6native18elementwise_kernelILi128ELi2EZNS0_22gpu_kernel_impl_nocastINS0_13AUnaryFunctorIlllZZZNS0_15binary_internal21div_trunc_kernel_cudaERNS_18TensorIteratorBaseEENKUlvE_clEvENKUlvE2_clEvEUlllE_EEEEvS6_RKT_EUliE_EEviT1_
        .type           _ZN2at6native18elementwise_kernelILi128ELi2EZNS0_22gpu_kernel_impl_nocastINS0_13AUnaryFunctorIlllZZZNS0_15binary_internal21div_trunc_kernel_cudaERNS_18TensorIteratorBaseEENKUlvE_clEvENKUlvE2_clEvEUlllE_EEEEvS6_RKT_EUliE_EEviT1_,@function
        .size           _ZN2at6native18elementwise_kernelILi128ELi2EZNS0_22gpu_kernel_impl_nocastINS0_13AUnaryFunctorIlllZZZNS0_15binary_internal21div_trunc_kernel_cudaERNS_18TensorIteratorBaseEENKUlvE_clEvENKUlvE2_clEvEUlllE_EEEEvS6_RKT_EUliE_EEviT1_,(.L_x_21413 - _ZN2at6native18elementwise_kernelILi128ELi2EZNS0_22gpu_kernel_impl_nocastINS0_13AUnaryFunctorIlllZZZNS0_15binary_internal21div_trunc_kernel_cudaERNS_18TensorIteratorBaseEENKUlvE_clEvENKUlvE2_clEvEUlllE_EEEEvS6_RKT_EUliE_EEviT1_)
        .other          _ZN2at6native18elementwise_kernelILi128ELi2EZNS0_22gpu_kernel_impl_nocastINS0_13AUnaryFunctorIlllZZZNS0_15binary_internal21div_trunc_kernel_cudaERNS_18TensorIteratorBaseEENKUlvE_clEvENKUlvE2_clEvEUlllE_EEEEvS6_RKT_EUliE_EEviT1_,@"STO_CUDA_ENTRY STV_DEFAULT"
_ZN2at6native18elementwise_kernelILi128ELi2EZNS0_22gpu_kernel_impl_nocastINS0_13AUnaryFunctorIlllZZZNS0_15binary_internal21div_trunc_kernel_cudaERNS_18TensorIteratorBaseEENKUlvE_clEvENKUlvE2_clEvEUlllE_EEEEvS6_RKT_EUliE_EEviT1_:
.text._ZN2at6native18elementwise_kernelILi128ELi2EZNS0_22gpu_kernel_impl_nocastINS0_13AUnaryFunctorIlllZZZNS0_15binary_internal21div_trunc_kernel_cudaERNS_18TensorIteratorBaseEENKUlvE_clEvENKUlvE2_clEvEUlllE_EEEEvS6_RKT_EUliE_EEviT1_:
        /* <DEDUP_REMOVED lines=236> */
.L_x_14933:
        /* <DEDUP_REMOVED lines=9> */
[----:B------:R-:W-:Y:S01]  /*0f50*/  MOV R6, R8 ;  /* 0x0000000800067202 */ /* 0x000fe20000000f00 */
[----:B------:R-:W-:Y:S01]  /*0f60*/  IMAD.MOV.U32 R11, RZ, RZ, c[0x0][0x378] ;  /* 0x0000de00ff0b7624 */ /* 0x000fe200078e00ff */
[----:B------:R-:W-:Y:S02]  /*0f70*/  MOV R10, c[0x0][0x37c] ;  /* 0x0000df00000a7a02 */ /* 0x000fe40000000f00 */
[----:B------:R-:W-:Y:S02]  /*0f80*/  MOV R8, 0xfa0 ;  /* 0x00000fa000087802 */ /* 0x000fe40000000f00 */
[----:B------:R-:W-:Y:S05]  /*0f90*/  CALL.REL.NOINC `($__internal_32_$__cuda_sm20_div_s64) ;  /* 0x0000124000007944 */ /* 0x000fea0003c00000 */
[----:B------:R-:W-:Y:S05]  /*0fa0*/  BRA `(.L_x_14936) ;  /* 0x0000013000007947 */ /* 0x000fea0003800000 */
.L_x_14935:
        /* <DEDUP_REMOVED lines=9> */
[----:B------:R-:W-:-:S04]  /*1040*/  IMAD.HI.U32 R2, R3, c[0x0][0x378], RZ ;  /* 0x0000de0003027a27 */ /* 0x000fc800078e00ff */
[----:B------:R-:W-:-:S04]  /*1050*/  IMAD.MOV R3, RZ, RZ, -R2 ;  /* 0x000000ffff037224 */ /* 0x000fc800078e0a02 */
[----:B------:R-:W-:-:S05]  /*1060*/  IMAD R3, R8, R3, c[0x0][0x378] ;  /* 0x0000de0008037624 */ /* 0x000fca00078e0203 */
[----:B------:R-:W-:-:S13]  /*1070*/  ISETP.GE.U32.AND P0, PT, R3, R8, PT ;  /* 0x000000080300720c */ /* 0x000fda0003f06070 */
[----:B------:R-:W-:Y:S02]  /*1080*/  @P0 IADD3 R3, -R8, R3, RZ ;  /* 0x0000000308030210 */ /* 0x000fe40007ffe1ff */
[----:B------:R-:W-:Y:S02]  /*1090*/  @P0 IADD3 R2, R2, 0x1, RZ ;  /* 0x0000000102020810 */ /* 0x000fe40007ffe0ff */
[----:B------:R-:W-:Y:S02]  /*10a0*/  ISETP.GE.U32.AND P1, PT, R3, R8, PT ;  /* 0x000000080300720c */ /* 0x000fe40003f26070 */
[----:B------:R-:W-:-:S11]  /*10b0*/  MOV R3, RZ ;  /* 0x000000ff00037202 */ /* 0x000fd60000000f00 */
[----:B------:R-:W-:Y:S02]  /*10c0*/  @P1 IADD3 R2, R2, 0x1, RZ ;  /* 0x0000000102021810 */ /* 0x000fe40007ffe0ff */
[----:B------:R-:W-:Y:S02]  /*10d0*/  @!P2 LOP3.LUT R2, RZ, R8, RZ, 0x33, !PT ;  /* 0x00000008ff02a212 */ /* 0x000fe400078e33ff */
.L_x_14936:
[----:B------:R-:W-:Y:S05]  /*10e0*/  BSYNC B1 ;  /* 0x0000000000017941 */ /* 0x000fea0003800000 */
.L_x_14934:
[----:B------:R0:W-:Y:S01]  /*10f0*/  STG.E.64 [R4.64], R2 ;  /* 0x0000000204007986 */ /* 0x0001e2000c101b04 */
[----:B------:R-:W-:-:S04]  /*1100*/  LEA R0, R7, R0, 0x8 ;  /* 0x0000000007007211 */ /* 0x000fc800078e40ff */
[----:B------:R-:W-:Y:S02]  /*1110*/  IADD3 R11, R0, 0x80, RZ ;  /* 0x00000080000b7810 */ /* 0x000fe40007ffe0ff */
.L_x_14932:
[----:B------:R-:W-:Y:S05]  /*1120*/  BSYNC B0 ;  /* 0x0000000000007941 */ /* 0x000fea0003800000 */
.L_x_14931:
[----:B------:R-:W-:-:S13]  /*1130*/  ISETP.GE.AND P0, PT, R11, c[0x0][0x160], PT ;  /* 0x000058000b007a0c */ /* 0x000fda0003f06270 */
[----:B------:R-:W-:Y:S05]  /*1140*/  @P0 EXIT ;  /* 0x000000000000094d */ /* 0x000fea0003800000 */
[----:B------:R-:W-:Y:S01]  /*1150*/  ISETP.NE.AND P0, PT, RZ, c[0x0][0x168], PT ;  /* 0x00005a00ff007a0c */ /* 0x000fe20003f05270 */
[----:B0-----:R-:W-:Y:S01]  /*1160*/  HFMA2.MMA R4, -RZ, RZ, 0, 0 ;  /* 0x00000000ff047435 */ /* 0x001fe200000001ff */
[----:B------:R-:W-:-:S11]  /*1170*/  IMAD.MOV.U32 R0, RZ, RZ, RZ ;  /* 0x000000ffff007224 */ /* 0x000fd600078e00ff */
        /* <DEDUP_REMOVED lines=214> */
[----:B------:R-:W-:-:S03]  /*1ee0*/  @P0 MOV R6, RZ ;  /* 0x000000ff00060202 */ /* 0x000fc60000000f00 */
[--C-:B------:R-:W-:Y:S02]  /*1ef0*/  IMAD.MOV R5, RZ, RZ, -R7.reuse ;  /* 0x000000ffff057224 */ /* 0x100fe400078e0a07 */
        /* <DEDUP_REMOVED lines=9> */
.L_x_14937:
        /* <DEDUP_REMOVED lines=9> */
[----:B------:R-:W-:Y:S01]  /*2020*/  IMAD.MOV.U32 R9, RZ, RZ, R7 ;  /* 0x000000ffff097224 */ /* 0x000fe200078e0007 */
[----:B------:R-:W-:Y:S02]  /*2030*/  MOV R11, c[0x0][0x378] ;  /* 0x0000de00000b7a02 */ /* 0x000fe40000000f00 */
[----:B------:R-:W-:Y:S02]  /*2040*/  MOV R10, c[0x0][0x37c] ;  /* 0x0000df00000a7a02 */ /* 0x000fe40000000f00 */
[----:B------:R-:W-:Y:S02]  /*2050*/  MOV R8, 0x2070 ;  /* 0x0000207000087802 */ /* 0x000fe40000000f00 */
[----:B------:R-:W-:Y:S05]  /*2060*/  CALL.REL.NOINC `($__internal_32_$__cuda_sm20_div_s64) ;  /* 0x0000017000007944 */ /* 0x000fea0003c00000 */
[----:B------:R-:W-:Y:S05]  /*2070*/  BRA `(.L_x_14940) ;  /* 0x0000013000007947 */ /* 0x000fea0003800000 */
.L_x_14939:
        /* <DEDUP_REMOVED lines=9> */
[----:B------:R-:W-:-:S05]  /*2110*/  IMAD.HI.U32 R2, R3, c[0x0][0x378], RZ ;  /* 0x0000de0003027a27 */ /* 0x000fca00078e00ff */
[----:B------:R-:W-:-:S05]  /*2120*/  IADD3 R3, -R2, RZ, RZ ;  /* 0x000000ff02037210 */ /* 0x000fca0007ffe1ff */
[----:B------:R-:W-:-:S05]  /*2130*/  IMAD R3, R6, R3, c[0x0][0x378] ;  /* 0x0000de0006037624 */ /* 0x000fca00078e0203 */
[----:B------:R-:W-:-:S13]  /*2140*/  ISETP.GE.U32.AND P0, PT, R3, R6, PT ;  /* 0x000000060300720c */ /* 0x000fda0003f06070 */
[----:B------:R-:W-:Y:S02]  /*2150*/  @P0 IADD3 R3, -R6, R3, RZ ;  /* 0x0000000306030210 */ /* 0x000fe40007ffe1ff */
[----:B------:R-:W-:Y:S02]  /*2160*/  @P0 IADD3 R2, R2, 0x1, RZ ;  /* 0x0000000102020810 */ /* 0x000fe40007ffe0ff */
[----:B------:R-:W-:Y:S01]  /*2170*/  ISETP.GE.U32.AND P1, PT, R3, R6, PT ;  /* 0x000000060300720c */ /* 0x000fe20003f26070 */
[----:B------:R-:W-:-:S12]  /*2180*/  HFMA2.MMA R3, -RZ, RZ, 0, 0 ;  /* 0x00000000ff037435 */ /* 0x000fd800000001ff */
[----:B------:R-:W-:Y:S02]  /*2190*/  @P1 IADD3 R2, R2, 0x1, RZ ;  /* 0x0000000102021810 */ /* 0x000fe40007ffe0ff */
[----:B------:R-:W-:Y:S02]  /*21a0*/  @!P2 LOP3.LUT R2, RZ, R6, RZ, 0x33, !PT ;  /* 0x00000006ff02a212 */ /* 0x000fe400078e33ff */
.L_x_14940:
[----:B------:R-:W-:Y:S05]  /*21b0*/  BSYNC B0 ;  /* 0x0000000000007941 */ /* 0x000fea0003800000 */
.L_x_14938:
[----:B------:R-:W-:Y:S01]  /*21c0*/  STG.E.64 [R4.64], R2 ;  /* 0x0000000204007986 */ /* 0x000fe2000c101b04 */
[----:B------:R-:W-:Y:S05]  /*21d0*/  EXIT ;  /* 0x000000000000794d */ /* 0x000fea0003800000 */
        .weak           $__internal_32_$__cuda_sm20_div_s64
        .type           $__internal_32_$__cuda_sm20_div_s64,@function
        .size           $__internal_32_$__cuda_sm20_div_s64,(.L_x_21413 - $__internal_32_$__cuda_sm20_div_s64)
$__internal_32_$__cuda_sm20_div_s64:
        /* <DEDUP_REMOVED lines=26> */
[----:B------:R-:W-:Y:S02]  /*2380*/  IADD3 R19, P0, RZ, -R12, RZ ;  /* 0x8000000cff137210 */ /* 0x000fe40007f1e0ff */
[----:B------:R-:W-:Y:S01]  /*2390*/  IADD3 R12, P4, RZ, -R11, RZ ;  /* 0x8000000bff0c7210 */ /* 0x000fe20007f9e0ff */
[----:B------:R-:W-:Y:S02]  /*23a0*/  IMAD R13, R17, R2, R13 ;  /* 0x00000002110d7224 */ /* 0x000fe400078e020d */
[----:B------:R-:W-:Y:S01]  /*23b0*/  IMAD.HI.U32 R14, R15, R19, RZ ;  /* 0x000000130f0e7227 */ /* 0x000fe200078e00ff */
[----:B------:R-:W-:-:S03]  /*23c0*/  SEL R11, R12, R11, !P3 ;  /* 0x0000000b0c0b7207 */ /* 0x000fc60005800000 */
[----:B------:R-:W-:-:S04]  /*23d0*/  IMAD.X R16, RZ, RZ, ~R13, P0 ;  /* 0x000000ffff107224 */ /* 0x000fc800000e0e0d */
[----:B------:R-:W-:-:S04]  /*23e0*/  IMAD.WIDE.U32 R14, P0, R15, R16, R14 ;  /* 0x000000100f0e7225 */ /* 0x000fc8000780000e */
[C---:B------:R-:W-:Y:S02]  /*23f0*/  IMAD R13, R17.reuse, R16, RZ ;  /* 0x00000010110d7224 */ /* 0x040fe400078e02ff */
[----:B------:R-:W-:Y:S01]  /*2400*/  IMAD.HI.U32 R14, P1, R17, R19, R14 ;  /* 0x00000013110e7227 */ /* 0x000fe2000782000e */
[----:B------:R-:W-:-:S03]  /*2410*/  IADD3.X R15, RZ, ~R10, RZ, P4, !PT ;  /* 0x8000000aff0f7210 */ /* 0x000fc600027fe4ff */
[----:B------:R-:W-:Y:S01]  /*2420*/  IMAD.HI.U32 R16, R17, R16, RZ ;  /* 0x0000001011107227 */ /* 0x000fe200078e00ff */
[----:B------:R-:W-:Y:S01]  /*2430*/  IADD3 R14, P2, R13, R14, RZ ;  /* 0x0000000e0d0e7210 */ /* 0x000fe20007f5e0ff */
[----:B------:R-:W-:Y:S01]  /*2440*/  HFMA2.MMA R13, -RZ, RZ, 0, 0 ;  /* 0x00000000ff0d7435 */ /* 0x000fe200000001ff */
[-C--:B------:R-:W-:Y:S02]  /*2450*/  SEL R15, R15, R10.reuse, !P3 ;  /* 0x0000000a0f0f7207 */ /* 0x080fe40005800000 */
[----:B------:R-:W-:Y:S01]  /*2460*/  IADD3.X R17, R16, R17, RZ, P0, !PT ;  /* 0x0000001110117210 */ /* 0x000fe200007fe4ff */
[----:B------:R-:W-:Y:S01]  /*2470*/  IMAD.HI.U32 R12, R14, R11, RZ ;  /* 0x0000000b0e0c7227 */ /* 0x000fe200078e00ff */
[----:B------:R-:W-:Y:S02]  /*2480*/  LOP3.LUT R10, R9, R10, RZ, 0x3c, !PT ;  /* 0x0000000a090a7212 */ /* 0x000fe400078e3cff */
        /* <DEDUP_REMOVED lines=18> */
[----:B------:R-:W-:Y:S01]  /*25b0*/  SEL R11, R11, R21, P0 ;  /* 0x000000150b0b7207 */ /* 0x000fe20000000000 */
[----:B------:R-:W-:Y:S01]  /*25c0*/  IMAD.X R14, RZ, RZ, R19, P2 ;  /* 0x000000ffff0e7224 */ /* 0x000fe200010e0613 */
[----:B------:R-:W-:-:S02]  /*25d0*/  SEL R13, R13, R15, P0 ;  /* 0x0000000f0d0d7207 */ /* 0x000fc40000000000 */
[----:B------:R-:W-:Y:S02]  /*25e0*/  SEL R17, R12, R17, P0 ;  /* 0x000000110c117207 */ /* 0x000fe40000000000 */
[----:B------:R-:W-:Y:S02]  /*25f0*/  ISETP.GE.U32.AND P1, PT, R11, R2, PT ;  /* 0x000000020b00720c */ /* 0x000fe40003f26070 */
[----:B------:R-:W-:Y:S02]  /*2600*/  SEL R12, R14, R19, P0 ;  /* 0x000000130e0c7207 */ /* 0x000fe40000000000 */
[----:B------:R-:W-:Y:S02]  /*2610*/  IADD3 R2, P2, R17, 0x1, RZ ;  /* 0x0000000111027810 */ /* 0x000fe40007f5e0ff */
[----:B------:R-:W-:Y:S02]  /*2620*/  ISETP.GE.U32.AND.EX P0, PT, R13, R3, PT, P1 ;  /* 0x000000030d00720c */ /* 0x000fe40003f06110 */
[----:B------:R-:W-:-:S02]  /*2630*/  IADD3.X R3, RZ, R12, RZ, P2, !PT ;  /* 0x0000000cff037210 */ /* 0x000fc400017fe4ff */
[----:B------:R-:W-:Y:S02]  /*2640*/  SEL R2, R2, R17, P0 ;  /* 0x0000001102027207 */ /* 0x000fe40000000000 */
[----:B------:R-:W-:Y:S02]  /*2650*/  SEL R3, R3, R12, P0 ;  /* 0x0000000c03037207 */ /* 0x000fe40000000000 */
[----:B------:R-:W-:Y:S02]  /*2660*/  IADD3 R11, P2, RZ, -R2, RZ ;  /* 0x80000002ff0b7210 */ /* 0x000fe40007f5e0ff */
[----:B------:R-:W-:Y:S02]  /*2670*/  ISETP.NE.U32.AND P0, PT, R6, RZ, PT ;  /* 0x000000ff0600720c */ /* 0x000fe40003f05070 */
[----:B------:R-:W-:Y:S02]  /*2680*/  ISETP.GE.AND P1, PT, R10, RZ, PT ;  /* 0x000000ff0a00720c */ /* 0x000fe40003f26270 */
[----:B------:R-:W-:-:S02]  /*2690*/  IADD3.X R6, RZ, ~R3, RZ, P2, !PT ;  /* 0x80000003ff067210 */ /* 0x000fc400017fe4ff */
[----:B------:R-:W-:Y:S02]  /*26a0*/  ISETP.NE.AND.EX P0, PT, R9, RZ, PT, P0 ;  /* 0x000000ff0900720c */ /* 0x000fe40003f05300 */
[----:B------:R-:W-:Y:S02]  /*26b0*/  MOV R9, 0x0 ;  /* 0x0000000000097802 */ /* 0x000fe40000000f00 */
[----:B------:R-:W-:Y:S02]  /*26c0*/  SEL R2, R11, R2, !P1 ;  /* 0x000000020b027207 */ /* 0x000fe40004800000 */
[----:B------:R-:W-:Y:S02]  /*26d0*/  SEL R3, R6, R3, !P1 ;  /* 0x0000000306037207 */ /* 0x000fe40004800000 */
[----:B------:R-:W-:Y:S02]  /*26e0*/  SEL R2, R2, 0xffffffff, P0 ;  /* 0xffffffff02027807 */ /* 0x000fe40000000000 */
[----:B------:R-:W-:Y:S01]  /*26f0*/  SEL R3, R3, 0xffffffff, P0 ;  /* 0xffffffff03037807 */ /* 0x000fe20000000000 */
[----:B------:R-:W-:Y:S06]  /*2700*/  RET.REL.NODEC R8 `(_ZN2at6native18elementwise_kernelILi128ELi2EZNS0_22gpu_kernel_impl_nocastINS0_13AUnaryFunctorIlllZZZNS0_15binary_internal21div_trunc_kernel_cudaERNS_18TensorIteratorBaseEENKUlvE_clEvENKUlvE2_clEvEUlllE_EEEEvS6_RKT_EUliE_EEviT1_) ;  /* 0xffffd8f008007950 */ /* 0x000fec0003c3ffff */
.L_x_14941:
        /* <DEDUP_REMOVED lines=15> */
.L_x_21413:


//--------------------- .text._ZN2at6native27unrolled_elementwise_kernelINS0_13AUnaryFunctorIlllZZZNS0_15binary_internal21div_trunc_kernel_cudaERNS_18TensorIteratorBaseEENKUlvE_clEvENKUlvE2_clEvEUlllE_EESt5arrayIPcLm2EELi4E23TrivialOffsetCalculatorILi1EjESE_NS0_6memory15LoadWithoutCastENSF_16StoreWithoutCastEEEviT_T0_T2_T3_T4_T5_ --------------------------
	.section	.text._ZN2at6native27unrolled_elementwise_kernelINS0_13AUnaryFunctorIlllZZZNS0_15binary_internal21div_trunc_kernel_cudaERNS_18TensorIteratorBaseEENKUlvE_clEvENKUlvE2_clEvEUlllE_EESt5arrayIPcLm2EELi4E23TrivialOffsetCalculatorILi1EjESE_NS0_6memory15LoadWithoutCastENSF_16StoreWithoutCastEEEviT_T0_T2_T3_T4_T5_,"ax",@progbits
	.sectioninfo	@"SHI_REGISTERS=30"
	.align	128
        .global         _ZN2at6native27unrolled_elementwise_kernelINS0_13AUnaryFunctorIlllZZZNS0_15binary_internal21div_trunc_kernel_cudaERNS_18TensorIteratorBaseEENKUlvE_clEvENKUlvE2_clEvEUlllE_EESt5arrayIPcLm2EELi4E23TrivialOffsetCalculatorILi1EjESE_NS0_6memory15LoadWithoutCastENSF_16StoreWithoutCastEEEviT_T0_T2_T3_T4_T5_
        .type           _ZN2at6native27unrolled_elementwise_kernelINS0_13AUnaryFunctorIlllZZZNS0_15binary_internal21div_trunc_kernel_cudaERNS_18TensorIteratorBaseEENKUlvE_clEvENKUlvE2_clEvEUlllE_EESt5arrayIPcLm2EELi4E23TrivialOffsetCalculatorILi1EjESE_NS0_6memory15LoadWithoutCastENSF_16StoreWithoutCastEEEviT_T0_T2_T3_T4_T5_,@function
        .size           _ZN2at6native27unrolled_elementwise_kernelINS0_13AUnaryFunctorIlllZZZNS0_15binary_internal21div_trunc_kernel_cudaERNS_18TensorIteratorBaseEENKUlvE_clEvENKUlvE2_clEvEUlllE_EESt5arrayIPcLm2EELi4E23TrivialOffsetCalculatorILi1EjESE_NS0_6memory15LoadWithoutCastENSF_16StoreWithoutCastEEEviT_T0_T2_T3_T4_T5_,(.L_x_21414 - _ZN2at6native27unrolled_elementwise_kernelINS0_13AUnaryFunctorIlllZZZNS0_15binary_internal21div_trunc_kernel_cudaERNS_18TensorIteratorBaseEENKUlvE_clEvENKUlvE2_clEvEUlllE_EESt5arrayIPcLm2EELi4E23TrivialOffsetCalculatorILi1EjESE_NS0_6memory15LoadWithoutCastENSF_16StoreWithoutCastEEEviT_T0_T2_T3_T4_T5_)
        .other          _ZN2at6native27unrolled_elementwise_kernelINS0_13AUnaryFunctorIlllZZZNS0_15binary_internal21div_trunc_kernel_cudaERNS_18TensorIteratorBaseEENKUlvE_clEvENKUlvE2_clEvEUlllE_EESt5arrayIPcLm2EELi4E23TrivialOffsetCalculatorILi1EjESE_NS0_6memory15LoadWithoutCastENSF_16StoreWithoutCastEEEviT_T0_T2_T3_T4_T5_,@"STO_CUDA_ENTRY STV_DEFAULT"
_ZN2at6native27unrolled_elementwise_kernelINS0_13AUnaryFunctorIlllZZZNS0_15binary_internal21div_trunc_kernel_cudaERNS_18TensorIteratorBaseEENKUlvE_clEvENKUlvE2_clEvEUlllE_EESt5arrayIPcLm2EELi4E23TrivialOffsetCalculatorILi1EjESE_NS0_6memory15LoadWithoutCastENSF_16StoreWithoutCastEEEviT_T0_T2_T3_T4_T5_:
.text._ZN2at6native27unrolled_elementwise_kernelINS0_13AUnaryFunctorIlllZZZNS0_15binary_internal21div_trunc_kernel_cudaERNS_18TensorIteratorBaseEENKUlvE_clEvENKUlvE2_clEvEUlllE_EESt5arrayIPcLm2EELi4E23TrivialOffsetCalculatorILi1EjESE_NS0_6memory15LoadWithoutCastENSF_16StoreWithoutCastEEEviT_T0_T2_T3_T4_T5_:
        /* <DEDUP_REMOVED lines=13> */
[----:B------:R-:W-:Y:S01]  /*00d0*/  @!P2 IADD3 R7, R7, 0x80, RZ ;  /* 0x000000800707a810 */ /* 0x000fe20007ffe0ff */
[----:B------:R-:W-:-:S03]  /*00e0*/  @!P2 IMAD.MOV.U32 R11, RZ, RZ, 0x8 ;  /* 0x00000008ff0ba424 */ /* 0x000fc600078e00ff */
[----:B------:R-:W-:-:S13]  /*00f0*/  ISETP.GE.AND P0, PT, R7, R0, PT ;  /* 0x000000000700720c */ /* 0x000fda0003f06270 */
[----:B------:R-:W-:Y:S01]  /*0100*/  @!P0 LEA R10, R2, R7, 0x9 ;  /* 0x00000007020a8211 */ /* 0x000fe200078e48ff */
[----:B------:R-:W-:Y:S01]  /*0110*/  @!P0 IMAD.MOV.U32 R13, RZ, RZ, 0x8 ;  /* 0x00000008ff0d8424 */ /* 0x000fe200078e00ff */
[----:B------:R-:W-:-:S04]  /*0120*/  @!P0 IADD3 R7, R7, 0x80, RZ ;  /* 0x0000008007078810 */ /* 0x000fc80007ffe0ff */
[----:B------:R-:W-:-:S13]  /*0130*/  ISETP.GE.AND P3, PT, R7, R0, PT ;  /* 0x000000000700720c */ /* 0x000fda0003f66270 */
[----:B------:R-:W-:Y:S01]  /*0140*/  @!P3 IMAD R16, R2, 0x200, R7 ;  /* 0x000002000210b824 */ /* 0x000fe200078e0207 */
[----:B------:R-:W-:Y:S01]  /*0150*/  @!P3 IADD3 R7, R7, 0x80, RZ ;  /* 0x000000800707b810 */ /* 0x000fe20007ffe0ff */
[----:B------:R-:W-:-:S03]  /*0160*/  @!P3 IMAD.MOV.U32 R17, RZ, RZ, 0x8 ;  /* 0x00000008ff11b424 */ /* 0x000fc600078e00ff */
[----:B------:R-:W-:Y:S01]  /*0170*/  ISETP.GE.AND P1, PT, R7, R0, PT ;  /* 0x000000000700720c */ /* 0x000fe20003f26270 */
[----:B------:R-:W-:-:S05]  /*0180*/  @!P3 IMAD.WIDE.U32 R16, R16, R17, c[0x0][0x180] ;  /* 0x000060001010b625 */ /* 0x000fca00078e0011 */
[----:B------:R0:W5:Y:S07]  /*0190*/  @!P3 LDG.E.64 R18, [R16.64] ;  /* 0x000000041012b981 */ /* 0x00016e000c1e1b00 */
[----:B------:R-:W-:Y:S01]  /*01a0*/  @!P1 LEA R12, R2, R7, 0x9 ;  /* 0x00000007020c9211 */ /* 0x000fe200078e48ff */
        /* <DEDUP_REMOVED lines=16> */
[----:B------:R-:W-:Y:S05]  /*02b0*/  CALL.REL.NOINC `($__internal_33_$__cuda_sm20_div_s64) ;  /* 0x00000a0000007944 */ /* 0x000fea0003c00000 */
[----:B------:R-:W-:Y:S01]  /*02c0*/  MOV R10, R6 ;  /* 0x00000006000a7202 */ /* 0x000fe20000000f00 */
[----:B------:R-:W-:Y:S01]  /*02d0*/  IMAD.MOV.U32 R11, RZ, RZ, R7 ;  /* 0x000000ffff0b7224 */ /* 0x000fe200078e0007 */
[----:B------:R-:W-:Y:S05]  /*02e0*/  BRA `(.L_x_14943) ;  /* 0x0000013000007947 */ /* 0x000fea0003800000 */
.L_x_14944:
        /* <DEDUP_REMOVED lines=10> */
[----:B------:R-:W-:-:S04]  /*0390*/  IMAD.HI.U32 R10, R7, c[0x0][0x170], RZ ;  /* 0x00005c00070a7a27 */ /* 0x000fc800078e00ff */
[----:B------:R-:W-:-:S04]  /*03a0*/  IMAD.MOV R7, RZ, RZ, -R10 ;  /* 0x000000ffff077224 */ /* 0x000fc800078e0a0a */
[----:B------:R-:W-:-:S05]  /*03b0*/  IMAD R7, R4, R7, c[0x0][0x170] ;  /* 0x00005c0004077624 */ /* 0x000fca00078e0207 */
[----:B------:R-:W-:-:S13]  /*03c0*/  ISETP.GE.U32.AND P0, PT, R7, R4, PT ;  /* 0x000000040700720c */ /* 0x000fda0003f06070 */
[-C--:B------:R-:W-:Y:S02]  /*03d0*/  @P0 IADD3 R7, R7, -R4.reuse, RZ ;  /* 0x8000000407070210 */ /* 0x080fe40007ffe0ff */
[----:B------:R-:W-:Y:S02]  /*03e0*/  @P0 IADD3 R10, R10, 0x1, RZ ;  /* 0x000000010a0a0810 */ /* 0x000fe40007ffe0ff */
[----:B------:R-:W-:-:S13]  /*03f0*/  ISETP.GE.U32.AND P1, PT, R7, R4, PT ;  /* 0x000000040700720c */ /* 0x000fda0003f26070 */
[----:B------:R-:W-:Y:S02]  /*0400*/  @P1 IADD3 R10, R10, 0x1, RZ ;  /* 0x000000010a0a1810 */ /* 0x000fe40007ffe0ff */
[----:B------:R-:W-:Y:S02]  /*0410*/  @!P3 LOP3.LUT R10, RZ, R4, RZ, 0x33, !PT ;  /* 0x00000004ff0ab212 */ /* 0x000fe400078e33ff */
.L_x_14943:
[----:B------:R-:W-:Y:S05]  /*0420*/  BSYNC B0 ;  /* 0x0000000000007941 */ /* 0x000fea0003800000 */
.L_x_14942:
        /* <DEDUP_REMOVED lines=8> */
[----:B------:R-:W-:Y:S01]  /*04b0*/  MOV R22, c[0x0][0x174] ;  /* 0x00005d0000167a02 */ /* 0x000fe20000000f00 */
[----:B------:R-:W-:Y:S01]  /*04c0*/  IMAD.MOV.U32 R5, RZ, RZ, R15 ;  /* 0x000000ffff057224 */ /* 0x000fe200078e000f */
[----:B------:R-:W-:Y:S01]  /*04d0*/  MOV R4, 0x500 ;  /* 0x0000050000047802 */ /* 0x000fe20000000f00 */
[----:B------:R-:W-:Y:S02]  /*04e0*/  IMAD.MOV.U32 R7, RZ, RZ, c[0x0][0x170] ;  /* 0x00005c00ff077624 */ /* 0x000fe400078e00ff */
[----:B------:R-:W-:Y:S05]  /*04f0*/  CALL.REL.NOINC `($__internal_33_$__cuda_sm20_div_s64) ;  /* 0x000007c000007944 */ /* 0x000fea0003c00000 */
[----:B------:R-:W-:Y:S02]  /*0500*/  IMAD.MOV.U32 R14, RZ, RZ, R6 ;  /* 0x000000ffff0e7224 */ /* 0x000fe400078e0006 */
[----:B------:R-:W-:Y:S01]  /*0510*/  IMAD.MOV.U32 R15, RZ, RZ, R7 ;  /* 0x000000ffff0f7224 */ /* 0x000fe200078e0007 */
[----:B------:R-:W-:Y:S05]  /*0520*/  BRA `(.L_x_14946) ;  /* 0x0000014000007947 */ /* 0x000fea0003800000 */
.L_x_14947:
[----:B0-----:R-:W0:Y:S01]  /*0530*/  I2F.U32.RP R6, R14 ;  /* 0x0000000e00067306 */ /* 0x001e220000209000 */
        /* <DEDUP_REMOVED lines=9> */
[----:B------:R-:W-:-:S05]  /*05d0*/  IMAD.HI.U32 R5, R5, c[0x0][0x170], RZ ;  /* 0x00005c0005057a27 */ /* 0x000fca00078e00ff */
[----:B------:R-:W-:-:S05]  /*05e0*/  IADD3 R7, -R5, RZ, RZ ;  /* 0x000000ff05077210 */ /* 0x000fca0007ffe1ff */
        /* <DEDUP_REMOVED lines=8> */
.L_x_14946:
[----:B------:R-:W-:Y:S05]  /*0670*/  BSYNC B0 ;  /* 0x0000000000007941 */ /* 0x000fea0003800000 */
.L_x_14945:
        /* <DEDUP_REMOVED lines=8> */
[----:B------:R-:W-:Y:S01]  /*0700*/  MOV R5, R19 ;  /* 0x0000001300057202 */ /* 0x000fe20000000f00 */
[----:B------:R-:W-:Y:S01]  /*0710*/  IMAD.MOV.U32 R7, RZ, RZ, c[0x0][0x170] ;  /* 0x00005c00ff077624 */ /* 0x000fe200078e00ff */
[----:B------:R-:W-:Y:S01]  /*0720*/  MOV R4, 0x750 ;  /* 0x0000075000047802 */ /* 0x000fe20000000f00 */
[----:B------:R-:W-:Y:S02]  /*0730*/  IMAD.MOV.U32 R22, RZ, RZ, c[0x0][0x174] ;  /* 0x00005d00ff167624 */ /* 0x000fe400078e00ff */
[----:B------:R-:W-:Y:S05]  /*0740*/  CALL.REL.NOINC `($__internal_33_$__cuda_sm20_div_s64) ;  /* 0x0000057000007944 */ /* 0x000fea0003c00000 */
[----:B------:R-:W-:Y:S02]  /*0750*/  IMAD.MOV.U32 R18, RZ, RZ, R6 ;  /* 0x000000ffff127224 */ /* 0x000fe400078e0006 */
[----:B------:R-:W-:Y:S01]  /*0760*/  IMAD.MOV.U32 R19, RZ, RZ, R7 ;  /* 0x000000ffff137224 */ /* 0x000fe200078e0007 */
[----:B------:R-:W-:Y:S05]  /*0770*/  BRA `(.L_x_14949) ;  /* 0x0000014000007947 */ /* 0x000fea0003800000 */
.L_x_14950:
[----:B0-----:R-:W0:Y:S01]  /*0780*/  I2F.U32.RP R6, R18 ;  /* 0x0000001200067306 */ /* 0x001e220000209000 */
[----:B------:R-:W-:Y:S01]  /*0790*/  ISETP.NE.U32.AND P3, PT, R18, RZ, PT ;  /* 0x000000ff1200720c */ /* 0x000fe20003f65070 */
[----:B------:R-:W-:-:S06]  /*07a0*/  HFMA2.MMA R19, -RZ, RZ, 0, 0 ;  /* 0x00000000ff137435 */ /* 0x000fcc00000001ff */
[----:B0-----:R-:W0:Y:S02]  /*07b0*/  MUFU.RCP R6, R6 ;  /* 0x0000000600067308 */ /* 0x001e240000001000 */
[----:B0-----:R-:W-:-:S06]  /*07c0*/  IADD3 R4, R6, 0xffffffe, RZ ;  /* 0x0ffffffe06047810 */ /* 0x001fcc0007ffe0ff */
[----:B------:R0:W1:Y:S02]  /*07d0*/  F2I.FTZ.U32.TRUNC.NTZ R5, R4 ;  /* 0x0000000400057305 */ /* 0x000064000021f000 */
[----:B0-----:R-:W-:Y:S01]  /*07e0*/  IMAD.MOV.U32 R4, RZ, RZ, RZ ;  /* 0x000000ffff047224 */ /* 0x001fe200078e00ff */
[----:B-1----:R-:W-:-:S05]  /*07f0*/  IADD3 R7, RZ, -R5, RZ ;  /* 0x80000005ff077210 */ /* 0x002fca0007ffe0ff */
        /* <DEDUP_REMOVED lines=12> */
.L_x_14949:
[----:B------:R-:W-:Y:S05]  /*08c0*/  BSYNC B0 ;  /* 0x0000000000007941 */ /* 0x000fea0003800000 */
.L_x_14948:
        /* <DEDUP_REMOVED lines=12> */
[----:B------:R-:W-:Y:S05]  /*0990*/  CALL.REL.NOINC `($__internal_33_$__cuda_sm20_div_s64) ;  /* 0x0000032000007944 */ /* 0x000fea0003c00000 */
[----:B------:R-:W-:Y:S01]  /*09a0*/  MOV R4, R6 ;  /* 0x0000000600047202 */ /* 0x000fe20000000f00 */
[----:B------:R-:W-:Y:S01]  /*09b0*/  IMAD.MOV.U32 R5, RZ, RZ, R7 ;  /* 0x000000ffff057224 */ /* 0x000fe200078e0007 */
[----:B------:R-:W-:Y:S05]  /*09c0*/  BRA `(.L_x_14952) ;  /* 0x0000013000007947 */ /* 0x000fea0003800000 */
.L_x_14953:
[----:B0-----:R-:W0:Y:S01]  /*09d0*/  I2F.U32.RP R6, R8 ;  /* 0x0000000800067306 */ /* 0x001e220000209000 */
        /* <DEDUP_REMOVED lines=12> */
[-C--:B------:R-:W-:Y:S02]  /*0aa0*/  @P0 IADD3 R5, R5, -R8.reuse, RZ ;  /* 0x8000000805050210 */ /* 0x080fe40007ffe0ff */
[----:B------:R-:W-:Y:S02]  /*0ab0*/  @P0 IADD3 R4, R4, 0x1, RZ ;  /* 0x0000000104040810 */ /* 0x000fe40007ffe0ff */
[----:B------:R-:W-:Y:S01]  /*0ac0*/  ISETP.GE.U32.AND P1, PT, R5, R8, PT ;  /* 0x000000080500720c */ /* 0x000fe20003f26070 */
[----:B------:R-:W-:-:S12]  /*0ad0*/  IMAD.MOV.U32 R5, RZ, RZ, RZ ;  /* 0x000000ffff057224 */ /* 0x000fd800078e00ff */
[----:B------:R-:W-:Y:S02]  /*0ae0*/  @P1 IADD3 R4, R4, 0x1, RZ ;  /* 0x0000000104041810 */ /* 0x000fe40007ffe0ff */
[----:B------:R-:W-:Y:S02]  /*0af0*/  @!P3 LOP3.LUT R4, RZ, R8, RZ, 0x33, !PT ;  /* 0x00000008ff04b212 */ /* 0x000fe400078e33ff */
.L_x_14952:
[----:B------:R-:W-:Y:S05]  /*0b00*/  BSYNC B0 ;  /* 0x0000000000007941 */ /* 0x000fea0003800000 */
.L_x_14951:
        /* <DEDUP_REMOVED lines=9> */
[----:B0-----:R-:W-:Y:S01]  /*0ba0*/  IMAD R6, R2, 0x200, R3 ;  /* 0x0000020002067824 */ /* 0x001fe200078e0203 */
[----:B------:R-:W-:Y:S01]  /*0bb0*/  IADD3 R3, R3, 0x80, RZ ;  /* 0x0000008003037810 */ /* 0x000fe20007ffe0ff */
[----:B------:R-:W-:-:S03]  /*0bc0*/  HFMA2.MMA R9, -RZ, RZ, 0, 4.76837158203125e-07 ;  /* 0x00000008ff097435 */ /* 0x000fc600000001ff */
[----:B------:R-:W-:-:S07]  /*0bd0*/  ISETP.GE.AND P0, PT, R3, R0, PT ;  /* 0x000000000300720c */ /* 0x000fce0003f06270 */
[----:B------:R-:W-:-:S05]  /*0be0*/  IMAD.WIDE.U32 R6, R6, R9, c[0x0][0x178] ;  /* 0x00005e0006067625 */ /* 0x000fca00078e0009 */
[----:B------:R0:W-:Y:S01]  /*0bf0*/  STG.E.64 [R6.64], R14 ;  /* 0x0000000e06007986 */ /* 0x0001e2000c101b04 */
[----:B------:R-:W-:Y:S01]  /*0c00*/  @!P0 IMAD R8, R2, 0x200, R3 ;  /* 0x0000020002088824 */ /* 0x000fe200078e0203 */
[----:B------:R-:W-:-:S03]  /*0c10*/  @!P0 IADD3 R3, R3, 0x80, RZ ;  /* 0x0000008003038810 */ /* 0x000fc60007ffe0ff */
[----:B------:R-:W-:-:S05]  /*0c20*/  @!P0 IMAD.WIDE.U32 R8, R8, R9, c[0x0][0x178] ;  /* 0x00005e0008088625 */ /* 0x000fca00078e0009 */
[----:B------:R0:W-:Y:S02]  /*0c30*/  @!P0 STG.E.64 [R8.64], R18 ;  /* 0x0000001208008986 */ /* 0x0001e4000c101b04 */
.L_x_14955:
[----:B------:R-:W-:Y:S05]  /*0c40*/  BSYNC B0 ;  /* 0x0000000000007941 */ /* 0x000fea0003800000 */
.L_x_14954:
[----:B------:R-:W-:-:S13]  /*0c50*/  ISETP.GE.AND P0, PT, R3, R0, PT ;  /* 0x000000000300720c */ /* 0x000fda0003f06270 */
[----:B------:R-:W-:Y:S05]  /*0c60*/  @P0 EXIT ;  /* 0x000000000000094d */ /* 0x000fea0003800000 */
[----:B------:R-:W-:Y:S02]  /*0c70*/  IMAD R2, R2, 0x200, R3 ;  /* 0x0000020002027824 */ /* 0x000fe400078e0203 */
[----:B------:R-:W-:-:S04]  /*0c80*/  IMAD.MOV.U32 R3, RZ, RZ, 0x8 ;  /* 0x00000008ff037424 */ /* 0x000fc800078e00ff */
[----:B------:R-:W-:-:S05]  /*0c90*/  IMAD.WIDE.U32 R2, R2, R3, c[0x0][0x178] ;  /* 0x00005e0002027625 */ /* 0x000fca00078e0003 */
[----:B------:R-:W-:Y:S01]  /*0ca0*/  STG.E.64 [R2.64], R4 ;  /* 0x0000000402007986 */ /* 0x000fe2000c101b04 */
[----:B------:R-:W-:Y:S05]  /*0cb0*/  EXIT ;  /* 0x000000000000794d */ /* 0x000fea0003800000 */
        .weak           $__internal_33_$__cuda_sm20_div_s64
        .type           $__internal_33_$__cuda_sm20_div_s64,@function
        .size           $__internal_33_$__cuda_sm20_div_s64,(.L_x_21414 - $__internal_33_$__cuda_sm20_div_s64)
$__internal_33_$__cuda_sm20_div_s64:
        /* <DEDUP_REMOVED lines=8> */
[----:B0-----:R-:W-:-:S02]  /*0d40*/  IADD3 R12, R24, 0x1ffffffe, RZ ;  /* 0x1ffffffe180c7810 */ /* 0x001fc40007ffe0ff */
[----:B------:R-:W-:-:S04]  /*0d50*/  IADD3 R24, P5, RZ, -R7, RZ ;  /* 0x80000007ff187210 */ /* 0x000fc80007fbe0ff */
[----:B------:R-:W0:Y:S01]  /*0d60*/  F2I.U64.TRUNC R12, R12 ;  /* 0x0000000c000c7311 */ /* 0x000e22000020d800 */
[----:B------:R-:W-:Y:S01]  /*0d70*/  SEL R7, R24, R7, !P4 ;  /* 0x0000000718077207 */ /* 0x000fe20006000000 */
        /* <DEDUP_REMOVED lines=22> */
[----:B------:R-:W-:-:S03]  /*0ee0*/  IADD3.X R21, RZ, ~R22, RZ, P5, !PT ;  /* 0x80000016ff157210 */ /* 0x000fc60002ffe4ff */
[----:B------:R-:W-:Y:S01]  /*0ef0*/  IMAD R13, R23, R12, RZ ;  /* 0x0000000c170d7224 */ /* 0x000fe200078e02ff */
[----:B------:R-:W-:Y:S01]  /*0f00*/  SEL R21, R21, R22, !P4 ;  /* 0x0000001615157207 */ /* 0x000fe20006000000 */
[----:B------:R-:W-:Y:S01]  /*0f10*/  IMAD.HI.U32 R12, R23, R12, RZ ;  /* 0x0000000c170c7227 */ /* 0x000fe200078e00ff */
[----:B------:R-:W-:Y:S02]  /*0f20*/  LOP3.LUT R22, R5, R22, RZ, 0x3c, !PT ;  /* 0x0000001605167212 */ /* 0x000fe400078e3cff */
[----:B------:R-:W-:Y:S01]  /*0f30*/  IADD3 R24, P3, R13, R20, RZ ;  /* 0x000000140d187210 */ /* 0x000fe20007f7e0ff */
[----:B------:R-:W-:Y:S02]  /*0f40*/  IMAD.X R20, R12, 0x1, R23, P0 ;  /* 0x000000010c147824 */ /* 0x000fe400000e0617 */
        /* <DEDUP_REMOVED lines=28> */
[-C--:B------:R-:W-:Y:S02]  /*1110*/  IADD3.X R13, RZ, R16.reuse, RZ, P3, !PT ;  /* 0x00000010ff0d7210 */ /* 0x080fe40001ffe4ff */
[----:B------:R-:W-:Y:S02]  /*1120*/  SEL R7, R12, R23, P0 ;  /* 0x000000170c077207 */ /* 0x000fe40000000000 */
[----:B------:R-:W-:-:S02]  /*1130*/  SEL R12, R13, R16, P0 ;  /* 0x000000100d0c7207 */ /* 0x000fc40000000000 */
[-C--:B------:R-:W-:Y:S02]  /*1140*/  IADD3 R16, P3, RZ, -R7.reuse, RZ ;  /* 0x80000007ff107210 */ /* 0x080fe40007f7e0ff */
[----:B------:R-:W-:Y:S02]  /*1150*/  ISETP.NE.U32.AND P0, PT, R6, RZ, PT ;  /* 0x000000ff0600720c */ /* 0x000fe40003f05070 */
[----:B------:R-:W-:Y:S01]  /*1160*/  ISETP.GE.AND P1, PT, R22, RZ, PT ;  /* 0x000000ff1600720c */ /* 0x000fe20003f26270 */
[----:B------:R-:W-:Y:S01]  /*1170*/  IMAD.X R13, RZ, RZ, ~R12, P3 ;  /* 0x000000ffff0d7224 */ /* 0x000fe200018e0e0c */
[----:B------:R-:W-:Y:S01]  /*1180*/  ISETP.NE.AND.EX P0, PT, R5, RZ, PT, P0 ;  /* 0x000000ff0500720c */ /* 0x000fe20003f05300 */
[----:B------:R-:W-:Y:S01]  /*1190*/  IMAD.MOV.U32 R5, RZ, RZ, 0x0 ;  /* 0x00000000ff057424 */ /* 0x000fe200078e00ff */
[----:B------:R-:W-:Y:S02]  /*11a0*/  SEL R6, R16, R7, !P1 ;  /* 0x0000000710067207 */ /* 0x000fe40004800000 */
[----:B------:R-:W-:-:S02]  /*11b0*/  SEL R7, R13, R12, !P1 ;  /* 0x0000000c0d077207 */ /* 0x000fc40004800000 */
[----:B------:R-:W-:Y:S02]  /*11c0*/  SEL R6, R6, 0xffffffff, P0 ;  /* 0xffffffff06067807 */ /* 0x000fe40000000000 */
[----:B------:R-:W-:Y:S01]  /*11d0*/  SEL R7, R7, 0xffffffff, P0 ;  /* 0xffffffff07077807 */ /* 0x000fe20000000000 */
[----:B------:R-:W-:Y:S06]  /*11e0*/  RET.REL.NODEC R4 `(_ZN2at6native27unrolled_elementwise_kernelINS0_13AUnaryFunctorIlllZZZNS0_15binary_internal21div_trunc_kernel_cudaERNS_18TensorIteratorBaseEENKUlvE_clEvENKUlvE2_clEvEUlllE_EESt5arrayIPcLm2EELi4E23TrivialOffsetCalculatorILi1EjESE_NS0_6memory15LoadWithoutCastENSF_16StoreWithoutCastEEEviT_T0_T2_T3_T4_T5_) ;  /* 0xffffee1004007950 */ /* 0x000fec0003c3ffff */
.L_x_14956:
        /* <DEDUP_REMOVED lines=9> */
.L_x_21414:


//--------------------- .text._ZN2at6native29vectorized_elementwise_kernelILi2ENS0_13AUnaryFunctorIlllZZZNS0_15binary_internal21div_trunc_kernel_cudaERNS_18TensorIteratorBaseEENKUlvE_clEvENKUlvE2_clEvEUlllE_EESt5arrayIPcLm2EEEEviT0_T1_ --------------------------
	.section	.text._ZN2at6native29vectorized_elementwise_kernelILi2ENS0_13AUnaryFunctorIlllZZZNS0_15binary_internal21div_trunc_kernel_cudaERNS_18TensorIteratorBaseEENKUlvE_clEvENKUlvE2_clEvEUlllE_EESt5arrayIPcLm2EEEEviT0_T1_,"ax",@progbits
	.sectioninfo	@"SHI_REGISTERS=38"
	.align	128
        .global         _ZN2at6native29vectorized_elementwise_kernelILi2ENS0_13AUnaryFunctorIlllZZZNS0_15binary_internal21div_trunc_kernel_cudaERNS_18TensorIteratorBaseEENKUlvE_clEvENKUlvE2_clEvEUlllE_EESt5arrayIPcLm2EEEEviT0_T1_
        .type           _ZN2at6native29vectorized_elementwise_kernelILi2ENS0_13AUnaryFunctorIlllZZZNS0_15binary_internal21div_trunc_kernel_cudaERNS_18TensorIteratorBaseEENKUlvE_clEvENKUlvE2_clEvEUlllE_EESt5arrayIPcLm2EEEEviT0_T1_,@function
        .size           _ZN2at6native29vectorized_elementwise_kernelILi2ENS0_13AUnaryFunctorIlllZZZNS0_15binary_internal21div_trunc_kernel_cudaERNS_18TensorIteratorBaseEENKUlvE_clEvENKUlvE2_clEvEUlllE_EESt5arrayIPcLm2EEEEviT0_T1_,(.L_x_21415 - _ZN2at6native29vectorized_elementwise_kernelILi2ENS0_13AUnaryFunctorIlllZZZNS0_15binary_internal21div_trunc_kernel_cudaERNS_18TensorIteratorBaseEENKUlvE_clEvENKUlvE2_clEvEUlllE_EESt5arrayIPcLm2EEEEviT0_T1_)
        .other          _ZN2at6native29vectorized_elementwise_kernelILi2ENS0_13AUnaryFunctorIlllZZZNS0_15binary_internal21div_trunc_kernel_cudaERNS_18TensorIteratorBaseEENKUlvE_clEvENKUlvE2_clEvEUlllE_EESt5arrayIPcLm2EEEEviT0_T1_,@"STO_CUDA_ENTRY STV_DEFAULT"
_ZN2at6native29vectorized_elementwise_kernelILi2ENS0_13AUnaryFunctorIlllZZZNS0_15binary_internal21div_trunc_kernel_cudaERNS_18TensorIteratorBaseEENKUlvE_clEvENKUlvE2_clEvEUlllE_EESt5arrayIPcLm2EEEEviT0_T1_:
.text._ZN2at6native29vectorized_elementwise_kernelILi2ENS0_13AUnaryFunctorIlllZZZNS0_15binary_internal21div_trunc_kernel_cudaERNS_18TensorIteratorBaseEENKUlvE_clEvENKUlvE2_clEvEUlllE_EESt5arrayIPcLm2EEEEviT0_T1_:
        /* <DEDUP_REMOVED lines=20> */
[----:B------:R-:W-:Y:S01]  /*0140*/  MOV R3, R9 ;  /* 0x0000000900037202 */ /* 0x000fe20000000f00 */
[----:B------:R-:W-:Y:S01]  /*0150*/  IMAD.MOV.U32 R31, RZ, RZ, c[0x0][0x170] ;  /* 0x00005c00ff1f7624 */ /* 0x000fe200078e00ff */
[----:B------:R-:W-:Y:S01]  /*0160*/  MOV R6, 0x190 ;  /* 0x0000019000067802 */ /* 0x000fe20000000f00 */
[----:B------:R-:W-:Y:S02]  /*0170*/  IMAD.MOV.U32 R8, RZ, RZ, c[0x0][0x174] ;  /* 0x00005d00ff087624 */ /* 0x000fe400078e00ff */
[----:B-----5:R-:W-:Y:S05]  /*0180*/  CALL.REL.NOINC `($__internal_34_$__cuda_sm20_div_s64) ;  /* 0x00002a2000007944 */ /* 0x020fea0003c00000 */
[----:B------:R-:W-:Y:S02]  /*0190*/  IMAD.MOV.U32 R20, RZ, RZ, R28 ;  /* 0x000000ffff147224 */ /* 0x000fe400078e001c */
[----:B------:R-:W-:Y:S01]  /*01a0*/  IMAD.MOV.U32 R21, RZ, RZ, R29 ;  /* 0x000000ffff157224 */ /* 0x000fe200078e001d */
[----:B------:R-:W-:Y:S05]  /*01b0*/  BRA `(.L_x_14960) ;  /* 0x0000013000007947 */ /* 0x000fea0003800000 */
.L_x_14959:
        /* <DEDUP_REMOVED lines=18> */
[----:B------:R-:W-:Y:S02]  /*02e0*/  @!P2 LOP3.LUT R20, RZ, R8, RZ, 0x33, !PT ;  /* 0x00000008ff14a212 */ /* 0x000fe400078e33ff */
.L_x_14960:
[----:B------:R-:W-:Y:S05]  /*02f0*/  BSYNC B0 ;  /* 0x0000000000007941 */ /* 0x000fea0003800000 */
.L_x_14958:
        /* <DEDUP_REMOVED lines=9> */
[----:B-----5:R-:W-:Y:S05]  /*0390*/  CALL.REL.NOINC `($__internal_34_$__cuda_sm20_div_s64) ;  /* 0x0000281000007944 */ /* 0x020fea0003c00000 */
[----:B------:R-:W-:Y:S01]  /*03a0*/  IMAD.MOV.U32 R22, RZ, RZ, R28 ;  /* 0x000000ffff167224 */ /* 0x000fe200078e001c */
[----:B------:R-:W-:Y:S01]  /*03b0*/  MOV R23, R29 ;  /* 0x0000001d00177202 */ /* 0x000fe20000000f00 */
[----:B------:R-:W-:Y:S05]  /*03c0*/  BRA `(.L_x_14963) ;  /* 0x0000013000007947 */ /* 0x000fea0003800000 */
.L_x_14962:
        /* <DEDUP_REMOVED lines=19> */
.L_x_14963:
[----:B------:R-:W-:Y:S05]  /*0500*/  BSYNC B0 ;  /* 0x0000000000007941 */ /* 0x000fea0003800000 */
.L_x_14961:
        /* <DEDUP_REMOVED lines=9> */
[----:B------:R-:W-:Y:S05]  /*05a0*/  CALL.REL.NOINC `($__internal_34_$__cuda_sm20_div_s64) ;  /* 0x0000260000007944 */ /* 0x000fea0003c00000 */
[----:B------:R-:W-:Y:S01]  /*05b0*/  MOV R24, R28 ;  /* 0x0000001c00187202 */ /* 0x000fe20000000f00 */
[----:B------:R-:W-:Y:S01]  /*05c0*/  IMAD.MOV.U32 R25, RZ, RZ, R29 ;  /* 0x000000ffff197224 */ /* 0x000fe200078e001d */
[----:B------:R-:W-:Y:S05]  /*05d0*/  BRA `(.L_x_14966) ;  /* 0x0000014000007947 */ /* 0x000fea0003800000 */
.L_x_14965:
        /* <DEDUP_REMOVED lines=14> */
[----:B------:R-:W-:Y:S02]  /*06c0*/  @P0 IADD3 R7, -R24, R7, RZ ;  /* 0x0000000718070210 */ /* 0x000fe40007ffe1ff */
[----:B------:R-:W-:Y:S02]  /*06d0*/  @P0 IADD3 R5, R5, 0x1, RZ ;  /* 0x0000000105050810 */ /* 0x000fe40007ffe0ff */
[----:B------:R-:W-:-:S13]  /*06e0*/  ISETP.GE.U32.AND P1, PT, R7, R24, PT ;  /* 0x000000180700720c */ /* 0x000fda0003f26070 */
[----:B------:R-:W-:Y:S02]  /*06f0*/  @P1 IADD3 R5, R5, 0x1, RZ ;  /* 0x0000000105051810 */ /* 0x000fe40007ffe0ff */
[----:B------:R-:W-:-:S05]  /*0700*/  @!P2 LOP3.LUT R5, RZ, R24, RZ, 0x33, !PT ;  /* 0x00000018ff05a212 */ /* 0x000fca00078e33ff */
[----:B------:R-:W-:Y:S02]  /*0710*/  IMAD.MOV.U32 R24, RZ, RZ, R5 ;  /* 0x000000ffff187224 */ /* 0x000fe400078e0005 */
.L_x_14966:
[----:B------:R-:W-:Y:S05]  /*0720*/  BSYNC B0 ;  /* 0x0000000000007941 */ /* 0x000fea0003800000 */
.L_x_14964:
        /* <DEDUP_REMOVED lines=9> */
[----:B------:R-:W-:Y:S05]  /*07c0*/  CALL.REL.NOINC `($__internal_34_$__cuda_sm20_div_s64) ;  /* 0x000023e000007944 */ /* 0x000fea0003c00000 */
[----:B------:R-:W-:Y:S02]  /*07d0*/  IMAD.MOV.U32 R26, RZ, RZ, R28 ;  /* 0x000000ffff1a7224 */ /* 0x000fe400078e001c */
[----:B------:R-:W-:Y:S01]  /*07e0*/  IMAD.MOV.U32 R27, RZ, RZ, R29 ;  /* 0x000000ffff1b7224 */ /* 0x000fe200078e001d */
[----:B------:R-:W-:Y:S05]  /*07f0*/  BRA `(.L_x_14969) ;  /* 0x0000014000007947 */ /* 0x000fea0003800000 */
.L_x_14968:
[----:B------:R-:W0:Y:S01]  /*0800*/  I2F.U32.RP R3, R26 ;  /* 0x0000001a00037306 */ /* 0x000e220000209000 */
[----:B------:R-:W-:Y:S01]  /*0810*/  IMAD.MOV R7, RZ, RZ, -R26 ;  /* 0x000000ffff077224 */ /* 0x000fe200078e0a1a */
[----:B------:R-:W-:Y:S01]  /*0820*/  ISETP.NE.U32.AND P2, PT, R26, RZ, PT ;  /* 0x000000ff1a00720c */ /* 0x000fe20003f45070 */
[----:B------:R-:W-:-:S05]  /*0830*/  IMAD.MOV.U32 R27, RZ, RZ, RZ ;  /* 0x000000ffff1b7224 */ /* 0x000fca00078e00ff */
        /* <DEDUP_REMOVED lines=16> */
.L_x_14969:
[----:B------:R-:W-:Y:S05]  /*0940*/  BSYNC B0 ;  /* 0x0000000000007941 */ /* 0x000fea0003800000 */
.L_x_14967:
        /* <DEDUP_REMOVED lines=9> */
[----:B------:R-:W-:Y:S05]  /*09e0*/  CALL.REL.NOINC `($__internal_34_$__cuda_sm20_div_s64) ;  /* 0x000021c000007944 */ /* 0x000fea0003c00000 */
[----:B------:R-:W-:Y:S01]  /*09f0*/  IMAD.MOV.U32 R12, RZ, RZ, R28 ;  /* 0x000000ffff0c7224 */ /* 0x000fe200078e001c */
[----:B------:R-:W-:Y:S01]  /*0a00*/  MOV R13, R29 ;  /* 0x0000001d000d7202 */ /* 0x000fe20000000f00 */
[----:B------:R-:W-:Y:S05]  /*0a10*/  BRA `(.L_x_14972) ;  /* 0x0000014000007947 */ /* 0x000fea0003800000 */
.L_x_14971:
        /* <DEDUP_REMOVED lines=18> */
[----:B------:R-:W-:-:S04]  /*0b40*/  @!P2 LOP3.LUT R5, RZ, R12, RZ, 0x33, !PT ;  /* 0x0000000cff05a212 */ /* 0x000fc800078e33ff */
[----:B------:R-:W-:Y:S02]  /*0b50*/  MOV R12, R5 ;  /* 0x00000005000c7202 */ /* 0x000fe40000000f00 */
.L_x_14972:
[----:B------:R-:W-:Y:S05]  /*0b60*/  BSYNC B0 ;  /* 0x0000000000007941 */ /* 0x000fea0003800000 */
.L_x_14970:
        /* <DEDUP_REMOVED lines=13> */
.L_x_14974:
        /* <DEDUP_REMOVED lines=20> */
.L_x_14975:
[----:B------:R-:W-:Y:S05]  /*0d80*/  BSYNC B0 ;  /* 0x0000000000007941 */ /* 0x000fea0003800000 */
.L_x_14973:
        /* <DEDUP_REMOVED lines=9> */
[----:B------:R-:W-:Y:S05]  /*0e20*/  CALL.REL.NOINC `($__internal_34_$__cuda_sm20_div_s64) ;  /* 0x00001d8000007944 */ /* 0x000fea0003c00000 */
[----:B------:R-:W-:Y:S02]  /*0e30*/  IMAD.MOV.U32 R16, RZ, RZ, R28 ;  /* 0x000000ffff107224 */ /* 0x000fe400078e001c */
[----:B------:R-:W-:Y:S01]  /*0e40*/  IMAD.MOV.U32 R17, RZ, RZ, R29 ;  /* 0x000000ffff117224 */ /* 0x000fe200078e001d */
[----:B------:R-:W-:Y:S05]  /*0e50*/  BRA `(.L_x_14978) ;  /* 0x0000014000007947 */ /* 0x000fea0003800000 */
.L_x_14977:
[----:B------:R-:W0:Y:S01]  /*0e60*/  I2F.U32.RP R3, R16 ;  /* 0x0000001000037306 */ /* 0x000e220000209000 */
[----:B------:R-:W-:Y:S01]  /*0e70*/  IADD3 R7, RZ, -R16, RZ ;  /* 0x80000010ff077210 */ /* 0x000fe20007ffe0ff */
[----:B------:R-:W-:Y:S01]  /*0e80*/  HFMA2.MMA R17, -RZ, RZ, 0, 0 ;  /* 0x00000000ff117435 */ /* 0x000fe200000001ff */
        /* <DEDUP_REMOVED lines=17> */
.L_x_14978:
[----:B------:R-:W-:Y:S05]  /*0fa0*/  BSYNC B0 ;  /* 0x0000000000007941 */ /* 0x000fea0003800000 */
.L_x_14976:
        /* <DEDUP_REMOVED lines=13> */
.L_x_14980:
        /* <DEDUP_REMOVED lines=20> */
.L_x_14981:
[----:B------:R-:W-:Y:S05]  /*11c0*/  BSYNC B0 ;  /* 0x0000000000007941 */ /* 0x000fea0003800000 */
.L_x_14979:
        /* <DEDUP_REMOVED lines=8> */
.L_x_14957:
[----:B------:R-:W0:Y:S01]  /*1250*/  S2R R13, SR_TID.X ;  /* 0x00000000000d7919 */ /* 0x000e220000002100 */
[----:B------:R-:W-:Y:S01]  /*1260*/  CS2R R22, SRZ ;  /* 0x0000000000167805 */ /* 0x000fe2000001ff00 */
[----:B------:R-:W-:Y:S01]  /*1270*/  CS2R R20, SRZ ;  /* 0x0000000000147805 */ /* 0x000fe2000001ff00 */
[----:B------:R-:W-:Y:S01]  /*1280*/  CS2R R4, SRZ ;  /* 0x0000000000047805 */ /* 0x000fe2000001ff00 */
[----:B0-----:R-:W-:Y:S01]  /*1290*/  ISETP.GE.AND P2, PT, R13, R2, PT ;  /* 0x000000020d00720c */ /* 0x001fe20003f46270 */
[----:B------:R-:W-:-:S12]  /*12a0*/  IMAD.MOV.U32 R9, RZ, RZ, R13 ;  /* 0x000000ffff097224 */ /* 0x000fd800078e000d */
[----:B------:R-:W-:Y:S01]  /*12b0*/  @!P2 IADD3 R6, R0, R9, RZ ;  /* 0x000000090006a210 */ /* 0x000fe20007ffe0ff */
[----:B------:R-:W-:Y:S01]  /*12c0*/  @!P2 IMAD.MOV.U32 R7, RZ, RZ, 0x8 ;  /* 0x00000008ff07a424 */ /* 0x000fe200078e00ff */
[----:B------:R-:W-:-:S03]  /*12d0*/  @!P2 IADD3 R9, R9, 0x80, RZ ;  /* 0x000000800909a810 */ /* 0x000fc60007ffe0ff */
[----:B------:R-:W-:Y:S01]  /*12e0*/  @!P2 IMAD.WIDE.U32 R6, R6, R7, c[0x0][0x180] ;  /* 0x000060000606a625 */ /* 0x000fe200078e0007 */
[C---:B------:R-:W-:Y:S01]  /*12f0*/  ISETP.GE.AND P6, PT, R9.reuse, R2, PT ;  /* 0x000000020900720c */ /* 0x040fe20003fc6270 */
[----:B------:R-:W-:Y:S01]  /*1300*/  CS2R R18, SRZ ;  /* 0x0000000000127805 */ /* 0x000fe2000001ff00 */
[----:B------:R-:W-:Y:S01]  /*1310*/  CS2R R16, SRZ ;  /* 0x0000000000107805 */ /* 0x000fe2000001ff00 */
[----:B------:R-:W-:Y:S01]  /*1320*/  CS2R R14, SRZ ;  /* 0x00000000000e7805 */ /* 0x000fe2000001ff00 */
[----:B------:R0:W5:Y:S09]  /*1330*/  @!P2 LDG.E.64 R4, [R6.64] ;  /* 0x000000040604a981 */ /* 0x000172000c1e1b00 */
        /* <DEDUP_REMOVED lines=10> */
[----:B------:R-:W-:Y:S01]  /*13e0*/  @!P5 IMAD.WIDE.U32 R28, R28, R29, c[0x0][0x180] ;  /* 0x000060001c1cd625 */ /* 0x000fe200078e001d */
[----:B------:R-:W-:Y:S01]  /*13f0*/  CS2R R10, SRZ ;  /* 0x00000000000a7805 */ /* 0x000fe2000001ff00 */
[----:B------:R-:W-:-:S03]  /*1400*/  CS2R R26, SRZ ;  /* 0x00000000001a7805 */ /* 0x000fc6000001ff00 */
        /* <DEDUP_REMOVED lines=18> */
[----:B------:R-:W-:Y:S01]  /*1530*/  @!P6 MOV R34, 0x8 ;  /* 0x000000080022e802 */ /* 0x000fe20000000f00 */
[----:B------:R-:W-:Y:S01]  /*1540*/  @!P6 IMAD.IADD R9, R0, 0x1, R9 ;  /* 0x000000010009e824 */ /* 0x000fe200078e0209 */
[----:B------:R0:W5:Y:S01]  /*1550*/  @!P4 LDG.E.64 R18, [R6.64] ;  /* 0x000000040612c981 */ /* 0x000162000c1e1b00 */
[----:B-1----:R-:W-:-:S04]  /*1560*/  @!P3 IMAD.WIDE.U32 R24, R30, R33, c[0x0][0x180] ;  /* 0x000060001e18b625 */ /* 0x002fc800078e0021 */
[----:B--2---:R-:W-:Y:S01]  /*1570*/  @!P1 IMAD.WIDE.U32 R28, R8, R35, c[0x0][0x180] ;  /* 0x00006000081c9625 */ /* 0x004fe200078e0023 */
        /* <DEDUP_REMOVED lines=12> */
[----:B0-----:R-:W-:Y:S01]  /*1640*/  MOV R6, 0x1680 ;  /* 0x0000168000067802 */ /* 0x001fe20000000f00 */
[----:B------:R-:W-:Y:S02]  /*1650*/  IMAD.MOV.U32 R31, RZ, RZ, c[0x0][0x170] ;  /* 0x00005c00ff1f7624 */ /* 0x000fe400078e00ff */
[----:B------:R-:W-:Y:S02]  /*1660*/  IMAD.MOV.U32 R8, RZ, RZ, c[0x0][0x174] ;  /* 0x00005d00ff087624 */ /* 0x000fe400078e00ff */
[----:B------:R-:W-:Y:S05]  /*1670*/  CALL.REL.NOINC `($__internal_34_$__cuda_sm20_div_s64) ;  /* 0x0000153000007944 */ /* 0x000fea0003c00000 */
[----:B------:R-:W-:Y:S01]  /*1680*/  IMAD.MOV.U32 R24, RZ, RZ, R28 ;  /* 0x000000ffff187224 */ /* 0x000fe200078e001c */
[----:B------:R-:W-:Y:S01]  /*1690*/  MOV R25, R29 ;  /* 0x0000001d00197202 */ /* 0x000fe20000000f00 */
[----:B------:R-:W-:Y:S05]  /*16a0*/  BRA `(.L_x_14983) ;  /* 0x0000013000007947 */ /* 0x000fea0003800000 */
.L_x_14984:
[----:B------:R-:W1:Y:S01]  /*16b0*/  I2F.U32.RP R3, R4 ;  /* 0x0000000400037306 */ /* 0x000e620000209000 */
[----:B------:R-:W-:Y:S01]  /*16c0*/  ISETP.NE.U32.AND P3, PT, R4, RZ, PT ;  /* 0x000000ff0400720c */ /* 0x000fe20003f65070 */
[----:B0-----:R-:W-:-:S06]  /*16d0*/  HFMA2.MMA R25, -RZ, RZ, 0, 0 ;  /* 0x00000000ff197435 */ /* 0x001fcc00000001ff */
[----:B-1----:R-:W0:Y:S02]  /*16e0*/  MUFU.RCP R3, R3 ;  /* 0x0000000300037308 */ /* 0x002e240000001000 */
        /* <DEDUP_REMOVED lines=15> */
.L_x_14983:
[----:B------:R-:W-:Y:S05]  /*17e0*/  BSYNC B0 ;  /* 0x0000000000007941 */ /* 0x000fea0003800000 */
.L_x_14982:
        /* <DEDUP_REMOVED lines=8> */
[----:B0-----:R-:W-:Y:S01]  /*1870*/  MOV R6, 0x18c0 ;  /* 0x000018c000067802 */ /* 0x001fe20000000f00 */
[----:B------:R-:W-:Y:S02]  /*1880*/  IMAD.MOV.U32 R3, RZ, RZ, R23 ;  /* 0x000000ffff037224 */ /* 0x000fe400078e0017 */
[----:B------:R-:W-:Y:S02]  /*1890*/  IMAD.MOV.U32 R31, RZ, RZ, c[0x0][0x170] ;  /* 0x00005c00ff1f7624 */ /* 0x000fe400078e00ff */
[----:B------:R-:W-:Y:S02]  /*18a0*/  IMAD.MOV.U32 R8, RZ, RZ, c[0x0][0x174] ;  /* 0x00005d00ff087624 */ /* 0x000fe400078e00ff */
[----:B------:R-:W-:Y:S05]  /*18b0*/  CALL.REL.NOINC `($__internal_34_$__cuda_sm20_div_s64) ;  /* 0x000012f000007944 */ /* 0x000fea0003c00000 */
[----:B------:R-:W-:Y:S01]  /*18c0*/  MOV R22, R28 ;  /* 0x0000001c00167202 */ /* 0x000fe20000000f00 */
[----:B------:R-:W-:Y:S01]  /*18d0*/  IMAD.MOV.U32 R23, RZ, RZ, R29 ;  /* 0x000000ffff177224 */ /* 0x000fe200078e001d */
[----:B------:R-:W-:Y:S05]  /*18e0*/  BRA `(.L_x_14986) ;  /* 0x0000014000007947 */ /* 0x000fea0003800000 */
.L_x_14987:
[----:B------:R-:W1:Y:S01]  /*18f0*/  I2F.U32.RP R3, R22 ;  /* 0x0000001600037306 */ /* 0x000e620000209000 */
[----:B------:R-:W-:Y:S01]  /*1900*/  ISETP.NE.U32.AND P3, PT, R22, RZ, PT ;  /* 0x000000ff1600720c */ /* 0x000fe20003f65070 */
[----:B------:R-:W-:-:S06]  /*1910*/  IMAD.MOV.U32 R23, RZ, RZ, RZ ;  /* 0x000000ffff177224 */ /* 0x000fcc00078e00ff */
[----:B-1----:R-:W1:Y:S02]  /*1920*/  MUFU.RCP R3, R3 ;  /* 0x0000000300037308 */ /* 0x002e640000001000 */
[----:B-1----:R-:W-:-:S06]  /*1930*/  IADD3 R4, R3, 0xffffffe, RZ ;  /* 0x0ffffffe03047810 */ /* 0x002fcc0007ffe0ff */
[----:B------:R1:W2:Y:S02]  /*1940*/  F2I.FTZ.U32.TRUNC.NTZ R5, R4 ;  /* 0x0000000400057305 */ /* 0x0002a4000021f000 */
[----:B-1----:R-:W-:Y:S02]  /*1950*/  IMAD.MOV.U32 R4, RZ, RZ, RZ ;  /* 0x000000ffff047224 */ /* 0x002fe400078e00ff */
[----:B0-2---:R-:W-:-:S04]  /*1960*/  IMAD.MOV R7, RZ, RZ, -R5 ;  /* 0x000000ffff077224 */ /* 0x005fc800078e0a05 */
        /* <DEDUP_REMOVED lines=10> */
[----:B------:R-:W-:-:S05]  /*1a10*/  @!P3 LOP3.LUT R5, RZ, R22, RZ, 0x33, !PT ;  /* 0x00000016ff05b212 */ /* 0x000fca00078e33ff */
[----:B------:R-:W-:Y:S02]  /*1a20*/  IMAD.MOV.U32 R22, RZ, RZ, R5 ;  /* 0x000000ffff167224 */ /* 0x000fe400078e0005 */
.L_x_14986:
[----:B------:R-:W-:Y:S05]  /*1a30*/  BSYNC B0 ;  /* 0x0000000000007941 */ /* 0x000fea0003800000 */
.L_x_14985:
        /* <DEDUP_REMOVED lines=8> */
[----:B0-----:R-:W-:Y:S01]  /*1ac0*/  MOV R31, c[0x0][0x170] ;  /* 0x00005c00001f7a02 */ /* 0x001fe20000000f00 */
[----:B------:R-:W-:Y:S01]  /*1ad0*/  IMAD.MOV.U32 R3, RZ, RZ, R21 ;  /* 0x000000ffff037224 */ /* 0x000fe200078e0015 */
[----:B------:R-:W-:Y:S01]  /*1ae0*/  MOV R6, 0x1b10 ;  /* 0x00001b1000067802 */ /* 0x000fe20000000f00 */
[----:B------:R-:W-:Y:S02]  /*1af0*/  IMAD.MOV.U32 R8, RZ, RZ, c[0x0][0x174] ;  /* 0x00005d00ff087624 */ /* 0x000fe400078e00ff */
[----:B------:R-:W-:Y:S05]  /*1b00*/  CALL.REL.NOINC `($__internal_34_$__cuda_sm20_div_s64) ;  /* 0x000010a000007944 */ /* 0x000fea0003c00000 */
[----:B------:R-:W-:Y:S02]  /*1b10*/  IMAD.MOV.U32 R20, RZ, RZ, R28 ;  /* 0x000000ffff147224 */ /* 0x000fe400078e001c */
[----:B------:R-:W-:Y:S01]  /*1b20*/  IMAD.MOV.U32 R21, RZ, RZ, R29 ;  /* 0x000000ffff157224 */ /* 0x000fe200078e001d */
[----:B------:R-:W-:Y:S05]  /*1b30*/  BRA `(.L_x_14989) ;  /* 0x0000014000007947 */ /* 0x000fea0003800000 */
.L_x_14990:
[----:B------:R-:W1:Y:S01]  /*1b40*/  I2F.U32.RP R3, R20 ;  /* 0x0000001400037306 */ /* 0x000e620000209000 */
[----:B------:R-:W-:Y:S01]  /*1b50*/  ISETP.NE.U32.AND P3, PT, R20, RZ, PT ;  /* 0x000000ff1400720c */ /* 0x000fe20003f65070 */
[----:B------:R-:W-:-:S06]  /*1b60*/  IMAD.MOV.U32 R21, RZ, RZ, RZ ;  /* 0x000000ffff157224 */ /* 0x000fcc00078e00ff */
[----:B-1----:R-:W1:Y:S02]  /*1b70*/  MUFU.RCP R3, R3 ;  /* 0x0000000300037308 */ /* 0x002e640000001000 */
[----:B-1----:R-:W-:-:S06]  /*1b80*/  IADD3 R4, R3, 0xffffffe, RZ ;  /* 0x0ffffffe03047810 */ /* 0x002fcc0007ffe0ff */
[----:B------:R1:W2:Y:S02]  /*1b90*/  F2I.FTZ.U32.TRUNC.NTZ R5, R4 ;  /* 0x0000000400057305 */ /* 0x0002a4000021f000 */
[----:B-1----:R-:W-:Y:S01]  /*1ba0*/  IMAD.MOV.U32 R4, RZ, RZ, RZ ;  /* 0x000000ffff047224 */ /* 0x002fe200078e00ff */
[----:B0-2---:R-:W-:-:S05]  /*1bb0*/  IADD3 R7, RZ, -R5, RZ ;  /* 0x80000005ff077210 */ /* 0x005fca0007ffe0ff */
        /* <DEDUP_REMOVED lines=12> */
.L_x_14989:
[----:B------:R-:W-:Y:S05]  /*1c80*/  BSYNC B0 ;  /* 0x0000000000007941 */ /* 0x000fea0003800000 */
.L_x_14988:
        /* <DEDUP_REMOVED lines=16> */
.L_x_14993:
        /* <DEDUP_REMOVED lines=20> */
.L_x_14992:
[----:B------:R-:W-:Y:S05]  /*1ed0*/  BSYNC B0 ;  /* 0x0000000000007941 */ /* 0x000fea0003800000 */
.L_x_14991:
        /* <DEDUP_REMOVED lines=16> */
.L_x_14996:
        /* <DEDUP_REMOVED lines=20> */
.L_x_14995:
[----:B------:R-:W-:Y:S05]  /*2120*/  BSYNC B0 ;  /* 0x0000000000007941 */ /* 0x000fea0003800000 */
.L_x_14994:
        /* <DEDUP_REMOVED lines=16> */
.L_x_14999:
        /* <DEDUP_REMOVED lines=20> */
.L_x_14998:
[----:B------:R-:W-:Y:S05]  /*2370*/  BSYNC B0 ;  /* 0x0000000000007941 */ /* 0x000fea0003800000 */
.L_x_14997:
        /* <DEDUP_REMOVED lines=16> */
.L_x_15002:
        /* <DEDUP_REMOVED lines=20> */
.L_x_15001:
[----:B------:R-:W-:Y:S05]  /*25c0*/  BSYNC B0 ;  /* 0x0000000000007941 */ /* 0x000fea0003800000 */
.L_x_15000:
        /* <DEDUP_REMOVED lines=13> */
[----:B------:R-:W-:Y:S05]  /*26a0*/  BRA `(.L_x_15004) ;  /* 0x0000013000007947 */ /* 0x000fea0003800000 */
.L_x_15005:
[----:B------:R-:W1:Y:S01]  /*26b0*/  I2F.U32.RP R3, R26 ;  /* 0x0000001a00037306 */ /* 0x000e620000209000 */
[----:B------:R-:W-:Y:S01]  /*26c0*/  ISETP.NE.U32.AND P3, PT, R26, RZ, PT ;  /* 0x000000ff1a00720c */ /* 0x000fe20003f65070 */
[----:B0-----:R-:W-:-:S06]  /*26d0*/  IMAD.MOV.U32 R29, RZ, RZ, RZ ;  /* 0x000000ffff1d7224 */ /* 0x001fcc00078e00ff */
[----:B-1----:R-:W0:Y:S02]  /*26e0*/  MUFU.RCP R3, R3 ;  /* 0x0000000300037308 */ /* 0x002e240000001000 */
        /* <DEDUP_REMOVED lines=14> */
[----:B------:R-:W-:Y:S02]  /*27d0*/  @!P3 LOP3.LUT R28, RZ, R26, RZ, 0x33, !PT ;  /* 0x0000001aff1cb212 */ /* 0x000fe400078e33ff */
.L_x_15004:
[----:B------:R-:W-:Y:S05]  /*27e0*/  BSYNC B0 ;  /* 0x0000000000007941 */ /* 0x000fea0003800000 */
.L_x_15003:
[----:B------:R-:W1:Y:S01]  /*27f0*/  @!P2 S2R R3, SR_TID.X ;  /* 0x000000000003a919 */ /* 0x000e620000002100 */
[----:B-----5:R-:W-:Y:S01]  /*2800*/  @!P2 IMAD.MOV.U32 R5, RZ, RZ, 0x8 ;  /* 0x00000008ff05a424 */ /* 0x020fe200078e00ff */
[----:B------:R-:W-:Y:S01]  /*2810*/  BSSY B0, `(.L_x_15006) ;  /* 0x0000031000007945 */ /* 0x000fe20003800000 */
[----:B------:R-:W-:Y:S01]  /*2820*/  BSSY B1, `(.L_x_15007) ;  /* 0x0000029000017945 */ /* 0x000fe20003800000 */
[----:B-1----:R-:W-:Y:S02]  /*2830*/  @!P2 IADD3 R4, R0, R3, RZ ;  /* 0x000000030004a210 */ /* 0x002fe40007ffe0ff */
[----:B------:R-:W-:-:S03]  /*2840*/  @!P2 IADD3 R13, R3, 0x80, RZ ;  /* 0x00000080030da810 */ /* 0x000fc60007ffe0ff */
[----:B------:R-:W-:Y:S01]  /*2850*/  @!P2 IMAD.WIDE.U32 R4, R4, R5, c[0x0][0x178] ;  /* 0x00005e000404a625 */ /* 0x000fe200078e0005 */
[----:B------:R-:W-:-:S04]  /*2860*/  ISETP.GE.AND P0, PT, R13, R2, PT ;  /* 0x000000020d00720c */ /* 0x000fc80003f06270 */
[----:B------:R1:W-:Y:S09]  /*2870*/  @!P2 STG.E.64 [R4.64], R24 ;  /* 0x000000180400a986 */ /* 0x0003f2000c101b04 */
[----:B------:R-:W-:Y:S05]  /*2880*/  @P0 BRA `(.L_x_15008) ;  /* 0x000000c000000947 */ /* 0x000fea0003800000 */
[----:B-1----:R-:W-:Y:S01]  /*2890*/  IMAD.IADD R4, R0, 0x1, R13 ;  /* 0x0000000100047824 */ /* 0x002fe200078e020d */
[----:B------:R-:W-:Y:S01]  /*28a0*/  IADD3 R13, R13, 0x80, RZ ;  /* 0x000000800d0d7810 */ /* 0x000fe20007ffe0ff */
[----:B------:R-:W-:-:S03]  /*28b0*/  IMAD.MOV.U32 R5, RZ, RZ, 0x8 ;  /* 0x00000008ff057424 */ /* 0x000fc600078e00ff */
[----:B------:R-:W-:Y:S01]  /*28c0*/  ISETP.GE.AND P0, PT, R13, R2, PT ;  /* 0x000000020d00720c */ /* 0x000fe20003f06270 */
[----:B------:R-:W-:-:S05]  /*28d0*/  IMAD.WIDE.U32 R4, R4, R5, c[0x0][0x178] ;  /* 0x00005e0004047625 */ /* 0x000fca00078e0005 */
[----:B------:R1:W-:Y:S07]  /*28e0*/  STG.E.64 [R4.64], R22 ;  /* 0x0000001604007986 */ /* 0x0003ee000c101b04 */
[----:B------:R-:W-:Y:S05]  /*28f0*/  @P0 BRA `(.L_x_15009) ;  /* 0x000000c000000947 */ /* 0x000fea0003800000 */
[----:B-1----:R-:W-:Y:S01]  /*2900*/  HFMA2.MMA R5, -RZ, RZ, 0, 4.76837158203125e-07 ;  /* 0x00000008ff057435 */ /* 0x002fe200000001ff */
[----:B------:R-:W-:Y:S01]  /*2910*/  IMAD.IADD R4, R0, 0x1, R13 ;  /* 0x0000000100047824 */ /* 0x000fe200078e020d */
[----:B------:R-:W-:-:S08]  /*2920*/  IADD3 R13, R13, 0x80, RZ ;  /* 0x000000800d0d7810 */ /* 0x000fd00007ffe0ff */
[----:B------:R-:W-:-:S05]  /*2930*/  IMAD.WIDE.U32 R4, R4, R5, c[0x0][0x178] ;  /* 0x00005e0004047625 */ /* 0x000fca00078e0005 */
[----:B------:R1:W-:Y:S02]  /*2940*/  STG.E.64 [R4.64], R20 ;  /* 0x0000001404007986 */ /* 0x0003e4000c101b04 */
.L_x_15008:
[----:B------:R-:W-:-:S13]  /*2950*/  ISETP.GE.AND P0, PT, R13, R2, PT ;  /* 0x000000020d00720c */ /* 0x000fda0003f06270 */
[----:B------:R-:W-:Y:S05]  /*2960*/  @P0 BRA `(.L_x_15010) ;  /* 0x000000c000000947 */ /* 0x000fea0003800000 */
[----:B-1----:R-:W-:Y:S01]  /*2970*/  IMAD.IADD R4, R0, 0x1, R13 ;  /* 0x0000000100047824 */ /* 0x002fe200078e020d */
[----:B------:R-:W-:Y:S01]  /*2980*/  IADD3 R13, R13, 0x80, RZ ;  /* 0x000000800d0d7810 */ /* 0x000fe20007ffe0ff */
[----:B------:R-:W-:-:S04]  /*2990*/  IMAD.MOV.U32 R5, RZ, RZ, 0x8 ;  /* 0x00000008ff057424 */ /* 0x000fc800078e00ff */
[----:B------:R-:W-:-:S05]  /*29a0*/  IMAD.WIDE.U32 R4, R4, R5, c[0x0][0x178] ;  /* 0x00005e0004047625 */ /* 0x000fca00078e0005 */
[----:B------:R1:W-:Y:S02]  /*29b0*/  STG.E.64 [R4.64], R18 ;  /* 0x0000001204007986 */ /* 0x0003e4000c101b04 */
.L_x_15009:
[----:B------:R-:W-:-:S13]  /*29c0*/  ISETP.GE.AND P0, PT, R13, R2, PT ;  /* 0x000000020d00720c */ /* 0x000fda0003f06270 */
[----:B------:R-:W-:Y:S05]  /*29d0*/  @P0 BRA `(.L_x_15011) ;  /* 0x000000d000000947 */ /* 0x000fea0003800000 */
[----:B-1----:R-:W-:Y:S01]  /*29e0*/  MOV R5, 0x8 ;  /* 0x0000000800057802 */ /* 0x002fe20000000f00 */
[----:B------:R-:W-:Y:S01]  /*29f0*/  IMAD.IADD R4, R0, 0x1, R13 ;  /* 0x0000000100047824 */ /* 0x000fe200078e020d */
[----:B------:R-:W-:-:S03]  /*2a00*/  IADD3 R13, R13, 0x80, RZ ;  /* 0x000000800d0d7810 */ /* 0x000fc60007ffe0ff */
[----:B------:R-:W-:-:S05]  /*2a10*/  IMAD.WIDE.U32 R4, R4, R5, c[0x0][0x178] ;  /* 0x00005e0004047625 */ /* 0x000fca00078e0005 */
[----:B------:R1:W-:Y:S02]  /*2a20*/  STG.E.64 [R4.64], R16 ;  /* 0x0000001004007986 */ /* 0x0003e4000c101b04 */
.L_x_15010:
[----:B------:R-:W-:-:S13]  /*2a30*/  ISETP.GE.AND P0, PT, R13, R2, PT ;  /* 0x000000020d00720c */ /* 0x000fda0003f06270 */
[----:B------:R-:W-:Y:S01]  /*2a40*/  @P0 BREAK B1 ;  /* 0x0000000000010942 */ /* 0x000fe20003800000 */
[----:B------:R-:W-:Y:S05]  /*2a50*/  @P0 BRA `(.L_x_15012) ;  /* 0x000000c000000947 */ /* 0x000fea0003800000 */
[----:B-1----:R-:W-:Y:S01]  /*2a60*/  IMAD.IADD R4, R0, 0x1, R13 ;  /* 0x0000000100047824 */ /* 0x002fe200078e020d */
[----:B------:R-:W-:Y:S01]  /*2a70*/  IADD3 R13, R13, 0x80, RZ ;  /* 0x000000800d0d7810 */ /* 0x000fe20007ffe0ff */
[----:B------:R-:W-:-:S04]  /*2a80*/  IMAD.MOV.U32 R5, RZ, RZ, 0x8 ;  /* 0x00000008ff057424 */ /* 0x000fc800078e00ff */
[----:B------:R-:W-:-:S05]  /*2a90*/  IMAD.WIDE.U32 R4, R4, R5, c[0x0][0x178] ;  /* 0x00005e0004047625 */ /* 0x000fca00078e0005 */
[----:B------:R1:W-:Y:S02]  /*2aa0*/  STG.E.64 [R4.64], R14 ;  /* 0x0000000e04007986 */ /* 0x0003e4000c101b04 */
.L_x_15011:
[----:B------:R-:W-:Y:S05]  /*2ab0*/  BSYNC B1 ;  /* 0x0000000000017941 */ /* 0x000fea0003800000 */
.L_x_15007:
[----:B------:R-:W-:-:S13]  /*2ac0*/  ISETP.GE.AND P0, PT, R13, R2, PT ;  /* 0x000000020d00720c */ /* 0x000fda0003f06270 */
[----:B-1----:R-:W-:Y:S01]  /*2ad0*/  @!P0 MOV R5, 0x8 ;  /* 0x0000000800058802 */ /* 0x002fe20000000f00 */
[----:B------:R-:W-:Y:S01]  /*2ae0*/  @!P0 IMAD.IADD R4, R0, 0x1, R13 ;  /* 0x0000000100048824 */ /* 0x000fe200078e020d */
[----:B------:R-:W-:-:S03]  /*2af0*/  @!P0 IADD3 R13, R13, 0x80, RZ ;  /* 0x000000800d0d8810 */ /* 0x000fc60007ffe0ff */
[----:B------:R-:W-:-:S05]  /*2b00*/  @!P0 IMAD.WIDE.U32 R4, R4, R5, c[0x0][0x178] ;  /* 0x00005e0004048625 */ /* 0x000fca00078e0005 */
[----:B------:R1:W-:Y:S02]  /*2b10*/  @!P0 STG.E.64 [R4.64], R10 ;  /* 0x0000000a04008986 */ /* 0x0003e4000c101b04 */
.L_x_15012:
[----:B------:R-:W-:Y:S05]  /*2b20*/  BSYNC B0 ;  /* 0x0000000000007941 */ /* 0x000fea0003800000 */
.L_x_15006:
[----:B------:R-:W-:Y:S01]  /*2b30*/  WARPSYNC 0xffffffff ;  /* 0xffffffff00007948 */ /* 0x000fe20003800000 */
[----:B------:R-:W-:-:S13]  /*2b40*/  ISETP.GE.AND P0, PT, R13, R2, PT ;  /* 0x000000020d00720c */ /* 0x000fda0003f06270 */
[----:B------:R-:W-:Y:S05]  /*2b50*/  @P0 EXIT ;  /* 0x000000000000094d */ /* 0x000fea0003800000 */
[----:B------:R-:W-:Y:S02]  /*2b60*/  IMAD.IADD R2, R0, 0x1, R13 ;  /* 0x0000000100027824 */ /* 0x000fe400078e020d */
[----:B------:R-:W-:-:S04]  /*2b70*/  IMAD.MOV.U32 R3, RZ, RZ, 0x8 ;  /* 0x00000008ff037424 */ /* 0x000fc800078e00ff */
[----:B------:R-:W-:-:S05]  /*2b80*/  IMAD.WIDE.U32 R2, R2, R3, c[0x0][0x178] ;  /* 0x00005e0002027625 */ /* 0x000fca00078e0003 */
[----:B------:R-:W-:Y:S01]  /*2b90*/  STG.E.64 [R2.64], R28 ;  /* 0x0000001c02007986 */ /* 0x000fe2000c101b04 */
[----:B------:R-:W-:Y:S05]  /*2ba0*/  EXIT ;  /* 0x000000000000794d */ /* 0x000fea0003800000 */
        .weak           $__internal_34_$__cuda_sm20_div_s64
        .type           $__internal_34_$__cuda_sm20_div_s64,@function
        .size           $__internal_34_$__cuda_sm20_div_s64,(.L_x_21415 - $__internal_34_$__cuda_sm20_div_s64)
$__internal_34_$__cuda_sm20_div_s64:
        /* <DEDUP_REMOVED lines=18> */
[C---:B------:R-:W-:Y:S02]  /*2cd0*/  IMAD R30, R33.reuse, R5, RZ ;  /* 0x00000005211e7224 */ /* 0x040fe400078e02ff */
        /* <DEDUP_REMOVED lines=14> */
[CC--:B------:R-:W-:Y:S01]  /*2dc0*/  IMAD R32, R5.reuse, R30.reuse, RZ ;  /* 0x0000001e05207224 */ /* 0x0c0fe200078e02ff */
[----:B------:R-:W-:Y:S01]  /*2dd0*/  SEL R31, R34, R31, !P4 ;  /* 0x0000001f221f7207 */ /* 0x000fe20006000000 */
[----:B------:R-:W-:Y:S01]  /*2de0*/  IMAD.HI.U32 R30, R5, R30, RZ ;  /* 0x0000001e051e7227 */ /* 0x000fe200078e00ff */
[-C--:B------:R-:W-:Y:S02]  /*2df0*/  IADD3.X R9, RZ, ~R8.reuse, RZ, P5, !PT ;  /* 0x80000008ff097210 */ /* 0x080fe40002ffe4ff */
[----:B------:R-:W-:Y:S01]  /*2e00*/  IADD3 R32, P3, R32, R7, RZ ;  /* 0x0000000720207210 */ /* 0x000fe20007f7e0ff */
[----:B------:R-:W-:Y:S01]  /*2e10*/  IMAD.X R30, R30, 0x1, R5, P0 ;  /* 0x000000011e1e7824 */ /* 0x000fe200000e0605 */
[-C--:B------:R-:W-:Y:S01]  /*2e20*/  SEL R9, R9, R8.reuse, !P4 ;  /* 0x0000000809097207 */ /* 0x080fe20006000000 */
[----:B------:R-:W-:Y:S01]  /*2e30*/  IMAD.MOV.U32 R35, RZ, RZ, RZ ;  /* 0x000000ffff237224 */ /* 0x000fe200078e00ff */
[----:B------:R-:W-:Y:S01]  /*2e40*/  LOP3.LUT R8, R3, R8, RZ, 0x3c, !PT ;  /* 0x0000000803087212 */ /* 0x000fe200078e3cff */
[----:B------:R-:W-:-:S06]  /*2e50*/  IMAD.HI.U32 R34, R32, R31, RZ ;  /* 0x0000001f20227227 */ /* 0x000fcc00078e00ff */
[----:B------:R-:W-:Y:S01]  /*2e60*/  IMAD.WIDE.U32 R34, R32, R9, R34 ;  /* 0x0000000920227225 */ /* 0x000fe200078e0022 */
[----:B------:R-:W-:-:S05]  /*2e70*/  IADD3.X R32, RZ, RZ, R30, P3, P1 ;  /* 0x000000ffff207210 */ /* 0x000fca0001fe241e */
[----:B------:R-:W-:-:S04]  /*2e80*/  IMAD.HI.U32 R7, P0, R32, R31, R34 ;  /* 0x0000001f20077227 */ /* 0x000fc80007800022 */
[CC--:B------:R-:W-:Y:S02]  /*2e90*/  IMAD R30, R32.reuse, R9.reuse, RZ ;  /* 0x00000009201e7224 */ /* 0x0c0fe400078e02ff */
[----:B------:R-:W-:-:S03]  /*2ea0*/  IMAD.HI.U32 R5, R32, R9, RZ ;  /* 0x0000000920057227 */ /* 0x000fc600078e00ff */
[----:B------:R-:W-:Y:S01]  /*2eb0*/  IADD3 R7, P1, R30, R7, RZ ;  /* 0x000000071e077210 */ /* 0x000fe20007f3e0ff */
[----:B------:R-:W-:-:S04]  /*2ec0*/  IMAD.X R5, RZ, RZ, R5, P0 ;  /* 0x000000ffff057224 */ /* 0x000fc800000e0605 */
[----:B------:R-:W-:Y:S01]  /*2ed0*/  IMAD.WIDE.U32 R32, R7, R28, RZ ;  /* 0x0000001c07207225 */ /* 0x000fe200078e00ff */
[----:B------:R-:W-:-:S03]  /*2ee0*/  IADD3.X R5, RZ, R5, RZ, P1, !PT ;  /* 0x00000005ff057210 */ /* 0x000fc60000ffe4ff */
[C---:B------:R-:W-:Y:S01]  /*2ef0*/  IMAD R30, R7.reuse, R29, R33 ;  /* 0x0000001d071e7224 */ /* 0x040fe200078e0221 */
[----:B------:R-:W-:Y:S02]  /*2f00*/  IADD3 R31, P1, -R32, R31, RZ ;  /* 0x0000001f201f7210 */ /* 0x000fe40007f3e1ff */
[----:B------:R-:W-:Y:S01]  /*2f10*/  IADD3 R32, P3, R7, 0x1, RZ ;  /* 0x0000000107207810 */ /* 0x000fe20007f7e0ff */
[-C--:B------:R-:W-:Y:S01]  /*2f20*/  IMAD R30, R5, R28.reuse, R30 ;  /* 0x0000001c051e7224 */ /* 0x080fe200078e021e */
[----:B------:R-:W-:-:S03]  /*2f30*/  ISETP.GE.U32.AND P0, PT, R31, R28, PT ;  /* 0x0000001c1f00720c */ /* 0x000fc60003f06070 */
[----:B------:R-:W-:Y:S01]  /*2f40*/  IMAD.X R9, R9, 0x1, ~R30, P1 ;  /* 0x0000000109097824 */ /* 0x000fe200008e0e1e */
[----:B------:R-:W-:Y:S01]  /*2f50*/  IADD3 R30, P1, R31, -R28, RZ ;  /* 0x8000001c1f1e7210 */ /* 0x000fe20007f3e0ff */
[----:B------:R-:W-:-:S03]  /*2f60*/  IMAD.X R34, RZ, RZ, R5, P3 ;  /* 0x000000ffff227224 */ /* 0x000fc600018e0605 */
[----:B------:R-:W-:-:S04]  /*2f70*/  ISETP.GE.U32.AND.EX P0, PT, R9, R29, PT, P0 ;  /* 0x0000001d0900720c */ /* 0x000fc80003f06100 */
[----:B------:R-:W-:Y:S01]  /*2f80*/  SEL R31, R30, R31, P0 ;  /* 0x0000001f1e1f7207 */ /* 0x000fe20000000000 */
[----:B------:R-:W-:Y:S01]  /*2f90*/  IMAD.X R30, R9, 0x1, ~R29, P1 ;  /* 0x00000001091e7824 */ /* 0x000fe200008e0e1d */
[----:B------:R-:W-:Y:S02]  /*2fa0*/  SEL R32, R32, R7, P0 ;  /* 0x0000000720207207 */ /* 0x000fe40000000000 */
[----:B------:R-:W-:Y:S02]  /*2fb0*/  ISETP.GE.U32.AND P1, PT, R31, R28, PT ;  /* 0x0000001c1f00720c */ /* 0x000fe40003f26070 */
[----:B------:R-:W-:Y:S02]  /*2fc0*/  SEL R9, R30, R9, P0 ;  /* 0x000000091e097207 */ /* 0x000fe40000000000 */
[----:B------:R-:W-:Y:S02]  /*2fd0*/  SEL R34, R34, R5, P0 ;  /* 0x0000000522227207 */ /* 0x000fe40000000000 */
[----:B------:R-:W-:-:S02]  /*2fe0*/  IADD3 R5, P3, R32, 0x1, RZ ;  /* 0x0000000120057810 */ /* 0x000fc40007f7e0ff */
[----:B------:R-:W-:Y:S02]  /*2ff0*/  ISETP.GE.U32.AND.EX P0, PT, R9, R29, PT, P1 ;  /* 0x0000001d0900720c */ /* 0x000fe40003f06110 */
[----:B------:R-:W-:Y:S02]  /*3000*/  IADD3.X R7, RZ, R34, RZ, P3, !PT ;  /* 0x00000022ff077210 */ /* 0x000fe40001ffe4ff */
[----:B------:R-:W-:Y:S02]  /*3010*/  SEL R5, R5, R32, P0 ;  /* 0x0000002005057207 */ /* 0x000fe40000000000 */
[----:B------:R-:W-:Y:S02]  /*3020*/  SEL R7, R7, R34, P0 ;  /* 0x0000002207077207 */ /* 0x000fe40000000000 */
[----:B------:R-:W-:Y:S02]  /*3030*/  IADD3 R28, P3, RZ, -R5, RZ ;  /* 0x80000005ff1c7210 */ /* 0x000fe40007f7e0ff */
[----:B------:R-:W-:-:S02]  /*3040*/  ISETP.NE.U32.AND P0, PT, R4, RZ, PT ;  /* 0x000000ff0400720c */ /* 0x000fc40003f05070 */
[----:B------:R-:W-:Y:S01]  /*3050*/  ISETP.GE.AND P1, PT, R8, RZ, PT ;  /* 0x000000ff0800720c */ /* 0x000fe20003f26270 */
[----:B------:R-:W-:Y:S01]  /*3060*/  IMAD.X R4, RZ, RZ, ~R7, P3 ;  /* 0x000000ffff047224 */ /* 0x000fe200018e0e07 */
[----:B------:R-:W-:Y:S02]  /*3070*/  ISETP.NE.AND.EX P0, PT, R3, RZ, PT, P0 ;  /* 0x000000ff0300720c */ /* 0x000fe40003f05300 */
[----:B------:R-:W-:Y:S02]  /*3080*/  SEL R28, R28, R5, !P1 ;  /* 0x000000051c1c7207 */ /* 0x000fe40004800000 */
[----:B------:R-:W-:Y:S01]  /*3090*/  SEL R4, R4, R7, !P1 ;  /* 0x0000000704047207 */ /* 0x000fe20004800000 */
[----:B------:R-:W-:Y:S01]  /*30a0*/  IMAD.MOV.U32 R7, RZ, RZ, 0x0 ;  /* 0x00000000ff077424 */ /* 0x000fe200078e00ff */
[----:B------:R-:W-:Y:S02]  /*30b0*/  SEL R28, R28, 0xffffffff, P0 ;  /* 0xffffffff1c1c7807 */ /* 0x000fe40000000000 */
[----:B------:R-:W-:Y:S01]  /*30c0*/  SEL R29, R4, 0xffffffff, P0 ;  /* 0xffffffff041d7807 */ /* 0x000fe20000000000 */
[----:B------:R-:W-:Y:S06]  /*30d0*/  RET.REL.NODEC R6 `(_ZN2at6native29vectorized_elementwise_kernelILi2ENS0_13AUnaryFunctorIlllZZZNS0_15binary_internal21div_trunc_kernel_cudaERNS_18TensorIteratorBaseEENKUlvE_clEvENKUlvE2_clEvEUlllE_EESt5arrayIPcLm2EEEEviT0_T1_) ;  /* 0xffffcf2006007950 */ /* 0x000fec0003c3ffff */
.L_x_15013:
        /* <DEDUP_REMOVED lines=10> */
.L_x_21415:


//--------------------- .text._ZN2at6native29vectorized_elementwise_kernelILi4ENS0_13AUnaryFunctorIlllZZZNS0_15binary_internal21div_trunc_kernel_cudaERNS_18TensorIteratorBaseEENKUlvE_clEvENKUlvE2_clEvEUlllE_EESt5arrayIPcLm2EEEEviT0_T1_ --------------------------
	.section	.text._ZN2at6native29vectorized_elementwise_kernelILi4ENS0_13AUnaryFunctorIlllZZZNS0_15binary_internal21div_trunc_kernel_cudaERNS_18TensorIteratorBaseEENKUlvE_clEvENKUlvE2_clEvEUlllE_EESt5arrayIPcLm2EEEEviT0_T1_,"ax",@progbits
	.sectioninfo	@"SHI_REGISTERS=38"
	.align	128
        .global         _ZN2at6native29vectorized_elementwise_kernelILi4ENS0_13AUnaryFunctorIlllZZZNS0_15binary_internal21div_trunc_kernel_cudaERNS_18TensorIteratorBaseEENKUlvE_clEvENKUlvE2_clEvEUlllE_EESt5arrayIPcLm2EEEEviT0_T1_
        .type           _ZN2at6native29vectorized_elementwise_kernelILi4ENS0_13AUnaryFunctorIlllZZZNS0_15binary_internal21div_trunc_kernel_cudaERNS_18TensorIteratorBaseEENKUlvE_clEvENKUlvE2_clEvEUlllE_EESt5arrayIPcLm2EEEEviT0_T1_,@function
        .size           _ZN2at6native29vectorized_elementwise_kernelILi4ENS0_13AUnaryFunctorIlllZZZNS0_15binary_internal21div_trunc_kernel_cudaERNS_18TensorIteratorBaseEENKUlvE_clEvENKUlvE2_clEvEUlllE_EESt5arrayIPcLm2EEEEviT0_T1_,(.L_x_21416 - _ZN2at6native29vectorized_elementwise_kernelILi4ENS0_13AUnaryFunctorIlllZZZNS0_15binary_internal21div_trunc_kernel_cudaERNS_18TensorIteratorBaseEENKUlvE_clEvENKUlvE2_clEvEUlllE_EESt5arrayIPcLm2EEEEviT0_T1_)
        .other          _ZN2at6native29vectorized_elementwise_kernelILi4ENS0_13AUnaryFunctorIlllZZZNS0_15binary_internal21div_trunc_kernel_cudaERNS_18TensorIteratorBaseEENKUlvE_clEvENKUlvE2_clEvEUlllE_EESt5arrayIPcLm2EEEEviT0_T1_,@"STO_CUDA_ENTRY STV_DEFAULT"
_ZN2at6native29vectorized_elementwise_kernelILi4ENS0_13AUnaryFunctorIlllZZZNS0_15binary_internal21div_trunc_kernel_cudaERNS_18TensorIteratorBaseEENKUlvE_clEvENKUlvE2_clEvEUlllE_EESt5arrayIPcLm2EEEEviT0_T1_:
.text._ZN2at6native29vectorized_elementwise_kernelILi4ENS0_13AUnaryFunctorIlllZZZNS0_15binary_internal21div_trunc_kernel_cudaERNS_18TensorIteratorBaseEENKUlvE_clEvENKUlvE2_clEvEUlllE_EESt5arrayIPcLm2EEEEviT0_T1_:
        /* <DEDUP_REMOVED lines=24> */
[----:B-----5:R-:W-:Y:S05]  /*0180*/  CALL.REL.NOINC `($__internal_35_$__cuda_sm20_div_s64) ;  /* 0x00002a2000007944 */ /* 0x020fea0003c00000 */
[----:B------:R-:W-:Y:S02]  /*0190*/  IMAD.MOV.U32 R20, RZ, RZ, R28 ;  /* 0x000000ffff147224 */ /* 0x000fe400078e001c */
[----:B------:R-:W-:Y:S01]  /*01a0*/  IMAD.MOV.U32 R21, RZ, RZ, R29 ;  /* 0x000000ffff157224 */ /* 0x000fe200078e001d */
[----:B------:R-:W-:Y:S05]  /*01b0*/  BRA `(.L_x_15017) ;  /* 0x0000013000007947 */ /* 0x000fea0003800000 */
.L_x_15016:
        /* <DEDUP_REMOVED lines=19> */
.L_x_15017:
[----:B------:R-:W-:Y:S05]  /*02f0*/  BSYNC B0 ;  /* 0x0000000000007941 */ /* 0x000fea0003800000 */
.L_x_15015:
        /* <DEDUP_REMOVED lines=9> */
[----:B-----5:R-:W-:Y:S05]  /*0390*/  CALL.REL.NOINC `($__internal_35_$__cuda_sm20_div_s64) ;  /* 0x0000281000007944 */ /* 0x020fea0003c00000 */
[----:B------:R-:W-:Y:S01]  /*03a0*/  IMAD.MOV.U32 R22, RZ, RZ, R28 ;  /* 0x000000ffff167224 */ /* 0x000fe200078e001c */
[----:B------:R-:W-:Y:S01]  /*03b0*/  MOV R23, R29 ;  /* 0x0000001d00177202 */ /* 0x000fe20000000f00 */
[----:B------:R-:W-:Y:S05]  /*03c0*/  BRA `(.L_x_15020) ;  /* 0x0000013000007947 */ /* 0x000fea0003800000 */
.L_x_15019:
        /* <DEDUP_REMOVED lines=19> */
.L_x_15020:
[----:B------:R-:W-:Y:S05]  /*0500*/  BSYNC B0 ;  /* 0x0000000000007941 */ /* 0x000fea0003800000 */
.L_x_15018:
        /* <DEDUP_REMOVED lines=9> */
[----:B------:R-:W-:Y:S05]  /*05a0*/  CALL.REL.NOINC `($__internal_35_$__cuda_sm20_div_s64) ;  /* 0x0000260000007944 */ /* 0x000fea0003c00000 */
[----:B------:R-:W-:Y:S01]  /*05b0*/  MOV R24, R28 ;  /* 0x0000001c00187202 */ /* 0x000fe20000000f00 */
[----:B------:R-:W-:Y:S01]  /*05c0*/  IMAD.MOV.U32 R25, RZ, RZ, R29 ;  /* 0x000000ffff197224 */ /* 0x000fe200078e001d */
[----:B------:R-:W-:Y:S05]  /*05d0*/  BRA `(.L_x_15023) ;  /* 0x0000014000007947 */ /* 0x000fea0003800000 */
.L_x_15022:
        /* <DEDUP_REMOVED lines=20> */
.L_x_15023:
[----:B------:R-:W-:Y:S05]  /*0720*/  BSYNC B0 ;  /* 0x0000000000007941 */ /* 0x000fea0003800000 */
.L_x_15021:
        /* <DEDUP_REMOVED lines=9> */
[----:B------:R-:W-:Y:S05]  /*07c0*/  CALL.REL.NOINC `($__internal_35_$__cuda_sm20_div_s64) ;  /* 0x000023e000007944 */ /* 0x000fea0003c00000 */
[----:B------:R-:W-:Y:S02]  /*07d0*/  IMAD.MOV.U32 R26, RZ, RZ, R28 ;  /* 0x000000ffff1a7224 */ /* 0x000fe400078e001c */
[----:B------:R-:W-:Y:S01]  /*07e0*/  IMAD.MOV.U32 R27, RZ, RZ, R29 ;  /* 0x000000ffff1b7224 */ /* 0x000fe200078e001d */
[----:B------:R-:W-:Y:S05]  /*07f0*/  BRA `(.L_x_15026) ;  /* 0x0000014000007947 */ /* 0x000fea0003800000 */
.L_x_15025:
        /* <DEDUP_REMOVED lines=20> */
.L_x_15026:
[----:B------:R-:W-:Y:S05]  /*0940*/  BSYNC B0 ;  /* 0x0000000000007941 */ /* 0x000fea0003800000 */
.L_x_15024:
        /* <DEDUP_REMOVED lines=9> */
[----:B------:R-:W-:Y:S05]  /*09e0*/  CALL.REL.NOINC `($__internal_35_$__cuda_sm20_div_s64) ;  /* 0x000021c000007944 */ /* 0x000fea0003c00000 */
[----:B------:R-:W-:Y:S01]  /*09f0*/  IMAD.MOV.U32 R12, RZ, RZ, R28 ;  /* 0x000000ffff0c7224 */ /* 0x000fe200078e001c */
[----:B------:R-:W-:Y:S01]  /*0a00*/  MOV R13, R29 ;  /* 0x0000001d000d7202 */ /* 0x000fe20000000f00 */
[----:B------:R-:W-:Y:S05]  /*0a10*/  BRA `(.L_x_15029) ;  /* 0x0000014000007947 */ /* 0x000fea0003800000 */
.L_x_15028:
        /* <DEDUP_REMOVED lines=20> */
.L_x_15029:
[----:B------:R-:W-:Y:S05]  /*0b60*/  BSYNC B0 ;  /* 0x0000000000007941 */ /* 0x000fea0003800000 */
.L_x_15027:
        /* <DEDUP_REMOVED lines=13> */
.L_x_15031:
        /* <DEDUP_REMOVED lines=20> */
.L_x_15032:
[----:B------:R-:W-:Y:S05]  /*0d80*/  BSYNC B0 ;  /* 0x0000000000007941 */ /* 0x000fea0003800000 */
.L_x_15030:
        /* <DEDUP_REMOVED lines=9> */
[----:B------:R-:W-:Y:S05]  /*0e20*/  CALL.REL.NOINC `($__internal_35_$__cuda_sm20_div_s64) ;  /* 0x00001d8000007944 */ /* 0x000fea0003c00000 */
[----:B------:R-:W-:Y:S02]  /*0e30*/  IMAD.MOV.U32 R16, RZ, RZ, R28 ;  /* 0x000000ffff107224 */ /* 0x000fe400078e001c */
[----:B------:R-:W-:Y:S01]  /*0e40*/  IMAD.MOV.U32 R17, RZ, RZ, R29 ;  /* 0x000000ffff117224 */ /* 0x000fe200078e001d */
[----:B------:R-:W-:Y:S05]  /*0e50*/  BRA `(.L_x_15035) ;  /* 0x0000014000007947 */ /* 0x000fea0003800000 */
.L_x_15034:
        /* <DEDUP_REMOVED lines=20> */
.L_x_15035:
[----:B------:R-:W-:Y:S05]  /*0fa0*/  BSYNC B0 ;  /* 0x0000000000007941 */ /* 0x000fea0003800000 */
.L_x_15033:
        /* <DEDUP_REMOVED lines=13> */
.L_x_15037:
        /* <DEDUP_REMOVED lines=20> */
.L_x_15038:
[----:B------:R-:W-:Y:S05]  /*11c0*/  BSYNC B0 ;  /* 0x0000000000007941 */ /* 0x000fea0003800000 */
.L_x_15036:
        /* <DEDUP_REMOVED lines=8> */
.L_x_15014:
        /* <DEDUP_REMOVED lines=66> */
[----:B------:R-:W-:Y:S05]  /*1670*/  CALL.REL.NOINC `($__internal_35_$__cuda_sm20_div_s64) ;  /* 0x0000153000007944 */ /* 0x000fea0003c00000 */
[----:B------:R-:W-:Y:S01]  /*1680*/  IMAD.MOV.U32 R24, RZ, RZ, R28 ;  /* 0x000000ffff187224 */ /* 0x000fe200078e001c */
[----:B------:R-:W-:Y:S01]  /*1690*/  MOV R25, R29 ;  /* 0x0000001d00197202 */ /* 0x000fe20000000f00 */
[----:B------:R-:W-:Y:S05]  /*16a0*/  BRA `(.L_x_15040) ;  /* 0x0000013000007947 */ /* 0x000fea0003800000 */
.L_x_15041:
        /* <DEDUP_REMOVED lines=19> */
.L_x_15040:
[----:B------:R-:W-:Y:S05]  /*17e0*/  BSYNC B0 ;  /* 0x0000000000007941 */ /* 0x000fea0003800000 */
.L_x_15039:
        /* <DEDUP_REMOVED lines=12> */
[----:B------:R-:W-:Y:S05]  /*18b0*/  CALL.REL.NOINC `($__internal_35_$__cuda_sm20_div_s64) ;  /* 0x000012f000007944 */ /* 0x000fea0003c00000 */
[----:B------:R-:W-:Y:S01]  /*18c0*/  MOV R22, R28 ;  /* 0x0000001c00167202 */ /* 0x000fe20000000f00 */
[----:B------:R-:W-:Y:S01]  /*18d0*/  IMAD.MOV.U32 R23, RZ, RZ, R29 ;  /* 0x000000ffff177224 */ /* 0x000fe200078e001d */
[----:B------:R-:W-:Y:S05]  /*18e0*/  BRA `(.L_x_15043) ;  /* 0x0000014000007947 */ /* 0x000fea0003800000 */
.L_x_15044:
        /* <DEDUP_REMOVED lines=20> */
.L_x_15043:
[----:B------:R-:W-:Y:S05]  /*1a30*/  BSYNC B0 ;  /* 0x0000000000007941 */ /* 0x000fea0003800000 */
.L_x_15042:
        /* <DEDUP_REMOVED lines=12> */
[----:B------:R-:W-:Y:S05]  /*1b00*/  CALL.REL.NOINC `($__internal_35_$__cuda_sm20_div_s64) ;  /* 0x000010a000007944 */ /* 0x000fea0003c00000 */
[----:B------:R-:W-:Y:S02]  /*1b10*/  IMAD.MOV.U32 R20, RZ, RZ, R28 ;  /* 0x000000ffff147224 */ /* 0x000fe400078e001c */
[----:B------:R-:W-:Y:S01]  /*1b20*/  IMAD.MOV.U32 R21, RZ, RZ, R29 ;  /* 0x000000ffff157224 */ /* 0x000fe200078e001d */
[----:B------:R-:W-:Y:S05]  /*1b30*/  BRA `(.L_x_15046) ;  /* 0x0000014000007947 */ /* 0x000fea0003800000 */
.L_x_15047:
        /* <DEDUP_REMOVED lines=20> */
.L_x_15046:
[----:B------:R-:W-:Y:S05]  /*1c80*/  BSYNC B0 ;  /* 0x0000000000007941 */ /* 0x000fea0003800000 */
.L_x_15045:
        /* <DEDUP_REMOVED lines=16> */
.L_x_15050:
        /* <DEDUP_REMOVED lines=20> */
.L_x_15049:
[----:B------:R-:W-:Y:S05]  /*1ed0*/  BSYNC B0 ;  /* 0x0000000000007941 */ /* 0x000fea0003800000 */
.L_x_15048:
        /* <DEDUP_REMOVED lines=16> */
.L_x_15053:
        /* <DEDUP_REMOVED lines=20> */
.L_x_15052:
[----:B------:R-:W-:Y:S05]  /*2120*/  BSYNC B0 ;  /* 0x0000000000007941 */ /* 0x000fea0003800000 */
.L_x_15051:
        /* <DEDUP_REMOVED lines=16> */
.L_x_15056:
        /* <DEDUP_REMOVED lines=20> */
.L_x_15055:
[----:B------:R-:W-:Y:S05]  /*2370*/  BSYNC B0 ;  /* 0x0000000000007941 */ /* 0x000fea0003800000 */
.L_x_15054:
        /* <DEDUP_REMOVED lines=16> */
.L_x_15059:
        /* <DEDUP_REMOVED lines=20> */
.L_x_15058:
[----:B------:R-:W-:Y:S05]  /*25c0*/  BSYNC B0 ;  /* 0x0000000000007941 */ /* 0x000fea0003800000 */
.L_x_15057:
        /* <DEDUP_REMOVED lines=13> */
[----:B------:R-:W-:Y:S05]  /*26a0*/  BRA `(.L_x_15061) ;  /* 0x0000013000007947 */ /* 0x000fea0003800000 */
.L_x_15062:
        /* <DEDUP_REMOVED lines=19> */
.L_x_15061:
[----:B------:R-:W-:Y:S05]  /*27e0*/  BSYNC B0 ;  /* 0x0000000000007941 */ /* 0x000fea0003800000 */
.L_x_15060:
        /* <DEDUP_REMOVED lines=22> */
.L_x_15065:
[----:B------:R-:W-:-:S13]  /*2950*/  ISETP.GE.AND P0, PT, R13, R2, PT ;  /* 0x000000020d00720c */ /* 0x000fda0003f06270 */
[----:B------:R-:W-:Y:S05]  /*2960*/  @P0 BRA `(.L_x_15067) ;  /* 0x000000c000000947 */ /* 0x000fea0003800000 */
[----:B-1----:R-:W-:Y:S01]  /*2970*/  IMAD.IADD R4, R0, 0x1, R13 ;  /* 0x0000000100047824 */ /* 0x002fe200078e020d */
[----:B------:R-:W-:Y:S01]  /*2980*/  IADD3 R13, R13, 0x80, RZ ;  /* 0x000000800d0d7810 */ /* 0x000fe20007ffe0ff */
[----:B------:R-:W-:-:S04]  /*2990*/  IMAD.MOV.U32 R5, RZ, RZ, 0x8 ;  /* 0x00000008ff057424 */ /* 0x000fc800078e00ff */
[----:B------:R-:W-:-:S05]  /*29a0*/  IMAD.WIDE.U32 R4, R4, R5, c[0x0][0x178] ;  /* 0x00005e0004047625 */ /* 0x000fca00078e0005 */
[----:B------:R1:W-:Y:S02]  /*29b0*/  STG.E.64 [R4.64], R18 ;  /* 0x0000001204007986 */ /* 0x0003e4000c101b04 */
.L_x_15066:
[----:B------:R-:W-:-:S13]  /*29c0*/  ISETP.GE.AND P0, PT, R13, R2, PT ;  /* 0x000000020d00720c */ /* 0x000fda0003f06270 */
[----:B------:R-:W-:Y:S05]  /*29d0*/  @P0 BRA `(.L_x_15068) ;  /* 0x000000d000000947 */ /* 0x000fea0003800000 */
[----:B-1----:R-:W-:Y:S01]  /*29e0*/  MOV R5, 0x8 ;  /* 0x0000000800057802 */ /* 0x002fe20000000f00 */
[----:B------:R-:W-:Y:S01]  /*29f0*/  IMAD.IADD R4, R0, 0x1, R13 ;  /* 0x0000000100047824 */ /* 0x000fe200078e020d */
[----:B------:R-:W-:-:S03]  /*2a00*/  IADD3 R13, R13, 0x80, RZ ;  /* 0x000000800d0d7810 */ /* 0x000fc60007ffe0ff */
[----:B------:R-:W-:-:S05]  /*2a10*/  IMAD.WIDE.U32 R4, R4, R5, c[0x0][0x178] ;  /* 0x00005e0004047625 */ /* 0x000fca00078e0005 */
[----:B------:R1:W-:Y:S02]  /*2a20*/  STG.E.64 [R4.64], R16 ;  /* 0x0000001004007986 */ /* 0x0003e4000c101b04 */
.L_x_15067:
        /* <DEDUP_REMOVED lines=8> */
.L_x_15068:
[----:B------:R-:W-:Y:S05]  /*2ab0*/  BSYNC B1 ;  /* 0x0000000000017941 */ /* 0x000fea0003800000 */
.L_x_15064:
[----:B------:R-:W-:-:S13]  /*2ac0*/  ISETP.GE.AND P0, PT, R13, R2, PT ;  /* 0x000000020d00720c */ /* 0x000fda0003f06270 */
[----:B-1----:R-:W-:Y:S01]  /*2ad0*/  @!P0 MOV R5, 0x8 ;  /* 0x0000000800058802 */ /* 0x002fe20000000f00 */
[----:B------:R-:W-:Y:S01]  /*2ae0*/  @!P0 IMAD.IADD R4, R0, 0x1, R13 ;  /* 0x0000000100048824 */ /* 0x000fe200078e020d */
[----:B------:R-:W-:-:S03]  /*2af0*/  @!P0 IADD3 R13, R13, 0x80, RZ ;  /* 0x000000800d0d8810 */ /* 0x000fc60007ffe0ff */
[----:B------:R-:W-:-:S05]  /*2b00*/  @!P0 IMAD.WIDE.U32 R4, R4, R5, c[0x0][0x178] ;  /* 0x00005e0004048625 */ /* 0x000fca00078e0005 */
[----:B------:R1:W-:Y:S02]  /*2b10*/  @!P0 STG.E.64 [R4.64], R10 ;  /* 0x0000000a04008986 */ /* 0x0003e4000c101b04 */
.L_x_15069:
[----:B------:R-:W-:Y:S05]  /*2b20*/  BSYNC B0 ;  /* 0x0000000000007941 */ /* 0x000fea0003800000 */
.L_x_15063:
        /* <DEDUP_REMOVED lines=8> */
        .weak           $__internal_35_$__cuda_sm20_div_s64
        .type           $__internal_35_$__cuda_sm20_div_s64,@function
        .size           $__internal_35_$__cuda_sm20_div_s64,(.L_x_21416 - $__internal_35_$__cuda_sm20_div_s64)
$__internal_35_$__cuda_sm20_div_s64:
        /* <DEDUP_REMOVED lines=82> */
[----:B------:R-:W-:Y:S06]  /*30d0*/  RET.REL.NODEC R6 `(_ZN2at6native29vectorized_elementwise_kernelILi4ENS0_13AUnaryFunctorIlllZZZNS0_15binary_internal21div_trunc_kernel_cudaERNS_18TensorIteratorBaseEENKUlvE_clEvENKUlvE2_clEvEUlllE_EESt5arrayIPcLm2EEEEviT0_T1_) ;  /* 0xffffcf2006007950 */ /* 0x000fec0003c3ffff */
.L_x_15070:
        /* <DEDUP_REMOVED lines=10> */
.L_x_21416:


//--------------------- .text._ZN2at6native29vectorized_elementwise_kernelILi8ENS0_13AUnaryFunctorIlllZZZNS0_15binary_internal21div_trunc_kernel_cudaERNS_18TensorIteratorBaseEENKUlvE_clEvENKUlvE2_clEvEUlllE_EESt5arrayIPcLm2EEEEviT0_T1_ --------------------------
	.section	.text._ZN2at6native29vectorized_elementwise_kernelILi8ENS0_13AUnaryFunctorIlllZZZNS0_15binary_internal21div_trunc_kernel_cudaERNS_18TensorIteratorBaseEENKUlvE_clEvENKUlvE2_clEvEUlllE_EESt5arrayIPcLm2EEEEviT0_T1_,"ax",@progbits
	.sectioninfo	@"SHI_REGISTERS=4"
	.align	128
        .global         _ZN2at6native29vectorized_elementwise_kernelILi8ENS0_13AUnaryFunctorIlllZZZNS0_15binary_internal21div_trunc_kernel_cudaERNS_18TensorIteratorBaseEENKUlvE_clEvENKUlvE2_clEvEUlllE_EESt5arrayIPcLm2EEEEviT0_T1_
        .type           _ZN2at6native29vectorized_elementwise_kernelILi8ENS0_13AUnaryFunctorIlllZZZNS0_15binary_internal21div_trunc_kernel_cudaERNS_18TensorIteratorBaseEENKUlvE_clEvENKUlvE2_clEvEUlllE_EESt5arrayIPcLm2EEEEviT0_T1_,@function
        .size           _ZN2at6native29vectorized_elementwise_kernelILi8ENS0_13AUnaryFunctorIlllZZZNS0_15binary_internal21div_trunc_kernel_cudaERNS_18TensorIteratorBaseEENKUlvE_clEvENKUlvE2_clEvEUlllE_EESt5arrayIPcLm2EEEEviT0_T1_,(.L_x_21588 - _ZN2at6native29vectorized_elementwise_kernelILi8ENS0_13AUnaryFunctorIlllZZZNS0_15binary_internal21div_trunc_kernel_cudaERNS_18TensorIteratorBaseEENKUlvE_clEvENKUlvE2_clEvEUlllE_EESt5arrayIPcLm2EEEEviT0_T1_)
        .other          _ZN2at6native29vectorized_elementwise_kernelILi8ENS0_13AUnaryFunctorIlllZZZNS0_15binary_internal21div_trunc_kernel_cudaERNS_18TensorIteratorBaseEENKUlvE_clEvENKUlvE2_clEvEUlllE_EESt5arrayIPcLm2EEEEviT0_T1_,@"STO_CUDA_ENTRY STV_DEFAULT"
_ZN2at6native29vectorized_elementwise_kernelILi8ENS0_13AUnaryFunctorIlllZZZNS0_15binary_internal21div_trunc_kernel_cudaERNS_18TensorIteratorBaseEENKUlvE_clEvENKUlvE2_clEvEUlllE_EESt5arrayIPcLm2EEEEviT0_T1_:
.text._ZN2at6native29vectorized_elementwise_kernelILi8ENS0_13AUnaryFunctorIlllZZZNS0_15binary_internal21div_trunc_kernel_cudaERNS_18TensorIteratorBaseEENKUlvE_clEvENKUlvE2_clEvEUlllE_EESt5arrayIPcLm2EEEEviT0_T1_:
[----:B------:R-:W-:Y:S02]  /*0000*/  MOV R1, c[0x0][0x28] ;  /* 0x00000a0000017a02 */ /* 0x000fe40000000f00 */
[----:B------:R-:W-:Y:S05]  /*0010*/  EXIT ;  /* 0x000000000000794d */ /* 0x000fea0003800000 */
.L_x_15071:
        /* <DEDUP_REMOVED lines=14> */
.L_x_21588:


//--------------------- .text._ZN2at6native18elementwise_kernelILi128ELi4EZNS0_15gpu_kernel_implINS0_13BinaryFunctorIiiiZZZNS0_15binary_internal21div_trunc_kernel_cudaERNS_18TensorIteratorBaseEENKUlvE_clEvENKUlvE1_clEvEUliiE_EEEEvS6_RKT_EUliE_EEviT1_ --------------------------
	.section	.text._ZN2at6native18elementwise_kernelILi128ELi4EZNS0_15gpu_kernel_implINS0_13BinaryFunctorIiiiZZZNS0_15binary_internal21div_trunc_kernel_cudaERNS_18TensorIteratorBaseEENKUlvE_clEvENKUlvE1_clEvEUliiE_EEEEvS6_RKT_EUliE_EEviT1_,"ax",@progbits
	.sectioninfo	@"SHI_REGISTERS=27"
	.align	128
        .global         _ZN2at6native18elementwise_kernelILi128ELi4EZNS0_15gpu_kernel_implINS0_13BinaryFunctorIiiiZZZNS0_15binary_internal21div_trunc_kernel_cudaERNS_18TensorIteratorBaseEENKUlvE_clEvENKUlvE1_clEvEUliiE_EEEEvS6_RKT_EUliE_EEviT1_
        .type           _ZN2at6native18elementwise_kernelILi128ELi4EZNS0_15gpu_kernel_implINS0_13BinaryFunctorIiiiZZZNS0_15binary_internal21div_trunc_kernel_cudaERNS_18TensorIteratorBaseEENKUlvE_clEvENKUlvE1_clEvEUliiE_EEEEvS6_RKT_EUliE_EEviT1_,@function
        .size           _ZN2at6native18elementwise_kernelILi128ELi4EZNS0_15gpu_kernel_implINS0_13BinaryFunctorIiiiZZZNS0_15binary_internal21div_trunc_kernel_cudaERNS_18TensorIteratorBaseEENKUlvE_clEvENKUlvE1_clEvEUliiE_EEEEvS6_RKT_EUliE_EEviT1_,(.L_x_21589 - _ZN2at6native18elementwise_kernelILi128ELi4EZNS0_15gpu_kernel_implINS0_13BinaryFunctorIiiiZZZNS0_15binary_internal21div_trunc_kernel_cudaERNS_18TensorIteratorBaseEENKUlvE_clEvENKUlvE1_clEvEUliiE_EEEEvS6_RKT_EUliE_EEviT1_)
        .other          _ZN2at6native18elementwise_kernelILi128ELi4EZNS0_15gpu_kernel_implINS0_13BinaryFunctorIiiiZZZNS0_15binary_internal21div_trunc_kernel_cudaERNS_18TensorIteratorBaseEENKUlvE_clEvENKUlvE1_clEvEUliiE_EEEEvS6_RKT_EUliE_EEviT1_,@"STO_CUDA_ENTRY STV_DEFAULT"
_ZN2at6native18elementwise_kernelILi128ELi4EZNS0_15gpu_kernel_implINS0_13BinaryFunctorIiiiZZZNS0_15binary_internal21div_trunc_kernel_cudaERNS_18TensorIteratorBaseEENKUlvE_clEvENKUlvE1_clEvEUliiE_EEEEvS6_RKT_EUliE_EEviT1_:
.text._ZN2at6native18elementwise_kernelILi128ELi4EZNS0_15gpu_kernel_implINS0_13BinaryFunctorIiiiZZZNS0_15binary_internal21div_trunc_kernel_cudaERNS_18TensorIteratorBaseEENKUlvE_clEvENKUlvE1_clEvEUliiE_EEEEvS6_RKT_EUliE_EEviT1_:
        /* <DEDUP_REMOVED lines=263> */
.L_x_15074:
        /* <DEDUP_REMOVED lines=18> */
.L_x_15078:
[----:B------:R0:W5:Y:S01]  /*1190*/  LDG.E.U8 R22, [R2.64] ;  /* 0x0000002402167981 */ /* 0x000162000c1e1100 */
[----:B------:R-:W-:Y:S05]  /*11a0*/  BRA `(.L_x_15080) ;  /* 0x00000d0000007947 */ /* 0x000fea0003800000 */
.L_x_15077:
        /* <DEDUP_REMOVED lines=8> */
.L_x_15082:
[----:B------:R0:W5:Y:S01]  /*1230*/  LDG.E R22, [R2.64] ;  /* 0x0000002402167981 */ /* 0x000162000c1e1900 */
[----:B------:R-:W-:Y:S05]  /*1240*/  BRA `(.L_x_15080) ;  /* 0x00000c6000007947 */ /* 0x000fea0003800000 */
.L_x_15081:
[----:B------:R0:W5:Y:S01]  /*1250*/  LDG.E.S16 R22, [R2.64] ;  /* 0x0000002402167981 */ /* 0x000162000c1e1700 */
[----:B------:R-:W-:Y:S05]  /*1260*/  BRA `(.L_x_15080) ;  /* 0x00000c4000007947 */ /* 0x000fea0003800000 */
.L_x_15076:
        /* <DEDUP_REMOVED lines=9> */
.L_x_15084:
[----:B------:R-:W2:Y:S02]  /*1300*/  LDG.E.U16 R2, [R2.64] ;  /* 0x0000002402027981 */ /* 0x000ea4000c1e1500 */
[----:B--2---:R-:W-:-:S06]  /*1310*/  HADD2.F32 R22, -RZ, R2.H0_H0 ;  /* 0x20000002ff167230 */ /* 0x004fcc0000004100 */
[----:B------:R-:W0:Y:S01]  /*1320*/  F2I.FTZ.TRUNC.NTZ R22, R22 ;  /* 0x0000001600167305 */ /* 0x000e22000021f100 */
[----:B------:R-:W-:Y:S05]  /*1330*/  BRA `(.L_x_15080) ;  /* 0x00000b7000007947 */ /* 0x000fea0003800000 */
.L_x_15083:
        /* <DEDUP_REMOVED lines=9> */
.L_x_15086:
[----:B------:R-:W2:Y:S02]  /*13d0*/  LDG.E.U16 R2, [R2.64] ;  /* 0x0000002402027981 */ /* 0x000ea4000c1e1500 */
[----:B--2---:R-:W-:-:S06]  /*13e0*/  HADD2.F32 R22, -RZ, R2.H0_H0 ;  /* 0x20000002ff167230 */ /* 0x004fcc0000004100 */
[----:B------:R-:W0:Y:S01]  /*13f0*/  F2I.FTZ.TRUNC.NTZ R22, R22 ;  /* 0x0000001600167305 */ /* 0x000e22000021f100 */
[----:B------:R-:W-:Y:S05]  /*1400*/  BRA `(.L_x_15080) ;  /* 0x00000aa000007947 */ /* 0x000fea0003800000 */
.L_x_15085:
[----:B------:R-:W2:Y:S02]  /*1410*/  LDG.E.64 R22, [R2.64] ;  /* 0x0000002402167981 */ /* 0x000ea4000c1e1b00 */
[----:B--2---:R0:W1:Y:S01]  /*1420*/  F2I.F64.TRUNC R22, R22 ;  /* 0x0000001600167311 */ /* 0x004062000030d100 */
[----:B------:R-:W-:Y:S05]  /*1430*/  BRA `(.L_x_15080) ;  /* 0x00000a7000007947 */ /* 0x000fea0003800000 */
.L_x_15075:
        /* <DEDUP_REMOVED lines=12> */
.L_x_15089:
[----:B------:R-:W2:Y:S02]  /*1500*/  LDG.E.64 R2, [R2.64] ;  /* 0x0000002402027981 */ /* 0x000ea4000c1e1b00 */
[----:B--2---:R0:W1:Y:S01]  /*1510*/  F2I.F64.TRUNC R22, R2 ;  /* 0x0000000200167311 */ /* 0x004062000030d100 */
[----:B------:R-:W-:Y:S05]  /*1520*/  BRA `(.L_x_15080) ;  /* 0x0000098000007947 */ /* 0x000fea0003800000 */
.L_x_15088:
        /* <DEDUP_REMOVED lines=25> */
[----:B------:R0:W1:Y:S01]  /*16c0*/  F2I.FTZ.TRUNC.NTZ R22, R5 ;  /* 0x0000000500167305 */ /* 0x000062000021f100 */
[----:B------:R-:W-:Y:S05]  /*16d0*/  BRA `(.L_x_15080) ;  /* 0x000007d000007947 */ /* 0x000fea0003800000 */
.L_x_15091:
        /* <DEDUP_REMOVED lines=12> */
[----:B------:R0:W1:Y:S01]  /*17a0*/  F2I.FTZ.TRUNC.NTZ R22, R4 ;  /* 0x0000000400167305 */ /* 0x000062000021f100 */
[----:B------:R-:W-:Y:S05]  /*17b0*/  BRA `(.L_x_15080) ;  /* 0x000006f000007947 */ /* 0x000fea0003800000 */
.L_x_15090:
[----:B------:R-:W2:Y:S02]  /*17c0*/  LDG.E.U16 R22, [R2.64] ;  /* 0x0000002402167981 */ /* 0x000ea4000c1e1500 */
[----:B--2---:R-:W-:-:S06]  /*17d0*/  PRMT R22, RZ, 0x5410, R22 ;  /* 0x00005410ff167816 */ /* 0x004fcc0000000016 */
[----:B------:R-:W0:Y:S01]  /*17e0*/  F2I.FTZ.TRUNC.NTZ R22, R22 ;  /* 0x0000001600167305 */ /* 0x000e22000021f100 */
[----:B------:R-:W-:Y:S05]  /*17f0*/  BRA `(.L_x_15080) ;  /* 0x000006b000007947 */ /* 0x000fea0003800000 */
.L_x_15087:
        /* <DEDUP_REMOVED lines=10> */
.L_x_15094:
        /* <DEDUP_REMOVED lines=21> */
.L_x_15098:
[----:B------:R-:W-:Y:S05]  /*19f0*/  BSYNC B1 ;  /* 0x0000000000017941 */ /* 0x000fea0003800000 */
.L_x_15097:
[----:B------:R-:W-:Y:S01]  /*1a00*/  IMAD.SHL.U32 R2, R2, 0x100000, RZ ;  /* 0x0010000002027824 */ /* 0x000fe200078e00ff */
[----:B------:R-:W-:-:S04]  /*1a10*/  LEA R3, R0, 0x3b800000, 0x17 ;  /* 0x3b80000000037811 */ /* 0x000fc800078eb8ff */
[----:B------:R-:W-:Y:S02]  /*1a20*/  LOP3.LUT R22, R3, R2, R22, 0xfe, !PT ;  /* 0x0000000203167212 */ /* 0x000fe400078efe16 */
.L_x_15096:
[----:B------:R-:W-:Y:S05]  /*1a30*/  BSYNC B0 ;  /* 0x0000000000007941 */ /* 0x000fea0003800000 */
.L_x_15095:
[----:B------:R-:W0:Y:S01]  /*1a40*/  F2I.FTZ.TRUNC.NTZ R22, R22 ;  /* 0x0000001600167305 */ /* 0x000e22000021f100 */
[----:B------:R-:W-:Y:S05]  /*1a50*/  BRA `(.L_x_15080) ;  /* 0x0000045000007947 */ /* 0x000fea0003800000 */
.L_x_15093:
        /* <DEDUP_REMOVED lines=21> */
.L_x_15102:
[----:B------:R-:W-:Y:S05]  /*1bb0*/  BSYNC B1 ;  /* 0x0000000000017941 */ /* 0x000fea0003800000 */
.L_x_15101:
[----:B------:R-:W-:Y:S01]  /*1bc0*/  IMAD.SHL.U32 R2, R2, 0x200000, RZ ;  /* 0x0020000002027824 */ /* 0x000fe200078e00ff */
[----:B------:R-:W-:-:S04]  /*1bd0*/  LEA R3, R0, 0x37800000, 0x17 ;  /* 0x3780000000037811 */ /* 0x000fc800078eb8ff */
[----:B------:R-:W-:Y:S02]  /*1be0*/  LOP3.LUT R22, R3, R2, R22, 0xfe, !PT ;  /* 0x0000000203167212 */ /* 0x000fe400078efe16 */
.L_x_15100:
[----:B------:R-:W-:Y:S05]  /*1bf0*/  BSYNC B0 ;  /* 0x0000000000007941 */ /* 0x000fea0003800000 */
.L_x_15099:
[----:B------:R-:W0:Y:S01]  /*1c00*/  F2I.FTZ.TRUNC.NTZ R22, R22 ;  /* 0x0000001600167305 */ /* 0x000e22000021f100 */
[----:B------:R-:W-:Y:S05]  /*1c10*/  BRA `(.L_x_15080) ;  /* 0x0000029000007947 */ /* 0x000fea0003800000 */
.L_x_15092:
        /* <DEDUP_REMOVED lines=14> */
.L_x_15106:
[----:B------:R-:W-:Y:S05]  /*1d00*/  BSYNC B0 ;  /* 0x0000000000007941 */ /* 0x000fea0003800000 */
.L_x_15105:
[----:B------:R-:W0:Y:S01]  /*1d10*/  F2I.FTZ.TRUNC.NTZ R22, R22 ;  /* 0x0000001600167305 */ /* 0x000e22000021f100 */
[----:B------:R-:W-:Y:S05]  /*1d20*/  BRA `(.L_x_15080) ;  /* 0x0000018000007947 */ /* 0x000fea0003800000 */
.L_x_15079:
        /* <DEDUP_REMOVED lines=11> */
[----:B------:R-:W-:-:S02]  /*1de0*/  IMAD.MOV.U32 R22, RZ, RZ, RZ ;  /* 0x000000ffff167224 */ /* 0x000fc400078e00ff */
[----:B------:R-:W-:Y:S01]  /*1df0*/  LEPC R14 ;  /* 0x00000000000e734e */ /* 0x000fe20000000000 */
[----:B------:R-:W-:-:S02]  /*1e00*/  MOV R9, 0x1e70 ;  /* 0x00001e7000097802 */ /* 0x000fc40000000f00 */
[----:B------:R-:W-:Y:S02]  /*1e10*/  MOV R20, 0x1df0 ;  /* 0x00001df000147802 */ /* 0x000fe40000000f00 */
[----:B------:R-:W-:Y:S02]  /*1e20*/  MOV R21, 0x0 ;  /* 0x0000000000157802 */ /* 0x000fe40000000f00 */
[----:B------:R-:W-:Y:S02]  /*1e30*/  MOV R0, 0x0 ;  /* 0x0000000000007802 */ /* 0x000fe40000000f00 */
[----:B------:R-:W-:-:S04]  /*1e40*/  IADD3 R20, P0, P1, -R20, R9, R14 ;  /* 0x0000000914147210 */ /* 0x000fc8000791e10e */
[----:B------:R-:W-:-:S04]  /*1e50*/  IADD3.X R21, ~R0, R21, R15, P0, P1 ;  /* 0x0000001500157210 */ /* 0x000fc800007e250f */
[----:B0-----:R-:W-:Y:S05]  /*1e60*/  CALL.ABS.NOINC R2 ;  /* 0x0000000002007343 */ /* 0x001fea0003c00000 */
[----:B------:R-:W-:Y:S05]  /*1e70*/  BRA `(.L_x_15080) ;  /* 0x0000003000007947 */ /* 0x000fea0003800000 */
.L_x_15104:
[----:B------:R0:W5:Y:S01]  /*1e80*/  LDG.E R22, [R2.64] ;  /* 0x0000002402167981 */ /* 0x000162000c1e1900 */
[----:B------:R-:W-:Y:S05]  /*1e90*/  BRA `(.L_x_15080) ;  /* 0x0000001000007947 */ /* 0x000fea0003800000 */
.L_x_15103:
[----:B------:R0:W5:Y:S02]  /*1ea0*/  LDG.E R22, [R2.64] ;  /* 0x0000002402167981 */ /* 0x000164000c1e1900 */
.L_x_15080:
        /* <DEDUP_REMOVED lines=16> */
.L_x_15110:
[----:B------:R0:W5:Y:S01]  /*1fb0*/  LDG.E.U8 R23, [R2.64] ;  /* 0x0000002402177981 */ /* 0x000162000c1e1100 */
[----:B------:R-:W-:Y:S05]  /*1fc0*/  BRA `(.L_x_15112) ;  /* 0x00000d0000007947 */ /* 0x000fea0003800000 */
.L_x_15109:
        /* <DEDUP_REMOVED lines=8> */
.L_x_15114:
[----:B------:R0:W5:Y:S01]  /*2050*/  LDG.E R23, [R2.64] ;  /* 0x0000002402177981 */ /* 0x000162000c1e1900 */
[----:B------:R-:W-:Y:S05]  /*2060*/  BRA `(.L_x_15112) ;  /* 0x00000c6000007947 */ /* 0x000fea0003800000 */
.L_x_15113:
[----:B------:R0:W5:Y:S01]  /*2070*/  LDG.E.S16 R23, [R2.64] ;  /* 0x0000002402177981 */ /* 0x000162000c1e1700 */
[----:B------:R-:W-:Y:S05]  /*2080*/  BRA `(.L_x_15112) ;  /* 0x00000c4000007947 */ /* 0x000fea0003800000 */
.L_x_15108:
        /* <DEDUP_REMOVED lines=9> */
.L_x_15116:
[----:B------:R-:W2:Y:S02]  /*2120*/  LDG.E.U16 R2, [R2.64] ;  /* 0x0000002402027981 */ /* 0x000ea4000c1e1500 */
[----:B--2---:R-:W-:-:S06]  /*2130*/  HADD2.F32 R23, -RZ, R2.H0_H0 ;  /* 0x20000002ff177230 */ /* 0x004fcc0000004100 */
[----:B------:R-:W0:Y:S01]  /*2140*/  F2I.FTZ.TRUNC.NTZ R23, R23 ;  /* 0x0000001700177305 */ /* 0x000e22000021f100 */
[----:B------:R-:W-:Y:S05]  /*2150*/  BRA `(.L_x_15112) ;  /* 0x00000b7000007947 */ /* 0x000fea0003800000 */
.L_x_15115:
        /* <DEDUP_REMOVED lines=9> */
.L_x_15118:
[----:B------:R-:W2:Y:S02]  /*21f0*/  LDG.E.U16 R2, [R2.64] ;  /* 0x0000002402027981 */ /* 0x000ea4000c1e1500 */
[----:B--2---:R-:W-:-:S06]  /*2200*/  HADD2.F32 R23, -RZ, R2.H0_H0 ;  /* 0x20000002ff177230 */ /* 0x004fcc0000004100 */
[----:B------:R-:W0:Y:S01]  /*2210*/  F2I.FTZ.TRUNC.NTZ R23, R23 ;  /* 0x0000001700177305 */ /* 0x000e22000021f100 */
[----:B------:R-:W-:Y:S05]  /*2220*/  BRA `(.L_x_15112) ;  /* 0x00000aa000007947 */ /* 0x000fea0003800000 */
.L_x_15117:
[----:B------:R-:W2:Y:S02]  /*2230*/  LDG.E.64 R2, [R2.64] ;  /* 0x0000002402027981 */ /* 0x000ea4000c1e1b00 */
[----:B--2---:R0:W2:Y:S01]  /*2240*/  F2I.F64.TRUNC R23, R2 ;  /* 0x0000000200177311 */ /* 0x0040a2000030d100 */
[----:B------:R-:W-:Y:S05]  /*2250*/  BRA `(.L_x_15112) ;  /* 0x00000a7000007947 */ /* 0x000fea0003800000 */
.L_x_15107:
        /* <DEDUP_REMOVED lines=12> */
.L_x_15121:
[----:B------:R-:W2:Y:S02]  /*2320*/  LDG.E.64 R2, [R2.64] ;  /* 0x0000002402027981 */ /* 0x000ea4000c1e1b00 */
[----:B--2---:R0:W2:Y:S01]  /*2330*/  F2I.F64.TRUNC R23, R2 ;  /* 0x0000000200177311 */ /* 0x0040a2000030d100 */
[----:B------:R-:W-:Y:S05]  /*2340*/  BRA `(.L_x_15112) ;  /* 0x0000098000007947 */ /* 0x000fea0003800000 */
.L_x_15120:
        /* <DEDUP_REMOVED lines=25> */
[----:B------:R0:W2:Y:S01]  /*24e0*/  F2I.FTZ.TRUNC.NTZ R23, R5 ;  /* 0x0000000500177305 */ /* 0x0000a2000021f100 */
[----:B------:R-:W-:Y:S05]  /*24f0*/  BRA `(.L_x_15112) ;  /* 0x000007d000007947 */ /* 0x000fea0003800000 */
.L_x_15123:
        /* <DEDUP_REMOVED lines=12> */
[----:B------:R0:W2:Y:S01]  /*25c0*/  F2I.FTZ.TRUNC.NTZ R23, R4 ;  /* 0x0000000400177305 */ /* 0x0000a2000021f100 */
[----:B------:R-:W-:Y:S05]  /*25d0*/  BRA `(.L_x_15112) ;  /* 0x000006f000007947 */ /* 0x000fea0003800000 */
.L_x_15122:
[----:B------:R-:W2:Y:S02]  /*25e0*/  LDG.E.U16 R23, [R2.64] ;  /* 0x0000002402177981 */ /* 0x000ea4000c1e1500 */
[----:B--2---:R-:W-:-:S06]  /*25f0*/  PRMT R23, RZ, 0x5410, R23 ;  /* 0x00005410ff177816 */ /* 0x004fcc0000000017 */
[----:B------:R-:W0:Y:S01]  /*2600*/  F2I.FTZ.TRUNC.NTZ R23, R23 ;  /* 0x0000001700177305 */ /* 0x000e22000021f100 */
[----:B------:R-:W-:Y:S05]  /*2610*/  BRA `(.L_x_15112) ;  /* 0x000006b000007947 */ /* 0x000fea0003800000 */
.L_x_15119:
        /* <DEDUP_REMOVED lines=10> */
.L_x_15126:
        /* <DEDUP_REMOVED lines=21> */
.L_x_15130:
[----:B------:R-:W-:Y:S05]  /*2810*/  BSYNC B1 ;  /* 0x0000000000017941 */ /* 0x000fea0003800000 */
.L_x_15129:
[----:B------:R-:W-:Y:S01]  /*2820*/  IMAD.SHL.U32 R2, R2, 0x100000, RZ ;  /* 0x0010000002027824 */ /* 0x000fe200078e00ff */
[----:B------:R-:W-:-:S04]  /*2830*/  LEA R0, R0, 0x3b800000, 0x17 ;  /* 0x3b80000000007811 */ /* 0x000fc800078eb8ff */
[----:B------:R-:W-:Y:S02]  /*2840*/  LOP3.LUT R23, R0, R2, R23, 0xfe, !PT ;  /* 0x0000000200177212 */ /* 0x000fe400078efe17 */
.L_x_15128:
[----:B------:R-:W-:Y:S05]  /*2850*/  BSYNC B0 ;  /* 0x0000000000007941 */ /* 0x000fea0003800000 */
.L_x_15127:
[----:B------:R-:W0:Y:S01]  /*2860*/  F2I.FTZ.TRUNC.NTZ R23, R23 ;  /* 0x0000001700177305 */ /* 0x000e22000021f100 */
[----:B------:R-:W-:Y:S05]  /*2870*/  BRA `(.L_x_15112) ;  /* 0x0000045000007947 */ /* 0x000fea0003800000 */
.L_x_15125:
        /* <DEDUP_REMOVED lines=21> */
.L_x_15134:
[----:B------:R-:W-:Y:S05]  /*29d0*/  BSYNC B1 ;  /* 0x0000000000017941 */ /* 0x000fea0003800000 */
.L_x_15133:
[----:B------:R-:W-:Y:S01]  /*29e0*/  IMAD.SHL.U32 R2, R2, 0x200000, RZ ;  /* 0x0020000002027824 */ /* 0x000fe200078e00ff */
[----:B------:R-:W-:-:S04]  /*29f0*/  LEA R0, R0, 0x37800000, 0x17 ;  /* 0x3780000000007811 */ /* 0x000fc800078eb8ff */
[----:B------:R-:W-:Y:S02]  /*2a00*/  LOP3.LUT R23, R0, R2, R23, 0xfe, !PT ;  /* 0x0000000200177212 */ /* 0x000fe400078efe17 */
.L_x_15132:
[----:B------:R-:W-:Y:S05]  /*2a10*/  BSYNC B0 ;  /* 0x0000000000007941 */ /* 0x000fea0003800000 */
.L_x_15131:
[----:B------:R-:W0:Y:S01]  /*2a20*/  F2I.FTZ.TRUNC.NTZ R23, R23 ;  /* 0x0000001700177305 */ /* 0x000e22000021f100 */
[----:B------:R-:W-:Y:S05]  /*2a30*/  BRA `(.L_x_15112) ;  /* 0x0000029000007947 */ /* 0x000fea0003800000 */
.L_x_15124:
        /* <DEDUP_REMOVED lines=14> */
.L_x_15138:
[----:B------:R-:W-:Y:S05]  /*2b20*/  BSYNC B0 ;  /* 0x0000000000007941 */ /* 0x000fea0003800000 */
.L_x_15137:
[----:B------:R-:W0:Y:S01]  /*2b30*/  F2I.FTZ.TRUNC.NTZ R23, R23 ;  /* 0x0000001700177305 */ /* 0x000e22000021f100 */
[----:B------:R-:W-:Y:S05]  /*2b40*/  BRA `(.L_x_15112) ;  /* 0x0000018000007947 */ /* 0x000fea0003800000 */
.L_x_15111:
        /* <DEDUP_REMOVED lines=19> */
[----:B01---5:R-:W-:Y:S05]  /*2c80*/  CALL.ABS.NOINC R2 ;  /* 0x0000000002007343 */ /* 0x023fea0003c00000 */
[----:B------:R-:W-:Y:S05]  /*2c90*/  BRA `(.L_x_15112) ;  /* 0x0000003000007947 */ /* 0x000fea0003800000 */
.L_x_15136:
[----:B------:R0:W5:Y:S01]  /*2ca0*/  LDG.E R23, [R2.64] ;  /* 0x0000002402177981 */ /* 0x000162000c1e1900 */
[----:B------:R-:W-:Y:S05]  /*2cb0*/  BRA `(.L_x_15112) ;  /* 0x0000001000007947 */ /* 0x000fea0003800000 */
.L_x_15135:
[----:B------:R0:W5:Y:S02]  /*2cc0*/  LDG.E R23, [R2.64] ;  /* 0x0000002402177981 */ /* 0x000164000c1e1900 */
.L_x_15112:
[-C--:B0-2--5:R-:W-:Y:S02]  /*2cd0*/  IABS R5, R23.reuse ;  /* 0x0000001700057213 */ /* 0x0a5fe40000000000 */
[----:B-1----:R-:W-:Y:S02]  /*2ce0*/  IABS R6, R22 ;  /* 0x0000001600067213 */ /* 0x002fe40000000000 */
        /* <DEDUP_REMOVED lines=24> */
[----:B------:R-:W-:-:S04]  /*2e70*/  IMAD.MOV.U32 R2, RZ, RZ, R3 ;  /* 0x000000ffff027224 */ /* 0x000fc800078e0003 */
[----:B------:R-:W-:Y:S01]  /*2e80*/  @!P1 IMAD.MOV R2, RZ, RZ, -R2 ;  /* 0x000000ffff029224 */ /* 0x000fe200078e0a02 */
[----:B------:R-:W-:-:S05]  /*2e90*/  @!P2 LOP3.LUT R2, RZ, R23, RZ, 0x33, !PT ;  /* 0x00000017ff02a212 */ /* 0x000fca00078e33ff */
        /* <DEDUP_REMOVED lines=11> */
.L_x_15142:
[----:B------:R0:W-:Y:S01]  /*2f50*/  STG.E.U8 [R16.64], R2 ;  /* 0x0000000210007986 */ /* 0x0001e2000c101124 */
[----:B------:R-:W-:Y:S05]  /*2f60*/  BRA `(.L_x_15144) ;  /* 0x00000d7000007947 */ /* 0x000fea0003800000 */
.L_x_15141:
[----:B------:R-:W-:-:S13]  /*2f70*/  ISETP.NE.AND P0, PT, R0, 0x2, PT ;  /* 0x000000020000780c */ /* 0x000fda0003f05270 */
[----:B------:R-:W-:Y:S05]  /*2f80*/  @!P0 BRA `(.L_x_15145) ;  /* 0x0000009000008947 */ /* 0x000fea0003800000 */
[----:B------:R-:W-:-:S13]  /*2f90*/  ISETP.NE.AND P0, PT, R0, 0x3, PT ;  /* 0x000000030000780c */ /* 0x000fda0003f05270 */
[----:B------:R-:W-:Y:S05]  /*2fa0*/  @!P0 BRA `(.L_x_15146) ;  /* 0x0000005000008947 */ /* 0x000fea0003800000 */
[----:B------:R-:W-:-:S13]  /*2fb0*/  ISETP.NE.AND P0, PT, R0, 0x4, PT ;  /* 0x000000040000780c */ /* 0x000fda0003f05270 */
[----:B------:R-:W-:Y:S05]  /*2fc0*/  @P0 BRA `(.L_x_15143) ;  /* 0x00000b9000000947 */ /* 0x000fea0003800000 */
[----:B------:R-:W-:-:S05]  /*2fd0*/  SHF.R.S32.HI R3, RZ, 0x1f, R2 ;  /* 0x0000001fff037819 */ /* 0x000fca0000011402 */
[----:B------:R0:W-:Y:S01]  /*2fe0*/  STG.E.64 [R16.64], R2 ;  /* 0x0000000210007986 */ /* 0x0001e2000c101b24 */
[----:B------:R-:W-:Y:S05]  /*2ff0*/  BRA `(.L_x_15144) ;  /* 0x00000ce000007947 */ /* 0x000fea0003800000 */
.L_x_15146:
[----:B------:R0:W-:Y:S01]  /*3000*/  STG.E [R16.64], R2 ;  /* 0x0000000210007986 */ /* 0x0001e2000c101924 */
[----:B------:R-:W-:Y:S05]  /*3010*/  BRA `(.L_x_15144) ;  /* 0x00000cc000007947 */ /* 0x000fea0003800000 */
.L_x_15145:
[----:B------:R0:W-:Y:S01]  /*3020*/  STG.E.U16 [R16.64], R2 ;  /* 0x0000000210007986 */ /* 0x0001e2000c101524 */
[----:B------:R-:W-:Y:S05]  /*3030*/  BRA `(.L_x_15144) ;  /* 0x00000ca000007947 */ /* 0x000fea0003800000 */
.L_x_15140:
[----:B------:R-:W-:-:S13]  /*3040*/  ISETP.GT.AND P0, PT, R0, 0x6, PT ;  /* 0x000000060000780c */ /* 0x000fda0003f04270 */
[----:B------:R-:W-:Y:S05]  /*3050*/  @P0 BRA `(.L_x_15147) ;  /* 0x000000b000000947 */ /* 0x000fea0003800000 */
[----:B------:R-:W-:-:S13]  /*3060*/  ISETP.NE.AND P0, PT, R0, 0x5, PT ;  /* 0x000000050000780c */ /* 0x000fda0003f05270 */
[----:B------:R-:W-:Y:S05]  /*3070*/  @!P0 BRA `(.L_x_15148) ;  /* 0x0000005000008947 */ /* 0x000fea0003800000 */
[----:B------:R-:W-:-:S13]  /*3080*/  ISETP.NE.AND P0, PT, R0, 0x6, PT ;  /* 0x000000060000780c */ /* 0x000fda0003f05270 */
[----:B------:R-:W-:Y:S05]  /*3090*/  @P0 BRA `(.L_x_15143) ;  /* 0x00000ac000000947 */ /* 0x000fea0003800000 */
[----:B------:R-:W0:Y:S02]  /*30a0*/  I2F R3, R2 ;  /* 0x0000000200037306 */ /* 0x000e240000201400 */
[----:B0-----:R0:W-:Y:S01]  /*30b0*/  STG.E [R16.64], R3 ;  /* 0x0000000310007986 */ /* 0x0011e2000c101924 */
[----:B------:R-:W-:Y:S05]  /*30c0*/  BRA `(.L_x_15144) ;  /* 0x00000c1000007947 */ /* 0x000fea0003800000 */
.L_x_15148:
[----:B------:R-:W0:Y:S02]  /*30d0*/  I2F R0, R2 ;  /* 0x0000000200007306 */ /* 0x000e240000201400 */
[----:B0-----:R-:W-:-:S05]  /*30e0*/  F2FP.PACK_AB R0, RZ, R0 ;  /* 0x00000000ff00723e */ /* 0x001fca00000000ff */
[----:B------:R0:W-:Y:S01]  /*30f0*/  STG.E.U16 [R16.64], R0 ;  /* 0x0000000010007986 */ /* 0x0001e2000c101524 */
[----:B------:R-:W-:Y:S05]  /*3100*/  BRA `(.L_x_15144) ;  /* 0x00000bd000007947 */ /* 0x000fea0003800000 */
.L_x_15147:
[----:B------:R-:W-:-:S13]  /*3110*/  ISETP.NE.AND P0, PT, R0, 0x7, PT ;  /* 0x000000070000780c */ /* 0x000fda0003f05270 */
[----:B------:R-:W-:Y:S05]  /*3120*/  @!P0 BRA `(.L_x_15149) ;  /* 0x000000d000008947 */ /* 0x000fea0003800000 */
[----:B------:R-:W-:-:S13]  /*3130*/  ISETP.NE.AND P0, PT, R0, 0x8, PT ;  /* 0x000000080000780c */ /* 0x000fda0003f05270 */
[----:B------:R-:W-:Y:S05]  /*3140*/  @!P0 BRA `(.L_x_15150) ;  /* 0x0000006000008947 */ /* 0x000fea0003800000 */
[----:B------:R-:W-:-:S13]  /*3150*/  ISETP.NE.AND P0, PT, R0, 0x9, PT ;  /* 0x000000090000780c */ /* 0x000fda0003f05270 */
[----:B------:R-:W-:Y:S05]  /*3160*/  @P0 BRA `(.L_x_15143) ;  /* 0x000009f000000947 */ /* 0x000fea0003800000 */
[----:B------:R-:W0:Y:S01]  /*3170*/  I2F R2, R2 ;  /* 0x0000000200027306 */ /* 0x000e220000201400 */
[----:B------:R-:W-:-:S05]  /*3180*/  IMAD.MOV.U32 R3, RZ, RZ, RZ ;  /* 0x000000ffff037224 */ /* 0x000fca00078e00ff */
[----:B0-----:R0:W-:Y:S01]  /*3190*/  STG.E.64 [R16.64], R2 ;  /* 0x0000000210007986 */ /* 0x0011e2000c101b24 */
[----:B------:R-:W-:Y:S05]  /*31a0*/  BRA `(.L_x_15144) ;  /* 0x00000b3000007947 */ /* 0x000fea0003800000 */
.L_x_15150:
[----:B------:R-:W0:Y:S02]  /*31b0*/  I2F R2, R2 ;  /* 0x0000000200027306 */ /* 0x000e240000201400 */
[----:B0-----:R-:W-:-:S04]  /*31c0*/  F2FP.PACK_AB R3, RZ, R2 ;  /* 0x00000002ff03723e */ /* 0x001fc800000000ff */
[----:B------:R-:W-:-:S05]  /*31d0*/  PRMT R3, R3, 0x5410, RZ ;  /* 0x0000541003037816 */ /* 0x000fca00000000ff */
[----:B------:R0:W-:Y:S01]  /*31e0*/  STG.E [R16.64], R3 ;  /* 0x0000000310007986 */ /* 0x0001e2000c101924 */
[----:B------:R-:W-:Y:S05]  /*31f0*/  BRA `(.L_x_15144) ;  /* 0x00000ae000007947 */ /* 0x000fea0003800000 */
.L_x_15149:
[----:B------:R-:W0:Y:S02]  /*3200*/  I2F.F64 R2, R2 ;  /* 0x0000000200027312 */ /* 0x000e240000201c00 */
[----:B0-----:R0:W-:Y:S01]  /*3210*/  STG.E.64 [R16.64], R2 ;  /* 0x0000000210007986 */ /* 0x0011e2000c101b24 */
[----:B------:R-:W-:Y:S05]  /*3220*/  BRA `(.L_x_15144) ;  /* 0x00000ab000007947 */ /* 0x000fea0003800000 */
.L_x_15139:
        /* <DEDUP_REMOVED lines=8> */
[----:B------:R-:W-:-:S04]  /*32b0*/  ISETP.NE.AND P0, PT, R2, RZ, PT ;  /* 0x000000ff0200720c */ /* 0x000fc80003f05270 */
[----:B------:R-:W-:-:S05]  /*32c0*/  SEL R3, RZ, 0x1, !P0 ;  /* 0x00000001ff037807 */ /* 0x000fca0004000000 */
[----:B------:R0:W-:Y:S01]  /*32d0*/  STG.E.U8 [R16.64], R3 ;  /* 0x0000000310007986 */ /* 0x0001e2000c101124 */
[----:B------:R-:W-:Y:S05]  /*32e0*/  BRA `(.L_x_15144) ;  /* 0x000009f000007947 */ /* 0x000fea0003800000 */
.L_x_15153:
[----:B------:R-:W0:Y:S01]  /*32f0*/  I2F.F64 R4, R2 ;  /* 0x0000000200047312 */ /* 0x000e220000201c00 */
[----:B------:R-:W-:-:S05]  /*3300*/  CS2R R6, SRZ ;  /* 0x0000000000067805 */ /* 0x000fca000001ff00 */
[----:B0-----:R0:W-:Y:S01]  /*3310*/  STG.E.128 [R16.64], R4 ;  /* 0x0000000410007986 */ /* 0x0011e2000c101d24 */
[----:B------:R-:W-:Y:S05]  /*3320*/  BRA `(.L_x_15144) ;  /* 0x000009b000007947 */ /* 0x000fea0003800000 */
.L_x_15152:
[----:B------:R-:W-:-:S13]  /*3330*/  ISETP.NE.AND P0, PT, R0, 0xf, PT ;  /* 0x0000000f0000780c */ /* 0x000fda0003f05270 */
[----:B------:R-:W-:Y:S05]  /*3340*/  @!P0 BRA `(.L_x_15154) ;  /* 0x000002d000008947 */ /* 0x000fea0003800000 */
[----:B------:R-:W-:-:S13]  /*3350*/  ISETP.NE.AND P0, PT, R0, 0x17, PT ;  /* 0x000000170000780c */ /* 0x000fda0003f05270 */
[----:B------:R-:W-:Y:S05]  /*3360*/  @!P0 BRA `(.L_x_15155) ;  /* 0x0000015000008947 */ /* 0x000fea0003800000 */
[----:B------:R-:W-:-:S13]  /*3370*/  ISETP.NE.AND P0, PT, R0, 0x18, PT ;  /* 0x000000180000780c */ /* 0x000fda0003f05270 */
[----:B------:R-:W-:Y:S05]  /*3380*/  @P0 BRA `(.L_x_15143) ;  /* 0x000007d000000947 */ /* 0x000fea0003800000 */
[----:B------:R-:W0:Y:S01]  /*3390*/  I2F R5, R2 ;  /* 0x0000000200057306 */ /* 0x000e220000201400 */
        /* <DEDUP_REMOVED lines=14> */
.L_x_15157:
[----:B------:R-:W-:Y:S05]  /*3480*/  BSYNC B0 ;  /* 0x0000000000007941 */ /* 0x000fea0003800000 */
.L_x_15156:
[----:B------:R-:W-:-:S05]  /*3490*/  LOP3.LUT R3, R0, R3, RZ, 0xfc, !PT ;  /* 0x0000000300037212 */ /* 0x000fca00078efcff */
[----:B------:R0:W-:Y:S01]  /*34a0*/  STG.E.U8 [R16.64], R3 ;  /* 0x0000000310007986 */ /* 0x0001e2000c101124 */
[----:B------:R-:W-:Y:S05]  /*34b0*/  BRA `(.L_x_15144) ;  /* 0x0000082000007947 */ /* 0x000fea0003800000 */
.L_x_15155:
[----:B------:R-:W0:Y:S01]  /*34c0*/  I2F R5, R2 ;  /* 0x0000000200057306 */ /* 0x000e220000201400 */
        /* <DEDUP_REMOVED lines=12> */
.L_x_15159:
[----:B------:R-:W-:Y:S01]  /*3590*/  IMAD.MOV.U32 R0, RZ, RZ, 0x7f ;  /* 0x0000007fff007424 */ /* 0x000fe200078e00ff */
[----:B------:R-:W-:-:S04]  /*35a0*/  ISETP.GT.U32.AND P0, PT, R3, 0x7f800000, PT ;  /* 0x7f8000000300780c */ /* 0x000fc80003f04070 */
[----:B------:R-:W-:-:S04]  /*35b0*/  SEL R0, R0, 0x7c, P0 ;  /* 0x0000007c00007807 */ /* 0x000fc80000000000 */
.L_x_15160:
[----:B------:R-:W-:Y:S05]  /*35c0*/  BSYNC B0 ;  /* 0x0000000000007941 */ /* 0x000fea0003800000 */
.L_x_15158:
[----:B------:R-:W-:-:S04]  /*35d0*/  LOP3.LUT R2, R5, 0x80000000, RZ, 0xc0, !PT ;  /* 0x8000000005027812 */ /* 0x000fc800078ec0ff */
[----:B------:R-:W-:-:S04]  /*35e0*/  SHF.R.U32.HI R3, RZ, 0x18, R2 ;  /* 0x00000018ff037819 */ /* 0x000fc80000011602 */
[----:B------:R-:W-:-:S05]  /*35f0*/  LOP3.LUT R3, R0, R3, RZ, 0xfc, !PT ;  /* 0x0000000300037212 */ /* 0x000fca00078efcff */
[----:B------:R0:W-:Y:S01]  /*3600*/  STG.E.U8 [R16.64], R3 ;  /* 0x0000000310007986 */ /* 0x0001e2000c101124 */
[----:B------:R-:W-:Y:S05]  /*3610*/  BRA `(.L_x_15144) ;  /* 0x000006c000007947 */ /* 0x000fea0003800000 */
.L_x_15154:
[----:B------:R-:W0:Y:S02]  /*3620*/  I2F R0, R2 ;  /* 0x0000000200007306 */ /* 0x000e240000201400 */
[----:B0-----:R-:W-:-:S05]  /*3630*/  F2FP.BF16.PACK_AB R0, RZ, R0 ;  /* 0x00000000ff00723e */ /* 0x001fca00000010ff */
[----:B------:R0:W-:Y:S01]  /*3640*/  STG.E.U16 [R16.64], R0 ;  /* 0x0000000010007986 */ /* 0x0001e2000c101524 */
[----:B------:R-:W-:Y:S05]  /*3650*/  BRA `(.L_x_15144) ;  /* 0x0000068000007947 */ /* 0x000fea0003800000 */
.L_x_15151:
        /* <DEDUP_REMOVED lines=10> */
.L_x_15163:
[----:B------:R-:W0:Y:S01]  /*3700*/  I2F R5, R2 ;  /* 0x0000000200057306 */ /* 0x000e220000201400 */
        /* <DEDUP_REMOVED lines=16> */
.L_x_15166:
[----:B------:R-:W-:-:S04]  /*3810*/  LOP3.LUT R2, R5, 0x80000000, RZ, 0xc0, !PT ;  /* 0x8000000005027812 */ /* 0x000fc800078ec0ff */
[----:B------:R-:W-:-:S04]  /*3820*/  SHF.R.U32.HI R3, RZ, 0x18, R2 ;  /* 0x00000018ff037819 */ /* 0x000fc80000011602 */
[----:B------:R-:W-:-:S04]  /*3830*/  LOP3.LUT R0, R0, R3, RZ, 0xfc, !PT ;  /* 0x0000000300007212 */ /* 0x000fc800078efcff */
[----:B------:R-:W-:Y:S02]  /*3840*/  PRMT R8, R0, 0x7610, R8 ;  /* 0x0000761000087816 */ /* 0x000fe40000000008 */
.L_x_15165:
[----:B------:R-:W-:Y:S05]  /*3850*/  BSYNC B0 ;  /* 0x0000000000007941 */ /* 0x000fea0003800000 */
.L_x_15164:
[----:B------:R0:W-:Y:S01]  /*3860*/  STG.E.U8 [R16.64], R8 ;  /* 0x0000000810007986 */ /* 0x0001e2000c101124 */
[----:B------:R-:W-:Y:S05]  /*3870*/  BRA `(.L_x_15144) ;  /* 0x0000046000007947 */ /* 0x000fea0003800000 */
.L_x_15162:
        /* <DEDUP_REMOVED lines=17> */
.L_x_15169:
[----:B------:R-:W-:-:S04]  /*3990*/  LOP3.LUT R2, R5, 0x80000000, RZ, 0xc0, !PT ;  /* 0x8000000005027812 */ /* 0x000fc800078ec0ff */
[----:B------:R-:W-:-:S04]  /*39a0*/  SHF.R.U32.HI R3, RZ, 0x18, R2 ;  /* 0x00000018ff037819 */ /* 0x000fc80000011602 */
[----:B------:R-:W-:-:S04]  /*39b0*/  LOP3.LUT R0, R0, R3, RZ, 0xfc, !PT ;  /* 0x0000000300007212 */ /* 0x000fc800078efcff */
[----:B------:R-:W-:Y:S02]  /*39c0*/  PRMT R8, R0, 0x7610, R8 ;  /* 0x0000761000087816 */ /* 0x000fe40000000008 */
.L_x_15168:
[----:B------:R-:W-:Y:S05]  /*39d0*/  BSYNC B0 ;  /* 0x0000000000007941 */ /* 0x000fea0003800000 */
.L_x_15167:
[----:B------:R0:W-:Y:S01]  /*39e0*/  STG.E.U8 [R16.64], R8 ;  /* 0x0000000810007986 */ /* 0x0001e2000c101124 */
[----:B------:R-:W-:Y:S05]  /*39f0*/  BRA `(.L_x_15144) ;  /* 0x000002e000007947 */ /* 0x000fea0003800000 */
.L_x_15161:
[----:B------:R-:W-:-:S13]  /*3a00*/  ISETP.NE.AND P0, PT, R0, 0x1c, PT ;  /* 0x0000001c0000780c */ /* 0x000fda0003f05270 */
[----:B------:R-:W-:Y:S05]  /*3a10*/  @!P0 BRA `(.L_x_15170) ;  /* 0x000002b000008947 */ /* 0x000fea0003800000 */
[----:B------:R-:W-:-:S13]  /*3a20*/  ISETP.NE.AND P0, PT, R0, 0x1d, PT ;  /* 0x0000001d0000780c */ /* 0x000fda0003f05270 */
[----:B------:R-:W-:Y:S05]  /*3a30*/  @!P0 BRA `(.L_x_15171) ;  /* 0x0000026000008947 */ /* 0x000fea0003800000 */
[----:B------:R-:W-:-:S13]  /*3a40*/  ISETP.NE.AND P0, PT, R0, 0x2c, PT ;  /* 0x0000002c0000780c */ /* 0x000fda0003f05270 */
[----:B------:R-:W-:Y:S05]  /*3a50*/  @P0 BRA `(.L_x_15143) ;  /* 0x0000010000000947 */ /* 0x000fea0003800000 */
[----:B------:R-:W0:Y:S01]  /*3a60*/  I2F R2, R2 ;  /* 0x0000000200027306 */ /* 0x000e220000201400 */
        /* <DEDUP_REMOVED lines=15> */
.L_x_15143:
        /* <DEDUP_REMOVED lines=20> */
.L_x_15171:
[----:B------:R-:W-:-:S05]  /*3ca0*/  SHF.R.S32.HI R3, RZ, 0x1f, R2 ;  /* 0x0000001fff037819 */ /* 0x000fca0000011402 */
[----:B------:R0:W-:Y:S01]  /*3cb0*/  STG.E.64 [R16.64], R2 ;  /* 0x0000000210007986 */ /* 0x0001e2000c101b24 */
[----:B------:R-:W-:Y:S05]  /*3cc0*/  BRA `(.L_x_15144) ;  /* 0x0000001000007947 */ /* 0x000fea0003800000 */
.L_x_15170:
[----:B------:R0:W-:Y:S02]  /*3cd0*/  STG.E [R16.64], R2 ;  /* 0x0000000210007986 */ /* 0x0001e4000c101924 */
.L_x_15144:
[----:B------:R-:W-:-:S05]  /*3ce0*/  IMAD R18, R19, 0x200, R18 ;  /* 0x0000020013127824 */ /* 0x000fca00078e0212 */
[----:B------:R-:W-:Y:S02]  /*3cf0*/  IADD3 R23, R18, 0x80, RZ ;  /* 0x0000008012177810 */ /* 0x000fe40007ffe0ff */
.L_x_15073:
[----:B------:R-:W-:Y:S05]  /*3d00*/  BSYNC B6 ;  /* 0x0000000000067941 */ /* 0x000fea0003800000 */
.L_x_15072:
        /* <DEDUP_REMOVED lines=258> */
.L_x_15174:
        /* <DEDUP_REMOVED lines=18> */
.L_x_15178:
[----:B------:R0:W5:Y:S01]  /*4e50*/  LDG.E.U8 R18, [R2.64] ;  /* 0x0000002402127981 */ /* 0x000162000c1e1100 */
[----:B------:R-:W-:Y:S05]  /*4e60*/  BRA `(.L_x_15180) ;  /* 0x00000d0000007947 */ /* 0x000fea0003800000 */
.L_x_15177:
        /* <DEDUP_REMOVED lines=8> */
.L_x_15182:
[----:B------:R0:W5:Y:S01]  /*4ef0*/  LDG.E R18, [R2.64] ;  /* 0x0000002402127981 */ /* 0x000162000c1e1900 */
[----:B------:R-:W-:Y:S05]  /*4f00*/  BRA `(.L_x_15180) ;  /* 0x00000c6000007947 */ /* 0x000fea0003800000 */
.L_x_15181:
[----:B------:R0:W5:Y:S01]  /*4f10*/  LDG.E.S16 R18, [R2.64] ;  /* 0x0000002402127981 */ /* 0x000162000c1e1700 */
[----:B------:R-:W-:Y:S05]  /*4f20*/  BRA `(.L_x_15180) ;  /* 0x00000c4000007947 */ /* 0x000fea0003800000 */
.L_x_15176:
        /* <DEDUP_REMOVED lines=9> */
.L_x_15184:
[----:B------:R-:W2:Y:S02]  /*4fc0*/  LDG.E.U16 R2, [R2.64] ;  /* 0x0000002402027981 */ /* 0x000ea4000c1e1500 */
[----:B--2---:R-:W-:-:S06]  /*4fd0*/  HADD2.F32 R18, -RZ, R2.H0_H0 ;  /* 0x20000002ff127230 */ /* 0x004fcc0000004100 */
[----:B------:R-:W0:Y:S01]  /*4fe0*/  F2I.FTZ.TRUNC.NTZ R18, R18 ;  /* 0x0000001200127305 */ /* 0x000e22000021f100 */
[----:B------:R-:W-:Y:S05]  /*4ff0*/  BRA `(.L_x_15180) ;  /* 0x00000b7000007947 */ /* 0x000fea0003800000 */
.L_x_15183:
        /* <DEDUP_REMOVED lines=9> */
.L_x_15186:
[----:B------:R-:W2:Y:S02]  /*5090*/  LDG.E.U16 R2, [R2.64] ;  /* 0x0000002402027981 */ /* 0x000ea4000c1e1500 */
[----:B--2---:R-:W-:-:S06]  /*50a0*/  HADD2.F32 R18, -RZ, R2.H0_H0 ;  /* 0x20000002ff127230 */ /* 0x004fcc0000004100 */
[----:B------:R-:W0:Y:S01]  /*50b0*/  F2I.FTZ.TRUNC.NTZ R18, R18 ;  /* 0x0000001200127305 */ /* 0x000e22000021f100 */
[----:B------:R-:W-:Y:S05]  /*50c0*/  BRA `(.L_x_15180) ;  /* 0x00000aa000007947 */ /* 0x000fea0003800000 */
.L_x_15185:
[----:B------:R-:W2:Y:S02]  /*50d0*/  LDG.E.64 R2, [R2.64] ;  /* 0x0000002402027981 */ /* 0x000ea4000c1e1b00 */
[----:B--2---:R0:W1:Y:S01]  /*50e0*/  F2I.F64.TRUNC R18, R2 ;  /* 0x0000000200127311 */ /* 0x004062000030d100 */
[----:B------:R-:W-:Y:S05]  /*50f0*/  BRA `(.L_x_15180) ;  /* 0x00000a7000007947 */ /* 0x000fea0003800000 */
.L_x_15175:
        /* <DEDUP_REMOVED lines=12> */
.L_x_15189:
[----:B------:R-:W2:Y:S02]  /*51c0*/  LDG.E.64 R2, [R2.64] ;  /* 0x0000002402027981 */ /* 0x000ea4000c1e1b00 */
[----:B--2---:R0:W1:Y:S01]  /*51d0*/  F2I.F64.TRUNC R18, R2 ;  /* 0x0000000200127311 */ /* 0x004062000030d100 */
[----:B------:R-:W-:Y:S05]  /*51e0*/  BRA `(.L_x_15180) ;  /* 0x0000098000007947 */ /* 0x000fea0003800000 */
.L_x_15188:
        /* <DEDUP_REMOVED lines=27> */
.L_x_15191:
        /* <DEDUP_REMOVED lines=14> */
.L_x_15190:
[----:B------:R-:W2:Y:S02]  /*5480*/  LDG.E.U16 R18, [R2.64] ;  /* 0x0000002402127981 */ /* 0x000ea4000c1e1500 */
[----:B--2---:R-:W-:-:S06]  /*5490*/  PRMT R18, RZ, 0x5410, R18 ;  /* 0x00005410ff127816 */ /* 0x004fcc0000000012 */
[----:B------:R-:W0:Y:S01]  /*54a0*/  F2I.FTZ.TRUNC.NTZ R18, R18 ;  /* 0x0000001200127305 */ /* 0x000e22000021f100 */
[----:B------:R-:W-:Y:S05]  /*54b0*/  BRA `(.L_x_15180) ;  /* 0x000006b000007947 */ /* 0x000fea0003800000 */
.L_x_15187:
        /* <DEDUP_REMOVED lines=10> */
.L_x_15194:
        /* <DEDUP_REMOVED lines=21> */
.L_x_15198:
[----:B------:R-:W-:Y:S05]  /*56b0*/  BSYNC B1 ;  /* 0x0000000000017941 */ /* 0x000fea0003800000 */
.L_x_15197:
[----:B------:R-:W-:Y:S01]  /*56c0*/  IMAD.SHL.U32 R2, R2, 0x100000, RZ ;  /* 0x0010000002027824 */ /* 0x000fe200078e00ff */
[----:B------:R-:W-:-:S04]  /*56d0*/  LEA R3, R0, 0x3b800000, 0x17 ;  /* 0x3b80000000037811 */ /* 0x000fc800078eb8ff */
[----:B------:R-:W-:Y:S02]  /*56e0*/  LOP3.LUT R18, R3, R2, R18, 0xfe, !PT ;  /* 0x0000000203127212 */ /* 0x000fe400078efe12 */
.L_x_15196:
[----:B------:R-:W-:Y:S05]  /*56f0*/  BSYNC B0 ;  /* 0x0000000000007941 */ /* 0x000fea0003800000 */
.L_x_15195:
[----:B------:R-:W0:Y:S01]  /*5700*/  F2I.FTZ.TRUNC.NTZ R18, R18 ;  /* 0x0000001200127305 */ /* 0x000e22000021f100 */
[----:B------:R-:W-:Y:S05]  /*5710*/  BRA `(.L_x_15180) ;  /* 0x0000045000007947 */ /* 0x000fea0003800000 */
.L_x_15193:
        /* <DEDUP_REMOVED lines=21> */
.L_x_15202:
[----:B------:R-:W-:Y:S05]  /*5870*/  BSYNC B1 ;  /* 0x0000000000017941 */ /* 0x000fea0003800000 */
.L_x_15201:
[----:B------:R-:W-:Y:S01]  /*5880*/  IMAD.SHL.U32 R2, R2, 0x200000, RZ ;  /* 0x0020000002027824 */ /* 0x000fe200078e00ff */
[----:B------:R-:W-:-:S04]  /*5890*/  LEA R3, R0, 0x37800000, 0x17 ;  /* 0x3780000000037811 */ /* 0x000fc800078eb8ff */
[----:B------:R-:W-:Y:S02]  /*58a0*/  LOP3.LUT R18, R3, R2, R18, 0xfe, !PT ;  /* 0x0000000203127212 */ /* 0x000fe400078efe12 */
.L_x_15200:
[----:B------:R-:W-:Y:S05]  /*58b0*/  BSYNC B0 ;  /* 0x0000000000007941 */ /* 0x000fea0003800000 */
.L_x_15199:
[----:B------:R-:W0:Y:S01]  /*58c0*/  F2I.FTZ.TRUNC.NTZ R18, R18 ;  /* 0x0000001200127305 */ /* 0x000e22000021f100 */
[----:B------:R-:W-:Y:S05]  /*58d0*/  BRA `(.L_x_15180) ;  /* 0x0000029000007947 */ /* 0x000fea0003800000 */
.L_x_15192:
        /* <DEDUP_REMOVED lines=14> */
.L_x_15206:
[----:B------:R-:W-:Y:S05]  /*59c0*/  BSYNC B0 ;  /* 0x0000000000007941 */ /* 0x000fea0003800000 */
.L_x_15205:
[----:B------:R-:W0:Y:S01]  /*59d0*/  F2I.FTZ.TRUNC.NTZ R18, R18 ;  /* 0x0000001200127305 */ /* 0x000e22000021f100 */
[----:B------:R-:W-:Y:S05]  /*59e0*/  BRA `(.L_x_15180) ;  /* 0x0000018000007947 */ /* 0x000fea0003800000 */
.L_x_15179:
        /* <DEDUP_REMOVED lines=21> */
.L_x_15204:
[----:B------:R0:W5:Y:S01]  /*5b40*/  LDG.E R18, [R2.64] ;  /* 0x0000002402127981 */ /* 0x000162000c1e1900 */
[----:B------:R-:W-:Y:S05]  /*5b50*/  BRA `(.L_x_15180) ;  /* 0x0000001000007947 */ /* 0x000fea0003800000 */
.L_x_15203:
[----:B------:R0:W5:Y:S02]  /*5b60*/  LDG.E R18, [R2.64] ;  /* 0x0000002402127981 */ /* 0x000164000c1e1900 */
.L_x_15180:
        /* <DEDUP_REMOVED lines=16> */
.L_x_15210:
[----:B------:R0:W5:Y:S01]  /*5c70*/  LDG.E.U8 R19, [R2.64] ;  /* 0x0000002402137981 */ /* 0x000162000c1e1100 */
[----:B------:R-:W-:Y:S05]  /*5c80*/  BRA `(.L_x_15212) ;  /* 0x00000d0000007947 */ /* 0x000fea0003800000 */
.L_x_15209:
        /* <DEDUP_REMOVED lines=8> */
.L_x_15214:
[----:B------:R0:W5:Y:S01]  /*5d10*/  LDG.E R19, [R2.64] ;  /* 0x0000002402137981 */ /* 0x000162000c1e1900 */
[----:B------:R-:W-:Y:S05]  /*5d20*/  BRA `(.L_x_15212) ;  /* 0x00000c6000007947 */ /* 0x000fea0003800000 */
.L_x_15213:
[----:B------:R0:W5:Y:S01]  /*5d30*/  LDG.E.S16 R19, [R2.64] ;  /* 0x0000002402137981 */ /* 0x000162000c1e1700 */
[----:B------:R-:W-:Y:S05]  /*5d40*/  BRA `(.L_x_15212) ;  /* 0x00000c4000007947 */ /* 0x000fea0003800000 */
.L_x_15208:
        /* <DEDUP_REMOVED lines=9> */
.L_x_15216:
[----:B------:R-:W2:Y:S02]  /*5de0*/  LDG.E.U16 R2, [R2.64] ;  /* 0x0000002402027981 */ /* 0x000ea4000c1e1500 */
[----:B--2---:R-:W-:-:S06]  /*5df0*/  HADD2.F32 R19, -RZ, R2.H0_H0 ;  /* 0x20000002ff137230 */ /* 0x004fcc0000004100 */
[----:B------:R-:W0:Y:S01]  /*5e00*/  F2I.FTZ.TRUNC.NTZ R19, R19 ;  /* 0x0000001300137305 */ /* 0x000e22000021f100 */
[----:B------:R-:W-:Y:S05]  /*5e10*/  BRA `(.L_x_15212) ;  /* 0x00000b7000007947 */ /* 0x000fea0003800000 */
.L_x_15215:
        /* <DEDUP_REMOVED lines=9> */
.L_x_15218:
[----:B------:R-:W2:Y:S02]  /*5eb0*/  LDG.E.U16 R2, [R2.64] ;  /* 0x0000002402027981 */ /* 0x000ea4000c1e1500 */
[----:B--2---:R-:W-:-:S06]  /*5ec0*/  HADD2.F32 R19, -RZ, R2.H0_H0 ;  /* 0x20000002ff137230 */ /* 0x004fcc0000004100 */
[----:B------:R-:W0:Y:S01]  /*5ed0*/  F2I.FTZ.TRUNC.NTZ R19, R19 ;  /* 0x0000001300137305 */ /* 0x000e22000021f100 */
[----:B------:R-:W-:Y:S05]  /*5ee0*/  BRA `(.L_x_15212) ;  /* 0x00000aa000007947 */ /* 0x000fea0003800000 */
.L_x_15217:
[----:B------:R-:W2:Y:S02]  /*5ef0*/  LDG.E.64 R2, [R2.64] ;  /* 0x0000002402027981 */ /* 0x000ea4000c1e1b00 */
[----:B--2---:R0:W2:Y:S01]  /*5f00*/  F2I.F64.TRUNC R19, R2 ;  /* 0x0000000200137311 */ /* 0x0040a2000030d100 */
[----:B------:R-:W-:Y:S05]  /*5f10*/  BRA `(.L_x_15212) ;  /* 0x00000a7000007947 */ /* 0x000fea0003800000 */
.L_x_15207:
        /* <DEDUP_REMOVED lines=12> */
.L_x_15221:
[----:B------:R-:W2:Y:S02]  /*5fe0*/  LDG.E.64 R2, [R2.64] ;  /* 0x0000002402027981 */ /* 0x000ea4000c1e1b00 */
[----:B--2---:R0:W2:Y:S01]  /*5ff0*/  F2I.F64.TRUNC R19, R2 ;  /* 0x0000000200137311 */ /* 0x0040a2000030d100 */
[----:B------:R-:W-:Y:S05]  /*6000*/  BRA `(.L_x_15212) ;  /* 0x0000098000007947 */ /* 0x000fea0003800000 */
.L_x_15220:
        /* <DEDUP_REMOVED lines=27> */
.L_x_15223:
        /* <DEDUP_REMOVED lines=14> */
.L_x_15222:
[----:B------:R-:W2:Y:S02]  /*62a0*/  LDG.E.U16 R19, [R2.64] ;  /* 0x0000002402137981 */ /* 0x000ea4000c1e1500 */
[----:B--2---:R-:W-:-:S06]  /*62b0*/  PRMT R19, RZ, 0x5410, R19 ;  /* 0x00005410ff137816 */ /* 0x004fcc0000000013 */
[----:B------:R-:W0:Y:S01]  /*62c0*/  F2I.FTZ.TRUNC.NTZ R19, R19 ;  /* 0x0000001300137305 */ /* 0x000e22000021f100 */
[----:B------:R-:W-:Y:S05]  /*62d0*/  BRA `(.L_x_15212) ;  /* 0x000006b000007947 */ /* 0x000fea0003800000 */
.L_x_15219:
        /* <DEDUP_REMOVED lines=10> */
.L_x_15226:
        /* <DEDUP_REMOVED lines=21> */
.L_x_15230:
[----:B------:R-:W-:Y:S05]  /*64d0*/  BSYNC B1 ;  /* 0x0000000000017941 */ /* 0x000fea0003800000 */
.L_x_15229:
[----:B------:R-:W-:Y:S01]  /*64e0*/  IMAD.SHL.U32 R2, R2, 0x100000, RZ ;  /* 0x0010000002027824 */ /* 0x000fe200078e00ff */
[----:B------:R-:W-:-:S04]  /*64f0*/  LEA R0, R0, 0x3b800000, 0x17 ;  /* 0x3b80000000007811 */ /* 0x000fc800078eb8ff */
[----:B------:R-:W-:Y:S02]  /*6500*/  LOP3.LUT R19, R0, R2, R19, 0xfe, !PT ;  /* 0x0000000200137212 */ /* 0x000fe400078efe13 */
.L_x_15228:
[----:B------:R-:W-:Y:S05]  /*6510*/  BSYNC B0 ;  /* 0x0000000000007941 */ /* 0x000fea0003800000 */
.L_x_15227:
[----:B------:R-:W0:Y:S01]  /*6520*/  F2I.FTZ.TRUNC.NTZ R19, R19 ;  /* 0x0000001300137305 */ /* 0x000e22000021f100 */
[----:B------:R-:W-:Y:S05]  /*6530*/  BRA `(.L_x_15212) ;  /* 0x0000045000007947 */ /* 0x000fea0003800000 */
.L_x_15225:
        /* <DEDUP_REMOVED lines=21> */
.L_x_15234:
[----:B------:R-:W-:Y:S05]  /*6690*/  BSYNC B1 ;  /* 0x0000000000017941 */ /* 0x000fea0003800000 */
.L_x_15233:
[----:B------:R-:W-:Y:S01]  /*66a0*/  IMAD.SHL.U32 R2, R2, 0x200000, RZ ;  /* 0x0020000002027824 */ /* 0x000fe200078e00ff */
[----:B------:R-:W-:-:S04]  /*66b0*/  LEA R0, R0, 0x37800000, 0x17 ;  /* 0x3780000000007811 */ /* 0x000fc800078eb8ff */
[----:B------:R-:W-:Y:S02]  /*66c0*/  LOP3.LUT R19, R0, R2, R19, 0xfe, !PT ;  /* 0x0000000200137212 */ /* 0x000fe400078efe13 */
.L_x_15232:
[----:B------:R-:W-:Y:S05]  /*66d0*/  BSYNC B0 ;  /* 0x0000000000007941 */ /* 0x000fea0003800000 */
.L_x_15231:
[----:B------:R-:W0:Y:S01]  /*66e0*/  F2I.FTZ.TRUNC.NTZ R19, R19 ;  /* 0x0000001300137305 */ /* 0x000e22000021f100 */
[----:B------:R-:W-:Y:S05]  /*66f0*/  BRA `(.L_x_15212) ;  /* 0x0000029000007947 */ /* 0x000fea0003800000 */
.L_x_15224:
        /* <DEDUP_REMOVED lines=14> */
.L_x_15238:
[----:B------:R-:W-:Y:S05]  /*67e0*/  BSYNC B0 ;  /* 0x0000000000007941 */ /* 0x000fea0003800000 */
.L_x_15237:
[----:B------:R-:W0:Y:S01]  /*67f0*/  F2I.FTZ.TRUNC.NTZ R19, R19 ;  /* 0x0000001300137305 */ /* 0x000e22000021f100 */
[----:B------:R-:W-:Y:S05]  /*6800*/  BRA `(.L_x_15212) ;  /* 0x0000018000007947 */ /* 0x000fea0003800000 */
.L_x_15211:
        /* <DEDUP_REMOVED lines=21> */
.L_x_15236:
[----:B------:R0:W5:Y:S01]  /*6960*/  LDG.E R19, [R2.64] ;  /* 0x0000002402137981 */ /* 0x000162000c1e1900 */
[----:B------:R-:W-:Y:S05]  /*6970*/  BRA `(.L_x_15212) ;  /* 0x0000001000007947 */ /* 0x000fea0003800000 */
.L_x_15235:
[----:B------:R0:W5:Y:S02]  /*6980*/  LDG.E R19, [R2.64] ;  /* 0x0000002402137981 */ /* 0x000164000c1e1900 */
.L_x_15212:
        /* <DEDUP_REMOVED lines=40> */
.L_x_15242:
[----:B------:R0:W-:Y:S01]  /*6c10*/  STG.E.U8 [R16.64], R2 ;  /* 0x0000000210007986 */ /* 0x0001e2000c101124 */
[----:B------:R-:W-:Y:S05]  /*6c20*/  BRA `(.L_x_15244) ;  /* 0x00000d7000007947 */ /* 0x000fea0003800000 */
.L_x_15241:
        /* <DEDUP_REMOVED lines=9> */
.L_x_15246:
[----:B------:R0:W-:Y:S01]  /*6cc0*/  STG.E [R16.64], R2 ;  /* 0x0000000210007986 */ /* 0x0001e2000c101924 */
[----:B------:R-:W-:Y:S05]  /*6cd0*/  BRA `(.L_x_15244) ;  /* 0x00000cc000007947 */ /* 0x000fea0003800000 */
.L_x_15245:
[----:B------:R0:W-:Y:S01]  /*6ce0*/  STG.E.U16 [R16.64], R2 ;  /* 0x0000000210007986 */ /* 0x0001e2000c101524 */
[----:B------:R-:W-:Y:S05]  /*6cf0*/  BRA `(.L_x_15244) ;  /* 0x00000ca000007947 */ /* 0x000fea0003800000 */
.L_x_15240:
        /* <DEDUP_REMOVED lines=9> */
.L_x_15248:
[----:B------:R-:W0:Y:S02]  /*6d90*/  I2F R0, R2 ;  /* 0x0000000200007306 */ /* 0x000e240000201400 */
[----:B0-----:R-:W-:-:S05]  /*6da0*/  F2FP.PACK_AB R0, RZ, R0 ;  /* 0x00000000ff00723e */ /* 0x001fca00000000ff */
[----:B------:R0:W-:Y:S01]  /*6db0*/  STG.E.U16 [R16.64], R0 ;  /* 0x0000000010007986 */ /* 0x0001e2000c101524 */
[----:B------:R-:W-:Y:S05]  /*6dc0*/  BRA `(.L_x_15244) ;  /* 0x00000bd000007947 */ /* 0x000fea0003800000 */
.L_x_15247:
        /* <DEDUP_REMOVED lines=10> */
.L_x_15250:
[----:B------:R-:W0:Y:S02]  /*6e70*/  I2F R2, R2 ;  /* 0x0000000200027306 */ /* 0x000e240000201400 */
[----:B0-----:R-:W-:-:S04]  /*6e80*/  F2FP.PACK_AB R3, RZ, R2 ;  /* 0x00000002ff03723e */ /* 0x001fc800000000ff */
[----:B------:R-:W-:-:S05]  /*6e90*/  PRMT R3, R3, 0x5410, RZ ;  /* 0x0000541003037816 */ /* 0x000fca00000000ff */
[----:B------:R0:W-:Y:S01]  /*6ea0*/  STG.E [R16.64], R3 ;  /* 0x0000000310007986 */ /* 0x0001e2000c101924 */
[----:B------:R-:W-:Y:S05]  /*6eb0*/  BRA `(.L_x_15244) ;  /* 0x00000ae000007947 */ /* 0x000fea0003800000 */
.L_x_15249:
[----:B------:R-:W0:Y:S02]  /*6ec0*/  I2F.F64 R2, R2 ;  /* 0x0000000200027312 */ /* 0x000e240000201c00 */
[----:B0-----:R0:W-:Y:S01]  /*6ed0*/  STG.E.64 [R16.64], R2 ;  /* 0x0000000210007986 */ /* 0x0011e2000c101b24 */
[----:B------:R-:W-:Y:S05]  /*6ee0*/  BRA `(.L_x_15244) ;  /* 0x00000ab000007947 */ /* 0x000fea0003800000 */
.L_x_15239:
        /* <DEDUP_REMOVED lines=12> */
.L_x_15253:
[----:B------:R-:W0:Y:S01]  /*6fb0*/  I2F.F64 R4, R2 ;  /* 0x0000000200047312 */ /* 0x000e220000201c00 */
[----:B------:R-:W-:-:S05]  /*6fc0*/  CS2R R6, SRZ ;  /* 0x0000000000067805 */ /* 0x000fca000001ff00 */
[----:B0-----:R0:W-:Y:S01]  /*6fd0*/  STG.E.128 [R16.64], R4 ;  /* 0x0000000410007986 */ /* 0x0011e2000c101d24 */
[----:B------:R-:W-:Y:S05]  /*6fe0*/  BRA `(.L_x_15244) ;  /* 0x000009b000007947 */ /* 0x000fea0003800000 */
.L_x_15252:
        /* <DEDUP_REMOVED lines=21> */
.L_x_15257:
[----:B------:R-:W-:Y:S05]  /*7140*/  BSYNC B0 ;  /* 0x0000000000007941 */ /* 0x000fea0003800000 */
.L_x_15256:
[----:B------:R-:W-:-:S05]  /*7150*/  LOP3.LUT R3, R0, R3, RZ, 0xfc, !PT ;  /* 0x0000000300037212 */ /* 0x000fca00078efcff */
[----:B------:R0:W-:Y:S01]  /*7160*/  STG.E.U8 [R16.64], R3 ;  /* 0x0000000310007986 */ /* 0x0001e2000c101124 */
[----:B------:R-:W-:Y:S05]  /*7170*/  BRA `(.L_x_15244) ;  /* 0x0000082000007947 */ /* 0x000fea0003800000 */
.L_x_15255:
        /* <DEDUP_REMOVED lines=13> */
.L_x_15259:
[----:B------:R-:W-:Y:S01]  /*7250*/  IMAD.MOV.U32 R0, RZ, RZ, 0x7f ;  /* 0x0000007fff007424 */ /* 0x000fe200078e00ff */
[----:B------:R-:W-:-:S04]  /*7260*/  ISETP.GT.U32.AND P0, PT, R3, 0x7f800000, PT ;  /* 0x7f8000000300780c */ /* 0x000fc80003f04070 */
[----:B------:R-:W-:-:S04]  /*7270*/  SEL R0, R0, 0x7c, P0 ;  /* 0x0000007c00007807 */ /* 0x000fc80000000000 */
.L_x_15260:
[----:B------:R-:W-:Y:S05]  /*7280*/  BSYNC B0 ;  /* 0x0000000000007941 */ /* 0x000fea0003800000 */
.L_x_15258:
[----:B------:R-:W-:-:S04]  /*7290*/  LOP3.LUT R2, R5, 0x80000000, RZ, 0xc0, !PT ;  /* 0x8000000005027812 */ /* 0x000fc800078ec0ff */
[----:B------:R-:W-:-:S04]  /*72a0*/  SHF.R.U32.HI R3, RZ, 0x18, R2 ;  /* 0x00000018ff037819 */ /* 0x000fc80000011602 */
[----:B------:R-:W-:-:S05]  /*72b0*/  LOP3.LUT R3, R0, R3, RZ, 0xfc, !PT ;  /* 0x0000000300037212 */ /* 0x000fca00078efcff */
[----:B------:R0:W-:Y:S01]  /*72c0*/  STG.E.U8 [R16.64], R3 ;  /* 0x0000000310007986 */ /* 0x0001e2000c101124 */
[----:B------:R-:W-:Y:S05]  /*72d0*/  BRA `(.L_x_15244) ;  /* 0x000006c000007947 */ /* 0x000fea0003800000 */
.L_x_15254:
[----:B------:R-:W0:Y:S02]  /*72e0*/  I2F R0, R2 ;  /* 0x0000000200007306 */ /* 0x000e240000201400 */
[----:B0-----:R-:W-:-:S05]  /*72f0*/  F2FP.BF16.PACK_AB R0, RZ, R0 ;  /* 0x00000000ff00723e */ /* 0x001fca00000010ff */
[----:B------:R0:W-:Y:S01]  /*7300*/  STG.E.U16 [R16.64], R0 ;  /* 0x0000000010007986 */ /* 0x0001e2000c101524 */
[----:B------:R-:W-:Y:S05]  /*7310*/  BRA `(.L_x_15244) ;  /* 0x0000068000007947 */ /* 0x000fea0003800000 */
.L_x_15251:
        /* <DEDUP_REMOVED lines=10> */
.L_x_15263:
        /* <DEDUP_REMOVED lines=17> */
.L_x_15266:
[----:B------:R-:W-:-:S04]  /*74d0*/  LOP3.LUT R2, R5, 0x80000000, RZ, 0xc0, !PT ;  /* 0x8000000005027812 */ /* 0x000fc800078ec0ff */
[----:B------:R-:W-:-:S04]  /*74e0*/  SHF.R.U32.HI R3, RZ, 0x18, R2 ;  /* 0x00000018ff037819 */ /* 0x000fc80000011602 */
[----:B------:R-:W-:-:S04]  /*74f0*/  LOP3.LUT R0, R0, R3, RZ, 0xfc, !PT ;  /* 0x0000000300007212 */ /* 0x000fc800078efcff */
[----:B------:R-:W-:Y:S02]  /*7500*/  PRMT R8, R0, 0x7610, R8 ;  /* 0x0000761000087816 */ /* 0x000fe40000000008 */
.L_x_15265:
[----:B------:R-:W-:Y:S05]  /*7510*/  BSYNC B0 ;  /* 0x0000000000007941 */ /* 0x000fea0003800000 */
.L_x_15264:
[----:B------:R0:W-:Y:S01]  /*7520*/  STG.E.U8 [R16.64], R8 ;  /* 0x0000000810007986 */ /* 0x0001e2000c101124 */
[----:B------:R-:W-:Y:S05]  /*7530*/  BRA `(.L_x_15244) ;  /* 0x0000046000007947 */ /* 0x000fea0003800000 */
.L_x_15262:
        /* <DEDUP_REMOVED lines=17> */
.L_x_15269:
[----:B------:R-:W-:-:S04]  /*7650*/  LOP3.LUT R2, R5, 0x80000000, RZ, 0xc0, !PT ;  /* 0x8000000005027812 */ /* 0x000fc800078ec0ff */
[----:B------:R-:W-:-:S04]  /*7660*/  SHF.R.U32.HI R3, RZ, 0x18, R2 ;  /* 0x00000018ff037819 */ /* 0x000fc80000011602 */
[----:B------:R-:W-:-:S04]  /*7670*/  LOP3.LUT R0, R0, R3, RZ, 0xfc, !PT ;  /* 0x0000000300007212 */ /* 0x000fc800078efcff */
[----:B------:R-:W-:Y:S02]  /*7680*/  PRMT R8, R0, 0x7610, R8 ;  /* 0x0000761000087816 */ /* 0x000fe40000000008 */
.L_x_15268:
[----:B------:R-:W-:Y:S05]  /*7690*/  BSYNC B0 ;  /* 0x0000000000007941 */ /* 0x000fea0003800000 */
.L_x_15267:
[----:B------:R0:W-:Y:S01]  /*76a0*/  STG.E.U8 [R16.64], R8 ;  /* 0x0000000810007986 */ /* 0x0001e2000c101124 */
[----:B------:R-:W-:Y:S05]  /*76b0*/  BRA `(.L_x_15244) ;  /* 0x000002e000007947 */ /* 0x000fea0003800000 */
.L_x_15261:
        /* <DEDUP_REMOVED lines=22> */
.L_x_15243:
        /* <DEDUP_REMOVED lines=20> */
.L_x_15271:
[----:B------:R-:W-:-:S05]  /*7960*/  SHF.R.S32.HI R3, RZ, 0x1f, R2 ;  /* 0x0000001fff037819 */ /* 0x000fca0000011402 */
[----:B------:R0:W-:Y:S01]  /*7970*/  STG.E.64 [R16.64], R2 ;  /* 0x0000000210007986 */ /* 0x0001e2000c101b24 */
[----:B------:R-:W-:Y:S05]  /*7980*/  BRA `(.L_x_15244) ;  /* 0x0000001000007947 */ /* 0x000fea0003800000 */
.L_x_15270:
[----:B------:R0:W-:Y:S02]  /*7990*/  STG.E [R16.64], R2 ;  /* 0x0000000210007986 */ /* 0x0001e4000c101924 */
.L_x_15244:
        /* <DEDUP_REMOVED lines=258> */
.L_x_15272:
        /* <DEDUP_REMOVED lines=18> */
.L_x_15276:
[----:B------:R0:W5:Y:S01]  /*8ae0*/  LDG.E.U8 R18, [R2.64] ;  /* 0x0000002402127981 */ /* 0x000162000c1e1100 */
[----:B------:R-:W-:Y:S05]  /*8af0*/  BRA `(.L_x_15278) ;  /* 0x00000d0000007947 */ /* 0x000fea0003800000 */
.L_x_15275:
        /* <DEDUP_REMOVED lines=8> */
.L_x_15280:
[----:B------:R0:W5:Y:S01]  /*8b80*/  LDG.E R18, [R2.64] ;  /* 0x0000002402127981 */ /* 0x000162000c1e1900 */
[----:B------:R-:W-:Y:S05]  /*8b90*/  BRA `(.L_x_15278) ;  /* 0x00000c6000007947 */ /* 0x000fea0003800000 */
.L_x_15279:
[----:B------:R0:W5:Y:S01]  /*8ba0*/  LDG.E.S16 R18, [R2.64] ;  /* 0x0000002402127981 */ /* 0x000162000c1e1700 */
[----:B------:R-:W-:Y:S05]  /*8bb0*/  BRA `(.L_x_15278) ;  /* 0x00000c4000007947 */ /* 0x000fea0003800000 */
.L_x_15274:
        /* <DEDUP_REMOVED lines=9> */
.L_x_15282:
[----:B------:R-:W2:Y:S02]  /*8c50*/  LDG.E.U16 R2, [R2.64] ;  /* 0x0000002402027981 */ /* 0x000ea4000c1e1500 */
[----:B--2---:R-:W-:-:S06]  /*8c60*/  HADD2.F32 R18, -RZ, R2.H0_H0 ;  /* 0x20000002ff127230 */ /* 0x004fcc0000004100 */
[----:B------:R-:W0:Y:S01]  /*8c70*/  F2I.FTZ.TRUNC.NTZ R18, R18 ;  /* 0x0000001200127305 */ /* 0x000e22000021f100 */
[----:B------:R-:W-:Y:S05]  /*8c80*/  BRA `(.L_x_15278) ;  /* 0x00000b7000007947 */ /* 0x000fea0003800000 */
.L_x_15281:
        /* <DEDUP_REMOVED lines=9> */
.L_x_15284:
[----:B------:R-:W2:Y:S02]  /*8d20*/  LDG.E.U16 R2, [R2.64] ;  /* 0x0000002402027981 */ /* 0x000ea4000c1e1500 */
[----:B--2---:R-:W-:-:S06]  /*8d30*/  HADD2.F32 R18, -RZ, R2.H0_H0 ;  /* 0x20000002ff127230 */ /* 0x004fcc0000004100 */
[----:B------:R-:W0:Y:S01]  /*8d40*/  F2I.FTZ.TRUNC.NTZ R18, R18 ;  /* 0x0000001200127305 */ /* 0x000e22000021f100 */
[----:B------:R-:W-:Y:S05]  /*8d50*/  BRA `(.L_x_15278) ;  /* 0x00000aa000007947 */ /* 0x000fea0003800000 */
.L_x_15283:
[----:B------:R-:W2:Y:S02]  /*8d60*/  LDG.E.64 R2, [R2.64] ;  /* 0x0000002402027981 */ /* 0x000ea4000c1e1b00 */
[----:B--2---:R0:W1:Y:S01]  /*8d70*/  F2I.F64.TRUNC R18, R2 ;  /* 0x0000000200127311 */ /* 0x004062000030d100 */
[----:B------:R-:W-:Y:S05]  /*8d80*/  BRA `(.L_x_15278) ;  /* 0x00000a7000007947 */ /* 0x000fea0003800000 */
.L_x_15273:
        /* <DEDUP_REMOVED lines=12> */
.L_x_15287:
[----:B------:R-:W2:Y:S02]  /*8e50*/  LDG.E.64 R2, [R2.64] ;  /* 0x0000002402027981 */ /* 0x000ea4000c1e1b00 */
[----:B--2---:R0:W1:Y:S01]  /*8e60*/  F2I.F64.TRUNC R18, R2 ;  /* 0x0000000200127311 */ /* 0x004062000030d100 */
[----:B------:R-:W-:Y:S05]  /*8e70*/  BRA `(.L_x_15278) ;  /* 0x0000098000007947 */ /* 0x000fea0003800000 */
.L_x_15286:
        /* <DEDUP_REMOVED lines=27> */
.L_x_15289:
        /* <DEDUP_REMOVED lines=14> */
.L_x_15288:
[----:B------:R-:W2:Y:S02]  /*9110*/  LDG.E.U16 R18, [R2.64] ;  /* 0x0000002402127981 */ /* 0x000ea4000c1e1500 */
[----:B--2---:R-:W-:-:S06]  /*9120*/  PRMT R18, RZ, 0x5410, R18 ;  /* 0x00005410ff127816 */ /* 0x004fcc0000000012 */
[----:B------:R-:W0:Y:S01]  /*9130*/  F2I.FTZ.TRUNC.NTZ R18, R18 ;  /* 0x0000001200127305 */ /* 0x000e22000021f100 */
[----:B------:R-:W-:Y:S05]  /*9140*/  BRA `(.L_x_15278) ;  /* 0x000006b000007947 */ /* 0x000fea0003800000 */
.L_x_15285:
        /* <DEDUP_REMOVED lines=10> */
.L_x_15292:
        /* <DEDUP_REMOVED lines=21> */
.L_x_15296:
[----:B------:R-:W-:Y:S05]  /*9340*/  BSYNC B1 ;  /* 0x0000000000017941 */ /* 0x000fea0003800000 */
.L_x_15295:
[----:B------:R-:W-:Y:S01]  /*9350*/  IMAD.SHL.U32 R2, R2, 0x100000, RZ ;  /* 0x0010000002027824 */ /* 0x000fe200078e00ff */
[----:B------:R-:W-:-:S04]  /*9360*/  LEA R3, R0, 0x3b800000, 0x17 ;  /* 0x3b80000000037811 */ /* 0x000fc800078eb8ff */
[----:B------:R-:W-:Y:S02]  /*9370*/  LOP3.LUT R18, R3, R2, R18, 0xfe, !PT ;  /* 0x0000000203127212 */ /* 0x000fe400078efe12 */
.L_x_15294:
[----:B------:R-:W-:Y:S05]  /*9380*/  BSYNC B0 ;  /* 0x0000000000007941 */ /* 0x000fea0003800000 */
.L_x_15293:
[----:B------:R-:W0:Y:S01]  /*9390*/  F2I.FTZ.TRUNC.NTZ R18, R18 ;  /* 0x0000001200127305 */ /* 0x000e22000021f100 */
[----:B------:R-:W-:Y:S05]  /*93a0*/  BRA `(.L_x_15278) ;  /* 0x0000045000007947 */ /* 0x000fea0003800000 */
.L_x_15291:
        /* <DEDUP_REMOVED lines=21> */
.L_x_15300:
[----:B------:R-:W-:Y:S05]  /*9500*/  BSYNC B1 ;  /* 0x0000000000017941 */ /* 0x000fea0003800000 */
.L_x_15299:
[----:B------:R-:W-:Y:S01]  /*9510*/  IMAD.SHL.U32 R2, R2, 0x200000, RZ ;  /* 0x0020000002027824 */ /* 0x000fe200078e00ff */
[----:B------:R-:W-:-:S04]  /*9520*/  LEA R3, R0, 0x37800000, 0x17 ;  /* 0x3780000000037811 */ /* 0x000fc800078eb8ff */
[----:B------:R-:W-:Y:S02]  /*9530*/  LOP3.LUT R18, R3, R2, R18, 0xfe, !PT ;  /* 0x0000000203127212 */ /* 0x000fe400078efe12 */
.L_x_15298:
[----:B------:R-:W-:Y:S05]  /*9540*/  BSYNC B0 ;  /* 0x0000000000007941 */ /* 0x000fea0003800000 */
.L_x_15297:
[----:B------:R-:W0:Y:S01]  /*9550*/  F2I.FTZ.TRUNC.NTZ R18, R18 ;  /* 0x0000001200127305 */ /* 0x000e22000021f100 */
[----:B------:R-:W-:Y:S05]  /*9560*/  BRA `(.L_x_15278) ;  /* 0x0000029000007947 */ /* 0x000fea0003800000 */
.L_x_15290:
        /* <DEDUP_REMOVED lines=14> */
.L_x_15304:
[----:B------:R-:W-:Y:S05]  /*9650*/  BSYNC B0 ;  /* 0x0000000000007941 */ /* 0x000fea0003800000 */
.L_x_15303:
[----:B------:R-:W0:Y:S01]  /*9660*/  F2I.FTZ.TRUNC.NTZ R18, R18 ;  /* 0x0000001200127305 */ /* 0x000e22000021f100 */
[----:B------:R-:W-:Y:S05]  /*9670*/  BRA `(.L_x_15278) ;  /* 0x0000018000007947 */ /* 0x000fea0003800000 */
.L_x_15277:
        /* <DEDUP_REMOVED lines=21> */
.L_x_15302:
[----:B------:R0:W5:Y:S01]  /*97d0*/  LDG.E R18, [R2.64] ;  /* 0x0000002402127981 */ /* 0x000162000c1e1900 */
[----:B------:R-:W-:Y:S05]  /*97e0*/  BRA `(.L_x_15278) ;  /* 0x0000001000007947 */ /* 0x000fea0003800000 */
.L_x_15301:
[----:B------:R0:W5:Y:S02]  /*97f0*/  LDG.E R18, [R2.64] ;  /* 0x0000002402127981 */ /* 0x000164000c1e1900 */
.L_x_15278:
        /* <DEDUP_REMOVED lines=16> */
.L_x_15308:
[----:B------:R0:W5:Y:S01]  /*9900*/  LDG.E.U8 R19, [R2.64] ;  /* 0x0000002402137981 */ /* 0x000162000c1e1100 */
[----:B------:R-:W-:Y:S05]  /*9910*/  BRA `(.L_x_15310) ;  /* 0x00000d0000007947 */ /* 0x000fea0003800000 */
.L_x_15307:
        /* <DEDUP_REMOVED lines=8> */
.L_x_15312:
[----:B------:R0:W5:Y:S01]  /*99a0*/  LDG.E R19, [R2.64] ;  /* 0x0000002402137981 */ /* 0x000162000c1e1900 */
[----:B------:R-:W-:Y:S05]  /*99b0*/  BRA `(.L_x_15310) ;  /* 0x00000c6000007947 */ /* 0x000fea0003800000 */
.L_x_15311:
[----:B------:R0:W5:Y:S01]  /*99c0*/  LDG.E.S16 R19, [R2.64] ;  /* 0x0000002402137981 */ /* 0x000162000c1e1700 */
[----:B------:R-:W-:Y:S05]  /*99d0*/  BRA `(.L_x_15310) ;  /* 0x00000c4000007947 */ /* 0x000fea0003800000 */
.L_x_15306:
        /* <DEDUP_REMOVED lines=9> */
.L_x_15314:
[----:B------:R-:W2:Y:S02]  /*9a70*/  LDG.E.U16 R2, [R2.64] ;  /* 0x0000002402027981 */ /* 0x000ea4000c1e1500 */
[----:B--2---:R-:W-:-:S06]  /*9a80*/  HADD2.F32 R19, -RZ, R2.H0_H0 ;  /* 0x20000002ff137230 */ /* 0x004fcc0000004100 */
[----:B------:R-:W0:Y:S01]  /*9a90*/  F2I.FTZ.TRUNC.NTZ R19, R19 ;  /* 0x0000001300137305 */ /* 0x000e22000021f100 */
[----:B------:R-:W-:Y:S05]  /*9aa0*/  BRA `(.L_x_15310) ;  /* 0x00000b7000007947 */ /* 0x000fea0003800000 */
.L_x_15313:
        /* <DEDUP_REMOVED lines=9> */
.L_x_15316:
[----:B------:R-:W2:Y:S02]  /*9b40*/  LDG.E.U16 R2, [R2.64] ;  /* 0x0000002402027981 */ /* 0x000ea4000c1e1500 */
[----:B--2---:R-:W-:-:S06]  /*9b50*/  HADD2.F32 R19, -RZ, R2.H0_H0 ;  /* 0x20000002ff137230 */ /* 0x004fcc0000004100 */
[----:B------:R-:W0:Y:S01]  /*9b60*/  F2I.FTZ.TRUNC.NTZ R19, R19 ;  /* 0x0000001300137305 */ /* 0x000e22000021f100 */
[----:B------:R-:W-:Y:S05]  /*9b70*/  BRA `(.L_x_15310) ;  /* 0x00000aa000007947 */ /* 0x000fea0003800000 */
.L_x_15315:
[----:B------:R-:W2:Y:S02]  /*9b80*/  LDG.E.64 R2, [R2.64] ;  /* 0x0000002402027981 */ /* 0x000ea4000c1e1b00 */
[----:B--2---:R0:W2:Y:S01]  /*9b90*/  F2I.F64.TRUNC R19, R2 ;  /* 0x0000000200137311 */ /* 0x0040a2000030d100 */
[----:B------:R-:W-:Y:S05]  /*9ba0*/  BRA `(.L_x_15310) ;  /* 0x00000a7000007947 */ /* 0x000fea0003800000 */
.L_x_15305:
        /* <DEDUP_REMOVED lines=12> */
.L_x_15319:
[----:B------:R-:W2:Y:S02]  /*9c70*/  LDG.E.64 R2, [R2.64] ;  /* 0x0000002402027981 */ /* 0x000ea4000c1e1b00 */
[----:B--2---:R0:W2:Y:S01]  /*9c80*/  F2I.F64.TRUNC R19, R2 ;  /* 0x0000000200137311 */ /* 0x0040a2000030d100 */
[----:B------:R-:W-:Y:S05]  /*9c90*/  BRA `(.L_x_15310) ;  /* 0x0000098000007947 */ /* 0x000fea0003800000 */
.L_x_15318:
        /* <DEDUP_REMOVED lines=27> */
.L_x_15321:
        /* <DEDUP_REMOVED lines=14> */
.L_x_15320:
[----:B------:R-:W2:Y:S02]  /*9f30*/  LDG.E.U16 R19, [R2.64] ;  /* 0x0000002402137981 */ /* 0x000ea4000c1e1500 */
[----:B--2---:R-:W-:-:S06]  /*9f40*/  PRMT R19, RZ, 0x5410, R19 ;  /* 0x00005410ff137816 */ /* 0x004fcc0000000013 */
[----:B------:R-:W0:Y:S01]  /*9f50*/  F2I.FTZ.TRUNC.NTZ R19, R19 ;  /* 0x0000001300137305 */ /* 0x000e22000021f100 */
[----:B------:R-:W-:Y:S05]  /*9f60*/  BRA `(.L_x_15310) ;  /* 0x000006b000007947 */ /* 0x000fea0003800000 */
.L_x_15317:
        /* <DEDUP_REMOVED lines=10> */
.L_x_15324:
        /* <DEDUP_REMOVED lines=21> */
.L_x_15328:
[----:B------:R-:W-:Y:S05]  /*a160*/  BSYNC B1 ;  /* 0x0000000000017941 */ /* 0x000fea0003800000 */
.L_x_15327:
[----:B------:R-:W-:Y:S01]  /*a170*/  IMAD.SHL.U32 R2, R2, 0x100000, RZ ;  /* 0x0010000002027824 */ /* 0x000fe200078e00ff */
[----:B------:R-:W-:-:S04]  /*a180*/  LEA R0, R0, 0x3b800000, 0x17 ;  /* 0x3b80000000007811 */ /* 0x000fc800078eb8ff */
[----:B------:R-:W-:Y:S02]  /*a190*/  LOP3.LUT R19, R0, R2, R19, 0xfe, !PT ;  /* 0x0000000200137212 */ /* 0x000fe400078efe13 */
.L_x_15326:
[----:B------:R-:W-:Y:S05]  /*a1a0*/  BSYNC B0 ;  /* 0x0000000000007941 */ /* 0x000fea0003800000 */
.L_x_15325:
[----:B------:R-:W0:Y:S01]  /*a1b0*/  F2I.FTZ.TRUNC.NTZ R19, R19 ;  /* 0x0000001300137305 */ /* 0x000e22000021f100 */
[----:B------:R-:W-:Y:S05]  /*a1c0*/  BRA `(.L_x_15310) ;  /* 0x0000045000007947 */ /* 0x000fea0003800000 */
.L_x_15323:
        /* <DEDUP_REMOVED lines=21> */
.L_x_15332:
[----:B------:R-:W-:Y:S05]  /*a320*/  BSYNC B1 ;  /* 0x0000000000017941 */ /* 0x000fea0003800000 */
.L_x_15331:
[----:B------:R-:W-:Y:S01]  /*a330*/  IMAD.SHL.U32 R2, R2, 0x200000, RZ ;  /* 0x0020000002027824 */ /* 0x000fe200078e00ff */
[----:B------:R-:W-:-:S04]  /*a340*/  LEA R0, R0, 0x37800000, 0x17 ;  /* 0x3780000000007811 */ /* 0x000fc800078eb8ff */
[----:B------:R-:W-:Y:S02]  /*a350*/  LOP3.LUT R19, R0, R2, R19, 0xfe, !PT ;  /* 0x0000000200137212 */ /* 0x000fe400078efe13 */
.L_x_15330:
[----:B------:R-:W-:Y:S05]  /*a360*/  BSYNC B0 ;  /* 0x0000000000007941 */ /* 0x000fea0003800000 */
.L_x_15329:
[----:B------:R-:W0:Y:S01]  /*a370*/  F2I.FTZ.TRUNC.NTZ R19, R19 ;  /* 0x0000001300137305 */ /* 0x000e22000021f100 */
[----:B------:R-:W-:Y:S05]  /*a380*/  BRA `(.L_x_15310) ;  /* 0x0000029000007947 */ /* 0x000fea0003800000 */
.L_x_15322:
        /* <DEDUP_REMOVED lines=14> */
.L_x_15336:
[----:B------:R-:W-:Y:S05]  /*a470*/  BSYNC B0 ;  /* 0x0000000000007941 */ /* 0x000fea0003800000 */
.L_x_15335:
[----:B------:R-:W0:Y:S01]  /*a480*/  F2I.FTZ.TRUNC.NTZ R19, R19 ;  /* 0x0000001300137305 */ /* 0x000e22000021f100 */
[----:B------:R-:W-:Y:S05]  /*a490*/  BRA `(.L_x_15310) ;  /* 0x0000018000007947 */ /* 0x000fea0003800000 */
.L_x_15309:
        /* <DEDUP_REMOVED lines=21> */
.L_x_15334:
[----:B------:R0:W5:Y:S01]  /*a5f0*/  LDG.E R19, [R2.64] ;  /* 0x0000002402137981 */ /* 0x000162000c1e1900 */
[----:B------:R-:W-:Y:S05]  /*a600*/  BRA `(.L_x_15310) ;  /* 0x0000001000007947 */ /* 0x000fea0003800000 */
.L_x_15333:
[----:B------:R0:W5:Y:S02]  /*a610*/  LDG.E R19, [R2.64] ;  /* 0x0000002402137981 */ /* 0x000164000c1e1900 */
.L_x_15310:
        /* <DEDUP_REMOVED lines=40> */
.L_x_15340:
[----:B------:R0:W-:Y:S01]  /*a8a0*/  STG.E.U8 [R16.64], R2 ;  /* 0x0000000210007986 */ /* 0x0001e2000c101124 */
[----:B------:R-:W-:Y:S05]  /*a8b0*/  BRA `(.L_x_15342) ;  /* 0x00000d7000007947 */ /* 0x000fea0003800000 */
.L_x_15339:
        /* <DEDUP_REMOVED lines=9> */
.L_x_15344:
[----:B------:R0:W-:Y:S01]  /*a950*/  STG.E [R16.64], R2 ;  /* 0x0000000210007986 */ /* 0x0001e2000c101924 */
[----:B------:R-:W-:Y:S05]  /*a960*/  BRA `(.L_x_15342) ;  /* 0x00000cc000007947 */ /* 0x000fea0003800000 */
.L_x_15343:
[----:B------:R0:W-:Y:S01]  /*a970*/  STG.E.U16 [R16.64], R2 ;  /* 0x0000000210007986 */ /* 0x0001e2000c101524 */
[----:B------:R-:W-:Y:S05]  /*a980*/  BRA `(.L_x_15342) ;  /* 0x00000ca000007947 */ /* 0x000fea0003800000 */
.L_x_15338:
        /* <DEDUP_REMOVED lines=9> */
.L_x_15346:
[----:B------:R-:W0:Y:S02]  /*aa20*/  I2F R0, R2 ;  /* 0x0000000200007306 */ /* 0x000e240000201400 */
[----:B0-----:R-:W-:-:S05]  /*aa30*/  F2FP.PACK_AB R0, RZ, R0 ;  /* 0x00000000ff00723e */ /* 0x001fca00000000ff */
[----:B------:R0:W-:Y:S01]  /*aa40*/  STG.E.U16 [R16.64], R0 ;  /* 0x0000000010007986 */ /* 0x0001e2000c101524 */
[----:B------:R-:W-:Y:S05]  /*aa50*/  BRA `(.L_x_15342) ;  /* 0x00000bd000007947 */ /* 0x000fea0003800000 */
.L_x_15345:
        /* <DEDUP_REMOVED lines=10> */
.L_x_15348:
[----:B------:R-:W0:Y:S02]  /*ab00*/  I2F R2, R2 ;  /* 0x0000000200027306 */ /* 0x000e240000201400 */
[----:B0-----:R-:W-:-:S04]  /*ab10*/  F2FP.PACK_AB R3, RZ, R2 ;  /* 0x00000002ff03723e */ /* 0x001fc800000000ff */
[----:B------:R-:W-:-:S05]  /*ab20*/  PRMT R3, R3, 0x5410, RZ ;  /* 0x0000541003037816 */ /* 0x000fca00000000ff */
[----:B------:R0:W-:Y:S01]  /*ab30*/  STG.E [R16.64], R3 ;  /* 0x0000000310007986 */ /* 0x0001e2000c101924 */
[----:B------:R-:W-:Y:S05]  /*ab40*/  BRA `(.L_x_15342) ;  /* 0x00000ae000007947 */ /* 0x000fea0003800000 */
.L_x_15347:
[----:B------:R-:W0:Y:S02]  /*ab50*/  I2F.F64 R2, R2 ;  /* 0x0000000200027312 */ /* 0x000e240000201c00 */
[----:B0-----:R0:W-:Y:S01]  /*ab60*/  STG.E.64 [R16.64], R2 ;  /* 0x0000000210007986 */ /* 0x0011e2000c101b24 */
[----:B------:R-:W-:Y:S05]  /*ab70*/  BRA `(.L_x_15342) ;  /* 0x00000ab000007947 */ /* 0x000fea0003800000 */
.L_x_15337:
        /* <DEDUP_REMOVED lines=12> */
.L_x_15351:
[----:B------:R-:W0:Y:S01]  /*ac40*/  I2F.F64 R4, R2 ;  /* 0x0000000200047312 */ /* 0x000e220000201c00 */
[----:B------:R-:W-:-:S05]  /*ac50*/  CS2R R6, SRZ ;  /* 0x0000000000067805 */ /* 0x000fca000001ff00 */
[----:B0-----:R0:W-:Y:S01]  /*ac60*/  STG.E.128 [R16.64], R4 ;  /* 0x0000000410007986 */ /* 0x0011e2000c101d24 */
[----:B------:R-:W-:Y:S05]  /*ac70*/  BRA `(.L_x_15342) ;  /* 0x000009b000007947 */ /* 0x000fea0003800000 */
.L_x_15350:
        /* <DEDUP_REMOVED lines=21> */
.L_x_15355:
[----:B------:R-:W-:Y:S05]  /*add0*/  BSYNC B0 ;  /* 0x0000000000007941 */ /* 0x000fea0003800000 */
.L_x_15354:
[----:B------:R-:W-:-:S05]  /*ade0*/  LOP3.LUT R3, R0, R3, RZ, 0xfc, !PT ;  /* 0x0000000300037212 */ /* 0x000fca00078efcff */
[----:B------:R0:W-:Y:S01]  /*adf0*/  STG.E.U8 [R16.64], R3 ;  /* 0x0000000310007986 */ /* 0x0001e2000c101124 */
[----:B------:R-:W-:Y:S05]  /*ae00*/  BRA `(.L_x_15342) ;  /* 0x0000082000007947 */ /* 0x000fea0003800000 */
.L_x_15353:
        /* <DEDUP_REMOVED lines=13> */
.L_x_15357:
[----:B------:R-:W-:Y:S01]  /*aee0*/  IMAD.MOV.U32 R0, RZ, RZ, 0x7f ;  /* 0x0000007fff007424 */ /* 0x000fe200078e00ff */
[----:B------:R-:W-:-:S04]  /*aef0*/  ISETP.GT.U32.AND P0, PT, R3, 0x7f800000, PT ;  /* 0x7f8000000300780c */ /* 0x000fc80003f04070 */
[----:B------:R-:W-:-:S04]  /*af00*/  SEL R0, R0, 0x7c, P0 ;  /* 0x0000007c00007807 */ /* 0x000fc80000000000 */
.L_x_15358:
[----:B------:R-:W-:Y:S05]  /*af10*/  BSYNC B0 ;  /* 0x0000000000007941 */ /* 0x000fea0003800000 */
.L_x_15356:
[----:B------:R-:W-:-:S04]  /*af20*/  LOP3.LUT R2, R5, 0x80000000, RZ, 0xc0, !PT ;  /* 0x8000000005027812 */ /* 0x000fc800078ec0ff */
[----:B------:R-:W-:-:S04]  /*af30*/  SHF.R.U32.HI R3, RZ, 0x18, R2 ;  /* 0x00000018ff037819 */ /* 0x000fc80000011602 */
[----:B------:R-:W-:-:S05]  /*af40*/  LOP3.LUT R3, R0, R3, RZ, 0xfc, !PT ;  /* 0x0000000300037212 */ /* 0x000fca00078efcff */
[----:B------:R0:W-:Y:S01]  /*af50*/  STG.E.U8 [R16.64], R3 ;  /* 0x0000000310007986 */ /* 0x0001e2000c101124 */
[----:B------:R-:W-:Y:S05]  /*af60*/  BRA `(.L_x_15342) ;  /* 0x000006c000007947 */ /* 0x000fea0003800000 */
.L_x_15352:
[----:B------:R-:W0:Y:S02]  /*af70*/  I2F R0, R2 ;  /* 0x0000000200007306 */ /* 0x000e240000201400 */
[----:B0-----:R-:W-:-:S05]  /*af80*/  F2FP.BF16.PACK_AB R0, RZ, R0 ;  /* 0x00000000ff00723e */ /* 0x001fca00000010ff */
[----:B------:R0:W-:Y:S01]  /*af90*/  STG.E.U16 [R16.64], R0 ;  /* 0x0000000010007986 */ /* 0x0001e2000c101524 */
[----:B------:R-:W-:Y:S05]  /*afa0*/  BRA `(.L_x_15342) ;  /* 0x0000068000007947 */ /* 0x000fea0003800000 */
.L_x_15349:
        /* <DEDUP_REMOVED lines=10> */
.L_x_15361:
        /* <DEDUP_REMOVED lines=17> */
.L_x_15364:
[----:B------:R-:W-:-:S04]  /*b160*/  LOP3.LUT R2, R5, 0x80000000, RZ, 0xc0, !PT ;  /* 0x8000000005027812 */ /* 0x000fc800078ec0ff */
[----:B------:R-:W-:-:S04]  /*b170*/  SHF.R.U32.HI R3, RZ, 0x18, R2 ;  /* 0x00000018ff037819 */ /* 0x000fc80000011602 */
[----:B------:R-:W-:-:S04]  /*b180*/  LOP3.LUT R0, R0, R3, RZ, 0xfc, !PT ;  /* 0x0000000300007212 */ /* 0x000fc800078efcff */
[----:B------:R-:W-:Y:S02]  /*b190*/  PRMT R8, R0, 0x7610, R8 ;  /* 0x0000761000087816 */ /* 0x000fe40000000008 */
.L_x_15363:
[----:B------:R-:W-:Y:S05]  /*b1a0*/  BSYNC B0 ;  /* 0x0000000000007941 */ /* 0x000fea0003800000 */
.L_x_15362:
[----:B------:R0:W-:Y:S01]  /*b1b0*/  STG.E.U8 [R16.64], R8 ;  /* 0x0000000810007986 */ /* 0x0001e2000c101124 */
[----:B------:R-:W-:Y:S05]  /*b1c0*/  BRA `(.L_x_15342) ;  /* 0x0000046000007947 */ /* 0x000fea0003800000 */
.L_x_15360:
        /* <DEDUP_REMOVED lines=17> */
.L_x_15367:
[----:B------:R-:W-:-:S04]  /*b2e0*/  LOP3.LUT R2, R5, 0x80000000, RZ, 0xc0, !PT ;  /* 0x8000000005027812 */ /* 0x000fc800078ec0ff */
[----:B------:R-:W-:-:S04]  /*b2f0*/  SHF.R.U32.HI R3, RZ, 0x18, R2 ;  /* 0x00000018ff037819 */ /* 0x000fc80000011602 */
[----:B------:R-:W-:-:S04]  /*b300*/  LOP3.LUT R0, R0, R3, RZ, 0xfc, !PT ;  /* 0x0000000300007212 */ /* 0x000fc800078efcff */
[----:B------:R-:W-:Y:S02]  /*b310*/  PRMT R8, R0, 0x7610, R8 ;  /* 0x0000761000087816 */ /* 0x000fe40000000008 */
.L_x_15366:
[----:B------:R-:W-:Y:S05]  /*b320*/  BSYNC B0 ;  /* 0x0000000000007941 */ /* 0x000fea0003800000 */
.L_x_15365:
[----:B------:R0:W-:Y:S01]  /*b330*/  STG.E.U8 [R16.64], R8 ;  /* 0x0000000810007986 */ /* 0x0001e2000c101124 */
[----:B------:R-:W-:Y:S05]  /*b340*/  BRA `(.L_x_15342) ;  /* 0x000002e000007947 */ /* 0x000fea0003800000 */
.L_x_15359:
        /* <DEDUP_REMOVED lines=22> */
.L_x_15341:
        /* <DEDUP_REMOVED lines=20> */
.L_x_15369:
[----:B------:R-:W-:-:S05]  /*b5f0*/  SHF.R.S32.HI R3, RZ, 0x1f, R2 ;  /* 0x0000001fff037819 */ /* 0x000fca0000011402 */
[----:B------:R0:W-:Y:S01]  /*b600*/  STG.E.64 [R16.64], R2 ;  /* 0x0000000210007986 */ /* 0x0001e2000c101b24 */
[----:B------:R-:W-:Y:S05]  /*b610*/  BRA `(.L_x_15342) ;  /* 0x0000001000007947 */ /* 0x000fea0003800000 */
.L_x_15368:
[----:B------:R0:W-:Y:S02]  /*b620*/  STG.E [R16.64], R2 ;  /* 0x0000000210007986 */ /* 0x0001e4000c101924 */
.L_x_15342:
[----:B------:R-:W-:Y:S02]  /*b630*/  IADD3 R23, R23, 0x80, RZ ;  /* 0x0000008017177810 */ /* 0x000fe40007ffe0ff */
.L_x_15173:
[----:B------:R-:W-:Y:S05]  /*b640*/  BSYNC B6 ;  /* 0x0000000000067941 */ /* 0x000fea0003800000 */
.L_x_15172:
        /* <DEDUP_REMOVED lines=257> */
.L_x_15370:
        /* <DEDUP_REMOVED lines=18> */
.L_x_15374:
[----:B------:R0:W5:Y:S01]  /*c780*/  LDG.E.U8 R18, [R2.64] ;  /* 0x0000002402127981 */ /* 0x000162000c1e1100 */
[----:B------:R-:W-:Y:S05]  /*c790*/  BRA `(.L_x_15376) ;  /* 0x00000d0000007947 */ /* 0x000fea0003800000 */
.L_x_15373:
        /* <DEDUP_REMOVED lines=8> */
.L_x_15378:
[----:B------:R0:W5:Y:S01]  /*c820*/  LDG.E R18, [R2.64] ;  /* 0x0000002402127981 */ /* 0x000162000c1e1900 */
[----:B------:R-:W-:Y:S05]  /*c830*/  BRA `(.L_x_15376) ;  /* 0x00000c6000007947 */ /* 0x000fea0003800000 */
.L_x_15377:
[----:B------:R0:W5:Y:S01]  /*c840*/  LDG.E.S16 R18, [R2.64] ;  /* 0x0000002402127981 */ /* 0x000162000c1e1700 */
[----:B------:R-:W-:Y:S05]  /*c850*/  BRA `(.L_x_15376) ;  /* 0x00000c4000007947 */ /* 0x000fea0003800000 */
.L_x_15372:
        /* <DEDUP_REMOVED lines=9> */
.L_x_15380:
[----:B------:R-:W2:Y:S02]  /*c8f0*/  LDG.E.U16 R2, [R2.64] ;  /* 0x0000002402027981 */ /* 0x000ea4000c1e1500 */
[----:B--2---:R-:W-:-:S06]  /*c900*/  HADD2.F32 R18, -RZ, R2.H0_H0 ;  /* 0x20000002ff127230 */ /* 0x004fcc0000004100 */
[----:B------:R-:W0:Y:S01]  /*c910*/  F2I.FTZ.TRUNC.NTZ R18, R18 ;  /* 0x0000001200127305 */ /* 0x000e22000021f100 */
[----:B------:R-:W-:Y:S05]  /*c920*/  BRA `(.L_x_15376) ;  /* 0x00000b7000007947 */ /* 0x000fea0003800000 */
.L_x_15379:
        /* <DEDUP_REMOVED lines=9> */
.L_x_15382:
[----:B------:R-:W2:Y:S02]  /*c9c0*/  LDG.E.U16 R2, [R2.64] ;  /* 0x0000002402027981 */ /* 0x000ea4000c1e1500 */
[----:B--2---:R-:W-:-:S06]  /*c9d0*/  HADD2.F32 R18, -RZ, R2.H0_H0 ;  /* 0x20000002ff127230 */ /* 0x004fcc0000004100 */
[----:B------:R-:W0:Y:S01]  /*c9e0*/  F2I.FTZ.TRUNC.NTZ R18, R18 ;  /* 0x0000001200127305 */ /* 0x000e22000021f100 */
[----:B------:R-:W-:Y:S05]  /*c9f0*/  BRA `(.L_x_15376) ;  /* 0x00000aa000007947 */ /* 0x000fea0003800000 */
.L_x_15381:
[----:B------:R-:W2:Y:S02]  /*ca00*/  LDG.E.64 R2, [R2.64] ;  /* 0x0000002402027981 */ /* 0x000ea4000c1e1b00 */
[----:B--2---:R0:W1:Y:S01]  /*ca10*/  F2I.F64.TRUNC R18, R2 ;  /* 0x0000000200127311 */ /* 0x004062000030d100 */
[----:B------:R-:W-:Y:S05]  /*ca20*/  BRA `(.L_x_15376) ;  /* 0x00000a7000007947 */ /* 0x000fea0003800000 */
.L_x_15371:
        /* <DEDUP_REMOVED lines=12> */
.L_x_15385:
[----:B------:R-:W2:Y:S02]  /*caf0*/  LDG.E.64 R2, [R2.64] ;  /* 0x0000002402027981 */ /* 0x000ea4000c1e1b00 */
[----:B--2---:R0:W1:Y:S01]  /*cb00*/  F2I.F64.TRUNC R18, R2 ;  /* 0x0000000200127311 */ /* 0x004062000030d100 */
[----:B------:R-:W-:Y:S05]  /*cb10*/  BRA `(.L_x_15376) ;  /* 0x0000098000007947 */ /* 0x000fea0003800000 */
.L_x_15384:
        /* <DEDUP_REMOVED lines=27> */
.L_x_15387:
        /* <DEDUP_REMOVED lines=14> */
.L_x_15386:
[----:B------:R-:W2:Y:S02]  /*cdb0*/  LDG.E.U16 R18, [R2.64] ;  /* 0x0000002402127981 */ /* 0x000ea4000c1e1500 */
[----:B--2---:R-:W-:-:S06]  /*cdc0*/  PRMT R18, RZ, 0x5410, R18 ;  /* 0x00005410ff127816 */ /* 0x004fcc0000000012 */
[----:B------:R-:W0:Y:S01]  /*cdd0*/  F2I.FTZ.TRUNC.NTZ R18, R18 ;  /* 0x0000001200127305 */ /* 0x000e22000021f100 */
[----:B------:R-:W-:Y:S05]  /*cde0*/  BRA `(.L_x_15376) ;  /* 0x000006b000007947 */ /* 0x000fea0003800000 */
.L_x_15383:
        /* <DEDUP_REMOVED lines=10> */
.L_x_15390:
        /* <DEDUP_REMOVED lines=21> */
.L_x_15394:
[----:B------:R-:W-:Y:S05]  /*cfe0*/  BSYNC B1 ;  /* 0x0000000000017941 */ /* 0x000fea0003800000 */
.L_x_15393:
[----:B------:R-:W-:Y:S01]  /*cff0*/  IMAD.SHL.U32 R2, R2, 0x100000, RZ ;  /* 0x0010000002027824 */ /* 0x000fe200078e00ff */
[----:B------:R-:W-:-:S04]  /*d000*/  LEA R3, R0, 0x3b800000, 0x17 ;  /* 0x3b80000000037811 */ /* 0x000fc800078eb8ff */
[----:B------:R-:W-:Y:S02]  /*d010*/  LOP3.LUT R18, R3, R2, R18, 0xfe, !PT ;  /* 0x0000000203127212 */ /* 0x000fe400078efe12 */
.L_x_15392:
[----:B------:R-:W-:Y:S05]  /*d020*/  BSYNC B0 ;  /* 0x0000000000007941 */ /* 0x000fea0003800000 */
.L_x_15391:
[----:B------:R-:W0:Y:S01]  /*d030*/  F2I.FTZ.TRUNC.NTZ R18, R18 ;  /* 0x0000001200127305 */ /* 0x000e22000021f100 */
[----:B------:R-:W-:Y:S05]  /*d040*/  BRA `(.L_x_15376) ;  /* 0x0000045000007947 */ /* 0x000fea0003800000 */
.L_x_15389:
        /* <DEDUP_REMOVED lines=21> */
.L_x_15398:
[----:B------:R-:W-:Y:S05]  /*d1a0*/  BSYNC B1 ;  /* 0x0000000000017941 */ /* 0x000fea0003800000 */
.L_x_15397:
[----:B------:R-:W-:Y:S01]  /*d1b0*/  IMAD.SHL.U32 R2, R2, 0x200000, RZ ;  /* 0x0020000002027824 */ /* 0x000fe200078e00ff */
[----:B------:R-:W-:-:S04]  /*d1c0*/  LEA R3, R0, 0x37800000, 0x17 ;  /* 0x3780000000037811 */ /* 0x000fc800078eb8ff */
[----:B------:R-:W-:Y:S02]  /*d1d0*/  LOP3.LUT R18, R3, R2, R18, 0xfe, !PT ;  /* 0x0000000203127212 */ /* 0x000fe400078efe12 */
.L_x_15396:
[----:B------:R-:W-:Y:S05]  /*d1e0*/  BSYNC B0 ;  /* 0x0000000000007941 */ /* 0x000fea0003800000 */
.L_x_15395:
[----:B------:R-:W0:Y:S01]  /*d1f0*/  F2I.FTZ.TRUNC.NTZ R18, R18 ;  /* 0x0000001200127305 */ /* 0x000e22000021f100 */
[----:B------:R-:W-:Y:S05]  /*d200*/  BRA `(.L_x_15376) ;  /* 0x0000029000007947 */ /* 0x000fea0003800000 */
.L_x_15388:
        /* <DEDUP_REMOVED lines=14> */
.L_x_15402:
[----:B------:R-:W-:Y:S05]  /*d2f0*/  BSYNC B0 ;  /* 0x0000000000007941 */ /* 0x000fea0003800000 */
.L_x_15401:
[----:B------:R-:W0:Y:S01]  /*d300*/  F2I.FTZ.TRUNC.NTZ R18, R18 ;  /* 0x0000001200127305 */ /* 0x000e22000021f100 */
[----:B------:R-:W-:Y:S05]  /*d310*/  BRA `(.L_x_15376) ;  /* 0x0000018000007947 */ /* 0x000fea0003800000 */
.L_x_15375:
        /* <DEDUP_REMOVED lines=21> */
.L_x_15400:
[----:B------:R0:W5:Y:S01]  /*d470*/  LDG.E R18, [R2.64] ;  /* 0x0000002402127981 */ /* 0x000162000c1e1900 */
[----:B------:R-:W-:Y:S05]  /*d480*/  BRA `(.L_x_15376) ;  /* 0x0000001000007947 */ /* 0x000fea0003800000 */
.L_x_15399:
[----:B------:R0:W5:Y:S02]  /*d490*/  LDG.E R18, [R2.64] ;  /* 0x0000002402127981 */ /* 0x000164000c1e1900 */
.L_x_15376:
        /* <DEDUP_REMOVED lines=16> */
.L_x_15406:
[----:B------:R0:W5:Y:S01]  /*d5a0*/  LDG.E.U8 R19, [R2.64] ;  /* 0x0000002402137981 */ /* 0x000162000c1e1100 */
[----:B------:R-:W-:Y:S05]  /*d5b0*/  BRA `(.L_x_15408) ;  /* 0x00000d0000007947 */ /* 0x000fea0003800000 */
.L_x_15405:
        /* <DEDUP_REMOVED lines=8> */
.L_x_15410:
[----:B------:R0:W5:Y:S01]  /*d640*/  LDG.E R19, [R2.64] ;  /* 0x0000002402137981 */ /* 0x000162000c1e1900 */
[----:B------:R-:W-:Y:S05]  /*d650*/  BRA `(.L_x_15408) ;  /* 0x00000c6000007947 */ /* 0x000fea0003800000 */
.L_x_15409:
[----:B------:R0:W5:Y:S01]  /*d660*/  LDG.E.S16 R19, [R2.64] ;  /* 0x0000002402137981 */ /* 0x000162000c1e1700 */
[----:B------:R-:W-:Y:S05]  /*d670*/  BRA `(.L_x_15408) ;  /* 0x00000c4000007947 */ /* 0x000fea0003800000 */
.L_x_15404:
        /* <DEDUP_REMOVED lines=9> */
.L_x_15412:
[----:B------:R-:W2:Y:S02]  /*d710*/  LDG.E.U16 R2, [R2.64] ;  /* 0x0000002402027981 */ /* 0x000ea4000c1e1500 */
[----:B--2---:R-:W-:-:S06]  /*d720*/  HADD2.F32 R19, -RZ, R2.H0_H0 ;  /* 0x20000002ff137230 */ /* 0x004fcc0000004100 */
[----:B------:R-:W0:Y:S01]  /*d730*/  F2I.FTZ.TRUNC.NTZ R19, R19 ;  /* 0x0000001300137305 */ /* 0x000e22000021f100 */
[----:B------:R-:W-:Y:S05]  /*d740*/  BRA `(.L_x_15408) ;  /* 0x00000b7000007947 */ /* 0x000fea0003800000 */
.L_x_15411:
        /* <DEDUP_REMOVED lines=9> */
.L_x_15414:
[----:B------:R-:W2:Y:S02]  /*d7e0*/  LDG.E.U16 R2, [R2.64] ;  /* 0x0000002402027981 */ /* 0x000ea4000c1e1500 */
[----:B--2---:R-:W-:-:S06]  /*d7f0*/  HADD2.F32 R19, -RZ, R2.H0_H0 ;  /* 0x20000002ff137230 */ /* 0x004fcc0000004100 */
[----:B------:R-:W0:Y:S01]  /*d800*/  F2I.FTZ.TRUNC.NTZ R19, R19 ;  /* 0x0000001300137305 */ /* 0x000e22000021f100 */
[----:B------:R-:W-:Y:S05]  /*d810*/  BRA `(.L_x_15408) ;  /* 0x00000aa000007947 */ /* 0x000fea0003800000 */
.L_x_15413:
[----:B------:R-:W2:Y:S02]  /*d820*/  LDG.E.64 R2, [R2.64] ;  /* 0x0000002402027981 */ /* 0x000ea4000c1e1b00 */
[----:B--2---:R0:W2:Y:S01]  /*d830*/  F2I.F64.TRUNC R19, R2 ;  /* 0x0000000200137311 */ /* 0x0040a2000030d100 */
[----:B------:R-:W-:Y:S05]  /*d840*/  BRA `(.L_x_15408) ;  /* 0x00000a7000007947 */ /* 0x000fea0003800000 */
.L_x_15403:
        /* <DEDUP_REMOVED lines=12> */
.L_x_15417:
[----:B------:R-:W2:Y:S02]  /*d910*/  LDG.E.64 R2, [R2.64] ;  /* 0x0000002402027981 */ /* 0x000ea4000c1e1b00 */
[----:B--2---:R0:W2:Y:S01]  /*d920*/  F2I.F64.TRUNC R19, R2 ;  /* 0x0000000200137311 */ /* 0x0040a2000030d100 */
[----:B------:R-:W-:Y:S05]  /*d930*/  BRA `(.L_x_15408) ;  /* 0x0000098000007947 */ /* 0x000fea0003800000 */
.L_x_15416:
        /* <DEDUP_REMOVED lines=27> */
.L_x_15419:
        /* <DEDUP_REMOVED lines=14> */
.L_x_15418:
[----:B------:R-:W2:Y:S02]  /*dbd0*/  LDG.E.U16 R19, [R2.64] ;  /* 0x0000002402137981 */ /* 0x000ea4000c1e1500 */
[----:B--2---:R-:W-:-:S06]  /*dbe0*/  PRMT R19, RZ, 0x5410, R19 ;  /* 0x00005410ff137816 */ /* 0x004fcc0000000013 */
[----:B------:R-:W0:Y:S01]  /*dbf0*/  F2I.FTZ.TRUNC.NTZ R19, R19 ;  /* 0x0000001300137305 */ /* 0x000e22000021f100 */
[----:B------:R-:W-:Y:S05]  /*dc00*/  BRA `(.L_x_15408) ;  /* 0x000006b000007947 */ /* 0x000fea0003800000 */
.L_x_15415:
        /* <DEDUP_REMOVED lines=10> */
.L_x_15422:
        /* <DEDUP_REMOVED lines=21> */
.L_x_15426:
[----:B------:R-:W-:Y:S05]  /*de00*/  BSYNC B1 ;  /* 0x0000000000017941 */ /* 0x000fea0003800000 */
.L_x_15425:
[----:B------:R-:W-:Y:S01]  /*de10*/  IMAD.SHL.U32 R2, R2, 0x100000, RZ ;  /* 0x0010000002027824 */ /* 0x000fe200078e00ff */
[----:B------:R-:W-:-:S04]  /*de20*/  LEA R0, R0, 0x3b800000, 0x17 ;  /* 0x3b80000000007811 */ /* 0x000fc800078eb8ff */
[----:B------:R-:W-:Y:S02]  /*de30*/  LOP3.LUT R19, R0, R2, R19, 0xfe, !PT ;  /* 0x0000000200137212 */ /* 0x000fe400078efe13 */
.L_x_15424:
[----:B------:R-:W-:Y:S05]  /*de40*/  BSYNC B0 ;  /* 0x0000000000007941 */ /* 0x000fea0003800000 */
.L_x_15423:
[----:B------:R-:W0:Y:S01]  /*de50*/  F2I.FTZ.TRUNC.NTZ R19, R19 ;  /* 0x0000001300137305 */ /* 0x000e22000021f100 */
[----:B------:R-:W-:Y:S05]  /*de60*/  BRA `(.L_x_15408) ;  /* 0x0000045000007947 */ /* 0x000fea0003800000 */
.L_x_15421:
        /* <DEDUP_REMOVED lines=21> */
.L_x_15430:
[----:B------:R-:W-:Y:S05]  /*dfc0*/  BSYNC B1 ;  /* 0x0000000000017941 */ /* 0x000fea0003800000 */
.L_x_15429:
[----:B------:R-:W-:Y:S01]  /*dfd0*/  IMAD.SHL.U32 R2, R2, 0x200000, RZ ;  /* 0x0020000002027824 */ /* 0x000fe200078e00ff */
[----:B------:R-:W-:-:S04]  /*dfe0*/  LEA R0, R0, 0x37800000, 0x17 ;  /* 0x3780000000007811 */ /* 0x000fc800078eb8ff */
[----:B------:R-:W-:Y:S02]  /*dff0*/  LOP3.LUT R19, R0, R2, R19, 0xfe, !PT ;  /* 0x0000000200137212 */ /* 0x000fe400078efe13 */
.L_x_15428:
[----:B------:R-:W-:Y:S05]  /*e000*/  BSYNC B0 ;  /* 0x0000000000007941 */ /* 0x000fea0003800000 */
.L_x_15427:
[----:B------:R-:W0:Y:S01]  /*e010*/  F2I.FTZ.TRUNC.NTZ R19, R19 ;  /* 0x0000001300137305 */ /* 0x000e22000021f100 */
[----:B------:R-:W-:Y:S05]  /*e020*/  BRA `(.L_x_15408) ;  /* 0x0000029000007947 */ /* 0x000fea0003800000 */
.L_x_15420:
        /* <DEDUP_REMOVED lines=14> */
.L_x_15434:
[----:B------:R-:W-:Y:S05]  /*e110*/  BSYNC B0 ;  /* 0x0000000000007941 */ /* 0x000fea0003800000 */
.L_x_15433:
[----:B------:R-:W0:Y:S01]  /*e120*/  F2I.FTZ.TRUNC.NTZ R19, R19 ;  /* 0x0000001300137305 */ /* 0x000e22000021f100 */
[----:B------:R-:W-:Y:S05]  /*e130*/  BRA `(.L_x_15408) ;  /* 0x0000018000007947 */ /* 0x000fea0003800000 */
.L_x_15407:
        /* <DEDUP_REMOVED lines=21> */
.L_x_15432:
[----:B------:R0:W5:Y:S01]  /*e290*/  LDG.E R19, [R2.64] ;  /* 0x0000002402137981 */ /* 0x000162000c1e1900 */
[----:B------:R-:W-:Y:S05]  /*e2a0*/  BRA `(.L_x_15408) ;  /* 0x0000001000007947 */ /* 0x000fea0003800000 */
.L_x_15431:
[----:B------:R0:W5:Y:S02]  /*e2b0*/  LDG.E R19, [R2.64] ;  /* 0x0000002402137981 */ /* 0x000164000c1e1900 */
.L_x_15408:
        /* <DEDUP_REMOVED lines=40> */
.L_x_15438:
[----:B------:R-:W-:Y:S01]  /*e540*/  STG.E.U8 [R16.64], R2 ;  /* 0x0000000210007986 */ /* 0x000fe2000c101124 */
[----:B------:R-:W-:Y:S05]  /*e550*/  EXIT ;  /* 0x000000000000794d */ /* 0x000fea0003800000 */
.L_x_15437:
[----:B------:R-:W-:-:S13]  /*e560*/  ISETP.NE.AND P0, PT, R0, 0x2, PT ;  /* 0x000000020000780c */ /* 0x000fda0003f05270 */
[----:B------:R-:W-:Y:S05]  /*e570*/  @!P0 BRA `(.L_x_15440) ;  /* 0x0000009000008947 */ /* 0x000fea0003800000 */
[----:B------:R-:W-:-:S13]  /*e580*/  ISETP.NE.AND P0, PT, R0, 0x3, PT ;  /* 0x000000030000780c */ /* 0x000fda0003f05270 */
[----:B------:R-:W-:Y:S05]  /*e590*/  @!P0 BRA `(.L_x_15441) ;  /* 0x0000005000008947 */ /* 0x000fea0003800000 */
[----:B------:R-:W-:-:S13]  /*e5a0*/  ISETP.NE.AND P0, PT, R0, 0x4, PT ;  /* 0x000000040000780c */ /* 0x000fda0003f05270 */
[----:B------:R-:W-:Y:S05]  /*e5b0*/  @P0 BRA `(.L_x_15439) ;  /* 0x00000b9000000947 */ /* 0x000fea0003800000 */
[----:B------:R-:W-:-:S05]  /*e5c0*/  SHF.R.S32.HI R3, RZ, 0x1f, R2 ;  /* 0x0000001fff037819 */ /* 0x000fca0000011402 */
[----:B------:R-:W-:Y:S01]  /*e5d0*/  STG.E.64 [R16.64], R2 ;  /* 0x0000000210007986 */ /* 0x000fe2000c101b24 */
[----:B------:R-:W-:Y:S05]  /*e5e0*/  EXIT ;  /* 0x000000000000794d */ /* 0x000fea0003800000 */
.L_x_15441:
[----:B------:R-:W-:Y:S01]  /*e5f0*/  STG.E [R16.64], R2 ;  /* 0x0000000210007986 */ /* 0x000fe2000c101924 */
[----:B------:R-:W-:Y:S05]  /*e600*/  EXIT ;  /* 0x000000000000794d */ /* 0x000fea0003800000 */
.L_x_15440:
[----:B------:R-:W-:Y:S01]  /*e610*/  STG.E.U16 [R16.64], R2 ;  /* 0x0000000210007986 */ /* 0x000fe2000c101524 */
[----:B------:R-:W-:Y:S05]  /*e620*/  EXIT ;  /* 0x000000000000794d */ /* 0x000fea0003800000 */
.L_x_15436:
[----:B------:R-:W-:-:S13]  /*e630*/  ISETP.GT.AND P0, PT, R0, 0x6, PT ;  /* 0x000000060000780c */ /* 0x000fda0003f04270 */
[----:B------:R-:W-:Y:S05]  /*e640*/  @P0 BRA `(.L_x_15442) ;  /* 0x000000b000000947 */ /* 0x000fea0003800000 */
[----:B------:R-:W-:-:S13]  /*e650*/  ISETP.NE.AND P0, PT, R0, 0x5, PT ;  /* 0x000000050000780c */ /* 0x000fda0003f05270 */
[----:B------:R-:W-:Y:S05]  /*e660*/  @!P0 BRA `(.L_x_15443) ;  /* 0x0000005000008947 */ /* 0x000fea0003800000 */
[----:B------:R-:W-:-:S13]  /*e670*/  ISETP.NE.AND P0, PT, R0, 0x6, PT ;  /* 0x000000060000780c */ /* 0x000fda0003f05270 */
[----:B------:R-:W-:Y:S05]  /*e680*/  @P0 BRA `(.L_x_15439) ;  /* 0x00000ac000000947 */ /* 0x000fea0003800000 */
[----:B------:R-:W0:Y:S02]  /*e690*/  I2F R3, R2 ;  /* 0x0000000200037306 */ /* 0x000e240000201400 */
[----:B0-----:R-:W-:Y:S01]  /*e6a0*/  STG.E [R16.64], R3 ;  /* 0x0000000310007986 */ /* 0x001fe2000c101924 */
[----:B------:R-:W-:Y:S05]  /*e6b0*/  EXIT ;  /* 0x000000000000794d */ /* 0x000fea0003800000 */
.L_x_15443:
[----:B------:R-:W0:Y:S02]  /*e6c0*/  I2F R0, R2 ;  /* 0x0000000200007306 */ /* 0x000e240000201400 */
[----:B0-----:R-:W-:-:S05]  /*e6d0*/  F2FP.PACK_AB R0, RZ, R0 ;  /* 0x00000000ff00723e */ /* 0x001fca00000000ff */
[----:B------:R-:W-:Y:S01]  /*e6e0*/  STG.E.U16 [R16.64], R0 ;  /* 0x0000000010007986 */ /* 0x000fe2000c101524 */
[----:B------:R-:W-:Y:S05]  /*e6f0*/  EXIT ;  /* 0x000000000000794d */ /* 0x000fea0003800000 */
.L_x_15442:
        /* <DEDUP_REMOVED lines=8> */
[----:B0-----:R-:W-:Y:S01]  /*e780*/  STG.E.64 [R16.64], R2 ;  /* 0x0000000210007986 */ /* 0x001fe2000c101b24 */
[----:B------:R-:W-:Y:S05]  /*e790*/  EXIT ;  /* 0x000000000000794d */ /* 0x000fea0003800000 */
.L_x_15445:
[----:B------:R-:W0:Y:S02]  /*e7a0*/  I2F R2, R2 ;  /* 0x0000000200027306 */ /* 0x000e240000201400 */
[----:B0-----:R-:W-:-:S04]  /*e7b0*/  F2FP.PACK_AB R3, RZ, R2 ;  /* 0x00000002ff03723e */ /* 0x001fc800000000ff */
[----:B------:R-:W-:-:S05]  /*e7c0*/  PRMT R3, R3, 0x5410, RZ ;  /* 0x0000541003037816 */ /* 0x000fca00000000ff */
[----:B------:R-:W-:Y:S01]  /*e7d0*/  STG.E [R16.64], R3 ;  /* 0x0000000310007986 */ /* 0x000fe2000c101924 */
[----:B------:R-:W-:Y:S05]  /*e7e0*/  EXIT ;  /* 0x000000000000794d */ /* 0x000fea0003800000 */
.L_x_15444:
[----:B------:R-:W0:Y:S02]  /*e7f0*/  I2F.F64 R2, R2 ;  /* 0x0000000200027312 */ /* 0x000e240000201c00 */
[----:B0-----:R-:W-:Y:S01]  /*e800*/  STG.E.64 [R16.64], R2 ;  /* 0x0000000210007986 */ /* 0x001fe2000c101b24 */
[----:B------:R-:W-:Y:S05]  /*e810*/  EXIT ;  /* 0x000000000000794d */ /* 0x000fea0003800000 */
.L_x_15435:
        /* <DEDUP_REMOVED lines=10> */
[----:B------:R-:W-:Y:S01]  /*e8c0*/  STG.E.U8 [R16.64], R3 ;  /* 0x0000000310007986 */ /* 0x000fe2000c101124 */
[----:B------:R-:W-:Y:S05]  /*e8d0*/  EXIT ;  /* 0x000000000000794d */ /* 0x000fea0003800000 */
.L_x_15448:
[----:B------:R-:W0:Y:S01]  /*e8e0*/  I2F.F64 R4, R2 ;  /* 0x0000000200047312 */ /* 0x000e220000201c00 */
[----:B------:R-:W-:-:S05]  /*e8f0*/  CS2R R6, SRZ ;  /* 0x0000000000067805 */ /* 0x000fca000001ff00 */
[----:B0-----:R-:W-:Y:S01]  /*e900*/  STG.E.128 [R16.64], R4 ;  /* 0x0000000410007986 */ /* 0x001fe2000c101d24 */
[----:B------:R-:W-:Y:S05]  /*e910*/  EXIT ;  /* 0x000000000000794d */ /* 0x000fea0003800000 */
.L_x_15447:
        /* <DEDUP_REMOVED lines=21> */
.L_x_15452:
[----:B------:R-:W-:Y:S05]  /*ea70*/  BSYNC B0 ;  /* 0x0000000000007941 */ /* 0x000fea0003800000 */
.L_x_15451:
[----:B------:R-:W-:-:S05]  /*ea80*/  LOP3.LUT R3, R0, R3, RZ, 0xfc, !PT ;  /* 0x0000000300037212 */ /* 0x000fca00078efcff */
[----:B------:R-:W-:Y:S01]  /*ea90*/  STG.E.U8 [R16.64], R3 ;  /* 0x0000000310007986 */ /* 0x000fe2000c101124 */
[----:B------:R-:W-:Y:S05]  /*eaa0*/  EXIT ;  /* 0x000000000000794d */ /* 0x000fea0003800000 */
.L_x_15450:
        /* <DEDUP_REMOVED lines=13> */
.L_x_15454:
[----:B------:R-:W-:Y:S01]  /*eb80*/  IMAD.MOV.U32 R0, RZ, RZ, 0x7f ;  /* 0x0000007fff007424 */ /* 0x000fe200078e00ff */
[----:B------:R-:W-:-:S04]  /*eb90*/  ISETP.GT.U32.AND P0, PT, R3, 0x7f800000, PT ;  /* 0x7f8000000300780c */ /* 0x000fc80003f04070 */
[----:B------:R-:W-:-:S04]  /*eba0*/  SEL R0, R0, 0x7c, P0 ;  /* 0x0000007c00007807 */ /* 0x000fc80000000000 */
.L_x_15455:
[----:B------:R-:W-:Y:S05]  /*ebb0*/  BSYNC B0 ;  /* 0x0000000000007941 */ /* 0x000fea0003800000 */
.L_x_15453:
[----:B------:R-:W-:-:S04]  /*ebc0*/  LOP3.LUT R2, R5, 0x80000000, RZ, 0xc0, !PT ;  /* 0x8000000005027812 */ /* 0x000fc800078ec0ff */
[----:B------:R-:W-:-:S04]  /*ebd0*/  SHF.R.U32.HI R3, RZ, 0x18, R2 ;  /* 0x00000018ff037819 */ /* 0x000fc80000011602 */
[----:B------:R-:W-:-:S05]  /*ebe0*/  LOP3.LUT R3, R0, R3, RZ, 0xfc, !PT ;  /* 0x0000000300037212 */ /* 0x000fca00078efcff */
[----:B------:R-:W-:Y:S01]  /*ebf0*/  STG.E.U8 [R16.64], R3 ;  /* 0x0000000310007986 */ /* 0x000fe2000c101124 */
[----:B------:R-:W-:Y:S05]  /*ec00*/  EXIT ;  /* 0x000000000000794d */ /* 0x000fea0003800000 */
.L_x_15449:
[----:B------:R-:W0:Y:S02]  /*ec10*/  I2F R0, R2 ;  /* 0x0000000200007306 */ /* 0x000e240000201400 */
[----:B0-----:R-:W-:-:S05]  /*ec20*/  F2FP.BF16.PACK_AB R0, RZ, R0 ;  /* 0x00000000ff00723e */ /* 0x001fca00000010ff */
[----:B------:R-:W-:Y:S01]  /*ec30*/  STG.E.U16 [R16.64], R0 ;  /* 0x0000000010007986 */ /* 0x000fe2000c101524 */
[----:B------:R-:W-:Y:S05]  /*ec40*/  EXIT ;  /* 0x000000000000794d */ /* 0x000fea0003800000 */
.L_x_15446:
        /* <DEDUP_REMOVED lines=10> */
.L_x_15458:
        /* <DEDUP_REMOVED lines=17> */
.L_x_15461:
[----:B------:R-:W-:-:S04]  /*ee00*/  LOP3.LUT R2, R5, 0x80000000, RZ, 0xc0, !PT ;  /* 0x8000000005027812 */ /* 0x000fc800078ec0ff */
[----:B------:R-:W-:-:S04]  /*ee10*/  SHF.R.U32.HI R3, RZ, 0x18, R2 ;  /* 0x00000018ff037819 */ /* 0x000fc80000011602 */
[----:B------:R-:W-:-:S04]  /*ee20*/  LOP3.LUT R0, R0, R3, RZ, 0xfc, !PT ;  /* 0x0000000300007212 */ /* 0x000fc800078efcff */
[----:B------:R-:W-:Y:S02]  /*ee30*/  PRMT R8, R0, 0x7610, R8 ;  /* 0x0000761000087816 */ /* 0x000fe40000000008 */
.L_x_15460:
[----:B------:R-:W-:Y:S05]  /*ee40*/  BSYNC B0 ;  /* 0x0000000000007941 */ /* 0x000fea0003800000 */
.L_x_15459:
[----:B------:R-:W-:Y:S01]  /*ee50*/  STG.E.U8 [R16.64], R8 ;  /* 0x0000000810007986 */ /* 0x000fe2000c101124 */
[----:B------:R-:W-:Y:S05]  /*ee60*/  EXIT ;  /* 0x000000000000794d */ /* 0x000fea0003800000 */
.L_x_15457:
        /* <DEDUP_REMOVED lines=17> */
.L_x_15464:
[----:B------:R-:W-:-:S04]  /*ef80*/  LOP3.LUT R2, R5, 0x80000000, RZ, 0xc0, !PT ;  /* 0x8000000005027812 */ /* 0x000fc800078ec0ff */
[----:B------:R-:W-:-:S04]  /*ef90*/  SHF.R.U32.HI R3, RZ, 0x18, R2 ;  /* 0x00000018ff037819 */ /* 0x000fc80000011602 */
[----:B------:R-:W-:-:S04]  /*efa0*/  LOP3.LUT R0, R0, R3, RZ, 0xfc, !PT ;  /* 0x0000000300007212 */ /* 0x000fc800078efcff */
[----:B------:R-:W-:Y:S02]  /*efb0*/  PRMT R8, R0, 0x7610, R8 ;  /* 0x0000761000087816 */ /* 0x000fe40000000008 */
.L_x_15463:
[----:B------:R-:W-:Y:S05]  /*efc0*/  BSYNC B0 ;  /* 0x0000000000007941 */ /* 0x000fea0003800000 */
.L_x_15462:
[----:B------:R-:W-:Y:S01]  /*efd0*/  STG.E.U8 [R16.64], R8 ;  /* 0x0000000810007986 */ /* 0x000fe2000c101124 */
[----:B------:R-:W-:Y:S05]  /*efe0*/  EXIT ;  /* 0x000000000000794d */ /* 0x000fea0003800000 */
.L_x_15456:
        /* <DEDUP_REMOVED lines=22> */
.L_x_15439:
        /* <DEDUP_REMOVED lines=20> */
.L_x_15466:
[----:B------:R-:W-:-:S05]  /*f290*/  SHF.R.S32.HI R3, RZ, 0x1f, R2 ;  /* 0x0000001fff037819 */ /* 0x000fca0000011402 */
[----:B------:R-:W-:Y:S01]  /*f2a0*/  STG.E.64 [R16.64], R2 ;  /* 0x0000000210007986 */ /* 0x000fe2000c101b24 */
[----:B------:R-:W-:Y:S05]  /*f2b0*/  EXIT ;  /* 0x000000000000794d */ /* 0x000fea0003800000 */
.L_x_15465:
[----:B------:R-:W-:Y:S01]  /*f2c0*/  STG.E [R16.64], R2 ;  /* 0x0000000210007986 */ /* 0x000fe2000c101924 */
[----:B------:R-:W-:Y:S05]  /*f2d0*/  EXIT ;  /* 0x000000000000794d */ /* 0x000fea0003800000 */
.L_x_15467:
        /* <DEDUP_REMOVED lines=10> */
.L_x_21589:


//--------------------- .text._ZN2at6native27unrolled_elementwise_kernelINS0_13BinaryFunctorIiiiZZZNS0_15binary_internal21div_trunc_kernel_cudaERNS_18TensorIteratorBaseEENKUlvE_clEvENKUlvE1_clEvEUliiE_EESt5arrayIPcLm3EELi4E23TrivialOffsetCalculatorILi2EjESD_ILi1EjENS0_6memory12LoadWithCastILi2EEENSG_13StoreWithCastILi1EEEEEviT_T0_T2_T3_T4_T5_ --------------------------
	.section	.text._ZN2at6native27unrolled_elementwise_kernelINS0_13BinaryFunctorIiiiZZZNS0_15binary_internal21div_trunc_kernel_cudaERNS_18TensorIteratorBaseEENKUlvE_clEvENKUlvE1_clEvEUliiE_EESt5arrayIPcLm3EELi4E23TrivialOffsetCalculatorILi2EjESD_ILi1EjENS0_6memory12LoadWithCastILi2EEENSG_13StoreWithCastILi1EEEEEviT_T0_T2_T3_T4_T5_,"ax",@progbits
	.sectioninfo	@"SHI_REGISTERS=32"
	.align	128
        .global         _ZN2at6native27unrolled_elementwise_kernelINS0_13BinaryFunctorIiiiZZZNS0_15binary_internal21div_trunc_kernel_cudaERNS_18TensorIteratorBaseEENKUlvE_clEvENKUlvE1_clEvEUliiE_EESt5arrayIPcLm3EELi4E23TrivialOffsetCalculatorILi2EjESD_ILi1EjENS0_6memory12LoadWithCastILi2EEENSG_13StoreWithCastILi1EEEEEviT_T0_T2_T3_T4_T5_
        .type           _ZN2at6native27unrolled_elementwise_kernelINS0_13BinaryFunctorIiiiZZZNS0_15binary_internal21div_trunc_kernel_cudaERNS_18TensorIteratorBaseEENKUlvE_clEvENKUlvE1_clEvEUliiE_EESt5arrayIPcLm3EELi4E23TrivialOffsetCalculatorILi2EjESD_ILi1EjENS0_6memory12LoadWithCastILi2EEENSG_13StoreWithCastILi1EEEEEviT_T0_T2_T3_T4_T5_,@function
        .size           _ZN2at6native27unrolled_elementwise_kernelINS0_13BinaryFunctorIiiiZZZNS0_15binary_internal21div_trunc_kernel_cudaERNS_18TensorIteratorBaseEENKUlvE_clEvENKUlvE1_clEvEUliiE_EESt5arrayIPcLm3EELi4E23TrivialOffsetCalculatorILi2EjESD_ILi1EjENS0_6memory12LoadWithCastILi2EEENSG_13StoreWithCastILi1EEEEEviT_T0_T2_T3_T4_T5_,(.L_x_21590 - _ZN2at6native27unrolled_elementwise_kernelINS0_13BinaryFunctorIiiiZZZNS0_15binary_internal21div_trunc_kernel_cudaERNS_18TensorIteratorBaseEENKUlvE_clEvENKUlvE1_clEvEUliiE_EESt5arrayIPcLm3EELi4E23TrivialOffsetCalculatorILi2EjESD_ILi1EjENS0_6memory12LoadWithCastILi2EEENSG_13StoreWithCastILi1EEEEEviT_T0_T2_T3_T4_T5_)
        .other          _ZN2at6native27unrolled_elementwise_kernelINS0_13BinaryFunctorIiiiZZZNS0_15binary_internal21div_trunc_kernel_cudaERNS_18TensorIteratorBaseEENKUlvE_clEvENKUlvE1_clEvEUliiE_EESt5arrayIPcLm3EELi4E23TrivialOffsetCalculatorILi2EjESD_ILi1EjENS0_6memory12LoadWithCastILi2EEENSG_13StoreWithCastILi1EEEEEviT_T0_T2_T3_T4_T5_,@"STO_CUDA_ENTRY STV_DEFAULT"
_ZN2at6native27unrolled_elementwise_kernelINS0_13BinaryFunctorIiiiZZZNS0_15binary_internal21div_trunc_kernel_cudaERNS_18TensorIteratorBaseEENKUlvE_clEvENKUlvE1_clEvEUliiE_EESt5arrayIPcLm3EELi4E23TrivialOffsetCalculatorILi2EjESD_ILi1EjENS0_6memory12LoadWithCastILi2EEENSG_13StoreWithCastILi1EEEEEviT_T0_T2_T3_T4_T5_:
.text._ZN2at6native27unrolled_elementwise_kernelINS0_13BinaryFunctorIiiiZZZNS0_15binary_internal21div_trunc_kernel_cudaERNS_18TensorIteratorBaseEENKUlvE_clEvENKUlvE1_clEvEUliiE_EESt5arrayIPcLm3EELi4E23TrivialOffsetCalculatorILi2EjESD_ILi1EjENS0_6memory12LoadWithCastILi2EEENSG_13StoreWithCastILi1EEEEEviT_T0_T2_T3_T4_T5_:
        /* <DEDUP_REMOVED lines=8> */
[----:B------:R-:W-:-:S03]  /*0080*/  IMAD.MOV.U32 R24, RZ, RZ, RZ ;  /* 0x000000ffff187224 */ /* 0x000fc600078e00ff */
        /* <DEDUP_REMOVED lines=21> */
.L_x_15473:
[----:B------:R0:W5:Y:S01]  /*01e0*/  LDG.E.U8 R29, [R4.64] ;  /* 0x00000024041d7981 */ /* 0x000162000c1e1100 */
[----:B------:R-:W-:Y:S05]  /*01f0*/  BRA `(.L_x_15475) ;  /* 0x00000d1000007947 */ /* 0x000fea0003800000 */
.L_x_15472:
        /* <DEDUP_REMOVED lines=8> */
.L_x_15477:
[----:B------:R0:W5:Y:S01]  /*0280*/  LDG.E R29, [R4.64] ;  /* 0x00000024041d7981 */ /* 0x000162000c1e1900 */
[----:B------:R-:W-:Y:S05]  /*0290*/  BRA `(.L_x_15475) ;  /* 0x00000c7000007947 */ /* 0x000fea0003800000 */
.L_x_15476:
[----:B------:R0:W5:Y:S01]  /*02a0*/  LDG.E.S16 R29, [R4.64] ;  /* 0x00000024041d7981 */ /* 0x000162000c1e1700 */
[----:B------:R-:W-:Y:S05]  /*02b0*/  BRA `(.L_x_15475) ;  /* 0x00000c5000007947 */ /* 0x000fea0003800000 */
.L_x_15471:
        /* <DEDUP_REMOVED lines=9> */
.L_x_15479:
[----:B------:R-:W2:Y:S02]  /*0350*/  LDG.E.U16 R4, [R4.64] ;  /* 0x0000002404047981 */ /* 0x000ea4000c1e1500 */
[----:B--2---:R-:W-:-:S06]  /*0360*/  HADD2.F32 R29, -RZ, R4.H0_H0 ;  /* 0x20000004ff1d7230 */ /* 0x004fcc0000004100 */
[----:B------:R-:W0:Y:S01]  /*0370*/  F2I.FTZ.TRUNC.NTZ R29, R29 ;  /* 0x0000001d001d7305 */ /* 0x000e22000021f100 */
[----:B------:R-:W-:Y:S05]  /*0380*/  BRA `(.L_x_15475) ;  /* 0x00000b8000007947 */ /* 0x000fea0003800000 */
.L_x_15478:
        /* <DEDUP_REMOVED lines=9> */
.L_x_15481:
[----:B------:R-:W2:Y:S02]  /*0420*/  LDG.E.U16 R4, [R4.64] ;  /* 0x0000002404047981 */ /* 0x000ea4000c1e1500 */
[----:B--2---:R-:W-:-:S06]  /*0430*/  HADD2.F32 R29, -RZ, R4.H0_H0 ;  /* 0x20000004ff1d7230 */ /* 0x004fcc0000004100 */
[----:B------:R-:W0:Y:S01]  /*0440*/  F2I.FTZ.TRUNC.NTZ R29, R29 ;  /* 0x0000001d001d7305 */ /* 0x000e22000021f100 */
[----:B------:R-:W-:Y:S05]  /*0450*/  BRA `(.L_x_15475) ;  /* 0x00000ab000007947 */ /* 0x000fea0003800000 */
.L_x_15480:
[----:B------:R-:W2:Y:S02]  /*0460*/  LDG.E.64 R4, [R4.64] ;  /* 0x0000002404047981 */ /* 0x000ea4000c1e1b00 */
[----:B--2---:R0:W1:Y:S01]  /*0470*/  F2I.F64.TRUNC R29, R4 ;  /* 0x00000004001d7311 */ /* 0x004062000030d100 */
[----:B------:R-:W-:Y:S05]  /*0480*/  BRA `(.L_x_15475) ;  /* 0x00000a8000007947 */ /* 0x000fea0003800000 */
.L_x_15470:
        /* <DEDUP_REMOVED lines=12> */
.L_x_15484:
[----:B------:R-:W2:Y:S02]  /*0550*/  LDG.E.64 R4, [R4.64] ;  /* 0x0000002404047981 */ /* 0x000ea4000c1e1b00 */
[----:B--2---:R0:W1:Y:S01]  /*0560*/  F2I.F64.TRUNC R29, R4 ;  /* 0x00000004001d7311 */ /* 0x004062000030d100 */
[----:B------:R-:W-:Y:S05]  /*0570*/  BRA `(.L_x_15475) ;  /* 0x0000099000007947 */ /* 0x000fea0003800000 */
.L_x_15483:
        /* <DEDUP_REMOVED lines=27> */
.L_x_15486:
        /* <DEDUP_REMOVED lines=13> */
[----:B------:R0:W1:Y:S01]  /*0800*/  F2I.FTZ.TRUNC.NTZ R29, R0 ;  /* 0x00000000001d7305 */ /* 0x000062000021f100 */
[----:B------:R-:W-:Y:S05]  /*0810*/  BRA `(.L_x_15475) ;  /* 0x000006f000007947 */ /* 0x000fea0003800000 */
.L_x_15485:
[----:B------:R-:W2:Y:S02]  /*0820*/  LDG.E.U16 R29, [R4.64] ;  /* 0x00000024041d7981 */ /* 0x000ea4000c1e1500 */
[----:B--2---:R-:W-:-:S06]  /*0830*/  PRMT R29, RZ, 0x5410, R29 ;  /* 0x00005410ff1d7816 */ /* 0x004fcc000000001d */
[----:B------:R-:W0:Y:S01]  /*0840*/  F2I.FTZ.TRUNC.NTZ R29, R29 ;  /* 0x0000001d001d7305 */ /* 0x000e22000021f100 */
[----:B------:R-:W-:Y:S05]  /*0850*/  BRA `(.L_x_15475) ;  /* 0x000006b000007947 */ /* 0x000fea0003800000 */
.L_x_15482:
        /* <DEDUP_REMOVED lines=10> */
.L_x_15489:
        /* <DEDUP_REMOVED lines=21> */
.L_x_15493:
[----:B------:R-:W-:Y:S05]  /*0a50*/  BSYNC B1 ;  /* 0x0000000000017941 */ /* 0x000fea0003800000 */
.L_x_15492:
[----:B------:R-:W-:Y:S01]  /*0a60*/  IMAD.SHL.U32 R3, R3, 0x100000, RZ ;  /* 0x0010000003037824 */ /* 0x000fe200078e00ff */
[----:B------:R-:W-:-:S04]  /*0a70*/  LEA R0, R0, 0x3b800000, 0x17 ;  /* 0x3b80000000007811 */ /* 0x000fc800078eb8ff */
[----:B------:R-:W-:Y:S02]  /*0a80*/  LOP3.LUT R29, R0, R3, R29, 0xfe, !PT ;  /* 0x00000003001d7212 */ /* 0x000fe400078efe1d */
.L_x_15491:
[----:B------:R-:W-:Y:S05]  /*0a90*/  BSYNC B0 ;  /* 0x0000000000007941 */ /* 0x000fea0003800000 */
.L_x_15490:
[----:B------:R-:W0:Y:S01]  /*0aa0*/  F2I.FTZ.TRUNC.NTZ R29, R29 ;  /* 0x0000001d001d7305 */ /* 0x000e22000021f100 */
[----:B------:R-:W-:Y:S05]  /*0ab0*/  BRA `(.L_x_15475) ;  /* 0x0000045000007947 */ /* 0x000fea0003800000 */
.L_x_15488:
        /* <DEDUP_REMOVED lines=21> */
.L_x_15497:
[----:B------:R-:W-:Y:S05]  /*0c10*/  BSYNC B1 ;  /* 0x0000000000017941 */ /* 0x000fea0003800000 */
.L_x_15496:
[----:B------:R-:W-:Y:S01]  /*0c20*/  IMAD.SHL.U32 R3, R3, 0x200000, RZ ;  /* 0x0020000003037824 */ /* 0x000fe200078e00ff */
[----:B------:R-:W-:-:S04]  /*0c30*/  LEA R0, R0, 0x37800000, 0x17 ;  /* 0x3780000000007811 */ /* 0x000fc800078eb8ff */
[----:B------:R-:W-:Y:S02]  /*0c40*/  LOP3.LUT R29, R0, R3, R29, 0xfe, !PT ;  /* 0x00000003001d7212 */ /* 0x000fe400078efe1d */
.L_x_15495:
[----:B------:R-:W-:Y:S05]  /*0c50*/  BSYNC B0 ;  /* 0x0000000000007941 */ /* 0x000fea0003800000 */
.L_x_15494:
[----:B------:R-:W0:Y:S01]  /*0c60*/  F2I.FTZ.TRUNC.NTZ R29, R29 ;  /* 0x0000001d001d7305 */ /* 0x000e22000021f100 */
[----:B------:R-:W-:Y:S05]  /*0c70*/  BRA `(.L_x_15475) ;  /* 0x0000029000007947 */ /* 0x000fea0003800000 */
.L_x_15487:
        /* <DEDUP_REMOVED lines=14> */
.L_x_15501:
[----:B------:R-:W-:Y:S05]  /*0d60*/  BSYNC B0 ;  /* 0x0000000000007941 */ /* 0x000fea0003800000 */
.L_x_15500:
[----:B------:R-:W0:Y:S01]  /*0d70*/  F2I.FTZ.TRUNC.NTZ R29, R29 ;  /* 0x0000001d001d7305 */ /* 0x000e22000021f100 */
[----:B------:R-:W-:Y:S05]  /*0d80*/  BRA `(.L_x_15475) ;  /* 0x0000018000007947 */ /* 0x000fea0003800000 */
.L_x_15474:
        /* <DEDUP_REMOVED lines=21> */
.L_x_15499:
[----:B------:R0:W5:Y:S01]  /*0ee0*/  LDG.E R29, [R4.64] ;  /* 0x00000024041d7981 */ /* 0x000162000c1e1900 */
[----:B------:R-:W-:Y:S05]  /*0ef0*/  BRA `(.L_x_15475) ;  /* 0x0000001000007947 */ /* 0x000fea0003800000 */
.L_x_15498:
[----:B------:R0:W5:Y:S02]  /*0f00*/  LDG.E R29, [R4.64] ;  /* 0x00000024041d7981 */ /* 0x000164000c1e1900 */
.L_x_15475:
        /* <DEDUP_REMOVED lines=16> */
.L_x_15505:
[----:B------:R0:W5:Y:S01]  /*1010*/  LDG.E.U8 R24, [R4.64] ;  /* 0x0000002404187981 */ /* 0x000162000c1e1100 */
[----:B------:R-:W-:Y:S05]  /*1020*/  BRA `(.L_x_15507) ;  /* 0x00000d0000007947 */ /* 0x000fea0003800000 */
.L_x_15504:
        /* <DEDUP_REMOVED lines=8> */
.L_x_15509:
[----:B------:R0:W5:Y:S01]  /*10b0*/  LDG.E R24, [R4.64] ;  /* 0x0000002404187981 */ /* 0x000162000c1e1900 */
[----:B------:R-:W-:Y:S05]  /*10c0*/  BRA `(.L_x_15507) ;  /* 0x00000c6000007947 */ /* 0x000fea0003800000 */
.L_x_15508:
[----:B------:R0:W5:Y:S01]  /*10d0*/  LDG.E.S16 R24, [R4.64] ;  /* 0x0000002404187981 */ /* 0x000162000c1e1700 */
[----:B------:R-:W-:Y:S05]  /*10e0*/  BRA `(.L_x_15507) ;  /* 0x00000c4000007947 */ /* 0x000fea0003800000 */
.L_x_15503:
        /* <DEDUP_REMOVED lines=9> */
.L_x_15511:
[----:B------:R-:W2:Y:S02]  /*1180*/  LDG.E.U16 R4, [R4.64] ;  /* 0x0000002404047981 */ /* 0x000ea4000c1e1500 */
[----:B--2---:R-:W-:-:S06]  /*1190*/  HADD2.F32 R24, -RZ, R4.H0_H0 ;  /* 0x20000004ff187230 */ /* 0x004fcc0000004100 */
[----:B------:R-:W0:Y:S01]  /*11a0*/  F2I.FTZ.TRUNC.NTZ R24, R24 ;  /* 0x0000001800187305 */ /* 0x000e22000021f100 */
[----:B------:R-:W-:Y:S05]  /*11b0*/  BRA `(.L_x_15507) ;  /* 0x00000b7000007947 */ /* 0x000fea0003800000 */
.L_x_15510:
        /* <DEDUP_REMOVED lines=9> */
.L_x_15513:
[----:B------:R-:W2:Y:S02]  /*1250*/  LDG.E.U16 R4, [R4.64] ;  /* 0x0000002404047981 */ /* 0x000ea4000c1e1500 */
[----:B--2---:R-:W-:-:S06]  /*1260*/  HADD2.F32 R24, -RZ, R4.H0_H0 ;  /* 0x20000004ff187230 */ /* 0x004fcc0000004100 */
[----:B------:R-:W0:Y:S01]  /*1270*/  F2I.FTZ.TRUNC.NTZ R24, R24 ;  /* 0x0000001800187305 */ /* 0x000e22000021f100 */
[----:B------:R-:W-:Y:S05]  /*1280*/  BRA `(.L_x_15507) ;  /* 0x00000aa000007947 */ /* 0x000fea0003800000 */
.L_x_15512:
[----:B------:R-:W2:Y:S02]  /*1290*/  LDG.E.64 R24, [R4.64] ;  /* 0x0000002404187981 */ /* 0x000ea4000c1e1b00 */
[----:B--2---:R0:W2:Y:S01]  /*12a0*/  F2I.F64.TRUNC R24, R24 ;  /* 0x0000001800187311 */ /* 0x0040a2000030d100 */
[----:B------:R-:W-:Y:S05]  /*12b0*/  BRA `(.L_x_15507) ;  /* 0x00000a7000007947 */ /* 0x000fea0003800000 */
.L_x_15502:
        /* <DEDUP_REMOVED lines=12> */
.L_x_15516:
[----:B------:R-:W2:Y:S02]  /*1380*/  LDG.E.64 R4, [R4.64] ;  /* 0x0000002404047981 */ /* 0x000ea4000c1e1b00 */
[----:B--2---:R0:W2:Y:S01]  /*1390*/  F2I.F64.TRUNC R24, R4 ;  /* 0x0000000400187311 */ /* 0x0040a2000030d100 */
[----:B------:R-:W-:Y:S05]  /*13a0*/  BRA `(.L_x_15507) ;  /* 0x0000098000007947 */ /* 0x000fea0003800000 */
.L_x_15515:
        /* <DEDUP_REMOVED lines=27> */
.L_x_15518:
        /* <DEDUP_REMOVED lines=12> */
[----:B------:R0:W2:Y:S01]  /*1620*/  F2I.FTZ.TRUNC.NTZ R24, R0 ;  /* 0x0000000000187305 */ /* 0x0000a2000021f100 */
[----:B------:R-:W-:Y:S05]  /*1630*/  BRA `(.L_x_15507) ;  /* 0x000006f000007947 */ /* 0x000fea0003800000 */
.L_x_15517:
[----:B------:R-:W2:Y:S02]  /*1640*/  LDG.E.U16 R24, [R4.64] ;  /* 0x0000002404187981 */ /* 0x000ea4000c1e1500 */
[----:B--2---:R-:W-:-:S06]  /*1650*/  PRMT R24, RZ, 0x5410, R24 ;  /* 0x00005410ff187816 */ /* 0x004fcc0000000018 */
[----:B------:R-:W0:Y:S01]  /*1660*/  F2I.FTZ.TRUNC.NTZ R24, R24 ;  /* 0x0000001800187305 */ /* 0x000e22000021f100 */
[----:B------:R-:W-:Y:S05]  /*1670*/  BRA `(.L_x_15507) ;  /* 0x000006b000007947 */ /* 0x000fea0003800000 */
.L_x_15514:
        /* <DEDUP_REMOVED lines=10> */
.L_x_15521:
        /* <DEDUP_REMOVED lines=21> */
.L_x_15525:
[----:B------:R-:W-:Y:S05]  /*1870*/  BSYNC B1 ;  /* 0x0000000000017941 */ /* 0x000fea0003800000 */
.L_x_15524:
[----:B------:R-:W-:Y:S01]  /*1880*/  IMAD.SHL.U32 R3, R3, 0x100000, RZ ;  /* 0x0010000003037824 */ /* 0x000fe200078e00ff */
[----:B------:R-:W-:-:S04]  /*1890*/  LEA R5, R0, 0x3b800000, 0x17 ;  /* 0x3b80000000057811 */ /* 0x000fc800078eb8ff */
[----:B------:R-:W-:Y:S02]  /*18a0*/  LOP3.LUT R24, R5, R3, R24, 0xfe, !PT ;  /* 0x0000000305187212 */ /* 0x000fe400078efe18 */
.L_x_15523:
[----:B------:R-:W-:Y:S05]  /*18b0*/  BSYNC B0 ;  /* 0x0000000000007941 */ /* 0x000fea0003800000 */
.L_x_15522:
[----:B------:R-:W0:Y:S01]  /*18c0*/  F2I.FTZ.TRUNC.NTZ R24, R24 ;  /* 0x0000001800187305 */ /* 0x000e22000021f100 */
[----:B------:R-:W-:Y:S05]  /*18d0*/  BRA `(.L_x_15507) ;  /* 0x0000045000007947 */ /* 0x000fea0003800000 */
.L_x_15520:
        /* <DEDUP_REMOVED lines=21> */
.L_x_15529:
[----:B------:R-:W-:Y:S05]  /*1a30*/  BSYNC B1 ;  /* 0x0000000000017941 */ /* 0x000fea0003800000 */
.L_x_15528:
[----:B------:R-:W-:Y:S01]  /*1a40*/  IMAD.SHL.U32 R3, R3, 0x200000, RZ ;  /* 0x0020000003037824 */ /* 0x000fe200078e00ff */
[----:B------:R-:W-:-:S04]  /*1a50*/  LEA R5, R0, 0x37800000, 0x17 ;  /* 0x3780000000057811 */ /* 0x000fc800078eb8ff */
[----:B------:R-:W-:Y:S02]  /*1a60*/  LOP3.LUT R24, R5, R3, R24, 0xfe, !PT ;  /* 0x0000000305187212 */ /* 0x000fe400078efe18 */
.L_x_15527:
[----:B------:R-:W-:Y:S05]  /*1a70*/  BSYNC B0 ;  /* 0x0000000000007941 */ /* 0x000fea0003800000 */
.L_x_15526:
[----:B------:R-:W0:Y:S01]  /*1a80*/  F2I.FTZ.TRUNC.NTZ R24, R24 ;  /* 0x0000001800187305 */ /* 0x000e22000021f100 */
[----:B------:R-:W-:Y:S05]  /*1a90*/  BRA `(.L_x_15507) ;  /* 0x0000029000007947 */ /* 0x000fea0003800000 */
.L_x_15519:
        /* <DEDUP_REMOVED lines=14> */
.L_x_15533:
[----:B------:R-:W-:Y:S05]  /*1b80*/  BSYNC B0 ;  /* 0x0000000000007941 */ /* 0x000fea0003800000 */
.L_x_15532:
[----:B------:R-:W0:Y:S01]  /*1b90*/  F2I.FTZ.TRUNC.NTZ R24, R24 ;  /* 0x0000001800187305 */ /* 0x000e22000021f100 */
[----:B------:R-:W-:Y:S05]  /*1ba0*/  BRA `(.L_x_15507) ;  /* 0x0000018000007947 */ /* 0x000fea0003800000 */
.L_x_15506:
        /* <DEDUP_REMOVED lines=21> */
.L_x_15531:
[----:B------:R0:W5:Y:S01]  /*1d00*/  LDG.E R24, [R4.64] ;  /* 0x0000002404187981 */ /* 0x000162000c1e1900 */
[----:B------:R-:W-:Y:S05]  /*1d10*/  BRA `(.L_x_15507) ;  /* 0x0000001000007947 */ /* 0x000fea0003800000 */
.L_x_15530:
[----:B------:R0:W5:Y:S02]  /*1d20*/  LDG.E R24, [R4.64] ;  /* 0x0000002404187981 */ /* 0x000164000c1e1900 */
.L_x_15507:
[----:B------:R-:W3:Y:S02]  /*1d30*/  S2R R17, SR_TID.X ;  /* 0x0000000000117919 */ /* 0x000ee40000002100 */
[----:B---3--:R-:W-:Y:S02]  /*1d40*/  IADD3 R17, R17, 0x80, RZ ;  /* 0x0000008011117810 */ /* 0x008fe40007ffe0ff */
.L_x_15469:
[----:B-1-3--:R-:W-:Y:S05]  /*1d50*/  BSYNC B6 ;  /* 0x0000000000067941 */ /* 0x00afea0003800000 */
.L_x_15468:
[----:B------:R-:W-:Y:S01]  /*1d60*/  ISETP.GE.AND P0, PT, R17, R16, PT ;  /* 0x000000101100720c */ /* 0x000fe20003f06270 */
[----:B------:R-:W-:Y:S01]  /*1d70*/  BSSY B6, `(.L_x_15534) ;  /* 0x00001c9000067945 */ /* 0x000fe20003800000 */
[----:B------:R-:W-:-:S11]  /*1d80*/  IMAD.MOV.U32 R22, RZ, RZ, RZ ;  /* 0x000000ffff167224 */ /* 0x000fd600078e00ff */
        /* <DEDUP_REMOVED lines=18> */
.L_x_15539:
[----:B------:R0:W5:Y:S01]  /*1eb0*/  LDG.E.U8 R28, [R4.64] ;  /* 0x00000024041c7981 */ /* 0x000162000c1e1100 */
[----:B------:R-:W-:Y:S05]  /*1ec0*/  BRA `(.L_x_15541) ;  /* 0x00000d0000007947 */ /* 0x000fea0003800000 */
.L_x_15538:
        /* <DEDUP_REMOVED lines=8> */
.L_x_15543:
[----:B------:R0:W5:Y:S01]  /*1f50*/  LDG.E R28, [R4.64] ;  /* 0x00000024041c7981 */ /* 0x000162000c1e1900 */
[----:B------:R-:W-:Y:S05]  /*1f60*/  BRA `(.L_x_15541) ;  /* 0x00000c6000007947 */ /* 0x000fea0003800000 */
.L_x_15542:
[----:B------:R0:W5:Y:S01]  /*1f70*/  LDG.E.S16 R28, [R4.64] ;  /* 0x00000024041c7981 */ /* 0x000162000c1e1700 */
[----:B------:R-:W-:Y:S05]  /*1f80*/  BRA `(.L_x_15541) ;  /* 0x00000c4000007947 */ /* 0x000fea0003800000 */
.L_x_15537:
        /* <DEDUP_REMOVED lines=9> */
.L_x_15545:
[----:B------:R-:W3:Y:S02]  /*2020*/  LDG.E.U16 R4, [R4.64] ;  /* 0x0000002404047981 */ /* 0x000ee4000c1e1500 */
[----:B---3--:R-:W-:-:S06]  /*2030*/  HADD2.F32 R28, -RZ, R4.H0_H0 ;  /* 0x20000004ff1c7230 */ /* 0x008fcc0000004100 */
[----:B------:R-:W0:Y:S01]  /*2040*/  F2I.FTZ.TRUNC.NTZ R28, R28 ;  /* 0x0000001c001c7305 */ /* 0x000e22000021f100 */
[----:B------:R-:W-:Y:S05]  /*2050*/  BRA `(.L_x_15541) ;  /* 0x00000b7000007947 */ /* 0x000fea0003800000 */
.L_x_15544:
        /* <DEDUP_REMOVED lines=9> */
.L_x_15547:
[----:B------:R-:W3:Y:S02]  /*20f0*/  LDG.E.U16 R4, [R4.64] ;  /* 0x0000002404047981 */ /* 0x000ee4000c1e1500 */
[----:B---3--:R-:W-:-:S06]  /*2100*/  HADD2.F32 R28, -RZ, R4.H0_H0 ;  /* 0x20000004ff1c7230 */ /* 0x008fcc0000004100 */
[----:B------:R-:W0:Y:S01]  /*2110*/  F2I.FTZ.TRUNC.NTZ R28, R28 ;  /* 0x0000001c001c7305 */ /* 0x000e22000021f100 */
[----:B------:R-:W-:Y:S05]  /*2120*/  BRA `(.L_x_15541) ;  /* 0x00000aa000007947 */ /* 0x000fea0003800000 */
.L_x_15546:
[----:B------:R-:W3:Y:S02]  /*2130*/  LDG.E.64 R4, [R4.64] ;  /* 0x0000002404047981 */ /* 0x000ee4000c1e1b00 */
[----:B---3--:R0:W1:Y:S01]  /*2140*/  F2I.F64.TRUNC R28, R4 ;  /* 0x00000004001c7311 */ /* 0x008062000030d100 */
[----:B------:R-:W-:Y:S05]  /*2150*/  BRA `(.L_x_15541) ;  /* 0x00000a7000007947 */ /* 0x000fea0003800000 */
.L_x_15536:
        /* <DEDUP_REMOVED lines=12> */
.L_x_15550:
[----:B------:R-:W3:Y:S02]  /*2220*/  LDG.E.64 R4, [R4.64] ;  /* 0x0000002404047981 */ /* 0x000ee4000c1e1b00 */
[----:B---3--:R0:W1:Y:S01]  /*2230*/  F2I.F64.TRUNC R28, R4 ;  /* 0x00000004001c7311 */ /* 0x008062000030d100 */
[----:B------:R-:W-:Y:S05]  /*2240*/  BRA `(.L_x_15541) ;  /* 0x0000098000007947 */ /* 0x000fea0003800000 */
.L_x_15549:
        /* <DEDUP_REMOVED lines=27> */
.L_x_15552:
        /* <DEDUP_REMOVED lines=14> */
.L_x_15551:
[----:B------:R-:W3:Y:S02]  /*24e0*/  LDG.E.U16 R28, [R4.64] ;  /* 0x00000024041c7981 */ /* 0x000ee4000c1e1500 */
[----:B---3--:R-:W-:-:S06]  /*24f0*/  PRMT R28, RZ, 0x5410, R28 ;  /* 0x00005410ff1c7816 */ /* 0x008fcc000000001c */
[----:B------:R-:W0:Y:S01]  /*2500*/  F2I.FTZ.TRUNC.NTZ R28, R28 ;  /* 0x0000001c001c7305 */ /* 0x000e22000021f100 */
[----:B------:R-:W-:Y:S05]  /*2510*/  BRA `(.L_x_15541) ;  /* 0x000006b000007947 */ /* 0x000fea0003800000 */
.L_x_15548:
        /* <DEDUP_REMOVED lines=10> */
.L_x_15555:
        /* <DEDUP_REMOVED lines=21> */
.L_x_15559:
[----:B------:R-:W-:Y:S05]  /*2710*/  BSYNC B1 ;  /* 0x0000000000017941 */ /* 0x000fea0003800000 */
.L_x_15558:
[----:B------:R-:W-:Y:S01]  /*2720*/  IMAD.SHL.U32 R3, R3, 0x100000, RZ ;  /* 0x0010000003037824 */ /* 0x000fe200078e00ff */
[----:B------:R-:W-:-:S04]  /*2730*/  LEA R5, R0, 0x3b800000, 0x17 ;  /* 0x3b80000000057811 */ /* 0x000fc800078eb8ff */
[----:B------:R-:W-:Y:S02]  /*2740*/  LOP3.LUT R28, R5, R3, R28, 0xfe, !PT ;  /* 0x00000003051c7212 */ /* 0x000fe400078efe1c */
.L_x_15557:
[----:B------:R-:W-:Y:S05]  /*2750*/  BSYNC B0 ;  /* 0x0000000000007941 */ /* 0x000fea0003800000 */
.L_x_15556:
[----:B------:R-:W0:Y:S01]  /*2760*/  F2I.FTZ.TRUNC.NTZ R28, R28 ;  /* 0x0000001c001c7305 */ /* 0x000e22000021f100 */
[----:B------:R-:W-:Y:S05]  /*2770*/  BRA `(.L_x_15541) ;  /* 0x0000045000007947 */ /* 0x000fea0003800000 */
.L_x_15554:
        /* <DEDUP_REMOVED lines=21> */
.L_x_15563:
[----:B------:R-:W-:Y:S05]  /*28d0*/  BSYNC B1 ;  /* 0x0000000000017941 */ /* 0x000fea0003800000 */
.L_x_15562:
[----:B------:R-:W-:Y:S01]  /*28e0*/  IMAD.SHL.U32 R3, R3, 0x200000, RZ ;  /* 0x0020000003037824 */ /* 0x000fe200078e00ff */
[----:B------:R-:W-:-:S04]  /*28f0*/  LEA R5, R0, 0x37800000, 0x17 ;  /* 0x3780000000057811 */ /* 0x000fc800078eb8ff */
[----:B------:R-:W-:Y:S02]  /*2900*/  LOP3.LUT R28, R5, R3, R28, 0xfe, !PT ;  /* 0x00000003051c7212 */ /* 0x000fe400078efe1c */
.L_x_15561:
[----:B------:R-:W-:Y:S05]  /*2910*/  BSYNC B0 ;  /* 0x0000000000007941 */ /* 0x000fea0003800000 */
.L_x_15560:
[----:B------:R-:W0:Y:S01]  /*2920*/  F2I.FTZ.TRUNC.NTZ R28, R28 ;  /* 0x0000001c001c7305 */ /* 0x000e22000021f100 */
[----:B------:R-:W-:Y:S05]  /*2930*/  BRA `(.L_x_15541) ;  /* 0x0000029000007947 */ /* 0x000fea0003800000 */
.L_x_15553:
        /* <DEDUP_REMOVED lines=14> */
.L_x_15567:
[----:B------:R-:W-:Y:S05]  /*2a20*/  BSYNC B0 ;  /* 0x0000000000007941 */ /* 0x000fea0003800000 */
.L_x_15566:
[----:B------:R-:W0:Y:S01]  /*2a30*/  F2I.FTZ.TRUNC.NTZ R28, R28 ;  /* 0x0000001c001c7305 */ /* 0x000e22000021f100 */
[----:B------:R-:W-:Y:S05]  /*2a40*/  BRA `(.L_x_15541) ;  /* 0x0000018000007947 */ /* 0x000fea0003800000 */
.L_x_15540:
        /* <DEDUP_REMOVED lines=19> */
[----:B0-2--5:R-:W-:Y:S05]  /*2b80*/  CALL.ABS.NOINC R14 ;  /* 0x000000000e007343 */ /* 0x025fea0003c00000 */
[----:B------:R-:W-:Y:S05]  /*2b90*/  BRA `(.L_x_15541) ;  /* 0x0000003000007947 */ /* 0x000fea0003800000 */
.L_x_15565:
[----:B------:R0:W5:Y:S01]  /*2ba0*/  LDG.E R28, [R4.64] ;  /* 0x00000024041c7981 */ /* 0x000162000c1e1900 */
[----:B------:R-:W-:Y:S05]  /*2bb0*/  BRA `(.L_x_15541) ;  /* 0x0000001000007947 */ /* 0x000fea0003800000 */
.L_x_15564:
[----:B------:R0:W5:Y:S02]  /*2bc0*/  LDG.E R28, [R4.64] ;  /* 0x00000024041c7981 */ /* 0x000164000c1e1900 */
.L_x_15541:
        /* <DEDUP_REMOVED lines=16> */
.L_x_15571:
[----:B------:R0:W5:Y:S01]  /*2cd0*/  LDG.E.U8 R22, [R4.64] ;  /* 0x0000002404167981 */ /* 0x000162000c1e1100 */
[----:B------:R-:W-:Y:S05]  /*2ce0*/  BRA `(.L_x_15573) ;  /* 0x00000d0000007947 */ /* 0x000fea0003800000 */
.L_x_15570:
        /* <DEDUP_REMOVED lines=8> */
.L_x_15575:
[----:B------:R0:W5:Y:S01]  /*2d70*/  LDG.E R22, [R4.64] ;  /* 0x0000002404167981 */ /* 0x000162000c1e1900 */
[----:B------:R-:W-:Y:S05]  /*2d80*/  BRA `(.L_x_15573) ;  /* 0x00000c6000007947 */ /* 0x000fea0003800000 */
.L_x_15574:
[----:B------:R0:W5:Y:S01]  /*2d90*/  LDG.E.S16 R22, [R4.64] ;  /* 0x0000002404167981 */ /* 0x000162000c1e1700 */
[----:B------:R-:W-:Y:S05]  /*2da0*/  BRA `(.L_x_15573) ;  /* 0x00000c4000007947 */ /* 0x000fea0003800000 */
.L_x_15569:
        /* <DEDUP_REMOVED lines=9> */
.L_x_15577:
[----:B------:R-:W3:Y:S02]  /*2e40*/  LDG.E.U16 R4, [R4.64] ;  /* 0x0000002404047981 */ /* 0x000ee4000c1e1500 */
[----:B---3--:R-:W-:-:S06]  /*2e50*/  HADD2.F32 R22, -RZ, R4.H0_H0 ;  /* 0x20000004ff167230 */ /* 0x008fcc0000004100 */
[----:B------:R-:W0:Y:S01]  /*2e60*/  F2I.FTZ.TRUNC.NTZ R22, R22 ;  /* 0x0000001600167305 */ /* 0x000e22000021f100 */
[----:B------:R-:W-:Y:S05]  /*2e70*/  BRA `(.L_x_15573) ;  /* 0x00000b7000007947 */ /* 0x000fea0003800000 */
.L_x_15576:
        /* <DEDUP_REMOVED lines=9> */
.L_x_15579:
[----:B------:R-:W3:Y:S02]  /*2f10*/  LDG.E.U16 R4, [R4.64] ;  /* 0x0000002404047981 */ /* 0x000ee4000c1e1500 */
[----:B---3--:R-:W-:-:S06]  /*2f20*/  HADD2.F32 R22, -RZ, R4.H0_H0 ;  /* 0x20000004ff167230 */ /* 0x008fcc0000004100 */
[----:B------:R-:W0:Y:S01]  /*2f30*/  F2I.FTZ.TRUNC.NTZ R22, R22 ;  /* 0x0000001600167305 */ /* 0x000e22000021f100 */
[----:B------:R-:W-:Y:S05]  /*2f40*/  BRA `(.L_x_15573) ;  /* 0x00000aa000007947 */ /* 0x000fea0003800000 */
.L_x_15578:
[----:B------:R-:W3:Y:S02]  /*2f50*/  LDG.E.64 R4, [R4.64] ;  /* 0x0000002404047981 */ /* 0x000ee4000c1e1b00 */
[----:B---3--:R0:W3:Y:S01]  /*2f60*/  F2I.F64.TRUNC R22, R4 ;  /* 0x0000000400167311 */ /* 0x0080e2000030d100 */
[----:B------:R-:W-:Y:S05]  /*2f70*/  BRA `(.L_x_15573) ;  /* 0x00000a7000007947 */ /* 0x000fea0003800000 */
.L_x_15568:
        /* <DEDUP_REMOVED lines=12> */
.L_x_15582:
[----:B------:R-:W3:Y:S02]  /*3040*/  LDG.E.64 R4, [R4.64] ;  /* 0x0000002404047981 */ /* 0x000ee4000c1e1b00 */
[----:B---3--:R0:W3:Y:S01]  /*3050*/  F2I.F64.TRUNC R22, R4 ;  /* 0x0000000400167311 */ /* 0x0080e2000030d100 */
[----:B------:R-:W-:Y:S05]  /*3060*/  BRA `(.L_x_15573) ;  /* 0x0000098000007947 */ /* 0x000fea0003800000 */
.L_x_15581:
        /* <DEDUP_REMOVED lines=25> */
[----:B------:R0:W3:Y:S01]  /*3200*/  F2I.FTZ.TRUNC.NTZ R22, R7 ;  /* 0x0000000700167305 */ /* 0x0000e2000021f100 */
[----:B------:R-:W-:Y:S05]  /*3210*/  BRA `(.L_x_15573) ;  /* 0x000007d000007947 */ /* 0x000fea0003800000 */
.L_x_15584:
        /* <DEDUP_REMOVED lines=12> */
[----:B------:R0:W3:Y:S01]  /*32e0*/  F2I.FTZ.TRUNC.NTZ R22, R0 ;  /* 0x0000000000167305 */ /* 0x0000e2000021f100 */
[----:B------:R-:W-:Y:S05]  /*32f0*/  BRA `(.L_x_15573) ;  /* 0x000006f000007947 */ /* 0x000fea0003800000 */
.L_x_15583:
[----:B------:R-:W3:Y:S02]  /*3300*/  LDG.E.U16 R22, [R4.64] ;  /* 0x0000002404167981 */ /* 0x000ee4000c1e1500 */
[----:B---3--:R-:W-:-:S06]  /*3310*/  PRMT R22, RZ, 0x5410, R22 ;  /* 0x00005410ff167816 */ /* 0x008fcc0000000016 */
[----:B------:R-:W0:Y:S01]  /*3320*/  F2I.FTZ.TRUNC.NTZ R22, R22 ;  /* 0x0000001600167305 */ /* 0x000e22000021f100 */
[----:B------:R-:W-:Y:S05]  /*3330*/  BRA `(.L_x_15573) ;  /* 0x000006b000007947 */ /* 0x000fea0003800000 */
.L_x_15580:
        /* <DEDUP_REMOVED lines=10> */
.L_x_15587:
        /* <DEDUP_REMOVED lines=21> */
.L_x_15591:
[----:B------:R-:W-:Y:S05]  /*3530*/  BSYNC B1 ;  /* 0x0000000000017941 */ /* 0x000fea0003800000 */
.L_x_15590:
[----:B------:R-:W-:Y:S01]  /*3540*/  IMAD.SHL.U32 R3, R3, 0x100000, RZ ;  /* 0x0010000003037824 */ /* 0x000fe200078e00ff */
[----:B------:R-:W-:-:S04]  /*3550*/  LEA R5, R0, 0x3b800000, 0x17 ;  /* 0x3b80000000057811 */ /* 0x000fc800078eb8ff */
[----:B------:R-:W-:Y:S02]  /*3560*/  LOP3.LUT R22, R5, R3, R22, 0xfe, !PT ;  /* 0x0000000305167212 */ /* 0x000fe400078efe16 */
.L_x_15589:
[----:B------:R-:W-:Y:S05]  /*3570*/  BSYNC B0 ;  /* 0x0000000000007941 */ /* 0x000fea0003800000 */
.L_x_15588:
[----:B------:R-:W0:Y:S01]  /*3580*/  F2I.FTZ.TRUNC.NTZ R22, R22 ;  /* 0x0000001600167305 */ /* 0x000e22000021f100 */
[----:B------:R-:W-:Y:S05]  /*3590*/  BRA `(.L_x_15573) ;  /* 0x0000045000007947 */ /* 0x000fea0003800000 */
.L_x_15586:
        /* <DEDUP_REMOVED lines=21> */
.L_x_15595:
[----:B------:R-:W-:Y:S05]  /*36f0*/  BSYNC B1 ;  /* 0x0000000000017941 */ /* 0x000fea0003800000 */
.L_x_15594:
[----:B------:R-:W-:Y:S01]  /*3700*/  IMAD.SHL.U32 R3, R3, 0x200000, RZ ;  /* 0x0020000003037824 */ /* 0x000fe200078e00ff */
[----:B------:R-:W-:-:S04]  /*3710*/  LEA R5, R0, 0x37800000, 0x17 ;  /* 0x3780000000057811 */ /* 0x000fc800078eb8ff */
[----:B------:R-:W-:Y:S02]  /*3720*/  LOP3.LUT R22, R5, R3, R22, 0xfe, !PT ;  /* 0x0000000305167212 */ /* 0x000fe400078efe16 */
.L_x_15593:
[----:B------:R-:W-:Y:S05]  /*3730*/  BSYNC B0 ;  /* 0x0000000000007941 */ /* 0x000fea0003800000 */
.L_x_15592:
[----:B------:R-:W0:Y:S01]  /*3740*/  F2I.FTZ.TRUNC.NTZ R22, R22 ;  /* 0x0000001600167305 */ /* 0x000e22000021f100 */
[----:B------:R-:W-:Y:S05]  /*3750*/  BRA `(.L_x_15573) ;  /* 0x0000029000007947 */ /* 0x000fea0003800000 */
.L_x_15585:
        /* <DEDUP_REMOVED lines=14> */
.L_x_15599:
[----:B------:R-:W-:Y:S05]  /*3840*/  BSYNC B0 ;  /* 0x0000000000007941 */ /* 0x000fea0003800000 */
.L_x_15598:
[----:B------:R-:W0:Y:S01]  /*3850*/  F2I.FTZ.TRUNC.NTZ R22, R22 ;  /* 0x0000001600167305 */ /* 0x000e22000021f100 */
[----:B------:R-:W-:Y:S05]  /*3860*/  BRA `(.L_x_15573) ;  /* 0x0000018000007947 */ /* 0x000fea0003800000 */
.L_x_15572:
        /* <DEDUP_REMOVED lines=19> */
[----:B012--5:R-:W-:Y:S05]  /*39a0*/  CALL.ABS.NOINC R14 ;  /* 0x000000000e007343 */ /* 0x027fea0003c00000 */
[----:B------:R-:W-:Y:S05]  /*39b0*/  BRA `(.L_x_15573) ;  /* 0x0000003000007947 */ /* 0x000fea0003800000 */
.L_x_15597:
[----:B------:R0:W5:Y:S01]  /*39c0*/  LDG.E R22, [R4.64] ;  /* 0x0000002404167981 */ /* 0x000162000c1e1900 */
[----:B------:R-:W-:Y:S05]  /*39d0*/  BRA `(.L_x_15573) ;  /* 0x0000001000007947 */ /* 0x000fea0003800000 */
.L_x_15596:
[----:B------:R0:W5:Y:S02]  /*39e0*/  LDG.E R22, [R4.64] ;  /* 0x0000002404167981 */ /* 0x000164000c1e1900 */
.L_x_15573:
[----:B------:R-:W-:-:S03]  /*39f0*/  IADD3 R17, R17, 0x80, RZ ;  /* 0x0000008011117810 */ /* 0x000fc60007ffe0ff */
.L_x_15535:
[----:B------:R-:W-:Y:S05]  /*3a00*/  BSYNC B6 ;  /* 0x0000000000067941 */ /* 0x000fea0003800000 */
.L_x_15534:
[----:B------:R-:W-:Y:S01]  /*3a10*/  ISETP.GE.AND P0, PT, R17, R16, PT ;  /* 0x000000101100720c */ /* 0x000fe20003f06270 */
[----:B------:R-:W-:Y:S01]  /*3a20*/  BSSY B6, `(.L_x_15600) ;  /* 0x00001cb000067945 */ /* 0x000fe20003800000 */
[----:B0-----:R-:W-:Y:S02]  /*3a30*/  IMAD.MOV.U32 R25, RZ, RZ, RZ ;  /* 0x000000ffff197224 */ /* 0x001fe400078e00ff */
[----:B------:R-:W-:Y:S02]  /*3a40*/  IMAD.MOV.U32 R27, RZ, RZ, RZ ;  /* 0x000000ffff1b7224 */ /* 0x000fe400078e00ff */
[----:B------:R-:W-:-:S07]  /*3a50*/  IMAD.MOV.U32 R18, RZ, RZ, RZ ;  /* 0x000000ffff127224 */ /* 0x000fce00078e00ff */
        /* <DEDUP_REMOVED lines=18> */
.L_x_15605:
[----:B------:R0:W5:Y:S01]  /*3b80*/  LDG.E.U8 R27, [R4.64] ;  /* 0x00000024041b7981 */ /* 0x000162000c1e1100 */
[----:B------:R-:W-:Y:S05]  /*3b90*/  BRA `(.L_x_15607) ;  /* 0x00000d0000007947 */ /* 0x000fea0003800000 */
.L_x_15604:
        /* <DEDUP_REMOVED lines=8> */
.L_x_15609:
[----:B------:R0:W5:Y:S01]  /*3c20*/  LDG.E R27, [R4.64] ;  /* 0x00000024041b7981 */ /* 0x000162000c1e1900 */
[----:B------:R-:W-:Y:S05]  /*3c30*/  BRA `(.L_x_15607) ;  /* 0x00000c6000007947 */ /* 0x000fea0003800000 */
.L_x_15608:
[----:B------:R0:W5:Y:S01]  /*3c40*/  LDG.E.S16 R27, [R4.64] ;  /* 0x00000024041b7981 */ /* 0x000162000c1e1700 */
[----:B------:R-:W-:Y:S05]  /*3c50*/  BRA `(.L_x_15607) ;  /* 0x00000c4000007947 */ /* 0x000fea0003800000 */
.L_x_15603:
        /* <DEDUP_REMOVED lines=9> */
.L_x_15611:
[----:B------:R-:W4:Y:S02]  /*3cf0*/  LDG.E.U16 R4, [R4.64] ;  /* 0x0000002404047981 */ /* 0x000f24000c1e1500 */
[----:B----4-:R-:W-:-:S06]  /*3d00*/  HADD2.F32 R27, -RZ, R4.H0_H0 ;  /* 0x20000004ff1b7230 */ /* 0x010fcc0000004100 */
[----:B------:R-:W0:Y:S01]  /*3d10*/  F2I.FTZ.TRUNC.NTZ R27, R27 ;  /* 0x0000001b001b7305 */ /* 0x000e22000021f100 */
[----:B------:R-:W-:Y:S05]  /*3d20*/  BRA `(.L_x_15607) ;  /* 0x00000b7000007947 */ /* 0x000fea0003800000 */
.L_x_15610:
        /* <DEDUP_REMOVED lines=9> */
.L_x_15613:
[----:B------:R-:W4:Y:S02]  /*3dc0*/  LDG.E.U16 R4, [R4.64] ;  /* 0x0000002404047981 */ /* 0x000f24000c1e1500 */
[----:B----4-:R-:W-:-:S06]  /*3dd0*/  HADD2.F32 R27, -RZ, R4.H0_H0 ;  /* 0x20000004ff1b7230 */ /* 0x010fcc0000004100 */
[----:B------:R-:W0:Y:S01]  /*3de0*/  F2I.FTZ.TRUNC.NTZ R27, R27 ;  /* 0x0000001b001b7305 */ /* 0x000e22000021f100 */
[----:B------:R-:W-:Y:S05]  /*3df0*/  BRA `(.L_x_15607) ;  /* 0x00000aa000007947 */ /* 0x000fea0003800000 */
.L_x_15612:
[----:B------:R-:W4:Y:S02]  /*3e00*/  LDG.E.64 R4, [R4.64] ;  /* 0x0000002404047981 */ /* 0x000f24000c1e1b00 */
[----:B----4-:R0:W4:Y:S01]  /*3e10*/  F2I.F64.TRUNC R27, R4 ;  /* 0x00000004001b7311 */ /* 0x010122000030d100 */
[----:B------:R-:W-:Y:S05]  /*3e20*/  BRA `(.L_x_15607) ;  /* 0x00000a7000007947 */ /* 0x000fea0003800000 */
.L_x_15602:
        /* <DEDUP_REMOVED lines=12> */
.L_x_15616:
[----:B------:R-:W4:Y:S02]  /*3ef0*/  LDG.E.64 R4, [R4.64] ;  /* 0x0000002404047981 */ /* 0x000f24000c1e1b00 */
[----:B----4-:R0:W4:Y:S01]  /*3f00*/  F2I.F64.TRUNC R27, R4 ;  /* 0x00000004001b7311 */ /* 0x010122000030d100 */
[----:B------:R-:W-:Y:S05]  /*3f10*/  BRA `(.L_x_15607) ;  /* 0x0000098000007947 */ /* 0x000fea0003800000 */
.L_x_15615:
        /* <DEDUP_REMOVED lines=25> */
[----:B------:R0:W4:Y:S01]  /*40b0*/  F2I.FTZ.TRUNC.NTZ R27, R7 ;  /* 0x00000007001b7305 */ /* 0x000122000021f100 */
[----:B------:R-:W-:Y:S05]  /*40c0*/  BRA `(.L_x_15607) ;  /* 0x000007d000007947 */ /* 0x000fea0003800000 */
.L_x_15618:
        /* <DEDUP_REMOVED lines=12> */
[----:B------:R0:W4:Y:S01]  /*4190*/  F2I.FTZ.TRUNC.NTZ R27, R0 ;  /* 0x00000000001b7305 */ /* 0x000122000021f100 */
[----:B------:R-:W-:Y:S05]  /*41a0*/  BRA `(.L_x_15607) ;  /* 0x000006f000007947 */ /* 0x000fea0003800000 */
.L_x_15617:
[----:B------:R-:W4:Y:S02]  /*41b0*/  LDG.E.U16 R27, [R4.64] ;  /* 0x00000024041b7981 */ /* 0x000f24000c1e1500 */
[----:B----4-:R-:W-:-:S06]  /*41c0*/  PRMT R27, RZ, 0x5410, R27 ;  /* 0x00005410ff1b7816 */ /* 0x010fcc000000001b */
[----:B------:R-:W0:Y:S01]  /*41d0*/  F2I.FTZ.TRUNC.NTZ R27, R27 ;  /* 0x0000001b001b7305 */ /* 0x000e22000021f100 */
[----:B------:R-:W-:Y:S05]  /*41e0*/  BRA `(.L_x_15607) ;  /* 0x000006b000007947 */ /* 0x000fea0003800000 */
.L_x_15614:
        /* <DEDUP_REMOVED lines=10> */
.L_x_15621:
        /* <DEDUP_REMOVED lines=21> */
.L_x_15625:
[----:B------:R-:W-:Y:S05]  /*43e0*/  BSYNC B1 ;  /* 0x0000000000017941 */ /* 0x000fea0003800000 */
.L_x_15624:
[----:B------:R-:W-:Y:S01]  /*43f0*/  IMAD.SHL.U32 R3, R3, 0x100000, RZ ;  /* 0x0010000003037824 */ /* 0x000fe200078e00ff */
[----:B------:R-:W-:-:S04]  /*4400*/  LEA R0, R0, 0x3b800000, 0x17 ;  /* 0x3b80000000007811 */ /* 0x000fc800078eb8ff */
[----:B------:R-:W-:Y:S02]  /*4410*/  LOP3.LUT R27, R0, R3, R27, 0xfe, !PT ;  /* 0x00000003001b7212 */ /* 0x000fe400078efe1b */
.L_x_15623:
[----:B------:R-:W-:Y:S05]  /*4420*/  BSYNC B0 ;  /* 0x0000000000007941 */ /* 0x000fea0003800000 */
.L_x_15622:
[----:B------:R-:W0:Y:S01]  /*4430*/  F2I.FTZ.TRUNC.NTZ R27, R27 ;  /* 0x0000001b001b7305 */ /* 0x000e22000021f100 */
[----:B------:R-:W-:Y:S05]  /*4440*/  BRA `(.L_x_15607) ;  /* 0x0000045000007947 */ /* 0x000fea0003800000 */
.L_x_15620:
        /* <DEDUP_REMOVED lines=21> */
.L_x_15629:
[----:B------:R-:W-:Y:S05]  /*45a0*/  BSYNC B1 ;  /* 0x0000000000017941 */ /* 0x000fea0003800000 */
.L_x_15628:
[----:B------:R-:W-:Y:S01]  /*45b0*/  IMAD.SHL.U32 R3, R3, 0x200000, RZ ;  /* 0x0020000003037824 */ /* 0x000fe200078e00ff */
[----:B------:R-:W-:-:S04]  /*45c0*/  LEA R0, R0, 0x37800000, 0x17 ;  /* 0x3780000000007811 */ /* 0x000fc800078eb8ff */
[----:B------:R-:W-:Y:S02]  /*45d0*/  LOP3.LUT R27, R0, R3, R27, 0xfe, !PT ;  /* 0x00000003001b7212 */ /* 0x000fe400078efe1b */
.L_x_15627:
[----:B------:R-:W-:Y:S05]  /*45e0*/  BSYNC B0 ;  /* 0x0000000000007941 */ /* 0x000fea0003800000 */
.L_x_15626:
[----:B------:R-:W0:Y:S01]  /*45f0*/  F2I.FTZ.TRUNC.NTZ R27, R27 ;  /* 0x0000001b001b7305 */ /* 0x000e22000021f100 */
[----:B------:R-:W-:Y:S05]  /*4600*/  BRA `(.L_x_15607) ;  /* 0x0000029000007947 */ /* 0x000fea0003800000 */
.L_x_15619:
        /* <DEDUP_REMOVED lines=14> */
.L_x_15633:
[----:B------:R-:W-:Y:S05]  /*46f0*/  BSYNC B0 ;  /* 0x0000000000007941 */ /* 0x000fea0003800000 */
.L_x_15632:
[----:B------:R-:W0:Y:S01]  /*4700*/  F2I.FTZ.TRUNC.NTZ R27, R27 ;  /* 0x0000001b001b7305 */ /* 0x000e22000021f100 */
[----:B------:R-:W-:Y:S05]  /*4710*/  BRA `(.L_x_15607) ;  /* 0x0000018000007947 */ /* 0x000fea0003800000 */
.L_x_15606:
        /* <DEDUP_REMOVED lines=19> */
[----:B0123-5:R-:W-:Y:S05]  /*4850*/  CALL.ABS.NOINC R14 ;  /* 0x000000000e007343 */ /* 0x02ffea0003c00000 */
[----:B------:R-:W-:Y:S05]  /*4860*/  BRA `(.L_x_15607) ;  /* 0x0000003000007947 */ /* 0x000fea0003800000 */
.L_x_15631:
[----:B------:R0:W5:Y:S01]  /*4870*/  LDG.E R27, [R4.64] ;  /* 0x00000024041b7981 */ /* 0x000162000c1e1900 */
[----:B------:R-:W-:Y:S05]  /*4880*/  BRA `(.L_x_15607) ;  /* 0x0000001000007947 */ /* 0x000fea0003800000 */
.L_x_15630:
[----:B------:R0:W5:Y:S02]  /*4890*/  LDG.E R27, [R4.64] ;  /* 0x00000024041b7981 */ /* 0x000164000c1e1900 */
.L_x_15607:
        /* <DEDUP_REMOVED lines=16> */
.L_x_15637:
[----:B------:R0:W5:Y:S01]  /*49a0*/  LDG.E.U8 R18, [R4.64] ;  /* 0x0000002404127981 */ /* 0x000162000c1e1100 */
[----:B------:R-:W-:Y:S05]  /*49b0*/  BRA `(.L_x_15639) ;  /* 0x00000d0000007947 */ /* 0x000fea0003800000 */
.L_x_15636:
        /* <DEDUP_REMOVED lines=8> */
.L_x_15641:
[----:B------:R0:W5:Y:S01]  /*4a40*/  LDG.E R18, [R4.64] ;  /* 0x0000002404127981 */ /* 0x000162000c1e1900 */
[----:B------:R-:W-:Y:S05]  /*4a50*/  BRA `(.L_x_15639) ;  /* 0x00000c6000007947 */ /* 0x000fea0003800000 */
.L_x_15640:
[----:B------:R0:W5:Y:S01]  /*4a60*/  LDG.E.S16 R18, [R4.64] ;  /* 0x0000002404127981 */ /* 0x000162000c1e1700 */
[----:B------:R-:W-:Y:S05]  /*4a70*/  BRA `(.L_x_15639) ;  /* 0x00000c4000007947 */ /* 0x000fea0003800000 */
.L_x_15635:
        /* <DEDUP_REMOVED lines=9> */
.L_x_15643:
[----:B----4-:R-:W4:Y:S02]  /*4b10*/  LDG.E.U16 R4, [R4.64] ;  /* 0x0000002404047981 */ /* 0x010f24000c1e1500 */
[----:B----4-:R-:W-:-:S06]  /*4b20*/  HADD2.F32 R18, -RZ, R4.H0_H0 ;  /* 0x20000004ff127230 */ /* 0x010fcc0000004100 */
[----:B------:R-:W0:Y:S01]  /*4b30*/  F2I.FTZ.TRUNC.NTZ R18, R18 ;  /* 0x0000001200127305 */ /* 0x000e22000021f100 */
[----:B------:R-:W-:Y:S05]  /*4b40*/  BRA `(.L_x_15639) ;  /* 0x00000b7000007947 */ /* 0x000fea0003800000 */
.L_x_15642:
        /* <DEDUP_REMOVED lines=9> */
.L_x_15645:
[----:B----4-:R-:W4:Y:S02]  /*4be0*/  LDG.E.U16 R4, [R4.64] ;  /* 0x0000002404047981 */ /* 0x010f24000c1e1500 */
[----:B----4-:R-:W-:-:S06]  /*4bf0*/  HADD2.F32 R18, -RZ, R4.H0_H0 ;  /* 0x20000004ff127230 */ /* 0x010fcc0000004100 */
[----:B------:R-:W0:Y:S01]  /*4c00*/  F2I.FTZ.TRUNC.NTZ R18, R18 ;  /* 0x0000001200127305 */ /* 0x000e22000021f100 */
[----:B------:R-:W-:Y:S05]  /*4c10*/  BRA `(.L_x_15639) ;  /* 0x00000aa000007947 */ /* 0x000fea0003800000 */
.L_x_15644:
[----:B----4-:R-:W4:Y:S02]  /*4c20*/  LDG.E.64 R4, [R4.64] ;  /* 0x0000002404047981 */ /* 0x010f24000c1e1b00 */
[----:B----4-:R0:W4:Y:S01]  /*4c30*/  F2I.F64.TRUNC R18, R4 ;  /* 0x0000000400127311 */ /* 0x010122000030d100 */
[----:B------:R-:W-:Y:S05]  /*4c40*/  BRA `(.L_x_15639) ;  /* 0x00000a7000007947 */ /* 0x000fea0003800000 */
.L_x_15634:
        /* <DEDUP_REMOVED lines=12> */
.L_x_15648:
[----:B----4-:R-:W4:Y:S02]  /*4d10*/  LDG.E.64 R4, [R4.64] ;  /* 0x0000002404047981 */ /* 0x010f24000c1e1b00 */
[----:B----4-:R0:W4:Y:S01]  /*4d20*/  F2I.F64.TRUNC R18, R4 ;  /* 0x0000000400127311 */ /* 0x010122000030d100 */
[----:B------:R-:W-:Y:S05]  /*4d30*/  BRA `(.L_x_15639) ;  /* 0x0000098000007947 */ /* 0x000fea0003800000 */
.L_x_15647:
        /* <DEDUP_REMOVED lines=27> */
.L_x_15650:
        /* <DEDUP_REMOVED lines=14> */
.L_x_15649:
[----:B----4-:R-:W4:Y:S02]  /*4fd0*/  LDG.E.U16 R18, [R4.64] ;  /* 0x0000002404127981 */ /* 0x010f24000c1e1500 */
[----:B----4-:R-:W-:-:S06]  /*4fe0*/  PRMT R18, RZ, 0x5410, R18 ;  /* 0x00005410ff127816 */ /* 0x010fcc0000000012 */
[----:B------:R-:W0:Y:S01]  /*4ff0*/  F2I.FTZ.TRUNC.NTZ R18, R18 ;  /* 0x0000001200127305 */ /* 0x000e22000021f100 */
[----:B------:R-:W-:Y:S05]  /*5000*/  BRA `(.L_x_15639) ;  /* 0x000006b000007947 */ /* 0x000fea0003800000 */
.L_x_15646:
        /* <DEDUP_REMOVED lines=10> */
.L_x_15653:
        /* <DEDUP_REMOVED lines=21> */
.L_x_15657:
[----:B------:R-:W-:Y:S05]  /*5200*/  BSYNC B1 ;  /* 0x0000000000017941 */ /* 0x000fea0003800000 */
.L_x_15656:
[----:B------:R-:W-:Y:S01]  /*5210*/  IMAD.SHL.U32 R3, R3, 0x100000, RZ ;  /* 0x0010000003037824 */ /* 0x000fe200078e00ff */
[----:B------:R-:W-:-:S04]  /*5220*/  LEA R5, R0, 0x3b800000, 0x17 ;  /* 0x3b80000000057811 */ /* 0x000fc800078eb8ff */
[----:B------:R-:W-:Y:S02]  /*5230*/  LOP3.LUT R18, R5, R3, R18, 0xfe, !PT ;  /* 0x0000000305127212 */ /* 0x000fe400078efe12 */
.L_x_15655:
[----:B------:R-:W-:Y:S05]  /*5240*/  BSYNC B0 ;  /* 0x0000000000007941 */ /* 0x000fea0003800000 */
.L_x_15654:
[----:B------:R-:W0:Y:S01]  /*5250*/  F2I.FTZ.TRUNC.NTZ R18, R18 ;  /* 0x0000001200127305 */ /* 0x000e22000021f100 */
[----:B------:R-:W-:Y:S05]  /*5260*/  BRA `(.L_x_15639) ;  /* 0x0000045000007947 */ /* 0x000fea0003800000 */
.L_x_15652:
        /* <DEDUP_REMOVED lines=21> */
.L_x_15661:
[----:B------:R-:W-:Y:S05]  /*53c0*/  BSYNC B1 ;  /* 0x0000000000017941 */ /* 0x000fea0003800000 */
.L_x_15660:
[----:B------:R-:W-:Y:S01]  /*53d0*/  IMAD.SHL.U32 R3, R3, 0x200000, RZ ;  /* 0x0020000003037824 */ /* 0x000fe200078e00ff */
[----:B------:R-:W-:-:S04]  /*53e0*/  LEA R5, R0, 0x37800000, 0x17 ;  /* 0x3780000000057811 */ /* 0x000fc800078eb8ff */
[----:B------:R-:W-:Y:S02]  /*53f0*/  LOP3.LUT R18, R5, R3, R18, 0xfe, !PT ;  /* 0x0000000305127212 */ /* 0x000fe400078efe12 */
.L_x_15659:
[----:B------:R-:W-:Y:S05]  /*5400*/  BSYNC B0 ;  /* 0x0000000000007941 */ /* 0x000fea0003800000 */
.L_x_15658:
[----:B------:R-:W0:Y:S01]  /*5410*/  F2I.FTZ.TRUNC.NTZ R18, R18 ;  /* 0x0000001200127305 */ /* 0x000e22000021f100 */
[----:B------:R-:W-:Y:S05]  /*5420*/  BRA `(.L_x_15639) ;  /* 0x0000029000007947 */ /* 0x000fea0003800000 */
.L_x_15651:
        /* <DEDUP_REMOVED lines=14> */
.L_x_15665:
[----:B------:R-:W-:Y:S05]  /*5510*/  BSYNC B0 ;  /* 0x0000000000007941 */ /* 0x000fea0003800000 */
.L_x_15664:
[----:B------:R-:W0:Y:S01]  /*5520*/  F2I.FTZ.TRUNC.NTZ R18, R18 ;  /* 0x0000001200127305 */ /* 0x000e22000021f100 */
[----:B------:R-:W-:Y:S05]  /*5530*/  BRA `(.L_x_15639) ;  /* 0x0000018000007947 */ /* 0x000fea0003800000 */
.L_x_15638:
        /* <DEDUP_REMOVED lines=19> */
[----:B012345:R-:W-:Y:S05]  /*5670*/  CALL.ABS.NOINC R14 ;  /* 0x000000000e007343 */ /* 0x03ffea0003c00000 */
[----:B------:R-:W-:Y:S05]  /*5680*/  BRA `(.L_x_15639) ;  /* 0x0000003000007947 */ /* 0x000fea0003800000 */
.L_x_15663:
[----:B------:R0:W5:Y:S01]  /*5690*/  LDG.E R18, [R4.64] ;  /* 0x0000002404127981 */ /* 0x000162000c1e1900 */
[----:B------:R-:W-:Y:S05]  /*56a0*/  BRA `(.L_x_15639) ;  /* 0x0000001000007947 */ /* 0x000fea0003800000 */
.L_x_15662:
[----:B------:R0:W5:Y:S02]  /*56b0*/  LDG.E R18, [R4.64] ;  /* 0x0000002404127981 */ /* 0x000164000c1e1900 */
.L_x_15639:
[----:B------:R-:W-:-:S03]  /*56c0*/  IADD3 R17, R17, 0x80, RZ ;  /* 0x0000008011117810 */ /* 0x000fc60007ffe0ff */
.L_x_15601:
[----:B------:R-:W-:Y:S05]  /*56d0*/  BSYNC B6 ;  /* 0x0000000000067941 */ /* 0x000fea0003800000 */
.L_x_15600:
        /* <DEDUP_REMOVED lines=21> */
.L_x_15671:
[----:B------:R0:W5:Y:S01]  /*5830*/  LDG.E.U8 R26, [R4.64] ;  /* 0x00000024041a7981 */ /* 0x000162000c1e1100 */
[----:B------:R-:W-:Y:S05]  /*5840*/  BRA `(.L_x_15673) ;  /* 0x00000d0000007947 */ /* 0x000fea0003800000 */
.L_x_15670:
        /* <DEDUP_REMOVED lines=8> */
.L_x_15675:
[----:B------:R0:W5:Y:S01]  /*58d0*/  LDG.E R26, [R4.64] ;  /* 0x00000024041a7981 */ /* 0x000162000c1e1900 */
[----:B------:R-:W-:Y:S05]  /*58e0*/  BRA `(.L_x_15673) ;  /* 0x00000c6000007947 */ /* 0x000fea0003800000 */
.L_x_15674:
[----:B------:R0:W5:Y:S01]  /*58f0*/  LDG.E.S16 R26, [R4.64] ;  /* 0x00000024041a7981 */ /* 0x000162000c1e1700 */
[----:B------:R-:W-:Y:S05]  /*5900*/  BRA `(.L_x_15673) ;  /* 0x00000c4000007947 */ /* 0x000fea0003800000 */
.L_x_15669:
        /* <DEDUP_REMOVED lines=9> */
.L_x_15677:
[----:B----4-:R-:W4:Y:S02]  /*59a0*/  LDG.E.U16 R4, [R4.64] ;  /* 0x0000002404047981 */ /* 0x010f24000c1e1500 */
[----:B----4-:R-:W-:-:S06]  /*59b0*/  HADD2.F32 R26, -RZ, R4.H0_H0 ;  /* 0x20000004ff1a7230 */ /* 0x010fcc0000004100 */
[----:B------:R-:W0:Y:S01]  /*59c0*/  F2I.FTZ.TRUNC.NTZ R26, R26 ;  /* 0x0000001a001a7305 */ /* 0x000e22000021f100 */
[----:B------:R-:W-:Y:S05]  /*59d0*/  BRA `(.L_x_15673) ;  /* 0x00000b7000007947 */ /* 0x000fea0003800000 */
.L_x_15676:
        /* <DEDUP_REMOVED lines=9> */
.L_x_15679:
[----:B----4-:R-:W4:Y:S02]  /*5a70*/  LDG.E.U16 R4, [R4.64] ;  /* 0x0000002404047981 */ /* 0x010f24000c1e1500 */
[----:B----4-:R-:W-:-:S06]  /*5a80*/  HADD2.F32 R26, -RZ, R4.H0_H0 ;  /* 0x20000004ff1a7230 */ /* 0x010fcc0000004100 */
[----:B------:R-:W0:Y:S01]  /*5a90*/  F2I.FTZ.TRUNC.NTZ R26, R26 ;  /* 0x0000001a001a7305 */ /* 0x000e22000021f100 */
[----:B------:R-:W-:Y:S05]  /*5aa0*/  BRA `(.L_x_15673) ;  /* 0x00000aa000007947 */ /* 0x000fea0003800000 */
.L_x_15678:
[----:B----4-:R-:W4:Y:S02]  /*5ab0*/  LDG.E.64 R4, [R4.64] ;  /* 0x0000002404047981 */ /* 0x010f24000c1e1b00 */
[----:B----4-:R0:W4:Y:S01]  /*5ac0*/  F2I.F64.TRUNC R26, R4 ;  /* 0x00000004001a7311 */ /* 0x010122000030d100 */
[----:B------:R-:W-:Y:S05]  /*5ad0*/  BRA `(.L_x_15673) ;  /* 0x00000a7000007947 */ /* 0x000fea0003800000 */
.L_x_15668:
        /* <DEDUP_REMOVED lines=12> */
.L_x_15682:
[----:B----4-:R-:W4:Y:S02]  /*5ba0*/  LDG.E.64 R4, [R4.64] ;  /* 0x0000002404047981 */ /* 0x010f24000c1e1b00 */
[----:B----4-:R0:W4:Y:S01]  /*5bb0*/  F2I.F64.TRUNC R26, R4 ;  /* 0x00000004001a7311 */ /* 0x010122000030d100 */
[----:B------:R-:W-:Y:S05]  /*5bc0*/  BRA `(.L_x_15673) ;  /* 0x0000098000007947 */ /* 0x000fea0003800000 */
.L_x_15681:
        /* <DEDUP_REMOVED lines=27> */
.L_x_15684:
        /* <DEDUP_REMOVED lines=14> */
.L_x_15683:
[----:B----4-:R-:W4:Y:S02]  /*5e60*/  LDG.E.U16 R26, [R4.64] ;  /* 0x00000024041a7981 */ /* 0x010f24000c1e1500 */
[----:B----4-:R-:W-:-:S06]  /*5e70*/  PRMT R26, RZ, 0x5410, R26 ;  /* 0x00005410ff1a7816 */ /* 0x010fcc000000001a */
[----:B------:R-:W0:Y:S01]  /*5e80*/  F2I.FTZ.TRUNC.NTZ R26, R26 ;  /* 0x0000001a001a7305 */ /* 0x000e22000021f100 */
[----:B------:R-:W-:Y:S05]  /*5e90*/  BRA `(.L_x_15673) ;  /* 0x000006b000007947 */ /* 0x000fea0003800000 */
.L_x_15680:
        /* <DEDUP_REMOVED lines=10> */
.L_x_15687:
        /* <DEDUP_REMOVED lines=21> */
.L_x_15691:
[----:B------:R-:W-:Y:S05]  /*6090*/  BSYNC B1 ;  /* 0x0000000000017941 */ /* 0x000fea0003800000 */
.L_x_15690:
[----:B------:R-:W-:Y:S01]  /*60a0*/  IMAD.SHL.U32 R3, R3, 0x100000, RZ ;  /* 0x0010000003037824 */ /* 0x000fe200078e00ff */
[----:B------:R-:W-:-:S04]  /*60b0*/  LEA R5, R0, 0x3b800000, 0x17 ;  /* 0x3b80000000057811 */ /* 0x000fc800078eb8ff */
[----:B------:R-:W-:Y:S02]  /*60c0*/  LOP3.LUT R26, R5, R3, R26, 0xfe, !PT ;  /* 0x00000003051a7212 */ /* 0x000fe400078efe1a */
.L_x_15689:
[----:B------:R-:W-:Y:S05]  /*60d0*/  BSYNC B0 ;  /* 0x0000000000007941 */ /* 0x000fea0003800000 */
.L_x_15688:
[----:B------:R-:W0:Y:S01]  /*60e0*/  F2I.FTZ.TRUNC.NTZ R26, R26 ;  /* 0x0000001a001a7305 */ /* 0x000e22000021f100 */
[----:B------:R-:W-:Y:S05]  /*60f0*/  BRA `(.L_x_15673) ;  /* 0x0000045000007947 */ /* 0x000fea0003800000 */
.L_x_15686:
        /* <DEDUP_REMOVED lines=21> */
.L_x_15695:
[----:B------:R-:W-:Y:S05]  /*6250*/  BSYNC B1 ;  /* 0x0000000000017941 */ /* 0x000fea0003800000 */
.L_x_15694:
[----:B------:R-:W-:Y:S01]  /*6260*/  IMAD.SHL.U32 R3, R3, 0x200000, RZ ;  /* 0x0020000003037824 */ /* 0x000fe200078e00ff */
[----:B------:R-:W-:-:S04]  /*6270*/  LEA R5, R0, 0x37800000, 0x17 ;  /* 0x3780000000057811 */ /* 0x000fc800078eb8ff */
[----:B------:R-:W-:Y:S02]  /*6280*/  LOP3.LUT R26, R5, R3, R26, 0xfe, !PT ;  /* 0x00000003051a7212 */ /* 0x000fe400078efe1a */
.L_x_15693:
[----:B------:R-:W-:Y:S05]  /*6290*/  BSYNC B0 ;  /* 0x0000000000007941 */ /* 0x000fea0003800000 */
.L_x_15692:
[----:B------:R-:W0:Y:S01]  /*62a0*/  F2I.FTZ.TRUNC.NTZ R26, R26 ;  /* 0x0000001a001a7305 */ /* 0x000e22000021f100 */
[----:B------:R-:W-:Y:S05]  /*62b0*/  BRA `(.L_x_15673) ;  /* 0x0000029000007947 */ /* 0x000fea0003800000 */
.L_x_15685:
        /* <DEDUP_REMOVED lines=14> */
.L_x_15699:
[----:B------:R-:W-:Y:S05]  /*63a0*/  BSYNC B0 ;  /* 0x0000000000007941 */ /* 0x000fea0003800000 */
.L_x_15698:
[----:B------:R-:W0:Y:S01]  /*63b0*/  F2I.FTZ.TRUNC.NTZ R26, R26 ;  /* 0x0000001a001a7305 */ /* 0x000e22000021f100 */
[----:B------:R-:W-:Y:S05]  /*63c0*/  BRA `(.L_x_15673) ;  /* 0x0000018000007947 */ /* 0x000fea0003800000 */
.L_x_15672:
        /* <DEDUP_REMOVED lines=21> */
.L_x_15697:
[----:B------:R0:W5:Y:S01]  /*6520*/  LDG.E R26, [R4.64] ;  /* 0x00000024041a7981 */ /* 0x000162000c1e1900 */
[----:B------:R-:W-:Y:S05]  /*6530*/  BRA `(.L_x_15673) ;  /* 0x0000001000007947 */ /* 0x000fea0003800000 */
.L_x_15696:
[----:B------:R0:W5:Y:S02]  /*6540*/  LDG.E R26, [R4.64] ;  /* 0x00000024041a7981 */ /* 0x000164000c1e1900 */
.L_x_15673:
        /* <DEDUP_REMOVED lines=16> */
.L_x_15703:
[----:B------:R0:W5:Y:S01]  /*6650*/  LDG.E.U8 R25, [R4.64] ;  /* 0x0000002404197981 */ /* 0x000162000c1e1100 */
[----:B------:R-:W-:Y:S05]  /*6660*/  BRA `(.L_x_15667) ;  /* 0x00000cf000007947 */ /* 0x000fea0003800000 */
.L_x_15702:
        /* <DEDUP_REMOVED lines=8> */
.L_x_15706:
[----:B------:R0:W5:Y:S01]  /*66f0*/  LDG.E R25, [R4.64] ;  /* 0x0000002404197981 */ /* 0x000162000c1e1900 */
[----:B------:R-:W-:Y:S05]  /*6700*/  BRA `(.L_x_15667) ;  /* 0x00000c5000007947 */ /* 0x000fea0003800000 */
.L_x_15705:
[----:B------:R0:W5:Y:S01]  /*6710*/  LDG.E.S16 R25, [R4.64] ;  /* 0x0000002404197981 */ /* 0x000162000c1e1700 */
[----:B------:R-:W-:Y:S05]  /*6720*/  BRA `(.L_x_15667) ;  /* 0x00000c3000007947 */ /* 0x000fea0003800000 */
.L_x_15701:
        /* <DEDUP_REMOVED lines=9> */
.L_x_15708:
[----:B----4-:R-:W4:Y:S02]  /*67c0*/  LDG.E.U16 R4, [R4.64] ;  /* 0x0000002404047981 */ /* 0x010f24000c1e1500 */
[----:B----4-:R-:W-:-:S06]  /*67d0*/  HADD2.F32 R25, -RZ, R4.H0_H0 ;  /* 0x20000004ff197230 */ /* 0x010fcc0000004100 */
[----:B------:R-:W0:Y:S01]  /*67e0*/  F2I.FTZ.TRUNC.NTZ R25, R25 ;  /* 0x0000001900197305 */ /* 0x000e22000021f100 */
[----:B------:R-:W-:Y:S05]  /*67f0*/  BRA `(.L_x_15667) ;  /* 0x00000b6000007947 */ /* 0x000fea0003800000 */
.L_x_15707:
        /* <DEDUP_REMOVED lines=9> */
.L_x_15710:
[----:B----4-:R-:W4:Y:S02]  /*6890*/  LDG.E.U16 R4, [R4.64] ;  /* 0x0000002404047981 */ /* 0x010f24000c1e1500 */
[----:B----4-:R-:W-:-:S06]  /*68a0*/  HADD2.F32 R25, -RZ, R4.H0_H0 ;  /* 0x20000004ff197230 */ /* 0x010fcc0000004100 */
[----:B------:R-:W0:Y:S01]  /*68b0*/  F2I.FTZ.TRUNC.NTZ R25, R25 ;  /* 0x0000001900197305 */ /* 0x000e22000021f100 */
[----:B------:R-:W-:Y:S05]  /*68c0*/  BRA `(.L_x_15667) ;  /* 0x00000a9000007947 */ /* 0x000fea0003800000 */
.L_x_15709:
[----:B----4-:R-:W4:Y:S02]  /*68d0*/  LDG.E.64 R4, [R4.64] ;  /* 0x0000002404047981 */ /* 0x010f24000c1e1b00 */
[----:B----4-:R0:W4:Y:S01]  /*68e0*/  F2I.F64.TRUNC R25, R4 ;  /* 0x0000000400197311 */ /* 0x010122000030d100 */
[----:B------:R-:W-:Y:S05]  /*68f0*/  BRA `(.L_x_15667) ;  /* 0x00000a6000007947 */ /* 0x000fea0003800000 */
.L_x_15700:
        /* <DEDUP_REMOVED lines=12> */
.L_x_15713:
[----:B----4-:R-:W4:Y:S02]  /*69c0*/  LDG.E.64 R4, [R4.64] ;  /* 0x0000002404047981 */ /* 0x010f24000c1e1b00 */
[----:B----4-:R0:W4:Y:S01]  /*69d0*/  F2I.F64.TRUNC R25, R4 ;  /* 0x0000000400197311 */ /* 0x010122000030d100 */
[----:B------:R-:W-:Y:S05]  /*69e0*/  BRA `(.L_x_15667) ;  /* 0x0000097000007947 */ /* 0x000fea0003800000 */
.L_x_15712:
        /* <DEDUP_REMOVED lines=27> */
.L_x_15715:
        /* <DEDUP_REMOVED lines=14> */
.L_x_15714:
[----:B----4-:R-:W4:Y:S02]  /*6c80*/  LDG.E.U16 R25, [R4.64] ;  /* 0x0000002404197981 */ /* 0x010f24000c1e1500 */
[----:B----4-:R-:W-:-:S06]  /*6c90*/  PRMT R25, RZ, 0x5410, R25 ;  /* 0x00005410ff197816 */ /* 0x010fcc0000000019 */
[----:B------:R-:W0:Y:S01]  /*6ca0*/  F2I.FTZ.TRUNC.NTZ R25, R25 ;  /* 0x0000001900197305 */ /* 0x000e22000021f100 */
[----:B------:R-:W-:Y:S05]  /*6cb0*/  BRA `(.L_x_15667) ;  /* 0x000006a000007947 */ /* 0x000fea0003800000 */
.L_x_15711:
        /* <DEDUP_REMOVED lines=10> */
.L_x_15718:
        /* <DEDUP_REMOVED lines=21> */
.L_x_15722:
[----:B------:R-:W-:Y:S05]  /*6eb0*/  BSYNC B1 ;  /* 0x0000000000017941 */ /* 0x000fea0003800000 */
.L_x_15721:
[----:B------:R-:W-:Y:S01]  /*6ec0*/  IMAD.SHL.U32 R3, R3, 0x100000, RZ ;  /* 0x0010000003037824 */ /* 0x000fe200078e00ff */
[----:B------:R-:W-:-:S04]  /*6ed0*/  LEA R0, R0, 0x3b800000, 0x17 ;  /* 0x3b80000000007811 */ /* 0x000fc800078eb8ff */
[----:B------:R-:W-:Y:S02]  /*6ee0*/  LOP3.LUT R25, R0, R3, R25, 0xfe, !PT ;  /* 0x0000000300197212 */ /* 0x000fe400078efe19 */
.L_x_15720:
[----:B------:R-:W-:Y:S05]  /*6ef0*/  BSYNC B0 ;  /* 0x0000000000007941 */ /* 0x000fea0003800000 */
.L_x_15719:
[----:B------:R-:W0:Y:S01]  /*6f00*/  F2I.FTZ.TRUNC.NTZ R25, R25 ;  /* 0x0000001900197305 */ /* 0x000e22000021f100 */
[----:B------:R-:W-:Y:S05]  /*6f10*/  BRA `(.L_x_15667) ;  /* 0x0000044000007947 */ /* 0x000fea0003800000 */
.L_x_15717:
        /* <DEDUP_REMOVED lines=21> */
.L_x_15726:
[----:B------:R-:W-:Y:S05]  /*7070*/  BSYNC B1 ;  /* 0x0000000000017941 */ /* 0x000fea0003800000 */
.L_x_15725:
[----:B------:R-:W-:Y:S01]  /*7080*/  IMAD.SHL.U32 R3, R3, 0x200000, RZ ;  /* 0x0020000003037824 */ /* 0x000fe200078e00ff */
[----:B------:R-:W-:-:S04]  /*7090*/  LEA R0, R0, 0x37800000, 0x17 ;  /* 0x3780000000007811 */ /* 0x000fc800078eb8ff */
[----:B------:R-:W-:Y:S02]  /*70a0*/  LOP3.LUT R25, R0, R3, R25, 0xfe, !PT ;  /* 0x0000000300197212 */ /* 0x000fe400078efe19 */
.L_x_15724:
[----:B------:R-:W-:Y:S05]  /*70b0*/  BSYNC B0 ;  /* 0x0000000000007941 */ /* 0x000fea0003800000 */
.L_x_15723:
[----:B------:R-:W0:Y:S01]  /*70c0*/  F2I.FTZ.TRUNC.NTZ R25, R25 ;  /* 0x0000001900197305 */ /* 0x000e22000021f100 */
[----:B------:R-:W-:Y:S05]  /*70d0*/  BRA `(.L_x_15667) ;  /* 0x0000028000007947 */ /* 0x000fea0003800000 */
.L_x_15716:
        /* <DEDUP_REMOVED lines=14> */
.L_x_15730:
[----:B------:R-:W-:Y:S05]  /*71c0*/  BSYNC B0 ;  /* 0x0000000000007941 */ /* 0x000fea0003800000 */
.L_x_15729:
[----:B------:R-:W0:Y:S01]  /*71d0*/  F2I.FTZ.TRUNC.NTZ R25, R25 ;  /* 0x0000001900197305 */ /* 0x000e22000021f100 */
[----:B------:R-:W-:Y:S05]  /*71e0*/  BRA `(.L_x_15667) ;  /* 0x0000017000007947 */ /* 0x000fea0003800000 */
.L_x_15704:
        /* <DEDUP_REMOVED lines=20> */
.L_x_15728:
[----:B------:R0:W5:Y:S01]  /*7330*/  LDG.E R25, [R4.64] ;  /* 0x0000002404197981 */ /* 0x000162000c1e1900 */
[----:B------:R-:W-:Y:S05]  /*7340*/  BRA `(.L_x_15667) ;  /* 0x0000001000007947 */ /* 0x000fea0003800000 */
.L_x_15727:
[----:B------:R0:W5:Y:S02]  /*7350*/  LDG.E R25, [R4.64] ;  /* 0x0000002404197981 */ /* 0x000164000c1e1900 */
.L_x_15667:
[----:B------:R-:W-:Y:S05]  /*7360*/  BSYNC B6 ;  /* 0x0000000000067941 */ /* 0x000fea0003800000 */
.L_x_15666:
[----:B------:R-:W4:Y:S01]  /*7370*/  S2R R19, SR_TID.X ;  /* 0x0000000000137919 */ /* 0x000f220000002100 */
[----:B------:R-:W3:Y:S01]  /*7380*/  LDC.U8 R17, c[0x0][0x190] ;  /* 0x00006400ff117b82 */ /* 0x000ee20000000000 */
[----:B------:R-:W-:Y:S01]  /*7390*/  BSSY B0, `(.L_x_15731) ;  /* 0x0000022000007945 */ /* 0x000fe20003800000 */
[C---:B----4-:R-:W-:Y:S02]  /*73a0*/  ISETP.GE.AND P2, PT, R19.reuse, R16, PT ;  /* 0x000000101300720c */ /* 0x050fe40003f46270 */
[C---:B------:R-:W-:Y:S02]  /*73b0*/  IADD3 R3, R19.reuse, 0x100, RZ ;  /* 0x0000010013037810 */ /* 0x040fe40007ffe0ff */
[C---:B0-----:R-:W-:Y:S02]  /*73c0*/  IADD3 R5, R19.reuse, 0x180, RZ ;  /* 0x0000018013057810 */ /* 0x041fe40007ffe0ff */
[----:B------:R-:W-:-:S02]  /*73d0*/  IADD3 R23, R19, 0x80, RZ ;  /* 0x0000008013177810 */ /* 0x000fc40007ffe0ff */
[-C--:B------:R-:W-:Y:S02]  /*73e0*/  ISETP.GE.AND P0, PT, R3, R16.reuse, PT ;  /* 0x000000100300720c */ /* 0x080fe40003f06270 */
[-C--:B------:R-:W-:Y:S02]  /*73f0*/  ISETP.GE.AND P1, PT, R5, R16.reuse, PT ;  /* 0x000000100500720c */ /* 0x080fe40003f26270 */
[----:B------:R-:W-:Y:S01]  /*7400*/  ISETP.GE.AND P3, PT, R23, R16, PT ;  /* 0x000000101700720c */ /* 0x000fe20003f66270 */
[----:B------:R-:W-:Y:S07]  /*7410*/  @P2 BRA `(.L_x_15732) ;  /* 0x0000019000002947 */ /* 0x000fee0003800000 */
[-C--:B--23-5:R-:W-:Y:S02]  /*7420*/  IABS R0, R24.reuse ;  /* 0x0000001800007213 */ /* 0x0acfe40000000000 */
        /* <DEDUP_REMOVED lines=24> */
.L_x_15732:
[----:B---3--:R-:W-:Y:S05]  /*75b0*/  BSYNC B0 ;  /* 0x0000000000007941 */ /* 0x008fea0003800000 */
.L_x_15731:
[----:B------:R-:W-:Y:S01]  /*75c0*/  BSSY B0, `(.L_x_15733) ;  /* 0x000001b000007945 */ /* 0x000fe20003800000 */
[----:B------:R-:W-:Y:S05]  /*75d0*/  @P3 BRA `(.L_x_15734) ;  /* 0x0000019000003947 */ /* 0x000fea0003800000 */
[----:B-----5:R-:W-:Y:S02]  /*75e0*/  IABS R3, R22 ;  /* 0x0000001600037213 */ /* 0x020fe40000000000 */
[----:B-1----:R-:W-:Y:S02]  /*75f0*/  IABS R9, R28 ;  /* 0x0000001c00097213 */ /* 0x002fe40000000000 */
        /* <DEDUP_REMOVED lines=13> */
[----:B--2---:R-:W-:-:S04]  /*76d0*/  IMAD.HI.U32 R24, R5, R8, RZ ;  /* 0x0000000805187227 */ /* 0x004fc800078e00ff */
        /* <DEDUP_REMOVED lines=9> */
.L_x_15734:
[----:B------:R-:W-:Y:S05]  /*7770*/  BSYNC B0 ;  /* 0x0000000000007941 */ /* 0x000fea0003800000 */
.L_x_15733:
        /* <DEDUP_REMOVED lines=26> */
.L_x_15736:
[----:B------:R-:W-:Y:S05]  /*7920*/  BSYNC B0 ;  /* 0x0000000000007941 */ /* 0x000fea0003800000 */
.L_x_15735:
        /* <DEDUP_REMOVED lines=26> */
.L_x_15738:
[----:B------:R-:W-:Y:S05]  /*7ad0*/  BSYNC B0 ;  /* 0x0000000000007941 */ /* 0x000fea0003800000 */
.L_x_15737:
        /* <DEDUP_REMOVED lines=20> */
.L_x_15744:
[----:B------:R0:W-:Y:S01]  /*7c20*/  STG.E.U8 [R8.64], R0 ;  /* 0x0000000008007986 */ /* 0x0001e2000c101124 */
[----:B------:R-:W-:Y:S01]  /*7c30*/  IMAD.MOV.U32 R19, RZ, RZ, R23 ;  /* 0x000000ffff137224 */ /* 0x000fe200078e0017 */
[----:B------:R-:W-:Y:S05]  /*7c40*/  BRA `(.L_x_15740) ;  /* 0x00000ed000007947 */ /* 0x000fea0003800000 */
.L_x_15743:
[----:B------:R-:W-:-:S13]  /*7c50*/  ISETP.NE.AND P0, PT, R3, 0x2, PT ;  /* 0x000000020300780c */ /* 0x000fda0003f05270 */
[----:B------:R-:W-:Y:S05]  /*7c60*/  @!P0 BRA `(.L_x_15746) ;  /* 0x000000c000008947 */ /* 0x000fea0003800000 */
[----:B------:R-:W-:-:S13]  /*7c70*/  ISETP.NE.AND P0, PT, R3, 0x3, PT ;  /* 0x000000030300780c */ /* 0x000fda0003f05270 */
[----:B------:R-:W-:Y:S05]  /*7c80*/  @!P0 BRA `(.L_x_15747) ;  /* 0x0000007000008947 */ /* 0x000fea0003800000 */
[----:B------:R-:W-:-:S13]  /*7c90*/  ISETP.NE.AND P0, PT, R3, 0x4, PT ;  /* 0x000000040300780c */ /* 0x000fda0003f05270 */
[----:B------:R-:W-:Y:S05]  /*7ca0*/  @P0 BRA `(.L_x_15745) ;  /* 0x00000cb000000947 */ /* 0x000fea0003800000 */
[--C-:B------:R-:W-:Y:S01]  /*7cb0*/  SHF.R.S32.HI R5, RZ, 0x1f, R0.reuse ;  /* 0x0000001fff057819 */ /* 0x100fe20000011400 */
[----:B------:R-:W-:Y:S02]  /*7cc0*/  IMAD.MOV.U32 R4, RZ, RZ, R0 ;  /* 0x000000ffff047224 */ /* 0x000fe400078e0000 */
[----:B------:R-:W-:-:S03]  /*7cd0*/  IMAD.MOV.U32 R19, RZ, RZ, R23 ;  /* 0x000000ffff137224 */ /* 0x000fc600078e0017 */
[----:B------:R0:W-:Y:S01]  /*7ce0*/  STG.E.64 [R8.64], R4 ;  /* 0x0000000408007986 */ /* 0x0001e2000c101b24 */
[----:B------:R-:W-:Y:S05]  /*7cf0*/  BRA `(.L_x_15740) ;  /* 0x00000e2000007947 */ /* 0x000fea0003800000 */
.L_x_15747:
[----:B------:R0:W-:Y:S01]  /*7d00*/  STG.E [R8.64], R0 ;  /* 0x0000000008007986 */ /* 0x0001e2000c101924 */
[----:B------:R-:W-:Y:S01]  /*7d10*/  IMAD.MOV.U32 R19, RZ, RZ, R23 ;  /* 0x000000ffff137224 */ /* 0x000fe200078e0017 */
[----:B------:R-:W-:Y:S05]  /*7d20*/  BRA `(.L_x_15740) ;  /* 0x00000df000007947 */ /* 0x000fea0003800000 */
.L_x_15746:
[----:B------:R0:W-:Y:S01]  /*7d30*/  STG.E.U16 [R8.64], R0 ;  /* 0x0000000008007986 */ /* 0x0001e2000c101524 */
[----:B------:R-:W-:Y:S01]  /*7d40*/  IMAD.MOV.U32 R19, RZ, RZ, R23 ;  /* 0x000000ffff137224 */ /* 0x000fe200078e0017 */
[----:B------:R-:W-:Y:S05]  /*7d50*/  BRA `(.L_x_15740) ;  /* 0x00000dc000007947 */ /* 0x000fea0003800000 */
.L_x_15742:
[----:B------:R-:W-:-:S13]  /*7d60*/  ISETP.GT.AND P0, PT, R3, 0x6, PT ;  /* 0x000000060300780c */ /* 0x000fda0003f04270 */
[----:B------:R-:W-:Y:S05]  /*7d70*/  @P0 BRA `(.L_x_15748) ;  /* 0x000000d000000947 */ /* 0x000fea0003800000 */
[----:B------:R-:W-:-:S13]  /*7d80*/  ISETP.NE.AND P0, PT, R3, 0x5, PT ;  /* 0x000000050300780c */ /* 0x000fda0003f05270 */
[----:B------:R-:W-:Y:S05]  /*7d90*/  @!P0 BRA `(.L_x_15749) ;  /* 0x0000006000008947 */ /* 0x000fea0003800000 */
[----:B------:R-:W-:-:S13]  /*7da0*/  ISETP.NE.AND P0, PT, R3, 0x6, PT ;  /* 0x000000060300780c */ /* 0x000fda0003f05270 */
[----:B------:R-:W-:Y:S05]  /*7db0*/  @P0 BRA `(.L_x_15745) ;  /* 0x00000ba000000947 */ /* 0x000fea0003800000 */
[----:B------:R-:W0:Y:S01]  /*7dc0*/  I2F R3, R0 ;  /* 0x0000000000037306 */ /* 0x000e220000201400 */
[----:B------:R-:W-:Y:S01]  /*7dd0*/  IMAD.MOV.U32 R19, RZ, RZ, R23 ;  /* 0x000000ffff137224 */ /* 0x000fe200078e0017 */
[----:B0-----:R0:W-:Y:S01]  /*7de0*/  STG.E [R8.64], R3 ;  /* 0x0000000308007986 */ /* 0x0011e2000c101924 */
[----:B------:R-:W-:Y:S05]  /*7df0*/  BRA `(.L_x_15740) ;  /* 0x00000d2000007947 */ /* 0x000fea0003800000 */
.L_x_15749:
[----:B------:R-:W0:Y:S01]  /*7e00*/  I2F R3, R0 ;  /* 0x0000000000037306 */ /* 0x000e220000201400 */
[----:B------:R-:W-:Y:S01]  /*7e10*/  IMAD.MOV.U32 R19, RZ, RZ, R23 ;  /* 0x000000ffff137224 */ /* 0x000fe200078e0017 */
[----:B0-----:R-:W-:-:S05]  /*7e20*/  F2FP.PACK_AB R3, RZ, R3 ;  /* 0x00000003ff03723e */ /* 0x001fca00000000ff */
[----:B------:R0:W-:Y:S01]  /*7e30*/  STG.E.U16 [R8.64], R3 ;  /* 0x0000000308007986 */ /* 0x0001e2000c101524 */
[----:B------:R-:W-:Y:S05]  /*7e40*/  BRA `(.L_x_15740) ;  /* 0x00000cd000007947 */ /* 0x000fea0003800000 */
.L_x_15748:
[----:B------:R-:W-:-:S13]  /*7e50*/  ISETP.NE.AND P0, PT, R3, 0x7, PT ;  /* 0x000000070300780c */ /* 0x000fda0003f05270 */
[----:B------:R-:W-:Y:S05]  /*7e60*/  @!P0 BRA `(.L_x_15750) ;  /* 0x000000f000008947 */ /* 0x000fea0003800000 */
[----:B------:R-:W-:-:S13]  /*7e70*/  ISETP.NE.AND P0, PT, R3, 0x8, PT ;  /* 0x000000080300780c */ /* 0x000fda0003f05270 */
[----:B------:R-:W-:Y:S05]  /*7e80*/  @!P0 BRA `(.L_x_15751) ;  /* 0x0000007000008947 */ /* 0x000fea0003800000 */
[----:B------:R-:W-:-:S13]  /*7e90*/  ISETP.NE.AND P0, PT, R3, 0x9, PT ;  /* 0x000000090300780c */ /* 0x000fda0003f05270 */
[----:B------:R-:W-:Y:S05]  /*7ea0*/  @P0 BRA `(.L_x_15745) ;  /* 0x00000ab000000947 */ /* 0x000fea0003800000 */
[----:B------:R-:W0:Y:S01]  /*7eb0*/  I2F R4, R0 ;  /* 0x0000000000047306 */ /* 0x000e220000201400 */
[----:B------:R-:W-:Y:S02]  /*7ec0*/  IMAD.MOV.U32 R5, RZ, RZ, RZ ;  /* 0x000000ffff057224 */ /* 0x000fe400078e00ff */
[----:B------:R-:W-:-:S03]  /*7ed0*/  IMAD.MOV.U32 R19, RZ, RZ, R23 ;  /* 0x000000ffff137224 */ /* 0x000fc600078e0017 */
[----:B0-----:R0:W-:Y:S01]  /*7ee0*/  STG.E.64 [R8.64], R4 ;  /* 0x0000000408007986 */ /* 0x0011e2000c101b24 */
[----:B------:R-:W-:Y:S05]  /*7ef0*/  BRA `(.L_x_15740) ;  /* 0x00000c2000007947 */ /* 0x000fea0003800000 */
.L_x_15751:
[----:B------:R-:W0:Y:S01]  /*7f00*/  I2F R0, R0 ;  /* 0x0000000000007306 */ /* 0x000e220000201400 */
[----:B------:R-:W-:Y:S01]  /*7f10*/  IMAD.MOV.U32 R19, RZ, RZ, R23 ;  /* 0x000000ffff137224 */ /* 0x000fe200078e0017 */
[----:B0-----:R-:W-:-:S04]  /*7f20*/  F2FP.PACK_AB R3, RZ, R0 ;  /* 0x00000000ff03723e */ /* 0x001fc800000000ff */
[----:B------:R-:W-:-:S05]  /*7f30*/  PRMT R3, R3, 0x5410, RZ ;  /* 0x0000541003037816 */ /* 0x000fca00000000ff */
[----:B------:R0:W-:Y:S01]  /*7f40*/  STG.E [R8.64], R3 ;  /* 0x0000000308007986 */ /* 0x0001e2000c101924 */
[----:B------:R-:W-:Y:S05]  /*7f50*/  BRA `(.L_x_15740) ;  /* 0x00000bc000007947 */ /* 0x000fea0003800000 */
.L_x_15750:
[----:B------:R-:W0:Y:S01]  /*7f60*/  I2F.F64 R4, R0 ;  /* 0x0000000000047312 */ /* 0x000e220000201c00 */
[----:B------:R-:W-:Y:S01]  /*7f70*/  IMAD.MOV.U32 R19, RZ, RZ, R23 ;  /* 0x000000ffff137224 */ /* 0x000fe200078e0017 */
[----:B0-----:R0:W-:Y:S01]  /*7f80*/  STG.E.64 [R8.64], R4 ;  /* 0x0000000408007986 */ /* 0x0011e2000c101b24 */
[----:B------:R-:W-:Y:S05]  /*7f90*/  BRA `(.L_x_15740) ;  /* 0x00000b8000007947 */ /* 0x000fea0003800000 */
.L_x_15741:
        /* <DEDUP_REMOVED lines=8> */
[----:B------:R-:W-:Y:S01]  /*8020*/  ISETP.NE.AND P0, PT, R0, RZ, PT ;  /* 0x000000ff0000720c */ /* 0x000fe20003f05270 */
[----:B------:R-:W-:-:S03]  /*8030*/  IMAD.MOV.U32 R19, RZ, RZ, R23 ;  /* 0x000000ffff137224 */ /* 0x000fc600078e0017 */
[----:B------:R-:W-:-:S05]  /*8040*/  SEL R3, RZ, 0x1, !P0 ;  /* 0x00000001ff037807 */ /* 0x000fca0004000000 */
[----:B------:R0:W-:Y:S01]  /*8050*/  STG.E.U8 [R8.64], R3 ;  /* 0x0000000308007986 */ /* 0x0001e2000c101124 */
[----:B------:R-:W-:Y:S05]  /*8060*/  BRA `(.L_x_15740) ;  /* 0x00000ab000007947 */ /* 0x000fea0003800000 */
.L_x_15754:
[----:B------:R-:W0:Y:S01]  /*8070*/  I2F.F64 R4, R0 ;  /* 0x0000000000047312 */ /* 0x000e220000201c00 */
[----:B------:R-:W-:Y:S01]  /*8080*/  CS2R R6, SRZ ;  /* 0x0000000000067805 */ /* 0x000fe2000001ff00 */
[----:B------:R-:W-:-:S04]  /*8090*/  IMAD.MOV.U32 R19, RZ, RZ, R23 ;  /* 0x000000ffff137224 */ /* 0x000fc800078e0017 */
[----:B0-----:R0:W-:Y:S01]  /*80a0*/  STG.E.128 [R8.64], R4 ;  /* 0x0000000408007986 */ /* 0x0011e2000c101d24 */
[----:B------:R-:W-:Y:S05]  /*80b0*/  BRA `(.L_x_15740) ;  /* 0x00000a6000007947 */ /* 0x000fea0003800000 */
.L_x_15753:
        /* <DEDUP_REMOVED lines=21> */
.L_x_15758:
[----:B------:R-:W-:Y:S05]  /*8210*/  BSYNC B0 ;  /* 0x0000000000007941 */ /* 0x000fea0003800000 */
.L_x_15757:
[----:B------:R-:W-:Y:S01]  /*8220*/  LOP3.LUT R3, R3, R4, RZ, 0xfc, !PT ;  /* 0x0000000403037212 */ /* 0x000fe200078efcff */
[----:B------:R-:W-:-:S04]  /*8230*/  IMAD.MOV.U32 R19, RZ, RZ, R23 ;  /* 0x000000ffff137224 */ /* 0x000fc800078e0017 */
[----:B------:R0:W-:Y:S01]  /*8240*/  STG.E.U8 [R8.64], R3 ;  /* 0x0000000308007986 */ /* 0x0001e2000c101124 */
[----:B------:R-:W-:Y:S05]  /*8250*/  BRA `(.L_x_15740) ;  /* 0x000008c000007947 */ /* 0x000fea0003800000 */
.L_x_15756:
        /* <DEDUP_REMOVED lines=13> */
.L_x_15760:
[----:B------:R-:W-:Y:S01]  /*8330*/  IMAD.MOV.U32 R0, RZ, RZ, 0x7f ;  /* 0x0000007fff007424 */ /* 0x000fe200078e00ff */
[----:B------:R-:W-:-:S04]  /*8340*/  ISETP.GT.U32.AND P0, PT, R3, 0x7f800000, PT ;  /* 0x7f8000000300780c */ /* 0x000fc80003f04070 */
[----:B------:R-:W-:-:S04]  /*8350*/  SEL R0, R0, 0x7c, P0 ;  /* 0x0000007c00007807 */ /* 0x000fc80000000000 */
.L_x_15761:
[----:B------:R-:W-:Y:S05]  /*8360*/  BSYNC B0 ;  /* 0x0000000000007941 */ /* 0x000fea0003800000 */
.L_x_15759:
[----:B------:R-:W-:Y:S01]  /*8370*/  LOP3.LUT R3, R5, 0x80000000, RZ, 0xc0, !PT ;  /* 0x8000000005037812 */ /* 0x000fe200078ec0ff */
[----:B------:R-:W-:-:S03]  /*8380*/  IMAD.MOV.U32 R19, RZ, RZ, R23 ;  /* 0x000000ffff137224 */ /* 0x000fc600078e0017 */
[----:B------:R-:W-:-:S04]  /*8390*/  SHF.R.U32.HI R3, RZ, 0x18, R3 ;  /* 0x00000018ff037819 */ /* 0x000fc80000011603 */
[----:B------:R-:W-:-:S05]  /*83a0*/  LOP3.LUT R3, R0, R3, RZ, 0xfc, !PT ;  /* 0x0000000300037212 */ /* 0x000fca00078efcff */
[----:B------:R0:W-:Y:S01]  /*83b0*/  STG.E.U8 [R8.64], R3 ;  /* 0x0000000308007986 */ /* 0x0001e2000c101124 */
[----:B------:R-:W-:Y:S05]  /*83c0*/  BRA `(.L_x_15740) ;  /* 0x0000075000007947 */ /* 0x000fea0003800000 */
.L_x_15755:
[----:B------:R-:W0:Y:S01]  /*83d0*/  I2F R3, R0 ;  /* 0x0000000000037306 */ /* 0x000e220000201400 */
[----:B------:R-:W-:Y:S01]  /*83e0*/  IMAD.MOV.U32 R19, RZ, RZ, R23 ;  /* 0x000000ffff137224 */ /* 0x000fe200078e0017 */
[----:B0-----:R-:W-:-:S05]  /*83f0*/  F2FP.BF16.PACK_AB R3, RZ, R3 ;  /* 0x00000003ff03723e */ /* 0x001fca00000010ff */
[----:B------:R0:W-:Y:S01]  /*8400*/  STG.E.U16 [R8.64], R3 ;  /* 0x0000000308007986 */ /* 0x0001e2000c101524 */
[----:B------:R-:W-:Y:S05]  /*8410*/  BRA `(.L_x_15740) ;  /* 0x0000070000007947 */ /* 0x000fea0003800000 */
.L_x_15752:
        /* <DEDUP_REMOVED lines=11> */
.L_x_15764:
        /* <DEDUP_REMOVED lines=17> */
.L_x_15767:
[----:B------:R-:W-:-:S04]  /*85e0*/  LOP3.LUT R3, R5, 0x80000000, RZ, 0xc0, !PT ;  /* 0x8000000005037812 */ /* 0x000fc800078ec0ff */
[----:B------:R-:W-:-:S04]  /*85f0*/  SHF.R.U32.HI R3, RZ, 0x18, R3 ;  /* 0x00000018ff037819 */ /* 0x000fc80000011603 */
[----:B------:R-:W-:-:S04]  /*8600*/  LOP3.LUT R0, R0, R3, RZ, 0xfc, !PT ;  /* 0x0000000300007212 */ /* 0x000fc800078efcff */
[----:B------:R-:W-:Y:S02]  /*8610*/  PRMT R4, R0, 0x7610, R4 ;  /* 0x0000761000047816 */ /* 0x000fe40000000004 */
.L_x_15766:
[----:B------:R-:W-:Y:S05]  /*8620*/  BSYNC B0 ;  /* 0x0000000000007941 */ /* 0x000fea0003800000 */
.L_x_15765:
[----:B------:R0:W-:Y:S01]  /*8630*/  STG.E.U8 [R8.64], R4 ;  /* 0x0000000408007986 */ /* 0x0001e2000c101124 */
[----:B------:R-:W-:Y:S01]  /*8640*/  IMAD.MOV.U32 R19, RZ, RZ, R23 ;  /* 0x000000ffff137224 */ /* 0x000fe200078e0017 */
[----:B------:R-:W-:Y:S05]  /*8650*/  BRA `(.L_x_15740) ;  /* 0x000004c000007947 */ /* 0x000fea0003800000 */
.L_x_15763:
        /* <DEDUP_REMOVED lines=17> */
.L_x_15770:
[----:B------:R-:W-:-:S04]  /*8770*/  LOP3.LUT R3, R5, 0x80000000, RZ, 0xc0, !PT ;  /* 0x8000000005037812 */ /* 0x000fc800078ec0ff */
[----:B------:R-:W-:-:S04]  /*8780*/  SHF.R.U32.HI R3, RZ, 0x18, R3 ;  /* 0x00000018ff037819 */ /* 0x000fc80000011603 */
[----:B------:R-:W-:-:S04]  /*8790*/  LOP3.LUT R0, R0, R3, RZ, 0xfc, !PT ;  /* 0x0000000300007212 */ /* 0x000fc800078efcff */
[----:B------:R-:W-:Y:S02]  /*87a0*/  PRMT R4, R0, 0x7610, R4 ;  /* 0x0000761000047816 */ /* 0x000fe40000000004 */
.L_x_15769:
[----:B------:R-:W-:Y:S05]  /*87b0*/  BSYNC B0 ;  /* 0x0000000000007941 */ /* 0x000fea0003800000 */
.L_x_15768:
[----:B------:R0:W-:Y:S01]  /*87c0*/  STG.E.U8 [R8.64], R4 ;  /* 0x0000000408007986 */ /* 0x0001e2000c101124 */
[----:B------:R-:W-:Y:S01]  /*87d0*/  IMAD.MOV.U32 R19, RZ, RZ, R23 ;  /* 0x000000ffff137224 */ /* 0x000fe200078e0017 */
[----:B------:R-:W-:Y:S05]  /*87e0*/  BRA `(.L_x_15740) ;  /* 0x0000033000007947 */ /* 0x000fea0003800000 */
.L_x_15762:
[----:B------:R-:W-:-:S13]  /*87f0*/  ISETP.NE.AND P0, PT, R3, 0x1c, PT ;  /* 0x0000001c0300780c */ /* 0x000fda0003f05270 */
[----:B------:R-:W-:Y:S05]  /*8800*/  @!P0 BRA `(.L_x_15771) ;  /* 0x000002f000008947 */ /* 0x000fea0003800000 */
[----:B------:R-:W-:-:S13]  /*8810*/  ISETP.NE.AND P0, PT, R3, 0x1d, PT ;  /* 0x0000001d0300780c */ /* 0x000fda0003f05270 */
[----:B------:R-:W-:Y:S05]  /*8820*/  @!P0 BRA `(.L_x_15772) ;  /* 0x0000028000008947 */ /* 0x000fea0003800000 */
[----:B------:R-:W-:-:S13]  /*8830*/  ISETP.NE.AND P0, PT, R3, 0x2c, PT ;  /* 0x0000002c0300780c */ /* 0x000fda0003f05270 */
[----:B------:R-:W-:Y:S05]  /*8840*/  @P0 BRA `(.L_x_15745) ;  /* 0x0000011000000947 */ /* 0x000fea0003800000 */
[----:B------:R-:W0:Y:S01]  /*8850*/  I2F R0, R0 ;  /* 0x0000000000007306 */ /* 0x000e220000201400 */
        /* <DEDUP_REMOVED lines=16> */
.L_x_15745:
        /* <DEDUP_REMOVED lines=21> */
.L_x_15772:
[--C-:B------:R-:W-:Y:S01]  /*8ab0*/  SHF.R.S32.HI R5, RZ, 0x1f, R0.reuse ;  /* 0x0000001fff057819 */ /* 0x100fe20000011400 */
[----:B------:R-:W-:Y:S02]  /*8ac0*/  IMAD.MOV.U32 R4, RZ, RZ, R0 ;  /* 0x000000ffff047224 */ /* 0x000fe400078e0000 */
[----:B------:R-:W-:-:S03]  /*8ad0*/  IMAD.MOV.U32 R19, RZ, RZ, R23 ;  /* 0x000000ffff137224 */ /* 0x000fc600078e0017 */
[----:B------:R0:W-:Y:S01]  /*8ae0*/  STG.E.64 [R8.64], R4 ;  /* 0x0000000408007986 */ /* 0x0001e2000c101b24 */
[----:B------:R-:W-:Y:S05]  /*8af0*/  BRA `(.L_x_15740) ;  /* 0x0000002000007947 */ /* 0x000fea0003800000 */
.L_x_15771:
[----:B------:R0:W-:Y:S01]  /*8b00*/  STG.E [R8.64], R0 ;  /* 0x0000000008007986 */ /* 0x0001e2000c101924 */
[----:B------:R-:W-:-:S03]  /*8b10*/  IMAD.MOV.U32 R19, RZ, RZ, R23 ;  /* 0x000000ffff137224 */ /* 0x000fc600078e0017 */
.L_x_15740:
[----:B------:R-:W-:Y:S05]  /*8b20*/  BSYNC B6 ;  /* 0x0000000000067941 */ /* 0x000fea0003800000 */
.L_x_15739:
        /* <DEDUP_REMOVED lines=19> */
[----:B--2--5:R0:W-:Y:S01]  /*8c60*/  STG.E.U8 [R8.64], R24 ;  /* 0x0000001808007986 */ /* 0x0241e2000c101124 */
[----:B------:R-:W-:Y:S05]  /*8c70*/  BRA `(.L_x_15780) ;  /* 0x00000d9000007947 */ /* 0x000fea0003800000 */
.L_x_15778:
[----:B--2--5:R0:W-:Y:S01]  /*8c80*/  STG.E.U8 [R8.64], R24 ;  /* 0x0000001808007986 */ /* 0x0241e2000c101124 */
[----:B------:R-:W-:Y:S05]  /*8c90*/  BRA `(.L_x_15780) ;  /* 0x00000d7000007947 */ /* 0x000fea0003800000 */
.L_x_15777:
[----:B------:R-:W-:-:S13]  /*8ca0*/  ISETP.NE.AND P0, PT, R0, 0x2, PT ;  /* 0x000000020000780c */ /* 0x000fda0003f05270 */
[----:B------:R-:W-:Y:S05]  /*8cb0*/  @!P0 BRA `(.L_x_15781) ;  /* 0x0000009000008947 */ /* 0x000fea0003800000 */
[----:B------:R-:W-:-:S13]  /*8cc0*/  ISETP.NE.AND P0, PT, R0, 0x3, PT ;  /* 0x000000030000780c */ /* 0x000fda0003f05270 */
[----:B------:R-:W-:Y:S05]  /*8cd0*/  @!P0 BRA `(.L_x_15782) ;  /* 0x0000005000008947 */ /* 0x000fea0003800000 */
[----:B------:R-:W-:-:S13]  /*8ce0*/  ISETP.NE.AND P0, PT, R0, 0x4, PT ;  /* 0x000000040000780c */ /* 0x000fda0003f05270 */
[----:B------:R-:W-:Y:S05]  /*8cf0*/  @P0 BRA `(.L_x_15779) ;  /* 0x00000b9000000947 */ /* 0x000fea0003800000 */
[----:B--2--5:R-:W-:-:S05]  /*8d00*/  SHF.R.S32.HI R25, RZ, 0x1f, R24 ;  /* 0x0000001fff197819 */ /* 0x024fca0000011418 */
[----:B------:R0:W-:Y:S01]  /*8d10*/  STG.E.64 [R8.64], R24 ;  /* 0x0000001808007986 */ /* 0x0001e2000c101b24 */
[----:B------:R-:W-:Y:S05]  /*8d20*/  BRA `(.L_x_15780) ;  /* 0x00000ce000007947 */ /* 0x000fea0003800000 */
.L_x_15782:
[----:B--2--5:R0:W-:Y:S01]  /*8d30*/  STG.E [R8.64], R24 ;  /* 0x0000001808007986 */ /* 0x0241e2000c101924 */
[----:B------:R-:W-:Y:S05]  /*8d40*/  BRA `(.L_x_15780) ;  /* 0x00000cc000007947 */ /* 0x000fea0003800000 */
.L_x_15781:
[----:B--2--5:R0:W-:Y:S01]  /*8d50*/  STG.E.U16 [R8.64], R24 ;  /* 0x0000001808007986 */ /* 0x0241e2000c101524 */
[----:B------:R-:W-:Y:S05]  /*8d60*/  BRA `(.L_x_15780) ;  /* 0x00000ca000007947 */ /* 0x000fea0003800000 */
.L_x_15776:
[----:B------:R-:W-:-:S13]  /*8d70*/  ISETP.GT.AND P0, PT, R0, 0x6, PT ;  /* 0x000000060000780c */ /* 0x000fda0003f04270 */
[----:B------:R-:W-:Y:S05]  /*8d80*/  @P0 BRA `(.L_x_15783) ;  /* 0x000000b000000947 */ /* 0x000fea0003800000 */
[----:B------:R-:W-:-:S13]  /*8d90*/  ISETP.NE.AND P0, PT, R0, 0x5, PT ;  /* 0x000000050000780c */ /* 0x000fda0003f05270 */
[----:B------:R-:W-:Y:S05]  /*8da0*/  @!P0 BRA `(.L_x_15784) ;  /* 0x0000005000008947 */ /* 0x000fea0003800000 */
[----:B------:R-:W-:-:S13]  /*8db0*/  ISETP.NE.AND P0, PT, R0, 0x6, PT ;  /* 0x000000060000780c */ /* 0x000fda0003f05270 */
[----:B------:R-:W-:Y:S05]  /*8dc0*/  @P0 BRA `(.L_x_15779) ;  /* 0x00000ac000000947 */ /* 0x000fea0003800000 */
[----:B--2--5:R-:W0:Y:S02]  /*8dd0*/  I2F R3, R24 ;  /* 0x0000001800037306 */ /* 0x024e240000201400 */
[----:B0-----:R0:W-:Y:S01]  /*8de0*/  STG.E [R8.64], R3 ;  /* 0x0000000308007986 */ /* 0x0011e2000c101924 */
[----:B------:R-:W-:Y:S05]  /*8df0*/  BRA `(.L_x_15780) ;  /* 0x00000c1000007947 */ /* 0x000fea0003800000 */
.L_x_15784:
[----:B--2--5:R-:W0:Y:S02]  /*8e00*/  I2F R0, R24 ;  /* 0x0000001800007306 */ /* 0x024e240000201400 */
[----:B0-----:R-:W-:-:S05]  /*8e10*/  F2FP.PACK_AB R0, RZ, R0 ;  /* 0x00000000ff00723e */ /* 0x001fca00000000ff */
[----:B------:R0:W-:Y:S01]  /*8e20*/  STG.E.U16 [R8.64], R0 ;  /* 0x0000000008007986 */ /* 0x0001e2000c101524 */
[----:B------:R-:W-:Y:S05]  /*8e30*/  BRA `(.L_x_15780) ;  /* 0x00000bd000007947 */ /* 0x000fea0003800000 */
.L_x_15783:
[----:B------:R-:W-:-:S13]  /*8e40*/  ISETP.NE.AND P0, PT, R0, 0x7, PT ;  /* 0x000000070000780c */ /* 0x000fda0003f05270 */
[----:B------:R-:W-:Y:S05]  /*8e50*/  @!P0 BRA `(.L_x_15785) ;  /* 0x000000d000008947 */ /* 0x000fea0003800000 */
[----:B------:R-:W-:-:S13]  /*8e60*/  ISETP.NE.AND P0, PT, R0, 0x8, PT ;  /* 0x000000080000780c */ /* 0x000fda0003f05270 */
[----:B------:R-:W-:Y:S05]  /*8e70*/  @!P0 BRA `(.L_x_15786) ;  /* 0x0000006000008947 */ /* 0x000fea0003800000 */
[----:B------:R-:W-:-:S13]  /*8e80*/  ISETP.NE.AND P0, PT, R0, 0x9, PT ;  /* 0x000000090000780c */ /* 0x000fda0003f05270 */
[----:B------:R-:W-:Y:S05]  /*8e90*/  @P0 BRA `(.L_x_15779) ;  /* 0x000009f000000947 */ /* 0x000fea0003800000 */
[----:B--2--5:R-:W0:Y:S01]  /*8ea0*/  I2F R24, R24 ;  /* 0x0000001800187306 */ /* 0x024e220000201400 */
[----:B------:R-:W-:-:S05]  /*8eb0*/  IMAD.MOV.U32 R25, RZ, RZ, RZ ;  /* 0x000000ffff197224 */ /* 0x000fca00078e00ff */
[----:B0-----:R0:W-:Y:S01]  /*8ec0*/  STG.E.64 [R8.64], R24 ;  /* 0x0000001808007986 */ /* 0x0011e2000c101b24 */
[----:B------:R-:W-:Y:S05]  /*8ed0*/  BRA `(.L_x_15780) ;  /* 0x00000b3000007947 */ /* 0x000fea0003800000 */
.L_x_15786:
[----:B--2--5:R-:W0:Y:S02]  /*8ee0*/  I2F R24, R24 ;  /* 0x0000001800187306 */ /* 0x024e240000201400 */
[----:B0-----:R-:W-:-:S04]  /*8ef0*/  F2FP.PACK_AB R3, RZ, R24 ;  /* 0x00000018ff03723e */ /* 0x001fc800000000ff */
[----:B------:R-:W-:-:S05]  /*8f00*/  PRMT R3, R3, 0x5410, RZ ;  /* 0x0000541003037816 */ /* 0x000fca00000000ff */
[----:B------:R0:W-:Y:S01]  /*8f10*/  STG.E [R8.64], R3 ;  /* 0x0000000308007986 */ /* 0x0001e2000c101924 */
[----:B------:R-:W-:Y:S05]  /*8f20*/  BRA `(.L_x_15780) ;  /* 0x00000ae000007947 */ /* 0x000fea0003800000 */
.L_x_15785:
[----:B--2--5:R-:W0:Y:S02]  /*8f30*/  I2F.F64 R24, R24 ;  /* 0x0000001800187312 */ /* 0x024e240000201c00 */
[----:B0-----:R0:W-:Y:S01]  /*8f40*/  STG.E.64 [R8.64], R24 ;  /* 0x0000001808007986 */ /* 0x0011e2000c101b24 */
[----:B------:R-:W-:Y:S05]  /*8f50*/  BRA `(.L_x_15780) ;  /* 0x00000ab000007947 */ /* 0x000fea0003800000 */
.L_x_15775:
        /* <DEDUP_REMOVED lines=8> */
[----:B--2--5:R-:W-:-:S04]  /*8fe0*/  ISETP.NE.AND P0, PT, R24, RZ, PT ;  /* 0x000000ff1800720c */ /* 0x024fc80003f05270 */
[----:B------:R-:W-:-:S05]  /*8ff0*/  SEL R3, RZ, 0x1, !P0 ;  /* 0x00000001ff037807 */ /* 0x000fca0004000000 */
[----:B------:R0:W-:Y:S01]  /*9000*/  STG.E.U8 [R8.64], R3 ;  /* 0x0000000308007986 */ /* 0x0001e2000c101124 */
[----:B------:R-:W-:Y:S05]  /*9010*/  BRA `(.L_x_15780) ;  /* 0x000009f000007947 */ /* 0x000fea0003800000 */
.L_x_15789:
[----:B--2--5:R-:W0:Y:S01]  /*9020*/  I2F.F64 R4, R24 ;  /* 0x0000001800047312 */ /* 0x024e220000201c00 */
[----:B------:R-:W-:-:S05]  /*9030*/  CS2R R6, SRZ ;  /* 0x0000000000067805 */ /* 0x000fca000001ff00 */
[----:B0-----:R0:W-:Y:S01]  /*9040*/  STG.E.128 [R8.64], R4 ;  /* 0x0000000408007986 */ /* 0x0011e2000c101d24 */
[----:B------:R-:W-:Y:S05]  /*9050*/  BRA `(.L_x_15780) ;  /* 0x000009b000007947 */ /* 0x000fea0003800000 */
.L_x_15788:
[----:B------:R-:W-:-:S13]  /*9060*/  ISETP.NE.AND P0, PT, R0, 0xf, PT ;  /* 0x0000000f0000780c */ /* 0x000fda0003f05270 */
[----:B------:R-:W-:Y:S05]  /*9070*/  @!P0 BRA `(.L_x_15790) ;  /* 0x000002d000008947 */ /* 0x000fea0003800000 */
[----:B------:R-:W-:-:S13]  /*9080*/  ISETP.NE.AND P0, PT, R0, 0x17, PT ;  /* 0x000000170000780c */ /* 0x000fda0003f05270 */
[----:B------:R-:W-:Y:S05]  /*9090*/  @!P0 BRA `(.L_x_15791) ;  /* 0x0000015000008947 */ /* 0x000fea0003800000 */
[----:B------:R-:W-:-:S13]  /*90a0*/  ISETP.NE.AND P0, PT, R0, 0x18, PT ;  /* 0x000000180000780c */ /* 0x000fda0003f05270 */
[----:B------:R-:W-:Y:S05]  /*90b0*/  @P0 BRA `(.L_x_15779) ;  /* 0x000007d000000947 */ /* 0x000fea0003800000 */
[----:B--2--5:R-:W0:Y:S01]  /*90c0*/  I2F R7, R24 ;  /* 0x0000001800077306 */ /* 0x024e220000201400 */
        /* <DEDUP_REMOVED lines=14> */
.L_x_15793:
[----:B------:R-:W-:Y:S05]  /*91b0*/  BSYNC B0 ;  /* 0x0000000000007941 */ /* 0x000fea0003800000 */
.L_x_15792:
[----:B------:R-:W-:-:S05]  /*91c0*/  LOP3.LUT R5, R0, R5, RZ, 0xfc, !PT ;  /* 0x0000000500057212 */ /* 0x000fca00078efcff */
[----:B------:R0:W-:Y:S01]  /*91d0*/  STG.E.U8 [R8.64], R5 ;  /* 0x0000000508007986 */ /* 0x0001e2000c101124 */
[----:B------:R-:W-:Y:S05]  /*91e0*/  BRA `(.L_x_15780) ;  /* 0x0000082000007947 */ /* 0x000fea0003800000 */
.L_x_15791:
[----:B--2--5:R-:W0:Y:S01]  /*91f0*/  I2F R5, R24 ;  /* 0x0000001800057306 */ /* 0x024e220000201400 */
        /* <DEDUP_REMOVED lines=12> */
.L_x_15795:
[----:B------:R-:W-:Y:S01]  /*92c0*/  IMAD.MOV.U32 R0, RZ, RZ, 0x7f ;  /* 0x0000007fff007424 */ /* 0x000fe200078e00ff */
[----:B------:R-:W-:-:S04]  /*92d0*/  ISETP.GT.U32.AND P0, PT, R3, 0x7f800000, PT ;  /* 0x7f8000000300780c */ /* 0x000fc80003f04070 */
[----:B------:R-:W-:-:S04]  /*92e0*/  SEL R0, R0, 0x7c, P0 ;  /* 0x0000007c00007807 */ /* 0x000fc80000000000 */
.L_x_15796:
[----:B------:R-:W-:Y:S05]  /*92f0*/  BSYNC B0 ;  /* 0x0000000000007941 */ /* 0x000fea0003800000 */
.L_x_15794:
[----:B------:R-:W-:-:S04]  /*9300*/  LOP3.LUT R3, R5, 0x80000000, RZ, 0xc0, !PT ;  /* 0x8000000005037812 */ /* 0x000fc800078ec0ff */
[----:B------:R-:W-:-:S04]  /*9310*/  SHF.R.U32.HI R3, RZ, 0x18, R3 ;  /* 0x00000018ff037819 */ /* 0x000fc80000011603 */
[----:B------:R-:W-:-:S05]  /*9320*/  LOP3.LUT R3, R0, R3, RZ, 0xfc, !PT ;  /* 0x0000000300037212 */ /* 0x000fca00078efcff */
[----:B------:R0:W-:Y:S01]  /*9330*/  STG.E.U8 [R8.64], R3 ;  /* 0x0000000308007986 */ /* 0x0001e2000c101124 */
[----:B------:R-:W-:Y:S05]  /*9340*/  BRA `(.L_x_15780) ;  /* 0x000006c000007947 */ /* 0x000fea0003800000 */
.L_x_15790:
[----:B--2--5:R-:W0:Y:S02]  /*9350*/  I2F R0, R24 ;  /* 0x0000001800007306 */ /* 0x024e240000201400 */
[----:B0-----:R-:W-:-:S05]  /*9360*/  F2FP.BF16.PACK_AB R0, RZ, R0 ;  /* 0x00000000ff00723e */ /* 0x001fca00000010ff */
[----:B------:R0:W-:Y:S01]  /*9370*/  STG.E.U16 [R8.64], R0 ;  /* 0x0000000008007986 */ /* 0x0001e2000c101524 */
[----:B------:R-:W-:Y:S05]  /*9380*/  BRA `(.L_x_15780) ;  /* 0x0000068000007947 */ /* 0x000fea0003800000 */
.L_x_15787:
        /* <DEDUP_REMOVED lines=8> */
[----:B--2--5:R0:W-:Y:S01]  /*9410*/  STG.E.U16 [R8.64], R24 ;  /* 0x0000001808007986 */ /* 0x0241e2000c101524 */
[----:B------:R-:W-:Y:S05]  /*9420*/  BRA `(.L_x_15780) ;  /* 0x000005e000007947 */ /* 0x000fea0003800000 */
.L_x_15799:
[----:B--2--5:R-:W0:Y:S01]  /*9430*/  I2F R5, R24 ;  /* 0x0000001800057306 */ /* 0x024e220000201400 */
        /* <DEDUP_REMOVED lines=16> */
.L_x_15802:
[----:B------:R-:W-:-:S04]  /*9540*/  LOP3.LUT R3, R5, 0x80000000, RZ, 0xc0, !PT ;  /* 0x8000000005037812 */ /* 0x000fc800078ec0ff */
[----:B------:R-:W-:-:S04]  /*9550*/  SHF.R.U32.HI R3, RZ, 0x18, R3 ;  /* 0x00000018ff037819 */ /* 0x000fc80000011603 */
[----:B------:R-:W-:-:S04]  /*9560*/  LOP3.LUT R0, R0, R3, RZ, 0xfc, !PT ;  /* 0x0000000300007212 */ /* 0x000fc800078efcff */
[----:B------:R-:W-:Y:S02]  /*9570*/  PRMT R4, R0, 0x7610, R4 ;  /* 0x0000761000047816 */ /* 0x000fe40000000004 */
.L_x_15801:
[----:B------:R-:W-:Y:S05]  /*9580*/  BSYNC B0 ;  /* 0x0000000000007941 */ /* 0x000fea0003800000 */
.L_x_15800:
[----:B------:R0:W-:Y:S01]  /*9590*/  STG.E.U8 [R8.64], R4 ;  /* 0x0000000408007986 */ /* 0x0001e2000c101124 */
[----:B------:R-:W-:Y:S05]  /*95a0*/  BRA `(.L_x_15780) ;  /* 0x0000046000007947 */ /* 0x000fea0003800000 */
.L_x_15798:
        /* <DEDUP_REMOVED lines=17> */
.L_x_15805:
[----:B------:R-:W-:-:S04]  /*96c0*/  LOP3.LUT R3, R5, 0x80000000, RZ, 0xc0, !PT ;  /* 0x8000000005037812 */ /* 0x000fc800078ec0ff */
[----:B------:R-:W-:-:S04]  /*96d0*/  SHF.R.U32.HI R3, RZ, 0x18, R3 ;  /* 0x00000018ff037819 */ /* 0x000fc80000011603 */
[----:B------:R-:W-:-:S04]  /*96e0*/  LOP3.LUT R0, R0, R3, RZ, 0xfc, !PT ;  /* 0x0000000300007212 */ /* 0x000fc800078efcff */
[----:B------:R-:W-:Y:S02]  /*96f0*/  PRMT R4, R0, 0x7610, R4 ;  /* 0x0000761000047816 */ /* 0x000fe40000000004 */
.L_x_15804:
[----:B------:R-:W-:Y:S05]  /*9700*/  BSYNC B0 ;  /* 0x0000000000007941 */ /* 0x000fea0003800000 */
.L_x_15803:
[----:B------:R0:W-:Y:S01]  /*9710*/  STG.E.U8 [R8.64], R4 ;  /* 0x0000000408007986 */ /* 0x0001e2000c101124 */
[----:B------:R-:W-:Y:S05]  /*9720*/  BRA `(.L_x_15780) ;  /* 0x000002e000007947 */ /* 0x000fea0003800000 */
.L_x_15797:
[----:B------:R-:W-:-:S13]  /*9730*/  ISETP.NE.AND P0, PT, R0, 0x1c, PT ;  /* 0x0000001c0000780c */ /* 0x000fda0003f05270 */
[----:B------:R-:W-:Y:S05]  /*9740*/  @!P0 BRA `(.L_x_15806) ;  /* 0x000002b000008947 */ /* 0x000fea0003800000 */
[----:B------:R-:W-:-:S13]  /*9750*/  ISETP.NE.AND P0, PT, R0, 0x1d, PT ;  /* 0x0000001d0000780c */ /* 0x000fda0003f05270 */
[----:B------:R-:W-:Y:S05]  /*9760*/  @!P0 BRA `(.L_x_15807) ;  /* 0x0000026000008947 */ /* 0x000fea0003800000 */
[----:B------:R-:W-:-:S13]  /*9770*/  ISETP.NE.AND P0, PT, R0, 0x2c, PT ;  /* 0x0000002c0000780c */ /* 0x000fda0003f05270 */
[----:B------:R-:W-:Y:S05]  /*9780*/  @P0 BRA `(.L_x_15779) ;  /* 0x0000010000000947 */ /* 0x000fea0003800000 */
[----:B--2--5:R-:W0:Y:S01]  /*9790*/  I2F R24, R24 ;  /* 0x0000001800187306 */ /* 0x024e220000201400 */
        /* <DEDUP_REMOVED lines=15> */
.L_x_15779:
        /* <DEDUP_REMOVED lines=20> */
.L_x_15807:
[----:B--2--5:R-:W-:-:S05]  /*99d0*/  SHF.R.S32.HI R25, RZ, 0x1f, R24 ;  /* 0x0000001fff197819 */ /* 0x024fca0000011418 */
[----:B------:R0:W-:Y:S01]  /*99e0*/  STG.E.64 [R8.64], R24 ;  /* 0x0000001808007986 */ /* 0x0001e2000c101b24 */
[----:B------:R-:W-:Y:S05]  /*99f0*/  BRA `(.L_x_15780) ;  /* 0x0000001000007947 */ /* 0x000fea0003800000 */
.L_x_15806:
[----:B--2--5:R0:W-:Y:S02]  /*9a00*/  STG.E [R8.64], R24 ;  /* 0x0000001808007986 */ /* 0x0241e4000c101924 */
.L_x_15780:
        /* <DEDUP_REMOVED lines=21> */
.L_x_15811:
[----:B------:R0:W-:Y:S01]  /*9b60*/  STG.E.U8 [R8.64], R22 ;  /* 0x0000001608007986 */ /* 0x0001e2000c101124 */
[----:B------:R-:W-:Y:S05]  /*9b70*/  BRA `(.L_x_15813) ;  /* 0x00000d7000007947 */ /* 0x000fea0003800000 */
.L_x_15810:
        /* <DEDUP_REMOVED lines=9> */
.L_x_15815:
[----:B------:R0:W-:Y:S01]  /*9c10*/  STG.E [R8.64], R22 ;  /* 0x0000001608007986 */ /* 0x0001e2000c101924 */
[----:B------:R-:W-:Y:S05]  /*9c20*/  BRA `(.L_x_15813) ;  /* 0x00000cc000007947 */ /* 0x000fea0003800000 */
.L_x_15814:
[----:B------:R0:W-:Y:S01]  /*9c30*/  STG.E.U16 [R8.64], R22 ;  /* 0x0000001608007986 */ /* 0x0001e2000c101524 */
[----:B------:R-:W-:Y:S05]  /*9c40*/  BRA `(.L_x_15813) ;  /* 0x00000ca000007947 */ /* 0x000fea0003800000 */
.L_x_15809:
        /* <DEDUP_REMOVED lines=9> */
.L_x_15817:
[----:B------:R-:W0:Y:S02]  /*9ce0*/  I2F R0, R22 ;  /* 0x0000001600007306 */ /* 0x000e240000201400 */
[----:B0-----:R-:W-:-:S05]  /*9cf0*/  F2FP.PACK_AB R0, RZ, R0 ;  /* 0x00000000ff00723e */ /* 0x001fca00000000ff */
[----:B------:R0:W-:Y:S01]  /*9d00*/  STG.E.U16 [R8.64], R0 ;  /* 0x0000000008007986 */ /* 0x0001e2000c101524 */
[----:B------:R-:W-:Y:S05]  /*9d10*/  BRA `(.L_x_15813) ;  /* 0x00000bd000007947 */ /* 0x000fea0003800000 */
.L_x_15816:
        /* <DEDUP_REMOVED lines=10> */
.L_x_15819:
[----:B------:R-:W0:Y:S02]  /*9dc0*/  I2F R22, R22 ;  /* 0x0000001600167306 */ /* 0x000e240000201400 */
[----:B0-----:R-:W-:-:S04]  /*9dd0*/  F2FP.PACK_AB R3, RZ, R22 ;  /* 0x00000016ff03723e */ /* 0x001fc800000000ff */
[----:B------:R-:W-:-:S05]  /*9de0*/  PRMT R3, R3, 0x5410, RZ ;  /* 0x0000541003037816 */ /* 0x000fca00000000ff */
[----:B------:R0:W-:Y:S01]  /*9df0*/  STG.E [R8.64], R3 ;  /* 0x0000000308007986 */ /* 0x0001e2000c101924 */
[----:B------:R-:W-:Y:S05]  /*9e00*/  BRA `(.L_x_15813) ;  /* 0x00000ae000007947 */ /* 0x000fea0003800000 */
.L_x_15818:
[----:B------:R-:W0:Y:S02]  /*9e10*/  I2F.F64 R22, R22 ;  /* 0x0000001600167312 */ /* 0x000e240000201c00 */
[----:B0-----:R0:W-:Y:S01]  /*9e20*/  STG.E.64 [R8.64], R22 ;  /* 0x0000001608007986 */ /* 0x0011e2000c101b24 */
[----:B------:R-:W-:Y:S05]  /*9e30*/  BRA `(.L_x_15813) ;  /* 0x00000ab000007947 */ /* 0x000fea0003800000 */
.L_x_15808:
        /* <DEDUP_REMOVED lines=12> */
.L_x_15822:
[----:B------:R-:W0:Y:S01]  /*9f00*/  I2F.F64 R4, R22 ;  /* 0x0000001600047312 */ /* 0x000e220000201c00 */
[----:B------:R-:W-:-:S05]  /*9f10*/  CS2R R6, SRZ ;  /* 0x0000000000067805 */ /* 0x000fca000001ff00 */
[----:B0-----:R0:W-:Y:S01]  /*9f20*/  STG.E.128 [R8.64], R4 ;  /* 0x0000000408007986 */ /* 0x0011e2000c101d24 */
[----:B------:R-:W-:Y:S05]  /*9f30*/  BRA `(.L_x_15813) ;  /* 0x000009b000007947 */ /* 0x000fea0003800000 */
.L_x_15821:
        /* <DEDUP_REMOVED lines=21> */
.L_x_15826:
[----:B------:R-:W-:Y:S05]  /*a090*/  BSYNC B0 ;  /* 0x0000000000007941 */ /* 0x000fea0003800000 */
.L_x_15825:
[----:B------:R-:W-:-:S05]  /*a0a0*/  LOP3.LUT R5, R0, R5, RZ, 0xfc, !PT ;  /* 0x0000000500057212 */ /* 0x000fca00078efcff */
[----:B------:R0:W-:Y:S01]  /*a0b0*/  STG.E.U8 [R8.64], R5 ;  /* 0x0000000508007986 */ /* 0x0001e2000c101124 */
[----:B------:R-:W-:Y:S05]  /*a0c0*/  BRA `(.L_x_15813) ;  /* 0x0000082000007947 */ /* 0x000fea0003800000 */
.L_x_15824:
        /* <DEDUP_REMOVED lines=13> */
.L_x_15828:
[----:B------:R-:W-:Y:S01]  /*a1a0*/  IMAD.MOV.U32 R0, RZ, RZ, 0x7f ;  /* 0x0000007fff007424 */ /* 0x000fe200078e00ff */
[----:B------:R-:W-:-:S04]  /*a1b0*/  ISETP.GT.U32.AND P0, PT, R3, 0x7f800000, PT ;  /* 0x7f8000000300780c */ /* 0x000fc80003f04070 */
[----:B------:R-:W-:-:S04]  /*a1c0*/  SEL R0, R0, 0x7c, P0 ;  /* 0x0000007c00007807 */ /* 0x000fc80000000000 */
.L_x_15829:
[----:B------:R-:W-:Y:S05]  /*a1d0*/  BSYNC B0 ;  /* 0x0000000000007941 */ /* 0x000fea0003800000 */
.L_x_15827:
[----:B------:R-:W-:-:S04]  /*a1e0*/  LOP3.LUT R3, R5, 0x80000000, RZ, 0xc0, !PT ;  /* 0x8000000005037812 */ /* 0x000fc800078ec0ff */
[----:B------:R-:W-:-:S04]  /*a1f0*/  SHF.R.U32.HI R3, RZ, 0x18, R3 ;  /* 0x00000018ff037819 */ /* 0x000fc80000011603 */
[----:B------:R-:W-:-:S05]  /*a200*/  LOP3.LUT R3, R0, R3, RZ, 0xfc, !PT ;  /* 0x0000000300037212 */ /* 0x000fca00078efcff */
[----:B------:R0:W-:Y:S01]  /*a210*/  STG.E.U8 [R8.64], R3 ;  /* 0x0000000308007986 */ /* 0x0001e2000c101124 */
[----:B------:R-:W-:Y:S05]  /*a220*/  BRA `(.L_x_15813) ;  /* 0x000006c000007947 */ /* 0x000fea0003800000 */
.L_x_15823:
[----:B------:R-:W0:Y:S02]  /*a230*/  I2F R0, R22 ;  /* 0x0000001600007306 */ /* 0x000e240000201400 */
[----:B0-----:R-:W-:-:S05]  /*a240*/  F2FP.BF16.PACK_AB R0, RZ, R0 ;  /* 0x00000000ff00723e */ /* 0x001fca00000010ff */
[----:B------:R0:W-:Y:S01]  /*a250*/  STG.E.U16 [R8.64], R0 ;  /* 0x0000000008007986 */ /* 0x0001e2000c101524 */
[----:B------:R-:W-:Y:S05]  /*a260*/  BRA `(.L_x_15813) ;  /* 0x0000068000007947 */ /* 0x000fea0003800000 */
.L_x_15820:
        /* <DEDUP_REMOVED lines=10> */
.L_x_15832:
        /* <DEDUP_REMOVED lines=17> */
.L_x_15835:
[----:B------:R-:W-:-:S04]  /*a420*/  LOP3.LUT R3, R5, 0x80000000, RZ, 0xc0, !PT ;  /* 0x8000000005037812 */ /* 0x000fc800078ec0ff */
[----:B------:R-:W-:-:S04]  /*a430*/  SHF.R.U32.HI R3, RZ, 0x18, R3 ;  /* 0x00000018ff037819 */ /* 0x000fc80000011603 */
[----:B------:R-:W-:-:S04]  /*a440*/  LOP3.LUT R0, R0, R3, RZ, 0xfc, !PT ;  /* 0x0000000300007212 */ /* 0x000fc800078efcff */
[----:B------:R-:W-:Y:S02]  /*a450*/  PRMT R4, R0, 0x7610, R4 ;  /* 0x0000761000047816 */ /* 0x000fe40000000004 */
.L_x_15834:
[----:B------:R-:W-:Y:S05]  /*a460*/  BSYNC B0 ;  /* 0x0000000000007941 */ /* 0x000fea0003800000 */
.L_x_15833:
[----:B------:R0:W-:Y:S01]  /*a470*/  STG.E.U8 [R8.64], R4 ;  /* 0x0000000408007986 */ /* 0x0001e2000c101124 */
[----:B------:R-:W-:Y:S05]  /*a480*/  BRA `(.L_x_15813) ;  /* 0x0000046000007947 */ /* 0x000fea0003800000 */
.L_x_15831:
        /* <DEDUP_REMOVED lines=17> */
.L_x_15838:
[----:B------:R-:W-:-:S04]  /*a5a0*/  LOP3.LUT R3, R5, 0x80000000, RZ, 0xc0, !PT ;  /* 0x8000000005037812 */ /* 0x000fc800078ec0ff */
[----:B------:R-:W-:-:S04]  /*a5b0*/  SHF.R.U32.HI R3, RZ, 0x18, R3 ;  /* 0x00000018ff037819 */ /* 0x000fc80000011603 */
[----:B------:R-:W-:-:S04]  /*a5c0*/  LOP3.LUT R0, R0, R3, RZ, 0xfc, !PT ;  /* 0x0000000300007212 */ /* 0x000fc800078efcff */
[----:B------:R-:W-:Y:S02]  /*a5d0*/  PRMT R4, R0, 0x7610, R4 ;  /* 0x0000761000047816 */ /* 0x000fe40000000004 */
.L_x_15837:
[----:B------:R-:W-:Y:S05]  /*a5e0*/  BSYNC B0 ;  /* 0x0000000000007941 */ /* 0x000fea0003800000 */
.L_x_15836:
[----:B------:R0:W-:Y:S01]  /*a5f0*/  STG.E.U8 [R8.64], R4 ;  /* 0x0000000408007986 */ /* 0x0001e2000c101124 */
[----:B------:R-:W-:Y:S05]  /*a600*/  BRA `(.L_x_15813) ;  /* 0x000002e000007947 */ /* 0x000fea0003800000 */
.L_x_15830:
        /* <DEDUP_REMOVED lines=22> */
.L_x_15812:
        /* <DEDUP_REMOVED lines=20> */
.L_x_15840:
[----:B------:R-:W-:-:S05]  /*a8b0*/  SHF.R.S32.HI R23, RZ, 0x1f, R22 ;  /* 0x0000001fff177819 */ /* 0x000fca0000011416 */
[----:B------:R0:W-:Y:S01]  /*a8c0*/  STG.E.64 [R8.64], R22 ;  /* 0x0000001608007986 */ /* 0x0001e2000c101b24 */
[----:B------:R-:W-:Y:S05]  /*a8d0*/  BRA `(.L_x_15813) ;  /* 0x0000001000007947 */ /* 0x000fea0003800000 */
.L_x_15839:
[----:B------:R0:W-:Y:S02]  /*a8e0*/  STG.E [R8.64], R22 ;  /* 0x0000001608007986 */ /* 0x0001e4000c101924 */
.L_x_15813:
[----:B------:R-:W-:Y:S02]  /*a8f0*/  IADD3 R19, R19, 0x80, RZ ;  /* 0x0000008013137810 */ /* 0x000fe40007ffe0ff */
.L_x_15774:
[----:B------:R-:W-:Y:S05]  /*a900*/  BSYNC B6 ;  /* 0x0000000000067941 */ /* 0x000fea0003800000 */
.L_x_15773:
        /* <DEDUP_REMOVED lines=19> */
.L_x_15844:
[----:B-----5:R-:W-:Y:S01]  /*aa40*/  STG.E.U8 [R2.64], R18 ;  /* 0x0000001202007986 */ /* 0x020fe2000c101124 */
[----:B------:R-:W-:Y:S05]  /*aa50*/  EXIT ;  /* 0x000000000000794d */ /* 0x000fea0003800000 */
.L_x_15843:
[----:B------:R-:W-:-:S13]  /*aa60*/  ISETP.NE.AND P0, PT, R0, 0x2, PT ;  /* 0x000000020000780c */ /* 0x000fda0003f05270 */
[----:B------:R-:W-:Y:S05]  /*aa70*/  @!P0 BRA `(.L_x_15846) ;  /* 0x0000009000008947 */ /* 0x000fea0003800000 */
[----:B------:R-:W-:-:S13]  /*aa80*/  ISETP.NE.AND P0, PT, R0, 0x3, PT ;  /* 0x000000030000780c */ /* 0x000fda0003f05270 */
[----:B------:R-:W-:Y:S05]  /*aa90*/  @!P0 BRA `(.L_x_15847) ;  /* 0x0000005000008947 */ /* 0x000fea0003800000 */
[----:B------:R-:W-:-:S13]  /*aaa0*/  ISETP.NE.AND P0, PT, R0, 0x4, PT ;  /* 0x000000040000780c */ /* 0x000fda0003f05270 */
[----:B------:R-:W-:Y:S05]  /*aab0*/  @P0 BRA `(.L_x_15845) ;  /* 0x00000b9000000947 */ /* 0x000fea0003800000 */
[----:B-----5:R-:W-:-:S05]  /*aac0*/  SHF.R.S32.HI R19, RZ, 0x1f, R18 ;  /* 0x0000001fff137819 */ /* 0x020fca0000011412 */
[----:B------:R-:W-:Y:S01]  /*aad0*/  STG.E.64 [R2.64], R18 ;  /* 0x0000001202007986 */ /* 0x000fe2000c101b24 */
[----:B------:R-:W-:Y:S05]  /*aae0*/  EXIT ;  /* 0x000000000000794d */ /* 0x000fea0003800000 */
.L_x_15847:
[----:B-----5:R-:W-:Y:S01]  /*aaf0*/  STG.E [R2.64], R18 ;  /* 0x0000001202007986 */ /* 0x020fe2000c101924 */
[----:B------:R-:W-:Y:S05]  /*ab00*/  EXIT ;  /* 0x000000000000794d */ /* 0x000fea0003800000 */
.L_x_15846:
[----:B-----5:R-:W-:Y:S01]  /*ab10*/  STG.E.U16 [R2.64], R18 ;  /* 0x0000001202007986 */ /* 0x020fe2000c101524 */
[----:B------:R-:W-:Y:S05]  /*ab20*/  EXIT ;  /* 0x000000000000794d */ /* 0x000fea0003800000 */
.L_x_15842:
[----:B------:R-:W-:-:S13]  /*ab30*/  ISETP.GT.AND P0, PT, R0, 0x6, PT ;  /* 0x000000060000780c */ /* 0x000fda0003f04270 */
[----:B------:R-:W-:Y:S05]  /*ab40*/  @P0 BRA `(.L_x_15848) ;  /* 0x000000b000000947 */ /* 0x000fea0003800000 */
[----:B------:R-:W-:-:S13]  /*ab50*/  ISETP.NE.AND P0, PT, R0, 0x5, PT ;  /* 0x000000050000780c */ /* 0x000fda0003f05270 */
[----:B------:R-:W-:Y:S05]  /*ab60*/  @!P0 BRA `(.L_x_15849) ;  /* 0x0000005000008947 */ /* 0x000fea0003800000 */
[----:B------:R-:W-:-:S13]  /*ab70*/  ISETP.NE.AND P0, PT, R0, 0x6, PT ;  /* 0x000000060000780c */ /* 0x000fda0003f05270 */
[----:B------:R-:W-:Y:S05]  /*ab80*/  @P0 BRA `(.L_x_15845) ;  /* 0x00000ac000000947 */ /* 0x000fea0003800000 */
[----:B-----5:R-:W0:Y:S02]  /*ab90*/  I2F R5, R18 ;  /* 0x0000001200057306 */ /* 0x020e240000201400 */
[----:B0-----:R-:W-:Y:S01]  /*aba0*/  STG.E [R2.64], R5 ;  /* 0x0000000502007986 */ /* 0x001fe2000c101924 */
[----:B------:R-:W-:Y:S05]  /*abb0*/  EXIT ;  /* 0x000000000000794d */ /* 0x000fea0003800000 */
.L_x_15849:
[----:B-----5:R-:W0:Y:S02]  /*abc0*/  I2F R0, R18 ;  /* 0x0000001200007306 */ /* 0x020e240000201400 */
[----:B0-----:R-:W-:-:S05]  /*abd0*/  F2FP.PACK_AB R0, RZ, R0 ;  /* 0x00000000ff00723e */ /* 0x001fca00000000ff */
[----:B------:R-:W-:Y:S01]  /*abe0*/  STG.E.U16 [R2.64], R0 ;  /* 0x0000000002007986 */ /* 0x000fe2000c101524 */
[----:B------:R-:W-:Y:S05]  /*abf0*/  EXIT ;  /* 0x000000000000794d */ /* 0x000fea0003800000 */
.L_x_15848:
[----:B------:R-:W-:-:S13]  /*ac00*/  ISETP.NE.AND P0, PT, R0, 0x7, PT ;  /* 0x000000070000780c */ /* 0x000fda0003f05270 */
[----:B------:R-:W-:Y:S05]  /*ac10*/  @!P0 BRA `(.L_x_15850) ;  /* 0x000000d000008947 */ /* 0x000fea0003800000 */
[----:B------:R-:W-:-:S13]  /*ac20*/  ISETP.NE.AND P0, PT, R0, 0x8, PT ;  /* 0x000000080000780c */ /* 0x000fda0003f05270 */
[----:B------:R-:W-:Y:S05]  /*ac30*/  @!P0 BRA `(.L_x_15851) ;  /* 0x0000006000008947 */ /* 0x000fea0003800000 */
[----:B------:R-:W-:-:S13]  /*ac40*/  ISETP.NE.AND P0, PT, R0, 0x9, PT ;  /* 0x000000090000780c */ /* 0x000fda0003f05270 */
[----:B------:R-:W-:Y:S05]  /*ac50*/  @P0 BRA `(.L_x_15845) ;  /* 0x000009f000000947 */ /* 0x000fea0003800000 */
[----:B-----5:R-:W0:Y:S01]  /*ac60*/  I2F R18, R18 ;  /* 0x0000001200127306 */ /* 0x020e220000201400 */
[----:B------:R-:W-:-:S05]  /*ac70*/  IMAD.MOV.U32 R19, RZ, RZ, RZ ;  /* 0x000000ffff137224 */ /* 0x000fca00078e00ff */
[----:B0-----:R-:W-:Y:S01]  /*ac80*/  STG.E.64 [R2.64], R18 ;  /* 0x0000001202007986 */ /* 0x001fe2000c101b24 */
[----:B------:R-:W-:Y:S05]  /*ac90*/  EXIT ;  /* 0x000000000000794d */ /* 0x000fea0003800000 */
.L_x_15851:
[----:B-----5:R-:W0:Y:S02]  /*aca0*/  I2F R18, R18 ;  /* 0x0000001200127306 */ /* 0x020e240000201400 */
[----:B0-----:R-:W-:-:S04]  /*acb0*/  F2FP.PACK_AB R5, RZ, R18 ;  /* 0x00000012ff05723e */ /* 0x001fc800000000ff */
[----:B------:R-:W-:-:S05]  /*acc0*/  PRMT R5, R5, 0x5410, RZ ;  /* 0x0000541005057816 */ /* 0x000fca00000000ff */
[----:B------:R-:W-:Y:S01]  /*acd0*/  STG.E [R2.64], R5 ;  /* 0x0000000502007986 */ /* 0x000fe2000c101924 */
[----:B------:R-:W-:Y:S05]  /*ace0*/  EXIT ;  /* 0x000000000000794d */ /* 0x000fea0003800000 */
.L_x_15850:
[----:B-----5:R-:W0:Y:S02]  /*acf0*/  I2F.F64 R18, R18 ;  /* 0x0000001200127312 */ /* 0x020e240000201c00 */
[----:B0-----:R-:W-:Y:S01]  /*ad00*/  STG.E.64 [R2.64], R18 ;  /* 0x0000001202007986 */ /* 0x001fe2000c101b24 */
[----:B------:R-:W-:Y:S05]  /*ad10*/  EXIT ;  /* 0x000000000000794d */ /* 0x000fea0003800000 */
.L_x_15841:
        /* <DEDUP_REMOVED lines=8> */
[----:B-----5:R-:W-:-:S04]  /*ada0*/  ISETP.NE.AND P0, PT, R18, RZ, PT ;  /* 0x000000ff1200720c */ /* 0x020fc80003f05270 */
[----:B------:R-:W-:-:S05]  /*adb0*/  SEL R5, RZ, 0x1, !P0 ;  /* 0x00000001ff057807 */ /* 0x000fca0004000000 */
[----:B------:R-:W-:Y:S01]  /*adc0*/  STG.E.U8 [R2.64], R5 ;  /* 0x0000000502007986 */ /* 0x000fe2000c101124 */
[----:B------:R-:W-:Y:S05]  /*add0*/  EXIT ;  /* 0x000000000000794d */ /* 0x000fea0003800000 */
.L_x_15854:
[----:B-----5:R-:W0:Y:S01]  /*ade0*/  I2F.F64 R4, R18 ;  /* 0x0000001200047312 */ /* 0x020e220000201c00 */
[----:B------:R-:W-:-:S05]  /*adf0*/  CS2R R6, SRZ ;  /* 0x0000000000067805 */ /* 0x000fca000001ff00 */
[----:B0-----:R-:W-:Y:S01]  /*ae00*/  STG.E.128 [R2.64], R4 ;  /* 0x0000000402007986 */ /* 0x001fe2000c101d24 */
[----:B------:R-:W-:Y:S05]  /*ae10*/  EXIT ;  /* 0x000000000000794d */ /* 0x000fea0003800000 */
.L_x_15853:
[----:B------:R-:W-:-:S13]  /*ae20*/  ISETP.NE.AND P0, PT, R0, 0xf, PT ;  /* 0x0000000f0000780c */ /* 0x000fda0003f05270 */
[----:B------:R-:W-:Y:S05]  /*ae30*/  @!P0 BRA `(.L_x_15855) ;  /* 0x000002d000008947 */ /* 0x000fea0003800000 */
[----:B------:R-:W-:-:S13]  /*ae40*/  ISETP.NE.AND P0, PT, R0, 0x17, PT ;  /* 0x000000170000780c */ /* 0x000fda0003f05270 */
[----:B------:R-:W-:Y:S05]  /*ae50*/  @!P0 BRA `(.L_x_15856) ;  /* 0x0000015000008947 */ /* 0x000fea0003800000 */
[----:B------:R-:W-:-:S13]  /*ae60*/  ISETP.NE.AND P0, PT, R0, 0x18, PT ;  /* 0x000000180000780c */ /* 0x000fda0003f05270 */
[----:B------:R-:W-:Y:S05]  /*ae70*/  @P0 BRA `(.L_x_15845) ;  /* 0x000007d000000947 */ /* 0x000fea0003800000 */
[----:B-----5:R-:W0:Y:S01]  /*ae80*/  I2F R7, R18 ;  /* 0x0000001200077306 */ /* 0x020e220000201400 */
        /* <DEDUP_REMOVED lines=14> */
.L_x_15858:
[----:B------:R-:W-:Y:S05]  /*af70*/  BSYNC B0 ;  /* 0x0000000000007941 */ /* 0x000fea0003800000 */
.L_x_15857:
[----:B------:R-:W-:-:S05]  /*af80*/  LOP3.LUT R5, R0, R5, RZ, 0xfc, !PT ;  /* 0x0000000500057212 */ /* 0x000fca00078efcff */
[----:B------:R-:W-:Y:S01]  /*af90*/  STG.E.U8 [R2.64], R5 ;  /* 0x0000000502007986 */ /* 0x000fe2000c101124 */
[----:B------:R-:W-:Y:S05]  /*afa0*/  EXIT ;  /* 0x000000000000794d */ /* 0x000fea0003800000 */
.L_x_15856:
[----:B-----5:R-:W0:Y:S01]  /*afb0*/  I2F R5, R18 ;  /* 0x0000001200057306 */ /* 0x020e220000201400 */
        /* <DEDUP_REMOVED lines=12> */
.L_x_15860:
[----:B------:R-:W-:Y:S01]  /*b080*/  IMAD.MOV.U32 R0, RZ, RZ, 0x7f ;  /* 0x0000007fff007424 */ /* 0x000fe200078e00ff */
[----:B------:R-:W-:-:S04]  /*b090*/  ISETP.GT.U32.AND P0, PT, R4, 0x7f800000, PT ;  /* 0x7f8000000400780c */ /* 0x000fc80003f04070 */
[----:B------:R-:W-:-:S04]  /*b0a0*/  SEL R0, R0, 0x7c, P0 ;  /* 0x0000007c00007807 */ /* 0x000fc80000000000 */
.L_x_15861:
[----:B------:R-:W-:Y:S05]  /*b0b0*/  BSYNC B0 ;  /* 0x0000000000007941 */ /* 0x000fea0003800000 */
.L_x_15859:
[----:B------:R-:W-:-:S04]  /*b0c0*/  LOP3.LUT R4, R5, 0x80000000, RZ, 0xc0, !PT ;  /* 0x8000000005047812 */ /* 0x000fc800078ec0ff */
[----:B------:R-:W-:-:S04]  /*b0d0*/  SHF.R.U32.HI R5, RZ, 0x18, R4 ;  /* 0x00000018ff057819 */ /* 0x000fc80000011604 */
[----:B------:R-:W-:-:S05]  /*b0e0*/  LOP3.LUT R5, R0, R5, RZ, 0xfc, !PT ;  /* 0x0000000500057212 */ /* 0x000fca00078efcff */
[----:B------:R-:W-:Y:S01]  /*b0f0*/  STG.E.U8 [R2.64], R5 ;  /* 0x0000000502007986 */ /* 0x000fe2000c101124 */
[----:B------:R-:W-:Y:S05]  /*b100*/  EXIT ;  /* 0x000000000000794d */ /* 0x000fea0003800000 */
.L_x_15855:
[----:B-----5:R-:W0:Y:S02]  /*b110*/  I2F R0, R18 ;  /* 0x0000001200007306 */ /* 0x020e240000201400 */
[----:B0-----:R-:W-:-:S05]  /*b120*/  F2FP.BF16.PACK_AB R0, RZ, R0 ;  /* 0x00000000ff00723e */ /* 0x001fca00000010ff */
[----:B------:R-:W-:Y:S01]  /*b130*/  STG.E.U16 [R2.64], R0 ;  /* 0x0000000002007986 */ /* 0x000fe2000c101524 */
[----:B------:R-:W-:Y:S05]  /*b140*/  EXIT ;  /* 0x000000000000794d */ /* 0x000fea0003800000 */
.L_x_15852:
        /* <DEDUP_REMOVED lines=10> */
.L_x_15864:
[----:B-----5:R-:W0:Y:S01]  /*b1f0*/  I2F R7, R18 ;  /* 0x0000001200077306 */ /* 0x020e220000201400 */
        /* <DEDUP_REMOVED lines=16> */
.L_x_15867:
[----:B------:R-:W-:-:S04]  /*b300*/  LOP3.LUT R0, R7, 0x80000000, RZ, 0xc0, !PT ;  /* 0x8000000007007812 */ /* 0x000fc800078ec0ff */
[----:B------:R-:W-:-:S04]  /*b310*/  SHF.R.U32.HI R5, RZ, 0x18, R0 ;  /* 0x00000018ff057819 */ /* 0x000fc80000011600 */
[----:B------:R-:W-:-:S04]  /*b320*/  LOP3.LUT R4, R4, R5, RZ, 0xfc, !PT ;  /* 0x0000000504047212 */ /* 0x000fc800078efcff */
[----:B------:R-:W-:Y:S02]  /*b330*/  PRMT R0, R4, 0x7610, R0 ;  /* 0x0000761004007816 */ /* 0x000fe40000000000 */
.L_x_15866:
[----:B------:R-:W-:Y:S05]  /*b340*/  BSYNC B0 ;  /* 0x0000000000007941 */ /* 0x000fea0003800000 */
.L_x_15865:
[----:B------:R-:W-:Y:S01]  /*b350*/  STG.E.U8 [R2.64], R0 ;  /* 0x0000000002007986 */ /* 0x000fe2000c101124 */
[----:B------:R-:W-:Y:S05]  /*b360*/  EXIT ;  /* 0x000000000000794d */ /* 0x000fea0003800000 */
.L_x_15863:
        /* <DEDUP_REMOVED lines=17> */
.L_x_15870:
[----:B------:R-:W-:-:S04]  /*b480*/  LOP3.LUT R0, R7, 0x80000000, RZ, 0xc0, !PT ;  /* 0x8000000007007812 */ /* 0x000fc800078ec0ff */
[----:B------:R-:W-:-:S04]  /*b490*/  SHF.R.U32.HI R5, RZ, 0x18, R0 ;  /* 0x00000018ff057819 */ /* 0x000fc80000011600 */
[----:B------:R-:W-:-:S04]  /*b4a0*/  LOP3.LUT R4, R4, R5, RZ, 0xfc, !PT ;  /* 0x0000000504047212 */ /* 0x000fc800078efcff */
[----:B------:R-:W-:Y:S02]  /*b4b0*/  PRMT R0, R4, 0x7610, R0 ;  /* 0x0000761004007816 */ /* 0x000fe40000000000 */
.L_x_15869:
[----:B------:R-:W-:Y:S05]  /*b4c0*/  BSYNC B0 ;  /* 0x0000000000007941 */ /* 0x000fea0003800000 */
.L_x_15868:
[----:B------:R-:W-:Y:S01]  /*b4d0*/  STG.E.U8 [R2.64], R0 ;  /* 0x0000000002007986 */ /* 0x000fe2000c101124 */
[----:B------:R-:W-:Y:S05]  /*b4e0*/  EXIT ;  /* 0x000000000000794d */ /* 0x000fea0003800000 */
.L_x_15862:
[----:B------:R-:W-:-:S13]  /*b4f0*/  ISETP.NE.AND P0, PT, R0, 0x1c, PT ;  /* 0x0000001c0000780c */ /* 0x000fda0003f05270 */
[----:B------:R-:W-:Y:S05]  /*b500*/  @!P0 BRA `(.L_x_15871) ;  /* 0x000002b000008947 */ /* 0x000fea0003800000 */
[----:B------:R-:W-:-:S13]  /*b510*/  ISETP.NE.AND P0, PT, R0, 0x1d, PT ;  /* 0x0000001d0000780c */ /* 0x000fda0003f05270 */
[----:B------:R-:W-:Y:S05]  /*b520*/  @!P0 BRA `(.L_x_15872) ;  /* 0x0000026000008947 */ /* 0x000fea0003800000 */
[----:B------:R-:W-:-:S13]  /*b530*/  ISETP.NE.AND P0, PT, R0, 0x2c, PT ;  /* 0x0000002c0000780c */ /* 0x000fda0003f05270 */
[----:B------:R-:W-:Y:S05]  /*b540*/  @P0 BRA `(.L_x_15845) ;  /* 0x0000010000000947 */ /* 0x000fea0003800000 */
[----:B-----5:R-:W0:Y:S01]  /*b550*/  I2F R18, R18 ;  /* 0x0000001200127306 */ /* 0x020e220000201400 */
        /* <DEDUP_REMOVED lines=15> */
.L_x_15845:
        /* <DEDUP_REMOVED lines=20> */
.L_x_15872:
[----:B-----5:R-:W-:-:S05]  /*b790*/  SHF.R.S32.HI R19, RZ, 0x1f, R18 ;  /* 0x0000001fff137819 */ /* 0x020fca0000011412 */
[----:B------:R-:W-:Y:S01]  /*b7a0*/  STG.E.64 [R2.64], R18 ;  /* 0x0000001202007986 */ /* 0x000fe2000c101b24 */
[----:B------:R-:W-:Y:S05]  /*b7b0*/  EXIT ;  /* 0x000000000000794d */ /* 0x000fea0003800000 */
.L_x_15871:
[----:B-----5:R-:W-:Y:S01]  /*b7c0*/  STG.E [R2.64], R18 ;  /* 0x0000001202007986 */ /* 0x020fe2000c101924 */
[----:B------:R-:W-:Y:S05]  /*b7d0*/  EXIT ;  /* 0x000000000000794d */ /* 0x000fea0003800000 */
.L_x_15873:
        /* <DEDUP_REMOVED lines=10> */
.L_x_21590:


//--------------------- .text._ZN2at6native18elementwise_kernelILi128ELi2EZNS0_22gpu_kernel_impl_nocastINS0_13BinaryFunctorIiiiZZZNS0_15binary_internal21div_trunc_kernel_cudaERNS_18TensorIteratorBaseEENKUlvE_clEvENKUlvE1_clEvEUliiE_EEEEvS6_RKT_EUliE_EEviT1_ --------------------------
	.section	.text._ZN2at6native18elementwise_kernelILi128ELi2EZNS0_22gpu_kernel_impl_nocastINS0_13BinaryFunctorIiiiZZZNS0_15binary_internal21div_trunc_kernel_cudaERNS_18TensorIteratorBaseEENKUlvE_clEvENKUlvE1_clEvEUliiE_EEEEvS6_RKT_EUliE_EEviT1_,"ax",@progbits
	.sectioninfo	@"SHI_REGISTERS=15"
	.align	128
        .global         _ZN2at6native18elementwise_kernelILi128ELi2EZNS0_22gpu_kernel_impl_nocastINS0_13BinaryFunctorIiiiZZZNS0_15binary_internal21div_trunc_kernel_cudaERNS_18TensorIteratorBaseEENKUlvE_clEvENKUlvE1_clEvEUliiE_EEEEvS6_RKT_EUliE_EEviT1_
        .type           _ZN2at6native18elementwise_kernelILi128ELi2EZNS0_22gpu_kernel_impl_nocastINS0_13BinaryFunctorIiiiZZZNS0_15binary_internal21div_trunc_kernel_cudaERNS_18TensorIteratorBaseEENKUlvE_clEvENKUlvE1_clEvEUliiE_EEEEvS6_RKT_EUliE_EEviT1_,@function
        .size           _ZN2at6native18elementwise_kernelILi128ELi2EZNS0_22gpu_kernel_impl_nocastINS0_13BinaryFunctorIiiiZZZNS0_15binary_internal21div_trunc_kernel_cudaERNS_18TensorIteratorBaseEENKUlvE_clEvENKUlvE1_clEvEUliiE_EEEEvS6_RKT_EUliE_EEviT1_,(.L_x_21591 - _ZN2at6native18elementwise_kernelILi128ELi2EZNS0_22gpu_kernel_impl_nocastINS0_13BinaryFunctorIiiiZZZNS0_15binary_internal21div_trunc_kernel_cudaERNS_18TensorIteratorBaseEENKUlvE_clEvENKUlvE1_clEvEUliiE_EEEEvS6_RKT_EUliE_EEviT1_)
        .other          _ZN2at6native18elementwise_kernelILi128ELi2EZNS0_22gpu_kernel_impl_nocastINS0_13BinaryFunctorIiiiZZZNS0_15binary_internal21div_trunc_kernel_cudaERNS_18TensorIteratorBaseEENKUlvE_clEvENKUlvE1_clEvEUliiE_EEEEvS6_RKT_EUliE_EEviT1_,@"STO_CUDA_ENTRY STV_DEFAULT"
_ZN2at6native18elementwise_kernelILi128ELi2EZNS0_22gpu_kernel_impl_nocastINS0_13BinaryFunctorIiiiZZZNS0_15binary_internal21div_trunc_kernel_cudaERNS_18TensorIteratorBaseEENKUlvE_clEvENKUlvE1_clEvEUliiE_EEEEvS6_RKT_EUliE_EEviT1_:
.text._ZN2at6native18elementwise_kernelILi128ELi2EZNS0_22gpu_kernel_impl_nocastINS0_13BinaryFunctorIiiiZZZNS0_15binary_internal21div_trunc_kernel_cudaERNS_18TensorIteratorBaseEENKUlvE_clEvENKUlvE1_clEvEUliiE_EEEEvS6_RKT_EUliE_EEviT1_:
        /* <DEDUP_REMOVED lines=262> */
.L_x_15876:
[----:B------:R-:W-:-:S04]  /*1060*/  IADD3 R4, P0, R4, c[0x0][0x3d8], RZ ;  /* 0x0000f60004047a10 */ /* 0x000fc80007f1e0ff */
[----:B------:R-:W-:-:S05]  /*1070*/  IADD3.X R5, RZ, c[0x0][0x3dc], RZ, P0, !PT ;  /* 0x0000f700ff057a10 */ /* 0x000fca00007fe4ff */
[----:B------:R-:W2:Y:S01]  /*1080*/  LDG.E R11, [R4.64] ;  /* 0x00000004040b7981 */ /* 0x000ea2000c1e1900 */
[----:B------:R-:W-:-:S04]  /*1090*/  IADD3 R6, P0, R3, c[0x0][0x3d0], RZ ;  /* 0x0000f40003067a10 */ /* 0x000fc80007f1e0ff */
[----:B------:R-:W-:-:S05]  /*10a0*/  IADD3.X R7, RZ, c[0x0][0x3d4], RZ, P0, !PT ;  /* 0x0000f500ff077a10 */ /* 0x000fca00007fe4ff */
[----:B------:R-:W3:Y:S01]  /*10b0*/  LDG.E R6, [R6.64] ;  /* 0x0000000406067981 */ /* 0x000ee2000c1e1900 */
        /* <DEDUP_REMOVED lines=23> */
[----:B------:R-:W-:Y:S02]  /*1230*/  MOV R5, R9 ;  /* 0x0000000900057202 */ /* 0x000fe40000000f00 */
[----:B------:R-:W-:Y:S02]  /*1240*/  IADD3.X R3, RZ, c[0x0][0x3cc], RZ, P0, !PT ;  /* 0x0000f300ff037a10 */ /* 0x000fe400007fe4ff */
[----:B------:R-:W-:Y:S02]  /*1250*/  @!P1 IADD3 R5, -R5, RZ, RZ ;  /* 0x000000ff05059210 */ /* 0x000fe40007ffe1ff */
[----:B------:R-:W-:-:S02]  /*1260*/  @!P2 LOP3.LUT R5, RZ, R11, RZ, 0x33, !PT ;  /* 0x0000000bff05a212 */ /* 0x000fc400078e33ff */
[----:B------:R-:W-:-:S03]  /*1270*/  IADD3 R9, R0, 0x80, RZ ;  /* 0x0000008000097810 */ /* 0x000fc60007ffe0ff */
[----:B------:R0:W-:Y:S04]  /*1280*/  STG.E [R2.64], R5 ;  /* 0x0000000502007986 */ /* 0x0001e8000c101904 */
.L_x_15875:
[----:B------:R-:W-:Y:S05]  /*1290*/  BSYNC B0 ;  /* 0x0000000000007941 */ /* 0x000fea0003800000 */
.L_x_15874:
        /* <DEDUP_REMOVED lines=255> */
.L_x_15877:
[----:B------:R-:W-:-:S04]  /*2290*/  IADD3 R4, P0, R3, c[0x0][0x3d8], RZ ;  /* 0x0000f60003047a10 */ /* 0x000fc80007f1e0ff */
[----:B------:R-:W-:-:S05]  /*22a0*/  IADD3.X R5, RZ, c[0x0][0x3dc], RZ, P0, !PT ;  /* 0x0000f700ff057a10 */ /* 0x000fca00007fe4ff */
[----:B------:R-:W2:Y:S01]  /*22b0*/  LDG.E R9, [R4.64] ;  /* 0x0000000404097981 */ /* 0x000ea2000c1e1900 */
[----:B------:R-:W-:-:S04]  /*22c0*/  IADD3 R2, P0, R2, c[0x0][0x3d0], RZ ;  /* 0x0000f40002027a10 */ /* 0x000fc80007f1e0ff */
[----:B------:R-:W-:-:S05]  /*22d0*/  IADD3.X R3, RZ, c[0x0][0x3d4], RZ, P0, !PT ;  /* 0x0000f500ff037a10 */ /* 0x000fca00007fe4ff */
[----:B------:R0:W3:Y:S01]  /*22e0*/  LDG.E R2, [R2.64] ;  /* 0x0000000402027981 */ /* 0x0000e2000c1e1900 */
[-C--:B--2---:R-:W-:Y:S02]  /*22f0*/  IABS R10, R9.reuse ;  /* 0x00000009000a7213 */ /* 0x084fe40000000000 */
[----:B------:R-:W-:Y:S02]  /*2300*/  IABS R11, R9 ;  /* 0x00000009000b7213 */ /* 0x000fe40000000000 */
[----:B------:R-:W1:Y:S02]  /*2310*/  I2F.RP R8, R10 ;  /* 0x0000000a00087306 */ /* 0x000e640000209400 */
[----:B0-----:R-:W-:Y:S02]  /*2320*/  IADD3 R3, RZ, -R11, RZ ;  /* 0x8000000bff037210 */ /* 0x001fe40007ffe0ff */
[----:B---3--:R-:W-:Y:S02]  /*2330*/  IABS R4, R2 ;  /* 0x0000000200047213 */ /* 0x008fe40000000000 */
[----:B------:R-:W-:-:S04]  /*2340*/  LOP3.LUT R2, R2, R9, RZ, 0x3c, !PT ;  /* 0x0000000902027212 */ /* 0x000fc800078e3cff */
[----:B------:R-:W-:Y:S01]  /*2350*/  ISETP.GE.AND P1, PT, R2, RZ, PT ;  /* 0x000000ff0200720c */ /* 0x000fe20003f26270 */
[----:B-1----:R-:W0:Y:S02]  /*2360*/  MUFU.RCP R8, R8 ;  /* 0x0000000800087308 */ /* 0x002e240000001000 */
        /* <DEDUP_REMOVED lines=18> */
[----:B------:R-:W-:Y:S01]  /*2490*/  STG.E [R2.64], R7 ;  /* 0x0000000702007986 */ /* 0x000fe2000c101904 */
[----:B------:R-:W-:Y:S05]  /*24a0*/  EXIT ;  /* 0x000000000000794d */ /* 0x000fea0003800000 */
.L_x_15878:
        /* <DEDUP_REMOVED lines=13> */
.L_x_21591:


//--------------------- .text._ZN2at6native27unrolled_elementwise_kernelINS0_13BinaryFunctorIiiiZZZNS0_15binary_internal21div_trunc_kernel_cudaERNS_18TensorIteratorBaseEENKUlvE_clEvENKUlvE1_clEvEUliiE_EESt5arrayIPcLm3EELi4E23TrivialOffsetCalculatorILi2EjESD_ILi1EjENS0_6memory15LoadWithoutCastENSG_16StoreWithoutCastEEEviT_T0_T2_T3_T4_T5_ --------------------------
	.section	.text._ZN2at6native27unrolled_elementwise_kernelINS0_13BinaryFunctorIiiiZZZNS0_15binary_internal21div_trunc_kernel_cudaERNS_18TensorIteratorBaseEENKUlvE_clEvENKUlvE1_clEvEUliiE_EESt5arrayIPcLm3EELi4E23TrivialOffsetCalculatorILi2EjESD_ILi1EjENS0_6memory15LoadWithoutCastENSG_16StoreWithoutCastEEEviT_T0_T2_T3_T4_T5_,"ax",@progbits
	.sectioninfo	@"SHI_REGISTERS=30"
	.align	128
        .global         _ZN2at6native27unrolled_elementwise_kernelINS0_13BinaryFunctorIiiiZZZNS0_15binary_internal21div_trunc_kernel_cudaERNS_18TensorIteratorBaseEENKUlvE_clEvENKUlvE1_clEvEUliiE_EESt5arrayIPcLm3EELi4E23TrivialOffsetCalculatorILi2EjESD_ILi1EjENS0_6memory15LoadWithoutCastENSG_16StoreWithoutCastEEEviT_T0_T2_T3_T4_T5_
        .type           _ZN2at6native27unrolled_elementwise_kernelINS0_13BinaryFunctorIiiiZZZNS0_15binary_internal21div_trunc_kernel_cudaERNS_18TensorIteratorBaseEENKUlvE_clEvENKUlvE1_clEvEUliiE_EESt5arrayIPcLm3EELi4E23TrivialOffsetCalculatorILi2EjESD_ILi1EjENS0_6memory15LoadWithoutCastENSG_16StoreWithoutCastEEEviT_T0_T2_T3_T4_T5_,@function
        .size           _ZN2at6native27unrolled_elementwise_kernelINS0_13BinaryFunctorIiiiZZZNS0_15binary_internal21div_trunc_kernel_cudaERNS_18TensorIteratorBaseEENKUlvE_clEvENKUlvE1_clEvEUliiE_EESt5arrayIPcLm3EELi4E23TrivialOffsetCalculatorILi2EjESD_ILi1EjENS0_6memory15LoadWithoutCastENSG_16StoreWithoutCastEEEviT_T0_T2_T3_T4_T5_,(.L_x_21592 - _ZN2at6native27unrolled_elementwise_kernelINS0_13BinaryFunctorIiiiZZZNS0_15binary_internal21div_trunc_kernel_cudaERNS_18TensorIteratorBaseEENKUlvE_clEvENKUlvE1_clEvEUliiE_EESt5arrayIPcLm3EELi4E23TrivialOffsetCalculatorILi2EjESD_ILi1EjENS0_6memory15LoadWithoutCastENSG_16StoreWithoutCastEEEviT_T0_T2_T3_T4_T5_)
        .other          _ZN2at6native27unrolled_elementwise_kernelINS0_13BinaryFunctorIiiiZZZNS0_15binary_internal21div_trunc_kernel_cudaERNS_18TensorIteratorBaseEENKUlvE_clEvENKUlvE1_clEvEUliiE_EESt5arrayIPcLm3EELi4E23TrivialOffsetCalculatorILi2EjESD_ILi1EjENS0_6memory15LoadWithoutCastENSG_16StoreWithoutCastEEEviT_T0_T2_T3_T4_T5_,@"STO_CUDA_ENTRY STV_DEFAULT"
_ZN2at6native27unrolled_elementwise_kernelINS0_13BinaryFunctorIiiiZZZNS0_15binary_internal21div_trunc_kernel_cudaERNS_18TensorIteratorBaseEENKUlvE_clEvENKUlvE1_clEvEUliiE_EESt5arrayIPcLm3EELi4E23TrivialOffsetCalculatorILi2EjESD_ILi1EjENS0_6memory15LoadWithoutCastENSG_16StoreWithoutCastEEEviT_T0_T2_T3_T4_T5_:
.text._ZN2at6native27unrolled_elementwise_kernelINS0_13BinaryFunctorIiiiZZZNS0_15binary_internal21div_trunc_kernel_cudaERNS_18TensorIteratorBaseEENKUlvE_clEvENKUlvE1_clEvEUliiE_EESt5arrayIPcLm3EELi4E23TrivialOffsetCalculatorILi2EjESD_ILi1EjENS0_6memory15LoadWithoutCastENSG_16StoreWithoutCastEEEviT_T0_T2_T3_T4_T5_:
        /* <DEDUP_REMOVED lines=19> */
[----:B------:R0:W5:Y:S04]  /*0130*/  @!P0 LDG.E R23, [R24.64] ;  /* 0x0000000418178981 */ /* 0x000168000c1e1900 */
[----:B------:R0:W5:Y:S03]  /*0140*/  @!P0 LDG.E R20, [R26.64] ;  /* 0x000000041a148981 */ /* 0x000166000c1e1900 */
        /* <DEDUP_REMOVED lines=8> */
[----:B------:R1:W5:Y:S02]  /*01d0*/  @!P1 LDG.E R10, [R16.64] ;  /* 0x00000004100a9981 */ /* 0x000364000c1e1900 */
[----:B------:R-:W-:Y:S01]  /*01e0*/  ISETP.GE.AND P2, PT, R7, R2, PT ;  /* 0x000000020700720c */ /* 0x000fe20003f46270 */
[----:B------:R-:W-:-:S04]  /*01f0*/  @!P3 IMAD.WIDE.U32 R12, R14, R15, c[0x0][0x170] ;  /* 0x00005c000e0cb625 */ /* 0x000fc800078e000f */
[----:B------:R-:W-:Y:S01]  /*0200*/  @!P3 IMAD.WIDE.U32 R14, R14, R15, c[0x0][0x178] ;  /* 0x00005e000e0eb625 */ /* 0x000fe200078e000f */
[----:B------:R2:W5:Y:S03]  /*0210*/  @!P3 LDG.E R4, [R12.64] ;  /* 0x000000040c04b981 */ /* 0x000566000c1e1900 */
[----:B------:R-:W-:Y:S01]  /*0220*/  @!P1 IMAD.WIDE.U32 R8, R8, R9, c[0x0][0x178] ;  /* 0x00005e0008089625 */ /* 0x000fe200078e0009 */
[----:B------:R3:W5:Y:S03]  /*0230*/  @!P3 LDG.E R5, [R14.64] ;  /* 0x000000040e05b981 */ /* 0x000766000c1e1900 */
[----:B------:R-:W-:Y:S01]  /*0240*/  IMAD.MOV.U32 R11, RZ, RZ, R21 ;  /* 0x000000ffff0b7224 */ /* 0x000fe200078e0015 */
[----:B------:R4:W5:Y:S01]  /*0250*/  @!P1 LDG.E R3, [R8.64] ;  /* 0x0000000408039981 */ /* 0x000962000c1e1900 */
        /* <DEDUP_REMOVED lines=11> */
[----:B------:R0:W5:Y:S01]  /*0310*/  @!P2 LDG.E R6, [R16.64] ;  /* 0x000000041006a981 */ /* 0x000162000c1e1900 */
[----:B------:R-:W-:Y:S02]  /*0320*/  @!P0 IMAD R8, R0, 0x200, R21 ;  /* 0x0000020000088824 */ /* 0x000fe400078e0215 */
[----:B------:R-:W-:Y:S01]  /*0330*/  @!P0 IMAD.MOV.U32 R9, RZ, RZ, 0x4 ;  /* 0x00000004ff098424 */ /* 0x000fe200078e00ff */
[----:B------:R0:W5:Y:S01]  /*0340*/  @!P2 LDG.E R7, [R18.64] ;  /* 0x000000041207a981 */ /* 0x000162000c1e1900 */
        /* <DEDUP_REMOVED lines=29> */
.L_x_15880:
[----:B------:R-:W-:Y:S05]  /*0520*/  BSYNC B0 ;  /* 0x0000000000007941 */ /* 0x000fea0003800000 */
.L_x_15879:
        /* <DEDUP_REMOVED lines=28> */
.L_x_15882:
[----:B------:R-:W-:Y:S05]  /*06f0*/  BSYNC B0 ;  /* 0x0000000000007941 */ /* 0x000fea0003800000 */
.L_x_15881:
        /* <DEDUP_REMOVED lines=27> */
.L_x_15884:
[----:B------:R-:W-:Y:S05]  /*08b0*/  BSYNC B0 ;  /* 0x0000000000007941 */ /* 0x000fea0003800000 */
.L_x_15883:
        /* <DEDUP_REMOVED lines=28> */
.L_x_15886:
[----:B------:R-:W-:Y:S05]  /*0a80*/  BSYNC B0 ;  /* 0x0000000000007941 */ /* 0x000fea0003800000 */
.L_x_15885:
[----:B------:R1:W-:Y:S01]  /*0a90*/  @!P0 STG.E [R8.64], R13 ;  /* 0x0000000d08008986 */ /* 0x0003e2000c101904 */
[----:B------:R-:W-:Y:S01]  /*0aa0*/  BSSY B0, `(.L_x_15887) ;  /* 0x000000c000007945 */ /* 0x000fe20003800000 */
[----:B------:R-:W-:Y:S05]  /*0ab0*/  @P3 BRA `(.L_x_15888) ;  /* 0x000000a000003947 */ /* 0x000fea0003800000 */
[----:B-----5:R-:W-:Y:S01]  /*0ac0*/  LEA R4, R0, R11, 0x9 ;  /* 0x0000000b00047211 */ /* 0x020fe200078e48ff */
[----:B------:R-:W-:Y:S01]  /*0ad0*/  IMAD.MOV.U32 R7, RZ, RZ, 0x4 ;  /* 0x00000004ff077424 */ /* 0x000fe200078e00ff */
[----:B------:R-:W-:-:S03]  /*0ae0*/  IADD3 R11, R11, 0x80, RZ ;  /* 0x000000800b0b7810 */ /* 0x000fc60007ffe0ff */
[----:B------:R-:W-:Y:S01]  /*0af0*/  IMAD.WIDE.U32 R4, R4, R7, c[0x0][0x168] ;  /* 0x00005a0004047625 */ /* 0x000fe200078e0007 */
[----:B------:R-:W-:-:S04]  /*0b00*/  ISETP.GE.AND P0, PT, R11, R2, PT ;  /* 0x000000020b00720c */ /* 0x000fc80003f06270 */
[----:B------:R2:W-:Y:S09]  /*0b10*/  STG.E [R4.64], R10 ;  /* 0x0000000a04007986 */ /* 0x0005f2000c101904 */
[----:B------:R-:W-:Y:S01]  /*0b20*/  @!P0 IMAD R6, R0, 0x200, R11 ;  /* 0x0000020000068824 */ /* 0x000fe200078e020b */
[----:B------:R-:W-:-:S03]  /*0b30*/  @!P0 IADD3 R11, R11, 0x80, RZ ;  /* 0x000000800b0b8810 */ /* 0x000fc60007ffe0ff */
[----:B------:R-:W-:-:S05]  /*0b40*/  @!P0 IMAD.WIDE.U32 R6, R6, R7, c[0x0][0x168] ;  /* 0x00005a0006068625 */ /* 0x000fca00078e0007 */
[----:B------:R2:W-:Y:S02]  /*0b50*/  @!P0 STG.E [R6.64], R3 ;  /* 0x0000000306008986 */ /* 0x0005e4000c101904 */
.L_x_15888:
[----:B------:R-:W-:Y:S05]  /*0b60*/  BSYNC B0 ;  /* 0x0000000000007941 */ /* 0x000fea0003800000 */
.L_x_15887:
[----:B------:R-:W-:-:S13]  /*0b70*/  ISETP.GE.AND P0, PT, R11, R2, PT ;  /* 0x000000020b00720c */ /* 0x000fda0003f06270 */
[----:B------:R-:W-:Y:S05]  /*0b80*/  @P0 EXIT ;  /* 0x000000000000094d */ /* 0x000fea0003800000 */
[----:B------:R-:W-:Y:S02]  /*0b90*/  IMAD R2, R0, 0x200, R11 ;  /* 0x0000020000027824 */ /* 0x000fe400078e020b */
[----:B--2--5:R-:W-:-:S04]  /*0ba0*/  IMAD.MOV.U32 R3, RZ, RZ, 0x4 ;  /* 0x00000004ff037424 */ /* 0x024fc800078e00ff */
[----:B------:R-:W-:-:S05]  /*0bb0*/  IMAD.WIDE.U32 R2, R2, R3, c[0x0][0x168] ;  /* 0x00005a0002027625 */ /* 0x000fca00078e0003 */
[----:B------:R-:W-:Y:S01]  /*0bc0*/  STG.E [R2.64], R15 ;  /* 0x0000000f02007986 */ /* 0x000fe2000c101904 */
[----:B------:R-:W-:Y:S05]  /*0bd0*/  EXIT ;  /* 0x000000000000794d */ /* 0x000fea0003800000 */
.L_x_15889:
        /* <DEDUP_REMOVED lines=10> */
.L_x_21592:


//--------------------- .text._ZN2at6native29vectorized_elementwise_kernelILi2ENS0_13BinaryFunctorIiiiZZZNS0_15binary_internal21div_trunc_kernel_cudaERNS_18TensorIteratorBaseEENKUlvE_clEvENKUlvE1_clEvEUliiE_EESt5arrayIPcLm3EEEEviT0_T1_ --------------------------
	.section	.text._ZN2at6native29vectorized_elementwise_kernelILi2ENS0_13BinaryFunctorIiiiZZZNS0_15binary_internal21div_trunc_kernel_cudaERNS_18TensorIteratorBaseEENKUlvE_clEvENKUlvE1_clEvEUliiE_EESt5arrayIPcLm3EEEEviT0_T1_,"ax",@progbits
	.sectioninfo	@"SHI_REGISTERS=32"
	.align	128
        .global         _ZN2at6native29vectorized_elementwise_kernelILi2ENS0_13BinaryFunctorIiiiZZZNS0_15binary_internal21div_trunc_kernel_cudaERNS_18TensorIteratorBaseEENKUlvE_clEvENKUlvE1_clEvEUliiE_EESt5arrayIPcLm3EEEEviT0_T1_
        .type           _ZN2at6native29vectorized_elementwise_kernelILi2ENS0_13BinaryFunctorIiiiZZZNS0_15binary_internal21div_trunc_kernel_cudaERNS_18TensorIteratorBaseEENKUlvE_clEvENKUlvE1_clEvEUliiE_EESt5arrayIPcLm3EEEEviT0_T1_,@function
        .size           _ZN2at6native29vectorized_elementwise_kernelILi2ENS0_13BinaryFunctorIiiiZZZNS0_15binary_internal21div_trunc_kernel_cudaERNS_18TensorIteratorBaseEENKUlvE_clEvENKUlvE1_clEvEUliiE_EESt5arrayIPcLm3EEEEviT0_T1_,(.L_x_21593 - _ZN2at6native29vectorized_elementwise_kernelILi2ENS0_13BinaryFunctorIiiiZZZNS0_15binary_internal21div_trunc_kernel_cudaERNS_18TensorIteratorBaseEENKUlvE_clEvENKUlvE1_clEvEUliiE_EESt5arrayIPcLm3EEEEviT0_T1_)
        .other          _ZN2at6native29vectorized_elementwise_kernelILi2ENS0_13BinaryFunctorIiiiZZZNS0_15binary_internal21div_trunc_kernel_cudaERNS_18TensorIteratorBaseEENKUlvE_clEvENKUlvE1_clEvEUliiE_EESt5arrayIPcLm3EEEEviT0_T1_,@"STO_CUDA_ENTRY STV_DEFAULT"
_ZN2at6native29vectorized_elementwise_kernelILi2ENS0_13BinaryFunctorIiiiZZZNS0_15binary_internal21div_trunc_kernel_cudaERNS_18TensorIteratorBaseEENKUlvE_clEvENKUlvE1_clEvEUliiE_EESt5arrayIPcLm3EEEEviT0_T1_:
.text._ZN2at6native29vectorized_elementwise_kernelILi2ENS0_13BinaryFunctorIiiiZZZNS0_15binary_internal21div_trunc_kernel_cudaERNS_18TensorIteratorBaseEENKUlvE_clEvENKUlvE1_clEvEUliiE_EESt5arrayIPcLm3EEEEviT0_T1_:
        /* <DEDUP_REMOVED lines=13> */
[----:B------:R-:W-:-:S06]  /*00d0*/  IMAD.WIDE R14, R20, R23, c[0x0][0x170] ;  /* 0x00005c00140e7625 */ /* 0x000fcc00078e0217 */
[----:B------:R-:W-:-:S05]  /*00e0*/  IMAD.WIDE.U32 R14, R21, 0x8, R14 ;  /* 0x00000008150e7825 */ /* 0x000fca00078e000e */
[----:B------:R-:W4:Y:S04]  /*00f0*/  LDG.E.64 R2, [R14.64] ;  /* 0x000000040e027981 */ /* 0x000f28000c1e1b00 */
[----:B------:R0:W5:Y:S01]  /*0100*/  LDG.E.64 R6, [R14.64+0x400] ;  /* 0x000400040e067981 */ /* 0x000162000c1e1b00 */
[----:B------:R-:W-:Y:S02]  /*0110*/  IMAD.MOV.U32 R8, RZ, RZ, RZ ;  /* 0x000000ffff087224 */ /* 0x000fe400078e00ff */
[----:B------:R-:W-:Y:S01]  /*0120*/  IMAD.MOV.U32 R24, RZ, RZ, RZ ;  /* 0x000000ffff187224 */ /* 0x000fe200078e00ff */
[----:B--2---:R-:W-:Y:S02]  /*0130*/  IABS R12, R17 ;  /* 0x00000011000c7213 */ /* 0x004fe40000000000 */
[----:B------:R-:W-:-:S02]  /*0140*/  IABS R0, R16 ;  /* 0x0000001000007213 */ /* 0x000fc40000000000 */
[----:B------:R-:W1:Y:S01]  /*0150*/  I2F.RP R11, R12 ;  /* 0x0000000c000b7306 */ /* 0x000e620000209400 */
[----:B---3--:R-:W-:-:S07]  /*0160*/  IABS R19, R5 ;  /* 0x0000000500137213 */ /* 0x008fce0000000000 */
[----:B------:R-:W-:Y:S08]  /*0170*/  I2F.RP R22, R0 ;  /* 0x0000000000167306 */ /* 0x000ff00000209400 */
[----:B-1----:R-:W1:Y:S08]  /*0180*/  MUFU.RCP R11, R11 ;  /* 0x0000000b000b7308 */ /* 0x002e700000001000 */
[----:B------:R-:W2:Y:S01]  /*0190*/  I2F.RP R26, R19 ;  /* 0x00000013001a7306 */ /* 0x000ea20000209400 */
[----:B-1----:R-:W-:-:S07]  /*01a0*/  IADD3 R13, R11, 0xffffffe, RZ ;  /* 0x0ffffffe0b0d7810 */ /* 0x002fce0007ffe0ff */
[----:B------:R-:W1:Y:S08]  /*01b0*/  F2I.FTZ.U32.TRUNC.NTZ R9, R13 ;  /* 0x0000000d00097305 */ /* 0x000e70000021f000 */
[----:B------:R-:W3:Y:S08]  /*01c0*/  MUFU.RCP R22, R22 ;  /* 0x0000001600167308 */ /* 0x000ef00000001000 */
[----:B--2---:R-:W2:Y:S01]  /*01d0*/  MUFU.RCP R10, R26 ;  /* 0x0000001a000a7308 */ /* 0x004ea20000001000 */
[----:B-1----:R-:W-:-:S04]  /*01e0*/  IMAD.MOV R25, RZ, RZ, -R9 ;  /* 0x000000ffff197224 */ /* 0x002fc800078e0a09 */
[----:B------:R-:W-:Y:S01]  /*01f0*/  IMAD R25, R25, R12, RZ ;  /* 0x0000000c19197224 */ /* 0x000fe200078e02ff */
[----:B---3--:R-:W-:-:S03]  /*0200*/  IADD3 R11, R22, 0xffffffe, RZ ;  /* 0x0ffffffe160b7810 */ /* 0x008fc60007ffe0ff */
[----:B------:R-:W-:Y:S02]  /*0210*/  IMAD.HI.U32 R18, R9, R25, R8 ;  /* 0x0000001909127227 */ /* 0x000fe400078e0008 */
[----:B------:R-:W3:Y:S01]  /*0220*/  LDG.E.64 R8, [R28.64+0x800] ;  /* 0x000800041c087981 */ /* 0x000ee2000c1e1b00 */
[----:B------:R-:W1:Y:S01]  /*0230*/  F2I.FTZ.U32.TRUNC.NTZ R11, R11 ;  /* 0x0000000b000b7305 */ /* 0x000e62000021f000 */
[----:B--2---:R-:W-:-:S07]  /*0240*/  IADD3 R25, R10, 0xffffffe, RZ ;  /* 0x0ffffffe0a197810 */ /* 0x004fce0007ffe0ff */
[----:B------:R-:W2:Y:S01]  /*0250*/  F2I.FTZ.U32.TRUNC.NTZ R25, R25 ;  /* 0x0000001900197305 */ /* 0x000ea2000021f000 */
[----:B------:R-:W-:Y:S02]  /*0260*/  IMAD.MOV.U32 R10, RZ, RZ, RZ ;  /* 0x000000ffff0a7224 */ /* 0x000fe400078e00ff */
[----:B-1----:R-:W-:-:S04]  /*0270*/  IMAD.MOV R13, RZ, RZ, -R11 ;  /* 0x000000ffff0d7224 */ /* 0x002fc800078e0a0b */
[----:B------:R-:W-:Y:S02]  /*0280*/  IMAD R13, R13, R0, RZ ;  /* 0x000000000d0d7224 */ /* 0x000fe400078e02ff */
[----:B--2---:R-:W-:Y:S02]  /*0290*/  IMAD.MOV R22, RZ, RZ, -R25 ;  /* 0x000000ffff167224 */ /* 0x004fe400078e0a19 */
[----:B------:R-:W-:-:S04]  /*02a0*/  IMAD.HI.U32 R10, R11, R13, R10 ;  /* 0x0000000d0b0a7227 */ /* 0x000fc800078e000a */
[----:B------:R-:W-:Y:S01]  /*02b0*/  IMAD R11, R22, R19, RZ ;  /* 0x00000013160b7224 */ /* 0x000fe200078e02ff */
[----:B------:R-:W-:-:S03]  /*02c0*/  IABS R13, R17 ;  /* 0x00000011000d7213 */ /* 0x000fc60000000000 */
[----:B------:R-:W-:Y:S01]  /*02d0*/  IMAD.HI.U32 R24, R25, R11, R24 ;  /* 0x0000000b19187227 */ /* 0x000fe200078e0018 */
[----:B----4-:R-:W-:-:S03]  /*02e0*/  IABS R11, R3 ;  /* 0x00000003000b7213 */ /* 0x010fc60000000000 */
[----:B------:R-:W-:Y:S02]  /*02f0*/  IMAD.MOV R13, RZ, RZ, -R13 ;  /* 0x000000ffff0d7224 */ /* 0x000fe400078e0a0d */
[----:B------:R-:W-:Y:S01]  /*0300*/  IMAD.HI.U32 R18, R18, R11, RZ ;  /* 0x0000000b12127227 */ /* 0x000fe200078e00ff */
[----:B------:R-:W-:-:S03]  /*0310*/  IABS R22, R16 ;  /* 0x0000001000167213 */ /* 0x000fc60000000000 */
[----:B------:R-:W-:Y:S01]  /*0320*/  IMAD R11, R18, R13, R11 ;  /* 0x0000000d120b7224 */ /* 0x000fe200078e020b */
[----:B------:R-:W-:Y:S01]  /*0330*/  IABS R13, R2 ;  /* 0x00000002000d7213 */ /* 0x000fe20000000000 */
[----:B------:R-:W-:-:S04]  /*0340*/  IMAD.MOV R22, RZ, RZ, -R22 ;  /* 0x000000ffff167224 */ /* 0x000fc800078e0a16 */
[----:B------:R-:W-:-:S04]  /*0350*/  IMAD.HI.U32 R26, R10, R13, RZ ;  /* 0x0000000d0a1a7227 */ /* 0x000fc800078e00ff */
[----:B------:R-:W-:-:S05]  /*0360*/  IMAD R13, R26, R22, R13 ;  /* 0x000000161a0d7224 */ /* 0x000fca00078e020d */
[----:B------:R-:W-:Y:S02]  /*0370*/  ISETP.GT.U32.AND P2, PT, R0, R13, PT ;  /* 0x0000000d0000720c */ /* 0x000fe40003f44070 */
[----:B------:R-:W-:-:S11]  /*0380*/  ISETP.GT.U32.AND P4, PT, R12, R11, PT ;  /* 0x0000000b0c00720c */ /* 0x000fd60003f84070 */
[----:B------:R-:W-:-:S05]  /*0390*/  @!P2 IMAD.IADD R13, R13, 0x1, -R0 ;  /* 0x000000010d0da824 */ /* 0x000fca00078e0a00 */
[----:B------:R-:W-:Y:S02]  /*03a0*/  ISETP.GE.U32.AND P3, PT, R13, R0, PT ;  /* 0x000000000d00720c */ /* 0x000fe40003f66070 */
[----:B------:R-:W-:-:S04]  /*03b0*/  IABS R0, R4 ;  /* 0x0000000400007213 */ /* 0x000fc80000000000 */
[----:B------:R-:W1:Y:S01]  /*03c0*/  I2F.RP R25, R0 ;  /* 0x0000000000197306 */ /* 0x000e620000209400 */
[----:B------:R-:W-:-:S05]  /*03d0*/  @!P4 IMAD.IADD R11, R11, 0x1, -R12 ;  /* 0x000000010b0bc824 */ /* 0x000fca00078e0a0c */
[----:B------:R-:W-:Y:S02]  /*03e0*/  ISETP.GE.U32.AND P6, PT, R11, R12, PT ;  /* 0x0000000c0b00720c */ /* 0x000fe40003fc6070 */
[----:B------:R0:W2:Y:S01]  /*03f0*/  LDG.E.64 R10, [R14.64+0x800] ;  /* 0x000800040e0a7981 */ /* 0x0000a2000c1e1b00 */
[----:B-1----:R-:W1:Y:S01]  /*0400*/  MUFU.RCP R25, R25 ;  /* 0x0000001900197308 */ /* 0x002e620000001000 */
[----:B------:R-:W-:Y:S02]  /*0410*/  IMAD.MOV.U32 R12, RZ, RZ, RZ ;  /* 0x000000ffff0c7224 */ /* 0x000fe400078e00ff */
[----:B0-----:R-:W4:Y:S01]  /*0420*/  LDG.E.64 R14, [R14.64+0xc00] ;  /* 0x000c00040e0e7981 */ /* 0x001f22000c1e1b00 */
[----:B-1----:R-:W-:-:S04]  /*0430*/  IADD3 R27, R25, 0xffffffe, RZ ;  /* 0x0ffffffe191b7810 */ /* 0x002fc80007ffe0ff */
[----:B------:R-:W0:Y:S02]  /*0440*/  F2I.FTZ.U32.TRUNC.NTZ R13, R27 ;  /* 0x0000001b000d7305 */ /* 0x000e24000021f000 */
[----:B0-----:R-:W-:-:S04]  /*0450*/  IMAD.MOV R22, RZ, RZ, -R13 ;  /* 0x000000ffff167224 */ /* 0x001fc800078e0a0d */
[----:B------:R-:W-:-:S04]  /*0460*/  IMAD R22, R22, R0, RZ ;  /* 0x0000000016167224 */ /* 0x000fc800078e02ff */
[----:B------:R-:W-:Y:S02]  /*0470*/  IMAD.HI.U32 R22, R13, R22, R12 ;  /* 0x000000160d167227 */ /* 0x000fe400078e000c */
[----:B------:R0:W4:Y:S01]  /*0480*/  LDG.E.64 R12, [R28.64+0xc00] ;  /* 0x000c00041c0c7981 */ /* 0x000122000c1e1b00 */
[----:B------:R-:W-:Y:S02]  /*0490*/  IABS R27, R5 ;  /* 0x00000005001b7213 */ /* 0x000fe40000000000 */
[----:B-----5:R-:W-:-:S03]  /*04a0*/  IABS R25, R7 ;  /* 0x0000000700197213 */ /* 0x020fc60000000000 */
[----:B------:R-:W-:Y:S02]  /*04b0*/  IMAD.MOV R27, RZ, RZ, -R27 ;  /* 0x000000ffff1b7224 */ /* 0x000fe400078e0a1b */
[----:B------:R-:W-:-:S04]  /*04c0*/  IMAD.HI.U32 R24, R24, R25, RZ ;  /* 0x0000001918187227 */ /* 0x000fc800078e00ff */
[----:B------:R-:W-:-:S05]  /*04d0*/  IMAD R25, R24, R27, R25 ;  /* 0x0000001b18197224 */ /* 0x000fca00078e0219 */
[----:B------:R-:W-:-:S13]  /*04e0*/  ISETP.GT.U32.AND P1, PT, R19, R25, PT ;  /* 0x000000191300720c */ /* 0x000fda0003f24070 */
[----:B------:R-:W-:-:S05]  /*04f0*/  @!P1 IMAD.IADD R25, R25, 0x1, -R19 ;  /* 0x0000000119199824 */ /* 0x000fca00078e0a13 */
[----:B------:R-:W-:Y:S02]  /*0500*/  ISETP.GE.U32.AND P5, PT, R25, R19, PT ;  /* 0x000000131900720c */ /* 0x000fe40003fa6070 */
[----:B------:R-:W-:Y:S02]  /*0510*/  LOP3.LUT R3, R3, R17, RZ, 0x3c, !PT ;  /* 0x0000001103037212 */ /* 0x000fe400078e3cff */
[----:B------:R-:W-:Y:S02]  /*0520*/  IABS R19, R4 ;  /* 0x0000000400137213 */ /* 0x000fe40000000000 */
[----:B------:R-:W-:Y:S02]  /*0530*/  ISETP.GE.AND P0, PT, R3, RZ, PT ;  /* 0x000000ff0300720c */ /* 0x000fe40003f06270 */
[----:B------:R-:W-:Y:S01]  /*0540*/  IABS R3, R6 ;  /* 0x0000000600037213 */ /* 0x000fe20000000000 */
[----:B------:R-:W-:-:S04]  /*0550*/  IMAD.MOV R19, RZ, RZ, -R19 ;  /* 0x000000ffff137224 */ /* 0x000fc800078e0a13 */
[----:B------:R-:W-:-:S04]  /*0560*/  IMAD.HI.U32 R22, R22, R3, RZ ;  /* 0x0000000316167227 */ /* 0x000fc800078e00ff */
[----:B------:R-:W-:Y:S01]  /*0570*/  IMAD R3, R22, R19, R3 ;  /* 0x0000001316037224 */ /* 0x000fe200078e0203 */
[----:B------:R-:W-:-:S04]  /*0580*/  @!P4 IADD3 R18, R18, 0x1, RZ ;  /* 0x000000011212c810 */ /* 0x000fc80007ffe0ff */
[----:B------:R-:W-:Y:S02]  /*0590*/  ISETP.GT.U32.AND P4, PT, R0, R3, PT ;  /* 0x000000030000720c */ /* 0x000fe40003f84070 */
[----:B------:R-:W-:-:S11]  /*05a0*/  @P6 IADD3 R18, R18, 0x1, RZ ;  /* 0x0000000112126810 */ /* 0x000fd60007ffe0ff */
[----:B------:R-:W-:-:S05]  /*05b0*/  @!P4 IMAD.IADD R3, R3, 0x1, -R0 ;  /* 0x000000010303c824 */ /* 0x000fca00078e0a00 */
[----:B------:R-:W-:Y:S01]  /*05c0*/  ISETP.GE.U32.AND P6, PT, R3, R0, PT ;  /* 0x000000000300720c */ /* 0x000fe20003fc6070 */
[----:B------:R-:W-:Y:S02]  /*05d0*/  IMAD.MOV.U32 R3, RZ, RZ, R18 ;  /* 0x000000ffff037224 */ /* 0x000fe400078e0012 */
[----:B------:R-:W-:Y:S01]  /*05e0*/  IMAD.MOV.U32 R18, RZ, RZ, RZ ;  /* 0x000000ffff127224 */ /* 0x000fe200078e00ff */
[----:B---3--:R-:W-:-:S04]  /*05f0*/  IABS R27, R9 ;  /* 0x00000009001b7213 */ /* 0x008fc80000000000 */
[----:B------:R-:W1:Y:S08]  /*0600*/  I2F.RP R25, R27 ;  /* 0x0000001b00197306 */ /* 0x000e700000209400 */
[----:B-1----:R-:W1:Y:S02]  /*0610*/  MUFU.RCP R25, R25 ;  /* 0x0000001900197308 */ /* 0x002e640000001000 */
[----:B-1----:R-:W-:-:S06]  /*0620*/  IADD3 R19, R25, 0xffffffe, RZ ;  /* 0x0ffffffe19137810 */ /* 0x002fcc0007ffe0ff */
[----:B------:R-:W1:Y:S02]  /*0630*/  F2I.FTZ.U32.TRUNC.NTZ R19, R19 ;  /* 0x0000001300137305 */ /* 0x000e64000021f000 */
[----:B-1----:R-:W-:-:S04]  /*0640*/  IMAD.MOV R0, RZ, RZ, -R19 ;  /* 0x000000ffff007224 */ /* 0x002fc800078e0a13 */
[----:B------:R-:W-:-:S04]  /*0650*/  IMAD R25, R0, R27, RZ ;  /* 0x0000001b00197224 */ /* 0x000fc800078e02ff */
[----:B------:R-:W-:Y:S01]  /*0660*/  IMAD.HI.U32 R0, R19, R25, R18 ;  /* 0x0000001913007227 */ /* 0x000fe200078e0012 */
[----:B------:R-:W-:-:S04]  /*0670*/  IABS R25, R8 ;  /* 0x0000000800197213 */ /* 0x000fc80000000000 */
[----:B0-----:R-:W0:Y:S01]  /*0680*/  I2F.RP R28, R25 ;  /* 0x00000019001c7306 */ /* 0x001e220000209400 */
[----:B------:R-:W-:Y:S01]  /*0690*/  LOP3.LUT R2, R2, R16, RZ, 0x3c, !PT ;  /* 0x0000001002027212 */ /* 0x000fe200078e3cff */
[----:B------:R-:W-:-:S03]  /*06a0*/  @!P0 IMAD.MOV R3, RZ, RZ, -R3 ;  /* 0x000000ffff038224 */ /* 0x000fc600078e0a03 */
[----:B------:R-:W-:Y:S02]  /*06b0*/  ISETP.GE.AND P0, PT, R2, RZ, PT ;  /* 0x000000ff0200720c */ /* 0x000fe40003f06270 */
[----:B------:R-:W-:Y:S01]  /*06c0*/  IABS R2, R9 ;  /* 0x0000000900027213 */ /* 0x000fe20000000000 */
[----:B0-----:R-:W0:Y:S04]  /*06d0*/  MUFU.RCP R28, R28 ;  /* 0x0000001c001c7308 */ /* 0x001e280000001000 */
[----:B------:R-:W-:Y:S01]  /*06e0*/  IMAD.MOV R2, RZ, RZ, -R2 ;  /* 0x000000ffff027224 */ /* 0x000fe200078e0a02 */
[----:B--2---:R-:W-:-:S05]  /*06f0*/  IABS R19, R11 ;  /* 0x0000000b00137213 */ /* 0x004fca0000000000 */
[----:B------:R-:W-:-:S04]  /*0700*/  IMAD.HI.U32 R0, R0, R19, RZ ;  /* 0x0000001300007227 */ /* 0x000fc800078e00ff */
[----:B------:R-:W-:Y:S01]  /*0710*/  IMAD R2, R0, R2, R19 ;  /* 0x0000000200027224 */ /* 0x000fe200078e0213 */
[----:B------:R-:W-:Y:S02]  /*0720*/  @!P2 IADD3 R26, R26, 0x1, RZ ;  /* 0x000000011a1aa810 */ /* 0x000fe40007ffe0ff */
[----:B0-----:R-:W-:Y:S02]  /*0730*/  IADD3 R18, R28, 0xffffffe, RZ ;  /* 0x0ffffffe1c127810 */ /* 0x001fe40007ffe0ff */
[----:B------:R-:W-:Y:S02]  /*0740*/  ISETP.GT.U32.AND P2, PT, R27, R2, PT ;  /* 0x000000021b00720c */ /* 0x000fe40003f44070 */
[----:B------:R-:W0:Y:S01]  /*0750*/  F2I.FTZ.U32.TRUNC.NTZ R19, R18 ;  /* 0x0000001200137305 */ /* 0x000e22000021f000 */
[----:B------:R-:W-:-:S10]  /*0760*/  @P3 IADD3 R26, R26, 0x1, RZ ;  /* 0x000000011a1a3810 */ /* 0x000fd40007ffe0ff */
[----:B------:R-:W-:-:S05]  /*0770*/  @!P2 IMAD.IADD R2, R2, 0x1, -R27 ;  /* 0x000000010202a824 */ /* 0x000fca00078e0a1b */
[----:B------:R-:W-:Y:S01]  /*0780*/  ISETP.GE.U32.AND P3, PT, R2, R27, PT ;  /* 0x0000001b0200720c */ /* 0x000fe20003f66070 */
[----:B------:R-:W-:Y:S02]  /*0790*/  IMAD.MOV.U32 R2, RZ, RZ, R26 ;  /* 0x000000ffff027224 */ /* 0x000fe400078e001a */
[----:B0-----:R-:W-:Y:S02]  /*07a0*/  IMAD.MOV R26, RZ, RZ, -R19 ;  /* 0x000000ffff1a7224 */ /* 0x001fe400078e0a13 */
[----:B------:R-:W-:Y:S02]  /*07b0*/  IMAD.MOV.U32 R18, RZ, RZ, RZ ;  /* 0x000000ffff127224 */ /* 0x000fe400078e00ff */
[----:B------:R-:W-:-:S04]  /*07c0*/  IMAD R27, R26, R25, RZ ;  /* 0x000000191a1b7224 */ /* 0x000fc800078e02ff */
[----:B------:R-:W-:Y:S01]  /*07d0*/  IMAD.HI.U32 R18, R19, R27, R18 ;  /* 0x0000001b13127227 */ /* 0x000fe200078e0012 */
[----:B------:R-:W-:-:S05]  /*07e0*/  IABS R19, R8 ;  /* 0x0000000800137213 */ /* 0x000fca0000000000 */
[----:B------:R-:W-:Y:S01]  /*07f0*/  IMAD.MOV R26, RZ, RZ, -R19 ;  /* 0x000000ffff1a7224 */ /* 0x000fe200078e0a13 */
[----:B----4-:R-:W-:-:S04]  /*0800*/  IABS R19, R13 ;  /* 0x0000000d00137213 */ /* 0x010fc80000000000 */
[----:B------:R-:W0:Y:S01]  /*0810*/  I2F.RP R27, R19 ;  /* 0x00000013001b7306 */ /* 0x000e220000209400 */
[----:B------:R-:W-:Y:S01]  /*0820*/  @!P0 IMAD.MOV R2, RZ, RZ, -R2 ;  /* 0x000000ffff028224 */ /* 0x000fe200078e0a02 */
[----:B------:R-:W-:-:S06]  /*0830*/  ISETP.NE.AND P0, PT, R17, RZ, PT ;  /* 0x000000ff1100720c */ /* 0x000fcc0003f05270 */
[----:B0-----:R-:W0:Y:S07]  /*0840*/  MUFU.RCP R27, R27 ;  /* 0x0000001b001b7308 */ /* 0x001e2e0000001000 */
[----:B------:R-:W-:Y:S02]  /*0850*/  @!P0 LOP3.LUT R3, RZ, R17, RZ, 0x33, !PT ;  /* 0x00000011ff038212 */ /* 0x000fe400078e33ff */
[----:B------:R-:W-:Y:S02]  /*0860*/  IABS R17, R10 ;  /* 0x0000000a00117213 */ /* 0x000fe40000000000 */
[----:B------:R-:W-:-:S03]  /*0870*/  ISETP.NE.AND P0, PT, R16, RZ, PT ;  /* 0x000000ff1000720c */ /* 0x000fc60003f05270 */
[----:B------:R-:W-:-:S04]  /*0880*/  IMAD.HI.U32 R18, R18, R17, RZ ;  /* 0x0000001112127227 */ /* 0x000fc800078e00ff */
[----:B------:R-:W-:Y:S01]  /*0890*/  IMAD R26, R18, R26, R17 ;  /* 0x0000001a121a7224 */ /* 0x000fe200078e0211 */
[----:B0-----:R-:W-:-:S05]  /*08a0*/  IADD3 R17, R27, 0xffffffe, RZ ;  /* 0x0ffffffe1b117810 */ /* 0x001fca0007ffe0ff */
[----:B------:R-:W-:Y:S02]  /*08b0*/  @!P0 LOP3.LUT R2, RZ, R16, RZ, 0x33, !PT ;  /* 0x00000010ff028212 */ /* 0x000fe400078e33ff */
[----:B------:R-:W-:Y:S01]  /*08c0*/  ISETP.GT.U32.AND P0, PT, R25, R26, PT ;  /* 0x0000001a1900720c */ /* 0x000fe20003f04070 */
[----:B------:R-:W0:Y:S01]  /*08d0*/  F2I.FTZ.U32.TRUNC.NTZ R17, R17 ;  /* 0x0000001100117305 */ /* 0x000e22000021f000 */
[----:B------:R-:W-:-:S11]  /*08e0*/  @!P1 IADD3 R24, R24, 0x1, RZ ;  /* 0x0000000118189810 */ /* 0x000fd60007ffe0ff */
[----:B------:R-:W-:Y:S02]  /*08f0*/  @!P0 IMAD.IADD R26, R26, 0x1, -R25 ;  /* 0x000000011a1a8824 */ /* 0x000fe400078e0a19 */
[----:B0-----:R-:W-:-:S03]  /*0900*/  IMAD.MOV R16, RZ, RZ, -R17 ;  /* 0x000000ffff107224 */ /* 0x001fc600078e0a11 */
[----:B------:R-:W-:Y:S01]  /*0910*/  ISETP.GE.U32.AND P1, PT, R26, R25, PT ;  /* 0x000000191a00720c */ /* 0x000fe20003f26070 */
[----:B------:R-:W-:Y:S02]  /*0920*/  IMAD R25, R16, R19, RZ ;  /* 0x0000001310197224 */ /* 0x000fe400078e02ff */
[----:B------:R-:W-:-:S04]  /*0930*/  IMAD.MOV.U32 R16, RZ, RZ, RZ ;  /* 0x000000ffff107224 */ /* 0x000fc800078e00ff */
[----:B------:R-:W-:Y:S01]  /*0940*/  IMAD.HI.U32 R16, R17, R25, R16 ;  /* 0x0000001911107227 */ /* 0x000fe200078e0010 */
[----:B------:R-:W-:-:S04]  /*0950*/  IABS R25, R12 ;  /* 0x0000000c00197213 */ /* 0x000fc80000000000 */
[----:B------:R-:W0:Y:S01]  /*0960*/  I2F.RP R26, R25 ;  /* 0x00000019001a7306 */ /* 0x000e220000209400 */
[----:B------:R-:W-:-:S07]  /*0970*/  LOP3.LUT R7, R7, R5, RZ, 0x3c, !PT ;  /* 0x0000000507077212 */ /* 0x000fce00078e3cff */
[----:B0-----:R-:W0:Y:S01]  /*0980*/  MUFU.RCP R26, R26 ;  /* 0x0000001a001a7308 */ /* 0x001e220000001000 */
[----:B------:R-:W-:Y:S02]  /*0990*/  @P5 IADD3 R24, R24, 0x1, RZ ;  /* 0x0000000118185810 */ /* 0x000fe40007ffe0ff */
[----:B------:R-:W-:Y:S02]  /*09a0*/  ISETP.GE.AND P5, PT, R7, RZ, PT ;  /* 0x000000ff0700720c */ /* 0x000fe40003fa6270 */
[----:B------:R-:W-:Y:S01]  /*09b0*/  LOP3.LUT R6, R6, R4, RZ, 0x3c, !PT ;  /* 0x0000000406067212 */ /* 0x000fe200078e3cff */
[----:B------:R-:W-:Y:S01]  /*09c0*/  IMAD.MOV.U32 R17, RZ, RZ, R24 ;  /* 0x000000ffff117224 */ /* 0x000fe200078e0018 */
[----:B0-----:R-:W-:-:S06]  /*09d0*/  IADD3 R7, R26, 0xffffffe, RZ ;  /* 0x0ffffffe1a077810 */ /* 0x001fcc0007ffe0ff */
[----:B------:R-:W0:Y:S03]  /*09e0*/  F2I.FTZ.U32.TRUNC.NTZ R7, R7 ;  /* 0x0000000700077305 */ /* 0x000e26000021f000 */
[----:B------:R-:W-:Y:S01]  /*09f0*/  @!P5 IMAD.MOV R17, RZ, RZ, -R17 ;  /* 0x000000ffff11d224 */ /* 0x000fe200078e0a11 */
[----:B------:R-:W-:Y:S02]  /*0a00*/  ISETP.GE.AND P5, PT, R6, RZ, PT ;  /* 0x000000ff0600720c */ /* 0x000fe40003fa6270 */
[----:B------:R-:W-:Y:S02]  /*0a10*/  IABS R27, R15 ;  /* 0x0000000f001b7213 */ /* 0x000fe40000000000 */
[----:B------:R-:W-:Y:S02]  /*0a20*/  IABS R6, R13 ;  /* 0x0000000d00067213 */ /* 0x000fe40000000000 */
[----:B------:R-:W-:-:S02]  /*0a30*/  @!P4 IADD3 R22, R22, 0x1, RZ ;  /* 0x000000011616c810 */ /* 0x000fc40007ffe0ff */
[----:B------:R-:W-:Y:S01]  /*0a40*/  ISETP.NE.AND P4, PT, R5, RZ, PT ;  /* 0x000000ff0500720c */ /* 0x000fe20003f85270 */
[----:B------:R-:W-:Y:S02]  /*0a50*/  IMAD.MOV R26, RZ, RZ, -R6 ;  /* 0x000000ffff1a7224 */ /* 0x000fe400078e0a06 */
[----:B------:R-:W-:-:S04]  /*0a60*/  IMAD.HI.U32 R24, R16, R27, RZ ;  /* 0x0000001b10187227 */ /* 0x000fc800078e00ff */
[----:B0-----:R-:W-:Y:S02]  /*0a70*/  IMAD.MOV R6, RZ, RZ, -R7 ;  /* 0x000000ffff067224 */ /* 0x001fe400078e0a07 */
[----:B------:R-:W-:Y:S02]  /*0a80*/  IMAD R26, R24, R26, R27 ;  /* 0x0000001a181a7224 */ /* 0x000fe400078e021b */
[----:B------:R-:W-:Y:S02]  /*0a90*/  IMAD R27, R6, R25, RZ ;  /* 0x00000019061b7224 */ /* 0x000fe400078e02ff */
[----:B------:R-:W-:Y:S01]  /*0aa0*/  IMAD.MOV.U32 R6, RZ, RZ, RZ ;  /* 0x000000ffff067224 */ /* 0x000fe200078e00ff */
[----:B------:R-:W-:-:S03]  /*0ab0*/  @!P4 LOP3.LUT R17, RZ, R5, RZ, 0x33, !PT ;  /* 0x00000005ff11c212 */ /* 0x000fc600078e33ff */
[----:B------:R-:W-:Y:S01]  /*0ac0*/  IMAD.HI.U32 R5, R7, R27, R6 ;  /* 0x0000001b07057227 */ /* 0x000fe200078e0006 */
[----:B------:R-:W-:Y:S02]  /*0ad0*/  IABS R6, R14 ;  /* 0x0000000e00067213 */ /* 0x000fe40000000000 */
[----:B------:R-:W-:Y:S02]  /*0ae0*/  IABS R7, R12 ;  /* 0x0000000c00077213 */ /* 0x000fe40000000000 */
[----:B------:R-:W-:Y:S01]  /*0af0*/  @P6 IADD3 R22, R22, 0x1, RZ ;  /* 0x0000000116166810 */ /* 0x000fe20007ffe0ff */
[----:B------:R-:W-:-:S04]  /*0b00*/  IMAD.HI.U32 R5, R5, R6, RZ ;  /* 0x0000000605057227 */ /* 0x000fc800078e00ff */
[----:B------:R-:W-:Y:S02]  /*0b10*/  IMAD.MOV R7, RZ, RZ, -R7 ;  /* 0x000000ffff077224 */ /* 0x000fe400078e0a07 */
[----:B------:R-:W-:Y:S02]  /*0b20*/  IMAD.MOV.U32 R16, RZ, RZ, R22 ;  /* 0x000000ffff107224 */ /* 0x000fe400078e0016 */
[----:B------:R-:W-:Y:S02]  /*0b30*/  IMAD R6, R5, R7, R6 ;  /* 0x0000000705067224 */ /* 0x000fe400078e0206 */
[----:B------:R-:W-:Y:S01]  /*0b40*/  @!P5 IMAD.MOV R16, RZ, RZ, -R16 ;  /* 0x000000ffff10d224 */ /* 0x000fe200078e0a10 */
[----:B------:R-:W-:Y:S02]  /*0b50*/  ISETP.GT.U32.AND P5, PT, R19, R26, PT ;  /* 0x0000001a1300720c */ /* 0x000fe40003fa4070 */
[----:B------:R-:W-:Y:S02]  /*0b60*/  ISETP.GT.U32.AND P6, PT, R25, R6, PT ;  /* 0x000000061900720c */ /* 0x000fe40003fc4070 */
[----:B------:R-:W-:-:S02]  /*0b70*/  ISETP.NE.AND P4, PT, R4, RZ, PT ;  /* 0x000000ff0400720c */ /* 0x000fc40003f85270 */
        /* <DEDUP_REMOVED lines=11> */
[----:B------:R-:W-:Y:S01]  /*0c30*/  LOP3.LUT R15, R15, R13, RZ, 0x3c, !PT ;  /* 0x0000000d0f0f7212 */ /* 0x000fe200078e3cff */
[----:B------:R-:W-:Y:S01]  /*0c40*/  IMAD.MOV.U32 R19, RZ, RZ, R0 ;  /* 0x000000ffff137224 */ /* 0x000fe200078e0000 */
        /* <DEDUP_REMOVED lines=14> */
[----:B------:R-:W-:-:S04]  /*0d30*/  IMAD.WIDE.U32 R6, R20, R23, c[0x0][0x168] ;  /* 0x00005a0014067625 */ /* 0x000fc800078e0017 */
[----:B------:R-:W-:Y:S02]  /*0d40*/  IMAD.MOV.U32 R11, RZ, RZ, R24 ;  /* 0x000000ffff0b7224 */ /* 0x000fe400078e0018 */
[----:B------:R-:W-:Y:S01]  /*0d50*/  IMAD.MOV.U32 R10, RZ, RZ, R5 ;  /* 0x000000ffff0a7224 */ /* 0x000fe200078e0005 */
[----:B------:R-:W-:Y:S01]  /*0d60*/  @!P2 LOP3.LUT R19, RZ, R9, RZ, 0x33, !PT ;  /* 0x00000009ff13a212 */ /* 0x000fe200078e33ff */
[----:B------:R-:W-:Y:S01]  /*0d70*/  @!P3 IMAD.MOV R18, RZ, RZ, -R18 ;  /* 0x000000ffff12b224 */ /* 0x000fe200078e0a12 */
[----:B------:R-:W-:Y:S01]  /*0d80*/  @!P6 LOP3.LUT R18, RZ, R8, RZ, 0x33, !PT ;  /* 0x00000008ff12e212 */ /* 0x000fe200078e33ff */
[----:B------:R-:W-:Y:S01]  /*0d90*/  @!P1 IMAD.MOV R11, RZ, RZ, -R11 ;  /* 0x000000ffff0b9224 */ /* 0x000fe200078e0a0b */
[----:B------:R-:W-:Y:S01]  /*0da0*/  @!P4 LOP3.LUT R11, RZ, R13, RZ, 0x33, !PT ;  /* 0x0000000dff0bc212 */ /* 0x000fe200078e33ff */
[----:B------:R-:W-:Y:S01]  /*0db0*/  @!P5 IMAD.MOV R10, RZ, RZ, -R10 ;  /* 0x000000ffff0ad224 */ /* 0x000fe200078e0a0a */
[----:B------:R-:W-:Y:S01]  /*0dc0*/  @!P0 LOP3.LUT R10, RZ, R12, RZ, 0x33, !PT ;  /* 0x0000000cff0a8212 */ /* 0x000fe200078e33ff */
[----:B------:R-:W-:-:S05]  /*0dd0*/  IMAD.WIDE R6, R21, 0x8, R6 ;  /* 0x0000000815067825 */ /* 0x000fca00078e0206 */
[----:B------:R-:W-:Y:S04]  /*0de0*/  STG.E.64 [R6.64], R2 ;  /* 0x0000000206007986 */ /* 0x000fe8000c101b04 */
[----:B------:R-:W-:Y:S04]  /*0df0*/  STG.E.64 [R6.64+0x400], R16 ;  /* 0x0004001006007986 */ /* 0x000fe8000c101b04 */
[----:B------:R-:W-:Y:S04]  /*0e00*/  STG.E.64 [R6.64+0x800], R18 ;  /* 0x0008001206007986 */ /* 0x000fe8000c101b04 */
[----:B------:R-:W-:Y:S01]  /*0e10*/  STG.E.64 [R6.64+0xc00], R10 ;  /* 0x000c000a06007986 */ /* 0x000fe2000c101b04 */
[----:B------:R-:W-:Y:S05]  /*0e20*/  EXIT ;  /* 0x000000000000794d */ /* 0x000fea0003800000 */
.L_x_15890:
[----:B------:R-:W0:Y:S01]  /*0e30*/  S2R R7, SR_TID.X ;  /* 0x0000000000077919 */ /* 0x000e220000002100 */
[----:B------:R-:W-:Y:S01]  /*0e40*/  IMAD.MOV.U32 R6, RZ, RZ, RZ ;  /* 0x000000ffff067224 */ /* 0x000fe200078e00ff */
[----:B------:R-:W-:Y:S01]  /*0e50*/  CS2R R16, SRZ ;  /* 0x0000000000107805 */ /* 0x000fe2000001ff00 */
[----:B------:R-:W-:Y:S01]  /*0e60*/  IMAD.MOV.U32 R14, RZ, RZ, RZ ;  /* 0x000000ffff0e7224 */ /* 0x000fe200078e00ff */
[----:B0-----:R-:W-:Y:S01]  /*0e70*/  ISETP.GE.AND P0, PT, R7, R0, PT ;  /* 0x000000000700720c */ /* 0x001fe20003f06270 */
[----:B------:R-:W-:-:S12]  /*0e80*/  IMAD.MOV.U32 R25, RZ, RZ, R7 ;  /* 0x000000ffff197224 */ /* 0x000fd800078e0007 */
[----:B------:R-:W-:Y:S01]  /*0e90*/  @!P0 IMAD.IADD R10, R20, 0x1, R25 ;  /* 0x00000001140a8824 */ /* 0x000fe200078e0219 */
[----:B------:R-:W-:Y:S01]  /*0ea0*/  @!P0 IADD3 R25, R25, 0x80, RZ ;  /* 0x0000008019198810 */ /* 0x000fe20007ffe0ff */
[----:B------:R-:W-:-:S03]  /*0eb0*/  @!P0 IMAD.MOV.U32 R11, RZ, RZ, 0x4 ;  /* 0x00000004ff0b8424 */ /* 0x000fc600078e00ff */
[----:B------:R-:W-:Y:S01]  /*0ec0*/  ISETP.GE.AND P1, PT, R25, R0, PT ;  /* 0x000000001900720c */ /* 0x000fe20003f26270 */
[----:B------:R-:W-:Y:S01]  /*0ed0*/  CS2R R8, SRZ ;  /* 0x0000000000087805 */ /* 0x000fe2000001ff00 */
[----:B------:R-:W-:-:S04]  /*0ee0*/  @!P0 IMAD.WIDE.U32 R2, R10, R11, c[0x0][0x170] ;  /* 0x00005c000a028625 */ /* 0x000fc800078e000b */
[----:B------:R-:W-:Y:S01]  /*0ef0*/  @!P0 IMAD.WIDE.U32 R10, R10, R11, c[0x0][0x178] ;  /* 0x00005e000a0a8625 */ /* 0x000fe200078e000b */
[----:B------:R0:W5:Y:S04]  /*0f00*/  @!P0 LDG.E R17, [R2.64] ;  /* 0x0000000402118981 */ /* 0x000168000c1e1900 */
[----:B------:R1:W5:Y:S02]  /*0f10*/  @!P0 LDG.E R14, [R10.64] ;  /* 0x000000040a0e8981 */ /* 0x000364000c1e1900 */
[----:B------:R-:W-:Y:S01]  /*0f20*/  @!P1 IMAD.IADD R26, R20, 0x1, R25 ;  /* 0x00000001141a9824 */ /* 0x000fe200078e0219 */
[----:B------:R-:W-:Y:S01]  /*0f30*/  @!P1 IADD3 R25, R25, 0x80, RZ ;  /* 0x0000008019199810 */ /* 0x000fe20007ffe0ff */
[----:B------:R-:W-:-:S03]  /*0f40*/  @!P1 IMAD.MOV.U32 R27, RZ, RZ, 0x4 ;  /* 0x00000004ff1b9424 */ /* 0x000fc600078e00ff */
[----:B------:R-:W-:Y:S01]  /*0f50*/  ISETP.GE.AND P2, PT, R25, R0, PT ;  /* 0x000000001900720c */ /* 0x000fe20003f46270 */
[----:B------:R-:W-:-:S12]  /*0f60*/  @!P1 IMAD.WIDE.U32 R12, R26, R27, c[0x0][0x170] ;  /* 0x00005c001a0c9625 */ /* 0x000fd800078e001b */
[----:B------:R-:W-:Y:S01]  /*0f70*/  @!P2 IMAD.IADD R18, R20, 0x1, R25 ;  /* 0x000000011412a824 */ /* 0x000fe200078e0219 */
[----:B------:R-:W-:Y:S01]  /*0f80*/  @!P2 IADD3 R25, R25, 0x80, RZ ;  /* 0x000000801919a810 */ /* 0x000fe20007ffe0ff */
[----:B------:R2:W5:Y:S03]  /*0f90*/  @!P1 LDG.E R6, [R12.64] ;  /* 0x000000040c069981 */ /* 0x000566000c1e1900 */
[----:B------:R-:W-:-:S13]  /*0fa0*/  ISETP.GE.AND P3, PT, R25, R0, PT ;  /* 0x000000001900720c */ /* 0x000fda0003f66270 */
[----:B------:R-:W-:Y:S01]  /*0fb0*/  @!P3 IMAD.IADD R15, R20, 0x1, R25 ;  /* 0x00000001140fb824 */ /* 0x000fe200078e0219 */
[----:B------:R-:W-:-:S04]  /*0fc0*/  @!P3 IADD3 R25, R25, 0x80, RZ ;  /* 0x000000801919b810 */ /* 0x000fc80007ffe0ff */
[----:B------:R-:W-:Y:S01]  /*0fd0*/  ISETP.GE.AND P4, PT, R25, R0, PT ;  /* 0x000000001900720c */ /* 0x000fe20003f86270 */
[----:B------:R-:W-:-:S05]  /*0fe0*/  @!P1 IMAD.WIDE.U32 R26, R26, R27, c[0x0][0x178] ;  /* 0x00005e001a1a9625 */ /* 0x000fca00078e001b */
[----:B------:R3:W5:Y:S07]  /*0ff0*/  @!P1 LDG.E R9, [R26.64] ;  /* 0x000000041a099981 */ /* 0x00076e000c1e1900 */
[----:B--2---:R-:W-:Y:S01]  /*1000*/  @!P4 IMAD.IADD R12, R20, 0x1, R25 ;  /* 0x00000001140cc824 */ /* 0x004fe200078e0219 */
[----:B------:R-:W-:Y:S01]  /*1010*/  @!P4 IADD3 R25, R25, 0x80, RZ ;  /* 0x000000801919c810 */ /* 0x000fe20007ffe0ff */
[----:B0-----:R-:W-:-:S03]  /*1020*/  @!P3 IMAD.MOV.U32 R2, RZ, RZ, 0x4 ;  /* 0x00000004ff02b424 */ /* 0x001fc600078e00ff */
[----:B------:R-:W-:Y:S01]  /*1030*/  ISETP.GE.AND P1, PT, R25, R0, PT ;  /* 0x000000001900720c */ /* 0x000fe20003f26270 */
[----:B-1----:R-:W-:Y:S01]  /*1040*/  CS2R R10, SRZ ;  /* 0x00000000000a7805 */ /* 0x002fe2000001ff00 */
[----:B------:R-:W-:Y:S02]  /*1050*/  @!P2 IMAD.MOV.U32 R19, RZ, RZ, 0x4 ;  /* 0x00000004ff13a424 */ /* 0x000fe400078e00ff */
[----:B------:R-:W-:-:S04]  /*1060*/  @!P3 IMAD.WIDE.U32 R22, R15, R2, c[0x0][0x170] ;  /* 0x00005c000f16b625 */ /* 0x000fc800078e0002 */
[CC--:B------:R-:W-:Y:S01]  /*1070*/  @!P2 IMAD.WIDE.U32 R4, R18.reuse, R19.reuse, c[0x0][0x170] ;  /* 0x00005c001204a625 */ /* 0x0c0fe200078e0013 */
[----:B------:R0:W5:Y:S03]  /*1080*/  @!P3 LDG.E R10, [R22.64] ;  /* 0x00000004160ab981 */ /* 0x000166000c1e1900 */
[----:B------:R-:W-:Y:S01]  /*1090*/  @!P2 IMAD.WIDE.U32 R18, R18, R19, c[0x0][0x178] ;  /* 0x00005e001212a625 */ /* 0x000fe200078e0013 */
[----:B------:R1:W5:Y:S04]  /*10a0*/  @!P2 LDG.E R8, [R4.64] ;  /* 0x000000040408a981 */ /* 0x000368000c1e1900 */
[----:B------:R2:W5:Y:S01]  /*10b0*/  @!P2 LDG.E R11, [R18.64] ;  /* 0x00000004120ba981 */ /* 0x000562000c1e1900 */
[----:B0-----:R-:W-:Y:S01]  /*10c0*/  @!P1 IMAD.IADD R22, R20, 0x1, R25 ;  /* 0x0000000114169824 */ /* 0x001fe200078e0219 */
[----:B------:R-:W-:-:S04]  /*10d0*/  @!P1 IADD3 R25, R25, 0x80, RZ ;  /* 0x0000008019199810 */ /* 0x000fc80007ffe0ff */
[----:B------:R-:W-:Y:S01]  /*10e0*/  ISETP.GE.AND P2, PT, R25, R0, PT ;  /* 0x000000001900720c */ /* 0x000fe20003f46270 */
[----:B-1----:R-:W-:Y:S02]  /*10f0*/  @!P4 IMAD.MOV.U32 R5, RZ, RZ, 0x4 ;  /* 0x00000004ff05c424 */ /* 0x002fe400078e00ff */
[----:B---3--:R-:W-:-:S04]  /*1100*/  @!P3 IMAD.WIDE.U32 R26, R15, R2, c[0x0][0x178] ;  /* 0x00005e000f1ab625 */ /* 0x008fc800078e0002 */
[----:B------:R-:W-:-:S04]  /*1110*/  @!P4 IMAD.WIDE.U32 R2, R12, R5, c[0x0][0x170] ;  /* 0x00005c000c02c625 */ /* 0x000fc800078e0005 */
[----:B------:R-:W-:Y:S02]  /*1120*/  IMAD.MOV.U32 R15, RZ, RZ, RZ ;  /* 0x000000ffff0f7224 */ /* 0x000fe400078e00ff */
[----:B------:R-:W-:-:S04]  /*1130*/  @!P4 IMAD.WIDE.U32 R4, R12, R5, c[0x0][0x178] ;  /* 0x00005e000c04c625 */ /* 0x000fc800078e0005 */
[----:B------:R-:W-:Y:S01]  /*1140*/  @!P1 IMAD.MOV.U32 R23, RZ, RZ, 0x4 ;  /* 0x00000004ff179424 */ /* 0x000fe200078e00ff */
[----:B------:R0:W5:Y:S01]  /*1150*/  @!P4 LDG.E R15, [R4.64] ;  /* 0x00000004040fc981 */ /* 0x000162000c1e1900 */
[----:B------:R-:W-:Y:S02]  /*1160*/  IMAD.MOV.U32 R21, RZ, RZ, RZ ;  /* 0x000000ffff157224 */ /* 0x000fe400078e00ff */
[----:B--2---:R-:W-:-:S04]  /*1170*/  @!P1 IMAD.WIDE.U32 R18, R22, R23, c[0x0][0x170] ;  /* 0x00005c0016129625 */ /* 0x004fc800078e0017 */
[----:B------:R-:W-:Y:S01]  /*1180*/  @!P1 IMAD.WIDE.U32 R22, R22, R23, c[0x0][0x178] ;  /* 0x00005e0016169625 */ /* 0x000fe200078e0017 */
[----:B------:R1:W5:Y:S03]  /*1190*/  @!P1 LDG.E R16, [R18.64] ;  /* 0x0000000412109981 */ /* 0x000366000c1e1900 */
[----:B0-----:R-:W-:Y:S01]  /*11a0*/  @!P2 IMAD.IADD R4, R20, 0x1, R25 ;  /* 0x000000011404a824 */ /* 0x001fe200078e0219 */
[----:B------:R-:W-:Y:S01]  /*11b0*/  @!P2 IADD3 R25, R25, 0x80, RZ ;  /* 0x000000801919a810 */ /* 0x000fe20007ffe0ff */
[----:B------:R0:W5:Y:S03]  /*11c0*/  @!P1 LDG.E R21, [R22.64] ;  /* 0x0000000416159981 */ /* 0x000166000c1e1900 */
[----:B------:R-:W-:Y:S01]  /*11d0*/  ISETP.GE.AND P1, PT, R25, R0, PT ;  /* 0x000000001900720c */ /* 0x000fe20003f26270 */
[----:B------:R-:W-:-:S02]  /*11e0*/  IMAD.MOV.U32 R12, RZ, RZ, RZ ;  /* 0x000000ffff0c7224 */ /* 0x000fc400078e00ff */
[----:B------:R-:W-:Y:S02]  /*11f0*/  IMAD.MOV.U32 R13, RZ, RZ, RZ ;  /* 0x000000ffff0d7224 */ /* 0x000fe400078e00ff */
[----:B------:R-:W-:Y:S02]  /*1200*/  @!P2 IMAD.MOV.U32 R5, RZ, RZ, 0x4 ;  /* 0x00000004ff05a424 */ /* 0x000fe400078e00ff */
[----:B------:R2:W5:Y:S01]  /*1210*/  @!P4 LDG.E R12, [R2.64] ;  /* 0x00000004020cc981 */ /* 0x000562000c1e1900 */
[----:B------:R-:W-:-:S03]  /*1220*/  IMAD.MOV.U32 R24, RZ, RZ, RZ ;  /* 0x000000ffff187224 */ /* 0x000fc600078e00ff */
[----:B------:R3:W5:Y:S02]  /*1230*/  @!P3 LDG.E R13, [R26.64] ;  /* 0x000000041a0db981 */ /* 0x000764000c1e1900 */
[----:B0-----:R-:W-:Y:S02]  /*1240*/  @!P1 IMAD.IADD R23, R20, 0x1, R25 ;  /* 0x0000000114179824 */ /* 0x001fe400078e0219 */
[----:B--2---:R-:W-:-:S04]  /*1250*/  @!P2 IMAD.WIDE.U32 R2, R4, R5, c[0x0][0x170] ;  /* 0x00005c000402a625 */ /* 0x004fc800078e0005 */
[----:B---3--:R-:W-:Y:S01]  /*1260*/  @!P1 IMAD.MOV.U32 R26, RZ, RZ, 0x4 ;  /* 0x00000004ff1a9424 */ /* 0x008fe200078e00ff */
[----:B------:R0:W5:Y:S01]  /*1270*/  @!P2 LDG.E R24, [R2.64] ;  /* 0x000000040218a981 */ /* 0x000162000c1e1900 */
[----:B------:R-:W-:Y:S02]  /*1280*/  IMAD.MOV.U32 R27, RZ, RZ, RZ ;  /* 0x000000ffff1b7224 */ /* 0x000fe400078e00ff */
[----:B-1----:R-:W-:-:S04]  /*1290*/  @!P1 IMAD.WIDE.U32 R18, R23, R26, c[0x0][0x170] ;  /* 0x00005c0017129625 */ /* 0x002fc800078e001a */
[----:B------:R-:W-:Y:S02]  /*12a0*/  IMAD.MOV.U32 R22, RZ, RZ, RZ ;  /* 0x000000ffff167224 */ /* 0x000fe400078e00ff */
[----:B0-----:R-:W-:-:S04]  /*12b0*/  @!P1 IMAD.WIDE.U32 R2, R23, R26, c[0x0][0x178] ;  /* 0x00005e0017029625 */ /* 0x001fc800078e001a */
[----:B------:R0:W5:Y:S01]  /*12c0*/  @!P1 LDG.E R22, [R18.64] ;  /* 0x0000000412169981 */ /* 0x000162000c1e1900 */
[----:B------:R-:W-:Y:S02]  /*12d0*/  IMAD.MOV.U32 R23, RZ, RZ, RZ ;  /* 0x000000ffff177224 */ /* 0x000fe400078e00ff */
[----:B------:R-:W-:-:S04]  /*12e0*/  @!P2 IMAD.WIDE.U32 R4, R4, R5, c[0x0][0x178] ;  /* 0x00005e000404a625 */ /* 0x000fc800078e0005 */
[----:B------:R0:W5:Y:S04]  /*12f0*/  @!P1 LDG.E R23, [R2.64] ;  /* 0x0000000402179981 */ /* 0x000168000c1e1900 */
[----:B------:R0:W5:Y:S01]  /*1300*/  @!P2 LDG.E R27, [R4.64] ;  /* 0x00000004041ba981 */ /* 0x000162000c1e1900 */
[----:B------:R-:W-:Y:S01]  /*1310*/  BSSY B0, `(.L_x_15891) ;  /* 0x000001b000007945 */ /* 0x000fe20003800000 */
[----:B------:R-:W-:Y:S05]  /*1320*/  @P0 BRA `(.L_x_15892) ;  /* 0x0000019000000947 */ /* 0x000fea0003800000 */
[-C--:B0----5:R-:W-:Y:S02]  /*1330*/  IABS R4, R14.reuse ;  /* 0x0000000e00047213 */ /* 0x0a1fe40000000000 */
[----:B------:R-:W-:Y:S02]  /*1340*/  IABS R18, R17 ;  /* 0x0000001100127213 */ /* 0x000fe40000000000 */
[----:B------:R-:W0:Y:S01]  /*1350*/  I2F.RP R5, R4 ;  /* 0x0000000400057306 */ /* 0x000e220000209400 */
[----:B------:R-:W-:-:S04]  /*1360*/  LOP3.LUT R17, R17, R14, RZ, 0x3c, !PT ;  /* 0x0000000e11117212 */ /* 0x000fc800078e3cff */
[----:B------:R-:W-:-:S03]  /*1370*/  ISETP.GE.AND P3, PT, R17, RZ, PT ;  /* 0x000000ff1100720c */ /* 0x000fc60003f66270 */
[----:B0-----:R-:W0:Y:S02]  /*1380*/  MUFU.RCP R5, R5 ;  /* 0x0000000500057308 */ /* 0x001e240000001000 */
[----:B0-----:R-:W-:Y:S02]  /*1390*/  IADD3 R2, R5, 0xffffffe, RZ ;  /* 0x0ffffffe05027810 */ /* 0x001fe40007ffe0ff */
[----:B------:R-:W-:-:S04]  /*13a0*/  IABS R5, R14 ;  /* 0x0000000e00057213 */ /* 0x000fc80000000000 */
[----:B------:R0:W1:Y:S01]  /*13b0*/  F2I.FTZ.U32.TRUNC.NTZ R3, R2 ;  /* 0x0000000200037305 */ /* 0x000062000021f000 */
[----:B------:R-:W-:Y:S02]  /*13c0*/  IMAD.MOV R5, RZ, RZ, -R5 ;  /* 0x000000ffff057224 */ /* 0x000fe400078e0a05 */
        /* <DEDUP_REMOVED lines=15> */
.L_x_15892:
[----:B------:R-:W-:Y:S05]  /*14c0*/  BSYNC B0 ;  /* 0x0000000000007941 */ /* 0x000fea0003800000 */
.L_x_15891:
[----:B-----5:R-:W-:Y:S01]  /*14d0*/  IMAD.MOV.U32 R17, RZ, RZ, R7 ;  /* 0x000000ffff117224 */ /* 0x020fe200078e0007 */
[----:B------:R-:W-:Y:S04]  /*14e0*/  BSSY B0, `(.L_x_15893) ;  /* 0x000001d000007945 */ /* 0x000fe80003800000 */
[----:B0-----:R-:W-:-:S04]  /*14f0*/  IADD3 R5, R17, 0x80, RZ ;  /* 0x0000008011057810 */ /* 0x001fc80007ffe0ff */
[----:B------:R-:W-:-:S13]  /*1500*/  ISETP.GE.AND P1, PT, R5, R0, PT ;  /* 0x000000000500720c */ /* 0x000fda0003f26270 */
        /* <DEDUP_REMOVED lines=26> */
.L_x_15894:
[----:B------:R-:W-:Y:S05]  /*16b0*/  BSYNC B0 ;  /* 0x0000000000007941 */ /* 0x000fea0003800000 */
.L_x_15893:
[----:B------:R-:W-:Y:S01]  /*16c0*/  IADD3 R3, R17, 0x100, RZ ;  /* 0x0000010011037810 */ /* 0x000fe20007ffe0ff */
[----:B------:R-:W-:Y:S03]  /*16d0*/  BSSY B0, `(.L_x_15895) ;  /* 0x000001c000007945 */ /* 0x000fe60003800000 */
        /* <DEDUP_REMOVED lines=27> */
.L_x_15896:
[----:B------:R-:W-:Y:S05]  /*1890*/  BSYNC B0 ;  /* 0x0000000000007941 */ /* 0x000fea0003800000 */
.L_x_15895:
[----:B------:R-:W-:Y:S01]  /*18a0*/  IADD3 R3, R17, 0x180, RZ ;  /* 0x0000018011037810 */ /* 0x000fe20007ffe0ff */
[----:B------:R-:W-:Y:S03]  /*18b0*/  BSSY B0, `(.L_x_15897) ;  /* 0x000001b000007945 */ /* 0x000fe60003800000 */
[----:B------:R-:W-:-:S13]  /*18c0*/  ISETP.GE.AND P1, PT, R3, R0, PT ;  /* 0x000000000300720c */ /* 0x000fda0003f26270 */
        /* <DEDUP_REMOVED lines=25> */
.L_x_15898:
[----:B------:R-:W-:Y:S05]  /*1a60*/  BSYNC B0 ;  /* 0x0000000000007941 */ /* 0x000fea0003800000 */
.L_x_15897:
[C---:B------:R-:W-:Y:S01]  /*1a70*/  IADD3 R3, R17.reuse, 0x200, RZ ;  /* 0x0000020011037810 */ /* 0x040fe20007ffe0ff */
[----:B------:R-:W-:Y:S01]  /*1a80*/  @!P0 IMAD.IADD R2, R20, 0x1, R7 ;  /* 0x0000000114028824 */ /* 0x000fe200078e0207 */
[----:B------:R-:W-:Y:S01]  /*1a90*/  IADD3 R11, R17, 0x280, RZ ;  /* 0x00000280110b7810 */ /* 0x000fe20007ffe0ff */
        /* <DEDUP_REMOVED lines=35> */
.L_x_15900:
[----:B------:R-:W-:Y:S05]  /*1cd0*/  BSYNC B0 ;  /* 0x0000000000007941 */ /* 0x000fea0003800000 */
.L_x_15899:
        /* <DEDUP_REMOVED lines=27> */
.L_x_15902:
[----:B------:R-:W-:Y:S05]  /*1e90*/  BSYNC B0 ;  /* 0x0000000000007941 */ /* 0x000fea0003800000 */
.L_x_15901:
        /* <DEDUP_REMOVED lines=27> */
.L_x_15904:
[----:B------:R-:W-:Y:S05]  /*2050*/  BSYNC B0 ;  /* 0x0000000000007941 */ /* 0x000fea0003800000 */
.L_x_15903:
        /* <DEDUP_REMOVED lines=27> */
.L_x_15906:
[----:B------:R-:W-:Y:S05]  /*2210*/  BSYNC B0 ;  /* 0x0000000000007941 */ /* 0x000fea0003800000 */
.L_x_15905:
[----:B------:R-:W-:Y:S01]  /*2220*/  @!P0 IMAD.MOV.U32 R17, RZ, RZ, R5 ;  /* 0x000000ffff118224 */ /* 0x000fe200078e0005 */
[----:B------:R0:W-:Y:S01]  /*2230*/  @!P0 STG.E [R2.64], R4 ;  /* 0x0000000402008986 */ /* 0x0001e2000c101904 */
        /* <DEDUP_REMOVED lines=9> */
[----:B------:R0:W-:Y:S07]  /*22d0*/  STG.E [R2.64], R14 ;  /* 0x0000000e02007986 */ /* 0x0001ee000c101904 */
[----:B------:R-:W-:Y:S05]  /*22e0*/  @P0 BRA `(.L_x_15910) ;  /* 0x000000c000000947 */ /* 0x000fea0003800000 */
[----:B0-----:R-:W-:Y:S01]  /*22f0*/  IMAD.IADD R2, R20, 0x1, R17 ;  /* 0x0000000114027824 */ /* 0x001fe200078e0211 */
[----:B------:R-:W-:Y:S01]  /*2300*/  IADD3 R17, R17, 0x80, RZ ;  /* 0x0000008011117810 */ /* 0x000fe20007ffe0ff */
[----:B------:R-:W-:-:S04]  /*2310*/  IMAD.MOV.U32 R3, RZ, RZ, 0x4 ;  /* 0x00000004ff037424 */ /* 0x000fc800078e00ff */
[----:B------:R-:W-:-:S05]  /*2320*/  IMAD.WIDE.U32 R2, R2, R3, c[0x0][0x168] ;  /* 0x00005a0002027625 */ /* 0x000fca00078e0003 */
[----:B------:R0:W-:Y:S02]  /*2330*/  STG.E [R2.64], R8 ;  /* 0x0000000802007986 */ /* 0x0001e4000c101904 */
.L_x_15909:
[----:B0-----:R-:W-:-:S13]  /*2340*/  ISETP.GE.AND P0, PT, R17, R0, PT ;  /* 0x000000001100720c */ /* 0x001fda0003f06270 */
[----:B------:R-:W-:Y:S05]  /*2350*/  @P0 BRA `(.L_x_15911) ;  /* 0x000000c000000947 */ /* 0x000fea0003800000 */
[----:B------:R-:W-:Y:S01]  /*2360*/  IMAD.IADD R2, R20, 0x1, R17 ;  /* 0x0000000114027824 */ /* 0x000fe200078e0211 */
[----:B------:R-:W-:Y:S01]  /*2370*/  IADD3 R17, R17, 0x80, RZ ;  /* 0x0000008011117810 */ /* 0x000fe20007ffe0ff */
[----:B------:R-:W-:-:S04]  /*2380*/  IMAD.MOV.U32 R3, RZ, RZ, 0x4 ;  /* 0x00000004ff037424 */ /* 0x000fc800078e00ff */
[----:B------:R-:W-:-:S05]  /*2390*/  IMAD.WIDE.U32 R2, R2, R3, c[0x0][0x168] ;  /* 0x00005a0002027625 */ /* 0x000fca00078e0003 */
[----:B------:R0:W-:Y:S02]  /*23a0*/  STG.E [R2.64], R9 ;  /* 0x0000000902007986 */ /* 0x0001e4000c101904 */
.L_x_15910:
[----:B------:R-:W-:-:S13]  /*23b0*/  ISETP.GE.AND P0, PT, R17, R0, PT ;  /* 0x000000001100720c */ /* 0x000fda0003f06270 */
[----:B------:R-:W-:Y:S05]  /*23c0*/  @P0 BRA `(.L_x_15912) ;  /* 0x000000d000000947 */ /* 0x000fea0003800000 */
[----:B0-----:R-:W-:Y:S01]  /*23d0*/  IMAD.IADD R2, R20, 0x1, R17 ;  /* 0x0000000114027824 */ /* 0x001fe200078e0211 */
[----:B------:R-:W-:Y:S01]  /*23e0*/  IADD3 R17, R17, 0x80, RZ ;  /* 0x0000008011117810 */ /* 0x000fe20007ffe0ff */
[----:B------:R-:W-:-:S04]  /*23f0*/  IMAD.MOV.U32 R3, RZ, RZ, 0x4 ;  /* 0x00000004ff037424 */ /* 0x000fc800078e00ff */
[----:B------:R-:W-:-:S05]  /*2400*/  IMAD.WIDE.U32 R2, R2, R3, c[0x0][0x168] ;  /* 0x00005a0002027625 */ /* 0x000fca00078e0003 */
[----:B------:R0:W-:Y:S02]  /*2410*/  STG.E [R2.64], R10 ;  /* 0x0000000a02007986 */ /* 0x0001e4000c101904 */
.L_x_15911:
[----:B------:R-:W-:-:S13]  /*2420*/  ISETP.GE.AND P0, PT, R17, R0, PT ;  /* 0x000000001100720c */ /* 0x000fda0003f06270 */
[----:B------:R-:W-:Y:S01]  /*2430*/  @P0 BREAK B1 ;  /* 0x0000000000010942 */ /* 0x000fe20003800000 */
[----:B------:R-:W-:Y:S05]  /*2440*/  @P0 BRA `(.L_x_15913) ;  /* 0x000000c000000947 */ /* 0x000fea0003800000 */
[----:B0-----:R-:W-:Y:S01]  /*2450*/  IMAD.IADD R2, R20, 0x1, R17 ;  /* 0x0000000114027824 */ /* 0x001fe200078e0211 */
[----:B------:R-:W-:Y:S01]  /*2460*/  IADD3 R17, R17, 0x80, RZ ;  /* 0x0000008011117810 */ /* 0x000fe20007ffe0ff */
[----:B------:R-:W-:-:S04]  /*2470*/  IMAD.MOV.U32 R3, RZ, RZ, 0x4 ;  /* 0x00000004ff037424 */ /* 0x000fc800078e00ff */
[----:B------:R-:W-:-:S05]  /*2480*/  IMAD.WIDE.U32 R2, R2, R3, c[0x0][0x168] ;  /* 0x00005a0002027625 */ /* 0x000fca00078e0003 */
[----:B------:R0:W-:Y:S02]  /*2490*/  STG.E [R2.64], R11 ;  /* 0x0000000b02007986 */ /* 0x0001e4000c101904 */
.L_x_15912:
[----:B------:R-:W-:Y:S05]  /*24a0*/  BSYNC B1 ;  /* 0x0000000000017941 */ /* 0x000fea0003800000 */
.L_x_15908:
[----:B------:R-:W-:-:S13]  /*24b0*/  ISETP.GE.AND P0, PT, R17, R0, PT ;  /* 0x000000001100720c */ /* 0x000fda0003f06270 */
[----:B0-----:R-:W-:Y:S01]  /*24c0*/  @!P0 IMAD.IADD R2, R20, 0x1, R17 ;  /* 0x0000000114028824 */ /* 0x001fe200078e0211 */
[----:B------:R-:W-:Y:S01]  /*24d0*/  @!P0 IADD3 R17, R17, 0x80, RZ ;  /* 0x0000008011118810 */ /* 0x000fe20007ffe0ff */
[----:B------:R-:W-:-:S04]  /*24e0*/  @!P0 IMAD.MOV.U32 R3, RZ, RZ, 0x4 ;  /* 0x00000004ff038424 */ /* 0x000fc800078e00ff */
[----:B------:R-:W-:-:S05]  /*24f0*/  @!P0 IMAD.WIDE.U32 R2, R2, R3, c[0x0][0x168] ;  /* 0x00005a0002028625 */ /* 0x000fca00078e0003 */
[----:B------:R0:W-:Y:S02]  /*2500*/  @!P0 STG.E [R2.64], R12 ;  /* 0x0000000c02008986 */ /* 0x0001e4000c101904 */
.L_x_15913:
[----:B------:R-:W-:Y:S05]  /*2510*/  BSYNC B0 ;  /* 0x0000000000007941 */ /* 0x000fea0003800000 */
.L_x_15907:
[----:B------:R-:W-:Y:S01]  /*2520*/  WARPSYNC 0xffffffff ;  /* 0xffffffff00007948 */ /* 0x000fe20003800000 */
[----:B------:R-:W-:-:S13]  /*2530*/  ISETP.GE.AND P0, PT, R17, R0, PT ;  /* 0x000000001100720c */ /* 0x000fda0003f06270 */
[----:B------:R-:W-:Y:S05]  /*2540*/  @P0 EXIT ;  /* 0x000000000000094d */ /* 0x000fea0003800000 */
[----:B0-----:R-:W-:Y:S02]  /*2550*/  IMAD.IADD R2, R20, 0x1, R17 ;  /* 0x0000000114027824 */ /* 0x001fe400078e0211 */
[----:B------:R-:W-:-:S04]  /*2560*/  IMAD.MOV.U32 R3, RZ, RZ, 0x4 ;  /* 0x00000004ff037424 */ /* 0x000fc800078e00ff */
[----:B------:R-:W-:-:S05]  /*2570*/  IMAD.WIDE.U32 R2, R2, R3, c[0x0][0x168] ;  /* 0x00005a0002027625 */ /* 0x000fca00078e0003 */
[----:B------:R-:W-:Y:S01]  /*2580*/  STG.E [R2.64], R6 ;  /* 0x0000000602007986 */ /* 0x000fe2000c101904 */
[----:B------:R-:W-:Y:S05]  /*2590*/  EXIT ;  /* 0x000000000000794d */ /* 0x000fea0003800000 */
.L_x_15914:
        /* <DEDUP_REMOVED lines=14> */
.L_x_21593:


//--------------------- .text._ZN2at6native29vectorized_elementwise_kernelILi4ENS0_13BinaryFunctorIiiiZZZNS0_15binary_internal21div_trunc_kernel_cudaERNS_18TensorIteratorBaseEENKUlvE_clEvENKUlvE1_clEvEUliiE_EESt5arrayIPcLm3EEEEviT0_T1_ --------------------------
	.section	.text._ZN2at6native29vectorized_elementwise_kernelILi4ENS0_13BinaryFunctorIiiiZZZNS0_15binary_internal21div_trunc_kernel_cudaERNS_18TensorIteratorBaseEENKUlvE_clEvENKUlvE1_clEvEUliiE_EESt5arrayIPcLm3EEEEviT0_T1_,"ax",@progbits
	.sectioninfo	@"SHI_REGISTERS=32"
	.align	128
        .global         _ZN2at6native29vectorized_elementwise_kernelILi4ENS0_13BinaryFunctorIiiiZZZNS0_15binary_internal21div_trunc_kernel_cudaERNS_18TensorIteratorBaseEENKUlvE_clEvENKUlvE1_clEvEUliiE_EESt5arrayIPcLm3EEEEviT0_T1_
        .type           _ZN2at6native29vectorized_elementwise_kernelILi4ENS0_13BinaryFunctorIiiiZZZNS0_15binary_internal21div_trunc_kernel_cudaERNS_18TensorIteratorBaseEENKUlvE_clEvENKUlvE1_clEvEUliiE_EESt5arrayIPcLm3EEEEviT0_T1_,@function
        .size           _ZN2at6native29vectorized_elementwise_kernelILi4ENS0_13BinaryFunctorIiiiZZZNS0_15binary_internal21div_trunc_kernel_cudaERNS_18TensorIteratorBaseEENKUlvE_clEvENKUlvE1_clEvEUliiE_EESt5arrayIPcLm3EEEEviT0_T1_,(.L_x_21594 - _ZN2at6native29vectorized_elementwise_kernelILi4ENS0_13BinaryFunctorIiiiZZZNS0_15binary_internal21div_trunc_kernel_cudaERNS_18TensorIteratorBaseEENKUlvE_clEvENKUlvE1_clEvEUliiE_EESt5arrayIPcLm3EEEEviT0_T1_)
        .other          _ZN2at6native29vectorized_elementwise_kernelILi4ENS0_13BinaryFunctorIiiiZZZNS0_15binary_internal21div_trunc_kernel_cudaERNS_18TensorIteratorBaseEENKUlvE_clEvENKUlvE1_clEvEUliiE_EESt5arrayIPcLm3EEEEviT0_T1_,@"STO_CUDA_ENTRY STV_DEFAULT"
_ZN2at6native29vectorized_elementwise_kernelILi4ENS0_13BinaryFunctorIiiiZZZNS0_15binary_internal21div_trunc_kernel_cudaERNS_18TensorIteratorBaseEENKUlvE_clEvENKUlvE1_clEvEUliiE_EESt5arrayIPcLm3EEEEviT0_T1_:
.text._ZN2at6native29vectorized_elementwise_kernelILi4ENS0_13BinaryFunctorIiiiZZZNS0_15binary_internal21div_trunc_kernel_cudaERNS_18TensorIteratorBaseEENKUlvE_clEvENKUlvE1_clEvEUliiE_EESt5arrayIPcLm3EEEEviT0_T1_:
        /* <DEDUP_REMOVED lines=12> */
[----:B------:R-:W-:-:S06]  /*00c0*/  IMAD.WIDE R12, R2, R3, c[0x0][0x170] ;  /* 0x00005c00020c7625 */ /* 0x000fcc00078e0203 */
[----:B------:R-:W-:-:S05]  /*00d0*/  IMAD.WIDE.U32 R12, R0, 0x10, R12 ;  /* 0x00000010000c7825 */ /* 0x000fca00078e000c */
[----:B------:R0:W3:Y:S01]  /*00e0*/  LDG.E.128 R16, [R12.64] ;  /* 0x000000040c107981 */ /* 0x0000e2000c1e1d00 */
[----:B--2---:R-:W-:Y:S02]  /*00f0*/  IABS R21, R7 ;  /* 0x0000000700157213 */ /* 0x004fe40000000000 */
[----:B------:R-:W-:Y:S02]  /*0100*/  IABS R24, R5 ;  /* 0x0000000500187213 */ /* 0x000fe40000000000 */
[----:B------:R-:W1:Y:S01]  /*0110*/  I2F.RP R20, R21 ;  /* 0x0000001500147306 */ /* 0x000e620000209400 */
[----:B------:R-:W-:-:S07]  /*0120*/  IABS R23, R6 ;  /* 0x0000000600177213 */ /* 0x000fce0000000000 */
[----:B------:R-:W2:Y:S08]  /*0130*/  I2F.RP R25, R24 ;  /* 0x0000001800197306 */ /* 0x000eb00000209400 */
[----:B------:R-:W4:Y:S08]  /*0140*/  I2F.RP R22, R23 ;  /* 0x0000001700167306 */ /* 0x000f300000209400 */
[----:B-1----:R-:W1:Y:S08]  /*0150*/  MUFU.RCP R20, R20 ;  /* 0x0000001400147308 */ /* 0x002e700000001000 */
[----:B--2---:R-:W2:Y:S08]  /*0160*/  MUFU.RCP R25, R25 ;  /* 0x0000001900197308 */ /* 0x004eb00000001000 */
[----:B----4-:R-:W4:Y:S01]  /*0170*/  MUFU.RCP R22, R22 ;  /* 0x0000001600167308 */ /* 0x010f220000001000 */
[----:B-1----:R-:W-:-:S02]  /*0180*/  IADD3 R26, R20, 0xffffffe, RZ ;  /* 0x0ffffffe141a7810 */ /* 0x002fc40007ffe0ff */
[----:B--2---:R-:W-:-:S05]  /*0190*/  IADD3 R10, R25, 0xffffffe, RZ ;  /* 0x0ffffffe190a7810 */ /* 0x004fca0007ffe0ff */
[----:B------:R1:W2:Y:S01]  /*01a0*/  F2I.FTZ.U32.TRUNC.NTZ R27, R26 ;  /* 0x0000001a001b7305 */ /* 0x0002a2000021f000 */
[----:B----4-:R-:W-:-:S07]  /*01b0*/  IADD3 R14, R22, 0xffffffe, RZ ;  /* 0x0ffffffe160e7810 */ /* 0x010fce0007ffe0ff */
[----:B------:R4:W5:Y:S01]  /*01c0*/  F2I.FTZ.U32.TRUNC.NTZ R11, R10 ;  /* 0x0000000a000b7305 */ /* 0x000962000021f000 */
[----:B-1----:R-:W-:-:S07]  /*01d0*/  IMAD.MOV.U32 R26, RZ, RZ, RZ ;  /* 0x000000ffff1a7224 */ /* 0x002fce00078e00ff */
[----:B------:R-:W1:Y:S01]  /*01e0*/  F2I.FTZ.U32.TRUNC.NTZ R15, R14 ;  /* 0x0000000e000f7305 */ /* 0x000e62000021f000 */
[----:B--2---:R-:W-:Y:S02]  /*01f0*/  IMAD.MOV R28, RZ, RZ, -R27 ;  /* 0x000000ffff1c7224 */ /* 0x004fe400078e0a1b */
[----:B----4-:R-:W-:Y:S02]  /*0200*/  IMAD.MOV.U32 R10, RZ, RZ, RZ ;  /* 0x000000ffff0a7224 */ /* 0x010fe400078e00ff */
[----:B------:R-:W-:Y:S02]  /*0210*/  IMAD R29, R28, R21, RZ ;  /* 0x000000151c1d7224 */ /* 0x000fe400078e02ff */
[----:B-----5:R-:W-:Y:S02]  /*0220*/  IMAD.MOV R25, RZ, RZ, -R11 ;  /* 0x000000ffff197224 */ /* 0x020fe400078e0a0b */
[----:B------:R-:W-:-:S04]  /*0230*/  IMAD.HI.U32 R22, R27, R29, R26 ;  /* 0x0000001d1b167227 */ /* 0x000fc800078e001a */
[----:B------:R-:W-:Y:S02]  /*0240*/  IMAD R25, R25, R24, RZ ;  /* 0x0000001819197224 */ /* 0x000fe400078e02ff */
[----:B-1----:R-:W-:Y:S02]  /*0250*/  IMAD.MOV R20, RZ, RZ, -R15 ;  /* 0x000000ffff147224 */ /* 0x002fe400078e0a0f */
[----:B------:R-:W-:Y:S02]  /*0260*/  IMAD.MOV.U32 R14, RZ, RZ, RZ ;  /* 0x000000ffff0e7224 */ /* 0x000fe400078e00ff */
[----:B------:R-:W-:Y:S02]  /*0270*/  IMAD R27, R20, R23, RZ ;  /* 0x00000017141b7224 */ /* 0x000fe400078e02ff */
[----:B------:R-:W-:Y:S02]  /*0280*/  IMAD.HI.U32 R20, R11, R25, R10 ;  /* 0x000000190b147227 */ /* 0x000fe400078e000a */
[----:B------:R-:W2:Y:S01]  /*0290*/  LDG.E.128 R8, [R8.64+0x800] ;  /* 0x0008000408087981 */ /* 0x000ea2000c1e1d00 */
[----:B------:R-:W-:Y:S01]  /*02a0*/  IABS R25, R4 ;  /* 0x0000000400197213 */ /* 0x000fe20000000000 */
[----:B------:R-:W-:-:S03]  /*02b0*/  IMAD.HI.U32 R27, R15, R27, R14 ;  /* 0x0000001b0f1b7227 */ /* 0x000fc600078e000e */
[----:B------:R-:W1:Y:S08]  /*02c0*/  I2F.RP R28, R25 ;  /* 0x00000019001c7306 */ /* 0x000e700000209400 */
[----:B-1----:R-:W1:Y:S02]  /*02d0*/  MUFU.RCP R28, R28 ;  /* 0x0000001c001c7308 */ /* 0x002e640000001000 */
[----:B-1----:R-:W-:-:S06]  /*02e0*/  IADD3 R14, R28, 0xffffffe, RZ ;  /* 0x0ffffffe1c0e7810 */ /* 0x002fcc0007ffe0ff */
[----:B------:R1:W4:Y:S02]  /*02f0*/  F2I.FTZ.U32.TRUNC.NTZ R15, R14 ;  /* 0x0000000e000f7305 */ /* 0x000324000021f000 */
[----:B-1----:R-:W-:Y:S02]  /*0300*/  IMAD.MOV.U32 R14, RZ, RZ, RZ ;  /* 0x000000ffff0e7224 */ /* 0x002fe400078e00ff */
[----:B----4-:R-:W-:-:S04]  /*0310*/  IMAD.MOV R26, RZ, RZ, -R15 ;  /* 0x000000ffff1a7224 */ /* 0x010fc800078e0a0f */
[----:B------:R-:W-:-:S04]  /*0320*/  IMAD R29, R26, R25, RZ ;  /* 0x000000191a1d7224 */ /* 0x000fc800078e02ff */
[----:B------:R-:W-:Y:S02]  /*0330*/  IMAD.HI.U32 R26, R15, R29, R14 ;  /* 0x0000001d0f1a7227 */ /* 0x000fe400078e000e */
[----:B0-----:R-:W4:Y:S01]  /*0340*/  LDG.E.128 R12, [R12.64+0x800] ;  /* 0x000800040c0c7981 */ /* 0x001f22000c1e1d00 */
[----:B------:R-:W-:Y:S02]  /*0350*/  IABS R28, R7 ;  /* 0x00000007001c7213 */ /* 0x000fe40000000000 */
[----:B---3--:R-:W-:-:S03]  /*0360*/  IABS R29, R19 ;  /* 0x00000013001d7213 */ /* 0x008fc60000000000 */
[----:B------:R-:W-:Y:S02]  /*0370*/  IMAD.MOV R28, RZ, RZ, -R28 ;  /* 0x000000ffff1c7224 */ /* 0x000fe400078e0a1c */
[----:B------:R-:W-:-:S04]  /*0380*/  IMAD.HI.U32 R22, R22, R29, RZ ;  /* 0x0000001d16167227 */ /* 0x000fc800078e00ff */
[----:B------:R-:W-:-:S05]  /*0390*/  IMAD R28, R22, R28, R29 ;  /* 0x0000001c161c7224 */ /* 0x000fca00078e021d */
[----:B------:R-:W-:-:S13]  /*03a0*/  ISETP.GT.U32.AND P4, PT, R21, R28, PT ;  /* 0x0000001c1500720c */ /* 0x000fda0003f84070 */
[----:B------:R-:W-:-:S05]  /*03b0*/  @!P4 IMAD.IADD R28, R28, 0x1, -R21 ;  /* 0x000000011c1cc824 */ /* 0x000fca00078e0a15 */
[----:B------:R-:W-:Y:S02]  /*03c0*/  ISETP.GE.U32.AND P5, PT, R28, R21, PT ;  /* 0x000000151c00720c */ /* 0x000fe40003fa6070 */
[----:B------:R-:W-:Y:S02]  /*03d0*/  IABS R21, R6 ;  /* 0x0000000600157213 */ /* 0x000fe40000000000 */
[----:B------:R-:W-:-:S03]  /*03e0*/  IABS R28, R18 ;  /* 0x00000012001c7213 */ /* 0x000fc60000000000 */
[----:B------:R-:W-:Y:S02]  /*03f0*/  IMAD.MOV R29, RZ, RZ, -R21 ;  /* 0x000000ffff1d7224 */ /* 0x000fe400078e0a15 */
[----:B------:R-:W-:Y:S01]  /*0400*/  IMAD.HI.U32 R21, R27, R28, RZ ;  /* 0x0000001c1b157227 */ /* 0x000fe200078e00ff */
[----:B------:R-:W-:-:S03]  /*0410*/  IABS R27, R17 ;  /* 0x00000011001b7213 */ /* 0x000fc60000000000 */
[----:B------:R-:W-:Y:S01]  /*0420*/  IMAD R28, R21, R29, R28 ;  /* 0x0000001d151c7224 */ /* 0x000fe200078e021c */
[----:B------:R-:W-:Y:S01]  /*0430*/  IABS R29, R5 ;  /* 0x00000005001d7213 */ /* 0x000fe20000000000 */
[----:B------:R-:W-:-:S04]  /*0440*/  IMAD.HI.U32 R20, R20, R27, RZ ;  /* 0x0000001b14147227 */ /* 0x000fc800078e00ff */
[----:B------:R-:W-:-:S04]  /*0450*/  IMAD.MOV R29, RZ, RZ, -R29 ;  /* 0x000000ffff1d7224 */ /* 0x000fc800078e0a1d */
[----:B------:R-:W-:-:S05]  /*0460*/  IMAD R27, R20, R29, R27 ;  /* 0x0000001d141b7224 */ /* 0x000fca00078e021b */
[----:B------:R-:W-:Y:S02]  /*0470*/  ISETP.GT.U32.AND P0, PT, R24, R27, PT ;  /* 0x0000001b1800720c */ /* 0x000fe40003f04070 */
[----:B------:R-:W-:-:S11]  /*0480*/  ISETP.GT.U32.AND P2, PT, R23, R28, PT ;  /* 0x0000001c1700720c */ /* 0x000fd60003f44070 */
[----:B------:R-:W-:-:S05]  /*0490*/  @!P0 IMAD.IADD R27, R27, 0x1, -R24 ;  /* 0x000000011b1b8824 */ /* 0x000fca00078e0a18 */
[----:B------:R-:W-:Y:S01]  /*04a0*/  ISETP.GE.U32.AND P1, PT, R27, R24, PT ;  /* 0x000000181b00720c */ /* 0x000fe20003f26070 */
[----:B------:R-:W-:Y:S01]  /*04b0*/  @!P2 IMAD.IADD R28, R28, 0x1, -R23 ;  /* 0x000000011c1ca824 */ /* 0x000fe200078e0a17 */
[----:B------:R-:W-:-:S04]  /*04c0*/  LOP3.LUT R19, R19, R7, RZ, 0x3c, !PT ;  /* 0x0000000713137212 */ /* 0x000fc800078e3cff */
[----:B------:R-:W-:Y:S02]  /*04d0*/  ISETP.GE.U32.AND P3, PT, R28, R23, PT ;  /* 0x000000171c00720c */ /* 0x000fe40003f66070 */
[----:B------:R-:W-:Y:S02]  /*04e0*/  ISETP.GE.AND P6, PT, R19, RZ, PT ;  /* 0x000000ff1300720c */ /* 0x000fe40003fc6270 */
[----:B------:R-:W-:Y:S02]  /*04f0*/  IABS R23, R4 ;  /* 0x0000000400177213 */ /* 0x000fe40000000000 */
[----:B------:R-:W-:-:S03]  /*0500*/  IABS R19, R16 ;  /* 0x0000001000137213 */ /* 0x000fc60000000000 */
[----:B------:R-:W-:Y:S02]  /*0510*/  IMAD.MOV R28, RZ, RZ, -R23 ;  /* 0x000000ffff1c7224 */ /* 0x000fe400078e0a17 */
[----:B------:R-:W-:-:S04]  /*0520*/  IMAD.HI.U32 R26, R26, R19, RZ ;  /* 0x000000131a1a7227 */ /* 0x000fc800078e00ff */
[----:B------:R-:W-:Y:S01]  /*0530*/  IMAD R28, R26, R28, R19 ;  /* 0x0000001c1a1c7224 */ /* 0x000fe200078e0213 */
[----:B------:R-:W-:-:S04]  /*0540*/  @!P4 IADD3 R22, R22, 0x1, RZ ;  /* 0x000000011616c810 */ /* 0x000fc80007ffe0ff */
[----:B------:R-:W-:Y:S02]  /*0550*/  ISETP.GT.U32.AND P4, PT, R25, R28, PT ;  /* 0x0000001c1900720c */ /* 0x000fe40003f84070 */
[----:B------:R-:W-:-:S11]  /*0560*/  @P5 IADD3 R22, R22, 0x1, RZ ;  /* 0x0000000116165810 */ /* 0x000fd60007ffe0ff */
[----:B------:R-:W-:-:S05]  /*0570*/  @!P4 IMAD.IADD R28, R28, 0x1, -R25 ;  /* 0x000000011c1cc824 */ /* 0x000fca00078e0a19 */
[----:B------:R-:W-:Y:S01]  /*0580*/  ISETP.GE.U32.AND P5, PT, R28, R25, PT ;  /* 0x000000191c00720c */ /* 0x000fe20003fa6070 */
[----:B------:R-:W-:Y:S01]  /*0590*/  IMAD.MOV.U32 R19, RZ, RZ, R22 ;  /* 0x000000ffff137224 */ /* 0x000fe200078e0016 */
[----:B------:R-:W-:Y:S01]  /*05a0*/  LOP3.LUT R18, R18, R6, RZ, 0x3c, !PT ;  /* 0x0000000612127212 */ /* 0x000fe200078e3cff */
[----:B------:R-:W-:Y:S02]  /*05b0*/  IMAD.MOV.U32 R22, RZ, RZ, RZ ;  /* 0x000000ffff167224 */ /* 0x000fe400078e00ff */
[----:B------:R-:W-:Y:S01]  /*05c0*/  @!P6 IMAD.MOV R19, RZ, RZ, -R19 ;  /* 0x000000ffff13e224 */ /* 0x000fe200078e0a13 */
[----:B------:R-:W-:Y:S02]  /*05d0*/  ISETP.GE.AND P6, PT, R18, RZ, PT ;  /* 0x000000ff1200720c */ /* 0x000fe40003fc6270 */
[----:B------:R-:W-:Y:S02]  /*05e0*/  @!P2 IADD3 R21, R21, 0x1, RZ ;  /* 0x000000011515a810 */ /* 0x000fe40007ffe0ff */
[----:B--2---:R-:W-:-:S04]  /*05f0*/  IABS R24, R11 ;  /* 0x0000000b00187213 */ /* 0x004fc80000000000 */
[----:B------:R-:W0:Y:S08]  /*0600*/  I2F.RP R27, R24 ;  /* 0x00000018001b7306 */ /* 0x000e300000209400 */
[----:B0-----:R-:W0:Y:S02]  /*0610*/  MUFU.RCP R27, R27 ;  /* 0x0000001b001b7308 */ /* 0x001e240000001000 */
[----:B0-----:R-:W-:-:S02]  /*0620*/  IADD3 R23, R27, 0xffffffe, RZ ;  /* 0x0ffffffe1b177810 */ /* 0x001fc40007ffe0ff */
[----:B------:R-:W-:-:S04]  /*0630*/  IABS R27, R10 ;  /* 0x0000000a001b7213 */ /* 0x000fc80000000000 */
[----:B------:R-:W0:Y:S08]  /*0640*/  F2I.FTZ.U32.TRUNC.NTZ R23, R23 ;  /* 0x0000001700177305 */ /* 0x000e30000021f000 */
[----:B------:R-:W1:Y:S01]  /*0650*/  I2F.RP R28, R27 ;  /* 0x0000001b001c7306 */ /* 0x000e620000209400 */
[----:B0-----:R-:W-:-:S04]  /*0660*/  IMAD.MOV R25, RZ, RZ, -R23 ;  /* 0x000000ffff197224 */ /* 0x001fc800078e0a17 */
[----:B------:R-:W-:-:S03]  /*0670*/  IMAD R25, R25, R24, RZ ;  /* 0x0000001819197224 */ /* 0x000fc600078e02ff */
[----:B-1----:R-:W0:Y:S01]  /*0680*/  MUFU.RCP R28, R28 ;  /* 0x0000001c001c7308 */ /* 0x002e220000001000 */
[----:B------:R-:W-:Y:S01]  /*0690*/  IMAD.HI.U32 R23, R23, R25, R22 ;  /* 0x0000001917177227 */ /* 0x000fe200078e0016 */
[----:B----4-:R-:W-:Y:S02]  /*06a0*/  IABS R18, R15 ;  /* 0x0000000f00127213 */ /* 0x010fe40000000000 */
[----:B------:R-:W-:-:S03]  /*06b0*/  IABS R22, R11 ;  /* 0x0000000b00167213 */ /* 0x000fc60000000000 */
[----:B------:R-:W-:-:S04]  /*06c0*/  IMAD.HI.U32 R25, R23, R18, RZ ;  /* 0x0000001217197227 */ /* 0x000fc800078e00ff */
[----:B------:R-:W-:-:S04]  /*06d0*/  IMAD.MOV R29, RZ, RZ, -R22 ;  /* 0x000000ffff1d7224 */ /* 0x000fc800078e0a16 */
[----:B------:R-:W-:Y:S01]  /*06e0*/  IMAD R29, R25, R29, R18 ;  /* 0x0000001d191d7224 */ /* 0x000fe200078e0212 */
[----:B0-----:R-:W-:-:S04]  /*06f0*/  IADD3 R22, R28, 0xffffffe, RZ ;  /* 0x0ffffffe1c167810 */ /* 0x001fc80007ffe0ff */
[----:B------:R-:W-:Y:S01]  /*0700*/  ISETP.GT.U32.AND P2, PT, R24, R29, PT ;  /* 0x0000001d1800720c */ /* 0x000fe20003f44070 */
[----:B------:R-:W0:Y:S01]  /*0710*/  F2I.FTZ.U32.TRUNC.NTZ R23, R22 ;  /* 0x0000001600177305 */ /* 0x000e22000021f000 */
[----:B------:R-:W-:Y:S02]  /*0720*/  @P3 IADD3 R21, R21, 0x1, RZ ;  /* 0x0000000115153810 */ /* 0x000fe40007ffe0ff */
[----:B------:R-:W-:-:S09]  /*0730*/  LOP3.LUT R17, R17, R5, RZ, 0x3c, !PT ;  /* 0x0000000511117212 */ /* 0x000fd200078e3cff */
[----:B------:R-:W-:Y:S02]  /*0740*/  @!P2 IMAD.IADD R29, R29, 0x1, -R24 ;  /* 0x000000011d1da824 */ /* 0x000fe400078e0a18 */
[----:B------:R-:W-:-:S03]  /*0750*/  IMAD.MOV.U32 R18, RZ, RZ, R21 ;  /* 0x000000ffff127224 */ /* 0x000fc600078e0015 */
[----:B------:R-:W-:Y:S01]  /*0760*/  ISETP.GE.U32.AND P3, PT, R29, R24, PT ;  /* 0x000000181d00720c */ /* 0x000fe20003f66070 */
[--C-:B0-----:R-:W-:Y:S02]  /*0770*/  IMAD.MOV R24, RZ, RZ, -R23.reuse ;  /* 0x000000ffff187224 */ /* 0x101fe400078e0a17 */
[----:B------:R-:W-:Y:S02]  /*0780*/  IMAD.MOV.U32 R22, RZ, RZ, RZ ;  /* 0x000000ffff167224 */ /* 0x000fe400078e00ff */
[----:B------:R-:W-:Y:S02]  /*0790*/  IMAD R21, R24, R27, RZ ;  /* 0x0000001b18157224 */ /* 0x000fe400078e02ff */
[----:B------:R-:W-:Y:S01]  /*07a0*/  @!P6 IMAD.MOV R18, RZ, RZ, -R18 ;  /* 0x000000ffff12e224 */ /* 0x000fe200078e0a12 */
[----:B------:R-:W-:Y:S01]  /*07b0*/  ISETP.GE.AND P6, PT, R17, RZ, PT ;  /* 0x000000ff1100720c */ /* 0x000fe20003fc6270 */
[----:B------:R-:W-:Y:S01]  /*07c0*/  IMAD.HI.U32 R21, R23, R21, R22 ;  /* 0x0000001517157227 */ /* 0x000fe200078e0016 */
[----:B------:R-:W-:-:S02]  /*07d0*/  IABS R17, R10 ;  /* 0x0000000a00117213 */ /* 0x000fc40000000000 */
[----:B------:R-:W-:-:S03]  /*07e0*/  IABS R22, R14 ;  /* 0x0000000e00167213 */ /* 0x000fc60000000000 */
[----:B------:R-:W-:Y:S01]  /*07f0*/  IMAD.MOV R17, RZ, RZ, -R17 ;  /* 0x000000ffff117224 */ /* 0x000fe200078e0a11 */
[----:B------:R-:W-:Y:S01]  /*0800*/  IABS R24, R9 ;  /* 0x0000000900187213 */ /* 0x000fe20000000000 */
[----:B------:R-:W-:-:S04]  /*0810*/  IMAD.HI.U32 R21, R21, R22, RZ ;  /* 0x0000001615157227 */ /* 0x000fc800078e00ff */
[----:B------:R-:W-:Y:S02]  /*0820*/  IMAD R22, R21, R17, R22 ;  /* 0x0000001115167224 */ /* 0x000fe400078e0216 */
[----:B------:R-:W0:Y:S08]  /*0830*/  I2F.RP R17, R24 ;  /* 0x0000001800117306 */ /* 0x000e300000209400 */
[----:B0-----:R-:W0:Y:S01]  /*0840*/  MUFU.RCP R17, R17 ;  /* 0x0000001100117308 */ /* 0x001e220000001000 */
[----:B------:R-:W-:-:S02]  /*0850*/  @!P0 IADD3 R20, R20, 0x1, RZ ;  /* 0x0000000114148810 */ /* 0x000fc40007ffe0ff */
[----:B------:R-:W-:Y:S02]  /*0860*/  ISETP.GT.U32.AND P0, PT, R27, R22, PT ;  /* 0x000000161b00720c */ /* 0x000fe40003f04070 */
[----:B0-----:R-:W-:-:S06]  /*0870*/  IADD3 R23, R17, 0xffffffe, RZ ;  /* 0x0ffffffe11177810 */ /* 0x001fcc0007ffe0ff */
[----:B------:R-:W0:Y:S05]  /*0880*/  F2I.FTZ.U32.TRUNC.NTZ R23, R23 ;  /* 0x0000001700177305 */ /* 0x000e2a000021f000 */
[----:B------:R-:W-:Y:S01]  /*0890*/  @!P0 IMAD.IADD R22, R22, 0x1, -R27 ;  /* 0x0000000116168824 */ /* 0x000fe200078e0a1b */
[----:B------:R-:W-:-:S04]  /*08a0*/  @P1 IADD3 R20, R20, 0x1, RZ ;  /* 0x0000000114141810 */ /* 0x000fc80007ffe0ff */
[----:B------:R-:W-:Y:S01]  /*08b0*/  ISETP.GE.U32.AND P1, PT, R22, R27, PT ;  /* 0x0000001b1600720c */ /* 0x000fe20003f26070 */
[----:B------:R-:W-:Y:S02]  /*08c0*/  IMAD.MOV.U32 R22, RZ, RZ, RZ ;  /* 0x000000ffff167224 */ /* 0x000fe400078e00ff */
[----:B0-----:R-:W-:-:S04]  /*08d0*/  IMAD.MOV R17, RZ, RZ, -R23 ;  /* 0x000000ffff117224 */ /* 0x001fc800078e0a17 */
[----:B------:R-:W-:-:S04]  /*08e0*/  IMAD R17, R17, R24, RZ ;  /* 0x0000001811117224 */ /* 0x000fc800078e02ff */
[----:B------:R-:W-:Y:S01]  /*08f0*/  IMAD.HI.U32 R23, R23, R17, R22 ;  /* 0x0000001117177227 */ /* 0x000fe200078e0016 */
[----:B------:R-:W-:-:S04]  /*0900*/  IABS R22, R8 ;  /* 0x0000000800167213 */ /* 0x000fc80000000000 */
[----:B------:R-:W0:Y:S01]  /*0910*/  I2F.RP R27, R22 ;  /* 0x00000016001b7306 */ /* 0x000e220000209400 */
[----:B------:R-:W-:Y:S02]  /*0920*/  @!P4 IADD3 R26, R26, 0x1, RZ ;  /* 0x000000011a1ac810 */ /* 0x000fe40007ffe0ff */
[----:B------:R-:W-:-:S05]  /*0930*/  ISETP.NE.AND P4, PT, R7, RZ, PT ;  /* 0x000000ff0700720c */ /* 0x000fca0003f85270 */
[----:B0-----:R-:W0:Y:S01]  /*0940*/  MUFU.RCP R27, R27 ;  /* 0x0000001b001b7308 */ /* 0x001e220000001000 */
[----:B------:R-:W-:-:S07]  /*0950*/  IMAD.MOV.U32 R17, RZ, RZ, R20 ;  /* 0x000000ffff117224 */ /* 0x000fce00078e0014 */
[----:B------:R-:W-:Y:S01]  /*0960*/  @!P4 LOP3.LUT R19, RZ, R7, RZ, 0x33, !PT ;  /* 0x00000007ff13c212 */ /* 0x000fe200078e33ff */
[----:B------:R-:W-:Y:S01]  /*0970*/  @!P6 IMAD.MOV R17, RZ, RZ, -R17 ;  /* 0x000000ffff11e224 */ /* 0x000fe200078e0a11 */
[----:B------:R-:W-:Y:S02]  /*0980*/  ISETP.NE.AND P6, PT, R6, RZ, PT ;  /* 0x000000ff0600720c */ /* 0x000fe40003fc5270 */
[----:B0-----:R-:W-:-:S06]  /*0990*/  IADD3 R7, R27, 0xffffffe, RZ ;  /* 0x0ffffffe1b077810 */ /* 0x001fcc0007ffe0ff */
[----:B------:R-:W0:Y:S05]  /*09a0*/  F2I.FTZ.U32.TRUNC.NTZ R7, R7 ;  /* 0x0000000700077305 */ /* 0x000e2a000021f000 */
[----:B------:R-:W-:Y:S02]  /*09b0*/  @!P6 LOP3.LUT R18, RZ, R6, RZ, 0x33, !PT ;  /* 0x00000006ff12e212 */ /* 0x000fe400078e33ff */
[----:B------:R-:W-:Y:S02]  /*09c0*/  IABS R27, R13 ;  /* 0x0000000d001b7213 */ /* 0x000fe40000000000 */
[----:B------:R-:W-:Y:S02]  /*09d0*/  IABS R6, R9 ;  /* 0x0000000900067213 */ /* 0x000fe40000000000 */
[----:B------:R-:W-:Y:S01]  /*09e0*/  ISETP.NE.AND P6, PT, R5, RZ, PT ;  /* 0x000000ff0500720c */ /* 0x000fe20003fc5270 */
[----:B------:R-:W-:-:S04]  /*09f0*/  IMAD.HI.U32 R20, R23, R27, RZ ;  /* 0x0000001b17147227 */ /* 0x000fc800078e00ff */
[----:B------:R-:W-:Y:S02]  /*0a00*/  IMAD.MOV R6, RZ, RZ, -R6 ;  /* 0x000000ffff067224 */ /* 0x000fe400078e0a06 */
[----:B0-----:R-:W-:Y:S02]  /*0a10*/  IMAD.MOV R29, RZ, RZ, -R7 ;  /* 0x000000ffff1d7224 */ /* 0x001fe400078e0a07 */
[----:B------:R-:W-:Y:S02]  /*0a20*/  IMAD R27, R20, R6, R27 ;  /* 0x00000006141b7224 */ /* 0x000fe400078e021b */
[----:B------:R-:W-:Y:S02]  /*0a30*/  IMAD R23, R29, R22, RZ ;  /* 0x000000161d177224 */ /* 0x000fe400078e02ff */
[----:B------:R-:W-:Y:S01]  /*0a40*/  IMAD.MOV.U32 R6, RZ, RZ, RZ ;  /* 0x000000ffff067224 */ /* 0x000fe200078e00ff */
[----:B------:R-:W-:-:S03]  /*0a50*/  LOP3.LUT R16, R16, R4, RZ, 0x3c, !PT ;  /* 0x0000000410107212 */ /* 0x000fc600078e3cff */
[----:B------:R-:W-:Y:S01]  /*0a60*/  IMAD.HI.U32 R6, R7, R23, R6 ;  /* 0x0000001707067227 */ /* 0x000fe200078e0006 */
[----:B------:R-:W-:Y:S02]  /*0a70*/  IABS R7, R8 ;  /* 0x0000000800077213 */ /* 0x000fe40000000000 */
[----:B------:R-:W-:Y:S02]  /*0a80*/  @!P6 LOP3.LUT R17, RZ, R5, RZ, 0x33, !PT ;  /* 0x00000005ff11e212 */ /* 0x000fe400078e33ff */
[----:B------:R-:W-:Y:S01]  /*0a90*/  @P5 IADD3 R26, R26, 0x1, RZ ;  /* 0x000000011a1a5810 */ /* 0x000fe20007ffe0ff */
[----:B------:R-:W-:Y:S01]  /*0aa0*/  IMAD.MOV R7, RZ, RZ, -R7 ;  /* 0x000000ffff077224 */ /* 0x000fe200078e0a07 */
[----:B------:R-:W-:Y:S02]  /*0ab0*/  ISETP.GE.AND P4, PT, R16, RZ, PT ;  /* 0x000000ff1000720c */ /* 0x000fe40003f86270 */
[----:B------:R-:W-:Y:S01]  /*0ac0*/  IABS R5, R12 ;  /* 0x0000000c00057213 */ /* 0x000fe20000000000 */
[----:B------:R-:W-:-:S02]  /*0ad0*/  IMAD.MOV.U32 R16, RZ, RZ, R26 ;  /* 0x000000ffff107224 */ /* 0x000fc400078e001a */
[----:B------:R-:W-:Y:S02]  /*0ae0*/  IMAD.MOV.U32 R26, RZ, RZ, R7 ;  /* 0x000000ffff1a7224 */ /* 0x000fe400078e0007 */
[----:B------:R-:W-:-:S04]  /*0af0*/  IMAD.HI.U32 R23, R6, R5, RZ ;  /* 0x0000000506177227 */ /* 0x000fc800078e00ff */
[----:B------:R-:W-:Y:S02]  /*0b00*/  IMAD R5, R23, R26, R5 ;  /* 0x0000001a17057224 */ /* 0x000fe400078e0205 */
[----:B------:R-:W-:Y:S01]  /*0b10*/  @!P4 IMAD.MOV R16, RZ, RZ, -R16 ;  /* 0x000000ffff10c224 */ /* 0x000fe200078e0a10 */
[----:B------:R-:W-:Y:S02]  /*0b20*/  ISETP.GT.U32.AND P4, PT, R24, R27, PT ;  /* 0x0000001b1800720c */ /* 0x000fe40003f84070 */
[----:B------:R-:W-:Y:S02]  /*0b30*/  ISETP.GT.U32.AND P5, PT, R22, R5, PT ;  /* 0x000000051600720c */ /* 0x000fe40003fa4070 */
[----:B------:R-:W-:Y:S02]  /*0b40*/  ISETP.NE.AND P6, PT, R4, RZ, PT ;  /* 0x000000ff0400720c */ /* 0x000fe40003fc5270 */
[----:B------:R-:W-:Y:S02]  /*0b50*/  @!P2 IADD3 R25, R25, 0x1, RZ ;  /* 0x000000011919a810 */ /* 0x000fe40007ffe0ff */
[----:B------:R-:W-:-:S05]  /*0b60*/  LOP3.LUT R15, R15, R11, RZ, 0x3c, !PT ;  /* 0x0000000b0f0f7212 */ /* 0x000fca00078e3cff */
[----:B------:R-:W-:Y:S02]  /*0b70*/  @!P4 IMAD.IADD R27, R27, 0x1, -R24 ;  /* 0x000000011b1bc824 */ /* 0x000fe400078e0a18 */
[----:B------:R-:W-:Y:S01]  /*0b80*/  @!P5 IMAD.IADD R5, R5, 0x1, -R22 ;  /* 0x000000010505d824 */ /* 0x000fe200078e0a16 */
[----:B------:R-:W-:Y:S02]  /*0b90*/  @P3 IADD3 R25, R25, 0x1, RZ ;  /* 0x0000000119193810 */ /* 0x000fe40007ffe0ff */
[----:B------:R-:W-:Y:S02]  /*0ba0*/  @!P6 LOP3.LUT R16, RZ, R4, RZ, 0x33, !PT ;  /* 0x00000004ff10e212 */ /* 0x000fe400078e33ff */
[----:B------:R-:W-:Y:S02]  /*0bb0*/  ISETP.GE.U32.AND P6, PT, R27, R24, PT ;  /* 0x000000181b00720c */ /* 0x000fe40003fc6070 */
[----:B------:R-:W-:Y:S02]  /*0bc0*/  ISETP.GE.AND P2, PT, R15, RZ, PT ;  /* 0x000000ff0f00720c */ /* 0x000fe40003f46270 */
[----:B------:R-:W-:Y:S01]  /*0bd0*/  ISETP.GE.U32.AND P3, PT, R5, R22, PT ;  /* 0x000000160500720c */ /* 0x000fe20003f66070 */
[----:B------:R-:W-:Y:S01]  /*0be0*/  IMAD.MOV.U32 R7, RZ, RZ, R25 ;  /* 0x000000ffff077224 */ /* 0x000fe200078e0019 */
[----:B------:R-:W-:-:S02]  /*0bf0*/  @!P0 IADD3 R21, R21, 0x1, RZ ;  /* 0x0000000115158810 */ /* 0x000fc40007ffe0ff */
        /* <DEDUP_REMOVED lines=28> */
[----:B------:R-:W-:Y:S04]  /*0dc0*/  STG.E.128 [R2.64], R16 ;  /* 0x0000001002007986 */ /* 0x000fe8000c101d04 */
[----:B------:R-:W-:Y:S01]  /*0dd0*/  STG.E.128 [R2.64+0x800], R4 ;  /* 0x0008000402007986 */ /* 0x000fe2000c101d04 */
[----:B------:R-:W-:Y:S05]  /*0de0*/  EXIT ;  /* 0x000000000000794d */ /* 0x000fea0003800000 */
.L_x_15915:
        /* <DEDUP_REMOVED lines=12> */
[----:B------:R0:W5:Y:S04]  /*0eb0*/  @!P0 LDG.E R17, [R4.64] ;  /* 0x0000000404118981 */ /* 0x000168000c1e1900 */
[----:B------:R1:W5:Y:S03]  /*0ec0*/  @!P0 LDG.E R16, [R12.64] ;  /* 0x000000040c108981 */ /* 0x000366000c1e1900 */
        /* <DEDUP_REMOVED lines=8> */
[----:B------:R2:W5:Y:S02]  /*0f50*/  @!P1 LDG.E R8, [R14.64] ;  /* 0x000000040e089981 */ /* 0x000564000c1e1900 */
[C---:B------:R-:W-:Y:S01]  /*0f60*/  ISETP.GE.AND P3, PT, R25.reuse, R0, PT ;  /* 0x000000001900720c */ /* 0x040fe20003f66270 */
[----:B------:R-:W-:Y:S01]  /*0f70*/  @!P2 IMAD.MOV.U32 R19, RZ, RZ, 0x4 ;  /* 0x00000004ff13a424 */ /* 0x000fe200078e00ff */
[----:B------:R3:W5:Y:S11]  /*0f80*/  @!P1 LDG.E R9, [R20.64] ;  /* 0x0000000414099981 */ /* 0x000776000c1e1900 */
[----:B------:R-:W-:Y:S01]  /*0f90*/  @!P3 IMAD.IADD R22, R2, 0x1, R25 ;  /* 0x000000010216b824 */ /* 0x000fe200078e0219 */
[----:B------:R-:W-:-:S04]  /*0fa0*/  @!P3 IADD3 R25, R25, 0x80, RZ ;  /* 0x000000801919b810 */ /* 0x000fc80007ffe0ff */
[----:B------:R-:W-:Y:S01]  /*0fb0*/  ISETP.GE.AND P4, PT, R25, R0, PT ;  /* 0x000000001900720c */ /* 0x000fe20003f86270 */
[----:B------:R-:W-:-:S04]  /*0fc0*/  @!P2 IMAD.WIDE.U32 R6, R18, R19, c[0x0][0x170] ;  /* 0x00005c001206a625 */ /* 0x000fc800078e0013 */
[----:B0-----:R-:W-:Y:S01]  /*0fd0*/  @!P3 IMAD.MOV.U32 R5, RZ, RZ, 0x4 ;  /* 0x00000004ff05b424 */ /* 0x001fe200078e00ff */
[----:B------:R0:W5:Y:S07]  /*0fe0*/  @!P2 LDG.E R10, [R6.64] ;  /* 0x00000004060aa981 */ /* 0x00016e000c1e1900 */
[----:B------:R-:W-:Y:S01]  /*0ff0*/  @!P4 IMAD.IADD R23, R2, 0x1, R25 ;  /* 0x000000010217c824 */ /* 0x000fe200078e0219 */
[----:B------:R-:W-:-:S04]  /*1000*/  @!P4 IADD3 R25, R25, 0x80, RZ ;  /* 0x000000801919c810 */ /* 0x000fc80007ffe0ff */
[----:B------:R-:W-:Y:S01]  /*1010*/  ISETP.GE.AND P1, PT, R25, R0, PT ;  /* 0x000000001900720c */ /* 0x000fe20003f26270 */
[----:B0-----:R-:W-:Y:S02]  /*1020*/  @!P4 IMAD.MOV.U32 R6, RZ, RZ, 0x4 ;  /* 0x00000004ff06c424 */ /* 0x001fe400078e00ff */
[----:B--2---:R-:W-:-:S04]  /*1030*/  @!P2 IMAD.WIDE.U32 R14, R18, R19, c[0x0][0x178] ;  /* 0x00005e00120ea625 */ /* 0x004fc800078e0013 */
[CC--:B------:R-:W-:Y:S01]  /*1040*/  @!P3 IMAD.WIDE.U32 R18, R22.reuse, R5.reuse, c[0x0][0x170] ;  /* 0x00005c001612b625 */ /* 0x0c0fe200078e0005 */
[----:B------:R0:W5:Y:S03]  /*1050*/  @!P2 LDG.E R11, [R14.64] ;  /* 0x000000040e0ba981 */ /* 0x000166000c1e1900 */
        /* <DEDUP_REMOVED lines=9> */
[----:B------:R0:W5:Y:S01]  /*10f0*/  @!P3 LDG.E R12, [R18.64] ;  /* 0x00000004120cb981 */ /* 0x000162000c1e1900 */
[----:B------:R-:W-:-:S03]  /*1100*/  IMAD.MOV.U32 R22, RZ, RZ, RZ ;  /* 0x000000ffff167224 */ /* 0x000fc600078e00ff */
[----:B------:R1:W5:Y:S04]  /*1110*/  @!P3 LDG.E R13, [R20.64] ;  /* 0x00000004140db981 */ /* 0x000368000c1e1900 */
[----:B------:R2:W5:Y:S01]  /*1120*/  @!P4 LDG.E R15, [R6.64] ;  /* 0x00000004060fc981 */ /* 0x000562000c1e1900 */
[----:B0-----:R-:W-:-:S03]  /*1130*/  @!P1 IMAD.WIDE.U32 R18, R23, R24, c[0x0][0x170] ;  /* 0x00005c0017129625 */ /* 0x001fc600078e0018 */
[----:B------:R0:W5:Y:S01]  /*1140*/  @!P4 LDG.E R14, [R4.64] ;  /* 0x00000004040ec981 */ /* 0x000162000c1e1900 */
[----:B-1----:R-:W-:-:S03]  /*1150*/  @!P1 IMAD.WIDE.U32 R20, R23, R24, c[0x0][0x178] ;  /* 0x00005e0017149625 */ /* 0x002fc600078e0018 */
[----:B------:R1:W5:Y:S01]  /*1160*/  @!P1 LDG.E R22, [R18.64] ;  /* 0x0000000412169981 */ /* 0x000362000c1e1900 */
[----:B------:R-:W-:Y:S02]  /*1170*/  IMAD.MOV.U32 R23, RZ, RZ, RZ ;  /* 0x000000ffff177224 */ /* 0x000fe400078e00ff */
[----:B--2---:R-:W-:Y:S01]  /*1180*/  @!P2 IMAD.IADD R6, R2, 0x1, R25 ;  /* 0x000000010206a824 */ /* 0x004fe200078e0219 */
[----:B------:R-:W-:-:S03]  /*1190*/  @!P2 IADD3 R25, R25, 0x80, RZ ;  /* 0x000000801919a810 */ /* 0x000fc60007ffe0ff */
[----:B------:R2:W5:Y:S01]  /*11a0*/  @!P1 LDG.E R23, [R20.64] ;  /* 0x0000000414179981 */ /* 0x000562000c1e1900 */
[----:B------:R-:W-:Y:S01]  /*11b0*/  ISETP.GE.AND P1, PT, R25, R0, PT ;  /* 0x000000001900720c */ /* 0x000fe20003f26270 */
[----:B------:R-:W-:Y:S02]  /*11c0*/  @!P2 IMAD.MOV.U32 R7, RZ, RZ, 0x4 ;  /* 0x00000004ff07a424 */ /* 0x000fe400078e00ff */
[----:B------:R-:W-:Y:S02]  /*11d0*/  IMAD.MOV.U32 R24, RZ, RZ, RZ ;  /* 0x000000ffff187224 */ /* 0x000fe400078e00ff */
[----:B0-----:R-:W-:-:S05]  /*11e0*/  @!P2 IMAD.WIDE.U32 R4, R6, R7, c[0x0][0x170] ;  /* 0x00005c000604a625 */ /* 0x001fca00078e0007 */
[----:B------:R0:W5:Y:S03]  /*11f0*/  @!P2 LDG.E R24, [R4.64] ;  /* 0x000000040418a981 */ /* 0x000166000c1e1900 */
        /* <DEDUP_REMOVED lines=8> */
[----:B------:R0:W5:Y:S04]  /*1280*/  @!P1 LDG.E R20, [R18.64] ;  /* 0x0000000412149981 */ /* 0x000168000c1e1900 */
[----:B------:R0:W5:Y:S04]  /*1290*/  @!P2 LDG.E R27, [R6.64] ;  /* 0x00000004061ba981 */ /* 0x000168000c1e1900 */
[----:B------:R0:W5:Y:S01]  /*12a0*/  @!P1 LDG.E R21, [R4.64] ;  /* 0x0000000404159981 */ /* 0x000162000c1e1900 */
[----:B------:R-:W-:Y:S01]  /*12b0*/  BSSY B0, `(.L_x_15916) ;  /* 0x000001b000007945 */ /* 0x000fe20003800000 */
[----:B------:R-:W-:Y:S05]  /*12c0*/  @P0 BRA `(.L_x_15917) ;  /* 0x0000019000000947 */ /* 0x000fea0003800000 */
[----:B0----5:R-:W-:Y:S02]  /*12d0*/  IABS R6, R16 ;  /* 0x0000001000067213 */ /* 0x021fe40000000000 */
[----:B------:R-:W-:-:S02]  /*12e0*/  IABS R18, R17 ;  /* 0x0000001100127213 */ /* 0x000fc40000000000 */
        /* <DEDUP_REMOVED lines=23> */
.L_x_15917:
[----:B------:R-:W-:Y:S05]  /*1460*/  BSYNC B0 ;  /* 0x0000000000007941 */ /* 0x000fea0003800000 */
.L_x_15916:
        /* <DEDUP_REMOVED lines=29> */
.L_x_15919:
[----:B------:R-:W-:Y:S05]  /*1640*/  BSYNC B0 ;  /* 0x0000000000007941 */ /* 0x000fea0003800000 */
.L_x_15918:
        /* <DEDUP_REMOVED lines=29> */
.L_x_15921:
[----:B------:R-:W-:Y:S05]  /*1820*/  BSYNC B0 ;  /* 0x0000000000007941 */ /* 0x000fea0003800000 */
.L_x_15920:
        /* <DEDUP_REMOVED lines=28> */
.L_x_15923:
[----:B------:R-:W-:Y:S05]  /*19f0*/  BSYNC B0 ;  /* 0x0000000000007941 */ /* 0x000fea0003800000 */
.L_x_15922:
        /* <DEDUP_REMOVED lines=38> */
.L_x_15925:
[----:B------:R-:W-:Y:S05]  /*1c60*/  BSYNC B0 ;  /* 0x0000000000007941 */ /* 0x000fea0003800000 */
.L_x_15924:
        /* <DEDUP_REMOVED lines=27> */
.L_x_15927:
[----:B------:R-:W-:Y:S05]  /*1e20*/  BSYNC B0 ;  /* 0x0000000000007941 */ /* 0x000fea0003800000 */
.L_x_15926:
        /* <DEDUP_REMOVED lines=27> */
.L_x_15929:
[----:B------:R-:W-:Y:S05]  /*1fe0*/  BSYNC B0 ;  /* 0x0000000000007941 */ /* 0x000fea0003800000 */
.L_x_15928:
        /* <DEDUP_REMOVED lines=27> */
.L_x_15931:
[----:B------:R-:W-:Y:S05]  /*21a0*/  BSYNC B0 ;  /* 0x0000000000007941 */ /* 0x000fea0003800000 */
.L_x_15930:
        /* <DEDUP_REMOVED lines=18> */
.L_x_15934:
[----:B0-----:R-:W-:-:S13]  /*22d0*/  ISETP.GE.AND P0, PT, R3, R0, PT ;  /* 0x000000000300720c */ /* 0x001fda0003f06270 */
[----:B------:R-:W-:Y:S05]  /*22e0*/  @P0 BRA `(.L_x_15936) ;  /* 0x000000c000000947 */ /* 0x000fea0003800000 */
[----:B------:R-:W-:Y:S01]  /*22f0*/  IMAD.IADD R4, R2, 0x1, R3 ;  /* 0x0000000102047824 */ /* 0x000fe200078e0203 */
[----:B------:R-:W-:Y:S01]  /*2300*/  IADD3 R3, R3, 0x80, RZ ;  /* 0x0000008003037810 */ /* 0x000fe20007ffe0ff */
[----:B------:R-:W-:-:S04]  /*2310*/  IMAD.MOV.U32 R5, RZ, RZ, 0x4 ;  /* 0x00000004ff057424 */ /* 0x000fc800078e00ff */
[----:B------:R-:W-:-:S05]  /*2320*/  IMAD.WIDE.U32 R4, R4, R5, c[0x0][0x168] ;  /* 0x00005a0004047625 */ /* 0x000fca00078e0005 */
[----:B------:R0:W-:Y:S02]  /*2330*/  STG.E [R4.64], R11 ;  /* 0x0000000b04007986 */ /* 0x0001e4000c101904 */
.L_x_15935:
[----:B------:R-:W-:-:S13]  /*2340*/  ISETP.GE.AND P0, PT, R3, R0, PT ;  /* 0x000000000300720c */ /* 0x000fda0003f06270 */
[----:B------:R-:W-:Y:S05]  /*2350*/  @P0 BRA `(.L_x_15937) ;  /* 0x000000d000000947 */ /* 0x000fea0003800000 */
[----:B0-----:R-:W-:Y:S01]  /*2360*/  IMAD.IADD R4, R2, 0x1, R3 ;  /* 0x0000000102047824 */ /* 0x001fe200078e0203 */
[----:B------:R-:W-:Y:S01]  /*2370*/  IADD3 R3, R3, 0x80, RZ ;  /* 0x0000008003037810 */ /* 0x000fe20007ffe0ff */
[----:B------:R-:W-:-:S04]  /*2380*/  IMAD.MOV.U32 R5, RZ, RZ, 0x4 ;  /* 0x00000004ff057424 */ /* 0x000fc800078e00ff */
[----:B------:R-:W-:-:S05]  /*2390*/  IMAD.WIDE.U32 R4, R4, R5, c[0x0][0x168] ;  /* 0x00005a0004047625 */ /* 0x000fca00078e0005 */
[----:B------:R0:W-:Y:S02]  /*23a0*/  STG.E [R4.64], R12 ;  /* 0x0000000c04007986 */ /* 0x0001e4000c101904 */
.L_x_15936:
        /* <DEDUP_REMOVED lines=8> */
.L_x_15937:
[----:B------:R-:W-:Y:S05]  /*2430*/  BSYNC B1 ;  /* 0x0000000000017941 */ /* 0x000fea0003800000 */
.L_x_15933:
[----:B------:R-:W-:-:S13]  /*2440*/  ISETP.GE.AND P0, PT, R3, R0, PT ;  /* 0x000000000300720c */ /* 0x000fda0003f06270 */
[----:B0-----:R-:W-:Y:S01]  /*2450*/  @!P0 IMAD.IADD R4, R2, 0x1, R3 ;  /* 0x0000000102048824 */ /* 0x001fe200078e0203 */
[----:B------:R-:W-:Y:S01]  /*2460*/  @!P0 IADD3 R3, R3, 0x80, RZ ;  /* 0x0000008003038810 */ /* 0x000fe20007ffe0ff */
[----:B------:R-:W-:-:S04]  /*2470*/  @!P0 IMAD.MOV.U32 R5, RZ, RZ, 0x4 ;  /* 0x00000004ff058424 */ /* 0x000fc800078e00ff */
[----:B------:R-:W-:-:S05]  /*2480*/  @!P0 IMAD.WIDE.U32 R4, R4, R5, c[0x0][0x168] ;  /* 0x00005a0004048625 */ /* 0x000fca00078e0005 */
[----:B------:R0:W-:Y:S02]  /*2490*/  @!P0 STG.E [R4.64], R14 ;  /* 0x0000000e04008986 */ /* 0x0001e4000c101904 */
.L_x_15938:
[----:B------:R-:W-:Y:S05]  /*24a0*/  BSYNC B0 ;  /* 0x0000000000007941 */ /* 0x000fea0003800000 */
.L_x_15932:
[----:B------:R-:W-:Y:S01]  /*24b0*/  WARPSYNC 0xffffffff ;  /* 0xffffffff00007948 */ /* 0x000fe20003800000 */
[----:B------:R-:W-:-:S13]  /*24c0*/  ISETP.GE.AND P0, PT, R3, R0, PT ;  /* 0x000000000300720c */ /* 0x000fda0003f06270 */
[----:B------:R-:W-:Y:S05]  /*24d0*/  @P0 EXIT ;  /* 0x000000000000094d */ /* 0x000fea0003800000 */
[----:B------:R-:W-:Y:S02]  /*24e0*/  IMAD.IADD R2, R2, 0x1, R3 ;  /* 0x0000000102027824 */ /* 0x000fe400078e0203 */
[----:B------:R-:W-:-:S04]  /*24f0*/  IMAD.MOV.U32 R3, RZ, RZ, 0x4 ;  /* 0x00000004ff037424 */ /* 0x000fc800078e00ff */
[----:B------:R-:W-:-:S05]  /*2500*/  IMAD.WIDE.U32 R2, R2, R3, c[0x0][0x168] ;  /* 0x00005a0002027625 */ /* 0x000fca00078e0003 */
[----:B------:R-:W-:Y:S01]  /*2510*/  STG.E [R2.64], R8 ;  /* 0x0000000802007986 */ /* 0x000fe2000c101904 */
[----:B------:R-:W-:Y:S05]  /*2520*/  EXIT ;  /* 0x000000000000794d */ /* 0x000fea0003800000 */
.L_x_15939:
        /* <DEDUP_REMOVED lines=13> */
.L_x_21594:


//--------------------- .text._ZN2at6native29vectorized_elementwise_kernelILi8ENS0_13BinaryFunctorIiiiZZZNS0_15binary_internal21div_trunc_kernel_cudaERNS_18TensorIteratorBaseEENKUlvE_clEvENKUlvE1_clEvEUliiE_EESt5arrayIPcLm3EEEEviT0_T1_ --------------------------
	.section	.text._ZN2at6native29vectorized_elementwise_kernelILi8ENS0_13BinaryFunctorIiiiZZZNS0_15binary_internal21div_trunc_kernel_cudaERNS_18TensorIteratorBaseEENKUlvE_clEvENKUlvE1_clEvEUliiE_EESt5arrayIPcLm3EEEEviT0_T1_,"ax",@progbits
	.sectioninfo	@"SHI_REGISTERS=4"
	.align	128
        .global         _ZN2at6native29vectorized_elementwise_kernelILi8ENS0_13BinaryFunctorIiiiZZZNS0_15binary_internal21div_trunc_kernel_cudaERNS_18TensorIteratorBaseEENKUlvE_clEvENKUlvE1_clEvEUliiE_EESt5arrayIPcLm3EEEEviT0_T1_
        .type           _ZN2at6native29vectorized_elementwise_kernelILi8ENS0_13BinaryFunctorIiiiZZZNS0_15binary_internal21div_trunc_kernel_cudaERNS_18TensorIteratorBaseEENKUlvE_clEvENKUlvE1_clEvEUliiE_EESt5arrayIPcLm3EEEEviT0_T1_,@function
        .size           _ZN2at6native29vectorized_elementwise_kernelILi8ENS0_13BinaryFunctorIiiiZZZNS0_15binary_internal21div_trunc_kernel_cudaERNS_18TensorIteratorBaseEENKUlvE_clEvENKUlvE1_clEvEUliiE_EESt5arrayIPcLm3EEEEviT0_T1_,(.L_x_21595 - _ZN2at6native29vectorized_elementwise_kernelILi8ENS0_13BinaryFunctorIiiiZZZNS0_15binary_internal21div_trunc_kernel_cudaERNS_18TensorIteratorBaseEENKUlvE_clEvENKUlvE1_clEvEUliiE_EESt5arrayIPcLm3EEEEviT0_T1_)
        .other          _ZN2at6native29vectorized_elementwise_kernelILi8ENS0_13BinaryFunctorIiiiZZZNS0_15binary_internal21div_trunc_kernel_cudaERNS_18TensorIteratorBaseEENKUlvE_clEvENKUlvE1_clEvEUliiE_EESt5arrayIPcLm3EEEEviT0_T1_,@"STO_CUDA_ENTRY STV_DEFAULT"
_ZN2at6native29vectorized_elementwise_kernelILi8ENS0_13BinaryFunctorIiiiZZZNS0_15binary_internal21div_trunc_kernel_cudaERNS_18TensorIteratorBaseEENKUlvE_clEvENKUlvE1_clEvEUliiE_EESt5arrayIPcLm3EEEEviT0_T1_:
.text._ZN2at6native29vectorized_elementwise_kernelILi8ENS0_13BinaryFunctorIiiiZZZNS0_15binary_internal21div_trunc_kernel_cudaERNS_18TensorIteratorBaseEENKUlvE_clEvENKUlvE1_clEvEUliiE_EESt5arrayIPcLm3EEEEviT0_T1_:
[----:B------:R-:W-:Y:S02]  /*0000*/  MOV R1, c[0x0][0x28] ;  /* 0x00000a0000017a02 */ /* 0x000fe40000000f00 */
[----:B------:R-:W-:Y:S05]  /*0010*/  EXIT ;  /* 0x000000000000794d */ /* 0x000fea0003800000 */
.L_x_15940:
        /* <DEDUP_REMOVED lines=14> */
.L_x_21595:


//--------------------- .text._ZN2at6native18elementwise_kernelILi128ELi4EZNS0_15gpu_kernel_implINS0_13BUnaryFunctorIiiiZZZNS0_15binary_internal21div_trunc_kernel_cudaERNS_18TensorIteratorBaseEENKUlvE_clEvENKUlvE1_clEvEUliiE_EEEEvS6_RKT_EUliE_EEviT1_ --------------------------
	.section	.text._ZN2at6native18elementwise_kernelILi128ELi4EZNS0_15gpu_kernel_implINS0_13BUnaryFunctorIiiiZZZNS0_15binary_internal21div_trunc_kernel_cudaERNS_18TensorIteratorBaseEENKUlvE_clEvENKUlvE1_clEvEUliiE_EEEEvS6_RKT_EUliE_EEviT1_,"ax",@progbits
	.sectioninfo	@"SHI_REGISTERS=26"
	.align	128
        .global         _ZN2at6native18elementwise_kernelILi128ELi4EZNS0_15gpu_kernel_implINS0_13BUnaryFunctorIiiiZZZNS0_15binary_internal21div_trunc_kernel_cudaERNS_18TensorIteratorBaseEENKUlvE_clEvENKUlvE1_clEvEUliiE_EEEEvS6_RKT_EUliE_EEviT1_
        .type           _ZN2at6native18elementwise_kernelILi128ELi4EZNS0_15gpu_kernel_implINS0_13BUnaryFunctorIiiiZZZNS0_15binary_internal21div_trunc_kernel_cudaERNS_18TensorIteratorBaseEENKUlvE_clEvENKUlvE1_clEvEUliiE_EEEEvS6_RKT_EUliE_EEviT1_,@function
        .size           _ZN2at6native18elementwise_kernelILi128ELi4EZNS0_15gpu_kernel_implINS0_13BUnaryFunctorIiiiZZZNS0_15binary_internal21div_trunc_kernel_cudaERNS_18TensorIteratorBaseEENKUlvE_clEvENKUlvE1_clEvEUliiE_EEEEvS6_RKT_EUliE_EEviT1_,(.L_x_21596 - _ZN2at6native18elementwise_kernelILi128ELi4EZNS0_15gpu_kernel_implINS0_13BUnaryFunctorIiiiZZZNS0_15binary_internal21div_trunc_kernel_cudaERNS_18TensorIteratorBaseEENKUlvE_clEvENKUlvE1_clEvEUliiE_EEEEvS6_RKT_EUliE_EEviT1_)
        .other          _ZN2at6native18elementwise_kernelILi128ELi4EZNS0_15gpu_kernel_implINS0_13BUnaryFunctorIiiiZZZNS0_15binary_internal21div_trunc_kernel_cudaERNS_18TensorIteratorBaseEENKUlvE_clEvENKUlvE1_clEvEUliiE_EEEEvS6_RKT_EUliE_EEviT1_,@"STO_CUDA_ENTRY STV_DEFAULT"
_ZN2at6native18elementwise_kernelILi128ELi4EZNS0_15gpu_kernel_implINS0_13BUnaryFunctorIiiiZZZNS0_15binary_internal21div_trunc_kernel_cudaERNS_18TensorIteratorBaseEENKUlvE_clEvENKUlvE1_clEvEUliiE_EEEEvS6_RKT_EUliE_EEviT1_:
.text._ZN2at6native18elementwise_kernelILi128ELi4EZNS0_15gpu_kernel_implINS0_13BUnaryFunctorIiiiZZZNS0_15binary_internal21div_trunc_kernel_cudaERNS_18TensorIteratorBaseEENKUlvE_clEvENKUlvE1_clEvEUliiE_EEEEvS6_RKT_EUliE_EEviT1_:
        /* <DEDUP_REMOVED lines=237> */
.L_x_15943:
        /* <DEDUP_REMOVED lines=18> */
.L_x_15947:
[----:B------:R0:W5:Y:S01]  /*0ff0*/  LDG.E.U8 R19, [R2.64] ;  /* 0x0000002402137981 */ /* 0x000162000c1e1100 */
[----:B------:R-:W-:Y:S05]  /*1000*/  BRA `(.L_x_15949) ;  /* 0x00000d0000007947 */ /* 0x000fea0003800000 */
.L_x_15946:
        /* <DEDUP_REMOVED lines=8> */
.L_x_15951:
[----:B------:R0:W5:Y:S01]  /*1090*/  LDG.E R19, [R2.64] ;  /* 0x0000002402137981 */ /* 0x000162000c1e1900 */
[----:B------:R-:W-:Y:S05]  /*10a0*/  BRA `(.L_x_15949) ;  /* 0x00000c6000007947 */ /* 0x000fea0003800000 */
.L_x_15950:
[----:B------:R0:W5:Y:S01]  /*10b0*/  LDG.E.S16 R19, [R2.64] ;  /* 0x0000002402137981 */ /* 0x000162000c1e1700 */
[----:B------:R-:W-:Y:S05]  /*10c0*/  BRA `(.L_x_15949) ;  /* 0x00000c4000007947 */ /* 0x000fea0003800000 */
.L_x_15945:
        /* <DEDUP_REMOVED lines=9> */
.L_x_15953:
[----:B------:R-:W2:Y:S02]  /*1160*/  LDG.E.U16 R2, [R2.64] ;  /* 0x0000002402027981 */ /* 0x000ea4000c1e1500 */
[----:B--2---:R-:W-:-:S06]  /*1170*/  HADD2.F32 R19, -RZ, R2.H0_H0 ;  /* 0x20000002ff137230 */ /* 0x004fcc0000004100 */
[----:B------:R-:W0:Y:S01]  /*1180*/  F2I.FTZ.TRUNC.NTZ R19, R19 ;  /* 0x0000001300137305 */ /* 0x000e22000021f100 */
[----:B------:R-:W-:Y:S05]  /*1190*/  BRA `(.L_x_15949) ;  /* 0x00000b7000007947 */ /* 0x000fea0003800000 */
.L_x_15952:
        /* <DEDUP_REMOVED lines=9> */
.L_x_15955:
[----:B------:R-:W2:Y:S02]  /*1230*/  LDG.E.U16 R2, [R2.64] ;  /* 0x0000002402027981 */ /* 0x000ea4000c1e1500 */
[----:B--2---:R-:W-:-:S06]  /*1240*/  HADD2.F32 R19, -RZ, R2.H0_H0 ;  /* 0x20000002ff137230 */ /* 0x004fcc0000004100 */
[----:B------:R-:W0:Y:S01]  /*1250*/  F2I.FTZ.TRUNC.NTZ R19, R19 ;  /* 0x0000001300137305 */ /* 0x000e22000021f100 */
[----:B------:R-:W-:Y:S05]  /*1260*/  BRA `(.L_x_15949) ;  /* 0x00000aa000007947 */ /* 0x000fea0003800000 */
.L_x_15954:
[----:B------:R-:W2:Y:S02]  /*1270*/  LDG.E.64 R2, [R2.64] ;  /* 0x0000002402027981 */ /* 0x000ea4000c1e1b00 */
[----:B--2---:R0:W1:Y:S01]  /*1280*/  F2I.F64.TRUNC R19, R2 ;  /* 0x0000000200137311 */ /* 0x004062000030d100 */
[----:B------:R-:W-:Y:S05]  /*1290*/  BRA `(.L_x_15949) ;  /* 0x00000a7000007947 */ /* 0x000fea0003800000 */
.L_x_15944:
        /* <DEDUP_REMOVED lines=12> */
.L_x_15958:
[----:B------:R-:W2:Y:S02]  /*1360*/  LDG.E.64 R2, [R2.64] ;  /* 0x0000002402027981 */ /* 0x000ea4000c1e1b00 */
[----:B--2---:R0:W1:Y:S01]  /*1370*/  F2I.F64.TRUNC R19, R2 ;  /* 0x0000000200137311 */ /* 0x004062000030d100 */
[----:B------:R-:W-:Y:S05]  /*1380*/  BRA `(.L_x_15949) ;  /* 0x0000098000007947 */ /* 0x000fea0003800000 */
.L_x_15957:
        /* <DEDUP_REMOVED lines=27> */
.L_x_15960:
        /* <DEDUP_REMOVED lines=14> */
.L_x_15959:
[----:B------:R-:W2:Y:S02]  /*1620*/  LDG.E.U16 R19, [R2.64] ;  /* 0x0000002402137981 */ /* 0x000ea4000c1e1500 */
[----:B--2---:R-:W-:-:S06]  /*1630*/  PRMT R19, RZ, 0x5410, R19 ;  /* 0x00005410ff137816 */ /* 0x004fcc0000000013 */
[----:B------:R-:W0:Y:S01]  /*1640*/  F2I.FTZ.TRUNC.NTZ R19, R19 ;  /* 0x0000001300137305 */ /* 0x000e22000021f100 */
[----:B------:R-:W-:Y:S05]  /*1650*/  BRA `(.L_x_15949) ;  /* 0x000006b000007947 */ /* 0x000fea0003800000 */
.L_x_15956:
        /* <DEDUP_REMOVED lines=10> */
.L_x_15963:
        /* <DEDUP_REMOVED lines=21> */
.L_x_15967:
[----:B------:R-:W-:Y:S05]  /*1850*/  BSYNC B1 ;  /* 0x0000000000017941 */ /* 0x000fea0003800000 */
.L_x_15966:
[----:B------:R-:W-:Y:S01]  /*1860*/  IMAD.SHL.U32 R2, R2, 0x100000, RZ ;  /* 0x0010000002027824 */ /* 0x000fe200078e00ff */
[----:B------:R-:W-:-:S04]  /*1870*/  LEA R0, R0, 0x3b800000, 0x17 ;  /* 0x3b80000000007811 */ /* 0x000fc800078eb8ff */
[----:B------:R-:W-:Y:S02]  /*1880*/  LOP3.LUT R19, R0, R2, R19, 0xfe, !PT ;  /* 0x0000000200137212 */ /* 0x000fe400078efe13 */
.L_x_15965:
[----:B------:R-:W-:Y:S05]  /*1890*/  BSYNC B0 ;  /* 0x0000000000007941 */ /* 0x000fea0003800000 */
.L_x_15964:
[----:B------:R-:W0:Y:S01]  /*18a0*/  F2I.FTZ.TRUNC.NTZ R19, R19 ;  /* 0x0000001300137305 */ /* 0x000e22000021f100 */
[----:B------:R-:W-:Y:S05]  /*18b0*/  BRA `(.L_x_15949) ;  /* 0x0000045000007947 */ /* 0x000fea0003800000 */
.L_x_15962:
        /* <DEDUP_REMOVED lines=21> */
.L_x_15971:
[----:B------:R-:W-:Y:S05]  /*1a10*/  BSYNC B1 ;  /* 0x0000000000017941 */ /* 0x000fea0003800000 */
.L_x_15970:
[----:B------:R-:W-:Y:S01]  /*1a20*/  IMAD.SHL.U32 R2, R2, 0x200000, RZ ;  /* 0x0020000002027824 */ /* 0x000fe200078e00ff */
[----:B------:R-:W-:-:S04]  /*1a30*/  LEA R0, R0, 0x37800000, 0x17 ;  /* 0x3780000000007811 */ /* 0x000fc800078eb8ff */
[----:B------:R-:W-:Y:S02]  /*1a40*/  LOP3.LUT R19, R0, R2, R19, 0xfe, !PT ;  /* 0x0000000200137212 */ /* 0x000fe400078efe13 */
.L_x_15969:
[----:B------:R-:W-:Y:S05]  /*1a50*/  BSYNC B0 ;  /* 0x0000000000007941 */ /* 0x000fea0003800000 */
.L_x_15968:
[----:B------:R-:W0:Y:S01]  /*1a60*/  F2I.FTZ.TRUNC.NTZ R19, R19 ;  /* 0x0000001300137305 */ /* 0x000e22000021f100 */
[----:B------:R-:W-:Y:S05]  /*1a70*/  BRA `(.L_x_15949) ;  /* 0x0000029000007947 */ /* 0x000fea0003800000 */
.L_x_15961:
        /* <DEDUP_REMOVED lines=14> */
.L_x_15975:
[----:B------:R-:W-:Y:S05]  /*1b60*/  BSYNC B0 ;  /* 0x0000000000007941 */ /* 0x000fea0003800000 */
.L_x_15974:
[----:B------:R-:W0:Y:S01]  /*1b70*/  F2I.FTZ.TRUNC.NTZ R19, R19 ;  /* 0x0000001300137305 */ /* 0x000e22000021f100 */
[----:B------:R-:W-:Y:S05]  /*1b80*/  BRA `(.L_x_15949) ;  /* 0x0000018000007947 */ /* 0x000fea0003800000 */
.L_x_15948:
        /* <DEDUP_REMOVED lines=21> */
.L_x_15973:
[----:B------:R0:W5:Y:S01]  /*1ce0*/  LDG.E R19, [R2.64] ;  /* 0x0000002402137981 */ /* 0x000162000c1e1900 */
[----:B------:R-:W-:Y:S05]  /*1cf0*/  BRA `(.L_x_15949) ;  /* 0x0000001000007947 */ /* 0x000fea0003800000 */
.L_x_15972:
[----:B------:R0:W5:Y:S02]  /*1d00*/  LDG.E R19, [R2.64] ;  /* 0x0000002402137981 */ /* 0x000164000c1e1900 */
.L_x_15949:
[----:B0-----:R-:W-:-:S04]  /*1d10*/  IABS R5, c[0x0][0x374] ;  /* 0x0000dd0000057a13 */ /* 0x001fc80000000000 */
[----:B------:R-:W0:Y:S08]  /*1d20*/  I2F.RP R0, R5 ;  /* 0x0000000500007306 */ /* 0x000e300000209400 */
[----:B0-----:R-:W0:Y:S02]  /*1d30*/  MUFU.RCP R0, R0 ;  /* 0x0000000000007308 */ /* 0x001e240000001000 */
[----:B0-----:R-:W-:-:S06]  /*1d40*/  IADD3 R2, R0, 0xffffffe, RZ ;  /* 0x0ffffffe00027810 */ /* 0x001fcc0007ffe0ff */
[----:B------:R0:W2:Y:S02]  /*1d50*/  F2I.FTZ.U32.TRUNC.NTZ R3, R2 ;  /* 0x0000000200037305 */ /* 0x0000a4000021f000 */
[----:B0-----:R-:W-:Y:S02]  /*1d60*/  IMAD.MOV.U32 R2, RZ, RZ, RZ ;  /* 0x000000ffff027224 */ /* 0x001fe400078e00ff */
[----:B--2---:R-:W-:-:S04]  /*1d70*/  IMAD.MOV R4, RZ, RZ, -R3 ;  /* 0x000000ffff047224 */ /* 0x004fc800078e0a03 */
[----:B------:R-:W-:Y:S01]  /*1d80*/  IMAD R7, R4, R5, RZ ;  /* 0x0000000504077224 */ /* 0x000fe200078e02ff */
[----:B-1---5:R-:W-:Y:S02]  /*1d90*/  IABS R4, R19 ;  /* 0x0000001300047213 */ /* 0x022fe40000000000 */
[----:B------:R-:W-:Y:S01]  /*1da0*/  LOP3.LUT R19, R19, c[0x0][0x374], RZ, 0x3c, !PT ;  /* 0x0000dd0013137a12 */ /* 0x000fe200078e3cff */
[----:B------:R-:W-:-:S03]  /*1db0*/  IMAD.HI.U32 R3, R3, R7, R2 ;  /* 0x0000000703037227 */ /* 0x000fc600078e0002 */
[----:B------:R-:W-:-:S03]  /*1dc0*/  ISETP.GE.AND P1, PT, R19, RZ, PT ;  /* 0x000000ff1300720c */ /* 0x000fc60003f26270 */
[----:B------:R-:W-:-:S04]  /*1dd0*/  IMAD.HI.U32 R3, R3, R4, RZ ;  /* 0x0000000403037227 */ /* 0x000fc800078e00ff */
[----:B------:R-:W-:-:S04]  /*1de0*/  IMAD.MOV R0, RZ, RZ, -R3 ;  /* 0x000000ffff007224 */ /* 0x000fc800078e0a03 */
[C---:B------:R-:W-:Y:S02]  /*1df0*/  IMAD R0, R5.reuse, R0, R4 ;  /* 0x0000000005007224 */ /* 0x040fe400078e0204 */
[----:B------:R-:W0:Y:S03]  /*1e00*/  LDC.U8 R4, c[0x0][0x378] ;  /* 0x0000de00ff047b82 */ /* 0x000e260000000000 */
[----:B------:R-:W-:-:S13]  /*1e10*/  ISETP.GT.U32.AND P2, PT, R5, R0, PT ;  /* 0x000000000500720c */ /* 0x000fda0003f44070 */
[----:B------:R-:W-:Y:S01]  /*1e20*/  @!P2 IMAD.IADD R0, R0, 0x1, -R5 ;  /* 0x000000010000a824 */ /* 0x000fe200078e0a05 */
[----:B------:R-:W-:Y:S02]  /*1e30*/  @!P2 IADD3 R3, R3, 0x1, RZ ;  /* 0x000000010303a810 */ /* 0x000fe40007ffe0ff */
[----:B------:R-:W-:Y:S02]  /*1e40*/  ISETP.NE.AND P2, PT, RZ, c[0x0][0x374], PT ;  /* 0x0000dd00ff007a0c */ /* 0x000fe40003f45270 */
[----:B------:R-:W-:Y:S02]  /*1e50*/  ISETP.GE.U32.AND P0, PT, R0, R5, PT ;  /* 0x000000050000720c */ /* 0x000fe40003f06070 */
[----:B0-----:R-:W-:-:S11]  /*1e60*/  PRMT R0, R4, 0x9910, RZ ;  /* 0x0000991004007816 */ /* 0x001fd600000000ff */
[----:B------:R-:W-:Y:S02]  /*1e70*/  @P0 IADD3 R3, R3, 0x1, RZ ;  /* 0x0000000103030810 */ /* 0x000fe40007ffe0ff */
[----:B------:R-:W-:-:S03]  /*1e80*/  ISETP.GT.AND P0, PT, R0, 0x9, PT ;  /* 0x000000090000780c */ /* 0x000fc60003f04270 */
[----:B------:R-:W-:-:S04]  /*1e90*/  IMAD.MOV.U32 R2, RZ, RZ, R3 ;  /* 0x000000ffff027224 */ /* 0x000fc800078e0003 */
[----:B------:R-:W-:Y:S01]  /*1ea0*/  @!P1 IMAD.MOV R2, RZ, RZ, -R2 ;  /* 0x000000ffff029224 */ /* 0x000fe200078e0a02 */
[----:B------:R-:W-:-:S05]  /*1eb0*/  @!P2 LOP3.LUT R2, RZ, c[0x0][0x374], RZ, 0x33, !PT ;  /* 0x0000dd00ff02aa12 */ /* 0x000fca00078e33ff */
        /* <DEDUP_REMOVED lines=11> */
.L_x_15979:
[----:B------:R0:W-:Y:S01]  /*1f70*/  STG.E.U8 [R16.64], R2 ;  /* 0x0000000210007986 */ /* 0x0001e2000c101124 */
[----:B------:R-:W-:Y:S05]  /*1f80*/  BRA `(.L_x_15981) ;  /* 0x00000d7000007947 */ /* 0x000fea0003800000 */
.L_x_15978:
        /* <DEDUP_REMOVED lines=9> */
.L_x_15983:
[----:B------:R0:W-:Y:S01]  /*2020*/  STG.E [R16.64], R2 ;  /* 0x0000000210007986 */ /* 0x0001e2000c101924 */
[----:B------:R-:W-:Y:S05]  /*2030*/  BRA `(.L_x_15981) ;  /* 0x00000cc000007947 */ /* 0x000fea0003800000 */
.L_x_15982:
[----:B------:R0:W-:Y:S01]  /*2040*/  STG.E.U16 [R16.64], R2 ;  /* 0x0000000210007986 */ /* 0x0001e2000c101524 */
[----:B------:R-:W-:Y:S05]  /*2050*/  BRA `(.L_x_15981) ;  /* 0x00000ca000007947 */ /* 0x000fea0003800000 */
.L_x_15977:
        /* <DEDUP_REMOVED lines=9> */
.L_x_15985:
[----:B------:R-:W0:Y:S02]  /*20f0*/  I2F R0, R2 ;  /* 0x0000000200007306 */ /* 0x000e240000201400 */
[----:B0-----:R-:W-:-:S05]  /*2100*/  F2FP.PACK_AB R0, RZ, R0 ;  /* 0x00000000ff00723e */ /* 0x001fca00000000ff */
[----:B------:R0:W-:Y:S01]  /*2110*/  STG.E.U16 [R16.64], R0 ;  /* 0x0000000010007986 */ /* 0x0001e2000c101524 */
[----:B------:R-:W-:Y:S05]  /*2120*/  BRA `(.L_x_15981) ;  /* 0x00000bd000007947 */ /* 0x000fea0003800000 */
.L_x_15984:
        /* <DEDUP_REMOVED lines=10> */
.L_x_15987:
[----:B------:R-:W0:Y:S02]  /*21d0*/  I2F R2, R2 ;  /* 0x0000000200027306 */ /* 0x000e240000201400 */
[----:B0-----:R-:W-:-:S04]  /*21e0*/  F2FP.PACK_AB R3, RZ, R2 ;  /* 0x00000002ff03723e */ /* 0x001fc800000000ff */
[----:B------:R-:W-:-:S05]  /*21f0*/  PRMT R3, R3, 0x5410, RZ ;  /* 0x0000541003037816 */ /* 0x000fca00000000ff */
[----:B------:R0:W-:Y:S01]  /*2200*/  STG.E [R16.64], R3 ;  /* 0x0000000310007986 */ /* 0x0001e2000c101924 */
[----:B------:R-:W-:Y:S05]  /*2210*/  BRA `(.L_x_15981) ;  /* 0x00000ae000007947 */ /* 0x000fea0003800000 */
.L_x_15986:
[----:B------:R-:W0:Y:S02]  /*2220*/  I2F.F64 R2, R2 ;  /* 0x0000000200027312 */ /* 0x000e240000201c00 */
[----:B0-----:R0:W-:Y:S01]  /*2230*/  STG.E.64 [R16.64], R2 ;  /* 0x0000000210007986 */ /* 0x0011e2000c101b24 */
[----:B------:R-:W-:Y:S05]  /*2240*/  BRA `(.L_x_15981) ;  /* 0x00000ab000007947 */ /* 0x000fea0003800000 */
.L_x_15976:
        /* <DEDUP_REMOVED lines=12> */
.L_x_15990:
[----:B------:R-:W0:Y:S01]  /*2310*/  I2F.F64 R4, R2 ;  /* 0x0000000200047312 */ /* 0x000e220000201c00 */
[----:B------:R-:W-:-:S05]  /*2320*/  CS2R R6, SRZ ;  /* 0x0000000000067805 */ /* 0x000fca000001ff00 */
[----:B0-----:R0:W-:Y:S01]  /*2330*/  STG.E.128 [R16.64], R4 ;  /* 0x0000000410007986 */ /* 0x0011e2000c101d24 */
[----:B------:R-:W-:Y:S05]  /*2340*/  BRA `(.L_x_15981) ;  /* 0x000009b000007947 */ /* 0x000fea0003800000 */
.L_x_15989:
        /* <DEDUP_REMOVED lines=21> */
.L_x_15994:
[----:B------:R-:W-:Y:S05]  /*24a0*/  BSYNC B0 ;  /* 0x0000000000007941 */ /* 0x000fea0003800000 */
.L_x_15993:
[----:B------:R-:W-:-:S05]  /*24b0*/  LOP3.LUT R3, R0, R3, RZ, 0xfc, !PT ;  /* 0x0000000300037212 */ /* 0x000fca00078efcff */
[----:B------:R0:W-:Y:S01]  /*24c0*/  STG.E.U8 [R16.64], R3 ;  /* 0x0000000310007986 */ /* 0x0001e2000c101124 */
[----:B------:R-:W-:Y:S05]  /*24d0*/  BRA `(.L_x_15981) ;  /* 0x0000082000007947 */ /* 0x000fea0003800000 */
.L_x_15992:
        /* <DEDUP_REMOVED lines=13> */
.L_x_15996:
[----:B------:R-:W-:Y:S01]  /*25b0*/  IMAD.MOV.U32 R0, RZ, RZ, 0x7f ;  /* 0x0000007fff007424 */ /* 0x000fe200078e00ff */
[----:B------:R-:W-:-:S04]  /*25c0*/  ISETP.GT.U32.AND P0, PT, R3, 0x7f800000, PT ;  /* 0x7f8000000300780c */ /* 0x000fc80003f04070 */
[----:B------:R-:W-:-:S04]  /*25d0*/  SEL R0, R0, 0x7c, P0 ;  /* 0x0000007c00007807 */ /* 0x000fc80000000000 */
.L_x_15997:
[----:B------:R-:W-:Y:S05]  /*25e0*/  BSYNC B0 ;  /* 0x0000000000007941 */ /* 0x000fea0003800000 */
.L_x_15995:
[----:B------:R-:W-:-:S04]  /*25f0*/  LOP3.LUT R2, R5, 0x80000000, RZ, 0xc0, !PT ;  /* 0x8000000005027812 */ /* 0x000fc800078ec0ff */
[----:B------:R-:W-:-:S04]  /*2600*/  SHF.R.U32.HI R3, RZ, 0x18, R2 ;  /* 0x00000018ff037819 */ /* 0x000fc80000011602 */
[----:B------:R-:W-:-:S05]  /*2610*/  LOP3.LUT R3, R0, R3, RZ, 0xfc, !PT ;  /* 0x0000000300037212 */ /* 0x000fca00078efcff */
[----:B------:R0:W-:Y:S01]  /*2620*/  STG.E.U8 [R16.64], R3 ;  /* 0x0000000310007986 */ /* 0x0001e2000c101124 */
[----:B------:R-:W-:Y:S05]  /*2630*/  BRA `(.L_x_15981) ;  /* 0x000006c000007947 */ /* 0x000fea0003800000 */
.L_x_15991:
[----:B------:R-:W0:Y:S02]  /*2640*/  I2F R0, R2 ;  /* 0x0000000200007306 */ /* 0x000e240000201400 */
[----:B0-----:R-:W-:-:S05]  /*2650*/  F2FP.BF16.PACK_AB R0, RZ, R0 ;  /* 0x00000000ff00723e */ /* 0x001fca00000010ff */
[----:B------:R0:W-:Y:S01]  /*2660*/  STG.E.U16 [R16.64], R0 ;  /* 0x0000000010007986 */ /* 0x0001e2000c101524 */
[----:B------:R-:W-:Y:S05]  /*2670*/  BRA `(.L_x_15981) ;  /* 0x0000068000007947 */ /* 0x000fea0003800000 */
.L_x_15988:
        /* <DEDUP_REMOVED lines=10> */
.L_x_16000:
        /* <DEDUP_REMOVED lines=17> */
.L_x_16003:
[----:B------:R-:W-:-:S04]  /*2830*/  LOP3.LUT R2, R5, 0x80000000, RZ, 0xc0, !PT ;  /* 0x8000000005027812 */ /* 0x000fc800078ec0ff */
[----:B------:R-:W-:-:S04]  /*2840*/  SHF.R.U32.HI R3, RZ, 0x18, R2 ;  /* 0x00000018ff037819 */ /* 0x000fc80000011602 */
[----:B------:R-:W-:-:S04]  /*2850*/  LOP3.LUT R0, R0, R3, RZ, 0xfc, !PT ;  /* 0x0000000300007212 */ /* 0x000fc800078efcff */
[----:B------:R-:W-:Y:S02]  /*2860*/  PRMT R8, R0, 0x7610, R8 ;  /* 0x0000761000087816 */ /* 0x000fe40000000008 */
.L_x_16002:
[----:B------:R-:W-:Y:S05]  /*2870*/  BSYNC B0 ;  /* 0x0000000000007941 */ /* 0x000fea0003800000 */
.L_x_16001:
[----:B------:R0:W-:Y:S01]  /*2880*/  STG.E.U8 [R16.64], R8 ;  /* 0x0000000810007986 */ /* 0x0001e2000c101124 */
[----:B------:R-:W-:Y:S05]  /*2890*/  BRA `(.L_x_15981) ;  /* 0x0000046000007947 */ /* 0x000fea0003800000 */
.L_x_15999:
        /* <DEDUP_REMOVED lines=17> */
.L_x_16006:
[----:B------:R-:W-:-:S04]  /*29b0*/  LOP3.LUT R2, R5, 0x80000000, RZ, 0xc0, !PT ;  /* 0x8000000005027812 */ /* 0x000fc800078ec0ff */
[----:B------:R-:W-:-:S04]  /*29c0*/  SHF.R.U32.HI R3, RZ, 0x18, R2 ;  /* 0x00000018ff037819 */ /* 0x000fc80000011602 */
[----:B------:R-:W-:-:S04]  /*29d0*/  LOP3.LUT R0, R0, R3, RZ, 0xfc, !PT ;  /* 0x0000000300007212 */ /* 0x000fc800078efcff */
[----:B------:R-:W-:Y:S02]  /*29e0*/  PRMT R8, R0, 0x7610, R8 ;  /* 0x0000761000087816 */ /* 0x000fe40000000008 */
.L_x_16005:
[----:B------:R-:W-:Y:S05]  /*29f0*/  BSYNC B0 ;  /* 0x0000000000007941 */ /* 0x000fea0003800000 */
.L_x_16004:
[----:B------:R0:W-:Y:S01]  /*2a00*/  STG.E.U8 [R16.64], R8 ;  /* 0x0000000810007986 */ /* 0x0001e2000c101124 */
[----:B------:R-:W-:Y:S05]  /*2a10*/  BRA `(.L_x_15981) ;  /* 0x000002e000007947 */ /* 0x000fea0003800000 */
.L_x_15998:
        /* <DEDUP_REMOVED lines=22> */
.L_x_15980:
        /* <DEDUP_REMOVED lines=20> */
.L_x_16008:
[----:B------:R-:W-:-:S05]  /*2cc0*/  SHF.R.S32.HI R3, RZ, 0x1f, R2 ;  /* 0x0000001fff037819 */ /* 0x000fca0000011402 */
[----:B------:R0:W-:Y:S01]  /*2cd0*/  STG.E.64 [R16.64], R2 ;  /* 0x0000000210007986 */ /* 0x0001e2000c101b24 */
[----:B------:R-:W-:Y:S05]  /*2ce0*/  BRA `(.L_x_15981) ;  /* 0x0000001000007947 */ /* 0x000fea0003800000 */
.L_x_16007:
[----:B------:R0:W-:Y:S02]  /*2cf0*/  STG.E [R16.64], R2 ;  /* 0x0000000210007986 */ /* 0x0001e4000c101924 */
.L_x_15981:
[----:B------:R-:W-:-:S05]  /*2d00*/  IMAD R18, R18, 0x200, R23 ;  /* 0x0000020012127824 */ /* 0x000fca00078e0217 */
[----:B------:R-:W-:Y:S02]  /*2d10*/  IADD3 R19, R18, 0x80, RZ ;  /* 0x0000008012137810 */ /* 0x000fe40007ffe0ff */
.L_x_15942:
[----:B------:R-:W-:Y:S05]  /*2d20*/  BSYNC B6 ;  /* 0x0000000000067941 */ /* 0x000fea0003800000 */
.L_x_15941:
        /* <DEDUP_REMOVED lines=231> */
.L_x_16011:
        /* <DEDUP_REMOVED lines=18> */
.L_x_16015:
[----:B------:R0:W5:Y:S01]  /*3cc0*/  LDG.E.U8 R18, [R2.64] ;  /* 0x0000002402127981 */ /* 0x000162000c1e1100 */
[----:B------:R-:W-:Y:S05]  /*3cd0*/  BRA `(.L_x_16017) ;  /* 0x00000d0000007947 */ /* 0x000fea0003800000 */
.L_x_16014:
        /* <DEDUP_REMOVED lines=8> */
.L_x_16019:
[----:B------:R0:W5:Y:S01]  /*3d60*/  LDG.E R18, [R2.64] ;  /* 0x0000002402127981 */ /* 0x000162000c1e1900 */
[----:B------:R-:W-:Y:S05]  /*3d70*/  BRA `(.L_x_16017) ;  /* 0x00000c6000007947 */ /* 0x000fea0003800000 */
.L_x_16018:
[----:B------:R0:W5:Y:S01]  /*3d80*/  LDG.E.S16 R18, [R2.64] ;  /* 0x0000002402127981 */ /* 0x000162000c1e1700 */
[----:B------:R-:W-:Y:S05]  /*3d90*/  BRA `(.L_x_16017) ;  /* 0x00000c4000007947 */ /* 0x000fea0003800000 */
.L_x_16013:
        /* <DEDUP_REMOVED lines=9> */
.L_x_16021:
[----:B------:R-:W2:Y:S02]  /*3e30*/  LDG.E.U16 R2, [R2.64] ;  /* 0x0000002402027981 */ /* 0x000ea4000c1e1500 */
[----:B--2---:R-:W-:-:S06]  /*3e40*/  HADD2.F32 R18, -RZ, R2.H0_H0 ;  /* 0x20000002ff127230 */ /* 0x004fcc0000004100 */
[----:B------:R-:W0:Y:S01]  /*3e50*/  F2I.FTZ.TRUNC.NTZ R18, R18 ;  /* 0x0000001200127305 */ /* 0x000e22000021f100 */
[----:B------:R-:W-:Y:S05]  /*3e60*/  BRA `(.L_x_16017) ;  /* 0x00000b7000007947 */ /* 0x000fea0003800000 */
.L_x_16020:
        /* <DEDUP_REMOVED lines=9> */
.L_x_16023:
[----:B------:R-:W2:Y:S02]  /*3f00*/  LDG.E.U16 R2, [R2.64] ;  /* 0x0000002402027981 */ /* 0x000ea4000c1e1500 */
[----:B--2---:R-:W-:-:S06]  /*3f10*/  HADD2.F32 R18, -RZ, R2.H0_H0 ;  /* 0x20000002ff127230 */ /* 0x004fcc0000004100 */
[----:B------:R-:W0:Y:S01]  /*3f20*/  F2I.FTZ.TRUNC.NTZ R18, R18 ;  /* 0x0000001200127305 */ /* 0x000e22000021f100 */
[----:B------:R-:W-:Y:S05]  /*3f30*/  BRA `(.L_x_16017) ;  /* 0x00000aa000007947 */ /* 0x000fea0003800000 */
.L_x_16022:
[----:B------:R-:W2:Y:S02]  /*3f40*/  LDG.E.64 R2, [R2.64] ;  /* 0x0000002402027981 */ /* 0x000ea4000c1e1b00 */
[----:B--2---:R0:W1:Y:S01]  /*3f50*/  F2I.F64.TRUNC R18, R2 ;  /* 0x0000000200127311 */ /* 0x004062000030d100 */
[----:B------:R-:W-:Y:S05]  /*3f60*/  BRA `(.L_x_16017) ;  /* 0x00000a7000007947 */ /* 0x000fea0003800000 */
.L_x_16012:
        /* <DEDUP_REMOVED lines=12> */
.L_x_16026:
[----:B------:R-:W2:Y:S02]  /*4030*/  LDG.E.64 R2, [R2.64] ;  /* 0x0000002402027981 */ /* 0x000ea4000c1e1b00 */
[----:B--2---:R0:W1:Y:S01]  /*4040*/  F2I.F64.TRUNC R18, R2 ;  /* 0x0000000200127311 */ /* 0x004062000030d100 */
[----:B------:R-:W-:Y:S05]  /*4050*/  BRA `(.L_x_16017) ;  /* 0x0000098000007947 */ /* 0x000fea0003800000 */
.L_x_16025:
        /* <DEDUP_REMOVED lines=27> */
.L_x_16028:
        /* <DEDUP_REMOVED lines=14> */
.L_x_16027:
[----:B------:R-:W2:Y:S02]  /*42f0*/  LDG.E.U16 R18, [R2.64] ;  /* 0x0000002402127981 */ /* 0x000ea4000c1e1500 */
[----:B--2---:R-:W-:-:S06]  /*4300*/  PRMT R18, RZ, 0x5410, R18 ;  /* 0x00005410ff127816 */ /* 0x004fcc0000000012 */
[----:B------:R-:W0:Y:S01]  /*4310*/  F2I.FTZ.TRUNC.NTZ R18, R18 ;  /* 0x0000001200127305 */ /* 0x000e22000021f100 */
[----:B------:R-:W-:Y:S05]  /*4320*/  BRA `(.L_x_16017) ;  /* 0x000006b000007947 */ /* 0x000fea0003800000 */
.L_x_16024:
        /* <DEDUP_REMOVED lines=10> */
.L_x_16031:
        /* <DEDUP_REMOVED lines=21> */
.L_x_16035:
[----:B------:R-:W-:Y:S05]  /*4520*/  BSYNC B1 ;  /* 0x0000000000017941 */ /* 0x000fea0003800000 */
.L_x_16034:
[----:B------:R-:W-:Y:S01]  /*4530*/  IMAD.SHL.U32 R2, R2, 0x100000, RZ ;  /* 0x0010000002027824 */ /* 0x000fe200078e00ff */
[----:B------:R-:W-:-:S04]  /*4540*/  LEA R3, R0, 0x3b800000, 0x17 ;  /* 0x3b80000000037811 */ /* 0x000fc800078eb8ff */
[----:B------:R-:W-:Y:S02]  /*4550*/  LOP3.LUT R18, R3, R2, R18, 0xfe, !PT ;  /* 0x0000000203127212 */ /* 0x000fe400078efe12 */
.L_x_16033:
[----:B------:R-:W-:Y:S05]  /*4560*/  BSYNC B0 ;  /* 0x0000000000007941 */ /* 0x000fea0003800000 */
.L_x_16032:
[----:B------:R-:W0:Y:S01]  /*4570*/  F2I.FTZ.TRUNC.NTZ R18, R18 ;  /* 0x0000001200127305 */ /* 0x000e22000021f100 */
[----:B------:R-:W-:Y:S05]  /*4580*/  BRA `(.L_x_16017) ;  /* 0x0000045000007947 */ /* 0x000fea0003800000 */
.L_x_16030:
        /* <DEDUP_REMOVED lines=21> */
.L_x_16039:
[----:B------:R-:W-:Y:S05]  /*46e0*/  BSYNC B1 ;  /* 0x0000000000017941 */ /* 0x000fea0003800000 */
.L_x_16038:
[----:B------:R-:W-:Y:S01]  /*46f0*/  IMAD.SHL.U32 R2, R2, 0x200000, RZ ;  /* 0x0020000002027824 */ /* 0x000fe200078e00ff */
[----:B------:R-:W-:-:S04]  /*4700*/  LEA R3, R0, 0x37800000, 0x17 ;  /* 0x3780000000037811 */ /* 0x000fc800078eb8ff */
[----:B------:R-:W-:Y:S02]  /*4710*/  LOP3.LUT R18, R3, R2, R18, 0xfe, !PT ;  /* 0x0000000203127212 */ /* 0x000fe400078efe12 */
.L_x_16037:
[----:B------:R-:W-:Y:S05]  /*4720*/  BSYNC B0 ;  /* 0x0000000000007941 */ /* 0x000fea0003800000 */
.L_x_16036:
[----:B------:R-:W0:Y:S01]  /*4730*/  F2I.FTZ.TRUNC.NTZ R18, R18 ;  /* 0x0000001200127305 */ /* 0x000e22000021f100 */
[----:B------:R-:W-:Y:S05]  /*4740*/  BRA `(.L_x_16017) ;  /* 0x0000029000007947 */ /* 0x000fea0003800000 */
.L_x_16029:
        /* <DEDUP_REMOVED lines=14> */
.L_x_16043:
[----:B------:R-:W-:Y:S05]  /*4830*/  BSYNC B0 ;  /* 0x0000000000007941 */ /* 0x000fea0003800000 */
.L_x_16042:
[----:B------:R-:W0:Y:S01]  /*4840*/  F2I.FTZ.TRUNC.NTZ R18, R18 ;  /* 0x0000001200127305 */ /* 0x000e22000021f100 */
[----:B------:R-:W-:Y:S05]  /*4850*/  BRA `(.L_x_16017) ;  /* 0x0000018000007947 */ /* 0x000fea0003800000 */
.L_x_16016:
        /* <DEDUP_REMOVED lines=21> */
.L_x_16041:
[----:B------:R0:W5:Y:S01]  /*49b0*/  LDG.E R18, [R2.64] ;  /* 0x0000002402127981 */ /* 0x000162000c1e1900 */
[----:B------:R-:W-:Y:S05]  /*49c0*/  BRA `(.L_x_16017) ;  /* 0x0000001000007947 */ /* 0x000fea0003800000 */
.L_x_16040:
[----:B------:R0:W5:Y:S02]  /*49d0*/  LDG.E R18, [R2.64] ;  /* 0x0000002402127981 */ /* 0x000164000c1e1900 */
.L_x_16017:
[----:B0-----:R-:W-:Y:S01]  /*49e0*/  IABS R5, c[0x0][0x374] ;  /* 0x0000dd0000057a13 */ /* 0x001fe20000000000 */
[----:B------:R-:W-:-:S03]  /*49f0*/  IMAD.MOV.U32 R2, RZ, RZ, RZ ;  /* 0x000000ffff027224 */ /* 0x000fc600078e00ff */
[----:B------:R-:W0:Y:S08]  /*4a00*/  I2F.RP R4, R5 ;  /* 0x0000000500047306 */ /* 0x000e300000209400 */
[----:B0-----:R-:W0:Y:S02]  /*4a10*/  MUFU.RCP R4, R4 ;  /* 0x0000000400047308 */ /* 0x001e240000001000 */
[----:B0-----:R-:W-:-:S02]  /*4a20*/  IADD3 R6, R4, 0xffffffe, RZ ;  /* 0x0ffffffe04067810 */ /* 0x001fc40007ffe0ff */
[----:B------:R-:W0:Y:S04]  /*4a30*/  LDC.U8 R4, c[0x0][0x378] ;  /* 0x0000de00ff047b82 */ /* 0x000e280000000000 */
[----:B------:R-:W2:Y:S02]  /*4a40*/  F2I.FTZ.U32.TRUNC.NTZ R3, R6 ;  /* 0x0000000600037305 */ /* 0x000ea4000021f000 */
[----:B--2---:R-:W-:-:S04]  /*4a50*/  IMAD.MOV R0, RZ, RZ, -R3 ;  /* 0x000000ffff007224 */ /* 0x004fc800078e0a03 */
[----:B------:R-:W-:Y:S01]  /*4a60*/  IMAD R7, R0, R5, RZ ;  /* 0x0000000500077224 */ /* 0x000fe200078e02ff */
[----:B-1---5:R-:W-:Y:S02]  /*4a70*/  IABS R0, R18 ;  /* 0x0000001200007213 */ /* 0x022fe40000000000 */
[----:B------:R-:W-:Y:S01]  /*4a80*/  LOP3.LUT R18, R18, c[0x0][0x374], RZ, 0x3c, !PT ;  /* 0x0000dd0012127a12 */ /* 0x000fe200078e3cff */
[----:B------:R-:W-:-:S03]  /*4a90*/  IMAD.HI.U32 R7, R3, R7, R2 ;  /* 0x0000000703077227 */ /* 0x000fc600078e0002 */
[----:B------:R-:W-:Y:S01]  /*4aa0*/  ISETP.GE.AND P1, PT, R18, RZ, PT ;  /* 0x000000ff1200720c */ /* 0x000fe20003f26270 */
[----:B------:R-:W-:-:S04]  /*4ab0*/  IMAD.MOV.U32 R2, RZ, RZ, R0 ;  /* 0x000000ffff027224 */ /* 0x000fc800078e0000 */
[----:B------:R-:W-:-:S04]  /*4ac0*/  IMAD.HI.U32 R0, R7, R2, RZ ;  /* 0x0000000207007227 */ /* 0x000fc800078e00ff */
[----:B------:R-:W-:-:S04]  /*4ad0*/  IMAD.MOV R3, RZ, RZ, -R0 ;  /* 0x000000ffff037224 */ /* 0x000fc800078e0a00 */
[----:B------:R-:W-:Y:S01]  /*4ae0*/  IMAD R2, R5, R3, R2 ;  /* 0x0000000305027224 */ /* 0x000fe200078e0202 */
[----:B0-----:R-:W-:-:S04]  /*4af0*/  PRMT R3, R4, 0x9910, RZ ;  /* 0x0000991004037816 */ /* 0x001fc800000000ff */
[----:B------:R-:W-:-:S13]  /*4b00*/  ISETP.GT.U32.AND P2, PT, R5, R2, PT ;  /* 0x000000020500720c */ /* 0x000fda0003f44070 */
[----:B------:R-:W-:Y:S01]  /*4b10*/  @!P2 IMAD.IADD R2, R2, 0x1, -R5 ;  /* 0x000000010202a824 */ /* 0x000fe200078e0a05 */
[----:B------:R-:W-:Y:S02]  /*4b20*/  @!P2 IADD3 R0, R0, 0x1, RZ ;  /* 0x000000010000a810 */ /* 0x000fe40007ffe0ff */
[----:B------:R-:W-:Y:S02]  /*4b30*/  ISETP.NE.AND P2, PT, RZ, c[0x0][0x374], PT ;  /* 0x0000dd00ff007a0c */ /* 0x000fe40003f45270 */
[----:B------:R-:W-:-:S13]  /*4b40*/  ISETP.GE.U32.AND P0, PT, R2, R5, PT ;  /* 0x000000050200720c */ /* 0x000fda0003f06070 */
        /* <DEDUP_REMOVED lines=16> */
.L_x_16047:
[----:B------:R0:W-:Y:S01]  /*4c50*/  STG.E.U8 [R16.64], R2 ;  /* 0x0000000210007986 */ /* 0x0001e2000c101124 */
[----:B------:R-:W-:Y:S05]  /*4c60*/  BRA `(.L_x_16049) ;  /* 0x00000d7000007947 */ /* 0x000fea0003800000 */
.L_x_16046:
        /* <DEDUP_REMOVED lines=9> */
.L_x_16051:
[----:B------:R0:W-:Y:S01]  /*4d00*/  STG.E [R16.64], R2 ;  /* 0x0000000210007986 */ /* 0x0001e2000c101924 */
[----:B------:R-:W-:Y:S05]  /*4d10*/  BRA `(.L_x_16049) ;  /* 0x00000cc000007947 */ /* 0x000fea0003800000 */
.L_x_16050:
[----:B------:R0:W-:Y:S01]  /*4d20*/  STG.E.U16 [R16.64], R2 ;  /* 0x0000000210007986 */ /* 0x0001e2000c101524 */
[----:B------:R-:W-:Y:S05]  /*4d30*/  BRA `(.L_x_16049) ;  /* 0x00000ca000007947 */ /* 0x000fea0003800000 */
.L_x_16045:
        /* <DEDUP_REMOVED lines=9> */
.L_x_16053:
[----:B------:R-:W0:Y:S02]  /*4dd0*/  I2F R0, R2 ;  /* 0x0000000200007306 */ /* 0x000e240000201400 */
[----:B0-----:R-:W-:-:S05]  /*4de0*/  F2FP.PACK_AB R0, RZ, R0 ;  /* 0x00000000ff00723e */ /* 0x001fca00000000ff */
[----:B------:R0:W-:Y:S01]  /*4df0*/  STG.E.U16 [R16.64], R0 ;  /* 0x0000000010007986 */ /* 0x0001e2000c101524 */
[----:B------:R-:W-:Y:S05]  /*4e00*/  BRA `(.L_x_16049) ;  /* 0x00000bd000007947 */ /* 0x000fea0003800000 */
.L_x_16052:
        /* <DEDUP_REMOVED lines=10> */
.L_x_16055:
[----:B------:R-:W0:Y:S02]  /*4eb0*/  I2F R2, R2 ;  /* 0x0000000200027306 */ /* 0x000e240000201400 */
[----:B0-----:R-:W-:-:S04]  /*4ec0*/  F2FP.PACK_AB R3, RZ, R2 ;  /* 0x00000002ff03723e */ /* 0x001fc800000000ff */
[----:B------:R-:W-:-:S05]  /*4ed0*/  PRMT R3, R3, 0x5410, RZ ;  /* 0x0000541003037816 */ /* 0x000fca00000000ff */
[----:B------:R0:W-:Y:S01]  /*4ee0*/  STG.E [R16.64], R3 ;  /* 0x0000000310007986 */ /* 0x0001e2000c101924 */
[----:B------:R-:W-:Y:S05]  /*4ef0*/  BRA `(.L_x_16049) ;  /* 0x00000ae000007947 */ /* 0x000fea0003800000 */
.L_x_16054:
[----:B------:R-:W0:Y:S02]  /*4f00*/  I2F.F64 R2, R2 ;  /* 0x0000000200027312 */ /* 0x000e240000201c00 */
[----:B0-----:R0:W-:Y:S01]  /*4f10*/  STG.E.64 [R16.64], R2 ;  /* 0x0000000210007986 */ /* 0x0011e2000c101b24 */
[----:B------:R-:W-:Y:S05]  /*4f20*/  BRA `(.L_x_16049) ;  /* 0x00000ab000007947 */ /* 0x000fea0003800000 */
.L_x_16044:
        /* <DEDUP_REMOVED lines=12> */
.L_x_16058:
[----:B------:R-:W0:Y:S01]  /*4ff0*/  I2F.F64 R4, R2 ;  /* 0x0000000200047312 */ /* 0x000e220000201c00 */
[----:B------:R-:W-:-:S05]  /*5000*/  CS2R R6, SRZ ;  /* 0x0000000000067805 */ /* 0x000fca000001ff00 */
[----:B0-----:R0:W-:Y:S01]  /*5010*/  STG.E.128 [R16.64], R4 ;  /* 0x0000000410007986 */ /* 0x0011e2000c101d24 */
[----:B------:R-:W-:Y:S05]  /*5020*/  BRA `(.L_x_16049) ;  /* 0x000009b000007947 */ /* 0x000fea0003800000 */
.L_x_16057:
        /* <DEDUP_REMOVED lines=21> */
.L_x_16062:
[----:B------:R-:W-:Y:S05]  /*5180*/  BSYNC B0 ;  /* 0x0000000000007941 */ /* 0x000fea0003800000 */
.L_x_16061:
[----:B------:R-:W-:-:S05]  /*5190*/  LOP3.LUT R3, R0, R3, RZ, 0xfc, !PT ;  /* 0x0000000300037212 */ /* 0x000fca00078efcff */
[----:B------:R0:W-:Y:S01]  /*51a0*/  STG.E.U8 [R16.64], R3 ;  /* 0x0000000310007986 */ /* 0x0001e2000c101124 */
[----:B------:R-:W-:Y:S05]  /*51b0*/  BRA `(.L_x_16049) ;  /* 0x0000082000007947 */ /* 0x000fea0003800000 */
.L_x_16060:
        /* <DEDUP_REMOVED lines=13> */
.L_x_16064:
[----:B------:R-:W-:Y:S01]  /*5290*/  IMAD.MOV.U32 R0, RZ, RZ, 0x7f ;  /* 0x0000007fff007424 */ /* 0x000fe200078e00ff */
[----:B------:R-:W-:-:S04]  /*52a0*/  ISETP.GT.U32.AND P0, PT, R3, 0x7f800000, PT ;  /* 0x7f8000000300780c */ /* 0x000fc80003f04070 */
[----:B------:R-:W-:-:S04]  /*52b0*/  SEL R0, R0, 0x7c, P0 ;  /* 0x0000007c00007807 */ /* 0x000fc80000000000 */
.L_x_16065:
[----:B------:R-:W-:Y:S05]  /*52c0*/  BSYNC B0 ;  /* 0x0000000000007941 */ /* 0x000fea0003800000 */
.L_x_16063:
[----:B------:R-:W-:-:S04]  /*52d0*/  LOP3.LUT R2, R5, 0x80000000, RZ, 0xc0, !PT ;  /* 0x8000000005027812 */ /* 0x000fc800078ec0ff */
[----:B------:R-:W-:-:S04]  /*52e0*/  SHF.R.U32.HI R3, RZ, 0x18, R2 ;  /* 0x00000018ff037819 */ /* 0x000fc80000011602 */
[----:B------:R-:W-:-:S05]  /*52f0*/  LOP3.LUT R3, R0, R3, RZ, 0xfc, !PT ;  /* 0x0000000300037212 */ /* 0x000fca00078efcff */
[----:B------:R0:W-:Y:S01]  /*5300*/  STG.E.U8 [R16.64], R3 ;  /* 0x0000000310007986 */ /* 0x0001e2000c101124 */
[----:B------:R-:W-:Y:S05]  /*5310*/  BRA `(.L_x_16049) ;  /* 0x000006c000007947 */ /* 0x000fea0003800000 */
.L_x_16059:
[----:B------:R-:W0:Y:S02]  /*5320*/  I2F R0, R2 ;  /* 0x0000000200007306 */ /* 0x000e240000201400 */
[----:B0-----:R-:W-:-:S05]  /*5330*/  F2FP.BF16.PACK_AB R0, RZ, R0 ;  /* 0x00000000ff00723e */ /* 0x001fca00000010ff */
[----:B------:R0:W-:Y:S01]  /*5340*/  STG.E.U16 [R16.64], R0 ;  /* 0x0000000010007986 */ /* 0x0001e2000c101524 */
[----:B------:R-:W-:Y:S05]  /*5350*/  BRA `(.L_x_16049) ;  /* 0x0000068000007947 */ /* 0x000fea0003800000 */
.L_x_16056:
        /* <DEDUP_REMOVED lines=10> */
.L_x_16068:
        /* <DEDUP_REMOVED lines=17> */
.L_x_16071:
[----:B------:R-:W-:-:S04]  /*5510*/  LOP3.LUT R2, R5, 0x80000000, RZ, 0xc0, !PT ;  /* 0x8000000005027812 */ /* 0x000fc800078ec0ff */
[----:B------:R-:W-:-:S04]  /*5520*/  SHF.R.U32.HI R3, RZ, 0x18, R2 ;  /* 0x00000018ff037819 */ /* 0x000fc80000011602 */
[----:B------:R-:W-:-:S04]  /*5530*/  LOP3.LUT R0, R0, R3, RZ, 0xfc, !PT ;  /* 0x0000000300007212 */ /* 0x000fc800078efcff */
[----:B------:R-:W-:Y:S02]  /*5540*/  PRMT R8, R0, 0x7610, R8 ;  /* 0x0000761000087816 */ /* 0x000fe40000000008 */
.L_x_16070:
[----:B------:R-:W-:Y:S05]  /*5550*/  BSYNC B0 ;  /* 0x0000000000007941 */ /* 0x000fea0003800000 */
.L_x_16069:
[----:B------:R0:W-:Y:S01]  /*5560*/  STG.E.U8 [R16.64], R8 ;  /* 0x0000000810007986 */ /* 0x0001e2000c101124 */
[----:B------:R-:W-:Y:S05]  /*5570*/  BRA `(.L_x_16049) ;  /* 0x0000046000007947 */ /* 0x000fea0003800000 */
.L_x_16067:
        /* <DEDUP_REMOVED lines=17> */
.L_x_16074:
[----:B------:R-:W-:-:S04]  /*5690*/  LOP3.LUT R2, R5, 0x80000000, RZ, 0xc0, !PT ;  /* 0x8000000005027812 */ /* 0x000fc800078ec0ff */
[----:B------:R-:W-:-:S04]  /*56a0*/  SHF.R.U32.HI R3, RZ, 0x18, R2 ;  /* 0x00000018ff037819 */ /* 0x000fc80000011602 */
[----:B------:R-:W-:-:S04]  /*56b0*/  LOP3.LUT R0, R0, R3, RZ, 0xfc, !PT ;  /* 0x0000000300007212 */ /* 0x000fc800078efcff */
[----:B------:R-:W-:Y:S02]  /*56c0*/  PRMT R8, R0, 0x7610, R8 ;  /* 0x0000761000087816 */ /* 0x000fe40000000008 */
.L_x_16073:
[----:B------:R-:W-:Y:S05]  /*56d0*/  BSYNC B0 ;  /* 0x0000000000007941 */ /* 0x000fea0003800000 */
.L_x_16072:
[----:B------:R0:W-:Y:S01]  /*56e0*/  STG.E.U8 [R16.64], R8 ;  /* 0x0000000810007986 */ /* 0x0001e2000c101124 */
[----:B------:R-:W-:Y:S05]  /*56f0*/  BRA `(.L_x_16049) ;  /* 0x000002e000007947 */ /* 0x000fea0003800000 */
.L_x_16066:
        /* <DEDUP_REMOVED lines=22> */
.L_x_16048:
        /* <DEDUP_REMOVED lines=20> */
.L_x_16076:
[----:B------:R-:W-:-:S05]  /*59a0*/  SHF.R.S32.HI R3, RZ, 0x1f, R2 ;  /* 0x0000001fff037819 */ /* 0x000fca0000011402 */
[----:B------:R0:W-:Y:S01]  /*59b0*/  STG.E.64 [R16.64], R2 ;  /* 0x0000000210007986 */ /* 0x0001e2000c101b24 */
[----:B------:R-:W-:Y:S05]  /*59c0*/  BRA `(.L_x_16049) ;  /* 0x0000001000007947 */ /* 0x000fea0003800000 */
.L_x_16075:
[----:B------:R0:W-:Y:S02]  /*59d0*/  STG.E [R16.64], R2 ;  /* 0x0000000210007986 */ /* 0x0001e4000c101924 */
.L_x_16049:
        /* <DEDUP_REMOVED lines=231> */
.L_x_16077:
        /* <DEDUP_REMOVED lines=18> */
.L_x_16081:
[----:B------:R0:W5:Y:S01]  /*6970*/  LDG.E.U8 R18, [R2.64] ;  /* 0x0000002402127981 */ /* 0x000162000c1e1100 */
[----:B------:R-:W-:Y:S05]  /*6980*/  BRA `(.L_x_16083) ;  /* 0x00000d0000007947 */ /* 0x000fea0003800000 */
.L_x_16080:
        /* <DEDUP_REMOVED lines=8> */
.L_x_16085:
[----:B------:R0:W5:Y:S01]  /*6a10*/  LDG.E R18, [R2.64] ;  /* 0x0000002402127981 */ /* 0x000162000c1e1900 */
[----:B------:R-:W-:Y:S05]  /*6a20*/  BRA `(.L_x_16083) ;  /* 0x00000c6000007947 */ /* 0x000fea0003800000 */
.L_x_16084:
[----:B------:R0:W5:Y:S01]  /*6a30*/  LDG.E.S16 R18, [R2.64] ;  /* 0x0000002402127981 */ /* 0x000162000c1e1700 */
[----:B------:R-:W-:Y:S05]  /*6a40*/  BRA `(.L_x_16083) ;  /* 0x00000c4000007947 */ /* 0x000fea0003800000 */
.L_x_16079:
        /* <DEDUP_REMOVED lines=9> */
.L_x_16087:
[----:B------:R-:W2:Y:S02]  /*6ae0*/  LDG.E.U16 R2, [R2.64] ;  /* 0x0000002402027981 */ /* 0x000ea4000c1e1500 */
[----:B--2---:R-:W-:-:S06]  /*6af0*/  HADD2.F32 R18, -RZ, R2.H0_H0 ;  /* 0x20000002ff127230 */ /* 0x004fcc0000004100 */
[----:B------:R-:W0:Y:S01]  /*6b00*/  F2I.FTZ.TRUNC.NTZ R18, R18 ;  /* 0x0000001200127305 */ /* 0x000e22000021f100 */
[----:B------:R-:W-:Y:S05]  /*6b10*/  BRA `(.L_x_16083) ;  /* 0x00000b7000007947 */ /* 0x000fea0003800000 */
.L_x_16086:
        /* <DEDUP_REMOVED lines=9> */
.L_x_16089:
[----:B------:R-:W2:Y:S02]  /*6bb0*/  LDG.E.U16 R2, [R2.64] ;  /* 0x0000002402027981 */ /* 0x000ea4000c1e1500 */
[----:B--2---:R-:W-:-:S06]  /*6bc0*/  HADD2.F32 R18, -RZ, R2.H0_H0 ;  /* 0x20000002ff127230 */ /* 0x004fcc0000004100 */
[----:B------:R-:W0:Y:S01]  /*6bd0*/  F2I.FTZ.TRUNC.NTZ R18, R18 ;  /* 0x0000001200127305 */ /* 0x000e22000021f100 */
[----:B------:R-:W-:Y:S05]  /*6be0*/  BRA `(.L_x_16083) ;  /* 0x00000aa000007947 */ /* 0x000fea0003800000 */
.L_x_16088:
[----:B------:R-:W2:Y:S02]  /*6bf0*/  LDG.E.64 R2, [R2.64] ;  /* 0x0000002402027981 */ /* 0x000ea4000c1e1b00 */
[----:B--2---:R0:W1:Y:S01]  /*6c00*/  F2I.F64.TRUNC R18, R2 ;  /* 0x0000000200127311 */ /* 0x004062000030d100 */
[----:B------:R-:W-:Y:S05]  /*6c10*/  BRA `(.L_x_16083) ;  /* 0x00000a7000007947 */ /* 0x000fea0003800000 */
.L_x_16078:
        /* <DEDUP_REMOVED lines=12> */
.L_x_16092:
[----:B------:R-:W2:Y:S02]  /*6ce0*/  LDG.E.64 R2, [R2.64] ;  /* 0x0000002402027981 */ /* 0x000ea4000c1e1b00 */
[----:B--2---:R0:W1:Y:S01]  /*6cf0*/  F2I.F64.TRUNC R18, R2 ;  /* 0x0000000200127311 */ /* 0x004062000030d100 */
[----:B------:R-:W-:Y:S05]  /*6d00*/  BRA `(.L_x_16083) ;  /* 0x0000098000007947 */ /* 0x000fea0003800000 */
.L_x_16091:
        /* <DEDUP_REMOVED lines=27> */
.L_x_16094:
        /* <DEDUP_REMOVED lines=14> */
.L_x_16093:
[----:B------:R-:W2:Y:S02]  /*6fa0*/  LDG.E.U16 R18, [R2.64] ;  /* 0x0000002402127981 */ /* 0x000ea4000c1e1500 */
[----:B--2---:R-:W-:-:S06]  /*6fb0*/  PRMT R18, RZ, 0x5410, R18 ;  /* 0x00005410ff127816 */ /* 0x004fcc0000000012 */
[----:B------:R-:W0:Y:S01]  /*6fc0*/  F2I.FTZ.TRUNC.NTZ R18, R18 ;  /* 0x0000001200127305 */ /* 0x000e22000021f100 */
[----:B------:R-:W-:Y:S05]  /*6fd0*/  BRA `(.L_x_16083) ;  /* 0x000006b000007947 */ /* 0x000fea0003800000 */
.L_x_16090:
        /* <DEDUP_REMOVED lines=10> */
.L_x_16097:
        /* <DEDUP_REMOVED lines=21> */
.L_x_16101:
[----:B------:R-:W-:Y:S05]  /*71d0*/  BSYNC B1 ;  /* 0x0000000000017941 */ /* 0x000fea0003800000 */
.L_x_16100:
[----:B------:R-:W-:Y:S01]  /*71e0*/  IMAD.SHL.U32 R2, R2, 0x100000, RZ ;  /* 0x0010000002027824 */ /* 0x000fe200078e00ff */
[----:B------:R-:W-:-:S04]  /*71f0*/  LEA R3, R0, 0x3b800000, 0x17 ;  /* 0x3b80000000037811 */ /* 0x000fc800078eb8ff */
[----:B------:R-:W-:Y:S02]  /*7200*/  LOP3.LUT R18, R3, R2, R18, 0xfe, !PT ;  /* 0x0000000203127212 */ /* 0x000fe400078efe12 */
.L_x_16099:
[----:B------:R-:W-:Y:S05]  /*7210*/  BSYNC B0 ;  /* 0x0000000000007941 */ /* 0x000fea0003800000 */
.L_x_16098:
[----:B------:R-:W0:Y:S01]  /*7220*/  F2I.FTZ.TRUNC.NTZ R18, R18 ;  /* 0x0000001200127305 */ /* 0x000e22000021f100 */
[----:B------:R-:W-:Y:S05]  /*7230*/  BRA `(.L_x_16083) ;  /* 0x0000045000007947 */ /* 0x000fea0003800000 */
.L_x_16096:
        /* <DEDUP_REMOVED lines=21> */
.L_x_16105:
[----:B------:R-:W-:Y:S05]  /*7390*/  BSYNC B1 ;  /* 0x0000000000017941 */ /* 0x000fea0003800000 */
.L_x_16104:
[----:B------:R-:W-:Y:S01]  /*73a0*/  IMAD.SHL.U32 R2, R2, 0x200000, RZ ;  /* 0x0020000002027824 */ /* 0x000fe200078e00ff */
[----:B------:R-:W-:-:S04]  /*73b0*/  LEA R3, R0, 0x37800000, 0x17 ;  /* 0x3780000000037811 */ /* 0x000fc800078eb8ff */
[----:B------:R-:W-:Y:S02]  /*73c0*/  LOP3.LUT R18, R3, R2, R18, 0xfe, !PT ;  /* 0x0000000203127212 */ /* 0x000fe400078efe12 */
.L_x_16103:
[----:B------:R-:W-:Y:S05]  /*73d0*/  BSYNC B0 ;  /* 0x0000000000007941 */ /* 0x000fea0003800000 */
.L_x_16102:
[----:B------:R-:W0:Y:S01]  /*73e0*/  F2I.FTZ.TRUNC.NTZ R18, R18 ;  /* 0x0000001200127305 */ /* 0x000e22000021f100 */
[----:B------:R-:W-:Y:S05]  /*73f0*/  BRA `(.L_x_16083) ;  /* 0x0000029000007947 */ /* 0x000fea0003800000 */
.L_x_16095:
        /* <DEDUP_REMOVED lines=14> */
.L_x_16109:
[----:B------:R-:W-:Y:S05]  /*74e0*/  BSYNC B0 ;  /* 0x0000000000007941 */ /* 0x000fea0003800000 */
.L_x_16108:
[----:B------:R-:W0:Y:S01]  /*74f0*/  F2I.FTZ.TRUNC.NTZ R18, R18 ;  /* 0x0000001200127305 */ /* 0x000e22000021f100 */
[----:B------:R-:W-:Y:S05]  /*7500*/  BRA `(.L_x_16083) ;  /* 0x0000018000007947 */ /* 0x000fea0003800000 */
.L_x_16082:
        /* <DEDUP_REMOVED lines=21> */
.L_x_16107:
[----:B------:R0:W5:Y:S01]  /*7660*/  LDG.E R18, [R2.64] ;  /* 0x0000002402127981 */ /* 0x000162000c1e1900 */
[----:B------:R-:W-:Y:S05]  /*7670*/  BRA `(.L_x_16083) ;  /* 0x0000001000007947 */ /* 0x000fea0003800000 */
.L_x_16106:
[----:B------:R0:W5:Y:S02]  /*7680*/  LDG.E R18, [R2.64] ;  /* 0x0000002402127981 */ /* 0x000164000c1e1900 */
.L_x_16083:
        /* <DEDUP_REMOVED lines=39> */
.L_x_16113:
[----:B------:R0:W-:Y:S01]  /*7900*/  STG.E.U8 [R16.64], R2 ;  /* 0x0000000210007986 */ /* 0x0001e2000c101124 */
[----:B------:R-:W-:Y:S05]  /*7910*/  BRA `(.L_x_16115) ;  /* 0x00000d7000007947 */ /* 0x000fea0003800000 */
.L_x_16112:
        /* <DEDUP_REMOVED lines=9> */
.L_x_16117:
[----:B------:R0:W-:Y:S01]  /*79b0*/  STG.E [R16.64], R2 ;  /* 0x0000000210007986 */ /* 0x0001e2000c101924 */
[----:B------:R-:W-:Y:S05]  /*79c0*/  BRA `(.L_x_16115) ;  /* 0x00000cc000007947 */ /* 0x000fea0003800000 */
.L_x_16116:
[----:B------:R0:W-:Y:S01]  /*79d0*/  STG.E.U16 [R16.64], R2 ;  /* 0x0000000210007986 */ /* 0x0001e2000c101524 */
[----:B------:R-:W-:Y:S05]  /*79e0*/  BRA `(.L_x_16115) ;  /* 0x00000ca000007947 */ /* 0x000fea0003800000 */
.L_x_16111:
        /* <DEDUP_REMOVED lines=9> */
.L_x_16119:
[----:B------:R-:W0:Y:S02]  /*7a80*/  I2F R0, R2 ;  /* 0x0000000200007306 */ /* 0x000e240000201400 */
[----:B0-----:R-:W-:-:S05]  /*7a90*/  F2FP.PACK_AB R0, RZ, R0 ;  /* 0x00000000ff00723e */ /* 0x001fca00000000ff */
[----:B------:R0:W-:Y:S01]  /*7aa0*/  STG.E.U16 [R16.64], R0 ;  /* 0x0000000010007986 */ /* 0x0001e2000c101524 */
[----:B------:R-:W-:Y:S05]  /*7ab0*/  BRA `(.L_x_16115) ;  /* 0x00000bd000007947 */ /* 0x000fea0003800000 */
.L_x_16118:
        /* <DEDUP_REMOVED lines=10> */
.L_x_16121:
[----:B------:R-:W0:Y:S02]  /*7b60*/  I2F R2, R2 ;  /* 0x0000000200027306 */ /* 0x000e240000201400 */
[----:B0-----:R-:W-:-:S04]  /*7b70*/  F2FP.PACK_AB R3, RZ, R2 ;  /* 0x00000002ff03723e */ /* 0x001fc800000000ff */
[----:B------:R-:W-:-:S05]  /*7b80*/  PRMT R3, R3, 0x5410, RZ ;  /* 0x0000541003037816 */ /* 0x000fca00000000ff */
[----:B------:R0:W-:Y:S01]  /*7b90*/  STG.E [R16.64], R3 ;  /* 0x0000000310007986 */ /* 0x0001e2000c101924 */
[----:B------:R-:W-:Y:S05]  /*7ba0*/  BRA `(.L_x_16115) ;  /* 0x00000ae000007947 */ /* 0x000fea0003800000 */
.L_x_16120:
[----:B------:R-:W0:Y:S02]  /*7bb0*/  I2F.F64 R2, R2 ;  /* 0x0000000200027312 */ /* 0x000e240000201c00 */
[----:B0-----:R0:W-:Y:S01]  /*7bc0*/  STG.E.64 [R16.64], R2 ;  /* 0x0000000210007986 */ /* 0x0011e2000c101b24 */
[----:B------:R-:W-:Y:S05]  /*7bd0*/  BRA `(.L_x_16115) ;  /* 0x00000ab000007947 */ /* 0x000fea0003800000 */
.L_x_16110:
        /* <DEDUP_REMOVED lines=12> */
.L_x_16124:
[----:B------:R-:W0:Y:S01]  /*7ca0*/  I2F.F64 R4, R2 ;  /* 0x0000000200047312 */ /* 0x000e220000201c00 */
[----:B------:R-:W-:-:S05]  /*7cb0*/  CS2R R6, SRZ ;  /* 0x0000000000067805 */ /* 0x000fca000001ff00 */
[----:B0-----:R0:W-:Y:S01]  /*7cc0*/  STG.E.128 [R16.64], R4 ;  /* 0x0000000410007986 */ /* 0x0011e2000c101d24 */
[----:B------:R-:W-:Y:S05]  /*7cd0*/  BRA `(.L_x_16115) ;  /* 0x000009b000007947 */ /* 0x000fea0003800000 */
.L_x_16123:
        /* <DEDUP_REMOVED lines=21> */
.L_x_16128:
[----:B------:R-:W-:Y:S05]  /*7e30*/  BSYNC B0 ;  /* 0x0000000000007941 */ /* 0x000fea0003800000 */
.L_x_16127:
[----:B------:R-:W-:-:S05]  /*7e40*/  LOP3.LUT R3, R0, R3, RZ, 0xfc, !PT ;  /* 0x0000000300037212 */ /* 0x000fca00078efcff */
[----:B------:R0:W-:Y:S01]  /*7e50*/  STG.E.U8 [R16.64], R3 ;  /* 0x0000000310007986 */ /* 0x0001e2000c101124 */
[----:B------:R-:W-:Y:S05]  /*7e60*/  BRA `(.L_x_16115) ;  /* 0x0000082000007947 */ /* 0x000fea0003800000 */
.L_x_16126:
        /* <DEDUP_REMOVED lines=13> */
.L_x_16130:
[----:B------:R-:W-:Y:S01]  /*7f40*/  IMAD.MOV.U32 R0, RZ, RZ, 0x7f ;  /* 0x0000007fff007424 */ /* 0x000fe200078e00ff */
[----:B------:R-:W-:-:S04]  /*7f50*/  ISETP.GT.U32.AND P0, PT, R3, 0x7f800000, PT ;  /* 0x7f8000000300780c */ /* 0x000fc80003f04070 */
[----:B------:R-:W-:-:S04]  /*7f60*/  SEL R0, R0, 0x7c, P0 ;  /* 0x0000007c00007807 */ /* 0x000fc80000000000 */
.L_x_16131:
[----:B------:R-:W-:Y:S05]  /*7f70*/  BSYNC B0 ;  /* 0x0000000000007941 */ /* 0x000fea0003800000 */
.L_x_16129:
[----:B------:R-:W-:-:S04]  /*7f80*/  LOP3.LUT R2, R5, 0x80000000, RZ, 0xc0, !PT ;  /* 0x8000000005027812 */ /* 0x000fc800078ec0ff */
[----:B------:R-:W-:-:S04]  /*7f90*/  SHF.R.U32.HI R3, RZ, 0x18, R2 ;  /* 0x00000018ff037819 */ /* 0x000fc80000011602 */
[----:B------:R-:W-:-:S05]  /*7fa0*/  LOP3.LUT R3, R0, R3, RZ, 0xfc, !PT ;  /* 0x0000000300037212 */ /* 0x000fca00078efcff */
[----:B------:R0:W-:Y:S01]  /*7fb0*/  STG.E.U8 [R16.64], R3 ;  /* 0x0000000310007986 */ /* 0x0001e2000c101124 */
[----:B------:R-:W-:Y:S05]  /*7fc0*/  BRA `(.L_x_16115) ;  /* 0x000006c000007947 */ /* 0x000fea0003800000 */
.L_x_16125:
[----:B------:R-:W0:Y:S02]  /*7fd0*/  I2F R0, R2 ;  /* 0x0000000200007306 */ /* 0x000e240000201400 */
[----:B0-----:R-:W-:-:S05]  /*7fe0*/  F2FP.BF16.PACK_AB R0, RZ, R0 ;  /* 0x00000000ff00723e */ /* 0x001fca00000010ff */
[----:B------:R0:W-:Y:S01]  /*7ff0*/  STG.E.U16 [R16.64], R0 ;  /* 0x0000000010007986 */ /* 0x0001e2000c101524 */
[----:B------:R-:W-:Y:S05]  /*8000*/  BRA `(.L_x_16115) ;  /* 0x0000068000007947 */ /* 0x000fea0003800000 */
.L_x_16122:
        /* <DEDUP_REMOVED lines=10> */
.L_x_16134:
        /* <DEDUP_REMOVED lines=17> */
.L_x_16137:
[----:B------:R-:W-:-:S04]  /*81c0*/  LOP3.LUT R2, R5, 0x80000000, RZ, 0xc0, !PT ;  /* 0x8000000005027812 */ /* 0x000fc800078ec0ff */
[----:B------:R-:W-:-:S04]  /*81d0*/  SHF.R.U32.HI R3, RZ, 0x18, R2 ;  /* 0x00000018ff037819 */ /* 0x000fc80000011602 */
[----:B------:R-:W-:-:S04]  /*81e0*/  LOP3.LUT R0, R0, R3, RZ, 0xfc, !PT ;  /* 0x0000000300007212 */ /* 0x000fc800078efcff */
[----:B------:R-:W-:Y:S02]  /*81f0*/  PRMT R8, R0, 0x7610, R8 ;  /* 0x0000761000087816 */ /* 0x000fe40000000008 */
.L_x_16136:
[----:B------:R-:W-:Y:S05]  /*8200*/  BSYNC B0 ;  /* 0x0000000000007941 */ /* 0x000fea0003800000 */
.L_x_16135:
[----:B------:R0:W-:Y:S01]  /*8210*/  STG.E.U8 [R16.64], R8 ;  /* 0x0000000810007986 */ /* 0x0001e2000c101124 */
[----:B------:R-:W-:Y:S05]  /*8220*/  BRA `(.L_x_16115) ;  /* 0x0000046000007947 */ /* 0x000fea0003800000 */
.L_x_16133:
        /* <DEDUP_REMOVED lines=17> */
.L_x_16140:
[----:B------:R-:W-:-:S04]  /*8340*/  LOP3.LUT R2, R5, 0x80000000, RZ, 0xc0, !PT ;  /* 0x8000000005027812 */ /* 0x000fc800078ec0ff */
[----:B------:R-:W-:-:S04]  /*8350*/  SHF.R.U32.HI R3, RZ, 0x18, R2 ;  /* 0x00000018ff037819 */ /* 0x000fc80000011602 */
[----:B------:R-:W-:-:S04]  /*8360*/  LOP3.LUT R0, R0, R3, RZ, 0xfc, !PT ;  /* 0x0000000300007212 */ /* 0x000fc800078efcff */
[----:B------:R-:W-:Y:S02]  /*8370*/  PRMT R8, R0, 0x7610, R8 ;  /* 0x0000761000087816 */ /* 0x000fe40000000008 */
.L_x_16139:
[----:B------:R-:W-:Y:S05]  /*8380*/  BSYNC B0 ;  /* 0x0000000000007941 */ /* 0x000fea0003800000 */
.L_x_16138:
[----:B------:R0:W-:Y:S01]  /*8390*/  STG.E.U8 [R16.64], R8 ;  /* 0x0000000810007986 */ /* 0x0001e2000c101124 */
[----:B------:R-:W-:Y:S05]  /*83a0*/  BRA `(.L_x_16115) ;  /* 0x000002e000007947 */ /* 0x000fea0003800000 */
.L_x_16132:
        /* <DEDUP_REMOVED lines=22> */
.L_x_16114:
        /* <DEDUP_REMOVED lines=20> */
.L_x_16142:
[----:B------:R-:W-:-:S05]  /*8650*/  SHF.R.S32.HI R3, RZ, 0x1f, R2 ;  /* 0x0000001fff037819 */ /* 0x000fca0000011402 */
[----:B------:R0:W-:Y:S01]  /*8660*/  STG.E.64 [R16.64], R2 ;  /* 0x0000000210007986 */ /* 0x0001e2000c101b24 */
[----:B------:R-:W-:Y:S05]  /*8670*/  BRA `(.L_x_16115) ;  /* 0x0000001000007947 */ /* 0x000fea0003800000 */
.L_x_16141:
[----:B------:R0:W-:Y:S02]  /*8680*/  STG.E [R16.64], R2 ;  /* 0x0000000210007986 */ /* 0x0001e4000c101924 */
.L_x_16115:
[----:B------:R-:W-:Y:S02]  /*8690*/  IADD3 R19, R19, 0x80, RZ ;  /* 0x0000008013137810 */ /* 0x000fe40007ffe0ff */
.L_x_16010:
[----:B------:R-:W-:Y:S05]  /*86a0*/  BSYNC B6 ;  /* 0x0000000000067941 */ /* 0x000fea0003800000 */
.L_x_16009:
        /* <DEDUP_REMOVED lines=230> */
.L_x_16143:
        /* <DEDUP_REMOVED lines=18> */
.L_x_16147:
[----:B------:R0:W5:Y:S01]  /*9630*/  LDG.E.U8 R18, [R2.64] ;  /* 0x0000002402127981 */ /* 0x000162000c1e1100 */
[----:B------:R-:W-:Y:S05]  /*9640*/  BRA `(.L_x_16149) ;  /* 0x00000d0000007947 */ /* 0x000fea0003800000 */
.L_x_16146:
        /* <DEDUP_REMOVED lines=8> */
.L_x_16151:
[----:B------:R0:W5:Y:S01]  /*96d0*/  LDG.E R18, [R2.64] ;  /* 0x0000002402127981 */ /* 0x000162000c1e1900 */
[----:B------:R-:W-:Y:S05]  /*96e0*/  BRA `(.L_x_16149) ;  /* 0x00000c6000007947 */ /* 0x000fea0003800000 */
.L_x_16150:
[----:B------:R0:W5:Y:S01]  /*96f0*/  LDG.E.S16 R18, [R2.64] ;  /* 0x0000002402127981 */ /* 0x000162000c1e1700 */
[----:B------:R-:W-:Y:S05]  /*9700*/  BRA `(.L_x_16149) ;  /* 0x00000c4000007947 */ /* 0x000fea0003800000 */
.L_x_16145:
        /* <DEDUP_REMOVED lines=9> */
.L_x_16153:
[----:B------:R-:W2:Y:S02]  /*97a0*/  LDG.E.U16 R2, [R2.64] ;  /* 0x0000002402027981 */ /* 0x000ea4000c1e1500 */
[----:B--2---:R-:W-:-:S06]  /*97b0*/  HADD2.F32 R18, -RZ, R2.H0_H0 ;  /* 0x20000002ff127230 */ /* 0x004fcc0000004100 */
[----:B------:R-:W0:Y:S01]  /*97c0*/  F2I.FTZ.TRUNC.NTZ R18, R18 ;  /* 0x0000001200127305 */ /* 0x000e22000021f100 */
[----:B------:R-:W-:Y:S05]  /*97d0*/  BRA `(.L_x_16149) ;  /* 0x00000b7000007947 */ /* 0x000fea0003800000 */
.L_x_16152:
        /* <DEDUP_REMOVED lines=9> */
.L_x_16155:
[----:B------:R-:W2:Y:S02]  /*9870*/  LDG.E.U16 R2, [R2.64] ;  /* 0x0000002402027981 */ /* 0x000ea4000c1e1500 */
[----:B--2---:R-:W-:-:S06]  /*9880*/  HADD2.F32 R18, -RZ, R2.H0_H0 ;  /* 0x20000002ff127230 */ /* 0x004fcc0000004100 */
[----:B------:R-:W0:Y:S01]  /*9890*/  F2I.FTZ.TRUNC.NTZ R18, R18 ;  /* 0x0000001200127305 */ /* 0x000e22000021f100 */
[----:B------:R-:W-:Y:S05]  /*98a0*/  BRA `(.L_x_16149) ;  /* 0x00000aa000007947 */ /* 0x000fea0003800000 */
.L_x_16154:
[----:B------:R-:W2:Y:S02]  /*98b0*/  LDG.E.64 R18, [R2.64] ;  /* 0x0000002402127981 */ /* 0x000ea4000c1e1b00 */
[----:B--2---:R0:W1:Y:S01]  /*98c0*/  F2I.F64.TRUNC R18, R18 ;  /* 0x0000001200127311 */ /* 0x004062000030d100 */
[----:B------:R-:W-:Y:S05]  /*98d0*/  BRA `(.L_x_16149) ;  /* 0x00000a7000007947 */ /* 0x000fea0003800000 */
.L_x_16144:
        /* <DEDUP_REMOVED lines=12> */
.L_x_16158:
[----:B------:R-:W2:Y:S02]  /*99a0*/  LDG.E.64 R2, [R2.64] ;  /* 0x0000002402027981 */ /* 0x000ea4000c1e1b00 */
[----:B--2---:R0:W1:Y:S01]  /*99b0*/  F2I.F64.TRUNC R18, R2 ;  /* 0x0000000200127311 */ /* 0x004062000030d100 */
[----:B------:R-:W-:Y:S05]  /*99c0*/  BRA `(.L_x_16149) ;  /* 0x0000098000007947 */ /* 0x000fea0003800000 */
.L_x_16157:
        /* <DEDUP_REMOVED lines=27> */
.L_x_16160:
        /* <DEDUP_REMOVED lines=14> */
.L_x_16159:
[----:B------:R-:W2:Y:S02]  /*9c60*/  LDG.E.U16 R18, [R2.64] ;  /* 0x0000002402127981 */ /* 0x000ea4000c1e1500 */
[----:B--2---:R-:W-:-:S06]  /*9c70*/  PRMT R18, RZ, 0x5410, R18 ;  /* 0x00005410ff127816 */ /* 0x004fcc0000000012 */
[----:B------:R-:W0:Y:S01]  /*9c80*/  F2I.FTZ.TRUNC.NTZ R18, R18 ;  /* 0x0000001200127305 */ /* 0x000e22000021f100 */
[----:B------:R-:W-:Y:S05]  /*9c90*/  BRA `(.L_x_16149) ;  /* 0x000006b000007947 */ /* 0x000fea0003800000 */
.L_x_16156:
        /* <DEDUP_REMOVED lines=10> */
.L_x_16163:
        /* <DEDUP_REMOVED lines=21> */
.L_x_16167:
[----:B------:R-:W-:Y:S05]  /*9e90*/  BSYNC B1 ;  /* 0x0000000000017941 */ /* 0x000fea0003800000 */
.L_x_16166:
[----:B------:R-:W-:Y:S01]  /*9ea0*/  IMAD.SHL.U32 R2, R2, 0x100000, RZ ;  /* 0x0010000002027824 */ /* 0x000fe200078e00ff */
[----:B------:R-:W-:-:S04]  /*9eb0*/  LEA R3, R0, 0x3b800000, 0x17 ;  /* 0x3b80000000037811 */ /* 0x000fc800078eb8ff */
[----:B------:R-:W-:Y:S02]  /*9ec0*/  LOP3.LUT R18, R3, R2, R18, 0xfe, !PT ;  /* 0x0000000203127212 */ /* 0x000fe400078efe12 */
.L_x_16165:
[----:B------:R-:W-:Y:S05]  /*9ed0*/  BSYNC B0 ;  /* 0x0000000000007941 */ /* 0x000fea0003800000 */
.L_x_16164:
[----:B------:R-:W0:Y:S01]  /*9ee0*/  F2I.FTZ.TRUNC.NTZ R18, R18 ;  /* 0x0000001200127305 */ /* 0x000e22000021f100 */
[----:B------:R-:W-:Y:S05]  /*9ef0*/  BRA `(.L_x_16149) ;  /* 0x0000045000007947 */ /* 0x000fea0003800000 */
.L_x_16162:
        /* <DEDUP_REMOVED lines=21> */
.L_x_16171:
[----:B------:R-:W-:Y:S05]  /*a050*/  BSYNC B1 ;  /* 0x0000000000017941 */ /* 0x000fea0003800000 */
.L_x_16170:
[----:B------:R-:W-:Y:S01]  /*a060*/  IMAD.SHL.U32 R2, R2, 0x200000, RZ ;  /* 0x0020000002027824 */ /* 0x000fe200078e00ff */
[----:B------:R-:W-:-:S04]  /*a070*/  LEA R3, R0, 0x37800000, 0x17 ;  /* 0x3780000000037811 */ /* 0x000fc800078eb8ff */
[----:B------:R-:W-:Y:S02]  /*a080*/  LOP3.LUT R18, R3, R2, R18, 0xfe, !PT ;  /* 0x0000000203127212 */ /* 0x000fe400078efe12 */
.L_x_16169:
[----:B------:R-:W-:Y:S05]  /*a090*/  BSYNC B0 ;  /* 0x0000000000007941 */ /* 0x000fea0003800000 */
.L_x_16168:
[----:B------:R-:W0:Y:S01]  /*a0a0*/  F2I.FTZ.TRUNC.NTZ R18, R18 ;  /* 0x0000001200127305 */ /* 0x000e22000021f100 */
[----:B------:R-:W-:Y:S05]  /*a0b0*/  BRA `(.L_x_16149) ;  /* 0x0000029000007947 */ /* 0x000fea0003800000 */
.L_x_16161:
        /* <DEDUP_REMOVED lines=14> */
.L_x_16175:
[----:B------:R-:W-:Y:S05]  /*a1a0*/  BSYNC B0 ;  /* 0x0000000000007941 */ /* 0x000fea0003800000 */
.L_x_16174:
[----:B------:R-:W0:Y:S01]  /*a1b0*/  F2I.FTZ.TRUNC.NTZ R18, R18 ;  /* 0x0000001200127305 */ /* 0x000e22000021f100 */
[----:B------:R-:W-:Y:S05]  /*a1c0*/  BRA `(.L_x_16149) ;  /* 0x0000018000007947 */ /* 0x000fea0003800000 */
.L_x_16148:
        /* <DEDUP_REMOVED lines=21> */
.L_x_16173:
[----:B------:R0:W5:Y:S01]  /*a320*/  LDG.E R18, [R2.64] ;  /* 0x0000002402127981 */ /* 0x000162000c1e1900 */
[----:B------:R-:W-:Y:S05]  /*a330*/  BRA `(.L_x_16149) ;  /* 0x0000001000007947 */ /* 0x000fea0003800000 */
.L_x_16172:
[----:B------:R0:W5:Y:S02]  /*a340*/  LDG.E R18, [R2.64] ;  /* 0x0000002402127981 */ /* 0x000164000c1e1900 */
.L_x_16149:
        /* <DEDUP_REMOVED lines=39> */
.L_x_16179:
[----:B------:R-:W-:Y:S01]  /*a5c0*/  STG.E.U8 [R16.64], R2 ;  /* 0x0000000210007986 */ /* 0x000fe2000c101124 */
[----:B------:R-:W-:Y:S05]  /*a5d0*/  EXIT ;  /* 0x000000000000794d */ /* 0x000fea0003800000 */
.L_x_16178:
        /* <DEDUP_REMOVED lines=9> */
.L_x_16182:
[----:B------:R-:W-:Y:S01]  /*a670*/  STG.E [R16.64], R2 ;  /* 0x0000000210007986 */ /* 0x000fe2000c101924 */
[----:B------:R-:W-:Y:S05]  /*a680*/  EXIT ;  /* 0x000000000000794d */ /* 0x000fea0003800000 */
.L_x_16181:
[----:B------:R-:W-:Y:S01]  /*a690*/  STG.E.U16 [R16.64], R2 ;  /* 0x0000000210007986 */ /* 0x000fe2000c101524 */
[----:B------:R-:W-:Y:S05]  /*a6a0*/  EXIT ;  /* 0x000000000000794d */ /* 0x000fea0003800000 */
.L_x_16177:
        /* <DEDUP_REMOVED lines=9> */
.L_x_16184:
[----:B------:R-:W0:Y:S02]  /*a740*/  I2F R0, R2 ;  /* 0x0000000200007306 */ /* 0x000e240000201400 */
[----:B0-----:R-:W-:-:S05]  /*a750*/  F2FP.PACK_AB R0, RZ, R0 ;  /* 0x00000000ff00723e */ /* 0x001fca00000000ff */
[----:B------:R-:W-:Y:S01]  /*a760*/  STG.E.U16 [R16.64], R0 ;  /* 0x0000000010007986 */ /* 0x000fe2000c101524 */
[----:B------:R-:W-:Y:S05]  /*a770*/  EXIT ;  /* 0x000000000000794d */ /* 0x000fea0003800000 */
.L_x_16183:
        /* <DEDUP_REMOVED lines=10> */
.L_x_16186:
[----:B------:R-:W0:Y:S02]  /*a820*/  I2F R2, R2 ;  /* 0x0000000200027306 */ /* 0x000e240000201400 */
[----:B0-----:R-:W-:-:S04]  /*a830*/  F2FP.PACK_AB R3, RZ, R2 ;  /* 0x00000002ff03723e */ /* 0x001fc800000000ff */
[----:B------:R-:W-:-:S05]  /*a840*/  PRMT R3, R3, 0x5410, RZ ;  /* 0x0000541003037816 */ /* 0x000fca00000000ff */
[----:B------:R-:W-:Y:S01]  /*a850*/  STG.E [R16.64], R3 ;  /* 0x0000000310007986 */ /* 0x000fe2000c101924 */
[----:B------:R-:W-:Y:S05]  /*a860*/  EXIT ;  /* 0x000000000000794d */ /* 0x000fea0003800000 */
.L_x_16185:
[----:B------:R-:W0:Y:S02]  /*a870*/  I2F.F64 R2, R2 ;  /* 0x0000000200027312 */ /* 0x000e240000201c00 */
[----:B0-----:R-:W-:Y:S01]  /*a880*/  STG.E.64 [R16.64], R2 ;  /* 0x0000000210007986 */ /* 0x001fe2000c101b24 */
[----:B------:R-:W-:Y:S05]  /*a890*/  EXIT ;  /* 0x000000000000794d */ /* 0x000fea0003800000 */
.L_x_16176:
        /* <DEDUP_REMOVED lines=12> */
.L_x_16189:
[----:B------:R-:W0:Y:S01]  /*a960*/  I2F.F64 R4, R2 ;  /* 0x0000000200047312 */ /* 0x000e220000201c00 */
[----:B------:R-:W-:-:S05]  /*a970*/  CS2R R6, SRZ ;  /* 0x0000000000067805 */ /* 0x000fca000001ff00 */
[----:B0-----:R-:W-:Y:S01]  /*a980*/  STG.E.128 [R16.64], R4 ;  /* 0x0000000410007986 */ /* 0x001fe2000c101d24 */
[----:B------:R-:W-:Y:S05]  /*a990*/  EXIT ;  /* 0x000000000000794d */ /* 0x000fea0003800000 */
.L_x_16188:
        /* <DEDUP_REMOVED lines=21> */
.L_x_16193:
[----:B------:R-:W-:Y:S05]  /*aaf0*/  BSYNC B0 ;  /* 0x0000000000007941 */ /* 0x000fea0003800000 */
.L_x_16192:
[----:B------:R-:W-:-:S05]  /*ab00*/  LOP3.LUT R3, R0, R3, RZ, 0xfc, !PT ;  /* 0x0000000300037212 */ /* 0x000fca00078efcff */
[----:B------:R-:W-:Y:S01]  /*ab10*/  STG.E.U8 [R16.64], R3 ;  /* 0x0000000310007986 */ /* 0x000fe2000c101124 */
[----:B------:R-:W-:Y:S05]  /*ab20*/  EXIT ;  /* 0x000000000000794d */ /* 0x000fea0003800000 */
.L_x_16191:
        /* <DEDUP_REMOVED lines=13> */
.L_x_16195:
[----:B------:R-:W-:Y:S01]  /*ac00*/  IMAD.MOV.U32 R0, RZ, RZ, 0x7f ;  /* 0x0000007fff007424 */ /* 0x000fe200078e00ff */
[----:B------:R-:W-:-:S04]  /*ac10*/  ISETP.GT.U32.AND P0, PT, R3, 0x7f800000, PT ;  /* 0x7f8000000300780c */ /* 0x000fc80003f04070 */
[----:B------:R-:W-:-:S04]  /*ac20*/  SEL R0, R0, 0x7c, P0 ;  /* 0x0000007c00007807 */ /* 0x000fc80000000000 */
.L_x_16196:
[----:B------:R-:W-:Y:S05]  /*ac30*/  BSYNC B0 ;  /* 0x0000000000007941 */ /* 0x000fea0003800000 */
.L_x_16194:
[----:B------:R-:W-:-:S04]  /*ac40*/  LOP3.LUT R2, R5, 0x80000000, RZ, 0xc0, !PT ;  /* 0x8000000005027812 */ /* 0x000fc800078ec0ff */
[----:B------:R-:W-:-:S04]  /*ac50*/  SHF.R.U32.HI R3, RZ, 0x18, R2 ;  /* 0x00000018ff037819 */ /* 0x000fc80000011602 */
[----:B------:R-:W-:-:S05]  /*ac60*/  LOP3.LUT R3, R0, R3, RZ, 0xfc, !PT ;  /* 0x0000000300037212 */ /* 0x000fca00078efcff */
[----:B------:R-:W-:Y:S01]  /*ac70*/  STG.E.U8 [R16.64], R3 ;  /* 0x0000000310007986 */ /* 0x000fe2000c101124 */
[----:B------:R-:W-:Y:S05]  /*ac80*/  EXIT ;  /* 0x000000000000794d */ /* 0x000fea0003800000 */
.L_x_16190:
[----:B------:R-:W0:Y:S02]  /*ac90*/  I2F R0, R2 ;  /* 0x0000000200007306 */ /* 0x000e240000201400 */
[----:B0-----:R-:W-:-:S05]  /*aca0*/  F2FP.BF16.PACK_AB R0, RZ, R0 ;  /* 0x00000000ff00723e */ /* 0x001fca00000010ff */
[----:B------:R-:W-:Y:S01]  /*acb0*/  STG.E.U16 [R16.64], R0 ;  /* 0x0000000010007986 */ /* 0x000fe2000c101524 */
[----:B------:R-:W-:Y:S05]  /*acc0*/  EXIT ;  /* 0x000000000000794d */ /* 0x000fea0003800000 */
.L_x_16187:
        /* <DEDUP_REMOVED lines=10> */
.L_x_16199:
        /* <DEDUP_REMOVED lines=17> */
.L_x_16202:
[----:B------:R-:W-:-:S04]  /*ae80*/  LOP3.LUT R2, R5, 0x80000000, RZ, 0xc0, !PT ;  /* 0x8000000005027812 */ /* 0x000fc800078ec0ff */
[----:B------:R-:W-:-:S04]  /*ae90*/  SHF.R.U32.HI R3, RZ, 0x18, R2 ;  /* 0x00000018ff037819 */ /* 0x000fc80000011602 */
[----:B------:R-:W-:-:S04]  /*aea0*/  LOP3.LUT R0, R0, R3, RZ, 0xfc, !PT ;  /* 0x0000000300007212 */ /* 0x000fc800078efcff */
[----:B------:R-:W-:Y:S02]  /*aeb0*/  PRMT R8, R0, 0x7610, R8 ;  /* 0x0000761000087816 */ /* 0x000fe40000000008 */
.L_x_16201:
[----:B------:R-:W-:Y:S05]  /*aec0*/  BSYNC B0 ;  /* 0x0000000000007941 */ /* 0x000fea0003800000 */
.L_x_16200:
[----:B------:R-:W-:Y:S01]  /*aed0*/  STG.E.U8 [R16.64], R8 ;  /* 0x0000000810007986 */ /* 0x000fe2000c101124 */
[----:B------:R-:W-:Y:S05]  /*aee0*/  EXIT ;  /* 0x000000000000794d */ /* 0x000fea0003800000 */
.L_x_16198:
        /* <DEDUP_REMOVED lines=17> */
.L_x_16205:
[----:B------:R-:W-:-:S04]  /*b000*/  LOP3.LUT R2, R5, 0x80000000, RZ, 0xc0, !PT ;  /* 0x8000000005027812 */ /* 0x000fc800078ec0ff */
[----:B------:R-:W-:-:S04]  /*b010*/  SHF.R.U32.HI R3, RZ, 0x18, R2 ;  /* 0x00000018ff037819 */ /* 0x000fc80000011602 */
[----:B------:R-:W-:-:S04]  /*b020*/  LOP3.LUT R0, R0, R3, RZ, 0xfc, !PT ;  /* 0x0000000300007212 */ /* 0x000fc800078efcff */
[----:B------:R-:W-:Y:S02]  /*b030*/  PRMT R8, R0, 0x7610, R8 ;  /* 0x0000761000087816 */ /* 0x000fe40000000008 */
.L_x_16204:
[----:B------:R-:W-:Y:S05]  /*b040*/  BSYNC B0 ;  /* 0x0000000000007941 */ /* 0x000fea0003800000 */
.L_x_16203:
[----:B------:R-:W-:Y:S01]  /*b050*/  STG.E.U8 [R16.64], R8 ;  /* 0x0000000810007986 */ /* 0x000fe2000c101124 */
[----:B------:R-:W-:Y:S05]  /*b060*/  EXIT ;  /* 0x000000000000794d */ /* 0x000fea0003800000 */
.L_x_16197:
        /* <DEDUP_REMOVED lines=22> */
.L_x_16180:
        /* <DEDUP_REMOVED lines=20> */
.L_x_16207:
[----:B------:R-:W-:-:S05]  /*b310*/  SHF.R.S32.HI R3, RZ, 0x1f, R2 ;  /* 0x0000001fff037819 */ /* 0x000fca0000011402 */
[----:B------:R-:W-:Y:S01]  /*b320*/  STG.E.64 [R16.64], R2 ;  /* 0x0000000210007986 */ /* 0x000fe2000c101b24 */
[----:B------:R-:W-:Y:S05]  /*b330*/  EXIT ;  /* 0x000000000000794d */ /* 0x000fea0003800000 */
.L_x_16206:
[----:B------:R-:W-:Y:S01]  /*b340*/  STG.E [R16.64], R2 ;  /* 0x0000000210007986 */ /* 0x000fe2000c101924 */
[----:B------:R-:W-:Y:S05]  /*b350*/  EXIT ;  /* 0x000000000000794d */ /* 0x000fea0003800000 */
.L_x_16208:
        /* <DEDUP_REMOVED lines=10> */
.L_x_21596:


//--------------------- .text._ZN2at6native27unrolled_elementwise_kernelINS0_13BUnaryFunctorIiiiZZZNS0_15binary_internal21div_trunc_kernel_cudaERNS_18TensorIteratorBaseEENKUlvE_clEvENKUlvE1_clEvEUliiE_EESt5arrayIPcLm2EELi4E23TrivialOffsetCalculatorILi1EjESE_NS0_6memory12LoadWithCastILi1EEENSF_13StoreWithCastILi1EEEEEviT_T0_T2_T3_T4_T5_ --------------------------
	.section	.text._ZN2at6native27unrolled_elementwise_kernelINS0_13BUnaryFunctorIiiiZZZNS0_15binary_internal21div_trunc_kernel_cudaERNS_18TensorIteratorBaseEENKUlvE_clEvENKUlvE1_clEvEUliiE_EESt5arrayIPcLm2EELi4E23TrivialOffsetCalculatorILi1EjESE_NS0_6memory12LoadWithCastILi1EEENSF_13StoreWithCastILi1EEEEEviT_T0_T2_T3_T4_T5_,"ax",@progbits
	.sectioninfo	@"SHI_REGISTERS=28"
	.align	128
        .global         _ZN2at6native27unrolled_elementwise_kernelINS0_13BUnaryFunctorIiiiZZZNS0_15binary_internal21div_trunc_kernel_cudaERNS_18TensorIteratorBaseEENKUlvE_clEvENKUlvE1_clEvEUliiE_EESt5arrayIPcLm2EELi4E23TrivialOffsetCalculatorILi1EjESE_NS0_6memory12LoadWithCastILi1EEENSF_13StoreWithCastILi1EEEEEviT_T0_T2_T3_T4_T5_
        .type           _ZN2at6native27unrolled_elementwise_kernelINS0_13BUnaryFunctorIiiiZZZNS0_15binary_internal21div_trunc_kernel_cudaERNS_18TensorIteratorBaseEENKUlvE_clEvENKUlvE1_clEvEUliiE_EESt5arrayIPcLm2EELi4E23TrivialOffsetCalculatorILi1EjESE_NS0_6memory12LoadWithCastILi1EEENSF_13StoreWithCastILi1EEEEEviT_T0_T2_T3_T4_T5_,@function
        .size           _ZN2at6native27unrolled_elementwise_kernelINS0_13BUnaryFunctorIiiiZZZNS0_15binary_internal21div_trunc_kernel_cudaERNS_18TensorIteratorBaseEENKUlvE_clEvENKUlvE1_clEvEUliiE_EESt5arrayIPcLm2EELi4E23TrivialOffsetCalculatorILi1EjESE_NS0_6memory12LoadWithCastILi1EEENSF_13StoreWithCastILi1EEEEEviT_T0_T2_T3_T4_T5_,(.L_x_21597 - _ZN2at6native27unrolled_elementwise_kernelINS0_13BUnaryFunctorIiiiZZZNS0_15binary_internal21div_trunc_kernel_cudaERNS_18TensorIteratorBaseEENKUlvE_clEvENKUlvE1_clEvEUliiE_EESt5arrayIPcLm2EELi4E23TrivialOffsetCalculatorILi1EjESE_NS0_6memory12LoadWithCastILi1EEENSF_13StoreWithCastILi1EEEEEviT_T0_T2_T3_T4_T5_)
        .other          _ZN2at6native27unrolled_elementwise_kernelINS0_13BUnaryFunctorIiiiZZZNS0_15binary_internal21div_trunc_kernel_cudaERNS_18TensorIteratorBaseEENKUlvE_clEvENKUlvE1_clEvEUliiE_EESt5arrayIPcLm2EELi4E23TrivialOffsetCalculatorILi1EjESE_NS0_6memory12LoadWithCastILi1EEENSF_13StoreWithCastILi1EEEEEviT_T0_T2_T3_T4_T5_,@"STO_CUDA_ENTRY STV_DEFAULT"
_ZN2at6native27unrolled_elementwise_kernelINS0_13BUnaryFunctorIiiiZZZNS0_15binary_internal21div_trunc_kernel_cudaERNS_18TensorIteratorBaseEENKUlvE_clEvENKUlvE1_clEvEUliiE_EESt5arrayIPcLm2EELi4E23TrivialOffsetCalculatorILi1EjESE_NS0_6memory12LoadWithCastILi1EEENSF_13StoreWithCastILi1EEEEEviT_T0_T2_T3_T4_T5_:
.text._ZN2at6native27unrolled_elementwise_kernelINS0_13BUnaryFunctorIiiiZZZNS0_15binary_internal21div_trunc_kernel_cudaERNS_18TensorIteratorBaseEENKUlvE_clEvENKUlvE1_clEvEUliiE_EESt5arrayIPcLm2EELi4E23TrivialOffsetCalculatorILi1EjESE_NS0_6memory12LoadWithCastILi1EEENSF_13StoreWithCastILi1EEEEEviT_T0_T2_T3_T4_T5_:
        /* <DEDUP_REMOVED lines=28> */
.L_x_16214:
[----:B------:R0:W5:Y:S01]  /*01c0*/  LDG.E.U8 R25, [R2.64] ;  /* 0x0000002402197981 */ /* 0x000162000c1e1100 */
[----:B------:R-:W-:Y:S05]  /*01d0*/  BRA `(.L_x_16216) ;  /* 0x00000d1000007947 */ /* 0x000fea0003800000 */
.L_x_16213:
        /* <DEDUP_REMOVED lines=8> */
.L_x_16218:
[----:B------:R0:W5:Y:S01]  /*0260*/  LDG.E R25, [R2.64] ;  /* 0x0000002402197981 */ /* 0x000162000c1e1900 */
[----:B------:R-:W-:Y:S05]  /*0270*/  BRA `(.L_x_16216) ;  /* 0x00000c7000007947 */ /* 0x000fea0003800000 */
.L_x_16217:
[----:B------:R0:W5:Y:S01]  /*0280*/  LDG.E.S16 R25, [R2.64] ;  /* 0x0000002402197981 */ /* 0x000162000c1e1700 */
[----:B------:R-:W-:Y:S05]  /*0290*/  BRA `(.L_x_16216) ;  /* 0x00000c5000007947 */ /* 0x000fea0003800000 */
.L_x_16212:
        /* <DEDUP_REMOVED lines=9> */
.L_x_16220:
[----:B------:R-:W2:Y:S02]  /*0330*/  LDG.E.U16 R2, [R2.64] ;  /* 0x0000002402027981 */ /* 0x000ea4000c1e1500 */
[----:B--2---:R-:W-:-:S06]  /*0340*/  HADD2.F32 R25, -RZ, R2.H0_H0 ;  /* 0x20000002ff197230 */ /* 0x004fcc0000004100 */
[----:B------:R-:W0:Y:S01]  /*0350*/  F2I.FTZ.TRUNC.NTZ R25, R25 ;  /* 0x0000001900197305 */ /* 0x000e22000021f100 */
[----:B------:R-:W-:Y:S05]  /*0360*/  BRA `(.L_x_16216) ;  /* 0x00000b8000007947 */ /* 0x000fea0003800000 */
.L_x_16219:
        /* <DEDUP_REMOVED lines=9> */
.L_x_16222:
[----:B------:R-:W2:Y:S02]  /*0400*/  LDG.E.U16 R2, [R2.64] ;  /* 0x0000002402027981 */ /* 0x000ea4000c1e1500 */
[----:B--2---:R-:W-:-:S06]  /*0410*/  HADD2.F32 R25, -RZ, R2.H0_H0 ;  /* 0x20000002ff197230 */ /* 0x004fcc0000004100 */
[----:B------:R-:W0:Y:S01]  /*0420*/  F2I.FTZ.TRUNC.NTZ R25, R25 ;  /* 0x0000001900197305 */ /* 0x000e22000021f100 */
[----:B------:R-:W-:Y:S05]  /*0430*/  BRA `(.L_x_16216) ;  /* 0x00000ab000007947 */ /* 0x000fea0003800000 */
.L_x_16221:
[----:B------:R-:W2:Y:S02]  /*0440*/  LDG.E.64 R2, [R2.64] ;  /* 0x0000002402027981 */ /* 0x000ea4000c1e1b00 */
[----:B--2---:R0:W1:Y:S01]  /*0450*/  F2I.F64.TRUNC R25, R2 ;  /* 0x0000000200197311 */ /* 0x004062000030d100 */
[----:B------:R-:W-:Y:S05]  /*0460*/  BRA `(.L_x_16216) ;  /* 0x00000a8000007947 */ /* 0x000fea0003800000 */
.L_x_16211:
        /* <DEDUP_REMOVED lines=12> */
.L_x_16225:
[----:B------:R-:W2:Y:S02]  /*0530*/  LDG.E.64 R2, [R2.64] ;  /* 0x0000002402027981 */ /* 0x000ea4000c1e1b00 */
[----:B--2---:R0:W1:Y:S01]  /*0540*/  F2I.F64.TRUNC R25, R2 ;  /* 0x0000000200197311 */ /* 0x004062000030d100 */
[----:B------:R-:W-:Y:S05]  /*0550*/  BRA `(.L_x_16216) ;  /* 0x0000099000007947 */ /* 0x000fea0003800000 */
.L_x_16224:
        /* <DEDUP_REMOVED lines=27> */
.L_x_16227:
        /* <DEDUP_REMOVED lines=15> */
.L_x_16226:
[----:B------:R-:W2:Y:S02]  /*0800*/  LDG.E.U16 R25, [R2.64] ;  /* 0x0000002402197981 */ /* 0x000ea4000c1e1500 */
[----:B--2---:R-:W-:-:S06]  /*0810*/  PRMT R25, RZ, 0x5410, R25 ;  /* 0x00005410ff197816 */ /* 0x004fcc0000000019 */
[----:B------:R-:W0:Y:S01]  /*0820*/  F2I.FTZ.TRUNC.NTZ R25, R25 ;  /* 0x0000001900197305 */ /* 0x000e22000021f100 */
[----:B------:R-:W-:Y:S05]  /*0830*/  BRA `(.L_x_16216) ;  /* 0x000006b000007947 */ /* 0x000fea0003800000 */
.L_x_16223:
        /* <DEDUP_REMOVED lines=10> */
.L_x_16230:
        /* <DEDUP_REMOVED lines=21> */
.L_x_16234:
[----:B------:R-:W-:Y:S05]  /*0a30*/  BSYNC B1 ;  /* 0x0000000000017941 */ /* 0x000fea0003800000 */
.L_x_16233:
[----:B------:R-:W-:Y:S01]  /*0a40*/  IMAD.SHL.U32 R2, R2, 0x100000, RZ ;  /* 0x0010000002027824 */ /* 0x000fe200078e00ff */
[----:B------:R-:W-:-:S04]  /*0a50*/  LEA R0, R0, 0x3b800000, 0x17 ;  /* 0x3b80000000007811 */ /* 0x000fc800078eb8ff */
[----:B------:R-:W-:Y:S02]  /*0a60*/  LOP3.LUT R25, R0, R2, R25, 0xfe, !PT ;  /* 0x0000000200197212 */ /* 0x000fe400078efe19 */
.L_x_16232:
[----:B------:R-:W-:Y:S05]  /*0a70*/  BSYNC B0 ;  /* 0x0000000000007941 */ /* 0x000fea0003800000 */
.L_x_16231:
[----:B------:R-:W0:Y:S01]  /*0a80*/  F2I.FTZ.TRUNC.NTZ R25, R25 ;  /* 0x0000001900197305 */ /* 0x000e22000021f100 */
[----:B------:R-:W-:Y:S05]  /*0a90*/  BRA `(.L_x_16216) ;  /* 0x0000045000007947 */ /* 0x000fea0003800000 */
.L_x_16229:
        /* <DEDUP_REMOVED lines=21> */
.L_x_16238:
[----:B------:R-:W-:Y:S05]  /*0bf0*/  BSYNC B1 ;  /* 0x0000000000017941 */ /* 0x000fea0003800000 */
.L_x_16237:
[----:B------:R-:W-:Y:S01]  /*0c00*/  IMAD.SHL.U32 R2, R2, 0x200000, RZ ;  /* 0x0020000002027824 */ /* 0x000fe200078e00ff */
[----:B------:R-:W-:-:S04]  /*0c10*/  LEA R0, R0, 0x37800000, 0x17 ;  /* 0x3780000000007811 */ /* 0x000fc800078eb8ff */
[----:B------:R-:W-:Y:S02]  /*0c20*/  LOP3.LUT R25, R0, R2, R25, 0xfe, !PT ;  /* 0x0000000200197212 */ /* 0x000fe400078efe19 */
.L_x_16236:
[----:B------:R-:W-:Y:S05]  /*0c30*/  BSYNC B0 ;  /* 0x0000000000007941 */ /* 0x000fea0003800000 */
.L_x_16235:
[----:B------:R-:W0:Y:S01]  /*0c40*/  F2I.FTZ.TRUNC.NTZ R25, R25 ;  /* 0x0000001900197305 */ /* 0x000e22000021f100 */
[----:B------:R-:W-:Y:S05]  /*0c50*/  BRA `(.L_x_16216) ;  /* 0x0000029000007947 */ /* 0x000fea0003800000 */
.L_x_16228:
        /* <DEDUP_REMOVED lines=14> */
.L_x_16242:
[----:B------:R-:W-:Y:S05]  /*0d40*/  BSYNC B0 ;  /* 0x0000000000007941 */ /* 0x000fea0003800000 */
.L_x_16241:
[----:B------:R-:W0:Y:S01]  /*0d50*/  F2I.FTZ.TRUNC.NTZ R25, R25 ;  /* 0x0000001900197305 */ /* 0x000e22000021f100 */
[----:B------:R-:W-:Y:S05]  /*0d60*/  BRA `(.L_x_16216) ;  /* 0x0000018000007947 */ /* 0x000fea0003800000 */
.L_x_16215:
        /* <DEDUP_REMOVED lines=21> */
.L_x_16240:
[----:B------:R0:W5:Y:S01]  /*0ec0*/  LDG.E R25, [R2.64] ;  /* 0x0000002402197981 */ /* 0x000162000c1e1900 */
[----:B------:R-:W-:Y:S05]  /*0ed0*/  BRA `(.L_x_16216) ;  /* 0x0000001000007947 */ /* 0x000fea0003800000 */
.L_x_16239:
[----:B------:R0:W5:Y:S02]  /*0ee0*/  LDG.E R25, [R2.64] ;  /* 0x0000002402197981 */ /* 0x000164000c1e1900 */
.L_x_16216:
[----:B------:R-:W2:Y:S02]  /*0ef0*/  S2R R19, SR_TID.X ;  /* 0x0000000000137919 */ /* 0x000ea40000002100 */
[----:B--2---:R-:W-:Y:S02]  /*0f00*/  IADD3 R19, R19, 0x80, RZ ;  /* 0x0000008013137810 */ /* 0x004fe40007ffe0ff */
.L_x_16210:
[----:B-1----:R-:W-:Y:S05]  /*0f10*/  BSYNC B6 ;  /* 0x0000000000067941 */ /* 0x002fea0003800000 */
.L_x_16209:
        /* <DEDUP_REMOVED lines=21> */
.L_x_16248:
[----:B------:R0:W5:Y:S01]  /*1070*/  LDG.E.U8 R24, [R2.64] ;  /* 0x0000002402187981 */ /* 0x000162000c1e1100 */
[----:B------:R-:W-:Y:S05]  /*1080*/  BRA `(.L_x_16250) ;  /* 0x00000d0000007947 */ /* 0x000fea0003800000 */
.L_x_16247:
        /* <DEDUP_REMOVED lines=8> */
.L_x_16252:
[----:B------:R0:W5:Y:S01]  /*1110*/  LDG.E R24, [R2.64] ;  /* 0x0000002402187981 */ /* 0x000162000c1e1900 */
[----:B------:R-:W-:Y:S05]  /*1120*/  BRA `(.L_x_16250) ;  /* 0x00000c6000007947 */ /* 0x000fea0003800000 */
.L_x_16251:
[----:B------:R0:W5:Y:S01]  /*1130*/  LDG.E.S16 R24, [R2.64] ;  /* 0x0000002402187981 */ /* 0x000162000c1e1700 */
[----:B------:R-:W-:Y:S05]  /*1140*/  BRA `(.L_x_16250) ;  /* 0x00000c4000007947 */ /* 0x000fea0003800000 */
.L_x_16246:
        /* <DEDUP_REMOVED lines=9> */
.L_x_16254:
[----:B------:R-:W2:Y:S02]  /*11e0*/  LDG.E.U16 R2, [R2.64] ;  /* 0x0000002402027981 */ /* 0x000ea4000c1e1500 */
[----:B--2---:R-:W-:-:S06]  /*11f0*/  HADD2.F32 R24, -RZ, R2.H0_H0 ;  /* 0x20000002ff187230 */ /* 0x004fcc0000004100 */
[----:B------:R-:W0:Y:S01]  /*1200*/  F2I.FTZ.TRUNC.NTZ R24, R24 ;  /* 0x0000001800187305 */ /* 0x000e22000021f100 */
[----:B------:R-:W-:Y:S05]  /*1210*/  BRA `(.L_x_16250) ;  /* 0x00000b7000007947 */ /* 0x000fea0003800000 */
.L_x_16253:
        /* <DEDUP_REMOVED lines=9> */
.L_x_16256:
[----:B------:R-:W2:Y:S02]  /*12b0*/  LDG.E.U16 R2, [R2.64] ;  /* 0x0000002402027981 */ /* 0x000ea4000c1e1500 */
[----:B--2---:R-:W-:-:S06]  /*12c0*/  HADD2.F32 R24, -RZ, R2.H0_H0 ;  /* 0x20000002ff187230 */ /* 0x004fcc0000004100 */
[----:B------:R-:W0:Y:S01]  /*12d0*/  F2I.FTZ.TRUNC.NTZ R24, R24 ;  /* 0x0000001800187305 */ /* 0x000e22000021f100 */
[----:B------:R-:W-:Y:S05]  /*12e0*/  BRA `(.L_x_16250) ;  /* 0x00000aa000007947 */ /* 0x000fea0003800000 */
.L_x_16255:
[----:B------:R-:W2:Y:S02]  /*12f0*/  LDG.E.64 R2, [R2.64] ;  /* 0x0000002402027981 */ /* 0x000ea4000c1e1b00 */
[----:B--2---:R0:W1:Y:S01]  /*1300*/  F2I.F64.TRUNC R24, R2 ;  /* 0x0000000200187311 */ /* 0x004062000030d100 */
[----:B------:R-:W-:Y:S05]  /*1310*/  BRA `(.L_x_16250) ;  /* 0x00000a7000007947 */ /* 0x000fea0003800000 */
.L_x_16245:
        /* <DEDUP_REMOVED lines=12> */
.L_x_16259:
[----:B------:R-:W2:Y:S02]  /*13e0*/  LDG.E.64 R2, [R2.64] ;  /* 0x0000002402027981 */ /* 0x000ea4000c1e1b00 */
[----:B--2---:R0:W1:Y:S01]  /*13f0*/  F2I.F64.TRUNC R24, R2 ;  /* 0x0000000200187311 */ /* 0x004062000030d100 */
[----:B------:R-:W-:Y:S05]  /*1400*/  BRA `(.L_x_16250) ;  /* 0x0000098000007947 */ /* 0x000fea0003800000 */
.L_x_16258:
        /* <DEDUP_REMOVED lines=27> */
.L_x_16261:
        /* <DEDUP_REMOVED lines=14> */
.L_x_16260:
[----:B------:R-:W2:Y:S02]  /*16a0*/  LDG.E.U16 R24, [R2.64] ;  /* 0x0000002402187981 */ /* 0x000ea4000c1e1500 */
[----:B--2---:R-:W-:-:S06]  /*16b0*/  PRMT R24, RZ, 0x5410, R24 ;  /* 0x00005410ff187816 */ /* 0x004fcc0000000018 */
[----:B------:R-:W0:Y:S01]  /*16c0*/  F2I.FTZ.TRUNC.NTZ R24, R24 ;  /* 0x0000001800187305 */ /* 0x000e22000021f100 */
[----:B------:R-:W-:Y:S05]  /*16d0*/  BRA `(.L_x_16250) ;  /* 0x000006b000007947 */ /* 0x000fea0003800000 */
.L_x_16257:
        /* <DEDUP_REMOVED lines=10> */
.L_x_16264:
        /* <DEDUP_REMOVED lines=21> */
.L_x_16268:
[----:B------:R-:W-:Y:S05]  /*18d0*/  BSYNC B1 ;  /* 0x0000000000017941 */ /* 0x000fea0003800000 */
.L_x_16267:
[----:B------:R-:W-:Y:S01]  /*18e0*/  IMAD.SHL.U32 R2, R2, 0x100000, RZ ;  /* 0x0010000002027824 */ /* 0x000fe200078e00ff */
[----:B------:R-:W-:-:S04]  /*18f0*/  LEA R3, R0, 0x3b800000, 0x17 ;  /* 0x3b80000000037811 */ /* 0x000fc800078eb8ff */
[----:B------:R-:W-:Y:S02]  /*1900*/  LOP3.LUT R24, R3, R2, R24, 0xfe, !PT ;  /* 0x0000000203187212 */ /* 0x000fe400078efe18 */
.L_x_16266:
[----:B------:R-:W-:Y:S05]  /*1910*/  BSYNC B0 ;  /* 0x0000000000007941 */ /* 0x000fea0003800000 */
.L_x_16265:
[----:B------:R-:W0:Y:S01]  /*1920*/  F2I.FTZ.TRUNC.NTZ R24, R24 ;  /* 0x0000001800187305 */ /* 0x000e22000021f100 */
[----:B------:R-:W-:Y:S05]  /*1930*/  BRA `(.L_x_16250) ;  /* 0x0000045000007947 */ /* 0x000fea0003800000 */
.L_x_16263:
        /* <DEDUP_REMOVED lines=21> */
.L_x_16272:
[----:B------:R-:W-:Y:S05]  /*1a90*/  BSYNC B1 ;  /* 0x0000000000017941 */ /* 0x000fea0003800000 */
.L_x_16271:
[----:B------:R-:W-:Y:S01]  /*1aa0*/  IMAD.SHL.U32 R2, R2, 0x200000, RZ ;  /* 0x0020000002027824 */ /* 0x000fe200078e00ff */
[----:B------:R-:W-:-:S04]  /*1ab0*/  LEA R3, R0, 0x37800000, 0x17 ;  /* 0x3780000000037811 */ /* 0x000fc800078eb8ff */
[----:B------:R-:W-:Y:S02]  /*1ac0*/  LOP3.LUT R24, R3, R2, R24, 0xfe, !PT ;  /* 0x0000000203187212 */ /* 0x000fe400078efe18 */
.L_x_16270:
[----:B------:R-:W-:Y:S05]  /*1ad0*/  BSYNC B0 ;  /* 0x0000000000007941 */ /* 0x000fea0003800000 */
.L_x_16269:
[----:B------:R-:W0:Y:S01]  /*1ae0*/  F2I.FTZ.TRUNC.NTZ R24, R24 ;  /* 0x0000001800187305 */ /* 0x000e22000021f100 */
[----:B------:R-:W-:Y:S05]  /*1af0*/  BRA `(.L_x_16250) ;  /* 0x0000029000007947 */ /* 0x000fea0003800000 */
.L_x_16262:
        /* <DEDUP_REMOVED lines=14> */
.L_x_16276:
[----:B------:R-:W-:Y:S05]  /*1be0*/  BSYNC B0 ;  /* 0x0000000000007941 */ /* 0x000fea0003800000 */
.L_x_16275:
[----:B------:R-:W0:Y:S01]  /*1bf0*/  F2I.FTZ.TRUNC.NTZ R24, R24 ;  /* 0x0000001800187305 */ /* 0x000e22000021f100 */
[----:B------:R-:W-:Y:S05]  /*1c00*/  BRA `(.L_x_16250) ;  /* 0x0000018000007947 */ /* 0x000fea0003800000 */
.L_x_16249:
        /* <DEDUP_REMOVED lines=19> */
[----:B0----5:R-:W-:Y:S05]  /*1d40*/  CALL.ABS.NOINC R2 ;  /* 0x0000000002007343 */ /* 0x021fea0003c00000 */
[----:B------:R-:W-:Y:S05]  /*1d50*/  BRA `(.L_x_16250) ;  /* 0x0000003000007947 */ /* 0x000fea0003800000 */
.L_x_16274:
[----:B------:R0:W5:Y:S01]  /*1d60*/  LDG.E R24, [R2.64] ;  /* 0x0000002402187981 */ /* 0x000162000c1e1900 */
[----:B------:R-:W-:Y:S05]  /*1d70*/  BRA `(.L_x_16250) ;  /* 0x0000001000007947 */ /* 0x000fea0003800000 */
.L_x_16273:
[----:B------:R0:W5:Y:S02]  /*1d80*/  LDG.E R24, [R2.64] ;  /* 0x0000002402187981 */ /* 0x000164000c1e1900 */
.L_x_16250:
[----:B------:R-:W-:-:S03]  /*1d90*/  IADD3 R19, R19, 0x80, RZ ;  /* 0x0000008013137810 */ /* 0x000fc60007ffe0ff */
.L_x_16244:
[----:B------:R-:W-:Y:S05]  /*1da0*/  BSYNC B6 ;  /* 0x0000000000067941 */ /* 0x000fea0003800000 */
.L_x_16243:
[----:B------:R-:W-:Y:S01]  /*1db0*/  ISETP.GE.AND P0, PT, R19, R16, PT ;  /* 0x000000101300720c */ /* 0x000fe20003f06270 */
[----:B------:R-:W-:Y:S01]  /*1dc0*/  BSSY B6, `(.L_x_16277) ;  /* 0x00000e9000067945 */ /* 0x000fe20003800000 */
[----:B------:R-:W-:Y:S02]  /*1dd0*/  IMAD.MOV.U32 R18, RZ, RZ, RZ ;  /* 0x000000ffff127224 */ /* 0x000fe400078e00ff */
[----:B------:R-:W-:-:S09]  /*1de0*/  IMAD.MOV.U32 R22, RZ, RZ, RZ ;  /* 0x000000ffff167224 */ /* 0x000fd200078e00ff */
        /* <DEDUP_REMOVED lines=19> */
.L_x_16282:
[----:B------:R0:W5:Y:S01]  /*1f20*/  LDG.E.U8 R22, [R2.64] ;  /* 0x0000002402167981 */ /* 0x000162000c1e1100 */
[----:B------:R-:W-:Y:S05]  /*1f30*/  BRA `(.L_x_16284) ;  /* 0x00000d0000007947 */ /* 0x000fea0003800000 */
.L_x_16281:
        /* <DEDUP_REMOVED lines=8> */
.L_x_16286:
[----:B------:R0:W5:Y:S01]  /*1fc0*/  LDG.E R22, [R2.64] ;  /* 0x0000002402167981 */ /* 0x000162000c1e1900 */
[----:B------:R-:W-:Y:S05]  /*1fd0*/  BRA `(.L_x_16284) ;  /* 0x00000c6000007947 */ /* 0x000fea0003800000 */
.L_x_16285:
[----:B------:R0:W5:Y:S01]  /*1fe0*/  LDG.E.S16 R22, [R2.64] ;  /* 0x0000002402167981 */ /* 0x000162000c1e1700 */
[----:B------:R-:W-:Y:S05]  /*1ff0*/  BRA `(.L_x_16284) ;  /* 0x00000c4000007947 */ /* 0x000fea0003800000 */
.L_x_16280:
        /* <DEDUP_REMOVED lines=9> */
.L_x_16288:
[----:B------:R-:W2:Y:S02]  /*2090*/  LDG.E.U16 R2, [R2.64] ;  /* 0x0000002402027981 */ /* 0x000ea4000c1e1500 */
[----:B--2---:R-:W-:-:S06]  /*20a0*/  HADD2.F32 R22, -RZ, R2.H0_H0 ;  /* 0x20000002ff167230 */ /* 0x004fcc0000004100 */
[----:B------:R-:W0:Y:S01]  /*20b0*/  F2I.FTZ.TRUNC.NTZ R22, R22 ;  /* 0x0000001600167305 */ /* 0x000e22000021f100 */
[----:B------:R-:W-:Y:S05]  /*20c0*/  BRA `(.L_x_16284) ;  /* 0x00000b7000007947 */ /* 0x000fea0003800000 */
.L_x_16287:
        /* <DEDUP_REMOVED lines=9> */
.L_x_16290:
[----:B------:R-:W2:Y:S02]  /*2160*/  LDG.E.U16 R2, [R2.64] ;  /* 0x0000002402027981 */ /* 0x000ea4000c1e1500 */
[----:B--2---:R-:W-:-:S06]  /*2170*/  HADD2.F32 R22, -RZ, R2.H0_H0 ;  /* 0x20000002ff167230 */ /* 0x004fcc0000004100 */
[----:B------:R-:W0:Y:S01]  /*2180*/  F2I.FTZ.TRUNC.NTZ R22, R22 ;  /* 0x0000001600167305 */ /* 0x000e22000021f100 */
[----:B------:R-:W-:Y:S05]  /*2190*/  BRA `(.L_x_16284) ;  /* 0x00000aa000007947 */ /* 0x000fea0003800000 */
.L_x_16289:
[----:B------:R-:W2:Y:S02]  /*21a0*/  LDG.E.64 R2, [R2.64] ;  /* 0x0000002402027981 */ /* 0x000ea4000c1e1b00 */
[----:B--2---:R0:W2:Y:S01]  /*21b0*/  F2I.F64.TRUNC R22, R2 ;  /* 0x0000000200167311 */ /* 0x0040a2000030d100 */
[----:B------:R-:W-:Y:S05]  /*21c0*/  BRA `(.L_x_16284) ;  /* 0x00000a7000007947 */ /* 0x000fea0003800000 */
.L_x_16279:
        /* <DEDUP_REMOVED lines=12> */
.L_x_16293:
[----:B------:R-:W2:Y:S02]  /*2290*/  LDG.E.64 R2, [R2.64] ;  /* 0x0000002402027981 */ /* 0x000ea4000c1e1b00 */
[----:B--2---:R0:W2:Y:S01]  /*22a0*/  F2I.F64.TRUNC R22, R2 ;  /* 0x0000000200167311 */ /* 0x0040a2000030d100 */
[----:B------:R-:W-:Y:S05]  /*22b0*/  BRA `(.L_x_16284) ;  /* 0x0000098000007947 */ /* 0x000fea0003800000 */
.L_x_16292:
        /* <DEDUP_REMOVED lines=27> */
.L_x_16295:
        /* <DEDUP_REMOVED lines=14> */
.L_x_16294:
[----:B------:R-:W2:Y:S02]  /*2550*/  LDG.E.U16 R22, [R2.64] ;  /* 0x0000002402167981 */ /* 0x000ea4000c1e1500 */
[----:B--2---:R-:W-:-:S06]  /*2560*/  PRMT R22, RZ, 0x5410, R22 ;  /* 0x00005410ff167816 */ /* 0x004fcc0000000016 */
[----:B------:R-:W0:Y:S01]  /*2570*/  F2I.FTZ.TRUNC.NTZ R22, R22 ;  /* 0x0000001600167305 */ /* 0x000e22000021f100 */
[----:B------:R-:W-:Y:S05]  /*2580*/  BRA `(.L_x_16284) ;  /* 0x000006b000007947 */ /* 0x000fea0003800000 */
.L_x_16291:
        /* <DEDUP_REMOVED lines=10> */
.L_x_16298:
        /* <DEDUP_REMOVED lines=21> */
.L_x_16302:
[----:B------:R-:W-:Y:S05]  /*2780*/  BSYNC B1 ;  /* 0x0000000000017941 */ /* 0x000fea0003800000 */
.L_x_16301:
[----:B------:R-:W-:Y:S01]  /*2790*/  IMAD.SHL.U32 R2, R2, 0x100000, RZ ;  /* 0x0010000002027824 */ /* 0x000fe200078e00ff */
[----:B------:R-:W-:-:S04]  /*27a0*/  LEA R3, R0, 0x3b800000, 0x17 ;  /* 0x3b80000000037811 */ /* 0x000fc800078eb8ff */
[----:B------:R-:W-:Y:S02]  /*27b0*/  LOP3.LUT R22, R3, R2, R22, 0xfe, !PT ;  /* 0x0000000203167212 */ /* 0x000fe400078efe16 */
.L_x_16300:
[----:B------:R-:W-:Y:S05]  /*27c0*/  BSYNC B0 ;  /* 0x0000000000007941 */ /* 0x000fea0003800000 */
.L_x_16299:
[----:B------:R-:W0:Y:S01]  /*27d0*/  F2I.FTZ.TRUNC.NTZ R22, R22 ;  /* 0x0000001600167305 */ /* 0x000e22000021f100 */
[----:B------:R-:W-:Y:S05]  /*27e0*/  BRA `(.L_x_16284) ;  /* 0x0000045000007947 */ /* 0x000fea0003800000 */
.L_x_16297:
        /* <DEDUP_REMOVED lines=21> */
.L_x_16306:
[----:B------:R-:W-:Y:S05]  /*2940*/  BSYNC B1 ;  /* 0x0000000000017941 */ /* 0x000fea0003800000 */
.L_x_16305:
[----:B------:R-:W-:Y:S01]  /*2950*/  IMAD.SHL.U32 R2, R2, 0x200000, RZ ;  /* 0x0020000002027824 */ /* 0x000fe200078e00ff */
[----:B------:R-:W-:-:S04]  /*2960*/  LEA R3, R0, 0x37800000, 0x17 ;  /* 0x3780000000037811 */ /* 0x000fc800078eb8ff */
[----:B------:R-:W-:Y:S02]  /*2970*/  LOP3.LUT R22, R3, R2, R22, 0xfe, !PT ;  /* 0x0000000203167212 */ /* 0x000fe400078efe16 */
.L_x_16304:
[----:B------:R-:W-:Y:S05]  /*2980*/  BSYNC B0 ;  /* 0x0000000000007941 */ /* 0x000fea0003800000 */
.L_x_16303:
[----:B------:R-:W0:Y:S01]  /*2990*/  F2I.FTZ.TRUNC.NTZ R22, R22 ;  /* 0x0000001600167305 */ /* 0x000e22000021f100 */
[----:B------:R-:W-:Y:S05]  /*29a0*/  BRA `(.L_x_16284) ;  /* 0x0000029000007947 */ /* 0x000fea0003800000 */
.L_x_16296:
        /* <DEDUP_REMOVED lines=14> */
.L_x_16310:
[----:B------:R-:W-:Y:S05]  /*2a90*/  BSYNC B0 ;  /* 0x0000000000007941 */ /* 0x000fea0003800000 */
.L_x_16309:
[----:B------:R-:W0:Y:S01]  /*2aa0*/  F2I.FTZ.TRUNC.NTZ R22, R22 ;  /* 0x0000001600167305 */ /* 0x000e22000021f100 */
[----:B------:R-:W-:Y:S05]  /*2ab0*/  BRA `(.L_x_16284) ;  /* 0x0000018000007947 */ /* 0x000fea0003800000 */
.L_x_16283:
        /* <DEDUP_REMOVED lines=21> */
.L_x_16308:
[----:B------:R0:W5:Y:S01]  /*2c10*/  LDG.E R22, [R2.64] ;  /* 0x0000002402167981 */ /* 0x000162000c1e1900 */
[----:B------:R-:W-:Y:S05]  /*2c20*/  BRA `(.L_x_16284) ;  /* 0x0000001000007947 */ /* 0x000fea0003800000 */
.L_x_16307:
[----:B------:R0:W5:Y:S02]  /*2c30*/  LDG.E R22, [R2.64] ;  /* 0x0000002402167981 */ /* 0x000164000c1e1900 */
.L_x_16284:
[----:B------:R-:W-:-:S03]  /*2c40*/  IADD3 R19, R19, 0x80, RZ ;  /* 0x0000008013137810 */ /* 0x000fc60007ffe0ff */
.L_x_16278:
[----:B------:R-:W-:Y:S05]  /*2c50*/  BSYNC B6 ;  /* 0x0000000000067941 */ /* 0x000fea0003800000 */
.L_x_16277:
        /* <DEDUP_REMOVED lines=20> */
.L_x_16316:
[----:B------:R0:W5:Y:S01]  /*2da0*/  LDG.E.U8 R18, [R2.64] ;  /* 0x0000002402127981 */ /* 0x000162000c1e1100 */
[----:B------:R-:W-:Y:S05]  /*2db0*/  BRA `(.L_x_16312) ;  /* 0x00000cf000007947 */ /* 0x000fea0003800000 */
.L_x_16315:
        /* <DEDUP_REMOVED lines=8> */
.L_x_16319:
[----:B------:R0:W5:Y:S01]  /*2e40*/  LDG.E R18, [R2.64] ;  /* 0x0000002402127981 */ /* 0x000162000c1e1900 */
[----:B------:R-:W-:Y:S05]  /*2e50*/  BRA `(.L_x_16312) ;  /* 0x00000c5000007947 */ /* 0x000fea0003800000 */
.L_x_16318:
[----:B------:R0:W5:Y:S01]  /*2e60*/  LDG.E.S16 R18, [R2.64] ;  /* 0x0000002402127981 */ /* 0x000162000c1e1700 */
[----:B------:R-:W-:Y:S05]  /*2e70*/  BRA `(.L_x_16312) ;  /* 0x00000c3000007947 */ /* 0x000fea0003800000 */
.L_x_16314:
        /* <DEDUP_REMOVED lines=9> */
.L_x_16321:
[----:B------:R-:W3:Y:S02]  /*2f10*/  LDG.E.U16 R2, [R2.64] ;  /* 0x0000002402027981 */ /* 0x000ee4000c1e1500 */
[----:B---3--:R-:W-:-:S06]  /*2f20*/  HADD2.F32 R18, -RZ, R2.H0_H0 ;  /* 0x20000002ff127230 */ /* 0x008fcc0000004100 */
[----:B------:R-:W0:Y:S01]  /*2f30*/  F2I.FTZ.TRUNC.NTZ R18, R18 ;  /* 0x0000001200127305 */ /* 0x000e22000021f100 */
[----:B------:R-:W-:Y:S05]  /*2f40*/  BRA `(.L_x_16312) ;  /* 0x00000b6000007947 */ /* 0x000fea0003800000 */
.L_x_16320:
        /* <DEDUP_REMOVED lines=9> */
.L_x_16323:
[----:B------:R-:W3:Y:S02]  /*2fe0*/  LDG.E.U16 R2, [R2.64] ;  /* 0x0000002402027981 */ /* 0x000ee4000c1e1500 */
[----:B---3--:R-:W-:-:S06]  /*2ff0*/  HADD2.F32 R18, -RZ, R2.H0_H0 ;  /* 0x20000002ff127230 */ /* 0x008fcc0000004100 */
[----:B------:R-:W0:Y:S01]  /*3000*/  F2I.FTZ.TRUNC.NTZ R18, R18 ;  /* 0x0000001200127305 */ /* 0x000e22000021f100 */
[----:B------:R-:W-:Y:S05]  /*3010*/  BRA `(.L_x_16312) ;  /* 0x00000a9000007947 */ /* 0x000fea0003800000 */
.L_x_16322:
[----:B------:R-:W3:Y:S02]  /*3020*/  LDG.E.64 R18, [R2.64] ;  /* 0x0000002402127981 */ /* 0x000ee4000c1e1b00 */
[----:B---3--:R0:W3:Y:S01]  /*3030*/  F2I.F64.TRUNC R18, R18 ;  /* 0x0000001200127311 */ /* 0x0080e2000030d100 */
[----:B------:R-:W-:Y:S05]  /*3040*/  BRA `(.L_x_16312) ;  /* 0x00000a6000007947 */ /* 0x000fea0003800000 */
.L_x_16313:
        /* <DEDUP_REMOVED lines=12> */
.L_x_16326:
[----:B------:R-:W3:Y:S02]  /*3110*/  LDG.E.64 R2, [R2.64] ;  /* 0x0000002402027981 */ /* 0x000ee4000c1e1b00 */
[----:B---3--:R0:W3:Y:S01]  /*3120*/  F2I.F64.TRUNC R18, R2 ;  /* 0x0000000200127311 */ /* 0x0080e2000030d100 */
[----:B------:R-:W-:Y:S05]  /*3130*/  BRA `(.L_x_16312) ;  /* 0x0000097000007947 */ /* 0x000fea0003800000 */
.L_x_16325:
        /* <DEDUP_REMOVED lines=27> */
.L_x_16328:
        /* <DEDUP_REMOVED lines=12> */
[----:B------:R0:W3:Y:S01]  /*33b0*/  F2I.FTZ.TRUNC.NTZ R18, R4 ;  /* 0x0000000400127305 */ /* 0x0000e2000021f100 */
[----:B------:R-:W-:Y:S05]  /*33c0*/  BRA `(.L_x_16312) ;  /* 0x000006e000007947 */ /* 0x000fea0003800000 */
.L_x_16327:
[----:B------:R-:W3:Y:S02]  /*33d0*/  LDG.E.U16 R18, [R2.64] ;  /* 0x0000002402127981 */ /* 0x000ee4000c1e1500 */
[----:B---3--:R-:W-:-:S06]  /*33e0*/  PRMT R18, RZ, 0x5410, R18 ;  /* 0x00005410ff127816 */ /* 0x008fcc0000000012 */
[----:B------:R-:W0:Y:S01]  /*33f0*/  F2I.FTZ.TRUNC.NTZ R18, R18 ;  /* 0x0000001200127305 */ /* 0x000e22000021f100 */
[----:B------:R-:W-:Y:S05]  /*3400*/  BRA `(.L_x_16312) ;  /* 0x000006a000007947 */ /* 0x000fea0003800000 */
.L_x_16324:
        /* <DEDUP_REMOVED lines=10> */
.L_x_16331:
        /* <DEDUP_REMOVED lines=21> */
.L_x_16335:
[----:B------:R-:W-:Y:S05]  /*3600*/  BSYNC B1 ;  /* 0x0000000000017941 */ /* 0x000fea0003800000 */
.L_x_16334:
[----:B------:R-:W-:Y:S01]  /*3610*/  IMAD.SHL.U32 R2, R2, 0x100000, RZ ;  /* 0x0010000002027824 */ /* 0x000fe200078e00ff */
[----:B------:R-:W-:-:S04]  /*3620*/  LEA R3, R0, 0x3b800000, 0x17 ;  /* 0x3b80000000037811 */ /* 0x000fc800078eb8ff */
[----:B------:R-:W-:Y:S02]  /*3630*/  LOP3.LUT R18, R3, R2, R18, 0xfe, !PT ;  /* 0x0000000203127212 */ /* 0x000fe400078efe12 */
.L_x_16333:
[----:B------:R-:W-:Y:S05]  /*3640*/  BSYNC B0 ;  /* 0x0000000000007941 */ /* 0x000fea0003800000 */
.L_x_16332:
[----:B------:R-:W0:Y:S01]  /*3650*/  F2I.FTZ.TRUNC.NTZ R18, R18 ;  /* 0x0000001200127305 */ /* 0x000e22000021f100 */
[----:B------:R-:W-:Y:S05]  /*3660*/  BRA `(.L_x_16312) ;  /* 0x0000044000007947 */ /* 0x000fea0003800000 */
.L_x_16330:
        /* <DEDUP_REMOVED lines=21> */
.L_x_16339:
[----:B------:R-:W-:Y:S05]  /*37c0*/  BSYNC B1 ;  /* 0x0000000000017941 */ /* 0x000fea0003800000 */
.L_x_16338:
[----:B------:R-:W-:Y:S01]  /*37d0*/  IMAD.SHL.U32 R2, R2, 0x200000, RZ ;  /* 0x0020000002027824 */ /* 0x000fe200078e00ff */
[----:B------:R-:W-:-:S04]  /*37e0*/  LEA R3, R0, 0x37800000, 0x17 ;  /* 0x3780000000037811 */ /* 0x000fc800078eb8ff */
[----:B------:R-:W-:Y:S02]  /*37f0*/  LOP3.LUT R18, R3, R2, R18, 0xfe, !PT ;  /* 0x0000000203127212 */ /* 0x000fe400078efe12 */
.L_x_16337:
[----:B------:R-:W-:Y:S05]  /*3800*/  BSYNC B0 ;  /* 0x0000000000007941 */ /* 0x000fea0003800000 */
.L_x_16336:
[----:B------:R-:W0:Y:S01]  /*3810*/  F2I.FTZ.TRUNC.NTZ R18, R18 ;  /* 0x0000001200127305 */ /* 0x000e22000021f100 */
[----:B------:R-:W-:Y:S05]  /*3820*/  BRA `(.L_x_16312) ;  /* 0x0000028000007947 */ /* 0x000fea0003800000 */
.L_x_16329:
        /* <DEDUP_REMOVED lines=14> */
.L_x_16343:
[----:B------:R-:W-:Y:S05]  /*3910*/  BSYNC B0 ;  /* 0x0000000000007941 */ /* 0x000fea0003800000 */
.L_x_16342:
[----:B------:R-:W0:Y:S01]  /*3920*/  F2I.FTZ.TRUNC.NTZ R18, R18 ;  /* 0x0000001200127305 */ /* 0x000e22000021f100 */
[----:B------:R-:W-:Y:S05]  /*3930*/  BRA `(.L_x_16312) ;  /* 0x0000017000007947 */ /* 0x000fea0003800000 */
.L_x_16317:
        /* <DEDUP_REMOVED lines=20> */
.L_x_16341:
[----:B------:R0:W5:Y:S01]  /*3a80*/  LDG.E R18, [R2.64] ;  /* 0x0000002402127981 */ /* 0x000162000c1e1900 */
[----:B------:R-:W-:Y:S05]  /*3a90*/  BRA `(.L_x_16312) ;  /* 0x0000001000007947 */ /* 0x000fea0003800000 */
.L_x_16340:
[----:B------:R0:W5:Y:S02]  /*3aa0*/  LDG.E R18, [R2.64] ;  /* 0x0000002402127981 */ /* 0x000164000c1e1900 */
.L_x_16312:
[----:B------:R-:W-:Y:S05]  /*3ab0*/  BSYNC B6 ;  /* 0x0000000000067941 */ /* 0x000fea0003800000 */
.L_x_16311:
[----:B0-----:R-:W0:Y:S01]  /*3ac0*/  S2R R19, SR_TID.X ;  /* 0x0000000000137919 */ /* 0x001e220000002100 */
[----:B------:R-:W4:Y:S01]  /*3ad0*/  LDC.U8 R2, c[0x0][0x18c] ;  /* 0x00006300ff027b82 */ /* 0x000f220000000000 */
[----:B------:R-:W-:Y:S01]  /*3ae0*/  BSSY B0, `(.L_x_16344) ;  /* 0x000001e000007945 */ /* 0x000fe20003800000 */
[----:B------:R-:W-:Y:S02]  /*3af0*/  IABS R0, c[0x0][0x168] ;  /* 0x00005a0000007a13 */ /* 0x000fe40000000000 */
[C---:B0-----:R-:W-:Y:S02]  /*3b00*/  ISETP.GE.AND P0, PT, R19.reuse, R16, PT ;  /* 0x000000101300720c */ /* 0x041fe40003f06270 */
[C---:B------:R-:W-:Y:S02]  /*3b10*/  IADD3 R3, R19.reuse, 0x100, RZ ;  /* 0x0000010013037810 */ /* 0x040fe40007ffe0ff */
[----:B------:R-:W-:-:S02]  /*3b20*/  IADD3 R23, R19, 0x80, RZ ;  /* 0x0000008013177810 */ /* 0x000fc40007ffe0ff */
[----:B------:R-:W-:Y:S02]  /*3b30*/  ISETP.GE.AND P1, PT, R3, R16, PT ;  /* 0x000000100300720c */ /* 0x000fe40003f26270 */
[----:B------:R-:W-:-:S05]  /*3b40*/  IADD3 R7, R19, 0x180, RZ ;  /* 0x0000018013077810 */ /* 0x000fca0007ffe0ff */
[----:B------:R-:W-:Y:S05]  /*3b50*/  @P0 BRA `(.L_x_16345) ;  /* 0x0000016000000947 */ /* 0x000fea0003800000 */
[----:B----4-:R-:W0:Y:S01]  /*3b60*/  I2F.RP R3, R0 ;  /* 0x0000000000037306 */ /* 0x010e220000209400 */
[----:B-----5:R-:W-:Y:S02]  /*3b70*/  IABS R6, R25 ;  /* 0x0000001900067213 */ /* 0x020fe40000000000 */
[----:B------:R-:W-:-:S04]  /*3b80*/  LOP3.LUT R25, R25, c[0x0][0x168], RZ, 0x3c, !PT ;  /* 0x00005a0019197a12 */ /* 0x000fc800078e3cff */
[----:B------:R-:W-:Y:S01]  /*3b90*/  ISETP.GE.AND P4, PT, R25, RZ, PT ;  /* 0x000000ff1900720c */ /* 0x000fe20003f86270 */
[----:B0-----:R-:W0:Y:S02]  /*3ba0*/  MUFU.RCP R3, R3 ;  /* 0x0000000300037308 */ /* 0x001e240000001000 */
[----:B0-----:R-:W-:-:S06]  /*3bb0*/  IADD3 R4, R3, 0xffffffe, RZ ;  /* 0x0ffffffe03047810 */ /* 0x001fcc0007ffe0ff */
[----:B------:R0:W4:Y:S02]  /*3bc0*/  F2I.FTZ.U32.TRUNC.NTZ R5, R4 ;  /* 0x0000000400057305 */ /* 0x000124000021f000 */
[----:B0-----:R-:W-:Y:S02]  /*3bd0*/  IMAD.MOV.U32 R4, RZ, RZ, RZ ;  /* 0x000000ffff047224 */ /* 0x001fe400078e00ff */
[----:B----4-:R-:W-:-:S04]  /*3be0*/  IMAD.MOV R9, RZ, RZ, -R5 ;  /* 0x000000ffff097224 */ /* 0x010fc800078e0a05 */
[----:B------:R-:W-:-:S04]  /*3bf0*/  IMAD R9, R9, R0, RZ ;  /* 0x0000000009097224 */ /* 0x000fc800078e02ff */
[----:B------:R-:W-:-:S06]  /*3c00*/  IMAD.HI.U32 R5, R5, R9, R4 ;  /* 0x0000000905057227 */ /* 0x000fcc00078e0004 */
[----:B------:R-:W-:-:S04]  /*3c10*/  IMAD.HI.U32 R4, R5, R6, RZ ;  /* 0x0000000605047227 */ /* 0x000fc800078e00ff */
[----:B------:R-:W-:-:S04]  /*3c20*/  IMAD.MOV R3, RZ, RZ, -R4 ;  /* 0x000000ffff037224 */ /* 0x000fc800078e0a04 */
[----:B------:R-:W-:-:S05]  /*3c30*/  IMAD R3, R0, R3, R6 ;  /* 0x0000000300037224 */ /* 0x000fca00078e0206 */
[----:B------:R-:W-:-:S13]  /*3c40*/  ISETP.GT.U32.AND P3, PT, R0, R3, PT ;  /* 0x000000030000720c */ /* 0x000fda0003f64070 */
[----:B------:R-:W-:Y:S01]  /*3c50*/  @!P3 IMAD.IADD R3, R3, 0x1, -R0 ;  /* 0x000000010303b824 */ /* 0x000fe200078e0a00 */
[----:B------:R-:W-:Y:S02]  /*3c60*/  @!P3 IADD3 R4, R4, 0x1, RZ ;  /* 0x000000010404b810 */ /* 0x000fe40007ffe0ff */
[----:B------:R-:W-:Y:S02]  /*3c70*/  ISETP.NE.AND P3, PT, RZ, c[0x0][0x168], PT ;  /* 0x00005a00ff007a0c */ /* 0x000fe40003f65270 */
[----:B------:R-:W-:-:S13]  /*3c80*/  ISETP.GE.U32.AND P2, PT, R3, R0, PT ;  /* 0x000000000300720c */ /* 0x000fda0003f46070 */
[----:B------:R-:W-:-:S05]  /*3c90*/  @P2 IADD3 R4, R4, 0x1, RZ ;  /* 0x0000000104042810 */ /* 0x000fca0007ffe0ff */
[----:B------:R-:W-:Y:S01]  /*3ca0*/  @!P4 IMAD.MOV R4, RZ, RZ, -R4 ;  /* 0x000000ffff04c224 */ /* 0x000fe200078e0a04 */
[----:B------:R-:W-:Y:S02]  /*3cb0*/  @!P3 LOP3.LUT R4, RZ, c[0x0][0x168], RZ, 0x33, !PT ;  /* 0x00005a00ff04ba12 */ /* 0x000fe400078e33ff */
.L_x_16345:
[----:B----4-:R-:W-:Y:S05]  /*3cc0*/  BSYNC B0 ;  /* 0x0000000000007941 */ /* 0x010fea0003800000 */
.L_x_16344:
[-C--:B------:R-:W-:Y:S01]  /*3cd0*/  ISETP.GE.AND P3, PT, R23, R16.reuse, PT ;  /* 0x000000101700720c */ /* 0x080fe20003f66270 */
[----:B------:R-:W-:Y:S01]  /*3ce0*/  BSSY B0, `(.L_x_16346) ;  /* 0x000001a000007945 */ /* 0x000fe20003800000 */
[----:B------:R-:W-:-:S11]  /*3cf0*/  ISETP.GE.AND P2, PT, R7, R16, PT ;  /* 0x000000100700720c */ /* 0x000fd60003f46270 */
[----:B------:R-:W-:Y:S05]  /*3d00*/  @P3 BRA `(.L_x_16347) ;  /* 0x0000017000003947 */ /* 0x000fea0003800000 */
[----:B------:R-:W0:Y:S01]  /*3d10*/  I2F.RP R8, R0 ;  /* 0x0000000000087306 */ /* 0x000e220000209400 */
[----:B------:R-:W-:Y:S01]  /*3d20*/  IMAD.MOV.U32 R6, RZ, RZ, RZ ;  /* 0x000000ffff067224 */ /* 0x000fe200078e00ff */
[----:B-1---5:R-:W-:Y:S02]  /*3d30*/  IABS R5, R24 ;  /* 0x0000001800057213 */ /* 0x022fe40000000000 */
[----:B------:R-:W-:-:S04]  /*3d40*/  LOP3.LUT R24, R24, c[0x0][0x168], RZ, 0x3c, !PT ;  /* 0x00005a0018187a12 */ /* 0x000fc800078e3cff */
[----:B------:R-:W-:Y:S01]  /*3d50*/  ISETP.GE.AND P3, PT, R24, RZ, PT ;  /* 0x000000ff1800720c */ /* 0x000fe20003f66270 */
[----:B0-----:R-:W0:Y:S02]  /*3d60*/  MUFU.RCP R8, R8 ;  /* 0x0000000800087308 */ /* 0x001e240000001000 */
[----:B0-----:R-:W-:-:S06]  /*3d70*/  IADD3 R7, R8, 0xffffffe, RZ ;  /* 0x0ffffffe08077810 */ /* 0x001fcc0007ffe0ff */
[----:B------:R-:W0:Y:S02]  /*3d80*/  F2I.FTZ.U32.TRUNC.NTZ R7, R7 ;  /* 0x0000000700077305 */ /* 0x000e24000021f000 */
[----:B0-----:R-:W-:-:S04]  /*3d90*/  IMAD.MOV R3, RZ, RZ, -R7 ;  /* 0x000000ffff037224 */ /* 0x001fc800078e0a07 */
        /* <DEDUP_REMOVED lines=11> */
[----:B------:R-:W-:-:S04]  /*3e50*/  IMAD.MOV.U32 R24, RZ, RZ, R3 ;  /* 0x000000ffff187224 */ /* 0x000fc800078e0003 */
[----:B------:R-:W-:Y:S01]  /*3e60*/  @!P3 IMAD.MOV R24, RZ, RZ, -R24 ;  /* 0x000000ffff18b224 */ /* 0x000fe200078e0a18 */
[----:B------:R-:W-:Y:S02]  /*3e70*/  @!P5 LOP3.LUT R24, RZ, c[0x0][0x168], RZ, 0x33, !PT ;  /* 0x00005a00ff18da12 */ /* 0x000fe400078e33ff */
.L_x_16347:
[----:B------:R-:W-:Y:S05]  /*3e80*/  BSYNC B0 ;  /* 0x0000000000007941 */ /* 0x000fea0003800000 */
.L_x_16346:
[----:B------:R-:W-:Y:S01]  /*3e90*/  BSSY B0, `(.L_x_16348) ;  /* 0x0000019000007945 */ /* 0x000fe20003800000 */
[----:B------:R-:W-:Y:S05]  /*3ea0*/  @P1 BRA `(.L_x_16349) ;  /* 0x0000017000001947 */ /* 0x000fea0003800000 */
[----:B------:R-:W0:Y:S01]  /*3eb0*/  I2F.RP R8, R0 ;  /* 0x0000000000087306 */ /* 0x000e220000209400 */
[----:B------:R-:W-:Y:S01]  /*3ec0*/  IMAD.MOV.U32 R6, RZ, RZ, RZ ;  /* 0x000000ffff067224 */ /* 0x000fe200078e00ff */
[----:B--2--5:R-:W-:Y:S02]  /*3ed0*/  IABS R5, R22 ;  /* 0x0000001600057213 */ /* 0x024fe40000000000 */
        /* <DEDUP_REMOVED lines=20> */
.L_x_16349:
[----:B------:R-:W-:Y:S05]  /*4020*/  BSYNC B0 ;  /* 0x0000000000007941 */ /* 0x000fea0003800000 */
.L_x_16348:
[----:B------:R-:W-:Y:S01]  /*4030*/  BSSY B0, `(.L_x_16350) ;  /* 0x0000019000007945 */ /* 0x000fe20003800000 */
[----:B------:R-:W-:Y:S05]  /*4040*/  @P2 BRA `(.L_x_16351) ;  /* 0x0000017000002947 */ /* 0x000fea0003800000 */
[----:B------:R-:W0:Y:S01]  /*4050*/  I2F.RP R8, R0 ;  /* 0x0000000000087306 */ /* 0x000e220000209400 */
[----:B------:R-:W-:Y:S01]  /*4060*/  IMAD.MOV.U32 R6, RZ, RZ, RZ ;  /* 0x000000ffff067224 */ /* 0x000fe200078e00ff */
[----:B---3-5:R-:W-:Y:S02]  /*4070*/  IABS R5, R18 ;  /* 0x0000001200057213 */ /* 0x028fe40000000000 */
        /* <DEDUP_REMOVED lines=20> */
.L_x_16351:
[----:B------:R-:W-:Y:S05]  /*41c0*/  BSYNC B0 ;  /* 0x0000000000007941 */ /* 0x000fea0003800000 */
.L_x_16350:
        /* <DEDUP_REMOVED lines=20> */
.L_x_16357:
[----:B------:R0:W-:Y:S01]  /*4310*/  STG.E.U8 [R8.64], R4 ;  /* 0x0000000408007986 */ /* 0x0001e2000c101124 */
[----:B------:R-:W-:Y:S01]  /*4320*/  IMAD.MOV.U32 R19, RZ, RZ, R23 ;  /* 0x000000ffff137224 */ /* 0x000fe200078e0017 */
[----:B------:R-:W-:Y:S05]  /*4330*/  BRA `(.L_x_16353) ;  /* 0x00000e9000007947 */ /* 0x000fea0003800000 */
.L_x_16356:
[----:B------:R-:W-:-:S13]  /*4340*/  ISETP.NE.AND P0, PT, R0, 0x2, PT ;  /* 0x000000020000780c */ /* 0x000fda0003f05270 */
[----:B------:R-:W-:Y:S05]  /*4350*/  @!P0 BRA `(.L_x_16359) ;  /* 0x000000b000008947 */ /* 0x000fea0003800000 */
[----:B------:R-:W-:-:S13]  /*4360*/  ISETP.NE.AND P0, PT, R0, 0x3, PT ;  /* 0x000000030000780c */ /* 0x000fda0003f05270 */
[----:B------:R-:W-:Y:S05]  /*4370*/  @!P0 BRA `(.L_x_16360) ;  /* 0x0000006000008947 */ /* 0x000fea0003800000 */
[----:B------:R-:W-:-:S13]  /*4380*/  ISETP.NE.AND P0, PT, R0, 0x4, PT ;  /* 0x000000040000780c */ /* 0x000fda0003f05270 */
[----:B------:R-:W-:Y:S05]  /*4390*/  @P0 BRA `(.L_x_16358) ;  /* 0x00000c8000000947 */ /* 0x000fea0003800000 */
[----:B------:R-:W-:Y:S01]  /*43a0*/  SHF.R.S32.HI R5, RZ, 0x1f, R4 ;  /* 0x0000001fff057819 */ /* 0x000fe20000011404 */
[----:B------:R-:W-:-:S04]  /*43b0*/  IMAD.MOV.U32 R19, RZ, RZ, R23 ;  /* 0x000000ffff137224 */ /* 0x000fc800078e0017 */
[----:B------:R0:W-:Y:S01]  /*43c0*/  STG.E.64 [R8.64], R4 ;  /* 0x0000000408007986 */ /* 0x0001e2000c101b24 */
[----:B------:R-:W-:Y:S05]  /*43d0*/  BRA `(.L_x_16353) ;  /* 0x00000df000007947 */ /* 0x000fea0003800000 */
.L_x_16360:
[----:B------:R0:W-:Y:S01]  /*43e0*/  STG.E [R8.64], R4 ;  /* 0x0000000408007986 */ /* 0x0001e2000c101924 */
[----:B------:R-:W-:Y:S01]  /*43f0*/  IMAD.MOV.U32 R19, RZ, RZ, R23 ;  /* 0x000000ffff137224 */ /* 0x000fe200078e0017 */
[----:B------:R-:W-:Y:S05]  /*4400*/  BRA `(.L_x_16353) ;  /* 0x00000dc000007947 */ /* 0x000fea0003800000 */
.L_x_16359:
[----:B------:R0:W-:Y:S01]  /*4410*/  STG.E.U16 [R8.64], R4 ;  /* 0x0000000408007986 */ /* 0x0001e2000c101524 */
[----:B------:R-:W-:Y:S01]  /*4420*/  IMAD.MOV.U32 R19, RZ, RZ, R23 ;  /* 0x000000ffff137224 */ /* 0x000fe200078e0017 */
[----:B------:R-:W-:Y:S05]  /*4430*/  BRA `(.L_x_16353) ;  /* 0x00000d9000007947 */ /* 0x000fea0003800000 */
.L_x_16355:
        /* <DEDUP_REMOVED lines=10> */
.L_x_16362:
[----:B------:R-:W0:Y:S01]  /*44e0*/  I2F R0, R4 ;  /* 0x0000000400007306 */ /* 0x000e220000201400 */
[----:B------:R-:W-:Y:S01]  /*44f0*/  IMAD.MOV.U32 R19, RZ, RZ, R23 ;  /* 0x000000ffff137224 */ /* 0x000fe200078e0017 */
[----:B0-----:R-:W-:-:S05]  /*4500*/  F2FP.PACK_AB R0, RZ, R0 ;  /* 0x00000000ff00723e */ /* 0x001fca00000000ff */
[----:B------:R0:W-:Y:S01]  /*4510*/  STG.E.U16 [R8.64], R0 ;  /* 0x0000000008007986 */ /* 0x0001e2000c101524 */
[----:B------:R-:W-:Y:S05]  /*4520*/  BRA `(.L_x_16353) ;  /* 0x00000ca000007947 */ /* 0x000fea0003800000 */
.L_x_16361:
        /* <DEDUP_REMOVED lines=11> */
.L_x_16364:
[----:B------:R-:W0:Y:S01]  /*45e0*/  I2F R4, R4 ;  /* 0x0000000400047306 */ /* 0x000e220000201400 */
[----:B------:R-:W-:Y:S01]  /*45f0*/  IMAD.MOV.U32 R19, RZ, RZ, R23 ;  /* 0x000000ffff137224 */ /* 0x000fe200078e0017 */
[----:B0-----:R-:W-:-:S04]  /*4600*/  F2FP.PACK_AB R3, RZ, R4 ;  /* 0x00000004ff03723e */ /* 0x001fc800000000ff */
[----:B------:R-:W-:-:S05]  /*4610*/  PRMT R3, R3, 0x5410, RZ ;  /* 0x0000541003037816 */ /* 0x000fca00000000ff */
[----:B------:R0:W-:Y:S01]  /*4620*/  STG.E [R8.64], R3 ;  /* 0x0000000308007986 */ /* 0x0001e2000c101924 */
[----:B------:R-:W-:Y:S05]  /*4630*/  BRA `(.L_x_16353) ;  /* 0x00000b9000007947 */ /* 0x000fea0003800000 */
.L_x_16363:
[----:B------:R-:W0:Y:S01]  /*4640*/  I2F.F64 R4, R4 ;  /* 0x0000000400047312 */ /* 0x000e220000201c00 */
[----:B------:R-:W-:Y:S01]  /*4650*/  IMAD.MOV.U32 R19, RZ, RZ, R23 ;  /* 0x000000ffff137224 */ /* 0x000fe200078e0017 */
[----:B0-----:R0:W-:Y:S01]  /*4660*/  STG.E.64 [R8.64], R4 ;  /* 0x0000000408007986 */ /* 0x0011e2000c101b24 */
[----:B------:R-:W-:Y:S05]  /*4670*/  BRA `(.L_x_16353) ;  /* 0x00000b5000007947 */ /* 0x000fea0003800000 */
.L_x_16354:
        /* <DEDUP_REMOVED lines=13> */
.L_x_16367:
[----:B------:R-:W0:Y:S01]  /*4750*/  I2F.F64 R4, R4 ;  /* 0x0000000400047312 */ /* 0x000e220000201c00 */
[----:B------:R-:W-:Y:S01]  /*4760*/  CS2R R6, SRZ ;  /* 0x0000000000067805 */ /* 0x000fe2000001ff00 */
[----:B------:R-:W-:-:S04]  /*4770*/  IMAD.MOV.U32 R19, RZ, RZ, R23 ;  /* 0x000000ffff137224 */ /* 0x000fc800078e0017 */
[----:B0-----:R0:W-:Y:S01]  /*4780*/  STG.E.128 [R8.64], R4 ;  /* 0x0000000408007986 */ /* 0x0011e2000c101d24 */
[----:B------:R-:W-:Y:S05]  /*4790*/  BRA `(.L_x_16353) ;  /* 0x00000a3000007947 */ /* 0x000fea0003800000 */
.L_x_16366:
        /* <DEDUP_REMOVED lines=21> */
.L_x_16371:
[----:B------:R-:W-:Y:S05]  /*48f0*/  BSYNC B0 ;  /* 0x0000000000007941 */ /* 0x000fea0003800000 */
.L_x_16370:
[----:B------:R-:W-:Y:S01]  /*4900*/  LOP3.LUT R5, R0, R5, RZ, 0xfc, !PT ;  /* 0x0000000500057212 */ /* 0x000fe200078efcff */
[----:B------:R-:W-:-:S04]  /*4910*/  IMAD.MOV.U32 R19, RZ, RZ, R23 ;  /* 0x000000ffff137224 */ /* 0x000fc800078e0017 */
[----:B------:R0:W-:Y:S01]  /*4920*/  STG.E.U8 [R8.64], R5 ;  /* 0x0000000508007986 */ /* 0x0001e2000c101124 */
[----:B------:R-:W-:Y:S05]  /*4930*/  BRA `(.L_x_16353) ;  /* 0x0000089000007947 */ /* 0x000fea0003800000 */
.L_x_16369:
        /* <DEDUP_REMOVED lines=13> */
.L_x_16373:
[----:B------:R-:W-:Y:S01]  /*4a10*/  IMAD.MOV.U32 R0, RZ, RZ, 0x7f ;  /* 0x0000007fff007424 */ /* 0x000fe200078e00ff */
[----:B------:R-:W-:-:S04]  /*4a20*/  ISETP.GT.U32.AND P0, PT, R3, 0x7f800000, PT ;  /* 0x7f8000000300780c */ /* 0x000fc80003f04070 */
[----:B------:R-:W-:-:S04]  /*4a30*/  SEL R0, R0, 0x7c, P0 ;  /* 0x0000007c00007807 */ /* 0x000fc80000000000 */
.L_x_16374:
[----:B------:R-:W-:Y:S05]  /*4a40*/  BSYNC B0 ;  /* 0x0000000000007941 */ /* 0x000fea0003800000 */
.L_x_16372:
[----:B------:R-:W-:Y:S01]  /*4a50*/  LOP3.LUT R3, R5, 0x80000000, RZ, 0xc0, !PT ;  /* 0x8000000005037812 */ /* 0x000fe200078ec0ff */
[----:B------:R-:W-:-:S03]  /*4a60*/  IMAD.MOV.U32 R19, RZ, RZ, R23 ;  /* 0x000000ffff137224 */ /* 0x000fc600078e0017 */
[----:B------:R-:W-:-:S04]  /*4a70*/  SHF.R.U32.HI R3, RZ, 0x18, R3 ;  /* 0x00000018ff037819 */ /* 0x000fc80000011603 */
[----:B------:R-:W-:-:S05]  /*4a80*/  LOP3.LUT R3, R0, R3, RZ, 0xfc, !PT ;  /* 0x0000000300037212 */ /* 0x000fca00078efcff */
[----:B------:R0:W-:Y:S01]  /*4a90*/  STG.E.U8 [R8.64], R3 ;  /* 0x0000000308007986 */ /* 0x0001e2000c101124 */
[----:B------:R-:W-:Y:S05]  /*4aa0*/  BRA `(.L_x_16353) ;  /* 0x0000072000007947 */ /* 0x000fea0003800000 */
.L_x_16368:
[----:B------:R-:W0:Y:S01]  /*4ab0*/  I2F R0, R4 ;  /* 0x0000000400007306 */ /* 0x000e220000201400 */
[----:B------:R-:W-:Y:S01]  /*4ac0*/  IMAD.MOV.U32 R19, RZ, RZ, R23 ;  /* 0x000000ffff137224 */ /* 0x000fe200078e0017 */
[----:B0-----:R-:W-:-:S05]  /*4ad0*/  F2FP.BF16.PACK_AB R0, RZ, R0 ;  /* 0x00000000ff00723e */ /* 0x001fca00000010ff */
[----:B------:R0:W-:Y:S01]  /*4ae0*/  STG.E.U16 [R8.64], R0 ;  /* 0x0000000008007986 */ /* 0x0001e2000c101524 */
[----:B------:R-:W-:Y:S05]  /*4af0*/  BRA `(.L_x_16353) ;  /* 0x000006d000007947 */ /* 0x000fea0003800000 */
.L_x_16365:
        /* <DEDUP_REMOVED lines=11> */
.L_x_16377:
        /* <DEDUP_REMOVED lines=17> */
.L_x_16380:
[----:B------:R-:W-:-:S04]  /*4cc0*/  LOP3.LUT R0, R7, 0x80000000, RZ, 0xc0, !PT ;  /* 0x8000000007007812 */ /* 0x000fc800078ec0ff */
[----:B------:R-:W-:-:S04]  /*4cd0*/  SHF.R.U32.HI R0, RZ, 0x18, R0 ;  /* 0x00000018ff007819 */ /* 0x000fc80000011600 */
[----:B------:R-:W-:Y:S02]  /*4ce0*/  LOP3.LUT R0, R3, R0, RZ, 0xfc, !PT ;  /* 0x0000000003007212 */ /* 0x000fe400078efcff */
.L_x_16379:
[----:B------:R-:W-:Y:S05]  /*4cf0*/  BSYNC B0 ;  /* 0x0000000000007941 */ /* 0x000fea0003800000 */
.L_x_16378:
[----:B------:R0:W-:Y:S01]  /*4d00*/  STG.E.U8 [R8.64], R0 ;  /* 0x0000000008007986 */ /* 0x0001e2000c101124 */
[----:B------:R-:W-:Y:S01]  /*4d10*/  IMAD.MOV.U32 R19, RZ, RZ, R23 ;  /* 0x000000ffff137224 */ /* 0x000fe200078e0017 */
[----:B------:R-:W-:Y:S05]  /*4d20*/  BRA `(.L_x_16353) ;  /* 0x000004a000007947 */ /* 0x000fea0003800000 */
.L_x_16376:
        /* <DEDUP_REMOVED lines=17> */
.L_x_16383:
[----:B------:R-:W-:-:S04]  /*4e40*/  LOP3.LUT R0, R7, 0x80000000, RZ, 0xc0, !PT ;  /* 0x8000000007007812 */ /* 0x000fc800078ec0ff */
[----:B------:R-:W-:-:S04]  /*4e50*/  SHF.R.U32.HI R0, RZ, 0x18, R0 ;  /* 0x00000018ff007819 */ /* 0x000fc80000011600 */
[----:B------:R-:W-:Y:S02]  /*4e60*/  LOP3.LUT R0, R3, R0, RZ, 0xfc, !PT ;  /* 0x0000000003007212 */ /* 0x000fe400078efcff */
.L_x_16382:
[----:B------:R-:W-:Y:S05]  /*4e70*/  BSYNC B0 ;  /* 0x0000000000007941 */ /* 0x000fea0003800000 */
.L_x_16381:
[----:B------:R0:W-:Y:S01]  /*4e80*/  STG.E.U8 [R8.64], R0 ;  /* 0x0000000008007986 */ /* 0x0001e2000c101124 */
[----:B------:R-:W-:Y:S01]  /*4e90*/  IMAD.MOV.U32 R19, RZ, RZ, R23 ;  /* 0x000000ffff137224 */ /* 0x000fe200078e0017 */
[----:B------:R-:W-:Y:S05]  /*4ea0*/  BRA `(.L_x_16353) ;  /* 0x0000032000007947 */ /* 0x000fea0003800000 */
.L_x_16375:
        /* <DEDUP_REMOVED lines=23> */
.L_x_16358:
        /* <DEDUP_REMOVED lines=21> */
.L_x_16385:
[----:B------:R-:W-:Y:S01]  /*5170*/  SHF.R.S32.HI R5, RZ, 0x1f, R4 ;  /* 0x0000001fff057819 */ /* 0x000fe20000011404 */
[----:B------:R-:W-:-:S04]  /*5180*/  IMAD.MOV.U32 R19, RZ, RZ, R23 ;  /* 0x000000ffff137224 */ /* 0x000fc800078e0017 */
[----:B------:R0:W-:Y:S01]  /*5190*/  STG.E.64 [R8.64], R4 ;  /* 0x0000000408007986 */ /* 0x0001e2000c101b24 */
[----:B------:R-:W-:Y:S05]  /*51a0*/  BRA `(.L_x_16353) ;  /* 0x0000002000007947 */ /* 0x000fea0003800000 */
.L_x_16384:
[----:B------:R0:W-:Y:S01]  /*51b0*/  STG.E [R8.64], R4 ;  /* 0x0000000408007986 */ /* 0x0001e2000c101924 */
[----:B------:R-:W-:-:S03]  /*51c0*/  IMAD.MOV.U32 R19, RZ, RZ, R23 ;  /* 0x000000ffff137224 */ /* 0x000fc600078e0017 */
.L_x_16353:
[----:B------:R-:W-:Y:S05]  /*51d0*/  BSYNC B6 ;  /* 0x0000000000067941 */ /* 0x000fea0003800000 */
.L_x_16352:
        /* <DEDUP_REMOVED lines=21> */
.L_x_16391:
[----:B-1---5:R0:W-:Y:S01]  /*5330*/  STG.E.U8 [R8.64], R24 ;  /* 0x0000001808007986 */ /* 0x0221e2000c101124 */
[----:B------:R-:W-:Y:S05]  /*5340*/  BRA `(.L_x_16393) ;  /* 0x00000d7000007947 */ /* 0x000fea0003800000 */
.L_x_16390:
[----:B------:R-:W-:-:S13]  /*5350*/  ISETP.NE.AND P0, PT, R0, 0x2, PT ;  /* 0x000000020000780c */ /* 0x000fda0003f05270 */
[----:B------:R-:W-:Y:S05]  /*5360*/  @!P0 BRA `(.L_x_16394) ;  /* 0x0000009000008947 */ /* 0x000fea0003800000 */
[----:B------:R-:W-:-:S13]  /*5370*/  ISETP.NE.AND P0, PT, R0, 0x3, PT ;  /* 0x000000030000780c */ /* 0x000fda0003f05270 */
[----:B------:R-:W-:Y:S05]  /*5380*/  @!P0 BRA `(.L_x_16395) ;  /* 0x0000005000008947 */ /* 0x000fea0003800000 */
[----:B------:R-:W-:-:S13]  /*5390*/  ISETP.NE.AND P0, PT, R0, 0x4, PT ;  /* 0x000000040000780c */ /* 0x000fda0003f05270 */
[----:B------:R-:W-:Y:S05]  /*53a0*/  @P0 BRA `(.L_x_16392) ;  /* 0x00000b9000000947 */ /* 0x000fea0003800000 */
[----:B-1---5:R-:W-:-:S05]  /*53b0*/  SHF.R.S32.HI R25, RZ, 0x1f, R24 ;  /* 0x0000001fff197819 */ /* 0x022fca0000011418 */
[----:B------:R0:W-:Y:S01]  /*53c0*/  STG.E.64 [R8.64], R24 ;  /* 0x0000001808007986 */ /* 0x0001e2000c101b24 */
[----:B------:R-:W-:Y:S05]  /*53d0*/  BRA `(.L_x_16393) ;  /* 0x00000ce000007947 */ /* 0x000fea0003800000 */
.L_x_16395:
[----:B-1---5:R0:W-:Y:S01]  /*53e0*/  STG.E [R8.64], R24 ;  /* 0x0000001808007986 */ /* 0x0221e2000c101924 */
[----:B------:R-:W-:Y:S05]  /*53f0*/  BRA `(.L_x_16393) ;  /* 0x00000cc000007947 */ /* 0x000fea0003800000 */
.L_x_16394:
[----:B-1---5:R0:W-:Y:S01]  /*5400*/  STG.E.U16 [R8.64], R24 ;  /* 0x0000001808007986 */ /* 0x0221e2000c101524 */
[----:B------:R-:W-:Y:S05]  /*5410*/  BRA `(.L_x_16393) ;  /* 0x00000ca000007947 */ /* 0x000fea0003800000 */
.L_x_16389:
[----:B------:R-:W-:-:S13]  /*5420*/  ISETP.GT.AND P0, PT, R0, 0x6, PT ;  /* 0x000000060000780c */ /* 0x000fda0003f04270 */
[----:B------:R-:W-:Y:S05]  /*5430*/  @P0 BRA `(.L_x_16396) ;  /* 0x000000b000000947 */ /* 0x000fea0003800000 */
[----:B------:R-:W-:-:S13]  /*5440*/  ISETP.NE.AND P0, PT, R0, 0x5, PT ;  /* 0x000000050000780c */ /* 0x000fda0003f05270 */
[----:B------:R-:W-:Y:S05]  /*5450*/  @!P0 BRA `(.L_x_16397) ;  /* 0x0000005000008947 */ /* 0x000fea0003800000 */
[----:B------:R-:W-:-:S13]  /*5460*/  ISETP.NE.AND P0, PT, R0, 0x6, PT ;  /* 0x000000060000780c */ /* 0x000fda0003f05270 */
[----:B------:R-:W-:Y:S05]  /*5470*/  @P0 BRA `(.L_x_16392) ;  /* 0x00000ac000000947 */ /* 0x000fea0003800000 */
[----:B-1---5:R-:W0:Y:S02]  /*5480*/  I2F R3, R24 ;  /* 0x0000001800037306 */ /* 0x022e240000201400 */
[----:B0-----:R0:W-:Y:S01]  /*5490*/  STG.E [R8.64], R3 ;  /* 0x0000000308007986 */ /* 0x0011e2000c101924 */
[----:B------:R-:W-:Y:S05]  /*54a0*/  BRA `(.L_x_16393) ;  /* 0x00000c1000007947 */ /* 0x000fea0003800000 */
.L_x_16397:
[----:B-1---5:R-:W0:Y:S02]  /*54b0*/  I2F R0, R24 ;  /* 0x0000001800007306 */ /* 0x022e240000201400 */
[----:B0-----:R-:W-:-:S05]  /*54c0*/  F2FP.PACK_AB R0, RZ, R0 ;  /* 0x00000000ff00723e */ /* 0x001fca00000000ff */
[----:B------:R0:W-:Y:S01]  /*54d0*/  STG.E.U16 [R8.64], R0 ;  /* 0x0000000008007986 */ /* 0x0001e2000c101524 */
[----:B------:R-:W-:Y:S05]  /*54e0*/  BRA `(.L_x_16393) ;  /* 0x00000bd000007947 */ /* 0x000fea0003800000 */
.L_x_16396:
[----:B------:R-:W-:-:S13]  /*54f0*/  ISETP.NE.AND P0, PT, R0, 0x7, PT ;  /* 0x000000070000780c */ /* 0x000fda0003f05270 */
[----:B------:R-:W-:Y:S05]  /*5500*/  @!P0 BRA `(.L_x_16398) ;  /* 0x000000d000008947 */ /* 0x000fea0003800000 */
[----:B------:R-:W-:-:S13]  /*5510*/  ISETP.NE.AND P0, PT, R0, 0x8, PT ;  /* 0x000000080000780c */ /* 0x000fda0003f05270 */
[----:B------:R-:W-:Y:S05]  /*5520*/  @!P0 BRA `(.L_x_16399) ;  /* 0x0000006000008947 */ /* 0x000fea0003800000 */
[----:B------:R-:W-:-:S13]  /*5530*/  ISETP.NE.AND P0, PT, R0, 0x9, PT ;  /* 0x000000090000780c */ /* 0x000fda0003f05270 */
[----:B------:R-:W-:Y:S05]  /*5540*/  @P0 BRA `(.L_x_16392) ;  /* 0x000009f000000947 */ /* 0x000fea0003800000 */
[----:B-1---5:R-:W0:Y:S01]  /*5550*/  I2F R24, R24 ;  /* 0x0000001800187306 */ /* 0x022e220000201400 */
[----:B------:R-:W-:-:S05]  /*5560*/  IMAD.MOV.U32 R25, RZ, RZ, RZ ;  /* 0x000000ffff197224 */ /* 0x000fca00078e00ff */
[----:B0-----:R0:W-:Y:S01]  /*5570*/  STG.E.64 [R8.64], R24 ;  /* 0x0000001808007986 */ /* 0x0011e2000c101b24 */
[----:B------:R-:W-:Y:S05]  /*5580*/  BRA `(.L_x_16393) ;  /* 0x00000b3000007947 */ /* 0x000fea0003800000 */
.L_x_16399:
[----:B-1---5:R-:W0:Y:S02]  /*5590*/  I2F R24, R24 ;  /* 0x0000001800187306 */ /* 0x022e240000201400 */
[----:B0-----:R-:W-:-:S04]  /*55a0*/  F2FP.PACK_AB R3, RZ, R24 ;  /* 0x00000018ff03723e */ /* 0x001fc800000000ff */
[----:B------:R-:W-:-:S05]  /*55b0*/  PRMT R3, R3, 0x5410, RZ ;  /* 0x0000541003037816 */ /* 0x000fca00000000ff */
[----:B------:R0:W-:Y:S01]  /*55c0*/  STG.E [R8.64], R3 ;  /* 0x0000000308007986 */ /* 0x0001e2000c101924 */
[----:B------:R-:W-:Y:S05]  /*55d0*/  BRA `(.L_x_16393) ;  /* 0x00000ae000007947 */ /* 0x000fea0003800000 */
.L_x_16398:
[----:B-1---5:R-:W0:Y:S02]  /*55e0*/  I2F.F64 R24, R24 ;  /* 0x0000001800187312 */ /* 0x022e240000201c00 */
[----:B0-----:R0:W-:Y:S01]  /*55f0*/  STG.E.64 [R8.64], R24 ;  /* 0x0000001808007986 */ /* 0x0011e2000c101b24 */
[----:B------:R-:W-:Y:S05]  /*5600*/  BRA `(.L_x_16393) ;  /* 0x00000ab000007947 */ /* 0x000fea0003800000 */
.L_x_16388:
        /* <DEDUP_REMOVED lines=8> */
[----:B-1---5:R-:W-:-:S04]  /*5690*/  ISETP.NE.AND P0, PT, R24, RZ, PT ;  /* 0x000000ff1800720c */ /* 0x022fc80003f05270 */
[----:B------:R-:W-:-:S05]  /*56a0*/  SEL R3, RZ, 0x1, !P0 ;  /* 0x00000001ff037807 */ /* 0x000fca0004000000 */
[----:B------:R0:W-:Y:S01]  /*56b0*/  STG.E.U8 [R8.64], R3 ;  /* 0x0000000308007986 */ /* 0x0001e2000c101124 */
[----:B------:R-:W-:Y:S05]  /*56c0*/  BRA `(.L_x_16393) ;  /* 0x000009f000007947 */ /* 0x000fea0003800000 */
.L_x_16402:
[----:B-1---5:R-:W0:Y:S01]  /*56d0*/  I2F.F64 R4, R24 ;  /* 0x0000001800047312 */ /* 0x022e220000201c00 */
[----:B------:R-:W-:-:S05]  /*56e0*/  CS2R R6, SRZ ;  /* 0x0000000000067805 */ /* 0x000fca000001ff00 */
[----:B0-----:R0:W-:Y:S01]  /*56f0*/  STG.E.128 [R8.64], R4 ;  /* 0x0000000408007986 */ /* 0x0011e2000c101d24 */
[----:B------:R-:W-:Y:S05]  /*5700*/  BRA `(.L_x_16393) ;  /* 0x000009b000007947 */ /* 0x000fea0003800000 */
.L_x_16401:
[----:B------:R-:W-:-:S13]  /*5710*/  ISETP.NE.AND P0, PT, R0, 0xf, PT ;  /* 0x0000000f0000780c */ /* 0x000fda0003f05270 */
[----:B------:R-:W-:Y:S05]  /*5720*/  @!P0 BRA `(.L_x_16403) ;  /* 0x000002d000008947 */ /* 0x000fea0003800000 */
[----:B------:R-:W-:-:S13]  /*5730*/  ISETP.NE.AND P0, PT, R0, 0x17, PT ;  /* 0x000000170000780c */ /* 0x000fda0003f05270 */
[----:B------:R-:W-:Y:S05]  /*5740*/  @!P0 BRA `(.L_x_16404) ;  /* 0x0000015000008947 */ /* 0x000fea0003800000 */
[----:B------:R-:W-:-:S13]  /*5750*/  ISETP.NE.AND P0, PT, R0, 0x18, PT ;  /* 0x000000180000780c */ /* 0x000fda0003f05270 */
[----:B------:R-:W-:Y:S05]  /*5760*/  @P0 BRA `(.L_x_16392) ;  /* 0x000007d000000947 */ /* 0x000fea0003800000 */
[----:B-1---5:R-:W0:Y:S01]  /*5770*/  I2F R7, R24 ;  /* 0x0000001800077306 */ /* 0x022e220000201400 */
        /* <DEDUP_REMOVED lines=14> */
.L_x_16406:
[----:B------:R-:W-:Y:S05]  /*5860*/  BSYNC B0 ;  /* 0x0000000000007941 */ /* 0x000fea0003800000 */
.L_x_16405:
[----:B------:R-:W-:-:S05]  /*5870*/  LOP3.LUT R5, R0, R5, RZ, 0xfc, !PT ;  /* 0x0000000500057212 */ /* 0x000fca00078efcff */
[----:B------:R0:W-:Y:S01]  /*5880*/  STG.E.U8 [R8.64], R5 ;  /* 0x0000000508007986 */ /* 0x0001e2000c101124 */
[----:B------:R-:W-:Y:S05]  /*5890*/  BRA `(.L_x_16393) ;  /* 0x0000082000007947 */ /* 0x000fea0003800000 */
.L_x_16404:
[----:B-1---5:R-:W0:Y:S01]  /*58a0*/  I2F R5, R24 ;  /* 0x0000001800057306 */ /* 0x022e220000201400 */
        /* <DEDUP_REMOVED lines=12> */
.L_x_16408:
[----:B------:R-:W-:Y:S01]  /*5970*/  IMAD.MOV.U32 R0, RZ, RZ, 0x7f ;  /* 0x0000007fff007424 */ /* 0x000fe200078e00ff */
[----:B------:R-:W-:-:S04]  /*5980*/  ISETP.GT.U32.AND P0, PT, R3, 0x7f800000, PT ;  /* 0x7f8000000300780c */ /* 0x000fc80003f04070 */
[----:B------:R-:W-:-:S04]  /*5990*/  SEL R0, R0, 0x7c, P0 ;  /* 0x0000007c00007807 */ /* 0x000fc80000000000 */
.L_x_16409:
[----:B------:R-:W-:Y:S05]  /*59a0*/  BSYNC B0 ;  /* 0x0000000000007941 */ /* 0x000fea0003800000 */
.L_x_16407:
[----:B------:R-:W-:-:S04]  /*59b0*/  LOP3.LUT R3, R5, 0x80000000, RZ, 0xc0, !PT ;  /* 0x8000000005037812 */ /* 0x000fc800078ec0ff */
[----:B------:R-:W-:-:S04]  /*59c0*/  SHF.R.U32.HI R3, RZ, 0x18, R3 ;  /* 0x00000018ff037819 */ /* 0x000fc80000011603 */
[----:B------:R-:W-:-:S05]  /*59d0*/  LOP3.LUT R3, R0, R3, RZ, 0xfc, !PT ;  /* 0x0000000300037212 */ /* 0x000fca00078efcff */
[----:B------:R0:W-:Y:S01]  /*59e0*/  STG.E.U8 [R8.64], R3 ;  /* 0x0000000308007986 */ /* 0x0001e2000c101124 */
[----:B------:R-:W-:Y:S05]  /*59f0*/  BRA `(.L_x_16393) ;  /* 0x000006c000007947 */ /* 0x000fea0003800000 */
.L_x_16403:
[----:B-1---5:R-:W0:Y:S02]  /*5a00*/  I2F R0, R24 ;  /* 0x0000001800007306 */ /* 0x022e240000201400 */
[----:B0-----:R-:W-:-:S05]  /*5a10*/  F2FP.BF16.PACK_AB R0, RZ, R0 ;  /* 0x00000000ff00723e */ /* 0x001fca00000010ff */
[----:B------:R0:W-:Y:S01]  /*5a20*/  STG.E.U16 [R8.64], R0 ;  /* 0x0000000008007986 */ /* 0x0001e2000c101524 */
[----:B------:R-:W-:Y:S05]  /*5a30*/  BRA `(.L_x_16393) ;  /* 0x0000068000007947 */ /* 0x000fea0003800000 */
.L_x_16400:
        /* <DEDUP_REMOVED lines=10> */
.L_x_16412:
[----:B-1---5:R-:W0:Y:S01]  /*5ae0*/  I2F R5, R24 ;  /* 0x0000001800057306 */ /* 0x022e220000201400 */
        /* <DEDUP_REMOVED lines=16> */
.L_x_16415:
[----:B------:R-:W-:-:S04]  /*5bf0*/  LOP3.LUT R3, R5, 0x80000000, RZ, 0xc0, !PT ;  /* 0x8000000005037812 */ /* 0x000fc800078ec0ff */
[----:B------:R-:W-:-:S04]  /*5c00*/  SHF.R.U32.HI R3, RZ, 0x18, R3 ;  /* 0x00000018ff037819 */ /* 0x000fc80000011603 */
[----:B------:R-:W-:-:S04]  /*5c10*/  LOP3.LUT R0, R0, R3, RZ, 0xfc, !PT ;  /* 0x0000000300007212 */ /* 0x000fc800078efcff */
[----:B------:R-:W-:Y:S02]  /*5c20*/  PRMT R4, R0, 0x7610, R4 ;  /* 0x0000761000047816 */ /* 0x000fe40000000004 */
.L_x_16414:
[----:B------:R-:W-:Y:S05]  /*5c30*/  BSYNC B0 ;  /* 0x0000000000007941 */ /* 0x000fea0003800000 */
.L_x_16413:
[----:B------:R0:W-:Y:S01]  /*5c40*/  STG.E.U8 [R8.64], R4 ;  /* 0x0000000408007986 */ /* 0x0001e2000c101124 */
[----:B------:R-:W-:Y:S05]  /*5c50*/  BRA `(.L_x_16393) ;  /* 0x0000046000007947 */ /* 0x000fea0003800000 */
.L_x_16411:
        /* <DEDUP_REMOVED lines=17> */
.L_x_16418:
[----:B------:R-:W-:-:S04]  /*5d70*/  LOP3.LUT R3, R5, 0x80000000, RZ, 0xc0, !PT ;  /* 0x8000000005037812 */ /* 0x000fc800078ec0ff */
[----:B------:R-:W-:-:S04]  /*5d80*/  SHF.R.U32.HI R3, RZ, 0x18, R3 ;  /* 0x00000018ff037819 */ /* 0x000fc80000011603 */
[----:B------:R-:W-:-:S04]  /*5d90*/  LOP3.LUT R0, R0, R3, RZ, 0xfc, !PT ;  /* 0x0000000300007212 */ /* 0x000fc800078efcff */
[----:B------:R-:W-:Y:S02]  /*5da0*/  PRMT R4, R0, 0x7610, R4 ;  /* 0x0000761000047816 */ /* 0x000fe40000000004 */
.L_x_16417:
[----:B------:R-:W-:Y:S05]  /*5db0*/  BSYNC B0 ;  /* 0x0000000000007941 */ /* 0x000fea0003800000 */
.L_x_16416:
[----:B------:R0:W-:Y:S01]  /*5dc0*/  STG.E.U8 [R8.64], R4 ;  /* 0x0000000408007986 */ /* 0x0001e2000c101124 */
[----:B------:R-:W-:Y:S05]  /*5dd0*/  BRA `(.L_x_16393) ;  /* 0x000002e000007947 */ /* 0x000fea0003800000 */
.L_x_16410:
[----:B------:R-:W-:-:S13]  /*5de0*/  ISETP.NE.AND P0, PT, R0, 0x1c, PT ;  /* 0x0000001c0000780c */ /* 0x000fda0003f05270 */
[----:B------:R-:W-:Y:S05]  /*5df0*/  @!P0 BRA `(.L_x_16419) ;  /* 0x000002b000008947 */ /* 0x000fea0003800000 */
[----:B------:R-:W-:-:S13]  /*5e00*/  ISETP.NE.AND P0, PT, R0, 0x1d, PT ;  /* 0x0000001d0000780c */ /* 0x000fda0003f05270 */
[----:B------:R-:W-:Y:S05]  /*5e10*/  @!P0 BRA `(.L_x_16420) ;  /* 0x0000026000008947 */ /* 0x000fea0003800000 */
[----:B------:R-:W-:-:S13]  /*5e20*/  ISETP.NE.AND P0, PT, R0, 0x2c, PT ;  /* 0x0000002c0000780c */ /* 0x000fda0003f05270 */
[----:B------:R-:W-:Y:S05]  /*5e30*/  @P0 BRA `(.L_x_16392) ;  /* 0x0000010000000947 */ /* 0x000fea0003800000 */
[----:B-1---5:R-:W0:Y:S01]  /*5e40*/  I2F R24, R24 ;  /* 0x0000001800187306 */ /* 0x022e220000201400 */
        /* <DEDUP_REMOVED lines=15> */
.L_x_16392:
        /* <DEDUP_REMOVED lines=19> */
[----:B------:R-:W-:Y:S05]  /*6070*/  BRA `(.L_x_16393) ;  /* 0x0000004000007947 */ /* 0x000fea0003800000 */
.L_x_16420:
[----:B-1---5:R-:W-:-:S05]  /*6080*/  SHF.R.S32.HI R25, RZ, 0x1f, R24 ;  /* 0x0000001fff197819 */ /* 0x022fca0000011418 */
[----:B------:R0:W-:Y:S01]  /*6090*/  STG.E.64 [R8.64], R24 ;  /* 0x0000001808007986 */ /* 0x0001e2000c101b24 */
[----:B------:R-:W-:Y:S05]  /*60a0*/  BRA `(.L_x_16393) ;  /* 0x0000001000007947 */ /* 0x000fea0003800000 */
.L_x_16419:
[----:B-1---5:R0:W-:Y:S02]  /*60b0*/  STG.E [R8.64], R24 ;  /* 0x0000001808007986 */ /* 0x0221e4000c101924 */
.L_x_16393:
        /* <DEDUP_REMOVED lines=21> */
.L_x_16424:
[----:B--2---:R0:W-:Y:S01]  /*6210*/  STG.E.U8 [R8.64], R22 ;  /* 0x0000001608007986 */ /* 0x0041e2000c101124 */
[----:B------:R-:W-:Y:S05]  /*6220*/  BRA `(.L_x_16426) ;  /* 0x00000d7000007947 */ /* 0x000fea0003800000 */
.L_x_16423:
[----:B------:R-:W-:-:S13]  /*6230*/  ISETP.NE.AND P0, PT, R0, 0x2, PT ;  /* 0x000000020000780c */ /* 0x000fda0003f05270 */
[----:B------:R-:W-:Y:S05]  /*6240*/  @!P0 BRA `(.L_x_16427) ;  /* 0x0000009000008947 */ /* 0x000fea0003800000 */
[----:B------:R-:W-:-:S13]  /*6250*/  ISETP.NE.AND P0, PT, R0, 0x3, PT ;  /* 0x000000030000780c */ /* 0x000fda0003f05270 */
[----:B------:R-:W-:Y:S05]  /*6260*/  @!P0 BRA `(.L_x_16428) ;  /* 0x0000005000008947 */ /* 0x000fea0003800000 */
[----:B------:R-:W-:-:S13]  /*6270*/  ISETP.NE.AND P0, PT, R0, 0x4, PT ;  /* 0x000000040000780c */ /* 0x000fda0003f05270 */
[----:B------:R-:W-:Y:S05]  /*6280*/  @P0 BRA `(.L_x_16425) ;  /* 0x00000b9000000947 */ /* 0x000fea0003800000 */
[----:B--2---:R-:W-:-:S05]  /*6290*/  SHF.R.S32.HI R23, RZ, 0x1f, R22 ;  /* 0x0000001fff177819 */ /* 0x004fca0000011416 */
[----:B------:R0:W-:Y:S01]  /*62a0*/  STG.E.64 [R8.64], R22 ;  /* 0x0000001608007986 */ /* 0x0001e2000c101b24 */
[----:B------:R-:W-:Y:S05]  /*62b0*/  BRA `(.L_x_16426) ;  /* 0x00000ce000007947 */ /* 0x000fea0003800000 */
.L_x_16428:
[----:B--2---:R0:W-:Y:S01]  /*62c0*/  STG.E [R8.64], R22 ;  /* 0x0000001608007986 */ /* 0x0041e2000c101924 */
[----:B------:R-:W-:Y:S05]  /*62d0*/  BRA `(.L_x_16426) ;  /* 0x00000cc000007947 */ /* 0x000fea0003800000 */
.L_x_16427:
[----:B--2---:R0:W-:Y:S01]  /*62e0*/  STG.E.U16 [R8.64], R22 ;  /* 0x0000001608007986 */ /* 0x0041e2000c101524 */
[----:B------:R-:W-:Y:S05]  /*62f0*/  BRA `(.L_x_16426) ;  /* 0x00000ca000007947 */ /* 0x000fea0003800000 */
.L_x_16422:
[----:B------:R-:W-:-:S13]  /*6300*/  ISETP.GT.AND P0, PT, R0, 0x6, PT ;  /* 0x000000060000780c */ /* 0x000fda0003f04270 */
[----:B------:R-:W-:Y:S05]  /*6310*/  @P0 BRA `(.L_x_16429) ;  /* 0x000000b000000947 */ /* 0x000fea0003800000 */
[----:B------:R-:W-:-:S13]  /*6320*/  ISETP.NE.AND P0, PT, R0, 0x5, PT ;  /* 0x000000050000780c */ /* 0x000fda0003f05270 */
[----:B------:R-:W-:Y:S05]  /*6330*/  @!P0 BRA `(.L_x_16430) ;  /* 0x0000005000008947 */ /* 0x000fea0003800000 */
[----:B------:R-:W-:-:S13]  /*6340*/  ISETP.NE.AND P0, PT, R0, 0x6, PT ;  /* 0x000000060000780c */ /* 0x000fda0003f05270 */
[----:B------:R-:W-:Y:S05]  /*6350*/  @P0 BRA `(.L_x_16425) ;  /* 0x00000ac000000947 */ /* 0x000fea0003800000 */
[----:B--2---:R-:W0:Y:S02]  /*6360*/  I2F R3, R22 ;  /* 0x0000001600037306 */ /* 0x004e240000201400 */
[----:B0-----:R0:W-:Y:S01]  /*6370*/  STG.E [R8.64], R3 ;  /* 0x0000000308007986 */ /* 0x0011e2000c101924 */
[----:B------:R-:W-:Y:S05]  /*6380*/  BRA `(.L_x_16426) ;  /* 0x00000c1000007947 */ /* 0x000fea0003800000 */
.L_x_16430:
[----:B--2---:R-:W0:Y:S02]  /*6390*/  I2F R0, R22 ;  /* 0x0000001600007306 */ /* 0x004e240000201400 */
[----:B0-----:R-:W-:-:S05]  /*63a0*/  F2FP.PACK_AB R0, RZ, R0 ;  /* 0x00000000ff00723e */ /* 0x001fca00000000ff */
[----:B------:R0:W-:Y:S01]  /*63b0*/  STG.E.U16 [R8.64], R0 ;  /* 0x0000000008007986 */ /* 0x0001e2000c101524 */
[----:B------:R-:W-:Y:S05]  /*63c0*/  BRA `(.L_x_16426) ;  /* 0x00000bd000007947 */ /* 0x000fea0003800000 */
.L_x_16429:
[----:B------:R-:W-:-:S13]  /*63d0*/  ISETP.NE.AND P0, PT, R0, 0x7, PT ;  /* 0x000000070000780c */ /* 0x000fda0003f05270 */
[----:B------:R-:W-:Y:S05]  /*63e0*/  @!P0 BRA `(.L_x_16431) ;  /* 0x000000d000008947 */ /* 0x000fea0003800000 */
[----:B------:R-:W-:-:S13]  /*63f0*/  ISETP.NE.AND P0, PT, R0, 0x8, PT ;  /* 0x000000080000780c */ /* 0x000fda0003f05270 */
[----:B------:R-:W-:Y:S05]  /*6400*/  @!P0 BRA `(.L_x_16432) ;  /* 0x0000006000008947 */ /* 0x000fea0003800000 */
[----:B------:R-:W-:-:S13]  /*6410*/  ISETP.NE.AND P0, PT, R0, 0x9, PT ;  /* 0x000000090000780c */ /* 0x000fda0003f05270 */
[----:B------:R-:W-:Y:S05]  /*6420*/  @P0 BRA `(.L_x_16425) ;  /* 0x000009f000000947 */ /* 0x000fea0003800000 */
[----:B--2---:R-:W0:Y:S01]  /*6430*/  I2F R22, R22 ;  /* 0x0000001600167306 */ /* 0x004e220000201400 */
[----:B------:R-:W-:-:S05]  /*6440*/  IMAD.MOV.U32 R23, RZ, RZ, RZ ;  /* 0x000000ffff177224 */ /* 0x000fca00078e00ff */
[----:B0-----:R0:W-:Y:S01]  /*6450*/  STG.E.64 [R8.64], R22 ;  /* 0x0000001608007986 */ /* 0x0011e2000c101b24 */
[----:B------:R-:W-:Y:S05]  /*6460*/  BRA `(.L_x_16426) ;  /* 0x00000b3000007947 */ /* 0x000fea0003800000 */
.L_x_16432:
[----:B--2---:R-:W0:Y:S02]  /*6470*/  I2F R22, R22 ;  /* 0x0000001600167306 */ /* 0x004e240000201400 */
[----:B0-----:R-:W-:-:S04]  /*6480*/  F2FP.PACK_AB R3, RZ, R22 ;  /* 0x00000016ff03723e */ /* 0x001fc800000000ff */
[----:B------:R-:W-:-:S05]  /*6490*/  PRMT R3, R3, 0x5410, RZ ;  /* 0x0000541003037816 */ /* 0x000fca00000000ff */
[----:B------:R0:W-:Y:S01]  /*64a0*/  STG.E [R8.64], R3 ;  /* 0x0000000308007986 */ /* 0x0001e2000c101924 */
[----:B------:R-:W-:Y:S05]  /*64b0*/  BRA `(.L_x_16426) ;  /* 0x00000ae000007947 */ /* 0x000fea0003800000 */
.L_x_16431:
[----:B--2---:R-:W0:Y:S02]  /*64c0*/  I2F.F64 R22, R22 ;  /* 0x0000001600167312 */ /* 0x004e240000201c00 */
[----:B0-----:R0:W-:Y:S01]  /*64d0*/  STG.E.64 [R8.64], R22 ;  /* 0x0000001608007986 */ /* 0x0011e2000c101b24 */
[----:B------:R-:W-:Y:S05]  /*64e0*/  BRA `(.L_x_16426) ;  /* 0x00000ab000007947 */ /* 0x000fea0003800000 */
.L_x_16421:
        /* <DEDUP_REMOVED lines=8> */
[----:B--2---:R-:W-:-:S04]  /*6570*/  ISETP.NE.AND P0, PT, R22, RZ, PT ;  /* 0x000000ff1600720c */ /* 0x004fc80003f05270 */
[----:B------:R-:W-:-:S05]  /*6580*/  SEL R3, RZ, 0x1, !P0 ;  /* 0x00000001ff037807 */ /* 0x000fca0004000000 */
[----:B------:R0:W-:Y:S01]  /*6590*/  STG.E.U8 [R8.64], R3 ;  /* 0x0000000308007986 */ /* 0x0001e2000c101124 */
[----:B------:R-:W-:Y:S05]  /*65a0*/  BRA `(.L_x_16426) ;  /* 0x000009f000007947 */ /* 0x000fea0003800000 */
.L_x_16435:
[----:B--2---:R-:W0:Y:S01]  /*65b0*/  I2F.F64 R4, R22 ;  /* 0x0000001600047312 */ /* 0x004e220000201c00 */
[----:B------:R-:W-:-:S05]  /*65c0*/  CS2R R6, SRZ ;  /* 0x0000000000067805 */ /* 0x000fca000001ff00 */
[----:B0-----:R0:W-:Y:S01]  /*65d0*/  STG.E.128 [R8.64], R4 ;  /* 0x0000000408007986 */ /* 0x0011e2000c101d24 */
[----:B------:R-:W-:Y:S05]  /*65e0*/  BRA `(.L_x_16426) ;  /* 0x000009b000007947 */ /* 0x000fea0003800000 */
.L_x_16434:
[----:B------:R-:W-:-:S13]  /*65f0*/  ISETP.NE.AND P0, PT, R0, 0xf, PT ;  /* 0x0000000f0000780c */ /* 0x000fda0003f05270 */
[----:B------:R-:W-:Y:S05]  /*6600*/  @!P0 BRA `(.L_x_16436) ;  /* 0x000002d000008947 */ /* 0x000fea0003800000 */
[----:B------:R-:W-:-:S13]  /*6610*/  ISETP.NE.AND P0, PT, R0, 0x17, PT ;  /* 0x000000170000780c */ /* 0x000fda0003f05270 */
[----:B------:R-:W-:Y:S05]  /*6620*/  @!P0 BRA `(.L_x_16437) ;  /* 0x0000015000008947 */ /* 0x000fea0003800000 */
[----:B------:R-:W-:-:S13]  /*6630*/  ISETP.NE.AND P0, PT, R0, 0x18, PT ;  /* 0x000000180000780c */ /* 0x000fda0003f05270 */
[----:B------:R-:W-:Y:S05]  /*6640*/  @P0 BRA `(.L_x_16425) ;  /* 0x000007d000000947 */ /* 0x000fea0003800000 */
[----:B--2---:R-:W0:Y:S01]  /*6650*/  I2F R7, R22 ;  /* 0x0000001600077306 */ /* 0x004e220000201400 */
        /* <DEDUP_REMOVED lines=14> */
.L_x_16439:
[----:B------:R-:W-:Y:S05]  /*6740*/  BSYNC B0 ;  /* 0x0000000000007941 */ /* 0x000fea0003800000 */
.L_x_16438:
[----:B------:R-:W-:-:S05]  /*6750*/  LOP3.LUT R5, R0, R5, RZ, 0xfc, !PT ;  /* 0x0000000500057212 */ /* 0x000fca00078efcff */
[----:B------:R0:W-:Y:S01]  /*6760*/  STG.E.U8 [R8.64], R5 ;  /* 0x0000000508007986 */ /* 0x0001e2000c101124 */
[----:B------:R-:W-:Y:S05]  /*6770*/  BRA `(.L_x_16426) ;  /* 0x0000082000007947 */ /* 0x000fea0003800000 */
.L_x_16437:
[----:B--2---:R-:W0:Y:S01]  /*6780*/  I2F R5, R22 ;  /* 0x0000001600057306 */ /* 0x004e220000201400 */
        /* <DEDUP_REMOVED lines=12> */
.L_x_16441:
[----:B------:R-:W-:Y:S01]  /*6850*/  IMAD.MOV.U32 R0, RZ, RZ, 0x7f ;  /* 0x0000007fff007424 */ /* 0x000fe200078e00ff */
[----:B------:R-:W-:-:S04]  /*6860*/  ISETP.GT.U32.AND P0, PT, R3, 0x7f800000, PT ;  /* 0x7f8000000300780c */ /* 0x000fc80003f04070 */
[----:B------:R-:W-:-:S04]  /*6870*/  SEL R0, R0, 0x7c, P0 ;  /* 0x0000007c00007807 */ /* 0x000fc80000000000 */
.L_x_16442:
[----:B------:R-:W-:Y:S05]  /*6880*/  BSYNC B0 ;  /* 0x0000000000007941 */ /* 0x000fea0003800000 */
.L_x_16440:
[----:B------:R-:W-:-:S04]  /*6890*/  LOP3.LUT R3, R5, 0x80000000, RZ, 0xc0, !PT ;  /* 0x8000000005037812 */ /* 0x000fc800078ec0ff */
[----:B------:R-:W-:-:S04]  /*68a0*/  SHF.R.U32.HI R3, RZ, 0x18, R3 ;  /* 0x00000018ff037819 */ /* 0x000fc80000011603 */
[----:B------:R-:W-:-:S05]  /*68b0*/  LOP3.LUT R3, R0, R3, RZ, 0xfc, !PT ;  /* 0x0000000300037212 */ /* 0x000fca00078efcff */
[----:B------:R0:W-:Y:S01]  /*68c0*/  STG.E.U8 [R8.64], R3 ;  /* 0x0000000308007986 */ /* 0x0001e2000c101124 */
[----:B------:R-:W-:Y:S05]  /*68d0*/  BRA `(.L_x_16426) ;  /* 0x000006c000007947 */ /* 0x000fea0003800000 */
.L_x_16436:
[----:B--2---:R-:W0:Y:S02]  /*68e0*/  I2F R0, R22 ;  /* 0x0000001600007306 */ /* 0x004e240000201400 */
[----:B0-----:R-:W-:-:S05]  /*68f0*/  F2FP.BF16.PACK_AB R0, RZ, R0 ;  /* 0x00000000ff00723e */ /* 0x001fca00000010ff */
[----:B------:R0:W-:Y:S01]  /*6900*/  STG.E.U16 [R8.64], R0 ;  /* 0x0000000008007986 */ /* 0x0001e2000c101524 */
[----:B------:R-:W-:Y:S05]  /*6910*/  BRA `(.L_x_16426) ;  /* 0x0000068000007947 */ /* 0x000fea0003800000 */
.L_x_16433:
        /* <DEDUP_REMOVED lines=10> */
.L_x_16445:
[----:B--2---:R-:W0:Y:S01]  /*69c0*/  I2F R5, R22 ;  /* 0x0000001600057306 */ /* 0x004e220000201400 */
        /* <DEDUP_REMOVED lines=16> */
.L_x_16448:
[----:B------:R-:W-:-:S04]  /*6ad0*/  LOP3.LUT R3, R5, 0x80000000, RZ, 0xc0, !PT ;  /* 0x8000000005037812 */ /* 0x000fc800078ec0ff */
[----:B------:R-:W-:-:S04]  /*6ae0*/  SHF.R.U32.HI R3, RZ, 0x18, R3 ;  /* 0x00000018ff037819 */ /* 0x000fc80000011603 */
[----:B------:R-:W-:-:S04]  /*6af0*/  LOP3.LUT R0, R0, R3, RZ, 0xfc, !PT ;  /* 0x0000000300007212 */ /* 0x000fc800078efcff */
[----:B------:R-:W-:Y:S02]  /*6b00*/  PRMT R4, R0, 0x7610, R4 ;  /* 0x0000761000047816 */ /* 0x000fe40000000004 */
.L_x_16447:
[----:B------:R-:W-:Y:S05]  /*6b10*/  BSYNC B0 ;  /* 0x0000000000007941 */ /* 0x000fea0003800000 */
.L_x_16446:
[----:B------:R0:W-:Y:S01]  /*6b20*/  STG.E.U8 [R8.64], R4 ;  /* 0x0000000408007986 */ /* 0x0001e2000c101124 */
[----:B------:R-:W-:Y:S05]  /*6b30*/  BRA `(.L_x_16426) ;  /* 0x0000046000007947 */ /* 0x000fea0003800000 */
.L_x_16444:
        /* <DEDUP_REMOVED lines=17> */
.L_x_16451:
[----:B------:R-:W-:-:S04]  /*6c50*/  LOP3.LUT R3, R5, 0x80000000, RZ, 0xc0, !PT ;  /* 0x8000000005037812 */ /* 0x000fc800078ec0ff */
[----:B------:R-:W-:-:S04]  /*6c60*/  SHF.R.U32.HI R3, RZ, 0x18, R3 ;  /* 0x00000018ff037819 */ /* 0x000fc80000011603 */
[----:B------:R-:W-:-:S04]  /*6c70*/  LOP3.LUT R0, R0, R3, RZ, 0xfc, !PT ;  /* 0x0000000300007212 */ /* 0x000fc800078efcff */
[----:B------:R-:W-:Y:S02]  /*6c80*/  PRMT R4, R0, 0x7610, R4 ;  /* 0x0000761000047816 */ /* 0x000fe40000000004 */
.L_x_16450:
[----:B------:R-:W-:Y:S05]  /*6c90*/  BSYNC B0 ;  /* 0x0000000000007941 */ /* 0x000fea0003800000 */
.L_x_16449:
[----:B------:R0:W-:Y:S01]  /*6ca0*/  STG.E.U8 [R8.64], R4 ;  /* 0x0000000408007986 */ /* 0x0001e2000c101124 */
[----:B------:R-:W-:Y:S05]  /*6cb0*/  BRA `(.L_x_16426) ;  /* 0x000002e000007947 */ /* 0x000fea0003800000 */
.L_x_16443:
[----:B------:R-:W-:-:S13]  /*6cc0*/  ISETP.NE.AND P0, PT, R0, 0x1c, PT ;  /* 0x0000001c0000780c */ /* 0x000fda0003f05270 */
[----:B------:R-:W-:Y:S05]  /*6cd0*/  @!P0 BRA `(.L_x_16452) ;  /* 0x000002b000008947 */ /* 0x000fea0003800000 */
[----:B------:R-:W-:-:S13]  /*6ce0*/  ISETP.NE.AND P0, PT, R0, 0x1d, PT ;  /* 0x0000001d0000780c */ /* 0x000fda0003f05270 */
[----:B------:R-:W-:Y:S05]  /*6cf0*/  @!P0 BRA `(.L_x_16453) ;  /* 0x0000026000008947 */ /* 0x000fea0003800000 */
[----:B------:R-:W-:-:S13]  /*6d00*/  ISETP.NE.AND P0, PT, R0, 0x2c, PT ;  /* 0x0000002c0000780c */ /* 0x000fda0003f05270 */
[----:B------:R-:W-:Y:S05]  /*6d10*/  @P0 BRA `(.L_x_16425) ;  /* 0x0000010000000947 */ /* 0x000fea0003800000 */
[----:B--2---:R-:W0:Y:S01]  /*6d20*/  I2F R22, R22 ;  /* 0x0000001600167306 */ /* 0x004e220000201400 */
        /* <DEDUP_REMOVED lines=15> */
.L_x_16425:
        /* <DEDUP_REMOVED lines=15> */
[----:B--2---:R-:W-:Y:S02]  /*6f10*/  MOV R22, 0x0 ;  /* 0x0000000000167802 */ /* 0x004fe40000000f00 */
[----:B------:R-:W-:-:S04]  /*6f20*/  IADD3 R20, P0, P1, -R0, R3, R20 ;  /* 0x0000000300147210 */ /* 0x000fc8000791e114 */
[----:B------:R-:W-:-:S04]  /*6f30*/  IADD3.X R21, ~R22, R9, R21, P0, P1 ;  /* 0x0000000916157210 */ /* 0x000fc800007e2515 */
[----:B0--3--:R-:W-:Y:S05]  /*6f40*/  CALL.ABS.NOINC R14 ;  /* 0x000000000e007343 */ /* 0x009fea0003c00000 */
[----:B------:R-:W-:Y:S05]  /*6f50*/  BRA `(.L_x_16426) ;  /* 0x0000004000007947 */ /* 0x000fea0003800000 */
.L_x_16453:
[----:B--2---:R-:W-:-:S05]  /*6f60*/  SHF.R.S32.HI R23, RZ, 0x1f, R22 ;  /* 0x0000001fff177819 */ /* 0x004fca0000011416 */
[----:B------:R0:W-:Y:S01]  /*6f70*/  STG.E.64 [R8.64], R22 ;  /* 0x0000001608007986 */ /* 0x0001e2000c101b24 */
[----:B------:R-:W-:Y:S05]  /*6f80*/  BRA `(.L_x_16426) ;  /* 0x0000001000007947 */ /* 0x000fea0003800000 */
.L_x_16452:
[----:B--2---:R0:W-:Y:S02]  /*6f90*/  STG.E [R8.64], R22 ;  /* 0x0000001608007986 */ /* 0x0041e4000c101924 */
.L_x_16426:
[----:B------:R-:W-:Y:S02]  /*6fa0*/  IADD3 R19, R19, 0x80, RZ ;  /* 0x0000008013137810 */ /* 0x000fe40007ffe0ff */
.L_x_16387:
[----:B------:R-:W-:Y:S05]  /*6fb0*/  BSYNC B6 ;  /* 0x0000000000067941 */ /* 0x000fea0003800000 */
.L_x_16386:
        /* <DEDUP_REMOVED lines=17> */
[----:B---3-5:R-:W-:Y:S01]  /*70d0*/  STG.E.U8 [R4.64], R18 ;  /* 0x0000001204007986 */ /* 0x028fe2000c101124 */
[----:B------:R-:W-:Y:S05]  /*70e0*/  EXIT ;  /* 0x000000000000794d */ /* 0x000fea0003800000 */
.L_x_16457:
[----:B---3-5:R-:W-:Y:S01]  /*70f0*/  STG.E.U8 [R4.64], R18 ;  /* 0x0000001204007986 */ /* 0x028fe2000c101124 */
[----:B------:R-:W-:Y:S05]  /*7100*/  EXIT ;  /* 0x000000000000794d */ /* 0x000fea0003800000 */
.L_x_16456:
[----:B------:R-:W-:-:S13]  /*7110*/  ISETP.NE.AND P0, PT, R0, 0x2, PT ;  /* 0x000000020000780c */ /* 0x000fda0003f05270 */
[----:B------:R-:W-:Y:S05]  /*7120*/  @!P0 BRA `(.L_x_16459) ;  /* 0x0000009000008947 */ /* 0x000fea0003800000 */
[----:B------:R-:W-:-:S13]  /*7130*/  ISETP.NE.AND P0, PT, R0, 0x3, PT ;  /* 0x000000030000780c */ /* 0x000fda0003f05270 */
[----:B------:R-:W-:Y:S05]  /*7140*/  @!P0 BRA `(.L_x_16460) ;  /* 0x0000005000008947 */ /* 0x000fea0003800000 */
[----:B------:R-:W-:-:S13]  /*7150*/  ISETP.NE.AND P0, PT, R0, 0x4, PT ;  /* 0x000000040000780c */ /* 0x000fda0003f05270 */
[----:B------:R-:W-:Y:S05]  /*7160*/  @P0 BRA `(.L_x_16458) ;  /* 0x00000b9000000947 */ /* 0x000fea0003800000 */
[----:B---3-5:R-:W-:-:S05]  /*7170*/  SHF.R.S32.HI R19, RZ, 0x1f, R18 ;  /* 0x0000001fff137819 */ /* 0x028fca0000011412 */
[----:B------:R-:W-:Y:S01]  /*7180*/  STG.E.64 [R4.64], R18 ;  /* 0x0000001204007986 */ /* 0x000fe2000c101b24 */
[----:B------:R-:W-:Y:S05]  /*7190*/  EXIT ;  /* 0x000000000000794d */ /* 0x000fea0003800000 */
.L_x_16460:
[----:B---3-5:R-:W-:Y:S01]  /*71a0*/  STG.E [R4.64], R18 ;  /* 0x0000001204007986 */ /* 0x028fe2000c101924 */
[----:B------:R-:W-:Y:S05]  /*71b0*/  EXIT ;  /* 0x000000000000794d */ /* 0x000fea0003800000 */
.L_x_16459:
[----:B---3-5:R-:W-:Y:S01]  /*71c0*/  STG.E.U16 [R4.64], R18 ;  /* 0x0000001204007986 */ /* 0x028fe2000c101524 */
[----:B------:R-:W-:Y:S05]  /*71d0*/  EXIT ;  /* 0x000000000000794d */ /* 0x000fea0003800000 */
.L_x_16455:
[----:B------:R-:W-:-:S13]  /*71e0*/  ISETP.GT.AND P0, PT, R0, 0x6, PT ;  /* 0x000000060000780c */ /* 0x000fda0003f04270 */
[----:B------:R-:W-:Y:S05]  /*71f0*/  @P0 BRA `(.L_x_16461) ;  /* 0x000000b000000947 */ /* 0x000fea0003800000 */
[----:B------:R-:W-:-:S13]  /*7200*/  ISETP.NE.AND P0, PT, R0, 0x5, PT ;  /* 0x000000050000780c */ /* 0x000fda0003f05270 */
[----:B------:R-:W-:Y:S05]  /*7210*/  @!P0 BRA `(.L_x_16462) ;  /* 0x0000005000008947 */ /* 0x000fea0003800000 */
[----:B------:R-:W-:-:S13]  /*7220*/  ISETP.NE.AND P0, PT, R0, 0x6, PT ;  /* 0x000000060000780c */ /* 0x000fda0003f05270 */
[----:B------:R-:W-:Y:S05]  /*7230*/  @P0 BRA `(.L_x_16458) ;  /* 0x00000ac000000947 */ /* 0x000fea0003800000 */
[----:B---3-5:R-:W0:Y:S02]  /*7240*/  I2F R3, R18 ;  /* 0x0000001200037306 */ /* 0x028e240000201400 */
[----:B0-----:R-:W-:Y:S01]  /*7250*/  STG.E [R4.64], R3 ;  /* 0x0000000304007986 */ /* 0x001fe2000c101924 */
[----:B------:R-:W-:Y:S05]  /*7260*/  EXIT ;  /* 0x000000000000794d */ /* 0x000fea0003800000 */
.L_x_16462:
[----:B---3-5:R-:W0:Y:S02]  /*7270*/  I2F R0, R18 ;  /* 0x0000001200007306 */ /* 0x028e240000201400 */
[----:B0-----:R-:W-:-:S05]  /*7280*/  F2FP.PACK_AB R0, RZ, R0 ;  /* 0x00000000ff00723e */ /* 0x001fca00000000ff */
[----:B------:R-:W-:Y:S01]  /*7290*/  STG.E.U16 [R4.64], R0 ;  /* 0x0000000004007986 */ /* 0x000fe2000c101524 */
[----:B------:R-:W-:Y:S05]  /*72a0*/  EXIT ;  /* 0x000000000000794d */ /* 0x000fea0003800000 */
.L_x_16461:
[----:B------:R-:W-:-:S13]  /*72b0*/  ISETP.NE.AND P0, PT, R0, 0x7, PT ;  /* 0x000000070000780c */ /* 0x000fda0003f05270 */
[----:B------:R-:W-:Y:S05]  /*72c0*/  @!P0 BRA `(.L_x_16463) ;  /* 0x000000d000008947 */ /* 0x000fea0003800000 */
[----:B------:R-:W-:-:S13]  /*72d0*/  ISETP.NE.AND P0, PT, R0, 0x8, PT ;  /* 0x000000080000780c */ /* 0x000fda0003f05270 */
[----:B------:R-:W-:Y:S05]  /*72e0*/  @!P0 BRA `(.L_x_16464) ;  /* 0x0000006000008947 */ /* 0x000fea0003800000 */
[----:B------:R-:W-:-:S13]  /*72f0*/  ISETP.NE.AND P0, PT, R0, 0x9, PT ;  /* 0x000000090000780c */ /* 0x000fda0003f05270 */
[----:B------:R-:W-:Y:S05]  /*7300*/  @P0 BRA `(.L_x_16458) ;  /* 0x000009f000000947 */ /* 0x000fea0003800000 */
[----:B---3-5:R-:W0:Y:S01]  /*7310*/  I2F R18, R18 ;  /* 0x0000001200127306 */ /* 0x028e220000201400 */
[----:B------:R-:W-:-:S05]  /*7320*/  IMAD.MOV.U32 R19, RZ, RZ, RZ ;  /* 0x000000ffff137224 */ /* 0x000fca00078e00ff */
[----:B0-----:R-:W-:Y:S01]  /*7330*/  STG.E.64 [R4.64], R18 ;  /* 0x0000001204007986 */ /* 0x001fe2000c101b24 */
[----:B------:R-:W-:Y:S05]  /*7340*/  EXIT ;  /* 0x000000000000794d */ /* 0x000fea0003800000 */
.L_x_16464:
[----:B---3-5:R-:W0:Y:S02]  /*7350*/  I2F R18, R18 ;  /* 0x0000001200127306 */ /* 0x028e240000201400 */
[----:B0-----:R-:W-:-:S04]  /*7360*/  F2FP.PACK_AB R3, RZ, R18 ;  /* 0x00000012ff03723e */ /* 0x001fc800000000ff */
[----:B------:R-:W-:-:S05]  /*7370*/  PRMT R3, R3, 0x5410, RZ ;  /* 0x0000541003037816 */ /* 0x000fca00000000ff */
[----:B------:R-:W-:Y:S01]  /*7380*/  STG.E [R4.64], R3 ;  /* 0x0000000304007986 */ /* 0x000fe2000c101924 */
[----:B------:R-:W-:Y:S05]  /*7390*/  EXIT ;  /* 0x000000000000794d */ /* 0x000fea0003800000 */
.L_x_16463:
[----:B---3-5:R-:W0:Y:S02]  /*73a0*/  I2F.F64 R18, R18 ;  /* 0x0000001200127312 */ /* 0x028e240000201c00 */
[----:B0-----:R-:W-:Y:S01]  /*73b0*/  STG.E.64 [R4.64], R18 ;  /* 0x0000001204007986 */ /* 0x001fe2000c101b24 */
[----:B------:R-:W-:Y:S05]  /*73c0*/  EXIT ;  /* 0x000000000000794d */ /* 0x000fea0003800000 */
.L_x_16454:
        /* <DEDUP_REMOVED lines=8> */
[----:B---3-5:R-:W-:-:S04]  /*7450*/  ISETP.NE.AND P0, PT, R18, RZ, PT ;  /* 0x000000ff1200720c */ /* 0x028fc80003f05270 */
[----:B------:R-:W-:-:S05]  /*7460*/  SEL R3, RZ, 0x1, !P0 ;  /* 0x00000001ff037807 */ /* 0x000fca0004000000 */
[----:B------:R-:W-:Y:S01]  /*7470*/  STG.E.U8 [R4.64], R3 ;  /* 0x0000000304007986 */ /* 0x000fe2000c101124 */
[----:B------:R-:W-:Y:S05]  /*7480*/  EXIT ;  /* 0x000000000000794d */ /* 0x000fea0003800000 */
.L_x_16467:
[----:B---3-5:R-:W0:Y:S01]  /*7490*/  I2F.F64 R8, R18 ;  /* 0x0000001200087312 */ /* 0x028e220000201c00 */
[----:B------:R-:W-:-:S05]  /*74a0*/  CS2R R10, SRZ ;  /* 0x00000000000a7805 */ /* 0x000fca000001ff00 */
[----:B0-----:R-:W-:Y:S01]  /*74b0*/  STG.E.128 [R4.64], R8 ;  /* 0x0000000804007986 */ /* 0x001fe2000c101d24 */
[----:B------:R-:W-:Y:S05]  /*74c0*/  EXIT ;  /* 0x000000000000794d */ /* 0x000fea0003800000 */
.L_x_16466:
[----:B------:R-:W-:-:S13]  /*74d0*/  ISETP.NE.AND P0, PT, R0, 0xf, PT ;  /* 0x0000000f0000780c */ /* 0x000fda0003f05270 */
[----:B------:R-:W-:Y:S05]  /*74e0*/  @!P0 BRA `(.L_x_16468) ;  /* 0x000002d000008947 */ /* 0x000fea0003800000 */
[----:B------:R-:W-:-:S13]  /*74f0*/  ISETP.NE.AND P0, PT, R0, 0x17, PT ;  /* 0x000000170000780c */ /* 0x000fda0003f05270 */
[----:B------:R-:W-:Y:S05]  /*7500*/  @!P0 BRA `(.L_x_16469) ;  /* 0x0000015000008947 */ /* 0x000fea0003800000 */
[----:B------:R-:W-:-:S13]  /*7510*/  ISETP.NE.AND P0, PT, R0, 0x18, PT ;  /* 0x000000180000780c */ /* 0x000fda0003f05270 */
[----:B------:R-:W-:Y:S05]  /*7520*/  @P0 BRA `(.L_x_16458) ;  /* 0x000007d000000947 */ /* 0x000fea0003800000 */
[----:B---3-5:R-:W0:Y:S01]  /*7530*/  I2F R7, R18 ;  /* 0x0000001200077306 */ /* 0x028e220000201400 */
        /* <DEDUP_REMOVED lines=14> */
.L_x_16471:
[----:B------:R-:W-:Y:S05]  /*7620*/  BSYNC B0 ;  /* 0x0000000000007941 */ /* 0x000fea0003800000 */
.L_x_16470:
[----:B------:R-:W-:-:S05]  /*7630*/  LOP3.LUT R3, R0, R3, RZ, 0xfc, !PT ;  /* 0x0000000300037212 */ /* 0x000fca00078efcff */
[----:B------:R-:W-:Y:S01]  /*7640*/  STG.E.U8 [R4.64], R3 ;  /* 0x0000000304007986 */ /* 0x000fe2000c101124 */
[----:B------:R-:W-:Y:S05]  /*7650*/  EXIT ;  /* 0x000000000000794d */ /* 0x000fea0003800000 */
.L_x_16469:
[----:B---3-5:R-:W0:Y:S01]  /*7660*/  I2F R3, R18 ;  /* 0x0000001200037306 */ /* 0x028e220000201400 */
        /* <DEDUP_REMOVED lines=12> */
.L_x_16473:
[----:B------:R-:W-:Y:S01]  /*7730*/  IMAD.MOV.U32 R0, RZ, RZ, 0x7f ;  /* 0x0000007fff007424 */ /* 0x000fe200078e00ff */
[----:B------:R-:W-:-:S04]  /*7740*/  ISETP.GT.U32.AND P0, PT, R2, 0x7f800000, PT ;  /* 0x7f8000000200780c */ /* 0x000fc80003f04070 */
[----:B------:R-:W-:-:S04]  /*7750*/  SEL R0, R0, 0x7c, P0 ;  /* 0x0000007c00007807 */ /* 0x000fc80000000000 */
.L_x_16474:
[----:B------:R-:W-:Y:S05]  /*7760*/  BSYNC B0 ;  /* 0x0000000000007941 */ /* 0x000fea0003800000 */
.L_x_16472:
[----:B------:R-:W-:-:S04]  /*7770*/  LOP3.LUT R2, R3, 0x80000000, RZ, 0xc0, !PT ;  /* 0x8000000003027812 */ /* 0x000fc800078ec0ff */
[----:B------:R-:W-:-:S04]  /*7780*/  SHF.R.U32.HI R3, RZ, 0x18, R2 ;  /* 0x00000018ff037819 */ /* 0x000fc80000011602 */
[----:B------:R-:W-:-:S05]  /*7790*/  LOP3.LUT R3, R0, R3, RZ, 0xfc, !PT ;  /* 0x0000000300037212 */ /* 0x000fca00078efcff */
[----:B------:R-:W-:Y:S01]  /*77a0*/  STG.E.U8 [R4.64], R3 ;  /* 0x0000000304007986 */ /* 0x000fe2000c101124 */
[----:B------:R-:W-:Y:S05]  /*77b0*/  EXIT ;  /* 0x000000000000794d */ /* 0x000fea0003800000 */
.L_x_16468:
[----:B---3-5:R-:W0:Y:S02]  /*77c0*/  I2F R0, R18 ;  /* 0x0000001200007306 */ /* 0x028e240000201400 */
[----:B0-----:R-:W-:-:S05]  /*77d0*/  F2FP.BF16.PACK_AB R0, RZ, R0 ;  /* 0x00000000ff00723e */ /* 0x001fca00000010ff */
[----:B------:R-:W-:Y:S01]  /*77e0*/  STG.E.U16 [R4.64], R0 ;  /* 0x0000000004007986 */ /* 0x000fe2000c101524 */
[----:B------:R-:W-:Y:S05]  /*77f0*/  EXIT ;  /* 0x000000000000794d */ /* 0x000fea0003800000 */
.L_x_16465:
        /* <DEDUP_REMOVED lines=8> */
[----:B---3-5:R-:W-:Y:S01]  /*7880*/  STG.E.U16 [R4.64], R18 ;  /* 0x0000001204007986 */ /* 0x028fe2000c101524 */
[----:B------:R-:W-:Y:S05]  /*7890*/  EXIT ;  /* 0x000000000000794d */ /* 0x000fea0003800000 */
.L_x_16477:
[----:B---3-5:R-:W0:Y:S01]  /*78a0*/  I2F R7, R18 ;  /* 0x0000001200077306 */ /* 0x028e220000201400 */
        /* <DEDUP_REMOVED lines=16> */
.L_x_16480:
[----:B------:R-:W-:-:S04]  /*79b0*/  LOP3.LUT R2, R7, 0x80000000, RZ, 0xc0, !PT ;  /* 0x8000000007027812 */ /* 0x000fc800078ec0ff */
[----:B------:R-:W-:-:S04]  /*79c0*/  SHF.R.U32.HI R3, RZ, 0x18, R2 ;  /* 0x00000018ff037819 */ /* 0x000fc80000011602 */
[----:B------:R-:W-:-:S04]  /*79d0*/  LOP3.LUT R0, R0, R3, RZ, 0xfc, !PT ;  /* 0x0000000300007212 */ /* 0x000fc800078efcff */
[----:B------:R-:W-:Y:S02]  /*79e0*/  PRMT R2, R0, 0x7610, R2 ;  /* 0x0000761000027816 */ /* 0x000fe40000000002 */
.L_x_16479:
[----:B------:R-:W-:Y:S05]  /*79f0*/  BSYNC B0 ;  /* 0x0000000000007941 */ /* 0x000fea0003800000 */
.L_x_16478:
[----:B------:R-:W-:Y:S01]  /*7a00*/  STG.E.U8 [R4.64], R2 ;  /* 0x0000000204007986 */ /* 0x000fe2000c101124 */
[----:B------:R-:W-:Y:S05]  /*7a10*/  EXIT ;  /* 0x000000000000794d */ /* 0x000fea0003800000 */
.L_x_16476:
        /* <DEDUP_REMOVED lines=17> */
.L_x_16483:
[----:B------:R-:W-:-:S04]  /*7b30*/  LOP3.LUT R2, R7, 0x80000000, RZ, 0xc0, !PT ;  /* 0x8000000007027812 */ /* 0x000fc800078ec0ff */
[----:B------:R-:W-:-:S04]  /*7b40*/  SHF.R.U32.HI R3, RZ, 0x18, R2 ;  /* 0x00000018ff037819 */ /* 0x000fc80000011602 */
[----:B------:R-:W-:-:S04]  /*7b50*/  LOP3.LUT R0, R0, R3, RZ, 0xfc, !PT ;  /* 0x0000000300007212 */ /* 0x000fc800078efcff */
[----:B------:R-:W-:Y:S02]  /*7b60*/  PRMT R2, R0, 0x7610, R2 ;  /* 0x0000761000027816 */ /* 0x000fe40000000002 */
.L_x_16482:
[----:B------:R-:W-:Y:S05]  /*7b70*/  BSYNC B0 ;  /* 0x0000000000007941 */ /* 0x000fea0003800000 */
.L_x_16481:
[----:B------:R-:W-:Y:S01]  /*7b80*/  STG.E.U8 [R4.64], R2 ;  /* 0x0000000204007986 */ /* 0x000fe2000c101124 */
[----:B------:R-:W-:Y:S05]  /*7b90*/  EXIT ;  /* 0x000000000000794d */ /* 0x000fea0003800000 */
.L_x_16475:
[----:B------:R-:W-:-:S13]  /*7ba0*/  ISETP.NE.AND P0, PT, R0, 0x1c, PT ;  /* 0x0000001c0000780c */ /* 0x000fda0003f05270 */
[----:B------:R-:W-:Y:S05]  /*7bb0*/  @!P0 BRA `(.L_x_16484) ;  /* 0x000002b000008947 */ /* 0x000fea0003800000 */
[----:B------:R-:W-:-:S13]  /*7bc0*/  ISETP.NE.AND P0, PT, R0, 0x1d, PT ;  /* 0x0000001d0000780c */ /* 0x000fda0003f05270 */
[----:B------:R-:W-:Y:S05]  /*7bd0*/  @!P0 BRA `(.L_x_16485) ;  /* 0x0000026000008947 */ /* 0x000fea0003800000 */
[----:B------:R-:W-:-:S13]  /*7be0*/  ISETP.NE.AND P0, PT, R0, 0x2c, PT ;  /* 0x0000002c0000780c */ /* 0x000fda0003f05270 */
[----:B------:R-:W-:Y:S05]  /*7bf0*/  @P0 BRA `(.L_x_16458) ;  /* 0x0000010000000947 */ /* 0x000fea0003800000 */
[----:B---3-5:R-:W0:Y:S01]  /*7c00*/  I2F R18, R18 ;  /* 0x0000001200127306 */ /* 0x028e220000201400 */
        /* <DEDUP_REMOVED lines=15> */
.L_x_16458:
        /* <DEDUP_REMOVED lines=20> */
.L_x_16485:
[----:B---3-5:R-:W-:-:S05]  /*7e40*/  SHF.R.S32.HI R19, RZ, 0x1f, R18 ;  /* 0x0000001fff137819 */ /* 0x028fca0000011412 */
[----:B------:R-:W-:Y:S01]  /*7e50*/  STG.E.64 [R4.64], R18 ;  /* 0x0000001204007986 */ /* 0x000fe2000c101b24 */
[----:B------:R-:W-:Y:S05]  /*7e60*/  EXIT ;  /* 0x000000000000794d */ /* 0x000fea0003800000 */
.L_x_16484:
[----:B---3-5:R-:W-:Y:S01]  /*7e70*/  STG.E [R4.64], R18 ;  /* 0x0000001204007986 */ /* 0x028fe2000c101924 */
[----:B------:R-:W-:Y:S05]  /*7e80*/  EXIT ;  /* 0x000000000000794d */ /* 0x000fea0003800000 */
.L_x_16486:
        /* <DEDUP_REMOVED lines=15> */
.L_x_21597:


//--------------------- .text._ZN2at6native18elementwise_kernelILi128ELi2EZNS0_22gpu_kernel_impl_nocastINS0_13BUnaryFunctorIiiiZZZNS0_15binary_internal21div_trunc_kernel_cudaERNS_18TensorIteratorBaseEENKUlvE_clEvENKUlvE1_clEvEUliiE_EEEEvS6_RKT_EUliE_EEviT1_ --------------------------
	.section	.text._ZN2at6native18elementwise_kernelILi128ELi2EZNS0_22gpu_kernel_impl_nocastINS0_13BUnaryFunctorIiiiZZZNS0_15binary_internal21div_trunc_kernel_cudaERNS_18TensorIteratorBaseEENKUlvE_clEvENKUlvE1_clEvEUliiE_EEEEvS6_RKT_EUliE_EEviT1_,"ax",@progbits
	.sectioninfo	@"SHI_REGISTERS=13"
	.align	128
        .global         _ZN2at6native18elementwise_kernelILi128ELi2EZNS0_22gpu_kernel_impl_nocastINS0_13BUnaryFunctorIiiiZZZNS0_15binary_internal21div_trunc_kernel_cudaERNS_18TensorIteratorBaseEENKUlvE_clEvENKUlvE1_clEvEUliiE_EEEEvS6_RKT_EUliE_EEviT1_
        .type           _ZN2at6native18elementwise_kernelILi128ELi2EZNS0_22gpu_kernel_impl_nocastINS0_13BUnaryFunctorIiiiZZZNS0_15binary_internal21div_trunc_kernel_cudaERNS_18TensorIteratorBaseEENKUlvE_clEvENKUlvE1_clEvEUliiE_EEEEvS6_RKT_EUliE_EEviT1_,@function
        .size           _ZN2at6native18elementwise_kernelILi128ELi2EZNS0_22gpu_kernel_impl_nocastINS0_13BUnaryFunctorIiiiZZZNS0_15binary_internal21div_trunc_kernel_cudaERNS_18TensorIteratorBaseEENKUlvE_clEvENKUlvE1_clEvEUliiE_EEEEvS6_RKT_EUliE_EEviT1_,(.L_x_21598 - _ZN2at6native18elementwise_kernelILi128ELi2EZNS0_22gpu_kernel_impl_nocastINS0_13BUnaryFunctorIiiiZZZNS0_15binary_internal21div_trunc_kernel_cudaERNS_18TensorIteratorBaseEENKUlvE_clEvENKUlvE1_clEvEUliiE_EEEEvS6_RKT_EUliE_EEviT1_)
        .other          _ZN2at6native18elementwise_kernelILi128ELi2EZNS0_22gpu_kernel_impl_nocastINS0_13BUnaryFunctorIiiiZZZNS0_15binary_internal21div_trunc_kernel_cudaERNS_18TensorIteratorBaseEENKUlvE_clEvENKUlvE1_clEvEUliiE_EEEEvS6_RKT_EUliE_EEviT1_,@"STO_CUDA_ENTRY STV_DEFAULT"
_ZN2at6native18elementwise_kernelILi128ELi2EZNS0_22gpu_kernel_impl_nocastINS0_13BUnaryFunctorIiiiZZZNS0_15binary_internal21div_trunc_kernel_cudaERNS_18TensorIteratorBaseEENKUlvE_clEvENKUlvE1_clEvEUliiE_EEEEvS6_RKT_EUliE_EEviT1_:
.text._ZN2at6native18elementwise_kernelILi128ELi2EZNS0_22gpu_kernel_impl_nocastINS0_13BUnaryFunctorIiiiZZZNS0_15binary_internal21div_trunc_kernel_cudaERNS_18TensorIteratorBaseEENKUlvE_clEvENKUlvE1_clEvEUliiE_EEEEvS6_RKT_EUliE_EEviT1_:
        /* <DEDUP_REMOVED lines=13> */
[----:B------:R-:W-:Y:S01]  /*00d0*/  IMAD.MOV.U32 R3, RZ, RZ, R7 ;  /* 0x000000ffff037224 */ /* 0x000fe200078e0007 */
[----:B------:R-:W-:-:S04]  /*00e0*/  MOV R8, c[0x0][0x168] ;  /* 0x00005a0000087a02 */ /* 0x000fc80000000f00 */
[----:B------:R-:W-:-:S04]  /*00f0*/  ISETP.NE.AND P0, PT, R8, 0x1, PT ;  /* 0x000000010800780c */ /* 0x000fc80003f05270 */
        /* <DEDUP_REMOVED lines=220> */
.L_x_16489:
[----:B------:R-:W-:-:S04]  /*0ec0*/  IADD3 R4, P0, R3, c[0x0][0x368], RZ ;  /* 0x0000da0003047a10 */ /* 0x000fc80007f1e0ff */
[----:B------:R-:W-:-:S05]  /*0ed0*/  IADD3.X R5, RZ, c[0x0][0x36c], RZ, P0, !PT ;  /* 0x0000db00ff057a10 */ /* 0x000fca00007fe4ff */
[----:B------:R-:W2:Y:S01]  /*0ee0*/  LDG.E R4, [R4.64] ;  /* 0x0000000404047981 */ /* 0x000ea2000c1e1900 */
[----:B------:R-:W-:-:S04]  /*0ef0*/  IABS R8, c[0x0][0x374] ;  /* 0x0000dd0000087a13 */ /* 0x000fc80000000000 */
[----:B------:R-:W0:Y:S08]  /*0f00*/  I2F.RP R3, R8 ;  /* 0x0000000800037306 */ /* 0x000e300000209400 */
[----:B0-----:R-:W0:Y:S02]  /*0f10*/  MUFU.RCP R3, R3 ;  /* 0x0000000300037308 */ /* 0x001e240000001000 */
[----:B0-----:R-:W-:-:S06]  /*0f20*/  IADD3 R6, R3, 0xffffffe, RZ ;  /* 0x0ffffffe03067810 */ /* 0x001fcc0007ffe0ff */
[----:B------:R0:W1:Y:S02]  /*0f30*/  F2I.FTZ.U32.TRUNC.NTZ R7, R6 ;  /* 0x0000000600077305 */ /* 0x000064000021f000 */
[----:B0-----:R-:W-:Y:S02]  /*0f40*/  MOV R6, RZ ;  /* 0x000000ff00067202 */ /* 0x001fe40000000f00 */
[----:B-1----:R-:W-:-:S05]  /*0f50*/  IADD3 R9, RZ, -R7, RZ ;  /* 0x80000007ff097210 */ /* 0x002fca0007ffe0ff */
[----:B------:R-:W-:-:S04]  /*0f60*/  IMAD R9, R9, R8, RZ ;  /* 0x0000000809097224 */ /* 0x000fc800078e02ff */
[----:B------:R-:W-:Y:S01]  /*0f70*/  IMAD.HI.U32 R7, R7, R9, R6 ;  /* 0x0000000907077227 */ /* 0x000fe200078e0006 */
[----:B--2---:R-:W-:Y:S02]  /*0f80*/  IABS R5, R4 ;  /* 0x0000000400057213 */ /* 0x004fe40000000000 */
[----:B------:R-:W-:-:S03]  /*0f90*/  LOP3.LUT R4, R4, c[0x0][0x374], RZ, 0x3c, !PT ;  /* 0x0000dd0004047a12 */ /* 0x000fc600078e3cff */
[----:B------:R-:W-:Y:S01]  /*0fa0*/  IMAD.HI.U32 R7, R7, R5, RZ ;  /* 0x0000000507077227 */ /* 0x000fe200078e00ff */
[----:B------:R-:W-:-:S04]  /*0fb0*/  ISETP.GE.AND P1, PT, R4, RZ, PT ;  /* 0x000000ff0400720c */ /* 0x000fc80003f26270 */
[----:B------:R-:W-:-:S05]  /*0fc0*/  IADD3 R3, -R7, RZ, RZ ;  /* 0x000000ff07037210 */ /* 0x000fca0007ffe1ff */
[----:B------:R-:W-:-:S05]  /*0fd0*/  IMAD R3, R8, R3, R5 ;  /* 0x0000000308037224 */ /* 0x000fca00078e0205 */
[----:B------:R-:W-:-:S13]  /*0fe0*/  ISETP.GT.U32.AND P2, PT, R8, R3, PT ;  /* 0x000000030800720c */ /* 0x000fda0003f44070 */
[----:B------:R-:W-:Y:S01]  /*0ff0*/  @!P2 IMAD.IADD R3, R3, 0x1, -R8 ;  /* 0x000000010303a824 */ /* 0x000fe200078e0a08 */
[----:B------:R-:W-:Y:S02]  /*1000*/  @!P2 IADD3 R7, R7, 0x1, RZ ;  /* 0x000000010707a810 */ /* 0x000fe40007ffe0ff */
[----:B------:R-:W-:Y:S02]  /*1010*/  ISETP.NE.AND P2, PT, RZ, c[0x0][0x374], PT ;  /* 0x0000dd00ff007a0c */ /* 0x000fe40003f45270 */
[----:B------:R-:W-:-:S13]  /*1020*/  ISETP.GE.U32.AND P0, PT, R3, R8, PT ;  /* 0x000000080300720c */ /* 0x000fda0003f06070 */
[----:B------:R-:W-:Y:S02]  /*1030*/  @P0 IADD3 R7, R7, 0x1, RZ ;  /* 0x0000000107070810 */ /* 0x000fe40007ffe0ff */
[----:B------:R-:W-:Y:S02]  /*1040*/  IADD3 R2, P0, R2, c[0x0][0x360], RZ ;  /* 0x0000d80002027a10 */ /* 0x000fe40007f1e0ff */
[----:B------:R-:W-:Y:S02]  /*1050*/  MOV R5, R7 ;  /* 0x0000000700057202 */ /* 0x000fe40000000f00 */
[----:B------:R-:W-:Y:S02]  /*1060*/  IADD3.X R3, RZ, c[0x0][0x364], RZ, P0, !PT ;  /* 0x0000d900ff037a10 */ /* 0x000fe400007fe4ff */
[----:B------:R-:W-:Y:S02]  /*1070*/  @!P1 IADD3 R5, -R5, RZ, RZ ;  /* 0x000000ff05059210 */ /* 0x000fe40007ffe1ff */
[----:B------:R-:W-:-:S02]  /*1080*/  @!P2 LOP3.LUT R5, RZ, c[0x0][0x374], RZ, 0x33, !PT ;  /* 0x0000dd00ff05aa12 */ /* 0x000fc400078e33ff */
[----:B------:R-:W-:-:S03]  /*1090*/  IADD3 R7, R0, 0x80, RZ ;  /* 0x0000008000077810 */ /* 0x000fc60007ffe0ff */
[----:B------:R0:W-:Y:S04]  /*10a0*/  STG.E [R2.64], R5 ;  /* 0x0000000502007986 */ /* 0x0001e8000c101904 */
.L_x_16488:
[----:B------:R-:W-:Y:S05]  /*10b0*/  BSYNC B0 ;  /* 0x0000000000007941 */ /* 0x000fea0003800000 */
.L_x_16487:
[----:B------:R-:W-:-:S13]  /*10c0*/  ISETP.GE.AND P0, PT, R7, c[0x0][0x160], PT ;  /* 0x0000580007007a0c */ /* 0x000fda0003f06270 */
[----:B------:R-:W-:Y:S05]  /*10d0*/  @P0 EXIT ;  /* 0x000000000000094d */ /* 0x000fea0003800000 */
[----:B------:R-:W-:Y:S01]  /*10e0*/  ISETP.NE.AND P0, PT, RZ, c[0x0][0x168], PT ;  /* 0x00005a00ff007a0c */ /* 0x000fe20003f05270 */
[----:B0-----:R-:W-:Y:S01]  /*10f0*/  HFMA2.MMA R2, -RZ, RZ, 0, 0 ;  /* 0x00000000ff027435 */ /* 0x001fe200000001ff */
[----:B------:R-:W-:-:S11]  /*1100*/  IMAD.MOV.U32 R0, RZ, RZ, RZ ;  /* 0x000000ffff007224 */ /* 0x000fd600078e00ff */
        /* <DEDUP_REMOVED lines=225> */
.L_x_16490:
[----:B------:R-:W-:-:S04]  /*1f20*/  IADD3 R2, P0, R2, c[0x0][0x368], RZ ;  /* 0x0000da0002027a10 */ /* 0x000fc80007f1e0ff */
[----:B------:R-:W-:-:S05]  /*1f30*/  IADD3.X R3, RZ, c[0x0][0x36c], RZ, P0, !PT ;  /* 0x0000db00ff037a10 */ /* 0x000fca00007fe4ff */
[----:B------:R-:W2:Y:S01]  /*1f40*/  LDG.E R2, [R2.64] ;  /* 0x0000000402027981 */ /* 0x000ea2000c1e1900 */
[----:B------:R-:W-:-:S04]  /*1f50*/  IABS R7, c[0x0][0x374] ;  /* 0x0000dd0000077a13 */ /* 0x000fc80000000000 */
[----:B------:R-:W0:Y:S08]  /*1f60*/  I2F.RP R6, R7 ;  /* 0x0000000700067306 */ /* 0x000e300000209400 */
[----:B0-----:R-:W0:Y:S02]  /*1f70*/  MUFU.RCP R6, R6 ;  /* 0x0000000600067308 */ /* 0x001e240000001000 */
[----:B0-----:R-:W-:-:S06]  /*1f80*/  IADD3 R8, R6, 0xffffffe, RZ ;  /* 0x0ffffffe06087810 */ /* 0x001fcc0007ffe0ff */
[----:B------:R-:W0:Y:S02]  /*1f90*/  F2I.FTZ.U32.TRUNC.NTZ R5, R8 ;  /* 0x0000000800057305 */ /* 0x000e24000021f000 */
[----:B0-----:R-:W-:-:S05]  /*1fa0*/  IADD3 R4, RZ, -R5, RZ ;  /* 0x80000005ff047210 */ /* 0x001fca0007ffe0ff */
[----:B------:R-:W-:Y:S01]  /*1fb0*/  IMAD R9, R4, R7, RZ ;  /* 0x0000000704097224 */ /* 0x000fe200078e02ff */
[----:B------:R-:W-:-:S05]  /*1fc0*/  MOV R4, RZ ;  /* 0x000000ff00047202 */ /* 0x000fca0000000f00 */
[----:B------:R-:W-:Y:S01]  /*1fd0*/  IMAD.HI.U32 R9, R5, R9, R4 ;  /* 0x0000000905097227 */ /* 0x000fe200078e0004 */
[----:B--2---:R-:W-:Y:S02]  /*1fe0*/  IABS R10, R2 ;  /* 0x00000002000a7213 */ /* 0x004fe40000000000 */
[----:B------:R-:W-:-:S03]  /*1ff0*/  LOP3.LUT R2, R2, c[0x0][0x374], RZ, 0x3c, !PT ;  /* 0x0000dd0002027a12 */ /* 0x000fc600078e3cff */
[----:B------:R-:W-:Y:S01]  /*2000*/  IMAD.MOV.U32 R4, RZ, RZ, R10 ;  /* 0x000000ffff047224 */ /* 0x000fe200078e000a */
[----:B------:R-:W-:-:S03]  /*2010*/  ISETP.GE.AND P1, PT, R2, RZ, PT ;  /* 0x000000ff0200720c */ /* 0x000fc60003f26270 */
[----:B------:R-:W-:-:S05]  /*2020*/  IMAD.HI.U32 R3, R9, R4, RZ ;  /* 0x0000000409037227 */ /* 0x000fca00078e00ff */
[----:B------:R-:W-:-:S05]  /*2030*/  IADD3 R5, -R3, RZ, RZ ;  /* 0x000000ff03057210 */ /* 0x000fca0007ffe1ff */
[----:B------:R-:W-:-:S05]  /*2040*/  IMAD R4, R7, R5, R4 ;  /* 0x0000000507047224 */ /* 0x000fca00078e0204 */
[----:B------:R-:W-:-:S13]  /*2050*/  ISETP.GT.U32.AND P2, PT, R7, R4, PT ;  /* 0x000000040700720c */ /* 0x000fda0003f44070 */
[-C--:B------:R-:W-:Y:S02]  /*2060*/  @!P2 IADD3 R4, R4, -R7.reuse, RZ ;  /* 0x800000070404a210 */ /* 0x080fe40007ffe0ff */
[----:B------:R-:W-:Y:S02]  /*2070*/  @!P2 IADD3 R3, R3, 0x1, RZ ;  /* 0x000000010303a810 */ /* 0x000fe40007ffe0ff */
[----:B------:R-:W-:Y:S02]  /*2080*/  ISETP.GE.U32.AND P0, PT, R4, R7, PT ;  /* 0x000000070400720c */ /* 0x000fe40003f06070 */
[----:B------:R-:W-:-:S11]  /*2090*/  ISETP.NE.AND P2, PT, RZ, c[0x0][0x374], PT ;  /* 0x0000dd00ff007a0c */ /* 0x000fd60003f45270 */
[----:B------:R-:W-:Y:S02]  /*20a0*/  @P0 IADD3 R3, R3, 0x1, RZ ;  /* 0x0000000103030810 */ /* 0x000fe40007ffe0ff */
[----:B------:R-:W-:Y:S02]  /*20b0*/  IADD3 R2, P0, R0, c[0x0][0x360], RZ ;  /* 0x0000d80000027a10 */ /* 0x000fe40007f1e0ff */
[----:B------:R-:W-:Y:S02]  /*20c0*/  MOV R5, R3 ;  /* 0x0000000300057202 */ /* 0x000fe40000000f00 */
[----:B------:R-:W-:Y:S02]  /*20d0*/  IADD3.X R3, RZ, c[0x0][0x364], RZ, P0, !PT ;  /* 0x0000d900ff037a10 */ /* 0x000fe400007fe4ff */
[----:B------:R-:W-:Y:S02]  /*20e0*/  @!P1 IADD3 R5, -R5, RZ, RZ ;  /* 0x000000ff05059210 */ /* 0x000fe40007ffe1ff */
[----:B------:R-:W-:-:S05]  /*20f0*/  @!P2 LOP3.LUT R5, RZ, c[0x0][0x374], RZ, 0x33, !PT ;  /* 0x0000dd00ff05aa12 */ /* 0x000fca00078e33ff */
[----:B------:R-:W-:Y:S01]  /*2100*/  STG.E [R2.64], R5 ;  /* 0x0000000502007986 */ /* 0x000fe2000c101904 */
[----:B------:R-:W-:Y:S05]  /*2110*/  EXIT ;  /* 0x000000000000794d */ /* 0x000fea0003800000 */
.L_x_16491:
        /* <DEDUP_REMOVED lines=14> */
.L_x_21598:


//--------------------- .text._ZN2at6native27unrolled_elementwise_kernelINS0_13BUnaryFunctorIiiiZZZNS0_15binary_internal21div_trunc_kernel_cudaERNS_18TensorIteratorBaseEENKUlvE_clEvENKUlvE1_clEvEUliiE_EESt5arrayIPcLm2EELi4E23TrivialOffsetCalculatorILi1EjESE_NS0_6memory15LoadWithoutCastENSF_16StoreWithoutCastEEEviT_T0_T2_T3_T4_T5_ --------------------------
	.section	.text._ZN2at6native27unrolled_elementwise_kernelINS0_13BUnaryFunctorIiiiZZZNS0_15binary_internal21div_trunc_kernel_cudaERNS_18TensorIteratorBaseEENKUlvE_clEvENKUlvE1_clEvEUliiE_EESt5arrayIPcLm2EELi4E23TrivialOffsetCalculatorILi1EjESE_NS0_6memory15LoadWithoutCastENSF_16StoreWithoutCastEEEviT_T0_T2_T3_T4_T5_,"ax",@progbits
	.sectioninfo	@"SHI_REGISTERS=24"
	.align	128
        .global         _ZN2at6native27unrolled_elementwise_kernelINS0_13BUnaryFunctorIiiiZZZNS0_15binary_internal21div_trunc_kernel_cudaERNS_18TensorIteratorBaseEENKUlvE_clEvENKUlvE1_clEvEUliiE_EESt5arrayIPcLm2EELi4E23TrivialOffsetCalculatorILi1EjESE_NS0_6memory15LoadWithoutCastENSF_16StoreWithoutCastEEEviT_T0_T2_T3_T4_T5_
        .type           _ZN2at6native27unrolled_elementwise_kernelINS0_13BUnaryFunctorIiiiZZZNS0_15binary_internal21div_trunc_kernel_cudaERNS_18TensorIteratorBaseEENKUlvE_clEvENKUlvE1_clEvEUliiE_EESt5arrayIPcLm2EELi4E23TrivialOffsetCalculatorILi1EjESE_NS0_6memory15LoadWithoutCastENSF_16StoreWithoutCastEEEviT_T0_T2_T3_T4_T5_,@function
        .size           _ZN2at6native27unrolled_elementwise_kernelINS0_13BUnaryFunctorIiiiZZZNS0_15binary_internal21div_trunc_kernel_cudaERNS_18TensorIteratorBaseEENKUlvE_clEvENKUlvE1_clEvEUliiE_EESt5arrayIPcLm2EELi4E23TrivialOffsetCalculatorILi1EjESE_NS0_6memory15LoadWithoutCastENSF_16StoreWithoutCastEEEviT_T0_T2_T3_T4_T5_,(.L_x_21599 - _ZN2at6native27unrolled_elementwise_kernelINS0_13BUnaryFunctorIiiiZZZNS0_15binary_internal21div_trunc_kernel_cudaERNS_18TensorIteratorBaseEENKUlvE_clEvENKUlvE1_clEvEUliiE_EESt5arrayIPcLm2EELi4E23TrivialOffsetCalculatorILi1EjESE_NS0_6memory15LoadWithoutCastENSF_16StoreWithoutCastEEEviT_T0_T2_T3_T4_T5_)
        .other          _ZN2at6native27unrolled_elementwise_kernelINS0_13BUnaryFunctorIiiiZZZNS0_15binary_internal21div_trunc_kernel_cudaERNS_18TensorIteratorBaseEENKUlvE_clEvENKUlvE1_clEvEUliiE_EESt5arrayIPcLm2EELi4E23TrivialOffsetCalculatorILi1EjESE_NS0_6memory15LoadWithoutCastENSF_16StoreWithoutCastEEEviT_T0_T2_T3_T4_T5_,@"STO_CUDA_ENTRY STV_DEFAULT"
_ZN2at6native27unrolled_elementwise_kernelINS0_13BUnaryFunctorIiiiZZZNS0_15binary_internal21div_trunc_kernel_cudaERNS_18TensorIteratorBaseEENKUlvE_clEvENKUlvE1_clEvEUliiE_EESt5arrayIPcLm2EELi4E23TrivialOffsetCalculatorILi1EjESE_NS0_6memory15LoadWithoutCastENSF_16StoreWithoutCastEEEviT_T0_T2_T3_T4_T5_:
.text._ZN2at6native27unrolled_elementwise_kernelINS0_13BUnaryFunctorIiiiZZZNS0_15binary_internal21div_trunc_kernel_cudaERNS_18TensorIteratorBaseEENKUlvE_clEvENKUlvE1_clEvEUliiE_EESt5arrayIPcLm2EELi4E23TrivialOffsetCalculatorILi1EjESE_NS0_6memory15LoadWithoutCastENSF_16StoreWithoutCastEEEviT_T0_T2_T3_T4_T5_:
[----:B------:R-:W-:Y:S02]  /*0000*/  IMAD.MOV.U32 R1, RZ, RZ, c[0x0][0x28] ;  /* 0x00000a00ff017624 */ /* 0x000fe400078e00ff */
[----:B------:R-:W0:Y:S01]  /*0010*/  S2R R0, SR_CTAID.X ;  /* 0x0000000000007919 */ /* 0x000e220000002500 */
[----:B------:R-:W-:Y:S01]  /*0020*/  IMAD.MOV.U32 R3, RZ, RZ, -0x200 ;  /* 0xfffffe00ff037424 */ /* 0x000fe200078e00ff */
[----:B------:R-:W-:Y:S01]  /*0030*/  ULDC.64 UR4, c[0x0][0x118] ;  /* 0x0000460000047ab9 */ /* 0x000fe20000000a00 */
[----:B------:R-:W-:Y:S01]  /*0040*/  HFMA2.MMA R4, -RZ, RZ, 0, 0 ;  /* 0x00000000ff047435 */ /* 0x000fe200000001ff */
[----:B------:R-:W1:Y:S01]  /*0050*/  S2R R5, SR_TID.X ;  /* 0x0000000000057919 */ /* 0x000e620000002100 */
[----:B------:R-:W-:Y:S02]  /*0060*/  IMAD.MOV.U32 R6, RZ, RZ, RZ ;  /* 0x000000ffff067224 */ /* 0x000fe400078e00ff */
        /* <DEDUP_REMOVED lines=8> */
[----:B------:R-:W-:Y:S02]  /*00f0*/  @!P0 IMAD.MOV.U32 R11, RZ, RZ, 0x4 ;  /* 0x00000004ff0b8424 */ /* 0x000fe400078e00ff */
[----:B------:R-:W-:Y:S01]  /*0100*/  IMAD.MOV.U32 R9, RZ, RZ, RZ ;  /* 0x000000ffff097224 */ /* 0x000fe200078e00ff */
[----:B------:R-:W-:Y:S01]  /*0110*/  ISETP.GE.AND P3, PT, R3, R2, PT ;  /* 0x000000020300720c */ /* 0x000fe20003f66270 */
[----:B------:R-:W-:Y:S02]  /*0120*/  @!P1 IMAD.MOV.U32 R15, RZ, RZ, 0x4 ;  /* 0x00000004ff0f9424 */ /* 0x000fe400078e00ff */
[----:B------:R-:W-:-:S04]  /*0130*/  @!P0 IMAD.WIDE.U32 R10, R10, R11, c[0x0][0x178] ;  /* 0x00005e000a0a8625 */ /* 0x000fc800078e000b */
[----:B------:R-:W-:Y:S01]  /*0140*/  IMAD.MOV.U32 R7, RZ, RZ, R5 ;  /* 0x000000ffff077224 */ /* 0x000fe200078e0005 */
[----:B------:R0:W5:Y:S01]  /*0150*/  @!P0 LDG.E R9, [R10.64] ;  /* 0x000000040a098981 */ /* 0x000162000c1e1900 */
[----:B------:R-:W-:-:S04]  /*0160*/  @!P1 IMAD.WIDE.U32 R14, R14, R15, c[0x0][0x178] ;  /* 0x00005e000e0e9625 */ /* 0x000fc800078e000f */
[----:B------:R-:W-:Y:S01]  /*0170*/  @!P3 LEA R16, R0, R3, 0x9 ;  /* 0x000000030010b211 */ /* 0x000fe200078e48ff */
[----:B------:R-:W-:Y:S01]  /*0180*/  @!P3 IMAD.MOV.U32 R17, RZ, RZ, 0x4 ;  /* 0x00000004ff11b424 */ /* 0x000fe200078e00ff */
[----:B------:R-:W-:Y:S01]  /*0190*/  @!P3 IADD3 R3, R3, 0x80, RZ ;  /* 0x000000800303b810 */ /* 0x000fe20007ffe0ff */
[----:B------:R-:W-:Y:S01]  /*01a0*/  BSSY B0, `(.L_x_16492) ;  /* 0x0000029000007945 */ /* 0x000fe20003800000 */
[----:B------:R-:W-:Y:S01]  /*01b0*/  IADD3 R19, R7, 0x80, RZ ;  /* 0x0000008007137810 */ /* 0x000fe20007ffe0ff */
[----:B------:R-:W-:Y:S01]  /*01c0*/  @!P3 IMAD.WIDE.U32 R16, R16, R17, c[0x0][0x178] ;  /* 0x00005e001010b625 */ /* 0x000fe200078e0011 */
[----:B------:R-:W-:Y:S01]  /*01d0*/  ISETP.GE.AND P2, PT, R3, R2, PT ;  /* 0x000000020300720c */ /* 0x000fe20003f46270 */
[----:B------:R1:W5:Y:S01]  /*01e0*/  @!P1 LDG.E R6, [R14.64] ;  /* 0x000000040e069981 */ /* 0x000362000c1e1900 */
[----:B------:R-:W-:Y:S02]  /*01f0*/  IADD3 R21, R7, 0x100, RZ ;  /* 0x0000010007157810 */ /* 0x000fe40007ffe0ff */
[----:B------:R-:W-:Y:S01]  /*0200*/  IABS R8, c[0x0][0x168] ;  /* 0x00005a0000087a13 */ /* 0x000fe20000000000 */
[----:B------:R0:W5:Y:S08]  /*0210*/  @!P3 LDG.E R4, [R16.64] ;  /* 0x000000041004b981 */ /* 0x000170000c1e1900 */
[----:B------:R-:W-:-:S02]  /*0220*/  @!P2 IMAD R12, R0, 0x200, R3 ;  /* 0x00000200000ca824 */ /* 0x000fc400078e0203 */
[----:B------:R-:W-:Y:S02]  /*0230*/  @!P2 IMAD.MOV.U32 R13, RZ, RZ, 0x4 ;  /* 0x00000004ff0da424 */ /* 0x000fe400078e00ff */
[----:B------:R-:W-:Y:S02]  /*0240*/  IMAD.MOV.U32 R3, RZ, RZ, RZ ;  /* 0x000000ffff037224 */ /* 0x000fe400078e00ff */
[----:B------:R-:W-:-:S05]  /*0250*/  @!P2 IMAD.WIDE.U32 R12, R12, R13, c[0x0][0x178] ;  /* 0x00005e000c0ca625 */ /* 0x000fca00078e000d */
[----:B------:R0:W5:Y:S01]  /*0260*/  @!P2 LDG.E R3, [R12.64] ;  /* 0x000000040c03a981 */ /* 0x000162000c1e1900 */
[-C--:B------:R-:W-:Y:S02]  /*0270*/  ISETP.GE.AND P3, PT, R19, R2.reuse, PT ;  /* 0x000000021300720c */ /* 0x080fe40003f66270 */
[----:B------:R-:W-:Y:S02]  /*0280*/  ISETP.GE.AND P1, PT, R21, R2, PT ;  /* 0x000000021500720c */ /* 0x000fe40003f26270 */
[----:B-1----:R-:W-:Y:S01]  /*0290*/  IADD3 R15, R7, 0x180, RZ ;  /* 0x00000180070f7810 */ /* 0x002fe20007ffe0ff */
[----:B------:R-:W-:Y:S05]  /*02a0*/  @P0 BRA `(.L_x_16493) ;  /* 0x0000018000000947 */ /* 0x000fea0003800000 */
[----:B0-----:R-:W0:Y:S01]  /*02b0*/  I2F.RP R12, R8 ;  /* 0x00000008000c7306 */ /* 0x001e220000209400 */
[----:B-----5:R-:W-:Y:S02]  /*02c0*/  IABS R14, R9 ;  /* 0x00000009000e7213 */ /* 0x020fe40000000000 */
[----:B------:R-:W-:-:S04]  /*02d0*/  LOP3.LUT R9, R9, c[0x0][0x168], RZ, 0x3c, !PT ;  /* 0x00005a0009097a12 */ /* 0x000fc800078e3cff */
[----:B------:R-:W-:Y:S01]  /*02e0*/  ISETP.GE.AND P4, PT, R9, RZ, PT ;  /* 0x000000ff0900720c */ /* 0x000fe20003f86270 */
[----:B0-----:R-:W0:Y:S02]  /*02f0*/  MUFU.RCP R12, R12 ;  /* 0x0000000c000c7308 */ /* 0x001e240000001000 */
[----:B0-----:R-:W-:-:S06]  /*0300*/  IADD3 R10, R12, 0xffffffe, RZ ;  /* 0x0ffffffe0c0a7810 */ /* 0x001fcc0007ffe0ff */
[----:B------:R0:W1:Y:S02]  /*0310*/  F2I.FTZ.U32.TRUNC.NTZ R11, R10 ;  /* 0x0000000a000b7305 */ /* 0x000064000021f000 */
[----:B0-----:R-:W-:Y:S01]  /*0320*/  IMAD.MOV.U32 R10, RZ, RZ, RZ ;  /* 0x000000ffff0a7224 */ /* 0x001fe200078e00ff */
[----:B-1----:R-:W-:-:S05]  /*0330*/  IADD3 R13, RZ, -R11, RZ ;  /* 0x8000000bff0d7210 */ /* 0x002fca0007ffe0ff */
[----:B------:R-:W-:-:S04]  /*0340*/  IMAD R13, R13, R8, RZ ;  /* 0x000000080d0d7224 */ /* 0x000fc800078e02ff */
[----:B------:R-:W-:-:S04]  /*0350*/  IMAD.HI.U32 R11, R11, R13, R10 ;  /* 0x0000000d0b0b7227 */ /* 0x000fc800078e000a */
[----:B------:R-:W-:-:S04]  /*0360*/  IMAD.MOV.U32 R13, RZ, RZ, R14 ;  /* 0x000000ffff0d7224 */ /* 0x000fc800078e000e */
        /* <DEDUP_REMOVED lines=8> */
[----:B------:R-:W-:-:S04]  /*03f0*/  @P2 IADD3 R11, R11, 0x1, RZ ;  /* 0x000000010b0b2810 */ /* 0x000fc80007ffe0ff */
[----:B------:R-:W-:-:S05]  /*0400*/  MOV R9, R11 ;  /* 0x0000000b00097202 */ /* 0x000fca0000000f00 */
[----:B------:R-:W-:Y:S01]  /*0410*/  @!P4 IMAD.MOV R9, RZ, RZ, -R9 ;  /* 0x000000ffff09c224 */ /* 0x000fe200078e0a09 */
[----:B------:R-:W-:Y:S02]  /*0420*/  @!P5 LOP3.LUT R9, RZ, c[0x0][0x168], RZ, 0x33, !PT ;  /* 0x00005a00ff09da12 */ /* 0x000fe400078e33ff */
.L_x_16493:
[----:B------:R-:W-:Y:S05]  /*0430*/  BSYNC B0 ;  /* 0x0000000000007941 */ /* 0x000fea0003800000 */
.L_x_16492:
[----:B------:R-:W-:Y:S01]  /*0440*/  BSSY B0, `(.L_x_16494) ;  /* 0x000001c000007945 */ /* 0x000fe20003800000 */
[----:B------:R-:W-:Y:S02]  /*0450*/  ISETP.GE.AND P2, PT, R15, R2, PT ;  /* 0x000000020f00720c */ /* 0x000fe40003f46270 */
[----:B------:R-:W-:Y:S01]  /*0460*/  @!P0 IADD3 R7, R5, 0x80, RZ ;  /* 0x0000008005078810 */ /* 0x000fe20007ffe0ff */
[----:B------:R-:W-:Y:S05]  /*0470*/  @P3 BRA `(.L_x_16495) ;  /* 0x0000018000003947 */ /* 0x000fea0003800000 */
[----:B0-----:R-:W0:Y:S01]  /*0480*/  I2F.RP R12, R8 ;  /* 0x00000008000c7306 */ /* 0x001e220000209400 */
[----:B------:R-:W-:Y:S01]  /*0490*/  IMAD.MOV.U32 R10, RZ, RZ, RZ ;  /* 0x000000ffff0a7224 */ /* 0x000fe200078e00ff */
[----:B-----5:R-:W-:Y:S02]  /*04a0*/  IABS R14, R6 ;  /* 0x00000006000e7213 */ /* 0x020fe40000000000 */
[----:B------:R-:W-:-:S04]  /*04b0*/  LOP3.LUT R6, R6, c[0x0][0x168], RZ, 0x3c, !PT ;  /* 0x00005a0006067a12 */ /* 0x000fc800078e3cff */
[----:B------:R-:W-:Y:S01]  /*04c0*/  ISETP.GE.AND P3, PT, R6, RZ, PT ;  /* 0x000000ff0600720c */ /* 0x000fe20003f66270 */
[----:B0-----:R-:W0:Y:S02]  /*04d0*/  MUFU.RCP R12, R12 ;  /* 0x0000000c000c7308 */ /* 0x001e240000001000 */
[----:B0-----:R-:W-:-:S06]  /*04e0*/  IADD3 R13, R12, 0xffffffe, RZ ;  /* 0x0ffffffe0c0d7810 */ /* 0x001fcc0007ffe0ff */
[----:B------:R-:W0:Y:S02]  /*04f0*/  F2I.FTZ.U32.TRUNC.NTZ R11, R13 ;  /* 0x0000000d000b7305 */ /* 0x000e24000021f000 */
[----:B0-----:R-:W-:-:S04]  /*0500*/  IMAD.MOV R15, RZ, RZ, -R11 ;  /* 0x000000ffff0f7224 */ /* 0x001fc800078e0a0b */
[----:B------:R-:W-:-:S04]  /*0510*/  IMAD R15, R15, R8, RZ ;  /* 0x000000080f0f7224 */ /* 0x000fc800078e02ff */
[----:B------:R-:W-:-:S04]  /*0520*/  IMAD.HI.U32 R10, R11, R15, R10 ;  /* 0x0000000f0b0a7227 */ /* 0x000fc800078e000a */
[----:B------:R-:W-:-:S04]  /*0530*/  IMAD.MOV.U32 R11, RZ, RZ, R14 ;  /* 0x000000ffff0b7224 */ /* 0x000fc800078e000e */
[----:B------:R-:W-:-:S05]  /*0540*/  IMAD.HI.U32 R10, R10, R11, RZ ;  /* 0x0000000b0a0a7227 */ /* 0x000fca00078e00ff */
[----:B------:R-:W-:-:S05]  /*0550*/  IADD3 R12, -R10, RZ, RZ ;  /* 0x000000ff0a0c7210 */ /* 0x000fca0007ffe1ff */
        /* <DEDUP_REMOVED lines=10> */
.L_x_16495:
[----:B------:R-:W-:Y:S05]  /*0600*/  BSYNC B0 ;  /* 0x0000000000007941 */ /* 0x000fea0003800000 */
.L_x_16494:
[----:B0-----:R-:W-:Y:S01]  /*0610*/  @!P0 MOV R11, 0x4 ;  /* 0x00000004000b8802 */ /* 0x001fe20000000f00 */
[----:B------:R-:W-:Y:S01]  /*0620*/  @!P0 IMAD R10, R0, 0x200, R5 ;  /* 0x00000200000a8824 */ /* 0x000fe200078e0205 */
[----:B------:R-:W-:Y:S01]  /*0630*/  BSSY B0, `(.L_x_16496) ;  /* 0x000001c000007945 */ /* 0x000fe20003800000 */
[----:B------:R-:W-:Y:S02]  /*0640*/  ISETP.GE.AND P3, PT, R7, R2, PT ;  /* 0x000000020700720c */ /* 0x000fe40003f66270 */
[----:B------:R-:W-:Y:S01]  /*0650*/  @!P0 IMAD.WIDE.U32 R10, R10, R11, c[0x0][0x170] ;  /* 0x00005c000a0a8625 */ /* 0x000fe200078e000b */
[----:B------:R-:W-:Y:S05]  /*0660*/  @P1 BRA `(.L_x_16497) ;  /* 0x0000018000001947 */ /* 0x000fea0003800000 */
[----:B------:R-:W0:Y:S01]  /*0670*/  I2F.RP R14, R8 ;  /* 0x00000008000e7306 */ /* 0x000e220000209400 */
        /* <DEDUP_REMOVED lines=11> */
[----:B------:R-:W-:-:S04]  /*0730*/  IMAD.HI.U32 R5, R12, R13, RZ ;  /* 0x0000000d0c057227 */ /* 0x000fc800078e00ff */
[----:B------:R-:W-:-:S04]  /*0740*/  IMAD.MOV R12, RZ, RZ, -R5 ;  /* 0x000000ffff0c7224 */ /* 0x000fc800078e0a05 */
[----:B------:R-:W-:-:S05]  /*0750*/  IMAD R13, R8, R12, R13 ;  /* 0x0000000c080d7224 */ /* 0x000fca00078e020d */
[----:B------:R-:W-:-:S13]  /*0760*/  ISETP.GT.U32.AND P5, PT, R8, R13, PT ;  /* 0x0000000d0800720c */ /* 0x000fda0003fa4070 */
[-C--:B------:R-:W-:Y:S02]  /*0770*/  @!P5 IADD3 R13, R13, -R8.reuse, RZ ;  /* 0x800000080d0dd210 */ /* 0x080fe40007ffe0ff */
[----:B------:R-:W-:Y:S02]  /*0780*/  @!P5 IADD3 R5, R5, 0x1, RZ ;  /* 0x000000010505d810 */ /* 0x000fe40007ffe0ff */
[----:B------:R-:W-:Y:S02]  /*0790*/  ISETP.GE.U32.AND P4, PT, R13, R8, PT ;  /* 0x000000080d00720c */ /* 0x000fe40003f86070 */
[----:B------:R-:W-:-:S11]  /*07a0*/  ISETP.NE.AND P5, PT, RZ, c[0x0][0x168], PT ;  /* 0x00005a00ff007a0c */ /* 0x000fd60003fa5270 */
[----:B------:R-:W-:-:S05]  /*07b0*/  @P4 IADD3 R5, R5, 0x1, RZ ;  /* 0x0000000105054810 */ /* 0x000fca0007ffe0ff */
[----:B------:R-:W-:-:S04]  /*07c0*/  IMAD.MOV.U32 R4, RZ, RZ, R5 ;  /* 0x000000ffff047224 */ /* 0x000fc800078e0005 */
[----:B------:R-:W-:Y:S01]  /*07d0*/  @!P1 IMAD.MOV R4, RZ, RZ, -R4 ;  /* 0x000000ffff049224 */ /* 0x000fe200078e0a04 */
[----:B------:R-:W-:Y:S02]  /*07e0*/  @!P5 LOP3.LUT R4, RZ, c[0x0][0x168], RZ, 0x33, !PT ;  /* 0x00005a00ff04da12 */ /* 0x000fe400078e33ff */
.L_x_16497:
[----:B------:R-:W-:Y:S05]  /*07f0*/  BSYNC B0 ;  /* 0x0000000000007941 */ /* 0x000fea0003800000 */
.L_x_16496:
[----:B------:R-:W-:Y:S01]  /*0800*/  BSSY B0, `(.L_x_16498) ;  /* 0x0000019000007945 */ /* 0x000fe20003800000 */
        /* <DEDUP_REMOVED lines=11> */
[----:B------:R-:W-:Y:S01]  /*08c0*/  IMAD.HI.U32 R12, R13, R5, R12 ;  /* 0x000000050d0c7227 */ /* 0x000fe200078e000c */
[----:B------:R-:W-:-:S05]  /*08d0*/  MOV R13, R16 ;  /* 0x00000010000d7202 */ /* 0x000fca0000000f00 */
        /* <DEDUP_REMOVED lines=11> */
.L_x_16499:
[----:B------:R-:W-:Y:S05]  /*0990*/  BSYNC B0 ;  /* 0x0000000000007941 */ /* 0x000fea0003800000 */
.L_x_16498:
[----:B-----5:R0:W-:Y:S01]  /*09a0*/  @!P0 STG.E [R10.64], R9 ;  /* 0x000000090a008986 */ /* 0x0201e2000c101904 */
[----:B------:R-:W-:Y:S01]  /*09b0*/  BSSY B0, `(.L_x_16500) ;  /* 0x000000c000007945 */ /* 0x000fe20003800000 */
[----:B------:R-:W-:Y:S05]  /*09c0*/  @P3 BRA `(.L_x_16501) ;  /* 0x000000a000003947 */ /* 0x000fea0003800000 */
[----:B------:R-:W-:Y:S01]  /*09d0*/  IMAD R8, R0, 0x200, R7 ;  /* 0x0000020000087824 */ /* 0x000fe200078e0207 */
[----:B------:R-:W-:Y:S01]  /*09e0*/  IADD3 R7, R7, 0x80, RZ ;  /* 0x0000008007077810 */ /* 0x000fe20007ffe0ff */
[----:B0-----:R-:W-:-:S03]  /*09f0*/  HFMA2.MMA R11, -RZ, RZ, 0, 2.384185791015625e-07 ;  /* 0x00000004ff0b7435 */ /* 0x001fc600000001ff */
[----:B------:R-:W-:-:S07]  /*0a00*/  ISETP.GE.AND P0, PT, R7, R2, PT ;  /* 0x000000020700720c */ /* 0x000fce0003f06270 */
[----:B------:R-:W-:-:S05]  /*0a10*/  IMAD.WIDE.U32 R8, R8, R11, c[0x0][0x170] ;  /* 0x00005c0008087625 */ /* 0x000fca00078e000b */
[----:B------:R0:W-:Y:S01]  /*0a20*/  STG.E [R8.64], R6 ;  /* 0x0000000608007986 */ /* 0x0001e2000c101904 */
[----:B------:R-:W-:Y:S01]  /*0a30*/  @!P0 IMAD R10, R0, 0x200, R7 ;  /* 0x00000200000a8824 */ /* 0x000fe200078e0207 */
[----:B------:R-:W-:-:S03]  /*0a40*/  @!P0 IADD3 R7, R7, 0x80, RZ ;  /* 0x0000008007078810 */ /* 0x000fc60007ffe0ff */
[----:B------:R-:W-:-:S05]  /*0a50*/  @!P0 IMAD.WIDE.U32 R10, R10, R11, c[0x0][0x170] ;  /* 0x00005c000a0a8625 */ /* 0x000fca00078e000b */
[----:B------:R0:W-:Y:S02]  /*0a60*/  @!P0 STG.E [R10.64], R4 ;  /* 0x000000040a008986 */ /* 0x0001e4000c101904 */
.L_x_16501:
[----:B------:R-:W-:Y:S05]  /*0a70*/  BSYNC B0 ;  /* 0x0000000000007941 */ /* 0x000fea0003800000 */
.L_x_16500:
[----:B------:R-:W-:-:S13]  /*0a80*/  ISETP.GE.AND P0, PT, R7, R2, PT ;  /* 0x000000020700720c */ /* 0x000fda0003f06270 */
[----:B------:R-:W-:Y:S05]  /*0a90*/  @P0 EXIT ;  /* 0x000000000000094d */ /* 0x000fea0003800000 */
[----:B------:R-:W-:Y:S02]  /*0aa0*/  IMAD R2, R0, 0x200, R7 ;  /* 0x0000020000027824 */ /* 0x000fe400078e0207 */
[----:B------:R-:W-:-:S04]  /*0ab0*/  IMAD.MOV.U32 R3, RZ, RZ, 0x4 ;  /* 0x00000004ff037424 */ /* 0x000fc800078e00ff */
[----:B------:R-:W-:-:S05]  /*0ac0*/  IMAD.WIDE.U32 R2, R2, R3, c[0x0][0x170] ;  /* 0x00005c0002027625 */ /* 0x000fca00078e0003 */
[----:B------:R-:W-:Y:S01]  /*0ad0*/  STG.E [R2.64], R5 ;  /* 0x0000000502007986 */ /* 0x000fe2000c101904 */
[----:B------:R-:W-:Y:S05]  /*0ae0*/  EXIT ;  /* 0x000000000000794d */ /* 0x000fea0003800000 */
.L_x_16502:
        /* <DEDUP_REMOVED lines=9> */
.L_x_21599:


//--------------------- .text._ZN2at6native29vectorized_elementwise_kernelILi2ENS0_13BUnaryFunctorIiiiZZZNS0_15binary_internal21div_trunc_kernel_cudaERNS_18TensorIteratorBaseEENKUlvE_clEvENKUlvE1_clEvEUliiE_EESt5arrayIPcLm2EEEEviT0_T1_ --------------------------
	.section	.text._ZN2at6native29vectorized_elementwise_kernelILi2ENS0_13BUnaryFunctorIiiiZZZNS0_15binary_internal21div_trunc_kernel_cudaERNS_18TensorIteratorBaseEENKUlvE_clEvENKUlvE1_clEvEUliiE_EESt5arrayIPcLm2EEEEviT0_T1_,"ax",@progbits
	.sectioninfo	@"SHI_REGISTERS=30"
	.align	128
        .global         _ZN2at6native29vectorized_elementwise_kernelILi2ENS0_13BUnaryFunctorIiiiZZZNS0_15binary_internal21div_trunc_kernel_cudaERNS_18TensorIteratorBaseEENKUlvE_clEvENKUlvE1_clEvEUliiE_EESt5arrayIPcLm2EEEEviT0_T1_
        .type           _ZN2at6native29vectorized_elementwise_kernelILi2ENS0_13BUnaryFunctorIiiiZZZNS0_15binary_internal21div_trunc_kernel_cudaERNS_18TensorIteratorBaseEENKUlvE_clEvENKUlvE1_clEvEUliiE_EESt5arrayIPcLm2EEEEviT0_T1_,@function
        .size           _ZN2at6native29vectorized_elementwise_kernelILi2ENS0_13BUnaryFunctorIiiiZZZNS0_15binary_internal21div_trunc_kernel_cudaERNS_18TensorIteratorBaseEENKUlvE_clEvENKUlvE1_clEvEUliiE_EESt5arrayIPcLm2EEEEviT0_T1_,(.L_x_21600 - _ZN2at6native29vectorized_elementwise_kernelILi2ENS0_13BUnaryFunctorIiiiZZZNS0_15binary_internal21div_trunc_kernel_cudaERNS_18TensorIteratorBaseEENKUlvE_clEvENKUlvE1_clEvEUliiE_EESt5arrayIPcLm2EEEEviT0_T1_)
        .other          _ZN2at6native29vectorized_elementwise_kernelILi2ENS0_13BUnaryFunctorIiiiZZZNS0_15binary_internal21div_trunc_kernel_cudaERNS_18TensorIteratorBaseEENKUlvE_clEvENKUlvE1_clEvEUliiE_EESt5arrayIPcLm2EEEEviT0_T1_,@"STO_CUDA_ENTRY STV_DEFAULT"
_ZN2at6native29vectorized_elementwise_kernelILi2ENS0_13BUnaryFunctorIiiiZZZNS0_15binary_internal21div_trunc_kernel_cudaERNS_18TensorIteratorBaseEENKUlvE_clEvENKUlvE1_clEvEUliiE_EESt5arrayIPcLm2EEEEviT0_T1_:
.text._ZN2at6native29vectorized_elementwise_kernelILi2ENS0_13BUnaryFunctorIiiiZZZNS0_15binary_internal21div_trunc_kernel_cudaERNS_18TensorIteratorBaseEENKUlvE_clEvENKUlvE1_clEvEUliiE_EESt5arrayIPcLm2EEEEviT0_T1_:
[----:B------:R-:W-:Y:S02]  /*0000*/  IMAD.MOV.U32 R1, RZ, RZ, c[0x0][0x28] ;  /* 0x00000a00ff017624 */ /* 0x000fe400078e00ff */
[----:B------:R-:W0:Y:S01]  /*0010*/  S2R R4, SR_CTAID.X ;  /* 0x0000000000047919 */ /* 0x000e220000002500 */
[----:B------:R-:W-:Y:S01]  /*0020*/  ULDC.64 UR4, c[0x0][0x118] ;  /* 0x0000460000047ab9 */ /* 0x000fe20000000a00 */
[----:B------:R-:W-:Y:S01]  /*0030*/  IABS R0, c[0x0][0x168] ;  /* 0x00005a0000007a13 */ /* 0x000fe20000000000 */
        /* <DEDUP_REMOVED lines=9> */
[----:B------:R-:W3:Y:S04]  /*00d0*/  LDG.E.64 R6, [R12.64+0x400] ;  /* 0x000400040c067981 */ /* 0x000ee8000c1e1b00 */
[----:B------:R0:W4:Y:S04]  /*00e0*/  LDG.E.64 R8, [R12.64+0x800] ;  /* 0x000800040c087981 */ /* 0x000128000c1e1b00 */
[----:B------:R0:W5:Y:S01]  /*00f0*/  LDG.E.64 R10, [R12.64+0xc00] ;  /* 0x000c00040c0a7981 */ /* 0x000162000c1e1b00 */
[----:B------:R-:W1:Y:S01]  /*0100*/  I2F.RP R14, R0 ;  /* 0x00000000000e7306 */ /* 0x000e620000209400 */
[----:B------:R-:W-:-:S02]  /*0110*/  IMAD.MOV.U32 R20, RZ, RZ, RZ ;  /* 0x000000ffff147224 */ /* 0x000fc400078e00ff */
[----:B------:R-:W-:-:S06]  /*0120*/  IMAD.WIDE.U32 R4, R4, R5, c[0x0][0x170] ;  /* 0x00005c0004047625 */ /* 0x000fcc00078e0005 */
[----:B------:R-:W-:Y:S01]  /*0130*/  IMAD.WIDE R4, R23, 0x8, R4 ;  /* 0x0000000817047825 */ /* 0x000fe200078e0204 */
[----:B-1----:R-:W1:Y:S02]  /*0140*/  MUFU.RCP R14, R14 ;  /* 0x0000000e000e7308 */ /* 0x002e640000001000 */
[----:B-1----:R-:W-:-:S06]  /*0150*/  IADD3 R21, R14, 0xffffffe, RZ ;  /* 0x0ffffffe0e157810 */ /* 0x002fcc0007ffe0ff */
[----:B------:R-:W1:Y:S02]  /*0160*/  F2I.FTZ.U32.TRUNC.NTZ R21, R21 ;  /* 0x0000001500157305 */ /* 0x000e64000021f000 */
[----:B-1----:R-:W-:-:S04]  /*0170*/  IMAD.MOV R15, RZ, RZ, -R21 ;  /* 0x000000ffff0f7224 */ /* 0x002fc800078e0a15 */
[----:B------:R-:W-:-:S04]  /*0180*/  IMAD R15, R15, R0, RZ ;  /* 0x000000000f0f7224 */ /* 0x000fc800078e02ff */
[----:B------:R-:W-:Y:S01]  /*0190*/  IMAD.HI.U32 R20, R21, R15, R20 ;  /* 0x0000000f15147227 */ /* 0x000fe200078e0014 */
[----:B--2---:R-:W-:Y:S02]  /*01a0*/  IABS R16, R3 ;  /* 0x0000000300107213 */ /* 0x004fe40000000000 */
[----:B------:R-:W-:Y:S02]  /*01b0*/  IABS R19, R2 ;  /* 0x0000000200137213 */ /* 0x000fe40000000000 */
[----:B---3--:R-:W-:Y:S01]  /*01c0*/  IABS R21, R7 ;  /* 0x0000000700157213 */ /* 0x008fe20000000000 */
[----:B------:R-:W-:Y:S01]  /*01d0*/  IMAD.MOV.U32 R15, RZ, RZ, R16 ;  /* 0x000000ffff0f7224 */ /* 0x000fe200078e0010 */
[----:B------:R-:W-:Y:S01]  /*01e0*/  IABS R25, R6 ;  /* 0x0000000600197213 */ /* 0x000fe20000000000 */
[C---:B0-----:R-:W-:Y:S01]  /*01f0*/  IMAD.HI.U32 R12, R20.reuse, R19, RZ ;  /* 0x00000013140c7227 */ /* 0x041fe200078e00ff */
[----:B----4-:R-:W-:Y:S02]  /*0200*/  IABS R27, R9 ;  /* 0x00000009001b7213 */ /* 0x010fe40000000000 */
[----:B------:R-:W-:Y:S01]  /*0210*/  LOP3.LUT R3, R3, c[0x0][0x168], RZ, 0x3c, !PT ;  /* 0x00005a0003037a12 */ /* 0x000fe200078e3cff */
[----:B------:R-:W-:Y:S01]  /*0220*/  IMAD.HI.U32 R13, R20, R15, RZ ;  /* 0x0000000f140d7227 */ /* 0x000fe200078e00ff */
[----:B------:R-:W-:-:S02]  /*0230*/  LOP3.LUT R2, R2, c[0x0][0x168], RZ, 0x3c, !PT ;  /* 0x00005a0002027a12 */ /* 0x000fc400078e3cff */
[----:B------:R-:W-:Y:S01]  /*0240*/  LOP3.LUT R7, R7, c[0x0][0x168], RZ, 0x3c, !PT ;  /* 0x00005a0007077a12 */ /* 0x000fe200078e3cff */
[----:B------:R-:W-:Y:S01]  /*0250*/  IMAD.MOV R14, RZ, RZ, -R13 ;  /* 0x000000ffff0e7224 */ /* 0x000fe200078e0a0d */
[----:B------:R-:W-:Y:S01]  /*0260*/  LOP3.LUT R6, R6, c[0x0][0x168], RZ, 0x3c, !PT ;  /* 0x00005a0006067a12 */ /* 0x000fe200078e3cff */
[----:B------:R-:W-:Y:S01]  /*0270*/  IMAD.HI.U32 R18, R20, R21, RZ ;  /* 0x0000001514127227 */ /* 0x000fe200078e00ff */
[----:B------:R-:W-:-:S03]  /*0280*/  LOP3.LUT R9, R9, c[0x0][0x168], RZ, 0x3c, !PT ;  /* 0x00005a0009097a12 */ /* 0x000fc600078e3cff */
[----:B------:R-:W-:Y:S02]  /*0290*/  IMAD.MOV R16, RZ, RZ, -R12 ;  /* 0x000000ffff107224 */ /* 0x000fe400078e0a0c */
[----:B------:R-:W-:Y:S02]  /*02a0*/  IMAD R15, R0, R14, R15 ;  /* 0x0000000e000f7224 */ /* 0x000fe400078e020f */
[----:B------:R-:W-:Y:S02]  /*02b0*/  IMAD.MOV R22, RZ, RZ, -R18 ;  /* 0x000000ffff167224 */ /* 0x000fe400078e0a12 */
[----:B------:R-:W-:Y:S01]  /*02c0*/  IMAD.HI.U32 R17, R20, R25, RZ ;  /* 0x0000001914117227 */ /* 0x000fe200078e00ff */
[----:B------:R-:W-:-:S03]  /*02d0*/  ISETP.GT.U32.AND P6, PT, R0, R15, PT ;  /* 0x0000000f0000720c */ /* 0x000fc60003fc4070 */
[C---:B------:R-:W-:Y:S02]  /*02e0*/  IMAD R19, R0.reuse, R16, R19 ;  /* 0x0000001000137224 */ /* 0x040fe400078e0213 */
[C---:B------:R-:W-:Y:S02]  /*02f0*/  IMAD R21, R0.reuse, R22, R21 ;  /* 0x0000001600157224 */ /* 0x040fe400078e0215 */
[----:B------:R-:W-:Y:S01]  /*0300*/  IMAD.MOV R14, RZ, RZ, -R17 ;  /* 0x000000ffff0e7224 */ /* 0x000fe200078e0a11 */
[----:B------:R-:W-:Y:S01]  /*0310*/  ISETP.GT.U32.AND P1, PT, R0, R19, PT ;  /* 0x000000130000720c */ /* 0x000fe20003f24070 */
[----:B------:R-:W-:Y:S01]  /*0320*/  IMAD.HI.U32 R16, R20, R27, RZ ;  /* 0x0000001b14107227 */ /* 0x000fe200078e00ff */
[----:B------:R-:W-:-:S03]  /*0330*/  ISETP.GT.U32.AND P3, PT, R0, R21, PT ;  /* 0x000000150000720c */ /* 0x000fc60003f64070 */
[C---:B------:R-:W-:Y:S01]  /*0340*/  IMAD R25, R0.reuse, R14, R25 ;  /* 0x0000000e00197224 */ /* 0x040fe200078e0219 */
[----:B------:R-:W-:Y:S01]  /*0350*/  IABS R14, R8 ;  /* 0x00000008000e7213 */ /* 0x000fe20000000000 */
[--C-:B------:R-:W-:Y:S01]  /*0360*/  @!P6 IMAD.IADD R15, R15, 0x1, -R0.reuse ;  /* 0x000000010f0fe824 */ /* 0x100fe200078e0a00 */
[----:B------:R-:W-:Y:S02]  /*0370*/  @!P6 IADD3 R13, R13, 0x1, RZ ;  /* 0x000000010d0de810 */ /* 0x000fe40007ffe0ff */
[----:B------:R-:W-:Y:S02]  /*0380*/  ISETP.GT.U32.AND P5, PT, R0, R25, PT ;  /* 0x000000190000720c */ /* 0x000fe40003fa4070 */
[----:B------:R-:W-:Y:S01]  /*0390*/  ISETP.GE.U32.AND P0, PT, R15, R0, PT ;  /* 0x000000000f00720c */ /* 0x000fe20003f06070 */
[--C-:B------:R-:W-:Y:S01]  /*03a0*/  @!P1 IMAD.IADD R19, R19, 0x1, -R0.reuse ;  /* 0x0000000113139824 */ /* 0x100fe200078e0a00 */
[----:B------:R-:W-:Y:S01]  /*03b0*/  @!P1 IADD3 R12, R12, 0x1, RZ ;  /* 0x000000010c0c9810 */ /* 0x000fe20007ffe0ff */
[----:B------:R-:W-:Y:S01]  /*03c0*/  @!P3 IMAD.IADD R21, R21, 0x1, -R0 ;  /* 0x000000011515b824 */ /* 0x000fe200078e0a00 */
[----:B------:R-:W-:-:S02]  /*03d0*/  @!P3 IADD3 R18, R18, 0x1, RZ ;  /* 0x000000011212b810 */ /* 0x000fc40007ffe0ff */
[-C--:B------:R-:W-:Y:S01]  /*03e0*/  ISETP.GE.U32.AND P2, PT, R19, R0.reuse, PT ;  /* 0x000000001300720c */ /* 0x080fe20003f46070 */
[----:B------:R-:W-:Y:S01]  /*03f0*/  IMAD.MOV R19, RZ, RZ, -R16 ;  /* 0x000000ffff137224 */ /* 0x000fe200078e0a10 */
[----:B------:R-:W-:Y:S01]  /*0400*/  ISETP.GE.U32.AND P4, PT, R21, R0, PT ;  /* 0x000000001500720c */ /* 0x000fe20003f86070 */
[----:B------:R-:W-:Y:S01]  /*0410*/  IMAD.MOV.U32 R21, RZ, RZ, R14 ;  /* 0x000000ffff157224 */ /* 0x000fe200078e000e */
[----:B-----5:R-:W-:Y:S01]  /*0420*/  IABS R14, R10 ;  /* 0x0000000a000e7213 */ /* 0x020fe20000000000 */
[----:B------:R-:W-:Y:S01]  /*0430*/  @!P5 IMAD.IADD R25, R25, 0x1, -R0 ;  /* 0x000000011919d824 */ /* 0x000fe200078e0a00 */
[----:B------:R-:W-:Y:S01]  /*0440*/  @!P5 IADD3 R17, R17, 0x1, RZ ;  /* 0x000000011111d810 */ /* 0x000fe20007ffe0ff */
[----:B------:R-:W-:Y:S01]  /*0450*/  IMAD R19, R0, R19, R27 ;  /* 0x0000001300137224 */ /* 0x000fe200078e021b */
[----:B------:R-:W-:Y:S01]  /*0460*/  @P0 IADD3 R13, R13, 0x1, RZ ;  /* 0x000000010d0d0810 */ /* 0x000fe20007ffe0ff */
[----:B------:R-:W-:Y:S01]  /*0470*/  IMAD.HI.U32 R15, R20, R21, RZ ;  /* 0x00000015140f7227 */ /* 0x000fe200078e00ff */
[----:B------:R-:W-:-:S02]  /*0480*/  ISETP.GE.U32.AND P6, PT, R25, R0, PT ;  /* 0x000000001900720c */ /* 0x000fc40003fc6070 */
[----:B------:R-:W-:Y:S01]  /*0490*/  IABS R25, R11 ;  /* 0x0000000b00197213 */ /* 0x000fe20000000000 */
[----:B------:R-:W-:Y:S01]  /*04a0*/  IMAD.MOV R22, RZ, RZ, -R15 ;  /* 0x000000ffff167224 */ /* 0x000fe200078e0a0f */
[----:B------:R-:W-:Y:S01]  /*04b0*/  ISETP.GT.U32.AND P0, PT, R0, R19, PT ;  /* 0x000000130000720c */ /* 0x000fe20003f04070 */
[----:B------:R-:W-:Y:S01]  /*04c0*/  IMAD.MOV.U32 R27, RZ, RZ, R14 ;  /* 0x000000ffff1b7224 */ /* 0x000fe200078e000e */
[----:B------:R-:W-:Y:S01]  /*04d0*/  @P2 IADD3 R12, R12, 0x1, RZ ;  /* 0x000000010c0c2810 */ /* 0x000fe20007ffe0ff */
[----:B------:R-:W-:Y:S01]  /*04e0*/  IMAD.HI.U32 R14, R20, R25, RZ ;  /* 0x00000019140e7227 */ /* 0x000fe200078e00ff */
[----:B------:R-:W-:Y:S02]  /*04f0*/  @P4 IADD3 R18, R18, 0x1, RZ ;  /* 0x0000000112124810 */ /* 0x000fe40007ffe0ff */
[----:B------:R-:W-:Y:S01]  /*0500*/  LOP3.LUT R8, R8, c[0x0][0x168], RZ, 0x3c, !PT ;  /* 0x00005a0008087a12 */ /* 0x000fe200078e3cff */
[----:B------:R-:W-:Y:S01]  /*0510*/  IMAD R21, R0, R22, R21 ;  /* 0x0000001600157224 */ /* 0x000fe200078e0215 */
[----:B------:R-:W-:Y:S01]  /*0520*/  LOP3.LUT R11, R11, c[0x0][0x168], RZ, 0x3c, !PT ;  /* 0x00005a000b0b7a12 */ /* 0x000fe200078e3cff */
[----:B------:R-:W-:Y:S01]  /*0530*/  IMAD.MOV R22, RZ, RZ, -R14 ;  /* 0x000000ffff167224 */ /* 0x000fe200078e0a0e */
[----:B------:R-:W-:Y:S01]  /*0540*/  @P6 IADD3 R17, R17, 0x1, RZ ;  /* 0x0000000111116810 */ /* 0x000fe20007ffe0ff */
[----:B------:R-:W-:Y:S01]  /*0550*/  IMAD.HI.U32 R20, R20, R27, RZ ;  /* 0x0000001b14147227 */ /* 0x000fe200078e00ff */
[----:B------:R-:W-:-:S02]  /*0560*/  ISETP.GT.U32.AND P1, PT, R0, R21, PT ;  /* 0x000000150000720c */ /* 0x000fc40003f24070 */
[----:B------:R-:W-:Y:S01]  /*0570*/  @!P0 IADD3 R16, R16, 0x1, RZ ;  /* 0x0000000110108810 */ /* 0x000fe20007ffe0ff */
[----:B------:R-:W-:Y:S01]  /*0580*/  IMAD R25, R0, R22, R25 ;  /* 0x0000001600197224 */ /* 0x000fe200078e0219 */
[----:B------:R-:W-:Y:S01]  /*0590*/  ISETP.GE.AND P6, PT, R3, RZ, PT ;  /* 0x000000ff0300720c */ /* 0x000fe20003fc6270 */
[----:B------:R-:W-:Y:S01]  /*05a0*/  @!P0 IMAD.IADD R19, R19, 0x1, -R0 ;  /* 0x0000000113138824 */ /* 0x000fe200078e0a00 */
[----:B------:R-:W-:Y:S01]  /*05b0*/  LOP3.LUT R10, R10, c[0x0][0x168], RZ, 0x3c, !PT ;  /* 0x00005a000a0a7a12 */ /* 0x000fe200078e3cff */
[----:B------:R-:W-:Y:S01]  /*05c0*/  IMAD.MOV R22, RZ, RZ, -R20 ;  /* 0x000000ffff167224 */ /* 0x000fe200078e0a14 */
[C---:B------:R-:W-:Y:S02]  /*05d0*/  ISETP.GT.U32.AND P2, PT, R0.reuse, R25, PT ;  /* 0x000000190000720c */ /* 0x040fe40003f44070 */
[----:B------:R-:W-:Y:S01]  /*05e0*/  ISETP.GE.U32.AND P4, PT, R19, R0, PT ;  /* 0x000000001300720c */ /* 0x000fe20003f86070 */
[----:B------:R-:W-:Y:S02]  /*05f0*/  IMAD R27, R0, R22, R27 ;  /* 0x00000016001b7224 */ /* 0x000fe400078e021b */
[----:B------:R-:W-:Y:S01]  /*0600*/  @!P1 IMAD.IADD R21, R21, 0x1, -R0 ;  /* 0x0000000115159824 */ /* 0x000fe200078e0a00 */
[----:B------:R-:W-:-:S02]  /*0610*/  @!P1 IADD3 R15, R15, 0x1, RZ ;  /* 0x000000010f0f9810 */ /* 0x000fc40007ffe0ff */
[----:B------:R-:W-:Y:S01]  /*0620*/  ISETP.GT.U32.AND P3, PT, R0, R27, PT ;  /* 0x0000001b0000720c */ /* 0x000fe20003f64070 */
[----:B------:R-:W-:Y:S01]  /*0630*/  @!P6 IMAD.MOV R13, RZ, RZ, -R13 ;  /* 0x000000ffff0de224 */ /* 0x000fe200078e0a0d */
[-C--:B------:R-:W-:Y:S02]  /*0640*/  ISETP.GE.U32.AND P5, PT, R21, R0.reuse, PT ;  /* 0x000000001500720c */ /* 0x080fe40003fa6070 */
[----:B------:R-:W-:Y:S01]  /*0650*/  ISETP.GE.AND P1, PT, R7, RZ, PT ;  /* 0x000000ff0700720c */ /* 0x000fe20003f26270 */
[----:B------:R-:W-:Y:S01]  /*0660*/  @!P2 IMAD.IADD R25, R25, 0x1, -R0 ;  /* 0x000000011919a824 */ /* 0x000fe200078e0a00 */
[----:B------:R-:W-:Y:S02]  /*0670*/  @!P2 IADD3 R14, R14, 0x1, RZ ;  /* 0x000000010e0ea810 */ /* 0x000fe40007ffe0ff */
[----:B------:R-:W-:Y:S02]  /*0680*/  @P4 IADD3 R16, R16, 0x1, RZ ;  /* 0x0000000110104810 */ /* 0x000fe40007ffe0ff */
[----:B------:R-:W-:-:S02]  /*0690*/  ISETP.GE.U32.AND P0, PT, R25, R0, PT ;  /* 0x000000001900720c */ /* 0x000fc40003f06070 */
[----:B------:R-:W-:Y:S01]  /*06a0*/  ISETP.GE.AND P4, PT, R2, RZ, PT ;  /* 0x000000ff0200720c */ /* 0x000fe20003f86270 */
[----:B------:R-:W-:Y:S01]  /*06b0*/  @!P3 IMAD.IADD R27, R27, 0x1, -R0 ;  /* 0x000000011b1bb824 */ /* 0x000fe200078e0a00 */
[----:B------:R-:W-:Y:S02]  /*06c0*/  @!P3 IADD3 R20, R20, 0x1, RZ ;  /* 0x000000011414b810 */ /* 0x000fe40007ffe0ff */
[----:B------:R-:W-:Y:S01]  /*06d0*/  @P5 IADD3 R15, R15, 0x1, RZ ;  /* 0x000000010f0f5810 */ /* 0x000fe20007ffe0ff */
[----:B------:R-:W-:Y:S01]  /*06e0*/  @!P1 IMAD.MOV R18, RZ, RZ, -R18 ;  /* 0x000000ffff129224 */ /* 0x000fe200078e0a12 */
[----:B------:R-:W-:Y:S02]  /*06f0*/  ISETP.GE.U32.AND P5, PT, R27, R0, PT ;  /* 0x000000001b00720c */ /* 0x000fe40003fa6070 */
[----:B------:R-:W-:Y:S02]  /*0700*/  ISETP.GE.AND P2, PT, R6, RZ, PT ;  /* 0x000000ff0600720c */ /* 0x000fe40003f46270 */
[----:B------:R-:W-:-:S02]  /*0710*/  ISETP.GE.AND P6, PT, R9, RZ, PT ;  /* 0x000000ff0900720c */ /* 0x000fc40003fc6270 */
[----:B------:R-:W-:Y:S01]  /*0720*/  @P0 IADD3 R14, R14, 0x1, RZ ;  /* 0x000000010e0e0810 */ /* 0x000fe20007ffe0ff */
[----:B------:R-:W-:Y:S01]  /*0730*/  @!P4 IMAD.MOV R12, RZ, RZ, -R12 ;  /* 0x000000ffff0cc224 */ /* 0x000fe200078e0a0c */
[----:B------:R-:W-:Y:S02]  /*0740*/  ISETP.GE.AND P0, PT, R8, RZ, PT ;  /* 0x000000ff0800720c */ /* 0x000fe40003f06270 */
[----:B------:R-:W-:Y:S02]  /*0750*/  ISETP.GE.AND P4, PT, R11, RZ, PT ;  /* 0x000000ff0b00720c */ /* 0x000fe40003f86270 */
[----:B------:R-:W-:Y:S02]  /*0760*/  ISETP.GE.AND P3, PT, R10, RZ, PT ;  /* 0x000000ff0a00720c */ /* 0x000fe40003f66270 */
[----:B------:R-:W-:Y:S01]  /*0770*/  @P5 IADD3 R20, R20, 0x1, RZ ;  /* 0x0000000114145810 */ /* 0x000fe20007ffe0ff */
[----:B------:R-:W-:Y:S01]  /*0780*/  @!P2 IMAD.MOV R17, RZ, RZ, -R17 ;  /* 0x000000ffff11a224 */ /* 0x000fe200078e0a11 */
[----:B------:R-:W-:Y:S01]  /*0790*/  ISETP.NE.AND P5, PT, RZ, c[0x0][0x168], PT ;  /* 0x00005a00ff007a0c */ /* 0x000fe20003fa5270 */
[----:B------:R-:W-:Y:S01]  /*07a0*/  @!P6 IMAD.MOV R16, RZ, RZ, -R16 ;  /* 0x000000ffff10e224 */ /* 0x000fe200078e0a10 */
[----:B------:R-:W-:-:S03]  /*07b0*/  LOP3.LUT R0, RZ, c[0x0][0x168], RZ, 0x33, !PT ;  /* 0x00005a00ff007a12 */ /* 0x000fc600078e33ff */
[----:B------:R-:W-:Y:S01]  /*07c0*/  @!P0 IMAD.MOV R15, RZ, RZ, -R15 ;  /* 0x000000ffff0f8224 */ /* 0x000fe200078e0a0f */
[C---:B------:R-:W-:Y:S01]  /*07d0*/  SEL R13, R0.reuse, R13, !P5 ;  /* 0x0000000d000d7207 */ /* 0x040fe20006800000 */
[----:B------:R-:W-:Y:S01]  /*07e0*/  @!P4 IMAD.MOV R14, RZ, RZ, -R14 ;  /* 0x000000ffff0ec224 */ /* 0x000fe200078e0a0e */
[C---:B------:R-:W-:Y:S01]  /*07f0*/  SEL R12, R0.reuse, R12, !P5 ;  /* 0x0000000c000c7207 */ /* 0x040fe20006800000 */
[----:B------:R-:W-:Y:S01]  /*0800*/  @!P3 IMAD.MOV R20, RZ, RZ, -R20 ;  /* 0x000000ffff14b224 */ /* 0x000fe200078e0a14 */
[C---:B------:R-:W-:Y:S02]  /*0810*/  SEL R3, R0.reuse, R18, !P5 ;  /* 0x0000001200037207 */ /* 0x040fe40006800000 */
[C---:B------:R-:W-:Y:S01]  /*0820*/  SEL R2, R0.reuse, R17, !P5 ;  /* 0x0000001100027207 */ /* 0x040fe20006800000 */
[----:B------:R-:W-:Y:S01]  /*0830*/  STG.E.64 [R4.64], R12 ;  /* 0x0000000c04007986 */ /* 0x000fe2000c101b04 */
[C---:B------:R-:W-:Y:S02]  /*0840*/  SEL R7, R0.reuse, R16, !P5 ;  /* 0x0000001000077207 */ /* 0x040fe40006800000 */
[C---:B------:R-:W-:Y:S01]  /*0850*/  SEL R6, R0.reuse, R15, !P5 ;  /* 0x0000000f00067207 */ /* 0x040fe20006800000 */
[----:B------:R-:W-:Y:S01]  /*0860*/  STG.E.64 [R4.64+0x400], R2 ;  /* 0x0004000204007986 */ /* 0x000fe2000c101b04 */
[----:B------:R-:W-:-:S02]  /*0870*/  SEL R21, R0, R14, !P5 ;  /* 0x0000000e00157207 */ /* 0x000fc40006800000 */
[----:B------:R-:W-:Y:S01]  /*0880*/  SEL R20, R0, R20, !P5 ;  /* 0x0000001400147207 */ /* 0x000fe20006800000 */
[----:B------:R-:W-:Y:S04]  /*0890*/  STG.E.64 [R4.64+0x800], R6 ;  /* 0x0008000604007986 */ /* 0x000fe8000c101b04 */
[----:B------:R-:W-:Y:S01]  /*08a0*/  STG.E.64 [R4.64+0xc00], R20 ;  /* 0x000c001404007986 */ /* 0x000fe2000c101b04 */
[----:B------:R-:W-:Y:S05]  /*08b0*/  EXIT ;  /* 0x000000000000794d */ /* 0x000fea0003800000 */
.L_x_16503:
        /* <DEDUP_REMOVED lines=13> */
[----:B------:R0:W5:Y:S07]  /*0990*/  @!P6 LDG.E R10, [R8.64] ;  /* 0x00000004080ae981 */ /* 0x00016e000c1e1900 */
[----:B------:R-:W-:Y:S01]  /*09a0*/  @!P5 IMAD.IADD R18, R4, 0x1, R7 ;  /* 0x000000010412d824 */ /* 0x000fe200078e0207 */
[----:B------:R-:W-:Y:S01]  /*09b0*/  @!P5 IADD3 R7, R7, 0x80, RZ ;  /* 0x000000800707d810 */ /* 0x000fe20007ffe0ff */
[----:B------:R-:W-:-:S03]  /*09c0*/  @!P5 IMAD.MOV.U32 R19, RZ, RZ, 0x4 ;  /* 0x00000004ff13d424 */ /* 0x000fc600078e00ff */
[----:B------:R-:W-:Y:S01]  /*09d0*/  ISETP.GE.AND P4, PT, R7, R5, PT ;  /* 0x000000050700720c */ /* 0x000fe20003f86270 */
[----:B------:R-:W-:Y:S01]  /*09e0*/  CS2R R2, SRZ ;  /* 0x0000000000027805 */ /* 0x000fe2000001ff00 */
[----:B------:R-:W-:Y:S01]  /*09f0*/  @!P5 IMAD.WIDE.U32 R18, R18, R19, c[0x0][0x178] ;  /* 0x00005e001212d625 */ /* 0x000fe200078e0013 */
[----:B0-----:R-:W-:-:S04]  /*0a00*/  CS2R R8, SRZ ;  /* 0x0000000000087805 */ /* 0x001fc8000001ff00 */
[----:B------:R0:W5:Y:S06]  /*0a10*/  @!P5 LDG.E R12, [R18.64] ;  /* 0x00000004120cd981 */ /* 0x00016c000c1e1900 */
        /* <DEDUP_REMOVED lines=16> */
[----:B------:R1:W5:Y:S03]  /*0b20*/  @!P3 LDG.E R2, [R14.64] ;  /* 0x000000040e02b981 */ /* 0x000366000c1e1900 */
[----:B------:R-:W-:Y:S01]  /*0b30*/  @!P1 IMAD.MOV.U32 R24, RZ, RZ, 0x4 ;  /* 0x00000004ff189424 */ /* 0x000fe200078e00ff */
[----:B------:R2:W5:Y:S01]  /*0b40*/  @!P4 LDG.E R3, [R20.64] ;  /* 0x000000041403c981 */ /* 0x000562000c1e1900 */
[----:B------:R-:W-:Y:S02]  /*0b50*/  @!P6 IMAD.IADD R22, R4, 0x1, R7 ;  /* 0x000000010416e824 */ /* 0x000fe400078e0207 */
[----:B------:R-:W-:Y:S02]  /*0b60*/  @!P6 IMAD.MOV.U32 R23, RZ, RZ, 0x4 ;  /* 0x00000004ff17e424 */ /* 0x000fe400078e00ff */
[----:B-1----:R-:W-:-:S02]  /*0b70*/  @!P0 IMAD.MOV.U32 R14, RZ, RZ, 0x4 ;  /* 0x00000004ff0e8424 */ /* 0x002fc400078e00ff */
[----:B0-----:R-:W-:-:S04]  /*0b80*/  @!P1 IMAD.WIDE.U32 R18, R13, R24, c[0x0][0x178] ;  /* 0x00005e000d129625 */ /* 0x001fc800078e0018 */
[----:B------:R-:W-:Y:S01]  /*0b90*/  IMAD.MOV.U32 R7, RZ, RZ, RZ ;  /* 0x000000ffff077224 */ /* 0x000fe200078e00ff */
[----:B------:R0:W5:Y:S01]  /*0ba0*/  @!P1 LDG.E R9, [R18.64] ;  /* 0x0000000412099981 */ /* 0x000162000c1e1900 */
[----:B------:R-:W-:Y:S02]  /*0bb0*/  IMAD.MOV.U32 R13, RZ, RZ, RZ ;  /* 0x000000ffff0d7224 */ /* 0x000fe400078e00ff */
[----:B--2---:R-:W-:-:S04]  /*0bc0*/  @!P6 IMAD.WIDE.U32 R20, R22, R23, c[0x0][0x178] ;  /* 0x00005e001614e625 */ /* 0x004fc800078e0017 */
[----:B------:R-:W-:Y:S01]  /*0bd0*/  @!P0 IMAD.WIDE.U32 R14, R11, R14, c[0x0][0x178] ;  /* 0x00005e000b0e8625 */ /* 0x000fe200078e000e */
[----:B------:R0:W5:Y:S04]  /*0be0*/  @!P6 LDG.E R7, [R20.64] ;  /* 0x000000041407e981 */ /* 0x000168000c1e1900 */
[----:B------:R0:W5:Y:S01]  /*0bf0*/  @!P0 LDG.E R13, [R14.64] ;  /* 0x000000040e0d8981 */ /* 0x000162000c1e1900 */
[----:B------:R-:W-:-:S04]  /*0c00*/  @!P2 IMAD.MOV.U32 R17, RZ, RZ, 0x4 ;  /* 0x00000004ff11a424 */ /* 0x000fc800078e00ff */
[----:B------:R-:W-:Y:S01]  /*0c10*/  @!P2 IMAD.WIDE.U32 R16, R16, R17, c[0x0][0x178] ;  /* 0x00005e001010a625 */ /* 0x000fe200078e0011 */
[----:B------:R-:W-:Y:S01]  /*0c20*/  IADD3 R22, R6, 0x100, RZ ;  /* 0x0000010006167810 */ /* 0x000fe20007ffe0ff */
[----:B------:R-:W-:Y:S03]  /*0c30*/  BSSY B0, `(.L_x_16504) ;  /* 0x000001e000007945 */ /* 0x000fe60003800000 */
[----:B------:R1:W5:Y:S01]  /*0c40*/  @!P2 LDG.E R8, [R16.64] ;  /* 0x000000041008a981 */ /* 0x000362000c1e1900 */
[----:B------:R-:W-:Y:S02]  /*0c50*/  ISETP.GE.AND P3, PT, R22, R5, PT ;  /* 0x000000051600720c */ /* 0x000fe40003f66270 */
[----:B-1----:R-:W-:-:S04]  /*0c60*/  IADD3 R16, R6, 0x80, RZ ;  /* 0x0000008006107810 */ /* 0x002fc80007ffe0ff */
[----:B------:R-:W-:Y:S02]  /*0c70*/  ISETP.GE.AND P2, PT, R16, R5, PT ;  /* 0x000000051000720c */ /* 0x000fe40003f46270 */
[----:B------:R-:W-:Y:S01]  /*0c80*/  IADD3 R16, R6, 0x180, RZ ;  /* 0x0000018006107810 */ /* 0x000fe20007ffe0ff */
        /* <DEDUP_REMOVED lines=24> */
.L_x_16505:
[----:B0-----:R-:W-:Y:S05]  /*0e10*/  BSYNC B0 ;  /* 0x0000000000007941 */ /* 0x001fea0003800000 */
.L_x_16504:
[----:B------:R-:W-:Y:S01]  /*0e20*/  BSSY B0, `(.L_x_16506) ;  /* 0x000001c000007945 */ /* 0x000fe20003800000 */
[----:B------:R-:W-:Y:S02]  /*0e30*/  ISETP.GE.AND P1, PT, R16, R5, PT ;  /* 0x000000051000720c */ /* 0x000fe40003f26270 */
[----:B------:R-:W-:Y:S01]  /*0e40*/  IADD3 R16, R6, 0x200, RZ ;  /* 0x0000020006107810 */ /* 0x000fe20007ffe0ff */
        /* <DEDUP_REMOVED lines=25> */
.L_x_16507:
[----:B------:R-:W-:Y:S05]  /*0fe0*/  BSYNC B0 ;  /* 0x0000000000007941 */ /* 0x000fea0003800000 */
.L_x_16506:
        /* <DEDUP_REMOVED lines=27> */
.L_x_16509:
[----:B------:R-:W-:Y:S05]  /*11a0*/  BSYNC B0 ;  /* 0x0000000000007941 */ /* 0x000fea0003800000 */
.L_x_16508:
[----:B------:R-:W-:Y:S01]  /*11b0*/  BSSY B0, `(.L_x_16510) ;  /* 0x000001b000007945 */ /* 0x000fe20003800000 */
[----:B------:R-:W-:Y:S02]  /*11c0*/  ISETP.GE.AND P3, PT, R16, R5, PT ;  /* 0x000000051000720c */ /* 0x000fe40003f66270 */
[----:B------:R-:W-:Y:S01]  /*11d0*/  IADD3 R16, R6, 0x300, RZ ;  /* 0x0000030006107810 */ /* 0x000fe20007ffe0ff */
[----:B------:R-:W-:Y:S05]  /*11e0*/  @P1 BRA `(.L_x_16511) ;  /* 0x0000017000001947 */ /* 0x000fea0003800000 */
[----:B------:R-:W0:Y:S01]  /*11f0*/  I2F.RP R17, R0 ;  /* 0x0000000000117306 */ /* 0x000e220000209400 */
[----:B-----5:R-:W-:Y:S01]  /*1200*/  IMAD.MOV.U32 R12, RZ, RZ, RZ ;  /* 0x000000ffff0c7224 */ /* 0x020fe200078e00ff */
[----:B------:R-:W-:Y:S02]  /*1210*/  IABS R19, R3 ;  /* 0x0000000300137213 */ /* 0x000fe40000000000 */
        /* <DEDUP_REMOVED lines=20> */
.L_x_16511:
[----:B------:R-:W-:Y:S05]  /*1360*/  BSYNC B0 ;  /* 0x0000000000007941 */ /* 0x000fea0003800000 */
.L_x_16510:
        /* <DEDUP_REMOVED lines=27> */
.L_x_16513:
[----:B------:R-:W-:Y:S05]  /*1520*/  BSYNC B0 ;  /* 0x0000000000007941 */ /* 0x000fea0003800000 */
.L_x_16512:
[----:B-----5:R-:W-:Y:S01]  /*1530*/  @!P0 IMAD.IADD R2, R4, 0x1, R6 ;  /* 0x0000000104028824 */ /* 0x020fe200078e0206 */
[----:B------:R-:W-:Y:S01]  /*1540*/  BSSY B0, `(.L_x_16514) ;  /* 0x000001c000007945 */ /* 0x000fe20003800000 */
[----:B------:R-:W-:Y:S01]  /*1550*/  @!P0 IMAD.MOV.U32 R3, RZ, RZ, 0x4 ;  /* 0x00000004ff038424 */ /* 0x000fe200078e00ff */
[----:B------:R-:W-:-:S03]  /*1560*/  ISETP.GE.AND P2, PT, R18, R5, PT ;  /* 0x000000051200720c */ /* 0x000fc60003f46270 */
[----:B------:R-:W-:Y:S01]  /*1570*/  @!P0 IMAD.WIDE.U32 R2, R2, R3, c[0x0][0x170] ;  /* 0x00005c0002028625 */ /* 0x000fe200078e0003 */
[----:B------:R-:W-:Y:S05]  /*1580*/  @P3 BRA `(.L_x_16515) ;  /* 0x0000017000003947 */ /* 0x000fea0003800000 */
[----:B------:R-:W0:Y:S01]  /*1590*/  I2F.RP R18, R0 ;  /* 0x0000000000127306 */ /* 0x000e220000209400 */
[----:B------:R-:W-:Y:S01]  /*15a0*/  IMAD.MOV.U32 R12, RZ, RZ, RZ ;  /* 0x000000ffff0c7224 */ /* 0x000fe200078e00ff */
        /* <DEDUP_REMOVED lines=21> */
.L_x_16515:
[----:B------:R-:W-:Y:S05]  /*1700*/  BSYNC B0 ;  /* 0x0000000000007941 */ /* 0x000fea0003800000 */
.L_x_16514:
[----:B------:R-:W-:Y:S01]  /*1710*/  BSSY B0, `(.L_x_16516) ;  /* 0x0000019000007945 */ /* 0x000fe20003800000 */
        /* <DEDUP_REMOVED lines=24> */
.L_x_16517:
[----:B------:R-:W-:Y:S05]  /*18a0*/  BSYNC B0 ;  /* 0x0000000000007941 */ /* 0x000fea0003800000 */
.L_x_16516:
        /* <DEDUP_REMOVED lines=26> */
.L_x_16519:
[----:B------:R-:W-:Y:S05]  /*1a50*/  BSYNC B0 ;  /* 0x0000000000007941 */ /* 0x000fea0003800000 */
.L_x_16518:
[----:B------:R-:W-:Y:S01]  /*1a60*/  @!P0 IADD3 R6, R6, 0x80, RZ ;  /* 0x0000008006068810 */ /* 0x000fe20007ffe0ff */
[----:B------:R0:W-:Y:S01]  /*1a70*/  @!P0 STG.E [R2.64], R11 ;  /* 0x0000000b02008986 */ /* 0x0001e2000c101904 */
        /* <DEDUP_REMOVED lines=16> */
.L_x_16522:
[----:B0-----:R-:W-:-:S13]  /*1b80*/  ISETP.GE.AND P0, PT, R6, R5, PT ;  /* 0x000000050600720c */ /* 0x001fda0003f06270 */
[----:B------:R-:W-:Y:S05]  /*1b90*/  @P0 BRA `(.L_x_16524) ;  /* 0x000000c000000947 */ /* 0x000fea0003800000 */
[----:B------:R-:W-:Y:S01]  /*1ba0*/  IMAD.IADD R2, R4, 0x1, R6 ;  /* 0x0000000104027824 */ /* 0x000fe200078e0206 */
[----:B------:R-:W-:Y:S01]  /*1bb0*/  IADD3 R6, R6, 0x80, RZ ;  /* 0x0000008006067810 */ /* 0x000fe20007ffe0ff */
[----:B------:R-:W-:-:S04]  /*1bc0*/  IMAD.MOV.U32 R3, RZ, RZ, 0x4 ;  /* 0x00000004ff037424 */ /* 0x000fc800078e00ff */
[----:B------:R-:W-:-:S05]  /*1bd0*/  IMAD.WIDE.U32 R2, R2, R3, c[0x0][0x170] ;  /* 0x00005c0002027625 */ /* 0x000fca00078e0003 */
[----:B------:R0:W-:Y:S02]  /*1be0*/  STG.E [R2.64], R15 ;  /* 0x0000000f02007986 */ /* 0x0001e4000c101904 */
.L_x_16523:
[----:B------:R-:W-:-:S13]  /*1bf0*/  ISETP.GE.AND P0, PT, R6, R5, PT ;  /* 0x000000050600720c */ /* 0x000fda0003f06270 */
[----:B------:R-:W-:Y:S05]  /*1c00*/  @P0 BRA `(.L_x_16525) ;  /* 0x000000d000000947 */ /* 0x000fea0003800000 */
[----:B0-----:R-:W-:Y:S01]  /*1c10*/  IMAD.IADD R2, R4, 0x1, R6 ;  /* 0x0000000104027824 */ /* 0x001fe200078e0206 */
[----:B------:R-:W-:Y:S01]  /*1c20*/  IADD3 R6, R6, 0x80, RZ ;  /* 0x0000008006067810 */ /* 0x000fe20007ffe0ff */
[----:B------:R-:W-:-:S04]  /*1c30*/  IMAD.MOV.U32 R3, RZ, RZ, 0x4 ;  /* 0x00000004ff037424 */ /* 0x000fc800078e00ff */
[----:B------:R-:W-:-:S05]  /*1c40*/  IMAD.WIDE.U32 R2, R2, R3, c[0x0][0x170] ;  /* 0x00005c0002027625 */ /* 0x000fca00078e0003 */
[----:B------:R0:W-:Y:S02]  /*1c50*/  STG.E [R2.64], R16 ;  /* 0x0000001002007986 */ /* 0x0001e4000c101904 */
.L_x_16524:
        /* <DEDUP_REMOVED lines=8> */
.L_x_16525:
[----:B------:R-:W-:Y:S05]  /*1ce0*/  BSYNC B1 ;  /* 0x0000000000017941 */ /* 0x000fea0003800000 */
.L_x_16521:
[----:B------:R-:W-:-:S13]  /*1cf0*/  ISETP.GE.AND P0, PT, R6, R5, PT ;  /* 0x000000050600720c */ /* 0x000fda0003f06270 */
[----:B0-----:R-:W-:Y:S01]  /*1d00*/  @!P0 IMAD.IADD R2, R4, 0x1, R6 ;  /* 0x0000000104028824 */ /* 0x001fe200078e0206 */
[----:B------:R-:W-:Y:S01]  /*1d10*/  @!P0 IADD3 R6, R6, 0x80, RZ ;  /* 0x0000008006068810 */ /* 0x000fe20007ffe0ff */
[----:B------:R-:W-:-:S04]  /*1d20*/  @!P0 IMAD.MOV.U32 R3, RZ, RZ, 0x4 ;  /* 0x00000004ff038424 */ /* 0x000fc800078e00ff */
[----:B------:R-:W-:-:S05]  /*1d30*/  @!P0 IMAD.WIDE.U32 R2, R2, R3, c[0x0][0x170] ;  /* 0x00005c0002028625 */ /* 0x000fca00078e0003 */
[----:B------:R0:W-:Y:S02]  /*1d40*/  @!P0 STG.E [R2.64], R12 ;  /* 0x0000000c02008986 */ /* 0x0001e4000c101904 */
.L_x_16526:
[----:B------:R-:W-:Y:S05]  /*1d50*/  BSYNC B0 ;  /* 0x0000000000007941 */ /* 0x000fea0003800000 */
.L_x_16520:
        /* <DEDUP_REMOVED lines=8> */
.L_x_16527:
        /* <DEDUP_REMOVED lines=10> */
.L_x_21600:


//--------------------- .text._ZN2at6native29vectorized_elementwise_kernelILi4ENS0_13BUnaryFunctorIiiiZZZNS0_15binary_internal21div_trunc_kernel_cudaERNS_18TensorIteratorBaseEENKUlvE_clEvENKUlvE1_clEvEUliiE_EESt5arrayIPcLm2EEEEviT0_T1_ --------------------------
	.section	.text._ZN2at6native29vectorized_elementwise_kernelILi4ENS0_13BUnaryFunctorIiiiZZZNS0_15binary_internal21div_trunc_kernel_cudaERNS_18TensorIteratorBaseEENKUlvE_clEvENKUlvE1_clEvEUliiE_EESt5arrayIPcLm2EEEEviT0_T1_,"ax",@progbits
	.sectioninfo	@"SHI_REGISTERS=30"
	.align	128
        .global         _ZN2at6native29vectorized_elementwise_kernelILi4ENS0_13BUnaryFunctorIiiiZZZNS0_15binary_internal21div_trunc_kernel_cudaERNS_18TensorIteratorBaseEENKUlvE_clEvENKUlvE1_clEvEUliiE_EESt5arrayIPcLm2EEEEviT0_T1_
        .type           _ZN2at6native29vectorized_elementwise_kernelILi4ENS0_13BUnaryFunctorIiiiZZZNS0_15binary_internal21div_trunc_kernel_cudaERNS_18TensorIteratorBaseEENKUlvE_clEvENKUlvE1_clEvEUliiE_EESt5arrayIPcLm2EEEEviT0_T1_,@function
        .size           _ZN2at6native29vectorized_elementwise_kernelILi4ENS0_13BUnaryFunctorIiiiZZZNS0_15binary_internal21div_trunc_kernel_cudaERNS_18TensorIteratorBaseEENKUlvE_clEvENKUlvE1_clEvEUliiE_EESt5arrayIPcLm2EEEEviT0_T1_,(.L_x_21601 - _ZN2at6native29vectorized_elementwise_kernelILi4ENS0_13BUnaryFunctorIiiiZZZNS0_15binary_internal21div_trunc_kernel_cudaERNS_18TensorIteratorBaseEENKUlvE_clEvENKUlvE1_clEvEUliiE_EESt5arrayIPcLm2EEEEviT0_T1_)
        .other          _ZN2at6native29vectorized_elementwise_kernelILi4ENS0_13BUnaryFunctorIiiiZZZNS0_15binary_internal21div_trunc_kernel_cudaERNS_18TensorIteratorBaseEENKUlvE_clEvENKUlvE1_clEvEUliiE_EESt5arrayIPcLm2EEEEviT0_T1_,@"STO_CUDA_ENTRY STV_DEFAULT"
_ZN2at6native29vectorized_elementwise_kernelILi4ENS0_13BUnaryFunctorIiiiZZZNS0_15binary_internal21div_trunc_kernel_cudaERNS_18TensorIteratorBaseEENKUlvE_clEvENKUlvE1_clEvEUliiE_EESt5arrayIPcLm2EEEEviT0_T1_:
.text._ZN2at6native29vectorized_elementwise_kernelILi4ENS0_13BUnaryFunctorIiiiZZZNS0_15binary_internal21div_trunc_kernel_cudaERNS_18TensorIteratorBaseEENKUlvE_clEvENKUlvE1_clEvEUliiE_EESt5arrayIPcLm2EEEEviT0_T1_:
        /* <DEDUP_REMOVED lines=13> */
[----:B------:R-:W3:Y:S01]  /*00d0*/  LDG.E.128 R12, [R6.64+0x800] ;  /* 0x00080004060c7981 */ /* 0x000ee2000c1e1d00 */
[----:B------:R-:W0:Y:S08]  /*00e0*/  I2F.RP R2, R0 ;  /* 0x0000000000027306 */ /* 0x000e300000209400 */
[----:B0-----:R-:W0:Y:S02]  /*00f0*/  MUFU.RCP R2, R2 ;  /* 0x0000000200027308 */ /* 0x001e240000001000 */
[----:B0-----:R-:W-:-:S06]  /*0100*/  IADD3 R16, R2, 0xffffffe, RZ ;  /* 0x0ffffffe02107810 */ /* 0x001fcc0007ffe0ff */
[----:B------:R0:W1:Y:S02]  /*0110*/  F2I.FTZ.U32.TRUNC.NTZ R17, R16 ;  /* 0x0000001000117305 */ /* 0x000064000021f000 */
[----:B0-----:R-:W-:Y:S02]  /*0120*/  IMAD.MOV.U32 R16, RZ, RZ, RZ ;  /* 0x000000ffff107224 */ /* 0x001fe400078e00ff */
[----:B-1----:R-:W-:-:S04]  /*0130*/  IMAD.MOV R5, RZ, RZ, -R17 ;  /* 0x000000ffff057224 */ /* 0x002fc800078e0a11 */
[----:B------:R-:W-:-:S04]  /*0140*/  IMAD R5, R5, R0, RZ ;  /* 0x0000000005057224 */ /* 0x000fc800078e02ff */
[----:B------:R-:W-:Y:S01]  /*0150*/  IMAD.HI.U32 R17, R17, R5, R16 ;  /* 0x0000000511117227 */ /* 0x000fe200078e0010 */
[----:B--2---:R-:W-:Y:S02]  /*0160*/  IABS R21, R11 ;  /* 0x0000000b00157213 */ /* 0x004fe40000000000 */
[----:B------:R-:W-:Y:S02]  /*0170*/  IABS R23, R10 ;  /* 0x0000000a00177213 */ /* 0x000fe40000000000 */
[----:B------:R-:W-:Y:S01]  /*0180*/  IABS R25, R9 ;  /* 0x0000000900197213 */ /* 0x000fe20000000000 */
[C---:B------:R-:W-:Y:S01]  /*0190*/  IMAD.HI.U32 R16, R17.reuse, R21, RZ ;  /* 0x0000001511107227 */ /* 0x040fe200078e00ff */
[----:B------:R-:W-:Y:S02]  /*01a0*/  IABS R18, R8 ;  /* 0x0000000800127213 */ /* 0x000fe40000000000 */
[----:B---3--:R-:W-:Y:S01]  /*01b0*/  IABS R20, R15 ;  /* 0x0000000f00147213 */ /* 0x008fe20000000000 */
[----:B------:R-:W-:Y:S01]  /*01c0*/  IMAD.HI.U32 R7, R17, R23, RZ ;  /* 0x0000001711077227 */ /* 0x000fe200078e00ff */
[----:B------:R-:W-:-:S02]  /*01d0*/  IABS R24, R13 ;  /* 0x0000000d00187213 */ /* 0x000fc40000000000 */
[----:B------:R-:W-:Y:S01]  /*01e0*/  IABS R22, R12 ;  /* 0x0000000c00167213 */ /* 0x000fe20000000000 */
[----:B------:R-:W-:Y:S01]  /*01f0*/  IMAD.MOV R2, RZ, RZ, -R16 ;  /* 0x000000ffff027224 */ /* 0x000fe200078e0a10 */
[----:B------:R-:W-:Y:S01]  /*0200*/  LOP3.LUT R11, R11, c[0x0][0x168], RZ, 0x3c, !PT ;  /* 0x00005a000b0b7a12 */ /* 0x000fe200078e3cff */
[----:B------:R-:W-:Y:S01]  /*0210*/  IMAD.MOV R5, RZ, RZ, -R7 ;  /* 0x000000ffff057224 */ /* 0x000fe200078e0a07 */
[----:B------:R-:W-:Y:S01]  /*0220*/  LOP3.LUT R10, R10, c[0x0][0x168], RZ, 0x3c, !PT ;  /* 0x00005a000a0a7a12 */ /* 0x000fe200078e3cff */
[----:B------:R-:W-:Y:S01]  /*0230*/  IMAD.HI.U32 R6, R17, R25, RZ ;  /* 0x0000001911067227 */ /* 0x000fe200078e00ff */
[----:B------:R-:W-:Y:S02]  /*0240*/  LOP3.LUT R9, R9, c[0x0][0x168], RZ, 0x3c, !PT ;  /* 0x00005a0009097a12 */ /* 0x000fe400078e3cff */
[----:B------:R-:W-:Y:S01]  /*0250*/  LOP3.LUT R8, R8, c[0x0][0x168], RZ, 0x3c, !PT ;  /* 0x00005a0008087a12 */ /* 0x000fe200078e3cff */
[C---:B------:R-:W-:Y:S01]  /*0260*/  IMAD R21, R0.reuse, R2, R21 ;  /* 0x0000000200157224 */ /* 0x040fe200078e0215 */
[----:B------:R-:W-:Y:S01]  /*0270*/  LOP3.LUT R15, R15, c[0x0][0x168], RZ, 0x3c, !PT ;  /* 0x00005a000f0f7a12 */ /* 0x000fe200078e3cff */
[C---:B------:R-:W-:Y:S01]  /*0280*/  IMAD R23, R0.reuse, R5, R23 ;  /* 0x0000000500177224 */ /* 0x040fe200078e0217 */
[----:B------:R-:W-:Y:S01]  /*0290*/  LOP3.LUT R13, R13, c[0x0][0x168], RZ, 0x3c, !PT ;  /* 0x00005a000d0d7a12 */ /* 0x000fe200078e3cff */
[----:B------:R-:W-:Y:S01]  /*02a0*/  IMAD.MOV R2, RZ, RZ, -R6 ;  /* 0x000000ffff027224 */ /* 0x000fe200078e0a06 */
[C---:B------:R-:W-:Y:S01]  /*02b0*/  ISETP.GT.U32.AND P6, PT, R0.reuse, R21, PT ;  /* 0x000000150000720c */ /* 0x040fe20003fc4070 */
[----:B------:R-:W-:Y:S01]  /*02c0*/  IMAD.HI.U32 R5, R17, R18, RZ ;  /* 0x0000001211057227 */ /* 0x000fe200078e00ff */
[----:B------:R-:W-:-:S02]  /*02d0*/  ISETP.GT.U32.AND P0, PT, R0, R23, PT ;  /* 0x000000170000720c */ /* 0x000fc40003f04070 */
[----:B------:R-:W-:Y:S01]  /*02e0*/  LOP3.LUT R12, R12, c[0x0][0x168], RZ, 0x3c, !PT ;  /* 0x00005a000c0c7a12 */ /* 0x000fe200078e3cff */
[----:B------:R-:W-:Y:S02]  /*02f0*/  IMAD R25, R0, R2, R25 ;  /* 0x0000000200197224 */ /* 0x000fe400078e0219 */
[----:B------:R-:W-:-:S03]  /*0300*/  IMAD.WIDE.U32 R2, R4, R3, c[0x0][0x170] ;  /* 0x00005c0004027625 */ /* 0x000fc600078e0003 */
[----:B------:R-:W-:Y:S01]  /*0310*/  ISETP.GT.U32.AND P2, PT, R0, R25, PT ;  /* 0x000000190000720c */ /* 0x000fe20003f44070 */
[----:B------:R-:W-:Y:S02]  /*0320*/  IMAD.MOV R27, RZ, RZ, -R5 ;  /* 0x000000ffff1b7224 */ /* 0x000fe400078e0a05 */
[----:B------:R-:W-:Y:S01]  /*0330*/  IMAD.WIDE R2, R19, 0x10, R2 ;  /* 0x0000001013027825 */ /* 0x000fe200078e0202 */
[----:B------:R-:W-:Y:S02]  /*0340*/  @!P6 IADD3 R16, R16, 0x1, RZ ;  /* 0x000000011010e810 */ /* 0x000fe40007ffe0ff */
[----:B------:R-:W-:Y:S01]  /*0350*/  @!P0 IADD3 R7, R7, 0x1, RZ ;  /* 0x0000000107078810 */ /* 0x000fe20007ffe0ff */
[----:B------:R-:W-:Y:S01]  /*0360*/  IMAD R19, R0, R27, R18 ;  /* 0x0000001b00137224 */ /* 0x000fe200078e0212 */
[----:B------:R-:W-:Y:S01]  /*0370*/  IABS R18, R14 ;  /* 0x0000000e00127213 */ /* 0x000fe20000000000 */
[--C-:B------:R-:W-:Y:S01]  /*0380*/  @!P6 IMAD.IADD R21, R21, 0x1, -R0.reuse ;  /* 0x000000011515e824 */ /* 0x100fe200078e0a00 */
[----:B------:R-:W-:Y:S01]  /*0390*/  LOP3.LUT R14, R14, c[0x0][0x168], RZ, 0x3c, !PT ;  /* 0x00005a000e0e7a12 */ /* 0x000fe200078e3cff */
[----:B------:R-:W-:Y:S01]  /*03a0*/  @!P0 IMAD.IADD R23, R23, 0x1, -R0 ;  /* 0x0000000117178824 */ /* 0x000fe200078e0a00 */
[----:B------:R-:W-:Y:S01]  /*03b0*/  ISETP.GT.U32.AND P3, PT, R0, R19, PT ;  /* 0x000000130000720c */ /* 0x000fe20003f64070 */
[----:B------:R-:W-:Y:S01]  /*03c0*/  IMAD.HI.U32 R4, R17, R20, RZ ;  /* 0x0000001411047227 */ /* 0x000fe200078e00ff */
[----:B------:R-:W-:-:S02]  /*03d0*/  ISETP.GE.U32.AND P5, PT, R21, R0, PT ;  /* 0x000000001500720c */ /* 0x000fc40003fa6070 */
[-C--:B------:R-:W-:Y:S01]  /*03e0*/  ISETP.GE.U32.AND P1, PT, R23, R0.reuse, PT ;  /* 0x000000001700720c */ /* 0x080fe20003f26070 */
[----:B------:R-:W-:Y:S01]  /*03f0*/  IMAD.MOV.U32 R23, RZ, RZ, R18 ;  /* 0x000000ffff177224 */ /* 0x000fe200078e0012 */
[----:B------:R-:W-:Y:S01]  /*0400*/  @!P2 IADD3 R6, R6, 0x1, RZ ;  /* 0x000000010606a810 */ /* 0x000fe20007ffe0ff */
[----:B------:R-:W-:Y:S02]  /*0410*/  IMAD.MOV R21, RZ, RZ, -R4 ;  /* 0x000000ffff157224 */ /* 0x000fe400078e0a04 */
[----:B------:R-:W-:Y:S02]  /*0420*/  @!P2 IMAD.IADD R25, R25, 0x1, -R0 ;  /* 0x000000011919a824 */ /* 0x000fe400078e0a00 */
[----:B------:R-:W-:Y:S02]  /*0430*/  IMAD.HI.U32 R18, R17, R23, RZ ;  /* 0x0000001711127227 */ /* 0x000fe400078e00ff */
[----:B------:R-:W-:Y:S02]  /*0440*/  @!P3 IADD3 R5, R5, 0x1, RZ ;  /* 0x000000010505b810 */ /* 0x000fe40007ffe0ff */
[----:B------:R-:W-:Y:S01]  /*0450*/  IMAD R21, R0, R21, R20 ;  /* 0x0000001500157224 */ /* 0x000fe200078e0214 */
[----:B------:R-:W-:Y:S01]  /*0460*/  ISETP.GE.U32.AND P4, PT, R25, R0, PT ;  /* 0x000000001900720c */ /* 0x000fe20003f86070 */
[----:B------:R-:W-:Y:S01]  /*0470*/  IMAD.MOV R25, RZ, RZ, -R18 ;  /* 0x000000ffff197224 */ /* 0x000fe200078e0a12 */
[----:B------:R-:W-:Y:S01]  /*0480*/  @P5 IADD3 R16, R16, 0x1, RZ ;  /* 0x0000000110105810 */ /* 0x000fe20007ffe0ff */
[----:B------:R-:W-:Y:S01]  /*0490*/  @!P3 IMAD.IADD R19, R19, 0x1, -R0 ;  /* 0x000000011313b824 */ /* 0x000fe200078e0a00 */
[----:B------:R-:W-:Y:S01]  /*04a0*/  ISETP.GT.U32.AND P6, PT, R0, R21, PT ;  /* 0x000000150000720c */ /* 0x000fe20003fc4070 */
[----:B------:R-:W-:Y:S01]  /*04b0*/  IMAD.HI.U32 R20, R17, R24, RZ ;  /* 0x0000001811147227 */ /* 0x000fe200078e00ff */
[----:B------:R-:W-:-:S02]  /*04c0*/  @P1 IADD3 R7, R7, 0x1, RZ ;  /* 0x0000000107071810 */ /* 0x000fc40007ffe0ff */
[----:B------:R-:W-:Y:S01]  /*04d0*/  ISETP.GE.U32.AND P5, PT, R19, R0, PT ;  /* 0x000000001300720c */ /* 0x000fe20003fa6070 */
[C---:B------:R-:W-:Y:S01]  /*04e0*/  IMAD R23, R0.reuse, R25, R23 ;  /* 0x0000001900177224 */ /* 0x040fe200078e0217 */
[----:B------:R-:W-:Y:S01]  /*04f0*/  ISETP.GE.AND P3, PT, R11, RZ, PT ;  /* 0x000000ff0b00720c */ /* 0x000fe20003f66270 */
[----:B------:R-:W-:Y:S02]  /*0500*/  IMAD.MOV R19, RZ, RZ, -R20 ;  /* 0x000000ffff137224 */ /* 0x000fe400078e0a14 */
[----:B------:R-:W-:Y:S01]  /*0510*/  IMAD.HI.U32 R17, R17, R22, RZ ;  /* 0x0000001611117227 */ /* 0x000fe200078e00ff */
[----:B------:R-:W-:Y:S02]  /*0520*/  ISETP.GT.U32.AND P0, PT, R0, R23, PT ;  /* 0x000000170000720c */ /* 0x000fe40003f04070 */
[----:B------:R-:W-:Y:S01]  /*0530*/  @P4 IADD3 R6, R6, 0x1, RZ ;  /* 0x0000000106064810 */ /* 0x000fe20007ffe0ff */
[----:B------:R-:W-:Y:S01]  /*0540*/  IMAD R19, R0, R19, R24 ;  /* 0x0000001300137224 */ /* 0x000fe200078e0218 */
[----:B------:R-:W-:Y:S01]  /*0550*/  @!P6 IADD3 R4, R4, 0x1, RZ ;  /* 0x000000010404e810 */ /* 0x000fe20007ffe0ff */
[----:B------:R-:W-:-:S02]  /*0560*/  IMAD.MOV R25, RZ, RZ, -R17 ;  /* 0x000000ffff197224 */ /* 0x000fc400078e0a11 */
[----:B------:R-:W-:Y:S01]  /*0570*/  @!P6 IMAD.IADD R21, R21, 0x1, -R0 ;  /* 0x000000011515e824 */ /* 0x000fe200078e0a00 */
[C---:B------:R-:W-:Y:S01]  /*0580*/  ISETP.GT.U32.AND P2, PT, R0.reuse, R19, PT ;  /* 0x000000130000720c */ /* 0x040fe20003f44070 */
[C---:B------:R-:W-:Y:S01]  /*0590*/  IMAD R25, R0.reuse, R25, R22 ;  /* 0x0000001900197224 */ /* 0x040fe200078e0216 */
[----:B------:R-:W-:Y:S01]  /*05a0*/  @P5 IADD3 R5, R5, 0x1, RZ ;  /* 0x0000000105055810 */ /* 0x000fe20007ffe0ff */
[----:B------:R-:W-:Y:S01]  /*05b0*/  @!P3 IMAD.MOV R16, RZ, RZ, -R16 ;  /* 0x000000ffff10b224 */ /* 0x000fe200078e0a10 */
[-C--:B------:R-:W-:Y:S01]  /*05c0*/  ISETP.GE.U32.AND P1, PT, R21, R0.reuse, PT ;  /* 0x000000001500720c */ /* 0x080fe20003f26070 */
[----:B------:R-:W-:Y:S01]  /*05d0*/  @!P0 IMAD.IADD R23, R23, 0x1, -R0 ;  /* 0x0000000117178824 */ /* 0x000fe200078e0a00 */
[----:B------:R-:W-:Y:S02]  /*05e0*/  ISETP.GT.U32.AND P4, PT, R0, R25, PT ;  /* 0x000000190000720c */ /* 0x000fe40003f84070 */
[----:B------:R-:W-:Y:S01]  /*05f0*/  ISETP.GE.AND P6, PT, R10, RZ, PT ;  /* 0x000000ff0a00720c */ /* 0x000fe20003fc6270 */
[----:B------:R-:W-:Y:S01]  /*0600*/  IMAD.MOV.U32 R10, RZ, RZ, R5 ;  /* 0x000000ffff0a7224 */ /* 0x000fe200078e0005 */
[----:B------:R-:W-:-:S02]  /*0610*/  ISETP.GE.U32.AND P5, PT, R23, R0, PT ;  /* 0x000000001700720c */ /* 0x000fc40003fa6070 */
[----:B------:R-:W-:Y:S01]  /*0620*/  @!P0 IADD3 R18, R18, 0x1, RZ ;  /* 0x0000000112128810 */ /* 0x000fe20007ffe0ff */
[--C-:B------:R-:W-:Y:S01]  /*0630*/  @!P2 IMAD.IADD R19, R19, 0x1, -R0.reuse ;  /* 0x000000011313a824 */ /* 0x100fe200078e0a00 */
[----:B------:R-:W-:Y:S02]  /*0640*/  @!P2 IADD3 R20, R20, 0x1, RZ ;  /* 0x000000011414a810 */ /* 0x000fe40007ffe0ff */
[----:B------:R-:W-:Y:S02]  /*0650*/  ISETP.GE.AND P0, PT, R9, RZ, PT ;  /* 0x000000ff0900720c */ /* 0x000fe40003f06270 */
[----:B------:R-:W-:Y:S01]  /*0660*/  @P1 IADD3 R4, R4, 0x1, RZ ;  /* 0x0000000104041810 */ /* 0x000fe20007ffe0ff */
[----:B------:R-:W-:Y:S01]  /*0670*/  @!P4 IMAD.IADD R25, R25, 0x1, -R0 ;  /* 0x000000011919c824 */ /* 0x000fe200078e0a00 */
[----:B------:R-:W-:Y:S02]  /*0680*/  ISETP.GE.U32.AND P1, PT, R19, R0, PT ;  /* 0x000000001300720c */ /* 0x000fe40003f26070 */
[----:B------:R-:W-:Y:S01]  /*0690*/  ISETP.GE.AND P3, PT, R8, RZ, PT ;  /* 0x000000ff0800720c */ /* 0x000fe20003f66270 */
[----:B------:R-:W-:Y:S01]  /*06a0*/  IMAD.MOV.U32 R8, RZ, RZ, R6 ;  /* 0x000000ffff087224 */ /* 0x000fe200078e0006 */
[----:B------:R-:W-:-:S02]  /*06b0*/  @P5 IADD3 R18, R18, 0x1, RZ ;  /* 0x0000000112125810 */ /* 0x000fc40007ffe0ff */
[----:B------:R-:W-:Y:S01]  /*06c0*/  ISETP.GE.U32.AND P5, PT, R25, R0, PT ;  /* 0x000000001900720c */ /* 0x000fe20003fa6070 */
[----:B------:R-:W-:Y:S01]  /*06d0*/  IMAD.MOV.U32 R0, RZ, RZ, R7 ;  /* 0x000000ffff007224 */ /* 0x000fe200078e0007 */
[----:B------:R-:W-:Y:S01]  /*06e0*/  @!P4 IADD3 R17, R17, 0x1, RZ ;  /* 0x000000011111c810 */ /* 0x000fe20007ffe0ff */
[----:B------:R-:W-:Y:S01]  /*06f0*/  @!P0 IMAD.MOV R8, RZ, RZ, -R8 ;  /* 0x000000ffff088224 */ /* 0x000fe200078e0a08 */
[----:B------:R-:W-:Y:S01]  /*0700*/  ISETP.GE.AND P2, PT, R15, RZ, PT ;  /* 0x000000ff0f00720c */ /* 0x000fe20003f46270 */
[----:B------:R-:W-:Y:S01]  /*0710*/  @!P6 IMAD.MOV R0, RZ, RZ, -R0 ;  /* 0x000000ffff00e224 */ /* 0x000fe200078e0a00 */
[----:B------:R-:W-:Y:S02]  /*0720*/  ISETP.GE.AND P6, PT, R13, RZ, PT ;  /* 0x000000ff0d00720c */ /* 0x000fe40003fc6270 */
[----:B------:R-:W-:Y:S01]  /*0730*/  @P1 IADD3 R20, R20, 0x1, RZ ;  /* 0x0000000114141810 */ /* 0x000fe20007ffe0ff */
[----:B------:R-:W-:Y:S01]  /*0740*/  @!P3 IMAD.MOV R10, RZ, RZ, -R10 ;  /* 0x000000ffff0ab224 */ /* 0x000fe200078e0a0a */
[----:B------:R-:W-:-:S02]  /*0750*/  ISETP.GE.AND P1, PT, R14, RZ, PT ;  /* 0x000000ff0e00720c */ /* 0x000fc40003f26270 */
[----:B------:R-:W-:Y:S01]  /*0760*/  ISETP.GE.AND P4, PT, R12, RZ, PT ;  /* 0x000000ff0c00720c */ /* 0x000fe20003f86270 */
[----:B------:R-:W-:Y:S01]  /*0770*/  IMAD.MOV.U32 R12, RZ, RZ, R4 ;  /* 0x000000ffff0c7224 */ /* 0x000fe200078e0004 */
[----:B------:R-:W-:Y:S02]  /*0780*/  @P5 IADD3 R17, R17, 0x1, RZ ;  /* 0x0000000111115810 */ /* 0x000fe40007ffe0ff */
[----:B------:R-:W-:Y:S01]  /*0790*/  ISETP.NE.AND P5, PT, RZ, c[0x0][0x168], PT ;  /* 0x00005a00ff007a0c */ /* 0x000fe20003fa5270 */
[----:B------:R-:W-:Y:S01]  /*07a0*/  @!P2 IMAD.MOV R12, RZ, RZ, -R12 ;  /* 0x000000ffff0ca224 */ /* 0x000fe200078e0a0c */
[----:B------:R-:W-:Y:S01]  /*07b0*/  LOP3.LUT R13, RZ, c[0x0][0x168], RZ, 0x33, !PT ;  /* 0x00005a00ff0d7a12 */ /* 0x000fe200078e33ff */
[----:B------:R-:W-:-:S03]  /*07c0*/  @!P6 IMAD.MOV R20, RZ, RZ, -R20 ;  /* 0x000000ffff14e224 */ /* 0x000fc600078e0a14 */
[C---:B------:R-:W-:Y:S01]  /*07d0*/  SEL R5, R13.reuse, R8, !P5 ;  /* 0x000000080d057207 */ /* 0x040fe20006800000 */
[----:B------:R-:W-:Y:S01]  /*07e0*/  @!P1 IMAD.MOV R18, RZ, RZ, -R18 ;  /* 0x000000ffff129224 */ /* 0x000fe200078e0a12 */
[C---:B------:R-:W-:Y:S01]  /*07f0*/  SEL R4, R13.reuse, R10, !P5 ;  /* 0x0000000a0d047207 */ /* 0x040fe20006800000 */
[----:B------:R-:W-:Y:S01]  /*0800*/  @!P4 IMAD.MOV R17, RZ, RZ, -R17 ;  /* 0x000000ffff11c224 */ /* 0x000fe200078e0a11 */
[C---:B------:R-:W-:Y:S02]  /*0810*/  SEL R7, R13.reuse, R16, !P5 ;  /* 0x000000100d077207 */ /* 0x040fe40006800000 */
[C---:B------:R-:W-:Y:S02]  /*0820*/  SEL R6, R13.reuse, R0, !P5 ;  /* 0x000000000d067207 */ /* 0x040fe40006800000 */
[C---:B------:R-:W-:Y:S02]  /*0830*/  SEL R11, R13.reuse, R12, !P5 ;  /* 0x0000000c0d0b7207 */ /* 0x040fe40006800000 */
[C---:B------:R-:W-:Y:S01]  /*0840*/  SEL R10, R13.reuse, R18, !P5 ;  /* 0x000000120d0a7207 */ /* 0x040fe20006800000 */
[----:B------:R-:W-:Y:S01]  /*0850*/  STG.E.128 [R2.64], R4 ;  /* 0x0000000402007986 */ /* 0x000fe2000c101d04 */
[----:B------:R-:W-:-:S02]  /*0860*/  SEL R9, R13, R20, !P5 ;  /* 0x000000140d097207 */ /* 0x000fc40006800000 */
[----:B------:R-:W-:-:S05]  /*0870*/  SEL R8, R13, R17, !P5 ;  /* 0x000000110d087207 */ /* 0x000fca0006800000 */
[----:B------:R-:W-:Y:S01]  /*0880*/  STG.E.128 [R2.64+0x800], R8 ;  /* 0x0008000802007986 */ /* 0x000fe2000c101d04 */
[----:B------:R-:W-:Y:S05]  /*0890*/  EXIT ;  /* 0x000000000000794d */ /* 0x000fea0003800000 */
.L_x_16528:
        /* <DEDUP_REMOVED lines=85> */
.L_x_16530:
[----:B0-----:R-:W-:Y:S05]  /*0df0*/  BSYNC B0 ;  /* 0x0000000000007941 */ /* 0x001fea0003800000 */
.L_x_16529:
        /* <DEDUP_REMOVED lines=28> */
.L_x_16532:
[----:B------:R-:W-:Y:S05]  /*0fc0*/  BSYNC B0 ;  /* 0x0000000000007941 */ /* 0x000fea0003800000 */
.L_x_16531:
        /* <DEDUP_REMOVED lines=27> */
.L_x_16534:
[----:B------:R-:W-:Y:S05]  /*1180*/  BSYNC B0 ;  /* 0x0000000000007941 */ /* 0x000fea0003800000 */
.L_x_16533:
        /* <DEDUP_REMOVED lines=27> */
.L_x_16536:
[----:B------:R-:W-:Y:S05]  /*1340*/  BSYNC B0 ;  /* 0x0000000000007941 */ /* 0x000fea0003800000 */
.L_x_16535:
        /* <DEDUP_REMOVED lines=27> */
.L_x_16538:
[----:B------:R-:W-:Y:S05]  /*1500*/  BSYNC B0 ;  /* 0x0000000000007941 */ /* 0x000fea0003800000 */
.L_x_16537:
        /* <DEDUP_REMOVED lines=29> */
.L_x_16540:
[----:B------:R-:W-:Y:S05]  /*16e0*/  BSYNC B0 ;  /* 0x0000000000007941 */ /* 0x000fea0003800000 */
.L_x_16539:
        /* <DEDUP_REMOVED lines=25> */
.L_x_16542:
[----:B------:R-:W-:Y:S05]  /*1880*/  BSYNC B0 ;  /* 0x0000000000007941 */ /* 0x000fea0003800000 */
.L_x_16541:
        /* <DEDUP_REMOVED lines=26> */
.L_x_16544:
[----:B------:R-:W-:Y:S05]  /*1a30*/  BSYNC B0 ;  /* 0x0000000000007941 */ /* 0x000fea0003800000 */
.L_x_16543:
        /* <DEDUP_REMOVED lines=18> */
.L_x_16547:
[----:B0-----:R-:W-:-:S13]  /*1b60*/  ISETP.GE.AND P0, PT, R6, R5, PT ;  /* 0x000000050600720c */ /* 0x001fda0003f06270 */
[----:B------:R-:W-:Y:S05]  /*1b70*/  @P0 BRA `(.L_x_16549) ;  /* 0x000000c000000947 */ /* 0x000fea0003800000 */
[----:B------:R-:W-:Y:S01]  /*1b80*/  IMAD.IADD R2, R4, 0x1, R6 ;  /* 0x0000000104027824 */ /* 0x000fe200078e0206 */
[----:B------:R-:W-:Y:S01]  /*1b90*/  IADD3 R6, R6, 0x80, RZ ;  /* 0x0000008006067810 */ /* 0x000fe20007ffe0ff */
[----:B------:R-:W-:-:S04]  /*1ba0*/  IMAD.MOV.U32 R3, RZ, RZ, 0x4 ;  /* 0x00000004ff037424 */ /* 0x000fc800078e00ff */
[----:B------:R-:W-:-:S05]  /*1bb0*/  IMAD.WIDE.U32 R2, R2, R3, c[0x0][0x170] ;  /* 0x00005c0002027625 */ /* 0x000fca00078e0003 */
[----:B------:R0:W-:Y:S02]  /*1bc0*/  STG.E [R2.64], R15 ;  /* 0x0000000f02007986 */ /* 0x0001e4000c101904 */
.L_x_16548:
[----:B------:R-:W-:-:S13]  /*1bd0*/  ISETP.GE.AND P0, PT, R6, R5, PT ;  /* 0x000000050600720c */ /* 0x000fda0003f06270 */
[----:B------:R-:W-:Y:S05]  /*1be0*/  @P0 BRA `(.L_x_16550) ;  /* 0x000000d000000947 */ /* 0x000fea0003800000 */
[----:B0-----:R-:W-:Y:S01]  /*1bf0*/  IMAD.IADD R2, R4, 0x1, R6 ;  /* 0x0000000104027824 */ /* 0x001fe200078e0206 */
[----:B------:R-:W-:Y:S01]  /*1c00*/  IADD3 R6, R6, 0x80, RZ ;  /* 0x0000008006067810 */ /* 0x000fe20007ffe0ff */
[----:B------:R-:W-:-:S04]  /*1c10*/  IMAD.MOV.U32 R3, RZ, RZ, 0x4 ;  /* 0x00000004ff037424 */ /* 0x000fc800078e00ff */
[----:B------:R-:W-:-:S05]  /*1c20*/  IMAD.WIDE.U32 R2, R2, R3, c[0x0][0x170] ;  /* 0x00005c0002027625 */ /* 0x000fca00078e0003 */
[----:B------:R0:W-:Y:S02]  /*1c30*/  STG.E [R2.64], R16 ;  /* 0x0000001002007986 */ /* 0x0001e4000c101904 */
.L_x_16549:
        /* <DEDUP_REMOVED lines=8> */
.L_x_16550:
[----:B------:R-:W-:Y:S05]  /*1cc0*/  BSYNC B1 ;  /* 0x0000000000017941 */ /* 0x000fea0003800000 */
.L_x_16546:
[----:B------:R-:W-:-:S13]  /*1cd0*/  ISETP.GE.AND P0, PT, R6, R5, PT ;  /* 0x000000050600720c */ /* 0x000fda0003f06270 */
[----:B0-----:R-:W-:Y:S01]  /*1ce0*/  @!P0 IMAD.IADD R2, R4, 0x1, R6 ;  /* 0x0000000104028824 */ /* 0x001fe200078e0206 */
[----:B------:R-:W-:Y:S01]  /*1cf0*/  @!P0 IADD3 R6, R6, 0x80, RZ ;  /* 0x0000008006068810 */ /* 0x000fe20007ffe0ff */
[----:B------:R-:W-:-:S04]  /*1d00*/  @!P0 IMAD.MOV.U32 R3, RZ, RZ, 0x4 ;  /* 0x00000004ff038424 */ /* 0x000fc800078e00ff */
[----:B------:R-:W-:-:S05]  /*1d10*/  @!P0 IMAD.WIDE.U32 R2, R2, R3, c[0x0][0x170] ;  /* 0x00005c0002028625 */ /* 0x000fca00078e0003 */
[----:B------:R0:W-:Y:S02]  /*1d20*/  @!P0 STG.E [R2.64], R12 ;  /* 0x0000000c02008986 */ /* 0x0001e4000c101904 */
.L_x_16551:
[----:B------:R-:W-:Y:S05]  /*1d30*/  BSYNC B0 ;  /* 0x0000000000007941 */ /* 0x000fea0003800000 */
.L_x_16545:
        /* <DEDUP_REMOVED lines=8> */
.L_x_16552:
        /* <DEDUP_REMOVED lines=12> */
.L_x_21601:


//--------------------- .text._ZN2at6native29vectorized_elementwise_kernelILi8ENS0_13BUnaryFunctorIiiiZZZNS0_15binary_internal21div_trunc_kernel_cudaERNS_18TensorIteratorBaseEENKUlvE_clEvENKUlvE1_clEvEUliiE_EESt5arrayIPcLm2EEEEviT0_T1_ --------------------------
	.section	.text._ZN2at6native29vectorized_elementwise_kernelILi8ENS0_13BUnaryFunctorIiiiZZZNS0_15binary_internal21div_trunc_kernel_cudaERNS_18TensorIteratorBaseEENKUlvE_clEvENKUlvE1_clEvEUliiE_EESt5arrayIPcLm2EEEEviT0_T1_,"ax",@progbits
	.sectioninfo	@"SHI_REGISTERS=4"
	.align	128
        .global         _ZN2at6native29vectorized_elementwise_kernelILi8ENS0_13BUnaryFunctorIiiiZZZNS0_15binary_internal21div_trunc_kernel_cudaERNS_18TensorIteratorBaseEENKUlvE_clEvENKUlvE1_clEvEUliiE_EESt5arrayIPcLm2EEEEviT0_T1_
        .type           _ZN2at6native29vectorized_elementwise_kernelILi8ENS0_13BUnaryFunctorIiiiZZZNS0_15binary_internal21div_trunc_kernel_cudaERNS_18TensorIteratorBaseEENKUlvE_clEvENKUlvE1_clEvEUliiE_EESt5arrayIPcLm2EEEEviT0_T1_,@function
        .size           _ZN2at6native29vectorized_elementwise_kernelILi8ENS0_13BUnaryFunctorIiiiZZZNS0_15binary_internal21div_trunc_kernel_cudaERNS_18TensorIteratorBaseEENKUlvE_clEvENKUlvE1_clEvEUliiE_EESt5arrayIPcLm2EEEEviT0_T1_,(.L_x_21602 - _ZN2at6native29vectorized_elementwise_kernelILi8ENS0_13BUnaryFunctorIiiiZZZNS0_15binary_internal21div_trunc_kernel_cudaERNS_18TensorIteratorBaseEENKUlvE_clEvENKUlvE1_clEvEUliiE_EESt5arrayIPcLm2EEEEviT0_T1_)
        .other          _ZN2at6native29vectorized_elementwise_kernelILi8ENS0_13BUnaryFunctorIiiiZZZNS0_15binary_internal21div_trunc_kernel_cudaERNS_18TensorIteratorBaseEENKUlvE_clEvENKUlvE1_clEvEUliiE_EESt5arrayIPcLm2EEEEviT0_T1_,@"STO_CUDA_ENTRY STV_DEFAULT"
_ZN2at6native29vectorized_elementwise_kernelILi8ENS0_13BUnaryFunctorIiiiZZZNS0_15binary_internal21div_trunc_kernel_cudaERNS_18TensorIteratorBaseEENKUlvE_clEvENKUlvE1_clEvEUliiE_EESt5arrayIPcLm2EEEEviT0_T1_:
.text._ZN2at6native29vectorized_elementwise_kernelILi8ENS0_13BUnaryFunctorIiiiZZZNS0_15binary_internal21div_trunc_kernel_cudaERNS_18TensorIteratorBaseEENKUlvE_clEvENKUlvE1_clEvEUliiE_EESt5arrayIPcLm2EEEEviT0_T1_:
[----:B------:R-:W-:Y:S02]  /*0000*/  MOV R1, c[0x0][0x28] ;  /* 0x00000a0000017a02 */ /* 0x000fe40000000f00 */
[----:B------:R-:W-:Y:S05]  /*0010*/  EXIT ;  /* 0x000000000000794d */ /* 0x000fea0003800000 */
.L_x_16553:
        /* <DEDUP_REMOVED lines=14> */
.L_x_21602:


//--------------------- .text._ZN2at6native18elementwise_kernelILi128ELi4EZNS0_15gpu_kernel_implINS0_13AUnaryFunctorIiiiZZZNS0_15binary_internal21div_trunc_kernel_cudaERNS_18TensorIteratorBaseEENKUlvE_clEvENKUlvE1_clEvEUliiE_EEEEvS6_RKT_EUliE_EEviT1_ --------------------------
	.section	.text._ZN2at6native18elementwise_kernelILi128ELi4EZNS0_15gpu_kernel_implINS0_13AUnaryFunctorIiiiZZZNS0_15binary_internal21div_trunc_kernel_cudaERNS_18TensorIteratorBaseEENKUlvE_clEvENKUlvE1_clEvEUliiE_EEEEvS6_RKT_EUliE_EEviT1_,"ax",@progbits
	.sectioninfo	@"SHI_REGISTERS=26"
	.align	128
        .global         _ZN2at6native18elementwise_kernelILi128ELi4EZNS0_15gpu_kernel_implINS0_13AUnaryFunctorIiiiZZZNS0_15binary_internal21div_trunc_kernel_cudaERNS_18TensorIteratorBaseEENKUlvE_clEvENKUlvE1_clEvEUliiE_EEEEvS6_RKT_EUliE_EEviT1_
        .type           _ZN2at6native18elementwise_kernelILi128ELi4EZNS0_15gpu_kernel_implINS0_13AUnaryFunctorIiiiZZZNS0_15binary_internal21div_trunc_kernel_cudaERNS_18TensorIteratorBaseEENKUlvE_clEvENKUlvE1_clEvEUliiE_EEEEvS6_RKT_EUliE_EEviT1_,@function
        .size           _ZN2at6native18elementwise_kernelILi128ELi4EZNS0_15gpu_kernel_implINS0_13AUnaryFunctorIiiiZZZNS0_15binary_internal21div_trunc_kernel_cudaERNS_18TensorIteratorBaseEENKUlvE_clEvENKUlvE1_clEvEUliiE_EEEEvS6_RKT_EUliE_EEviT1_,(.L_x_21603 - _ZN2at6native18elementwise_kernelILi128ELi4EZNS0_15gpu_kernel_implINS0_13AUnaryFunctorIiiiZZZNS0_15binary_internal21div_trunc_kernel_cudaERNS_18TensorIteratorBaseEENKUlvE_clEvENKUlvE1_clEvEUliiE_EEEEvS6_RKT_EUliE_EEviT1_)
        .other          _ZN2at6native18elementwise_kernelILi128ELi4EZNS0_15gpu_kernel_implINS0_13AUnaryFunctorIiiiZZZNS0_15binary_internal21div_trunc_kernel_cudaERNS_18TensorIteratorBaseEENKUlvE_clEvENKUlvE1_clEvEUliiE_EEEEvS6_RKT_EUliE_EEviT1_,@"STO_CUDA_ENTRY STV_DEFAULT"
_ZN2at6native18elementwise_kernelILi128ELi4EZNS0_15gpu_kernel_implINS0_13AUnaryFunctorIiiiZZZNS0_15binary_internal21div_trunc_kernel_cudaERNS_18TensorIteratorBaseEENKUlvE_clEvENKUlvE1_clEvEUliiE_EEEEvS6_RKT_EUliE_EEviT1_:
.text._ZN2at6native18elementwise_kernelILi128ELi4EZNS0_15gpu_kernel_implINS0_13AUnaryFunctorIiiiZZZNS0_15binary_internal21div_trunc_kernel_cudaERNS_18TensorIteratorBaseEENKUlvE_clEvENKUlvE1_clEvEUliiE_EEEEvS6_RKT_EUliE_EEviT1_:
        /* <DEDUP_REMOVED lines=237> */
.L_x_16556:
        /* <DEDUP_REMOVED lines=18> */
.L_x_16560:
[----:B------:R0:W5:Y:S01]  /*0ff0*/  LDG.E.U8 R19, [R2.64] ;  /* 0x0000002402137981 */ /* 0x000162000c1e1100 */
[----:B------:R-:W-:Y:S05]  /*1000*/  BRA `(.L_x_16562) ;  /* 0x00000d0000007947 */ /* 0x000fea0003800000 */
.L_x_16559:
        /* <DEDUP_REMOVED lines=8> */
.L_x_16564:
[----:B------:R0:W5:Y:S01]  /*1090*/  LDG.E R19, [R2.64] ;  /* 0x0000002402137981 */ /* 0x000162000c1e1900 */
[----:B------:R-:W-:Y:S05]  /*10a0*/  BRA `(.L_x_16562) ;  /* 0x00000c6000007947 */ /* 0x000fea0003800000 */
.L_x_16563:
[----:B------:R0:W5:Y:S01]  /*10b0*/  LDG.E.S16 R19, [R2.64] ;  /* 0x0000002402137981 */ /* 0x000162000c1e1700 */
[----:B------:R-:W-:Y:S05]  /*10c0*/  BRA `(.L_x_16562) ;  /* 0x00000c4000007947 */ /* 0x000fea0003800000 */
.L_x_16558:
        /* <DEDUP_REMOVED lines=9> */
.L_x_16566:
[----:B------:R-:W2:Y:S02]  /*1160*/  LDG.E.U16 R2, [R2.64] ;  /* 0x0000002402027981 */ /* 0x000ea4000c1e1500 */
[----:B--2---:R-:W-:-:S06]  /*1170*/  HADD2.F32 R19, -RZ, R2.H0_H0 ;  /* 0x20000002ff137230 */ /* 0x004fcc0000004100 */
[----:B------:R-:W0:Y:S01]  /*1180*/  F2I.FTZ.TRUNC.NTZ R19, R19 ;  /* 0x0000001300137305 */ /* 0x000e22000021f100 */
[----:B------:R-:W-:Y:S05]  /*1190*/  BRA `(.L_x_16562) ;  /* 0x00000b7000007947 */ /* 0x000fea0003800000 */
.L_x_16565:
        /* <DEDUP_REMOVED lines=9> */
.L_x_16568:
[----:B------:R-:W2:Y:S02]  /*1230*/  LDG.E.U16 R2, [R2.64] ;  /* 0x0000002402027981 */ /* 0x000ea4000c1e1500 */
[----:B--2---:R-:W-:-:S06]  /*1240*/  HADD2.F32 R19, -RZ, R2.H0_H0 ;  /* 0x20000002ff137230 */ /* 0x004fcc0000004100 */
[----:B------:R-:W0:Y:S01]  /*1250*/  F2I.FTZ.TRUNC.NTZ R19, R19 ;  /* 0x0000001300137305 */ /* 0x000e22000021f100 */
[----:B------:R-:W-:Y:S05]  /*1260*/  BRA `(.L_x_16562) ;  /* 0x00000aa000007947 */ /* 0x000fea0003800000 */
.L_x_16567:
[----:B------:R-:W2:Y:S02]  /*1270*/  LDG.E.64 R2, [R2.64] ;  /* 0x0000002402027981 */ /* 0x000ea4000c1e1b00 */
[----:B--2---:R0:W1:Y:S01]  /*1280*/  F2I.F64.TRUNC R19, R2 ;  /* 0x0000000200137311 */ /* 0x004062000030d100 */
[----:B------:R-:W-:Y:S05]  /*1290*/  BRA `(.L_x_16562) ;  /* 0x00000a7000007947 */ /* 0x000fea0003800000 */
.L_x_16557:
        /* <DEDUP_REMOVED lines=12> */
.L_x_16571:
[----:B------:R-:W2:Y:S02]  /*1360*/  LDG.E.64 R2, [R2.64] ;  /* 0x0000002402027981 */ /* 0x000ea4000c1e1b00 */
[----:B--2---:R0:W1:Y:S01]  /*1370*/  F2I.F64.TRUNC R19, R2 ;  /* 0x0000000200137311 */ /* 0x004062000030d100 */
[----:B------:R-:W-:Y:S05]  /*1380*/  BRA `(.L_x_16562) ;  /* 0x0000098000007947 */ /* 0x000fea0003800000 */
.L_x_16570:
        /* <DEDUP_REMOVED lines=27> */
.L_x_16573:
        /* <DEDUP_REMOVED lines=14> */
.L_x_16572:
[----:B------:R-:W2:Y:S02]  /*1620*/  LDG.E.U16 R19, [R2.64] ;  /* 0x0000002402137981 */ /* 0x000ea4000c1e1500 */
[----:B--2---:R-:W-:-:S06]  /*1630*/  PRMT R19, RZ, 0x5410, R19 ;  /* 0x00005410ff137816 */ /* 0x004fcc0000000013 */
[----:B------:R-:W0:Y:S01]  /*1640*/  F2I.FTZ.TRUNC.NTZ R19, R19 ;  /* 0x0000001300137305 */ /* 0x000e22000021f100 */
[----:B------:R-:W-:Y:S05]  /*1650*/  BRA `(.L_x_16562) ;  /* 0x000006b000007947 */ /* 0x000fea0003800000 */
.L_x_16569:
        /* <DEDUP_REMOVED lines=10> */
.L_x_16576:
        /* <DEDUP_REMOVED lines=21> */
.L_x_16580:
[----:B------:R-:W-:Y:S05]  /*1850*/  BSYNC B1 ;  /* 0x0000000000017941 */ /* 0x000fea0003800000 */
.L_x_16579:
[----:B------:R-:W-:Y:S01]  /*1860*/  IMAD.SHL.U32 R2, R2, 0x100000, RZ ;  /* 0x0010000002027824 */ /* 0x000fe200078e00ff */
[----:B------:R-:W-:-:S04]  /*1870*/  LEA R0, R0, 0x3b800000, 0x17 ;  /* 0x3b80000000007811 */ /* 0x000fc800078eb8ff */
[----:B------:R-:W-:Y:S02]  /*1880*/  LOP3.LUT R19, R0, R2, R19, 0xfe, !PT ;  /* 0x0000000200137212 */ /* 0x000fe400078efe13 */
.L_x_16578:
[----:B------:R-:W-:Y:S05]  /*1890*/  BSYNC B0 ;  /* 0x0000000000007941 */ /* 0x000fea0003800000 */
.L_x_16577:
[----:B------:R-:W0:Y:S01]  /*18a0*/  F2I.FTZ.TRUNC.NTZ R19, R19 ;  /* 0x0000001300137305 */ /* 0x000e22000021f100 */
[----:B------:R-:W-:Y:S05]  /*18b0*/  BRA `(.L_x_16562) ;  /* 0x0000045000007947 */ /* 0x000fea0003800000 */
.L_x_16575:
        /* <DEDUP_REMOVED lines=21> */
.L_x_16584:
[----:B------:R-:W-:Y:S05]  /*1a10*/  BSYNC B1 ;  /* 0x0000000000017941 */ /* 0x000fea0003800000 */
.L_x_16583:
[----:B------:R-:W-:Y:S01]  /*1a20*/  IMAD.SHL.U32 R2, R2, 0x200000, RZ ;  /* 0x0020000002027824 */ /* 0x000fe200078e00ff */
[----:B------:R-:W-:-:S04]  /*1a30*/  LEA R0, R0, 0x37800000, 0x17 ;  /* 0x3780000000007811 */ /* 0x000fc800078eb8ff */
[----:B------:R-:W-:Y:S02]  /*1a40*/  LOP3.LUT R19, R0, R2, R19, 0xfe, !PT ;  /* 0x0000000200137212 */ /* 0x000fe400078efe13 */
.L_x_16582:
[----:B------:R-:W-:Y:S05]  /*1a50*/  BSYNC B0 ;  /* 0x0000000000007941 */ /* 0x000fea0003800000 */
.L_x_16581:
[----:B------:R-:W0:Y:S01]  /*1a60*/  F2I.FTZ.TRUNC.NTZ R19, R19 ;  /* 0x0000001300137305 */ /* 0x000e22000021f100 */
[----:B------:R-:W-:Y:S05]  /*1a70*/  BRA `(.L_x_16562) ;  /* 0x0000029000007947 */ /* 0x000fea0003800000 */
.L_x_16574:
        /* <DEDUP_REMOVED lines=14> */
.L_x_16588:
[----:B------:R-:W-:Y:S05]  /*1b60*/  BSYNC B0 ;  /* 0x0000000000007941 */ /* 0x000fea0003800000 */
.L_x_16587:
[----:B------:R-:W0:Y:S01]  /*1b70*/  F2I.FTZ.TRUNC.NTZ R19, R19 ;  /* 0x0000001300137305 */ /* 0x000e22000021f100 */
[----:B------:R-:W-:Y:S05]  /*1b80*/  BRA `(.L_x_16562) ;  /* 0x0000018000007947 */ /* 0x000fea0003800000 */
.L_x_16561:
        /* <DEDUP_REMOVED lines=21> */
.L_x_16586:
[----:B------:R0:W5:Y:S01]  /*1ce0*/  LDG.E R19, [R2.64] ;  /* 0x0000002402137981 */ /* 0x000162000c1e1900 */
[----:B------:R-:W-:Y:S05]  /*1cf0*/  BRA `(.L_x_16562) ;  /* 0x0000001000007947 */ /* 0x000fea0003800000 */
.L_x_16585:
[----:B------:R0:W5:Y:S02]  /*1d00*/  LDG.E R19, [R2.64] ;  /* 0x0000002402137981 */ /* 0x000164000c1e1900 */
.L_x_16562:
[-C--:B01---5:R-:W-:Y:S02]  /*1d10*/  IABS R5, R19.reuse ;  /* 0x0000001300057213 */ /* 0x0a3fe40000000000 */
[----:B------:R-:W-:Y:S02]  /*1d20*/  IABS R6, c[0x0][0x374] ;  /* 0x0000dd0000067a13 */ /* 0x000fe40000000000 */
        /* <DEDUP_REMOVED lines=17> */
[C---:B------:R-:W-:Y:S02]  /*1e40*/  ISETP.NE.AND P2, PT, R19.reuse, RZ, PT ;  /* 0x000000ff1300720c */ /* 0x040fe40003f45270 */
[----:B------:R-:W-:Y:S02]  /*1e50*/  ISETP.GE.U32.AND P0, PT, R0, R5, PT ;  /* 0x000000050000720c */ /* 0x000fe40003f06070 */
[----:B------:R-:W-:-:S04]  /*1e60*/  LOP3.LUT R0, R19, c[0x0][0x374], RZ, 0x3c, !PT ;  /* 0x0000dd0013007a12 */ /* 0x000fc800078e3cff */
[----:B------:R-:W-:Y:S02]  /*1e70*/  ISETP.GE.AND P1, PT, R0, RZ, PT ;  /* 0x000000ff0000720c */ /* 0x000fe40003f26270 */
[----:B0-----:R-:W-:-:S05]  /*1e80*/  PRMT R0, R4, 0x9910, RZ ;  /* 0x0000991004007816 */ /* 0x001fca00000000ff */
        /* <DEDUP_REMOVED lines=16> */
.L_x_16592:
[----:B------:R0:W-:Y:S01]  /*1f90*/  STG.E.U8 [R16.64], R2 ;  /* 0x0000000210007986 */ /* 0x0001e2000c101124 */
[----:B------:R-:W-:Y:S05]  /*1fa0*/  BRA `(.L_x_16594) ;  /* 0x00000d7000007947 */ /* 0x000fea0003800000 */
.L_x_16591:
        /* <DEDUP_REMOVED lines=9> */
.L_x_16596:
[----:B------:R0:W-:Y:S01]  /*2040*/  STG.E [R16.64], R2 ;  /* 0x0000000210007986 */ /* 0x0001e2000c101924 */
[----:B------:R-:W-:Y:S05]  /*2050*/  BRA `(.L_x_16594) ;  /* 0x00000cc000007947 */ /* 0x000fea0003800000 */
.L_x_16595:
[----:B------:R0:W-:Y:S01]  /*2060*/  STG.E.U16 [R16.64], R2 ;  /* 0x0000000210007986 */ /* 0x0001e2000c101524 */
[----:B------:R-:W-:Y:S05]  /*2070*/  BRA `(.L_x_16594) ;  /* 0x00000ca000007947 */ /* 0x000fea0003800000 */
.L_x_16590:
        /* <DEDUP_REMOVED lines=9> */
.L_x_16598:
[----:B------:R-:W0:Y:S02]  /*2110*/  I2F R0, R2 ;  /* 0x0000000200007306 */ /* 0x000e240000201400 */
[----:B0-----:R-:W-:-:S05]  /*2120*/  F2FP.PACK_AB R0, RZ, R0 ;  /* 0x00000000ff00723e */ /* 0x001fca00000000ff */
[----:B------:R0:W-:Y:S01]  /*2130*/  STG.E.U16 [R16.64], R0 ;  /* 0x0000000010007986 */ /* 0x0001e2000c101524 */
[----:B------:R-:W-:Y:S05]  /*2140*/  BRA `(.L_x_16594) ;  /* 0x00000bd000007947 */ /* 0x000fea0003800000 */
.L_x_16597:
        /* <DEDUP_REMOVED lines=10> */
.L_x_16600:
[----:B------:R-:W0:Y:S02]  /*21f0*/  I2F R2, R2 ;  /* 0x0000000200027306 */ /* 0x000e240000201400 */
[----:B0-----:R-:W-:-:S04]  /*2200*/  F2FP.PACK_AB R3, RZ, R2 ;  /* 0x00000002ff03723e */ /* 0x001fc800000000ff */
[----:B------:R-:W-:-:S05]  /*2210*/  PRMT R3, R3, 0x5410, RZ ;  /* 0x0000541003037816 */ /* 0x000fca00000000ff */
[----:B------:R0:W-:Y:S01]  /*2220*/  STG.E [R16.64], R3 ;  /* 0x0000000310007986 */ /* 0x0001e2000c101924 */
[----:B------:R-:W-:Y:S05]  /*2230*/  BRA `(.L_x_16594) ;  /* 0x00000ae000007947 */ /* 0x000fea0003800000 */
.L_x_16599:
[----:B------:R-:W0:Y:S02]  /*2240*/  I2F.F64 R2, R2 ;  /* 0x0000000200027312 */ /* 0x000e240000201c00 */
[----:B0-----:R0:W-:Y:S01]  /*2250*/  STG.E.64 [R16.64], R2 ;  /* 0x0000000210007986 */ /* 0x0011e2000c101b24 */
[----:B------:R-:W-:Y:S05]  /*2260*/  BRA `(.L_x_16594) ;  /* 0x00000ab000007947 */ /* 0x000fea0003800000 */
.L_x_16589:
        /* <DEDUP_REMOVED lines=12> */
.L_x_16603:
[----:B------:R-:W0:Y:S01]  /*2330*/  I2F.F64 R4, R2 ;  /* 0x0000000200047312 */ /* 0x000e220000201c00 */
[----:B------:R-:W-:-:S05]  /*2340*/  CS2R R6, SRZ ;  /* 0x0000000000067805 */ /* 0x000fca000001ff00 */
[----:B0-----:R0:W-:Y:S01]  /*2350*/  STG.E.128 [R16.64], R4 ;  /* 0x0000000410007986 */ /* 0x0011e2000c101d24 */
[----:B------:R-:W-:Y:S05]  /*2360*/  BRA `(.L_x_16594) ;  /* 0x000009b000007947 */ /* 0x000fea0003800000 */
.L_x_16602:
        /* <DEDUP_REMOVED lines=21> */
.L_x_16607:
[----:B------:R-:W-:Y:S05]  /*24c0*/  BSYNC B0 ;  /* 0x0000000000007941 */ /* 0x000fea0003800000 */
.L_x_16606:
[----:B------:R-:W-:-:S05]  /*24d0*/  LOP3.LUT R3, R0, R3, RZ, 0xfc, !PT ;  /* 0x0000000300037212 */ /* 0x000fca00078efcff */
[----:B------:R0:W-:Y:S01]  /*24e0*/  STG.E.U8 [R16.64], R3 ;  /* 0x0000000310007986 */ /* 0x0001e2000c101124 */
[----:B------:R-:W-:Y:S05]  /*24f0*/  BRA `(.L_x_16594) ;  /* 0x0000082000007947 */ /* 0x000fea0003800000 */
.L_x_16605:
        /* <DEDUP_REMOVED lines=13> */
.L_x_16609:
[----:B------:R-:W-:Y:S01]  /*25d0*/  IMAD.MOV.U32 R0, RZ, RZ, 0x7f ;  /* 0x0000007fff007424 */ /* 0x000fe200078e00ff */
[----:B------:R-:W-:-:S04]  /*25e0*/  ISETP.GT.U32.AND P0, PT, R3, 0x7f800000, PT ;  /* 0x7f8000000300780c */ /* 0x000fc80003f04070 */
[----:B------:R-:W-:-:S04]  /*25f0*/  SEL R0, R0, 0x7c, P0 ;  /* 0x0000007c00007807 */ /* 0x000fc80000000000 */
.L_x_16610:
[----:B------:R-:W-:Y:S05]  /*2600*/  BSYNC B0 ;  /* 0x0000000000007941 */ /* 0x000fea0003800000 */
.L_x_16608:
[----:B------:R-:W-:-:S04]  /*2610*/  LOP3.LUT R2, R5, 0x80000000, RZ, 0xc0, !PT ;  /* 0x8000000005027812 */ /* 0x000fc800078ec0ff */
[----:B------:R-:W-:-:S04]  /*2620*/  SHF.R.U32.HI R3, RZ, 0x18, R2 ;  /* 0x00000018ff037819 */ /* 0x000fc80000011602 */
[----:B------:R-:W-:-:S05]  /*2630*/  LOP3.LUT R3, R0, R3, RZ, 0xfc, !PT ;  /* 0x0000000300037212 */ /* 0x000fca00078efcff */
[----:B------:R0:W-:Y:S01]  /*2640*/  STG.E.U8 [R16.64], R3 ;  /* 0x0000000310007986 */ /* 0x0001e2000c101124 */
[----:B------:R-:W-:Y:S05]  /*2650*/  BRA `(.L_x_16594) ;  /* 0x000006c000007947 */ /* 0x000fea0003800000 */
.L_x_16604:
[----:B------:R-:W0:Y:S02]  /*2660*/  I2F R0, R2 ;  /* 0x0000000200007306 */ /* 0x000e240000201400 */
[----:B0-----:R-:W-:-:S05]  /*2670*/  F2FP.BF16.PACK_AB R0, RZ, R0 ;  /* 0x00000000ff00723e */ /* 0x001fca00000010ff */
[----:B------:R0:W-:Y:S01]  /*2680*/  STG.E.U16 [R16.64], R0 ;  /* 0x0000000010007986 */ /* 0x0001e2000c101524 */
[----:B------:R-:W-:Y:S05]  /*2690*/  BRA `(.L_x_16594) ;  /* 0x0000068000007947 */ /* 0x000fea0003800000 */
.L_x_16601:
        /* <DEDUP_REMOVED lines=10> */
.L_x_16613:
        /* <DEDUP_REMOVED lines=17> */
.L_x_16616:
[----:B------:R-:W-:-:S04]  /*2850*/  LOP3.LUT R2, R5, 0x80000000, RZ, 0xc0, !PT ;  /* 0x8000000005027812 */ /* 0x000fc800078ec0ff */
[----:B------:R-:W-:-:S04]  /*2860*/  SHF.R.U32.HI R3, RZ, 0x18, R2 ;  /* 0x00000018ff037819 */ /* 0x000fc80000011602 */
[----:B------:R-:W-:-:S04]  /*2870*/  LOP3.LUT R0, R0, R3, RZ, 0xfc, !PT ;  /* 0x0000000300007212 */ /* 0x000fc800078efcff */
[----:B------:R-:W-:Y:S02]  /*2880*/  PRMT R8, R0, 0x7610, R8 ;  /* 0x0000761000087816 */ /* 0x000fe40000000008 */
.L_x_16615:
[----:B------:R-:W-:Y:S05]  /*2890*/  BSYNC B0 ;  /* 0x0000000000007941 */ /* 0x000fea0003800000 */
.L_x_16614:
[----:B------:R0:W-:Y:S01]  /*28a0*/  STG.E.U8 [R16.64], R8 ;  /* 0x0000000810007986 */ /* 0x0001e2000c101124 */
[----:B------:R-:W-:Y:S05]  /*28b0*/  BRA `(.L_x_16594) ;  /* 0x0000046000007947 */ /* 0x000fea0003800000 */
.L_x_16612:
        /* <DEDUP_REMOVED lines=17> */
.L_x_16619:
[----:B------:R-:W-:-:S04]  /*29d0*/  LOP3.LUT R2, R5, 0x80000000, RZ, 0xc0, !PT ;  /* 0x8000000005027812 */ /* 0x000fc800078ec0ff */
[----:B------:R-:W-:-:S04]  /*29e0*/  SHF.R.U32.HI R3, RZ, 0x18, R2 ;  /* 0x00000018ff037819 */ /* 0x000fc80000011602 */
[----:B------:R-:W-:-:S04]  /*29f0*/  LOP3.LUT R0, R0, R3, RZ, 0xfc, !PT ;  /* 0x0000000300007212 */ /* 0x000fc800078efcff */
[----:B------:R-:W-:Y:S02]  /*2a00*/  PRMT R8, R0, 0x7610, R8 ;  /* 0x0000761000087816 */ /* 0x000fe40000000008 */
.L_x_16618:
[----:B------:R-:W-:Y:S05]  /*2a10*/  BSYNC B0 ;  /* 0x0000000000007941 */ /* 0x000fea0003800000 */
.L_x_16617:
[----:B------:R0:W-:Y:S01]  /*2a20*/  STG.E.U8 [R16.64], R8 ;  /* 0x0000000810007986 */ /* 0x0001e2000c101124 */
[----:B------:R-:W-:Y:S05]  /*2a30*/  BRA `(.L_x_16594) ;  /* 0x000002e000007947 */ /* 0x000fea0003800000 */
.L_x_16611:
        /* <DEDUP_REMOVED lines=22> */
.L_x_16593:
        /* <DEDUP_REMOVED lines=20> */
.L_x_16621:
[----:B------:R-:W-:-:S05]  /*2ce0*/  SHF.R.S32.HI R3, RZ, 0x1f, R2 ;  /* 0x0000001fff037819 */ /* 0x000fca0000011402 */
[----:B------:R0:W-:Y:S01]  /*2cf0*/  STG.E.64 [R16.64], R2 ;  /* 0x0000000210007986 */ /* 0x0001e2000c101b24 */
[----:B------:R-:W-:Y:S05]  /*2d00*/  BRA `(.L_x_16594) ;  /* 0x0000001000007947 */ /* 0x000fea0003800000 */
.L_x_16620:
[----:B------:R0:W-:Y:S02]  /*2d10*/  STG.E [R16.64], R2 ;  /* 0x0000000210007986 */ /* 0x0001e4000c101924 */
.L_x_16594:
[----:B------:R-:W-:-:S05]  /*2d20*/  IMAD R18, R18, 0x200, R23 ;  /* 0x0000020012127824 */ /* 0x000fca00078e0217 */
[----:B------:R-:W-:Y:S02]  /*2d30*/  IADD3 R19, R18, 0x80, RZ ;  /* 0x0000008012137810 */ /* 0x000fe40007ffe0ff */
.L_x_16555:
[----:B------:R-:W-:Y:S05]  /*2d40*/  BSYNC B6 ;  /* 0x0000000000067941 */ /* 0x000fea0003800000 */
.L_x_16554:
        /* <DEDUP_REMOVED lines=231> */
.L_x_16624:
        /* <DEDUP_REMOVED lines=18> */
.L_x_16628:
[----:B------:R0:W5:Y:S01]  /*3ce0*/  LDG.E.U8 R18, [R2.64] ;  /* 0x0000002402127981 */ /* 0x000162000c1e1100 */
[----:B------:R-:W-:Y:S05]  /*3cf0*/  BRA `(.L_x_16630) ;  /* 0x00000d0000007947 */ /* 0x000fea0003800000 */
.L_x_16627:
        /* <DEDUP_REMOVED lines=8> */
.L_x_16632:
[----:B------:R0:W5:Y:S01]  /*3d80*/  LDG.E R18, [R2.64] ;  /* 0x0000002402127981 */ /* 0x000162000c1e1900 */
[----:B------:R-:W-:Y:S05]  /*3d90*/  BRA `(.L_x_16630) ;  /* 0x00000c6000007947 */ /* 0x000fea0003800000 */
.L_x_16631:
[----:B------:R0:W5:Y:S01]  /*3da0*/  LDG.E.S16 R18, [R2.64] ;  /* 0x0000002402127981 */ /* 0x000162000c1e1700 */
[----:B------:R-:W-:Y:S05]  /*3db0*/  BRA `(.L_x_16630) ;  /* 0x00000c4000007947 */ /* 0x000fea0003800000 */
.L_x_16626:
        /* <DEDUP_REMOVED lines=9> */
.L_x_16634:
[----:B------:R-:W2:Y:S02]  /*3e50*/  LDG.E.U16 R2, [R2.64] ;  /* 0x0000002402027981 */ /* 0x000ea4000c1e1500 */
[----:B--2---:R-:W-:-:S06]  /*3e60*/  HADD2.F32 R18, -RZ, R2.H0_H0 ;  /* 0x20000002ff127230 */ /* 0x004fcc0000004100 */
[----:B------:R-:W0:Y:S01]  /*3e70*/  F2I.FTZ.TRUNC.NTZ R18, R18 ;  /* 0x0000001200127305 */ /* 0x000e22000021f100 */
[----:B------:R-:W-:Y:S05]  /*3e80*/  BRA `(.L_x_16630) ;  /* 0x00000b7000007947 */ /* 0x000fea0003800000 */
.L_x_16633:
        /* <DEDUP_REMOVED lines=9> */
.L_x_16636:
[----:B------:R-:W2:Y:S02]  /*3f20*/  LDG.E.U16 R2, [R2.64] ;  /* 0x0000002402027981 */ /* 0x000ea4000c1e1500 */
[----:B--2---:R-:W-:-:S06]  /*3f30*/  HADD2.F32 R18, -RZ, R2.H0_H0 ;  /* 0x20000002ff127230 */ /* 0x004fcc0000004100 */
[----:B------:R-:W0:Y:S01]  /*3f40*/  F2I.FTZ.TRUNC.NTZ R18, R18 ;  /* 0x0000001200127305 */ /* 0x000e22000021f100 */
[----:B------:R-:W-:Y:S05]  /*3f50*/  BRA `(.L_x_16630) ;  /* 0x00000aa000007947 */ /* 0x000fea0003800000 */
.L_x_16635:
[----:B------:R-:W2:Y:S02]  /*3f60*/  LDG.E.64 R2, [R2.64] ;  /* 0x0000002402027981 */ /* 0x000ea4000c1e1b00 */
[----:B--2---:R0:W1:Y:S01]  /*3f70*/  F2I.F64.TRUNC R18, R2 ;  /* 0x0000000200127311 */ /* 0x004062000030d100 */
[----:B------:R-:W-:Y:S05]  /*3f80*/  BRA `(.L_x_16630) ;  /* 0x00000a7000007947 */ /* 0x000fea0003800000 */
.L_x_16625:
        /* <DEDUP_REMOVED lines=12> */
.L_x_16639:
[----:B------:R-:W2:Y:S02]  /*4050*/  LDG.E.64 R2, [R2.64] ;  /* 0x0000002402027981 */ /* 0x000ea4000c1e1b00 */
[----:B--2---:R0:W1:Y:S01]  /*4060*/  F2I.F64.TRUNC R18, R2 ;  /* 0x0000000200127311 */ /* 0x004062000030d100 */
[----:B------:R-:W-:Y:S05]  /*4070*/  BRA `(.L_x_16630) ;  /* 0x0000098000007947 */ /* 0x000fea0003800000 */
.L_x_16638:
        /* <DEDUP_REMOVED lines=27> */
.L_x_16641:
        /* <DEDUP_REMOVED lines=14> */
.L_x_16640:
[----:B------:R-:W2:Y:S02]  /*4310*/  LDG.E.U16 R18, [R2.64] ;  /* 0x0000002402127981 */ /* 0x000ea4000c1e1500 */
[----:B--2---:R-:W-:-:S06]  /*4320*/  PRMT R18, RZ, 0x5410, R18 ;  /* 0x00005410ff127816 */ /* 0x004fcc0000000012 */
[----:B------:R-:W0:Y:S01]  /*4330*/  F2I.FTZ.TRUNC.NTZ R18, R18 ;  /* 0x0000001200127305 */ /* 0x000e22000021f100 */
[----:B------:R-:W-:Y:S05]  /*4340*/  BRA `(.L_x_16630) ;  /* 0x000006b000007947 */ /* 0x000fea0003800000 */
.L_x_16637:
        /* <DEDUP_REMOVED lines=10> */
.L_x_16644:
        /* <DEDUP_REMOVED lines=21> */
.L_x_16648:
[----:B------:R-:W-:Y:S05]  /*4540*/  BSYNC B1 ;  /* 0x0000000000017941 */ /* 0x000fea0003800000 */
.L_x_16647:
[----:B------:R-:W-:Y:S01]  /*4550*/  IMAD.SHL.U32 R2, R2, 0x100000, RZ ;  /* 0x0010000002027824 */ /* 0x000fe200078e00ff */
[----:B------:R-:W-:-:S04]  /*4560*/  LEA R3, R0, 0x3b800000, 0x17 ;  /* 0x3b80000000037811 */ /* 0x000fc800078eb8ff */
[----:B------:R-:W-:Y:S02]  /*4570*/  LOP3.LUT R18, R3, R2, R18, 0xfe, !PT ;  /* 0x0000000203127212 */ /* 0x000fe400078efe12 */
.L_x_16646:
[----:B------:R-:W-:Y:S05]  /*4580*/  BSYNC B0 ;  /* 0x0000000000007941 */ /* 0x000fea0003800000 */
.L_x_16645:
[----:B------:R-:W0:Y:S01]  /*4590*/  F2I.FTZ.TRUNC.NTZ R18, R18 ;  /* 0x0000001200127305 */ /* 0x000e22000021f100 */
[----:B------:R-:W-:Y:S05]  /*45a0*/  BRA `(.L_x_16630) ;  /* 0x0000045000007947 */ /* 0x000fea0003800000 */
.L_x_16643:
        /* <DEDUP_REMOVED lines=21> */
.L_x_16652:
[----:B------:R-:W-:Y:S05]  /*4700*/  BSYNC B1 ;  /* 0x0000000000017941 */ /* 0x000fea0003800000 */
.L_x_16651:
[----:B------:R-:W-:Y:S01]  /*4710*/  IMAD.SHL.U32 R2, R2, 0x200000, RZ ;  /* 0x0020000002027824 */ /* 0x000fe200078e00ff */
[----:B------:R-:W-:-:S04]  /*4720*/  LEA R3, R0, 0x37800000, 0x17 ;  /* 0x3780000000037811 */ /* 0x000fc800078eb8ff */
[----:B------:R-:W-:Y:S02]  /*4730*/  LOP3.LUT R18, R3, R2, R18, 0xfe, !PT ;  /* 0x0000000203127212 */ /* 0x000fe400078efe12 */
.L_x_16650:
[----:B------:R-:W-:Y:S05]  /*4740*/  BSYNC B0 ;  /* 0x0000000000007941 */ /* 0x000fea0003800000 */
.L_x_16649:
[----:B------:R-:W0:Y:S01]  /*4750*/  F2I.FTZ.TRUNC.NTZ R18, R18 ;  /* 0x0000001200127305 */ /* 0x000e22000021f100 */
[----:B------:R-:W-:Y:S05]  /*4760*/  BRA `(.L_x_16630) ;  /* 0x0000029000007947 */ /* 0x000fea0003800000 */
.L_x_16642:
        /* <DEDUP_REMOVED lines=14> */
.L_x_16656:
[----:B------:R-:W-:Y:S05]  /*4850*/  BSYNC B0 ;  /* 0x0000000000007941 */ /* 0x000fea0003800000 */
.L_x_16655:
[----:B------:R-:W0:Y:S01]  /*4860*/  F2I.FTZ.TRUNC.NTZ R18, R18 ;  /* 0x0000001200127305 */ /* 0x000e22000021f100 */
[----:B------:R-:W-:Y:S05]  /*4870*/  BRA `(.L_x_16630) ;  /* 0x0000018000007947 */ /* 0x000fea0003800000 */
.L_x_16629:
        /* <DEDUP_REMOVED lines=21> */
.L_x_16654:
[----:B------:R0:W5:Y:S01]  /*49d0*/  LDG.E R18, [R2.64] ;  /* 0x0000002402127981 */ /* 0x000162000c1e1900 */
[----:B------:R-:W-:Y:S05]  /*49e0*/  BRA `(.L_x_16630) ;  /* 0x0000001000007947 */ /* 0x000fea0003800000 */
.L_x_16653:
[----:B------:R0:W5:Y:S02]  /*49f0*/  LDG.E R18, [R2.64] ;  /* 0x0000002402127981 */ /* 0x000164000c1e1900 */
.L_x_16630:
        /* <DEDUP_REMOVED lines=40> */
.L_x_16660:
[----:B------:R0:W-:Y:S01]  /*4c80*/  STG.E.U8 [R16.64], R2 ;  /* 0x0000000210007986 */ /* 0x0001e2000c101124 */
[----:B------:R-:W-:Y:S05]  /*4c90*/  BRA `(.L_x_16662) ;  /* 0x00000d7000007947 */ /* 0x000fea0003800000 */
.L_x_16659:
        /* <DEDUP_REMOVED lines=9> */
.L_x_16664:
[----:B------:R0:W-:Y:S01]  /*4d30*/  STG.E [R16.64], R2 ;  /* 0x0000000210007986 */ /* 0x0001e2000c101924 */
[----:B------:R-:W-:Y:S05]  /*4d40*/  BRA `(.L_x_16662) ;  /* 0x00000cc000007947 */ /* 0x000fea0003800000 */
.L_x_16663:
[----:B------:R0:W-:Y:S01]  /*4d50*/  STG.E.U16 [R16.64], R2 ;  /* 0x0000000210007986 */ /* 0x0001e2000c101524 */
[----:B------:R-:W-:Y:S05]  /*4d60*/  BRA `(.L_x_16662) ;  /* 0x00000ca000007947 */ /* 0x000fea0003800000 */
.L_x_16658:
        /* <DEDUP_REMOVED lines=9> */
.L_x_16666:
[----:B------:R-:W0:Y:S02]  /*4e00*/  I2F R0, R2 ;  /* 0x0000000200007306 */ /* 0x000e240000201400 */
[----:B0-----:R-:W-:-:S05]  /*4e10*/  F2FP.PACK_AB R0, RZ, R0 ;  /* 0x00000000ff00723e */ /* 0x001fca00000000ff */
[----:B------:R0:W-:Y:S01]  /*4e20*/  STG.E.U16 [R16.64], R0 ;  /* 0x0000000010007986 */ /* 0x0001e2000c101524 */
[----:B------:R-:W-:Y:S05]  /*4e30*/  BRA `(.L_x_16662) ;  /* 0x00000bd000007947 */ /* 0x000fea0003800000 */
.L_x_16665:
        /* <DEDUP_REMOVED lines=10> */
.L_x_16668:
[----:B------:R-:W0:Y:S02]  /*4ee0*/  I2F R2, R2 ;  /* 0x0000000200027306 */ /* 0x000e240000201400 */
[----:B0-----:R-:W-:-:S04]  /*4ef0*/  F2FP.PACK_AB R3, RZ, R2 ;  /* 0x00000002ff03723e */ /* 0x001fc800000000ff */
[----:B------:R-:W-:-:S05]  /*4f00*/  PRMT R3, R3, 0x5410, RZ ;  /* 0x0000541003037816 */ /* 0x000fca00000000ff */
[----:B------:R0:W-:Y:S01]  /*4f10*/  STG.E [R16.64], R3 ;  /* 0x0000000310007986 */ /* 0x0001e2000c101924 */
[----:B------:R-:W-:Y:S05]  /*4f20*/  BRA `(.L_x_16662) ;  /* 0x00000ae000007947 */ /* 0x000fea0003800000 */
.L_x_16667:
[----:B------:R-:W0:Y:S02]  /*4f30*/  I2F.F64 R2, R2 ;  /* 0x0000000200027312 */ /* 0x000e240000201c00 */
[----:B0-----:R0:W-:Y:S01]  /*4f40*/  STG.E.64 [R16.64], R2 ;  /* 0x0000000210007986 */ /* 0x0011e2000c101b24 */
[----:B------:R-:W-:Y:S05]  /*4f50*/  BRA `(.L_x_16662) ;  /* 0x00000ab000007947 */ /* 0x000fea0003800000 */
.L_x_16657:
        /* <DEDUP_REMOVED lines=12> */
.L_x_16671:
[----:B------:R-:W0:Y:S01]  /*5020*/  I2F.F64 R4, R2 ;  /* 0x0000000200047312 */ /* 0x000e220000201c00 */
[----:B------:R-:W-:-:S05]  /*5030*/  CS2R R6, SRZ ;  /* 0x0000000000067805 */ /* 0x000fca000001ff00 */
[----:B0-----:R0:W-:Y:S01]  /*5040*/  STG.E.128 [R16.64], R4 ;  /* 0x0000000410007986 */ /* 0x0011e2000c101d24 */
[----:B------:R-:W-:Y:S05]  /*5050*/  BRA `(.L_x_16662) ;  /* 0x000009b000007947 */ /* 0x000fea0003800000 */
.L_x_16670:
        /* <DEDUP_REMOVED lines=21> */
.L_x_16675:
[----:B------:R-:W-:Y:S05]  /*51b0*/  BSYNC B0 ;  /* 0x0000000000007941 */ /* 0x000fea0003800000 */
.L_x_16674:
[----:B------:R-:W-:-:S05]  /*51c0*/  LOP3.LUT R3, R0, R3, RZ, 0xfc, !PT ;  /* 0x0000000300037212 */ /* 0x000fca00078efcff */
[----:B------:R0:W-:Y:S01]  /*51d0*/  STG.E.U8 [R16.64], R3 ;  /* 0x0000000310007986 */ /* 0x0001e2000c101124 */
[----:B------:R-:W-:Y:S05]  /*51e0*/  BRA `(.L_x_16662) ;  /* 0x0000082000007947 */ /* 0x000fea0003800000 */
.L_x_16673:
        /* <DEDUP_REMOVED lines=13> */
.L_x_16677:
[----:B------:R-:W-:Y:S01]  /*52c0*/  IMAD.MOV.U32 R0, RZ, RZ, 0x7f ;  /* 0x0000007fff007424 */ /* 0x000fe200078e00ff */
[----:B------:R-:W-:-:S04]  /*52d0*/  ISETP.GT.U32.AND P0, PT, R3, 0x7f800000, PT ;  /* 0x7f8000000300780c */ /* 0x000fc80003f04070 */
[----:B------:R-:W-:-:S04]  /*52e0*/  SEL R0, R0, 0x7c, P0 ;  /* 0x0000007c00007807 */ /* 0x000fc80000000000 */
.L_x_16678:
[----:B------:R-:W-:Y:S05]  /*52f0*/  BSYNC B0 ;  /* 0x0000000000007941 */ /* 0x000fea0003800000 */
.L_x_16676:
[----:B------:R-:W-:-:S04]  /*5300*/  LOP3.LUT R2, R5, 0x80000000, RZ, 0xc0, !PT ;  /* 0x8000000005027812 */ /* 0x000fc800078ec0ff */
[----:B------:R-:W-:-:S04]  /*5310*/  SHF.R.U32.HI R3, RZ, 0x18, R2 ;  /* 0x00000018ff037819 */ /* 0x000fc80000011602 */
[----:B------:R-:W-:-:S05]  /*5320*/  LOP3.LUT R3, R0, R3, RZ, 0xfc, !PT ;  /* 0x0000000300037212 */ /* 0x000fca00078efcff */
[----:B------:R0:W-:Y:S01]  /*5330*/  STG.E.U8 [R16.64], R3 ;  /* 0x0000000310007986 */ /* 0x0001e2000c101124 */
[----:B------:R-:W-:Y:S05]  /*5340*/  BRA `(.L_x_16662) ;  /* 0x000006c000007947 */ /* 0x000fea0003800000 */
.L_x_16672:
[----:B------:R-:W0:Y:S02]  /*5350*/  I2F R0, R2 ;  /* 0x0000000200007306 */ /* 0x000e240000201400 */
[----:B0-----:R-:W-:-:S05]  /*5360*/  F2FP.BF16.PACK_AB R0, RZ, R0 ;  /* 0x00000000ff00723e */ /* 0x001fca00000010ff */
[----:B------:R0:W-:Y:S01]  /*5370*/  STG.E.U16 [R16.64], R0 ;  /* 0x0000000010007986 */ /* 0x0001e2000c101524 */
[----:B------:R-:W-:Y:S05]  /*5380*/  BRA `(.L_x_16662) ;  /* 0x0000068000007947 */ /* 0x000fea0003800000 */
.L_x_16669:
        /* <DEDUP_REMOVED lines=10> */
.L_x_16681:
        /* <DEDUP_REMOVED lines=17> */
.L_x_16684:
[----:B------:R-:W-:-:S04]  /*5540*/  LOP3.LUT R2, R5, 0x80000000, RZ, 0xc0, !PT ;  /* 0x8000000005027812 */ /* 0x000fc800078ec0ff */
[----:B------:R-:W-:-:S04]  /*5550*/  SHF.R.U32.HI R3, RZ, 0x18, R2 ;  /* 0x00000018ff037819 */ /* 0x000fc80000011602 */
[----:B------:R-:W-:-:S04]  /*5560*/  LOP3.LUT R0, R0, R3, RZ, 0xfc, !PT ;  /* 0x0000000300007212 */ /* 0x000fc800078efcff */
[----:B------:R-:W-:Y:S02]  /*5570*/  PRMT R8, R0, 0x7610, R8 ;  /* 0x0000761000087816 */ /* 0x000fe40000000008 */
.L_x_16683:
[----:B------:R-:W-:Y:S05]  /*5580*/  BSYNC B0 ;  /* 0x0000000000007941 */ /* 0x000fea0003800000 */
.L_x_16682:
[----:B------:R0:W-:Y:S01]  /*5590*/  STG.E.U8 [R16.64], R8 ;  /* 0x0000000810007986 */ /* 0x0001e2000c101124 */
[----:B------:R-:W-:Y:S05]  /*55a0*/  BRA `(.L_x_16662) ;  /* 0x0000046000007947 */ /* 0x000fea0003800000 */
.L_x_16680:
        /* <DEDUP_REMOVED lines=17> */
.L_x_16687:
[----:B------:R-:W-:-:S04]  /*56c0*/  LOP3.LUT R2, R5, 0x80000000, RZ, 0xc0, !PT ;  /* 0x8000000005027812 */ /* 0x000fc800078ec0ff */
[----:B------:R-:W-:-:S04]  /*56d0*/  SHF.R.U32.HI R3, RZ, 0x18, R2 ;  /* 0x00000018ff037819 */ /* 0x000fc80000011602 */
[----:B------:R-:W-:-:S04]  /*56e0*/  LOP3.LUT R0, R0, R3, RZ, 0xfc, !PT ;  /* 0x0000000300007212 */ /* 0x000fc800078efcff */
[----:B------:R-:W-:Y:S02]  /*56f0*/  PRMT R8, R0, 0x7610, R8 ;  /* 0x0000761000087816 */ /* 0x000fe40000000008 */
.L_x_16686:
[----:B------:R-:W-:Y:S05]  /*5700*/  BSYNC B0 ;  /* 0x0000000000007941 */ /* 0x000fea0003800000 */
.L_x_16685:
[----:B------:R0:W-:Y:S01]  /*5710*/  STG.E.U8 [R16.64], R8 ;  /* 0x0000000810007986 */ /* 0x0001e2000c101124 */
[----:B------:R-:W-:Y:S05]  /*5720*/  BRA `(.L_x_16662) ;  /* 0x000002e000007947 */ /* 0x000fea0003800000 */
.L_x_16679:
        /* <DEDUP_REMOVED lines=22> */
.L_x_16661:
        /* <DEDUP_REMOVED lines=20> */
.L_x_16689:
[----:B------:R-:W-:-:S05]  /*59d0*/  SHF.R.S32.HI R3, RZ, 0x1f, R2 ;  /* 0x0000001fff037819 */ /* 0x000fca0000011402 */
[----:B------:R0:W-:Y:S01]  /*59e0*/  STG.E.64 [R16.64], R2 ;  /* 0x0000000210007986 */ /* 0x0001e2000c101b24 */
[----:B------:R-:W-:Y:S05]  /*59f0*/  BRA `(.L_x_16662) ;  /* 0x0000001000007947 */ /* 0x000fea0003800000 */
.L_x_16688:
[----:B------:R0:W-:Y:S02]  /*5a00*/  STG.E [R16.64], R2 ;  /* 0x0000000210007986 */ /* 0x0001e4000c101924 */
.L_x_16662:
        /* <DEDUP_REMOVED lines=231> */
.L_x_16690:
        /* <DEDUP_REMOVED lines=18> */
.L_x_16694:
[----:B------:R0:W5:Y:S01]  /*69a0*/  LDG.E.U8 R18, [R2.64] ;  /* 0x0000002402127981 */ /* 0x000162000c1e1100 */
[----:B------:R-:W-:Y:S05]  /*69b0*/  BRA `(.L_x_16696) ;  /* 0x00000d0000007947 */ /* 0x000fea0003800000 */
.L_x_16693:
        /* <DEDUP_REMOVED lines=8> */
.L_x_16698:
[----:B------:R0:W5:Y:S01]  /*6a40*/  LDG.E R18, [R2.64] ;  /* 0x0000002402127981 */ /* 0x000162000c1e1900 */
[----:B------:R-:W-:Y:S05]  /*6a50*/  BRA `(.L_x_16696) ;  /* 0x00000c6000007947 */ /* 0x000fea0003800000 */
.L_x_16697:
[----:B------:R0:W5:Y:S01]  /*6a60*/  LDG.E.S16 R18, [R2.64] ;  /* 0x0000002402127981 */ /* 0x000162000c1e1700 */
[----:B------:R-:W-:Y:S05]  /*6a70*/  BRA `(.L_x_16696) ;  /* 0x00000c4000007947 */ /* 0x000fea0003800000 */
.L_x_16692:
        /* <DEDUP_REMOVED lines=9> */
.L_x_16700:
[----:B------:R-:W2:Y:S02]  /*6b10*/  LDG.E.U16 R2, [R2.64] ;  /* 0x0000002402027981 */ /* 0x000ea4000c1e1500 */
[----:B--2---:R-:W-:-:S06]  /*6b20*/  HADD2.F32 R18, -RZ, R2.H0_H0 ;  /* 0x20000002ff127230 */ /* 0x004fcc0000004100 */
[----:B------:R-:W0:Y:S01]  /*6b30*/  F2I.FTZ.TRUNC.NTZ R18, R18 ;  /* 0x0000001200127305 */ /* 0x000e22000021f100 */
[----:B------:R-:W-:Y:S05]  /*6b40*/  BRA `(.L_x_16696) ;  /* 0x00000b7000007947 */ /* 0x000fea0003800000 */
.L_x_16699:
        /* <DEDUP_REMOVED lines=9> */
.L_x_16702:
[----:B------:R-:W2:Y:S02]  /*6be0*/  LDG.E.U16 R2, [R2.64] ;  /* 0x0000002402027981 */ /* 0x000ea4000c1e1500 */
[----:B--2---:R-:W-:-:S06]  /*6bf0*/  HADD2.F32 R18, -RZ, R2.H0_H0 ;  /* 0x20000002ff127230 */ /* 0x004fcc0000004100 */
[----:B------:R-:W0:Y:S01]  /*6c00*/  F2I.FTZ.TRUNC.NTZ R18, R18 ;  /* 0x0000001200127305 */ /* 0x000e22000021f100 */
[----:B------:R-:W-:Y:S05]  /*6c10*/  BRA `(.L_x_16696) ;  /* 0x00000aa000007947 */ /* 0x000fea0003800000 */
.L_x_16701:
[----:B------:R-:W2:Y:S02]  /*6c20*/  LDG.E.64 R2, [R2.64] ;  /* 0x0000002402027981 */ /* 0x000ea4000c1e1b00 */
[----:B--2---:R0:W1:Y:S01]  /*6c30*/  F2I.F64.TRUNC R18, R2 ;  /* 0x0000000200127311 */ /* 0x004062000030d100 */
[----:B------:R-:W-:Y:S05]  /*6c40*/  BRA `(.L_x_16696) ;  /* 0x00000a7000007947 */ /* 0x000fea0003800000 */
.L_x_16691:
        /* <DEDUP_REMOVED lines=12> */
.L_x_16705:
[----:B------:R-:W2:Y:S02]  /*6d10*/  LDG.E.64 R2, [R2.64] ;  /* 0x0000002402027981 */ /* 0x000ea4000c1e1b00 */
[----:B--2---:R0:W1:Y:S01]  /*6d20*/  F2I.F64.TRUNC R18, R2 ;  /* 0x0000000200127311 */ /* 0x004062000030d100 */
[----:B------:R-:W-:Y:S05]  /*6d30*/  BRA `(.L_x_16696) ;  /* 0x0000098000007947 */ /* 0x000fea0003800000 */
.L_x_16704:
        /* <DEDUP_REMOVED lines=27> */
.L_x_16707:
        /* <DEDUP_REMOVED lines=14> */
.L_x_16706:
[----:B------:R-:W2:Y:S02]  /*6fd0*/  LDG.E.U16 R18, [R2.64] ;  /* 0x0000002402127981 */ /* 0x000ea4000c1e1500 */
[----:B--2---:R-:W-:-:S06]  /*6fe0*/  PRMT R18, RZ, 0x5410, R18 ;  /* 0x00005410ff127816 */ /* 0x004fcc0000000012 */
[----:B------:R-:W0:Y:S01]  /*6ff0*/  F2I.FTZ.TRUNC.NTZ R18, R18 ;  /* 0x0000001200127305 */ /* 0x000e22000021f100 */
[----:B------:R-:W-:Y:S05]  /*7000*/  BRA `(.L_x_16696) ;  /* 0x000006b000007947 */ /* 0x000fea0003800000 */
.L_x_16703:
        /* <DEDUP_REMOVED lines=10> */
.L_x_16710:
        /* <DEDUP_REMOVED lines=21> */
.L_x_16714:
[----:B------:R-:W-:Y:S05]  /*7200*/  BSYNC B1 ;  /* 0x0000000000017941 */ /* 0x000fea0003800000 */
.L_x_16713:
[----:B------:R-:W-:Y:S01]  /*7210*/  IMAD.SHL.U32 R2, R2, 0x100000, RZ ;  /* 0x0010000002027824 */ /* 0x000fe200078e00ff */
[----:B------:R-:W-:-:S04]  /*7220*/  LEA R3, R0, 0x3b800000, 0x17 ;  /* 0x3b80000000037811 */ /* 0x000fc800078eb8ff */
[----:B------:R-:W-:Y:S02]  /*7230*/  LOP3.LUT R18, R3, R2, R18, 0xfe, !PT ;  /* 0x0000000203127212 */ /* 0x000fe400078efe12 */
.L_x_16712:
[----:B------:R-:W-:Y:S05]  /*7240*/  BSYNC B0 ;  /* 0x0000000000007941 */ /* 0x000fea0003800000 */
.L_x_16711:
[----:B------:R-:W0:Y:S01]  /*7250*/  F2I.FTZ.TRUNC.NTZ R18, R18 ;  /* 0x0000001200127305 */ /* 0x000e22000021f100 */
[----:B------:R-:W-:Y:S05]  /*7260*/  BRA `(.L_x_16696) ;  /* 0x0000045000007947 */ /* 0x000fea0003800000 */
.L_x_16709:
        /* <DEDUP_REMOVED lines=21> */
.L_x_16718:
[----:B------:R-:W-:Y:S05]  /*73c0*/  BSYNC B1 ;  /* 0x0000000000017941 */ /* 0x000fea0003800000 */
.L_x_16717:
[----:B------:R-:W-:Y:S01]  /*73d0*/  IMAD.SHL.U32 R2, R2, 0x200000, RZ ;  /* 0x0020000002027824 */ /* 0x000fe200078e00ff */
[----:B------:R-:W-:-:S04]  /*73e0*/  LEA R3, R0, 0x37800000, 0x17 ;  /* 0x3780000000037811 */ /* 0x000fc800078eb8ff */
[----:B------:R-:W-:Y:S02]  /*73f0*/  LOP3.LUT R18, R3, R2, R18, 0xfe, !PT ;  /* 0x0000000203127212 */ /* 0x000fe400078efe12 */
.L_x_16716:
[----:B------:R-:W-:Y:S05]  /*7400*/  BSYNC B0 ;  /* 0x0000000000007941 */ /* 0x000fea0003800000 */
.L_x_16715:
[----:B------:R-:W0:Y:S01]  /*7410*/  F2I.FTZ.TRUNC.NTZ R18, R18 ;  /* 0x0000001200127305 */ /* 0x000e22000021f100 */
[----:B------:R-:W-:Y:S05]  /*7420*/  BRA `(.L_x_16696) ;  /* 0x0000029000007947 */ /* 0x000fea0003800000 */
.L_x_16708:
        /* <DEDUP_REMOVED lines=14> */
.L_x_16722:
[----:B------:R-:W-:Y:S05]  /*7510*/  BSYNC B0 ;  /* 0x0000000000007941 */ /* 0x000fea0003800000 */
.L_x_16721:
[----:B------:R-:W0:Y:S01]  /*7520*/  F2I.FTZ.TRUNC.NTZ R18, R18 ;  /* 0x0000001200127305 */ /* 0x000e22000021f100 */
[----:B------:R-:W-:Y:S05]  /*7530*/  BRA `(.L_x_16696) ;  /* 0x0000018000007947 */ /* 0x000fea0003800000 */
.L_x_16695:
        /* <DEDUP_REMOVED lines=21> */
.L_x_16720:
[----:B------:R0:W5:Y:S01]  /*7690*/  LDG.E R18, [R2.64] ;  /* 0x0000002402127981 */ /* 0x000162000c1e1900 */
[----:B------:R-:W-:Y:S05]  /*76a0*/  BRA `(.L_x_16696) ;  /* 0x0000001000007947 */ /* 0x000fea0003800000 */
.L_x_16719:
[----:B------:R0:W5:Y:S02]  /*76b0*/  LDG.E R18, [R2.64] ;  /* 0x0000002402127981 */ /* 0x000164000c1e1900 */
.L_x_16696:
        /* <DEDUP_REMOVED lines=40> */
.L_x_16726:
[----:B------:R0:W-:Y:S01]  /*7940*/  STG.E.U8 [R16.64], R2 ;  /* 0x0000000210007986 */ /* 0x0001e2000c101124 */
[----:B------:R-:W-:Y:S05]  /*7950*/  BRA `(.L_x_16728) ;  /* 0x00000d7000007947 */ /* 0x000fea0003800000 */
.L_x_16725:
        /* <DEDUP_REMOVED lines=9> */
.L_x_16730:
[----:B------:R0:W-:Y:S01]  /*79f0*/  STG.E [R16.64], R2 ;  /* 0x0000000210007986 */ /* 0x0001e2000c101924 */
[----:B------:R-:W-:Y:S05]  /*7a00*/  BRA `(.L_x_16728) ;  /* 0x00000cc000007947 */ /* 0x000fea0003800000 */
.L_x_16729:
[----:B------:R0:W-:Y:S01]  /*7a10*/  STG.E.U16 [R16.64], R2 ;  /* 0x0000000210007986 */ /* 0x0001e2000c101524 */
[----:B------:R-:W-:Y:S05]  /*7a20*/  BRA `(.L_x_16728) ;  /* 0x00000ca000007947 */ /* 0x000fea0003800000 */
.L_x_16724:
        /* <DEDUP_REMOVED lines=9> */
.L_x_16732:
[----:B------:R-:W0:Y:S02]  /*7ac0*/  I2F R0, R2 ;  /* 0x0000000200007306 */ /* 0x000e240000201400 */
[----:B0-----:R-:W-:-:S05]  /*7ad0*/  F2FP.PACK_AB R0, RZ, R0 ;  /* 0x00000000ff00723e */ /* 0x001fca00000000ff */
[----:B------:R0:W-:Y:S01]  /*7ae0*/  STG.E.U16 [R16.64], R0 ;  /* 0x0000000010007986 */ /* 0x0001e2000c101524 */
[----:B------:R-:W-:Y:S05]  /*7af0*/  BRA `(.L_x_16728) ;  /* 0x00000bd000007947 */ /* 0x000fea0003800000 */
.L_x_16731:
        /* <DEDUP_REMOVED lines=10> */
.L_x_16734:
[----:B------:R-:W0:Y:S02]  /*7ba0*/  I2F R2, R2 ;  /* 0x0000000200027306 */ /* 0x000e240000201400 */
[----:B0-----:R-:W-:-:S04]  /*7bb0*/  F2FP.PACK_AB R3, RZ, R2 ;  /* 0x00000002ff03723e */ /* 0x001fc800000000ff */
[----:B------:R-:W-:-:S05]  /*7bc0*/  PRMT R3, R3, 0x5410, RZ ;  /* 0x0000541003037816 */ /* 0x000fca00000000ff */
[----:B------:R0:W-:Y:S01]  /*7bd0*/  STG.E [R16.64], R3 ;  /* 0x0000000310007986 */ /* 0x0001e2000c101924 */
[----:B------:R-:W-:Y:S05]  /*7be0*/  BRA `(.L_x_16728) ;  /* 0x00000ae000007947 */ /* 0x000fea0003800000 */
.L_x_16733:
[----:B------:R-:W0:Y:S02]  /*7bf0*/  I2F.F64 R2, R2 ;  /* 0x0000000200027312 */ /* 0x000e240000201c00 */
[----:B0-----:R0:W-:Y:S01]  /*7c00*/  STG.E.64 [R16.64], R2 ;  /* 0x0000000210007986 */ /* 0x0011e2000c101b24 */
[----:B------:R-:W-:Y:S05]  /*7c10*/  BRA `(.L_x_16728) ;  /* 0x00000ab000007947 */ /* 0x000fea0003800000 */
.L_x_16723:
        /* <DEDUP_REMOVED lines=12> */
.L_x_16737:
[----:B------:R-:W0:Y:S01]  /*7ce0*/  I2F.F64 R4, R2 ;  /* 0x0000000200047312 */ /* 0x000e220000201c00 */
[----:B------:R-:W-:-:S05]  /*7cf0*/  CS2R R6, SRZ ;  /* 0x0000000000067805 */ /* 0x000fca000001ff00 */
[----:B0-----:R0:W-:Y:S01]  /*7d00*/  STG.E.128 [R16.64], R4 ;  /* 0x0000000410007986 */ /* 0x0011e2000c101d24 */
[----:B------:R-:W-:Y:S05]  /*7d10*/  BRA `(.L_x_16728) ;  /* 0x000009b000007947 */ /* 0x000fea0003800000 */
.L_x_16736:
        /* <DEDUP_REMOVED lines=21> */
.L_x_16741:
[----:B------:R-:W-:Y:S05]  /*7e70*/  BSYNC B0 ;  /* 0x0000000000007941 */ /* 0x000fea0003800000 */
.L_x_16740:
[----:B------:R-:W-:-:S05]  /*7e80*/  LOP3.LUT R3, R0, R3, RZ, 0xfc, !PT ;  /* 0x0000000300037212 */ /* 0x000fca00078efcff */
[----:B------:R0:W-:Y:S01]  /*7e90*/  STG.E.U8 [R16.64], R3 ;  /* 0x0000000310007986 */ /* 0x0001e2000c101124 */
[----:B------:R-:W-:Y:S05]  /*7ea0*/  BRA `(.L_x_16728) ;  /* 0x0000082000007947 */ /* 0x000fea0003800000 */
.L_x_16739:
        /* <DEDUP_REMOVED lines=13> */
.L_x_16743:
[----:B------:R-:W-:Y:S01]  /*7f80*/  IMAD.MOV.U32 R0, RZ, RZ, 0x7f ;  /* 0x0000007fff007424 */ /* 0x000fe200078e00ff */
[----:B------:R-:W-:-:S04]  /*7f90*/  ISETP.GT.U32.AND P0, PT, R3, 0x7f800000, PT ;  /* 0x7f8000000300780c */ /* 0x000fc80003f04070 */
[----:B------:R-:W-:-:S04]  /*7fa0*/  SEL R0, R0, 0x7c, P0 ;  /* 0x0000007c00007807 */ /* 0x000fc80000000000 */
.L_x_16744:
[----:B------:R-:W-:Y:S05]  /*7fb0*/  BSYNC B0 ;  /* 0x0000000000007941 */ /* 0x000fea0003800000 */
.L_x_16742:
[----:B------:R-:W-:-:S04]  /*7fc0*/  LOP3.LUT R2, R5, 0x80000000, RZ, 0xc0, !PT ;  /* 0x8000000005027812 */ /* 0x000fc800078ec0ff */
[----:B------:R-:W-:-:S04]  /*7fd0*/  SHF.R.U32.HI R3, RZ, 0x18, R2 ;  /* 0x00000018ff037819 */ /* 0x000fc80000011602 */
[----:B------:R-:W-:-:S05]  /*7fe0*/  LOP3.LUT R3, R0, R3, RZ, 0xfc, !PT ;  /* 0x0000000300037212 */ /* 0x000fca00078efcff */
[----:B------:R0:W-:Y:S01]  /*7ff0*/  STG.E.U8 [R16.64], R3 ;  /* 0x0000000310007986 */ /* 0x0001e2000c101124 */
[----:B------:R-:W-:Y:S05]  /*8000*/  BRA `(.L_x_16728) ;  /* 0x000006c000007947 */ /* 0x000fea0003800000 */
.L_x_16738:
[----:B------:R-:W0:Y:S02]  /*8010*/  I2F R0, R2 ;  /* 0x0000000200007306 */ /* 0x000e240000201400 */
[----:B0-----:R-:W-:-:S05]  /*8020*/  F2FP.BF16.PACK_AB R0, RZ, R0 ;  /* 0x00000000ff00723e */ /* 0x001fca00000010ff */
[----:B------:R0:W-:Y:S01]  /*8030*/  STG.E.U16 [R16.64], R0 ;  /* 0x0000000010007986 */ /* 0x0001e2000c101524 */
[----:B------:R-:W-:Y:S05]  /*8040*/  BRA `(.L_x_16728) ;  /* 0x0000068000007947 */ /* 0x000fea0003800000 */
.L_x_16735:
        /* <DEDUP_REMOVED lines=10> */
.L_x_16747:
        /* <DEDUP_REMOVED lines=17> */
.L_x_16750:
[----:B------:R-:W-:-:S04]  /*8200*/  LOP3.LUT R2, R5, 0x80000000, RZ, 0xc0, !PT ;  /* 0x8000000005027812 */ /* 0x000fc800078ec0ff */
[----:B------:R-:W-:-:S04]  /*8210*/  SHF.R.U32.HI R3, RZ, 0x18, R2 ;  /* 0x00000018ff037819 */ /* 0x000fc80000011602 */
[----:B------:R-:W-:-:S04]  /*8220*/  LOP3.LUT R0, R0, R3, RZ, 0xfc, !PT ;  /* 0x0000000300007212 */ /* 0x000fc800078efcff */
[----:B------:R-:W-:Y:S02]  /*8230*/  PRMT R8, R0, 0x7610, R8 ;  /* 0x0000761000087816 */ /* 0x000fe40000000008 */
.L_x_16749:
[----:B------:R-:W-:Y:S05]  /*8240*/  BSYNC B0 ;  /* 0x0000000000007941 */ /* 0x000fea0003800000 */
.L_x_16748:
[----:B------:R0:W-:Y:S01]  /*8250*/  STG.E.U8 [R16.64], R8 ;  /* 0x0000000810007986 */ /* 0x0001e2000c101124 */
[----:B------:R-:W-:Y:S05]  /*8260*/  BRA `(.L_x_16728) ;  /* 0x0000046000007947 */ /* 0x000fea0003800000 */
.L_x_16746:
        /* <DEDUP_REMOVED lines=17> */
.L_x_16753:
[----:B------:R-:W-:-:S04]  /*8380*/  LOP3.LUT R2, R5, 0x80000000, RZ, 0xc0, !PT ;  /* 0x8000000005027812 */ /* 0x000fc800078ec0ff */
[----:B------:R-:W-:-:S04]  /*8390*/  SHF.R.U32.HI R3, RZ, 0x18, R2 ;  /* 0x00000018ff037819 */ /* 0x000fc80000011602 */
[----:B------:R-:W-:-:S04]  /*83a0*/  LOP3.LUT R0, R0, R3, RZ, 0xfc, !PT ;  /* 0x0000000300007212 */ /* 0x000fc800078efcff */
[----:B------:R-:W-:Y:S02]  /*83b0*/  PRMT R8, R0, 0x7610, R8 ;  /* 0x0000761000087816 */ /* 0x000fe40000000008 */
.L_x_16752:
[----:B------:R-:W-:Y:S05]  /*83c0*/  BSYNC B0 ;  /* 0x0000000000007941 */ /* 0x000fea0003800000 */
.L_x_16751:
[----:B------:R0:W-:Y:S01]  /*83d0*/  STG.E.U8 [R16.64], R8 ;  /* 0x0000000810007986 */ /* 0x0001e2000c101124 */
[----:B------:R-:W-:Y:S05]  /*83e0*/  BRA `(.L_x_16728) ;  /* 0x000002e000007947 */ /* 0x000fea0003800000 */
.L_x_16745:
        /* <DEDUP_REMOVED lines=22> */
.L_x_16727:
        /* <DEDUP_REMOVED lines=20> */
.L_x_16755:
[----:B------:R-:W-:-:S05]  /*8690*/  SHF.R.S32.HI R3, RZ, 0x1f, R2 ;  /* 0x0000001fff037819 */ /* 0x000fca0000011402 */
[----:B------:R0:W-:Y:S01]  /*86a0*/  STG.E.64 [R16.64], R2 ;  /* 0x0000000210007986 */ /* 0x0001e2000c101b24 */
[----:B------:R-:W-:Y:S05]  /*86b0*/  BRA `(.L_x_16728) ;  /* 0x0000001000007947 */ /* 0x000fea0003800000 */
.L_x_16754:
[----:B------:R0:W-:Y:S02]  /*86c0*/  STG.E [R16.64], R2 ;  /* 0x0000000210007986 */ /* 0x0001e4000c101924 */
.L_x_16728:
[----:B------:R-:W-:Y:S02]  /*86d0*/  IADD3 R19, R19, 0x80, RZ ;  /* 0x0000008013137810 */ /* 0x000fe40007ffe0ff */
.L_x_16623:
[----:B------:R-:W-:Y:S05]  /*86e0*/  BSYNC B6 ;  /* 0x0000000000067941 */ /* 0x000fea0003800000 */
.L_x_16622:
        /* <DEDUP_REMOVED lines=230> */
.L_x_16756:
        /* <DEDUP_REMOVED lines=18> */
.L_x_16760:
[----:B------:R0:W5:Y:S01]  /*9670*/  LDG.E.U8 R18, [R2.64] ;  /* 0x0000002402127981 */ /* 0x000162000c1e1100 */
[----:B------:R-:W-:Y:S05]  /*9680*/  BRA `(.L_x_16762) ;  /* 0x00000d0000007947 */ /* 0x000fea0003800000 */
.L_x_16759:
        /* <DEDUP_REMOVED lines=8> */
.L_x_16764:
[----:B------:R0:W5:Y:S01]  /*9710*/  LDG.E R18, [R2.64] ;  /* 0x0000002402127981 */ /* 0x000162000c1e1900 */
[----:B------:R-:W-:Y:S05]  /*9720*/  BRA `(.L_x_16762) ;  /* 0x00000c6000007947 */ /* 0x000fea0003800000 */
.L_x_16763:
[----:B------:R0:W5:Y:S01]  /*9730*/  LDG.E.S16 R18, [R2.64] ;  /* 0x0000002402127981 */ /* 0x000162000c1e1700 */
[----:B------:R-:W-:Y:S05]  /*9740*/  BRA `(.L_x_16762) ;  /* 0x00000c4000007947 */ /* 0x000fea0003800000 */
.L_x_16758:
        /* <DEDUP_REMOVED lines=9> */
.L_x_16766:
[----:B------:R-:W2:Y:S02]  /*97e0*/  LDG.E.U16 R2, [R2.64] ;  /* 0x0000002402027981 */ /* 0x000ea4000c1e1500 */
[----:B--2---:R-:W-:-:S06]  /*97f0*/  HADD2.F32 R18, -RZ, R2.H0_H0 ;  /* 0x20000002ff127230 */ /* 0x004fcc0000004100 */
[----:B------:R-:W0:Y:S01]  /*9800*/  F2I.FTZ.TRUNC.NTZ R18, R18 ;  /* 0x0000001200127305 */ /* 0x000e22000021f100 */
[----:B------:R-:W-:Y:S05]  /*9810*/  BRA `(.L_x_16762) ;  /* 0x00000b7000007947 */ /* 0x000fea0003800000 */
.L_x_16765:
        /* <DEDUP_REMOVED lines=9> */
.L_x_16768:
[----:B------:R-:W2:Y:S02]  /*98b0*/  LDG.E.U16 R2, [R2.64] ;  /* 0x0000002402027981 */ /* 0x000ea4000c1e1500 */
[----:B--2---:R-:W-:-:S06]  /*98c0*/  HADD2.F32 R18, -RZ, R2.H0_H0 ;  /* 0x20000002ff127230 */ /* 0x004fcc0000004100 */
[----:B------:R-:W0:Y:S01]  /*98d0*/  F2I.FTZ.TRUNC.NTZ R18, R18 ;  /* 0x0000001200127305 */ /* 0x000e22000021f100 */
[----:B------:R-:W-:Y:S05]  /*98e0*/  BRA `(.L_x_16762) ;  /* 0x00000aa000007947 */ /* 0x000fea0003800000 */
.L_x_16767:
[----:B------:R-:W2:Y:S02]  /*98f0*/  LDG.E.64 R18, [R2.64] ;  /* 0x0000002402127981 */ /* 0x000ea4000c1e1b00 */
[----:B--2---:R0:W1:Y:S01]  /*9900*/  F2I.F64.TRUNC R18, R18 ;  /* 0x0000001200127311 */ /* 0x004062000030d100 */
[----:B------:R-:W-:Y:S05]  /*9910*/  BRA `(.L_x_16762) ;  /* 0x00000a7000007947 */ /* 0x000fea0003800000 */
.L_x_16757:
        /* <DEDUP_REMOVED lines=12> */
.L_x_16771:
[----:B------:R-:W2:Y:S02]  /*99e0*/  LDG.E.64 R2, [R2.64] ;  /* 0x0000002402027981 */ /* 0x000ea4000c1e1b00 */
[----:B--2---:R0:W1:Y:S01]  /*99f0*/  F2I.F64.TRUNC R18, R2 ;  /* 0x0000000200127311 */ /* 0x004062000030d100 */
[----:B------:R-:W-:Y:S05]  /*9a00*/  BRA `(.L_x_16762) ;  /* 0x0000098000007947 */ /* 0x000fea0003800000 */
.L_x_16770:
        /* <DEDUP_REMOVED lines=27> */
.L_x_16773:
        /* <DEDUP_REMOVED lines=14> */
.L_x_16772:
[----:B------:R-:W2:Y:S02]  /*9ca0*/  LDG.E.U16 R18, [R2.64] ;  /* 0x0000002402127981 */ /* 0x000ea4000c1e1500 */
[----:B--2---:R-:W-:-:S06]  /*9cb0*/  PRMT R18, RZ, 0x5410, R18 ;  /* 0x00005410ff127816 */ /* 0x004fcc0000000012 */
[----:B------:R-:W0:Y:S01]  /*9cc0*/  F2I.FTZ.TRUNC.NTZ R18, R18 ;  /* 0x0000001200127305 */ /* 0x000e22000021f100 */
[----:B------:R-:W-:Y:S05]  /*9cd0*/  BRA `(.L_x_16762) ;  /* 0x000006b000007947 */ /* 0x000fea0003800000 */
.L_x_16769:
        /* <DEDUP_REMOVED lines=10> */
.L_x_16776:
        /* <DEDUP_REMOVED lines=21> */
.L_x_16780:
[----:B------:R-:W-:Y:S05]  /*9ed0*/  BSYNC B1 ;  /* 0x0000000000017941 */ /* 0x000fea0003800000 */
.L_x_16779:
[----:B------:R-:W-:Y:S01]  /*9ee0*/  IMAD.SHL.U32 R2, R2, 0x100000, RZ ;  /* 0x0010000002027824 */ /* 0x000fe200078e00ff */
[----:B------:R-:W-:-:S04]  /*9ef0*/  LEA R3, R0, 0x3b800000, 0x17 ;  /* 0x3b80000000037811 */ /* 0x000fc800078eb8ff */
[----:B------:R-:W-:Y:S02]  /*9f00*/  LOP3.LUT R18, R3, R2, R18, 0xfe, !PT ;  /* 0x0000000203127212 */ /* 0x000fe400078efe12 */
.L_x_16778:
[----:B------:R-:W-:Y:S05]  /*9f10*/  BSYNC B0 ;  /* 0x0000000000007941 */ /* 0x000fea0003800000 */
.L_x_16777:
[----:B------:R-:W0:Y:S01]  /*9f20*/  F2I.FTZ.TRUNC.NTZ R18, R18 ;  /* 0x0000001200127305 */ /* 0x000e22000021f100 */
[----:B------:R-:W-:Y:S05]  /*9f30*/  BRA `(.L_x_16762) ;  /* 0x0000045000007947 */ /* 0x000fea0003800000 */
.L_x_16775:
        /* <DEDUP_REMOVED lines=21> */
.L_x_16784:
[----:B------:R-:W-:Y:S05]  /*a090*/  BSYNC B1 ;  /* 0x0000000000017941 */ /* 0x000fea0003800000 */
.L_x_16783:
[----:B------:R-:W-:Y:S01]  /*a0a0*/  IMAD.SHL.U32 R2, R2, 0x200000, RZ ;  /* 0x0020000002027824 */ /* 0x000fe200078e00ff */
[----:B------:R-:W-:-:S04]  /*a0b0*/  LEA R3, R0, 0x37800000, 0x17 ;  /* 0x3780000000037811 */ /* 0x000fc800078eb8ff */
[----:B------:R-:W-:Y:S02]  /*a0c0*/  LOP3.LUT R18, R3, R2, R18, 0xfe, !PT ;  /* 0x0000000203127212 */ /* 0x000fe400078efe12 */
.L_x_16782:
[----:B------:R-:W-:Y:S05]  /*a0d0*/  BSYNC B0 ;  /* 0x0000000000007941 */ /* 0x000fea0003800000 */
.L_x_16781:
[----:B------:R-:W0:Y:S01]  /*a0e0*/  F2I.FTZ.TRUNC.NTZ R18, R18 ;  /* 0x0000001200127305 */ /* 0x000e22000021f100 */
[----:B------:R-:W-:Y:S05]  /*a0f0*/  BRA `(.L_x_16762) ;  /* 0x0000029000007947 */ /* 0x000fea0003800000 */
.L_x_16774:
        /* <DEDUP_REMOVED lines=14> */
.L_x_16788:
[----:B------:R-:W-:Y:S05]  /*a1e0*/  BSYNC B0 ;  /* 0x0000000000007941 */ /* 0x000fea0003800000 */
.L_x_16787:
[----:B------:R-:W0:Y:S01]  /*a1f0*/  F2I.FTZ.TRUNC.NTZ R18, R18 ;  /* 0x0000001200127305 */ /* 0x000e22000021f100 */
[----:B------:R-:W-:Y:S05]  /*a200*/  BRA `(.L_x_16762) ;  /* 0x0000018000007947 */ /* 0x000fea0003800000 */
.L_x_16761:
        /* <DEDUP_REMOVED lines=21> */
.L_x_16786:
[----:B------:R0:W5:Y:S01]  /*a360*/  LDG.E R18, [R2.64] ;  /* 0x0000002402127981 */ /* 0x000162000c1e1900 */
[----:B------:R-:W-:Y:S05]  /*a370*/  BRA `(.L_x_16762) ;  /* 0x0000001000007947 */ /* 0x000fea0003800000 */
.L_x_16785:
[----:B------:R0:W5:Y:S02]  /*a380*/  LDG.E R18, [R2.64] ;  /* 0x0000002402127981 */ /* 0x000164000c1e1900 */
.L_x_16762:
        /* <DEDUP_REMOVED lines=40> */
.L_x_16792:
[----:B------:R-:W-:Y:S01]  /*a610*/  STG.E.U8 [R16.64], R2 ;  /* 0x0000000210007986 */ /* 0x000fe2000c101124 */
[----:B------:R-:W-:Y:S05]  /*a620*/  EXIT ;  /* 0x000000000000794d */ /* 0x000fea0003800000 */
.L_x_16791:
        /* <DEDUP_REMOVED lines=9> */
.L_x_16795:
[----:B------:R-:W-:Y:S01]  /*a6c0*/  STG.E [R16.64], R2 ;  /* 0x0000000210007986 */ /* 0x000fe2000c101924 */
[----:B------:R-:W-:Y:S05]  /*a6d0*/  EXIT ;  /* 0x000000000000794d */ /* 0x000fea0003800000 */
.L_x_16794:
[----:B------:R-:W-:Y:S01]  /*a6e0*/  STG.E.U16 [R16.64], R2 ;  /* 0x0000000210007986 */ /* 0x000fe2000c101524 */
[----:B------:R-:W-:Y:S05]  /*a6f0*/  EXIT ;  /* 0x000000000000794d */ /* 0x000fea0003800000 */
.L_x_16790:
        /* <DEDUP_REMOVED lines=9> */
.L_x_16797:
[----:B------:R-:W0:Y:S02]  /*a790*/  I2F R0, R2 ;  /* 0x0000000200007306 */ /* 0x000e240000201400 */
[----:B0-----:R-:W-:-:S05]  /*a7a0*/  F2FP.PACK_AB R0, RZ, R0 ;  /* 0x00000000ff00723e */ /* 0x001fca00000000ff */
[----:B------:R-:W-:Y:S01]  /*a7b0*/  STG.E.U16 [R16.64], R0 ;  /* 0x0000000010007986 */ /* 0x000fe2000c101524 */
[----:B------:R-:W-:Y:S05]  /*a7c0*/  EXIT ;  /* 0x000000000000794d */ /* 0x000fea0003800000 */
.L_x_16796:
        /* <DEDUP_REMOVED lines=10> */
.L_x_16799:
[----:B------:R-:W0:Y:S02]  /*a870*/  I2F R2, R2 ;  /* 0x0000000200027306 */ /* 0x000e240000201400 */
[----:B0-----:R-:W-:-:S04]  /*a880*/  F2FP.PACK_AB R3, RZ, R2 ;  /* 0x00000002ff03723e */ /* 0x001fc800000000ff */
[----:B------:R-:W-:-:S05]  /*a890*/  PRMT R3, R3, 0x5410, RZ ;  /* 0x0000541003037816 */ /* 0x000fca00000000ff */
[----:B------:R-:W-:Y:S01]  /*a8a0*/  STG.E [R16.64], R3 ;  /* 0x0000000310007986 */ /* 0x000fe2000c101924 */
[----:B------:R-:W-:Y:S05]  /*a8b0*/  EXIT ;  /* 0x000000000000794d */ /* 0x000fea0003800000 */
.L_x_16798:
[----:B------:R-:W0:Y:S02]  /*a8c0*/  I2F.F64 R2, R2 ;  /* 0x0000000200027312 */ /* 0x000e240000201c00 */
[----:B0-----:R-:W-:Y:S01]  /*a8d0*/  STG.E.64 [R16.64], R2 ;  /* 0x0000000210007986 */ /* 0x001fe2000c101b24 */
[----:B------:R-:W-:Y:S05]  /*a8e0*/  EXIT ;  /* 0x000000000000794d */ /* 0x000fea0003800000 */
.L_x_16789:
        /* <DEDUP_REMOVED lines=12> */
.L_x_16802:
[----:B------:R-:W0:Y:S01]  /*a9b0*/  I2F.F64 R4, R2 ;  /* 0x0000000200047312 */ /* 0x000e220000201c00 */
[----:B------:R-:W-:-:S05]  /*a9c0*/  CS2R R6, SRZ ;  /* 0x0000000000067805 */ /* 0x000fca000001ff00 */
[----:B0-----:R-:W-:Y:S01]  /*a9d0*/  STG.E.128 [R16.64], R4 ;  /* 0x0000000410007986 */ /* 0x001fe2000c101d24 */
[----:B------:R-:W-:Y:S05]  /*a9e0*/  EXIT ;  /* 0x000000000000794d */ /* 0x000fea0003800000 */
.L_x_16801:
        /* <DEDUP_REMOVED lines=21> */
.L_x_16806:
[----:B------:R-:W-:Y:S05]  /*ab40*/  BSYNC B0 ;  /* 0x0000000000007941 */ /* 0x000fea0003800000 */
.L_x_16805:
[----:B------:R-:W-:-:S05]  /*ab50*/  LOP3.LUT R3, R0, R3, RZ, 0xfc, !PT ;  /* 0x0000000300037212 */ /* 0x000fca00078efcff */
[----:B------:R-:W-:Y:S01]  /*ab60*/  STG.E.U8 [R16.64], R3 ;  /* 0x0000000310007986 */ /* 0x000fe2000c101124 */
[----:B------:R-:W-:Y:S05]  /*ab70*/  EXIT ;  /* 0x000000000000794d */ /* 0x000fea0003800000 */
.L_x_16804:
        /* <DEDUP_REMOVED lines=13> */
.L_x_16808:
[----:B------:R-:W-:Y:S01]  /*ac50*/  IMAD.MOV.U32 R0, RZ, RZ, 0x7f ;  /* 0x0000007fff007424 */ /* 0x000fe200078e00ff */
[----:B------:R-:W-:-:S04]  /*ac60*/  ISETP.GT.U32.AND P0, PT, R3, 0x7f800000, PT ;  /* 0x7f8000000300780c */ /* 0x000fc80003f04070 */
[----:B------:R-:W-:-:S04]  /*ac70*/  SEL R0, R0, 0x7c, P0 ;  /* 0x0000007c00007807 */ /* 0x000fc80000000000 */
.L_x_16809:
[----:B------:R-:W-:Y:S05]  /*ac80*/  BSYNC B0 ;  /* 0x0000000000007941 */ /* 0x000fea0003800000 */
.L_x_16807:
[----:B------:R-:W-:-:S04]  /*ac90*/  LOP3.LUT R2, R5, 0x80000000, RZ, 0xc0, !PT ;  /* 0x8000000005027812 */ /* 0x000fc800078ec0ff */
[----:B------:R-:W-:-:S04]  /*aca0*/  SHF.R.U32.HI R3, RZ, 0x18, R2 ;  /* 0x00000018ff037819 */ /* 0x000fc80000011602 */
[----:B------:R-:W-:-:S05]  /*acb0*/  LOP3.LUT R3, R0, R3, RZ, 0xfc, !PT ;  /* 0x0000000300037212 */ /* 0x000fca00078efcff */
[----:B------:R-:W-:Y:S01]  /*acc0*/  STG.E.U8 [R16.64], R3 ;  /* 0x0000000310007986 */ /* 0x000fe2000c101124 */
[----:B------:R-:W-:Y:S05]  /*acd0*/  EXIT ;  /* 0x000000000000794d */ /* 0x000fea0003800000 */
.L_x_16803:
[----:B------:R-:W0:Y:S02]  /*ace0*/  I2F R0, R2 ;  /* 0x0000000200007306 */ /* 0x000e240000201400 */
[----:B0-----:R-:W-:-:S05]  /*acf0*/  F2FP.BF16.PACK_AB R0, RZ, R0 ;  /* 0x00000000ff00723e */ /* 0x001fca00000010ff */
[----:B------:R-:W-:Y:S01]  /*ad00*/  STG.E.U16 [R16.64], R0 ;  /* 0x0000000010007986 */ /* 0x000fe2000c101524 */
[----:B------:R-:W-:Y:S05]  /*ad10*/  EXIT ;  /* 0x000000000000794d */ /* 0x000fea0003800000 */
.L_x_16800:
        /* <DEDUP_REMOVED lines=10> */
.L_x_16812:
        /* <DEDUP_REMOVED lines=17> */
.L_x_16815:
[----:B------:R-:W-:-:S04]  /*aed0*/  LOP3.LUT R2, R5, 0x80000000, RZ, 0xc0, !PT ;  /* 0x8000000005027812 */ /* 0x000fc800078ec0ff */
[----:B------:R-:W-:-:S04]  /*aee0*/  SHF.R.U32.HI R3, RZ, 0x18, R2 ;  /* 0x00000018ff037819 */ /* 0x000fc80000011602 */
[----:B------:R-:W-:-:S04]  /*aef0*/  LOP3.LUT R0, R0, R3, RZ, 0xfc, !PT ;  /* 0x0000000300007212 */ /* 0x000fc800078efcff */
[----:B------:R-:W-:Y:S02]  /*af00*/  PRMT R8, R0, 0x7610, R8 ;  /* 0x0000761000087816 */ /* 0x000fe40000000008 */
.L_x_16814:
[----:B------:R-:W-:Y:S05]  /*af10*/  BSYNC B0 ;  /* 0x0000000000007941 */ /* 0x000fea0003800000 */
.L_x_16813:
[----:B------:R-:W-:Y:S01]  /*af20*/  STG.E.U8 [R16.64], R8 ;  /* 0x0000000810007986 */ /* 0x000fe2000c101124 */
[----:B------:R-:W-:Y:S05]  /*af30*/  EXIT ;  /* 0x000000000000794d */ /* 0x000fea0003800000 */
.L_x_16811:
        /* <DEDUP_REMOVED lines=17> */
.L_x_16818:
[----:B------:R-:W-:-:S04]  /*b050*/  LOP3.LUT R2, R5, 0x80000000, RZ, 0xc0, !PT ;  /* 0x8000000005027812 */ /* 0x000fc800078ec0ff */
[----:B------:R-:W-:-:S04]  /*b060*/  SHF.R.U32.HI R3, RZ, 0x18, R2 ;  /* 0x00000018ff037819 */ /* 0x000fc80000011602 */
[----:B------:R-:W-:-:S04]  /*b070*/  LOP3.LUT R0, R0, R3, RZ, 0xfc, !PT ;  /* 0x0000000300007212 */ /* 0x000fc800078efcff */
[----:B------:R-:W-:Y:S02]  /*b080*/  PRMT R8, R0, 0x7610, R8 ;  /* 0x0000761000087816 */ /* 0x000fe40000000008 */
.L_x_16817:
[----:B------:R-:W-:Y:S05]  /*b090*/  BSYNC B0 ;  /* 0x0000000000007941 */ /* 0x000fea0003800000 */
.L_x_16816:
[----:B------:R-:W-:Y:S01]  /*b0a0*/  STG.E.U8 [R16.64], R8 ;  /* 0x0000000810007986 */ /* 0x000fe2000c101124 */
[----:B------:R-:W-:Y:S05]  /*b0b0*/  EXIT ;  /* 0x000000000000794d */ /* 0x000fea0003800000 */
.L_x_16810:
        /* <DEDUP_REMOVED lines=22> */
.L_x_16793:
        /* <DEDUP_REMOVED lines=20> */
.L_x_16820:
[----:B------:R-:W-:-:S05]  /*b360*/  SHF.R.S32.HI R3, RZ, 0x1f, R2 ;  /* 0x0000001fff037819 */ /* 0x000fca0000011402 */
[----:B------:R-:W-:Y:S01]  /*b370*/  STG.E.64 [R16.64], R2 ;  /* 0x0000000210007986 */ /* 0x000fe2000c101b24 */
[----:B------:R-:W-:Y:S05]  /*b380*/  EXIT ;  /* 0x000000000000794d */ /* 0x000fea0003800000 */
.L_x_16819:
[----:B------:R-:W-:Y:S01]  /*b390*/  STG.E [R16.64], R2 ;  /* 0x0000000210007986 */ /* 0x000fe2000c101924 */
[----:B------:R-:W-:Y:S05]  /*b3a0*/  EXIT ;  /* 0x000000000000794d */ /* 0x000fea0003800000 */
.L_x_16821:
        /* <DEDUP_REMOVED lines=13> */
.L_x_21603:


//--------------------- .text._ZN2at6native27unrolled_elementwise_kernelINS0_13AUnaryFunctorIiiiZZZNS0_15binary_internal21div_trunc_kernel_cudaERNS_18TensorIteratorBaseEENKUlvE_clEvENKUlvE1_clEvEUliiE_EESt5arrayIPcLm2EELi4E23TrivialOffsetCalculatorILi1EjESE_NS0_6memory12LoadWithCastILi1EEENSF_13StoreWithCastILi1EEEEEviT_T0_T2_T3_T4_T5_ --------------------------
	.section	.text._ZN2at6native27unrolled_elementwise_kernelINS0_13AUnaryFunctorIiiiZZZNS0_15binary_internal21div_trunc_kernel_cudaERNS_18TensorIteratorBaseEENKUlvE_clEvENKUlvE1_clEvEUliiE_EESt5arrayIPcLm2EELi4E23TrivialOffsetCalculatorILi1EjESE_NS0_6memory12LoadWithCastILi1EEENSF_13StoreWithCastILi1EEEEEviT_T0_T2_T3_T4_T5_,"ax",@progbits
	.sectioninfo	@"SHI_REGISTERS=32"
	.align	128
        .global         _ZN2at6native27unrolled_elementwise_kernelINS0_13AUnaryFunctorIiiiZZZNS0_15binary_internal21div_trunc_kernel_cudaERNS_18TensorIteratorBaseEENKUlvE_clEvENKUlvE1_clEvEUliiE_EESt5arrayIPcLm2EELi4E23TrivialOffsetCalculatorILi1EjESE_NS0_6memory12LoadWithCastILi1EEENSF_13StoreWithCastILi1EEEEEviT_T0_T2_T3_T4_T5_
        .type           _ZN2at6native27unrolled_elementwise_kernelINS0_13AUnaryFunctorIiiiZZZNS0_15binary_internal21div_trunc_kernel_cudaERNS_18TensorIteratorBaseEENKUlvE_clEvENKUlvE1_clEvEUliiE_EESt5arrayIPcLm2EELi4E23TrivialOffsetCalculatorILi1EjESE_NS0_6memory12LoadWithCastILi1EEENSF_13StoreWithCastILi1EEEEEviT_T0_T2_T3_T4_T5_,@function
        .size           _ZN2at6native27unrolled_elementwise_kernelINS0_13AUnaryFunctorIiiiZZZNS0_15binary_internal21div_trunc_kernel_cudaERNS_18TensorIteratorBaseEENKUlvE_clEvENKUlvE1_clEvEUliiE_EESt5arrayIPcLm2EELi4E23TrivialOffsetCalculatorILi1EjESE_NS0_6memory12LoadWithCastILi1EEENSF_13StoreWithCastILi1EEEEEviT_T0_T2_T3_T4_T5_,(.L_x_21604 - _ZN2at6native27unrolled_elementwise_kernelINS0_13AUnaryFunctorIiiiZZZNS0_15binary_internal21div_trunc_kernel_cudaERNS_18TensorIteratorBaseEENKUlvE_clEvENKUlvE1_clEvEUliiE_EESt5arrayIPcLm2EELi4E23TrivialOffsetCalculatorILi1EjESE_NS0_6memory12LoadWithCastILi1EEENSF_13StoreWithCastILi1EEEEEviT_T0_T2_T3_T4_T5_)
        .other          _ZN2at6native27unrolled_elementwise_kernelINS0_13AUnaryFunctorIiiiZZZNS0_15binary_internal21div_trunc_kernel_cudaERNS_18TensorIteratorBaseEENKUlvE_clEvENKUlvE1_clEvEUliiE_EESt5arrayIPcLm2EELi4E23TrivialOffsetCalculatorILi1EjESE_NS0_6memory12LoadWithCastILi1EEENSF_13StoreWithCastILi1EEEEEviT_T0_T2_T3_T4_T5_,@"STO_CUDA_ENTRY STV_DEFAULT"
_ZN2at6native27unrolled_elementwise_kernelINS0_13AUnaryFunctorIiiiZZZNS0_15binary_internal21div_trunc_kernel_cudaERNS_18TensorIteratorBaseEENKUlvE_clEvENKUlvE1_clEvEUliiE_EESt5arrayIPcLm2EELi4E23TrivialOffsetCalculatorILi1EjESE_NS0_6memory12LoadWithCastILi1EEENSF_13StoreWithCastILi1EEEEEviT_T0_T2_T3_T4_T5_:
.text._ZN2at6native27unrolled_elementwise_kernelINS0_13AUnaryFunctorIiiiZZZNS0_15binary_internal21div_trunc_kernel_cudaERNS_18TensorIteratorBaseEENKUlvE_clEvENKUlvE1_clEvEUliiE_EESt5arrayIPcLm2EELi4E23TrivialOffsetCalculatorILi1EjESE_NS0_6memory12LoadWithCastILi1EEENSF_13StoreWithCastILi1EEEEEviT_T0_T2_T3_T4_T5_:
        /* <DEDUP_REMOVED lines=29> */
.L_x_16827:
[----:B------:R0:W5:Y:S01]  /*01d0*/  LDG.E.U8 R24, [R2.64] ;  /* 0x0000002402187981 */ /* 0x000162000c1e1100 */
[----:B------:R-:W-:Y:S05]  /*01e0*/  BRA `(.L_x_16829) ;  /* 0x00000d1000007947 */ /* 0x000fea0003800000 */
.L_x_16826:
        /* <DEDUP_REMOVED lines=8> */
.L_x_16831:
[----:B------:R0:W5:Y:S01]  /*0270*/  LDG.E R24, [R2.64] ;  /* 0x0000002402187981 */ /* 0x000162000c1e1900 */
[----:B------:R-:W-:Y:S05]  /*0280*/  BRA `(.L_x_16829) ;  /* 0x00000c7000007947 */ /* 0x000fea0003800000 */
.L_x_16830:
[----:B------:R0:W5:Y:S01]  /*0290*/  LDG.E.S16 R24, [R2.64] ;  /* 0x0000002402187981 */ /* 0x000162000c1e1700 */
[----:B------:R-:W-:Y:S05]  /*02a0*/  BRA `(.L_x_16829) ;  /* 0x00000c5000007947 */ /* 0x000fea0003800000 */
.L_x_16825:
        /* <DEDUP_REMOVED lines=9> */
.L_x_16833:
[----:B------:R-:W2:Y:S02]  /*0340*/  LDG.E.U16 R2, [R2.64] ;  /* 0x0000002402027981 */ /* 0x000ea4000c1e1500 */
[----:B--2---:R-:W-:-:S06]  /*0350*/  HADD2.F32 R24, -RZ, R2.H0_H0 ;  /* 0x20000002ff187230 */ /* 0x004fcc0000004100 */
[----:B------:R-:W0:Y:S01]  /*0360*/  F2I.FTZ.TRUNC.NTZ R24, R24 ;  /* 0x0000001800187305 */ /* 0x000e22000021f100 */
[----:B------:R-:W-:Y:S05]  /*0370*/  BRA `(.L_x_16829) ;  /* 0x00000b8000007947 */ /* 0x000fea0003800000 */
.L_x_16832:
        /* <DEDUP_REMOVED lines=9> */
.L_x_16835:
[----:B------:R-:W2:Y:S02]  /*0410*/  LDG.E.U16 R2, [R2.64] ;  /* 0x0000002402027981 */ /* 0x000ea4000c1e1500 */
[----:B--2---:R-:W-:-:S06]  /*0420*/  HADD2.F32 R24, -RZ, R2.H0_H0 ;  /* 0x20000002ff187230 */ /* 0x004fcc0000004100 */
[----:B------:R-:W0:Y:S01]  /*0430*/  F2I.FTZ.TRUNC.NTZ R24, R24 ;  /* 0x0000001800187305 */ /* 0x000e22000021f100 */
[----:B------:R-:W-:Y:S05]  /*0440*/  BRA `(.L_x_16829) ;  /* 0x00000ab000007947 */ /* 0x000fea0003800000 */
.L_x_16834:
[----:B------:R-:W2:Y:S02]  /*0450*/  LDG.E.64 R2, [R2.64] ;  /* 0x0000002402027981 */ /* 0x000ea4000c1e1b00 */
[----:B--2---:R0:W1:Y:S01]  /*0460*/  F2I.F64.TRUNC R24, R2 ;  /* 0x0000000200187311 */ /* 0x004062000030d100 */
[----:B------:R-:W-:Y:S05]  /*0470*/  BRA `(.L_x_16829) ;  /* 0x00000a8000007947 */ /* 0x000fea0003800000 */
.L_x_16824:
        /* <DEDUP_REMOVED lines=12> */
.L_x_16838:
[----:B------:R-:W2:Y:S02]  /*0540*/  LDG.E.64 R2, [R2.64] ;  /* 0x0000002402027981 */ /* 0x000ea4000c1e1b00 */
[----:B--2---:R0:W1:Y:S01]  /*0550*/  F2I.F64.TRUNC R24, R2 ;  /* 0x0000000200187311 */ /* 0x004062000030d100 */
[----:B------:R-:W-:Y:S05]  /*0560*/  BRA `(.L_x_16829) ;  /* 0x0000099000007947 */ /* 0x000fea0003800000 */
.L_x_16837:
        /* <DEDUP_REMOVED lines=27> */
.L_x_16840:
        /* <DEDUP_REMOVED lines=15> */
.L_x_16839:
[----:B------:R-:W2:Y:S02]  /*0810*/  LDG.E.U16 R24, [R2.64] ;  /* 0x0000002402187981 */ /* 0x000ea4000c1e1500 */
[----:B--2---:R-:W-:-:S06]  /*0820*/  PRMT R24, RZ, 0x5410, R24 ;  /* 0x00005410ff187816 */ /* 0x004fcc0000000018 */
[----:B------:R-:W0:Y:S01]  /*0830*/  F2I.FTZ.TRUNC.NTZ R24, R24 ;  /* 0x0000001800187305 */ /* 0x000e22000021f100 */
[----:B------:R-:W-:Y:S05]  /*0840*/  BRA `(.L_x_16829) ;  /* 0x000006b000007947 */ /* 0x000fea0003800000 */
.L_x_16836:
        /* <DEDUP_REMOVED lines=10> */
.L_x_16843:
        /* <DEDUP_REMOVED lines=21> */
.L_x_16847:
[----:B------:R-:W-:Y:S05]  /*0a40*/  BSYNC B1 ;  /* 0x0000000000017941 */ /* 0x000fea0003800000 */
.L_x_16846:
[----:B------:R-:W-:Y:S01]  /*0a50*/  IMAD.SHL.U32 R2, R2, 0x100000, RZ ;  /* 0x0010000002027824 */ /* 0x000fe200078e00ff */
[----:B------:R-:W-:-:S04]  /*0a60*/  LEA R3, R0, 0x3b800000, 0x17 ;  /* 0x3b80000000037811 */ /* 0x000fc800078eb8ff */
[----:B------:R-:W-:Y:S02]  /*0a70*/  LOP3.LUT R24, R3, R2, R24, 0xfe, !PT ;  /* 0x0000000203187212 */ /* 0x000fe400078efe18 */
.L_x_16845:
[----:B------:R-:W-:Y:S05]  /*0a80*/  BSYNC B0 ;  /* 0x0000000000007941 */ /* 0x000fea0003800000 */
.L_x_16844:
[----:B------:R-:W0:Y:S01]  /*0a90*/  F2I.FTZ.TRUNC.NTZ R24, R24 ;  /* 0x0000001800187305 */ /* 0x000e22000021f100 */
[----:B------:R-:W-:Y:S05]  /*0aa0*/  BRA `(.L_x_16829) ;  /* 0x0000045000007947 */ /* 0x000fea0003800000 */
.L_x_16842:
        /* <DEDUP_REMOVED lines=21> */
.L_x_16851:
[----:B------:R-:W-:Y:S05]  /*0c00*/  BSYNC B1 ;  /* 0x0000000000017941 */ /* 0x000fea0003800000 */
.L_x_16850:
[----:B------:R-:W-:Y:S01]  /*0c10*/  IMAD.SHL.U32 R2, R2, 0x200000, RZ ;  /* 0x0020000002027824 */ /* 0x000fe200078e00ff */
[----:B------:R-:W-:-:S04]  /*0c20*/  LEA R3, R0, 0x37800000, 0x17 ;  /* 0x3780000000037811 */ /* 0x000fc800078eb8ff */
[----:B------:R-:W-:Y:S02]  /*0c30*/  LOP3.LUT R24, R3, R2, R24, 0xfe, !PT ;  /* 0x0000000203187212 */ /* 0x000fe400078efe18 */
.L_x_16849:
[----:B------:R-:W-:Y:S05]  /*0c40*/  BSYNC B0 ;  /* 0x0000000000007941 */ /* 0x000fea0003800000 */
.L_x_16848:
[----:B------:R-:W0:Y:S01]  /*0c50*/  F2I.FTZ.TRUNC.NTZ R24, R24 ;  /* 0x0000001800187305 */ /* 0x000e22000021f100 */
[----:B------:R-:W-:Y:S05]  /*0c60*/  BRA `(.L_x_16829) ;  /* 0x0000029000007947 */ /* 0x000fea0003800000 */
.L_x_16841:
        /* <DEDUP_REMOVED lines=14> */
.L_x_16855:
[----:B------:R-:W-:Y:S05]  /*0d50*/  BSYNC B0 ;  /* 0x0000000000007941 */ /* 0x000fea0003800000 */
.L_x_16854:
[----:B------:R-:W0:Y:S01]  /*0d60*/  F2I.FTZ.TRUNC.NTZ R24, R24 ;  /* 0x0000001800187305 */ /* 0x000e22000021f100 */
[----:B------:R-:W-:Y:S05]  /*0d70*/  BRA `(.L_x_16829) ;  /* 0x0000018000007947 */ /* 0x000fea0003800000 */
.L_x_16828:
        /* <DEDUP_REMOVED lines=21> */
.L_x_16853:
[----:B------:R0:W5:Y:S01]  /*0ed0*/  LDG.E R24, [R2.64] ;  /* 0x0000002402187981 */ /* 0x000162000c1e1900 */
[----:B------:R-:W-:Y:S05]  /*0ee0*/  BRA `(.L_x_16829) ;  /* 0x0000001000007947 */ /* 0x000fea0003800000 */
.L_x_16852:
[----:B------:R0:W5:Y:S02]  /*0ef0*/  LDG.E R24, [R2.64] ;  /* 0x0000002402187981 */ /* 0x000164000c1e1900 */
.L_x_16829:
[----:B------:R-:W2:Y:S02]  /*0f00*/  S2R R19, SR_TID.X ;  /* 0x0000000000137919 */ /* 0x000ea40000002100 */
[----:B--2---:R-:W-:Y:S02]  /*0f10*/  IADD3 R19, R19, 0x80, RZ ;  /* 0x0000008013137810 */ /* 0x004fe40007ffe0ff */
.L_x_16823:
[----:B-1----:R-:W-:Y:S05]  /*0f20*/  BSYNC B6 ;  /* 0x0000000000067941 */ /* 0x002fea0003800000 */
.L_x_16822:
        /* <DEDUP_REMOVED lines=21> */
.L_x_16861:
[----:B------:R0:W5:Y:S01]  /*1080*/  LDG.E.U8 R23, [R2.64] ;  /* 0x0000002402177981 */ /* 0x000162000c1e1100 */
[----:B------:R-:W-:Y:S05]  /*1090*/  BRA `(.L_x_16863) ;  /* 0x00000d0000007947 */ /* 0x000fea0003800000 */
.L_x_16860:
        /* <DEDUP_REMOVED lines=8> */
.L_x_16865:
[----:B------:R0:W5:Y:S01]  /*1120*/  LDG.E R23, [R2.64] ;  /* 0x0000002402177981 */ /* 0x000162000c1e1900 */
[----:B------:R-:W-:Y:S05]  /*1130*/  BRA `(.L_x_16863) ;  /* 0x00000c6000007947 */ /* 0x000fea0003800000 */
.L_x_16864:
[----:B------:R0:W5:Y:S01]  /*1140*/  LDG.E.S16 R23, [R2.64] ;  /* 0x0000002402177981 */ /* 0x000162000c1e1700 */
[----:B------:R-:W-:Y:S05]  /*1150*/  BRA `(.L_x_16863) ;  /* 0x00000c4000007947 */ /* 0x000fea0003800000 */
.L_x_16859:
        /* <DEDUP_REMOVED lines=9> */
.L_x_16867:
[----:B------:R-:W2:Y:S02]  /*11f0*/  LDG.E.U16 R2, [R2.64] ;  /* 0x0000002402027981 */ /* 0x000ea4000c1e1500 */
[----:B--2---:R-:W-:-:S06]  /*1200*/  HADD2.F32 R23, -RZ, R2.H0_H0 ;  /* 0x20000002ff177230 */ /* 0x004fcc0000004100 */
[----:B------:R-:W0:Y:S01]  /*1210*/  F2I.FTZ.TRUNC.NTZ R23, R23 ;  /* 0x0000001700177305 */ /* 0x000e22000021f100 */
[----:B------:R-:W-:Y:S05]  /*1220*/  BRA `(.L_x_16863) ;  /* 0x00000b7000007947 */ /* 0x000fea0003800000 */
.L_x_16866:
        /* <DEDUP_REMOVED lines=9> */
.L_x_16869:
[----:B------:R-:W2:Y:S02]  /*12c0*/  LDG.E.U16 R2, [R2.64] ;  /* 0x0000002402027981 */ /* 0x000ea4000c1e1500 */
[----:B--2---:R-:W-:-:S06]  /*12d0*/  HADD2.F32 R23, -RZ, R2.H0_H0 ;  /* 0x20000002ff177230 */ /* 0x004fcc0000004100 */
[----:B------:R-:W0:Y:S01]  /*12e0*/  F2I.FTZ.TRUNC.NTZ R23, R23 ;  /* 0x0000001700177305 */ /* 0x000e22000021f100 */
[----:B------:R-:W-:Y:S05]  /*12f0*/  BRA `(.L_x_16863) ;  /* 0x00000aa000007947 */ /* 0x000fea0003800000 */
.L_x_16868:
[----:B------:R-:W2:Y:S02]  /*1300*/  LDG.E.64 R2, [R2.64] ;  /* 0x0000002402027981 */ /* 0x000ea4000c1e1b00 */
[----:B--2---:R0:W1:Y:S01]  /*1310*/  F2I.F64.TRUNC R23, R2 ;  /* 0x0000000200177311 */ /* 0x004062000030d100 */
[----:B------:R-:W-:Y:S05]  /*1320*/  BRA `(.L_x_16863) ;  /* 0x00000a7000007947 */ /* 0x000fea0003800000 */
.L_x_16858:
        /* <DEDUP_REMOVED lines=12> */
.L_x_16872:
[----:B------:R-:W2:Y:S02]  /*13f0*/  LDG.E.64 R2, [R2.64] ;  /* 0x0000002402027981 */ /* 0x000ea4000c1e1b00 */
[----:B--2---:R0:W1:Y:S01]  /*1400*/  F2I.F64.TRUNC R23, R2 ;  /* 0x0000000200177311 */ /* 0x004062000030d100 */
[----:B------:R-:W-:Y:S05]  /*1410*/  BRA `(.L_x_16863) ;  /* 0x0000098000007947 */ /* 0x000fea0003800000 */
.L_x_16871:
        /* <DEDUP_REMOVED lines=27> */
.L_x_16874:
        /* <DEDUP_REMOVED lines=14> */
.L_x_16873:
[----:B------:R-:W2:Y:S02]  /*16b0*/  LDG.E.U16 R23, [R2.64] ;  /* 0x0000002402177981 */ /* 0x000ea4000c1e1500 */
[----:B--2---:R-:W-:-:S06]  /*16c0*/  PRMT R23, RZ, 0x5410, R23 ;  /* 0x00005410ff177816 */ /* 0x004fcc0000000017 */
[----:B------:R-:W0:Y:S01]  /*16d0*/  F2I.FTZ.TRUNC.NTZ R23, R23 ;  /* 0x0000001700177305 */ /* 0x000e22000021f100 */
[----:B------:R-:W-:Y:S05]  /*16e0*/  BRA `(.L_x_16863) ;  /* 0x000006b000007947 */ /* 0x000fea0003800000 */
.L_x_16870:
        /* <DEDUP_REMOVED lines=10> */
.L_x_16877:
        /* <DEDUP_REMOVED lines=21> */
.L_x_16881:
[----:B------:R-:W-:Y:S05]  /*18e0*/  BSYNC B1 ;  /* 0x0000000000017941 */ /* 0x000fea0003800000 */
.L_x_16880:
[----:B------:R-:W-:Y:S01]  /*18f0*/  IMAD.SHL.U32 R2, R2, 0x100000, RZ ;  /* 0x0010000002027824 */ /* 0x000fe200078e00ff */
[----:B------:R-:W-:-:S04]  /*1900*/  LEA R0, R0, 0x3b800000, 0x17 ;  /* 0x3b80000000007811 */ /* 0x000fc800078eb8ff */
[----:B------:R-:W-:Y:S02]  /*1910*/  LOP3.LUT R23, R0, R2, R23, 0xfe, !PT ;  /* 0x0000000200177212 */ /* 0x000fe400078efe17 */
.L_x_16879:
[----:B------:R-:W-:Y:S05]  /*1920*/  BSYNC B0 ;  /* 0x0000000000007941 */ /* 0x000fea0003800000 */
.L_x_16878:
[----:B------:R-:W0:Y:S01]  /*1930*/  F2I.FTZ.TRUNC.NTZ R23, R23 ;  /* 0x0000001700177305 */ /* 0x000e22000021f100 */
[----:B------:R-:W-:Y:S05]  /*1940*/  BRA `(.L_x_16863) ;  /* 0x0000045000007947 */ /* 0x000fea0003800000 */
.L_x_16876:
        /* <DEDUP_REMOVED lines=21> */
.L_x_16885:
[----:B------:R-:W-:Y:S05]  /*1aa0*/  BSYNC B1 ;  /* 0x0000000000017941 */ /* 0x000fea0003800000 */
.L_x_16884:
[----:B------:R-:W-:Y:S01]  /*1ab0*/  IMAD.SHL.U32 R2, R2, 0x200000, RZ ;  /* 0x0020000002027824 */ /* 0x000fe200078e00ff */
[----:B------:R-:W-:-:S04]  /*1ac0*/  LEA R0, R0, 0x37800000, 0x17 ;  /* 0x3780000000007811 */ /* 0x000fc800078eb8ff */
[----:B------:R-:W-:Y:S02]  /*1ad0*/  LOP3.LUT R23, R0, R2, R23, 0xfe, !PT ;  /* 0x0000000200177212 */ /* 0x000fe400078efe17 */
.L_x_16883:
[----:B------:R-:W-:Y:S05]  /*1ae0*/  BSYNC B0 ;  /* 0x0000000000007941 */ /* 0x000fea0003800000 */
.L_x_16882:
[----:B------:R-:W0:Y:S01]  /*1af0*/  F2I.FTZ.TRUNC.NTZ R23, R23 ;  /* 0x0000001700177305 */ /* 0x000e22000021f100 */
[----:B------:R-:W-:Y:S05]  /*1b00*/  BRA `(.L_x_16863) ;  /* 0x0000029000007947 */ /* 0x000fea0003800000 */
.L_x_16875:
        /* <DEDUP_REMOVED lines=14> */
.L_x_16889:
[----:B------:R-:W-:Y:S05]  /*1bf0*/  BSYNC B0 ;  /* 0x0000000000007941 */ /* 0x000fea0003800000 */
.L_x_16888:
[----:B------:R-:W0:Y:S01]  /*1c00*/  F2I.FTZ.TRUNC.NTZ R23, R23 ;  /* 0x0000001700177305 */ /* 0x000e22000021f100 */
[----:B------:R-:W-:Y:S05]  /*1c10*/  BRA `(.L_x_16863) ;  /* 0x0000018000007947 */ /* 0x000fea0003800000 */
.L_x_16862:
        /* <DEDUP_REMOVED lines=21> */
.L_x_16887:
[----:B------:R0:W5:Y:S01]  /*1d70*/  LDG.E R23, [R2.64] ;  /* 0x0000002402177981 */ /* 0x000162000c1e1900 */
[----:B------:R-:W-:Y:S05]  /*1d80*/  BRA `(.L_x_16863) ;  /* 0x0000001000007947 */ /* 0x000fea0003800000 */
.L_x_16886:
[----:B------:R0:W5:Y:S02]  /*1d90*/  LDG.E R23, [R2.64] ;  /* 0x0000002402177981 */ /* 0x000164000c1e1900 */
.L_x_16863:
[----:B------:R-:W-:-:S03]  /*1da0*/  IADD3 R19, R19, 0x80, RZ ;  /* 0x0000008013137810 */ /* 0x000fc60007ffe0ff */
.L_x_16857:
[----:B------:R-:W-:Y:S05]  /*1db0*/  BSYNC B6 ;  /* 0x0000000000067941 */ /* 0x000fea0003800000 */
.L_x_16856:
        /* <DEDUP_REMOVED lines=23> */
.L_x_16895:
[----:B------:R0:W5:Y:S01]  /*1f30*/  LDG.E.U8 R22, [R2.64] ;  /* 0x0000002402167981 */ /* 0x000162000c1e1100 */
[----:B------:R-:W-:Y:S05]  /*1f40*/  BRA `(.L_x_16897) ;  /* 0x00000d0000007947 */ /* 0x000fea0003800000 */
.L_x_16894:
        /* <DEDUP_REMOVED lines=8> */
.L_x_16899:
[----:B------:R0:W5:Y:S01]  /*1fd0*/  LDG.E R22, [R2.64] ;  /* 0x0000002402167981 */ /* 0x000162000c1e1900 */
[----:B------:R-:W-:Y:S05]  /*1fe0*/  BRA `(.L_x_16897) ;  /* 0x00000c6000007947 */ /* 0x000fea0003800000 */
.L_x_16898:
[----:B------:R0:W5:Y:S01]  /*1ff0*/  LDG.E.S16 R22, [R2.64] ;  /* 0x0000002402167981 */ /* 0x000162000c1e1700 */
[----:B------:R-:W-:Y:S05]  /*2000*/  BRA `(.L_x_16897) ;  /* 0x00000c4000007947 */ /* 0x000fea0003800000 */
.L_x_16893:
        /* <DEDUP_REMOVED lines=9> */
.L_x_16901:
[----:B------:R-:W2:Y:S02]  /*20a0*/  LDG.E.U16 R2, [R2.64] ;  /* 0x0000002402027981 */ /* 0x000ea4000c1e1500 */
[----:B--2---:R-:W-:-:S06]  /*20b0*/  HADD2.F32 R22, -RZ, R2.H0_H0 ;  /* 0x20000002ff167230 */ /* 0x004fcc0000004100 */
[----:B------:R-:W0:Y:S01]  /*20c0*/  F2I.FTZ.TRUNC.NTZ R22, R22 ;  /* 0x0000001600167305 */ /* 0x000e22000021f100 */
[----:B------:R-:W-:Y:S05]  /*20d0*/  BRA `(.L_x_16897) ;  /* 0x00000b7000007947 */ /* 0x000fea0003800000 */
.L_x_16900:
        /* <DEDUP_REMOVED lines=9> */
.L_x_16903:
[----:B------:R-:W2:Y:S02]  /*2170*/  LDG.E.U16 R2, [R2.64] ;  /* 0x0000002402027981 */ /* 0x000ea4000c1e1500 */
[----:B--2---:R-:W-:-:S06]  /*2180*/  HADD2.F32 R22, -RZ, R2.H0_H0 ;  /* 0x20000002ff167230 */ /* 0x004fcc0000004100 */
[----:B------:R-:W0:Y:S01]  /*2190*/  F2I.FTZ.TRUNC.NTZ R22, R22 ;  /* 0x0000001600167305 */ /* 0x000e22000021f100 */
[----:B------:R-:W-:Y:S05]  /*21a0*/  BRA `(.L_x_16897) ;  /* 0x00000aa000007947 */ /* 0x000fea0003800000 */
.L_x_16902:
[----:B------:R-:W2:Y:S02]  /*21b0*/  LDG.E.64 R2, [R2.64] ;  /* 0x0000002402027981 */ /* 0x000ea4000c1e1b00 */
[----:B--2---:R0:W2:Y:S01]  /*21c0*/  F2I.F64.TRUNC R22, R2 ;  /* 0x0000000200167311 */ /* 0x0040a2000030d100 */
[----:B------:R-:W-:Y:S05]  /*21d0*/  BRA `(.L_x_16897) ;  /* 0x00000a7000007947 */ /* 0x000fea0003800000 */
.L_x_16892:
        /* <DEDUP_REMOVED lines=12> */
.L_x_16906:
[----:B------:R-:W2:Y:S02]  /*22a0*/  LDG.E.64 R2, [R2.64] ;  /* 0x0000002402027981 */ /* 0x000ea4000c1e1b00 */
[----:B--2---:R0:W2:Y:S01]  /*22b0*/  F2I.F64.TRUNC R22, R2 ;  /* 0x0000000200167311 */ /* 0x0040a2000030d100 */
[----:B------:R-:W-:Y:S05]  /*22c0*/  BRA `(.L_x_16897) ;  /* 0x0000098000007947 */ /* 0x000fea0003800000 */
.L_x_16905:
        /* <DEDUP_REMOVED lines=27> */
.L_x_16908:
        /* <DEDUP_REMOVED lines=14> */
.L_x_16907:
[----:B------:R-:W2:Y:S02]  /*2560*/  LDG.E.U16 R22, [R2.64] ;  /* 0x0000002402167981 */ /* 0x000ea4000c1e1500 */
[----:B--2---:R-:W-:-:S06]  /*2570*/  PRMT R22, RZ, 0x5410, R22 ;  /* 0x00005410ff167816 */ /* 0x004fcc0000000016 */
[----:B------:R-:W0:Y:S01]  /*2580*/  F2I.FTZ.TRUNC.NTZ R22, R22 ;  /* 0x0000001600167305 */ /* 0x000e22000021f100 */
[----:B------:R-:W-:Y:S05]  /*2590*/  BRA `(.L_x_16897) ;  /* 0x000006b000007947 */ /* 0x000fea0003800000 */
.L_x_16904:
        /* <DEDUP_REMOVED lines=10> */
.L_x_16911:
        /* <DEDUP_REMOVED lines=21> */
.L_x_16915:
[----:B------:R-:W-:Y:S05]  /*2790*/  BSYNC B1 ;  /* 0x0000000000017941 */ /* 0x000fea0003800000 */
.L_x_16914:
[----:B------:R-:W-:Y:S01]  /*27a0*/  IMAD.SHL.U32 R2, R2, 0x100000, RZ ;  /* 0x0010000002027824 */ /* 0x000fe200078e00ff */
[----:B------:R-:W-:-:S04]  /*27b0*/  LEA R3, R0, 0x3b800000, 0x17 ;  /* 0x3b80000000037811 */ /* 0x000fc800078eb8ff */
[----:B------:R-:W-:Y:S02]  /*27c0*/  LOP3.LUT R22, R3, R2, R22, 0xfe, !PT ;  /* 0x0000000203167212 */ /* 0x000fe400078efe16 */
.L_x_16913:
[----:B------:R-:W-:Y:S05]  /*27d0*/  BSYNC B0 ;  /* 0x0000000000007941 */ /* 0x000fea0003800000 */
.L_x_16912:
[----:B------:R-:W0:Y:S01]  /*27e0*/  F2I.FTZ.TRUNC.NTZ R22, R22 ;  /* 0x0000001600167305 */ /* 0x000e22000021f100 */
[----:B------:R-:W-:Y:S05]  /*27f0*/  BRA `(.L_x_16897) ;  /* 0x0000045000007947 */ /* 0x000fea0003800000 */
.L_x_16910:
        /* <DEDUP_REMOVED lines=21> */
.L_x_16919:
[----:B------:R-:W-:Y:S05]  /*2950*/  BSYNC B1 ;  /* 0x0000000000017941 */ /* 0x000fea0003800000 */
.L_x_16918:
[----:B------:R-:W-:Y:S01]  /*2960*/  IMAD.SHL.U32 R2, R2, 0x200000, RZ ;  /* 0x0020000002027824 */ /* 0x000fe200078e00ff */
[----:B------:R-:W-:-:S04]  /*2970*/  LEA R3, R0, 0x37800000, 0x17 ;  /* 0x3780000000037811 */ /* 0x000fc800078eb8ff */
[----:B------:R-:W-:Y:S02]  /*2980*/  LOP3.LUT R22, R3, R2, R22, 0xfe, !PT ;  /* 0x0000000203167212 */ /* 0x000fe400078efe16 */
.L_x_16917:
[----:B------:R-:W-:Y:S05]  /*2990*/  BSYNC B0 ;  /* 0x0000000000007941 */ /* 0x000fea0003800000 */
.L_x_16916:
[----:B------:R-:W0:Y:S01]  /*29a0*/  F2I.FTZ.TRUNC.NTZ R22, R22 ;  /* 0x0000001600167305 */ /* 0x000e22000021f100 */
[----:B------:R-:W-:Y:S05]  /*29b0*/  BRA `(.L_x_16897) ;  /* 0x0000029000007947 */ /* 0x000fea0003800000 */
.L_x_16909:
        /* <DEDUP_REMOVED lines=14> */
.L_x_16923:
[----:B------:R-:W-:Y:S05]  /*2aa0*/  BSYNC B0 ;  /* 0x0000000000007941 */ /* 0x000fea0003800000 */
.L_x_16922:
[----:B------:R-:W0:Y:S01]  /*2ab0*/  F2I.FTZ.TRUNC.NTZ R22, R22 ;  /* 0x0000001600167305 */ /* 0x000e22000021f100 */
[----:B------:R-:W-:Y:S05]  /*2ac0*/  BRA `(.L_x_16897) ;  /* 0x0000018000007947 */ /* 0x000fea0003800000 */
.L_x_16896:
        /* <DEDUP_REMOVED lines=21> */
.L_x_16921:
[----:B------:R0:W5:Y:S01]  /*2c20*/  LDG.E R22, [R2.64] ;  /* 0x0000002402167981 */ /* 0x000162000c1e1900 */
[----:B------:R-:W-:Y:S05]  /*2c30*/  BRA `(.L_x_16897) ;  /* 0x0000001000007947 */ /* 0x000fea0003800000 */
.L_x_16920:
[----:B------:R0:W5:Y:S02]  /*2c40*/  LDG.E R22, [R2.64] ;  /* 0x0000002402167981 */ /* 0x000164000c1e1900 */
.L_x_16897:
[----:B------:R-:W-:-:S03]  /*2c50*/  IADD3 R19, R19, 0x80, RZ ;  /* 0x0000008013137810 */ /* 0x000fc60007ffe0ff */
.L_x_16891:
[----:B------:R-:W-:Y:S05]  /*2c60*/  BSYNC B6 ;  /* 0x0000000000067941 */ /* 0x000fea0003800000 */
.L_x_16890:
        /* <DEDUP_REMOVED lines=20> */
.L_x_16929:
[----:B------:R0:W5:Y:S01]  /*2db0*/  LDG.E.U8 R18, [R2.64] ;  /* 0x0000002402127981 */ /* 0x000162000c1e1100 */
[----:B------:R-:W-:Y:S05]  /*2dc0*/  BRA `(.L_x_16925) ;  /* 0x00000cf000007947 */ /* 0x000fea0003800000 */
.L_x_16928:
        /* <DEDUP_REMOVED lines=8> */
.L_x_16932:
[----:B------:R0:W5:Y:S01]  /*2e50*/  LDG.E R18, [R2.64] ;  /* 0x0000002402127981 */ /* 0x000162000c1e1900 */
[----:B------:R-:W-:Y:S05]  /*2e60*/  BRA `(.L_x_16925) ;  /* 0x00000c5000007947 */ /* 0x000fea0003800000 */
.L_x_16931:
[----:B------:R0:W5:Y:S01]  /*2e70*/  LDG.E.S16 R18, [R2.64] ;  /* 0x0000002402127981 */ /* 0x000162000c1e1700 */
[----:B------:R-:W-:Y:S05]  /*2e80*/  BRA `(.L_x_16925) ;  /* 0x00000c3000007947 */ /* 0x000fea0003800000 */
.L_x_16927:
        /* <DEDUP_REMOVED lines=9> */
.L_x_16934:
[----:B------:R-:W3:Y:S02]  /*2f20*/  LDG.E.U16 R2, [R2.64] ;  /* 0x0000002402027981 */ /* 0x000ee4000c1e1500 */
[----:B---3--:R-:W-:-:S06]  /*2f30*/  HADD2.F32 R18, -RZ, R2.H0_H0 ;  /* 0x20000002ff127230 */ /* 0x008fcc0000004100 */
[----:B------:R-:W0:Y:S01]  /*2f40*/  F2I.FTZ.TRUNC.NTZ R18, R18 ;  /* 0x0000001200127305 */ /* 0x000e22000021f100 */
[----:B------:R-:W-:Y:S05]  /*2f50*/  BRA `(.L_x_16925) ;  /* 0x00000b6000007947 */ /* 0x000fea0003800000 */
.L_x_16933:
        /* <DEDUP_REMOVED lines=9> */
.L_x_16936:
[----:B------:R-:W3:Y:S02]  /*2ff0*/  LDG.E.U16 R2, [R2.64] ;  /* 0x0000002402027981 */ /* 0x000ee4000c1e1500 */
[----:B---3--:R-:W-:-:S06]  /*3000*/  HADD2.F32 R18, -RZ, R2.H0_H0 ;  /* 0x20000002ff127230 */ /* 0x008fcc0000004100 */
[----:B------:R-:W0:Y:S01]  /*3010*/  F2I.FTZ.TRUNC.NTZ R18, R18 ;  /* 0x0000001200127305 */ /* 0x000e22000021f100 */
[----:B------:R-:W-:Y:S05]  /*3020*/  BRA `(.L_x_16925) ;  /* 0x00000a9000007947 */ /* 0x000fea0003800000 */
.L_x_16935:
[----:B------:R-:W3:Y:S02]  /*3030*/  LDG.E.64 R18, [R2.64] ;  /* 0x0000002402127981 */ /* 0x000ee4000c1e1b00 */
[----:B---3--:R0:W3:Y:S01]  /*3040*/  F2I.F64.TRUNC R18, R18 ;  /* 0x0000001200127311 */ /* 0x0080e2000030d100 */
[----:B------:R-:W-:Y:S05]  /*3050*/  BRA `(.L_x_16925) ;  /* 0x00000a6000007947 */ /* 0x000fea0003800000 */
.L_x_16926:
        /* <DEDUP_REMOVED lines=12> */
.L_x_16939:
[----:B------:R-:W3:Y:S02]  /*3120*/  LDG.E.64 R2, [R2.64] ;  /* 0x0000002402027981 */ /* 0x000ee4000c1e1b00 */
[----:B---3--:R0:W3:Y:S01]  /*3130*/  F2I.F64.TRUNC R18, R2 ;  /* 0x0000000200127311 */ /* 0x0080e2000030d100 */
[----:B------:R-:W-:Y:S05]  /*3140*/  BRA `(.L_x_16925) ;  /* 0x0000097000007947 */ /* 0x000fea0003800000 */
.L_x_16938:
        /* <DEDUP_REMOVED lines=27> */
.L_x_16941:
        /* <DEDUP_REMOVED lines=14> */
.L_x_16940:
[----:B------:R-:W3:Y:S02]  /*33e0*/  LDG.E.U16 R18, [R2.64] ;  /* 0x0000002402127981 */ /* 0x000ee4000c1e1500 */
[----:B---3--:R-:W-:-:S06]  /*33f0*/  PRMT R18, RZ, 0x5410, R18 ;  /* 0x00005410ff127816 */ /* 0x008fcc0000000012 */
[----:B------:R-:W0:Y:S01]  /*3400*/  F2I.FTZ.TRUNC.NTZ R18, R18 ;  /* 0x0000001200127305 */ /* 0x000e22000021f100 */
[----:B------:R-:W-:Y:S05]  /*3410*/  BRA `(.L_x_16925) ;  /* 0x000006a000007947 */ /* 0x000fea0003800000 */
.L_x_16937:
        /* <DEDUP_REMOVED lines=10> */
.L_x_16944:
        /* <DEDUP_REMOVED lines=21> */
.L_x_16948:
[----:B------:R-:W-:Y:S05]  /*3610*/  BSYNC B1 ;  /* 0x0000000000017941 */ /* 0x000fea0003800000 */
.L_x_16947:
[----:B------:R-:W-:Y:S01]  /*3620*/  IMAD.SHL.U32 R2, R2, 0x100000, RZ ;  /* 0x0010000002027824 */ /* 0x000fe200078e00ff */
[----:B------:R-:W-:-:S04]  /*3630*/  LEA R3, R0, 0x3b800000, 0x17 ;  /* 0x3b80000000037811 */ /* 0x000fc800078eb8ff */
[----:B------:R-:W-:Y:S02]  /*3640*/  LOP3.LUT R18, R3, R2, R18, 0xfe, !PT ;  /* 0x0000000203127212 */ /* 0x000fe400078efe12 */
.L_x_16946:
[----:B------:R-:W-:Y:S05]  /*3650*/  BSYNC B0 ;  /* 0x0000000000007941 */ /* 0x000fea0003800000 */
.L_x_16945:
[----:B------:R-:W0:Y:S01]  /*3660*/  F2I.FTZ.TRUNC.NTZ R18, R18 ;  /* 0x0000001200127305 */ /* 0x000e22000021f100 */
[----:B------:R-:W-:Y:S05]  /*3670*/  BRA `(.L_x_16925) ;  /* 0x0000044000007947 */ /* 0x000fea0003800000 */
.L_x_16943:
        /* <DEDUP_REMOVED lines=21> */
.L_x_16952:
[----:B------:R-:W-:Y:S05]  /*37d0*/  BSYNC B1 ;  /* 0x0000000000017941 */ /* 0x000fea0003800000 */
.L_x_16951:
[----:B------:R-:W-:Y:S01]  /*37e0*/  IMAD.SHL.U32 R2, R2, 0x200000, RZ ;  /* 0x0020000002027824 */ /* 0x000fe200078e00ff */
[----:B------:R-:W-:-:S04]  /*37f0*/  LEA R3, R0, 0x37800000, 0x17 ;  /* 0x3780000000037811 */ /* 0x000fc800078eb8ff */
[----:B------:R-:W-:Y:S02]  /*3800*/  LOP3.LUT R18, R3, R2, R18, 0xfe, !PT ;  /* 0x0000000203127212 */ /* 0x000fe400078efe12 */
.L_x_16950:
[----:B------:R-:W-:Y:S05]  /*3810*/  BSYNC B0 ;  /* 0x0000000000007941 */ /* 0x000fea0003800000 */
.L_x_16949:
[----:B------:R-:W0:Y:S01]  /*3820*/  F2I.FTZ.TRUNC.NTZ R18, R18 ;  /* 0x0000001200127305 */ /* 0x000e22000021f100 */
[----:B------:R-:W-:Y:S05]  /*3830*/  BRA `(.L_x_16925) ;  /* 0x0000028000007947 */ /* 0x000fea0003800000 */
.L_x_16942:
        /* <DEDUP_REMOVED lines=14> */
.L_x_16956:
[----:B------:R-:W-:Y:S05]  /*3920*/  BSYNC B0 ;  /* 0x0000000000007941 */ /* 0x000fea0003800000 */
.L_x_16955:
[----:B------:R-:W0:Y:S01]  /*3930*/  F2I.FTZ.TRUNC.NTZ R18, R18 ;  /* 0x0000001200127305 */ /* 0x000e22000021f100 */
[----:B------:R-:W-:Y:S05]  /*3940*/  BRA `(.L_x_16925) ;  /* 0x0000017000007947 */ /* 0x000fea0003800000 */
.L_x_16930:
        /* <DEDUP_REMOVED lines=20> */
.L_x_16954:
[----:B------:R0:W5:Y:S01]  /*3a90*/  LDG.E R18, [R2.64] ;  /* 0x0000002402127981 */ /* 0x000162000c1e1900 */
[----:B------:R-:W-:Y:S05]  /*3aa0*/  BRA `(.L_x_16925) ;  /* 0x0000001000007947 */ /* 0x000fea0003800000 */
.L_x_16953:
[----:B------:R0:W5:Y:S02]  /*3ab0*/  LDG.E R18, [R2.64] ;  /* 0x0000002402127981 */ /* 0x000164000c1e1900 */
.L_x_16925:
[----:B------:R-:W-:Y:S05]  /*3ac0*/  BSYNC B6 ;  /* 0x0000000000067941 */ /* 0x000fea0003800000 */
.L_x_16924:
[----:B0-----:R-:W0:Y:S01]  /*3ad0*/  S2R R19, SR_TID.X ;  /* 0x0000000000137919 */ /* 0x001e220000002100 */
        /* <DEDUP_REMOVED lines=8> */
[----:B------:R-:W-:Y:S02]  /*3b60*/  ISETP.GE.AND P3, PT, R26, R17, PT ;  /* 0x000000111a00720c */ /* 0x000fe40003f66270 */
[----:B------:R-:W-:Y:S01]  /*3b70*/  IABS R0, c[0x0][0x168] ;  /* 0x00005a0000007a13 */ /* 0x000fe20000000000 */
[----:B------:R-:W-:Y:S05]  /*3b80*/  @P2 BRA `(.L_x_16958) ;  /* 0x0000018000002947 */ /* 0x000fea0003800000 */
[-C--:B----45:R-:W-:Y:S02]  /*3b90*/  IABS R6, R24.reuse ;  /* 0x0000001800067213 */ /* 0x0b0fe40000000000 */
[----:B------:R-:W-:Y:S02]  /*3ba0*/  IABS R8, R24 ;  /* 0x0000001800087213 */ /* 0x000fe40000000000 */
[----:B------:R-:W0:Y:S08]  /*3bb0*/  I2F.RP R3, R6 ;  /* 0x0000000600037306 */ /* 0x000e300000209400 */
        /* <DEDUP_REMOVED lines=13> */
[C---:B------:R-:W-:Y:S02]  /*3c90*/  ISETP.NE.AND P6, PT, R24.reuse, RZ, PT ;  /* 0x000000ff1800720c */ /* 0x040fe40003fc5270 */
[----:B------:R-:W-:Y:S02]  /*3ca0*/  ISETP.GE.U32.AND P4, PT, R3, R6, PT ;  /* 0x000000060300720c */ /* 0x000fe40003f86070 */
[----:B------:R-:W-:-:S04]  /*3cb0*/  LOP3.LUT R3, R24, c[0x0][0x168], RZ, 0x3c, !PT ;  /* 0x00005a0018037a12 */ /* 0x000fc800078e3cff */
[----:B------:R-:W-:-:S07]  /*3cc0*/  ISETP.GE.AND P5, PT, R3, RZ, PT ;  /* 0x000000ff0300720c */ /* 0x000fce0003fa6270 */
[----:B------:R-:W-:-:S05]  /*3cd0*/  @P4 IADD3 R5, R5, 0x1, RZ ;  /* 0x0000000105054810 */ /* 0x000fca0007ffe0ff */
[----:B------:R-:W-:-:S04]  /*3ce0*/  IMAD.MOV.U32 R4, RZ, RZ, R5 ;  /* 0x000000ffff047224 */ /* 0x000fc800078e0005 */
[----:B------:R-:W-:Y:S01]  /*3cf0*/  @!P5 IMAD.MOV R4, RZ, RZ, -R4 ;  /* 0x000000ffff04d224 */ /* 0x000fe200078e0a04 */
[----:B------:R-:W-:Y:S02]  /*3d00*/  @!P6 LOP3.LUT R4, RZ, R24, RZ, 0x33, !PT ;  /* 0x00000018ff04e212 */ /* 0x000fe400078e33ff */
.L_x_16958:
[----:B----4-:R-:W-:Y:S05]  /*3d10*/  BSYNC B0 ;  /* 0x0000000000007941 */ /* 0x010fea0003800000 */
.L_x_16957:
[----:B------:R-:W-:Y:S01]  /*3d20*/  BSSY B0, `(.L_x_16959) ;  /* 0x0000019000007945 */ /* 0x000fe20003800000 */
[----:B------:R-:W-:Y:S05]  /*3d30*/  @P3 BRA `(.L_x_16960) ;  /* 0x0000017000003947 */ /* 0x000fea0003800000 */
[-C--:B-1---5:R-:W-:Y:S02]  /*3d40*/  IABS R8, R23.reuse ;  /* 0x0000001700087213 */ /* 0x0a2fe40000000000 */
[----:B------:R-:W-:Y:S02]  /*3d50*/  IABS R9, R23 ;  /* 0x0000001700097213 */ /* 0x000fe40000000000 */
[----:B------:R-:W0:Y:S08]  /*3d60*/  I2F.RP R3, R8 ;  /* 0x0000000800037306 */ /* 0x000e300000209400 */
        /* <DEDUP_REMOVED lines=15> */
[----:B------:R-:W-:-:S04]  /*3e60*/  LOP3.LUT R3, R23, c[0x0][0x168], RZ, 0x3c, !PT ;  /* 0x00005a0017037a12 */ /* 0x000fc800078e3cff */
[----:B------:R-:W-:-:S07]  /*3e70*/  ISETP.GE.AND P5, PT, R3, RZ, PT ;  /* 0x000000ff0300720c */ /* 0x000fce0003fa6270 */
[----:B------:R-:W-:-:S06]  /*3e80*/  @P3 IADD3 R28, R28, 0x1, RZ ;  /* 0x000000011c1c3810 */ /* 0x000fcc0007ffe0ff */
[----:B------:R-:W-:Y:S01]  /*3e90*/  @!P5 IMAD.MOV R28, RZ, RZ, -R28 ;  /* 0x000000ffff1cd224 */ /* 0x000fe200078e0a1c */
[----:B------:R-:W-:Y:S02]  /*3ea0*/  @!P4 LOP3.LUT R28, RZ, R23, RZ, 0x33, !PT ;  /* 0x00000017ff1cc212 */ /* 0x000fe400078e33ff */
.L_x_16960:
[----:B------:R-:W-:Y:S05]  /*3eb0*/  BSYNC B0 ;  /* 0x0000000000007941 */ /* 0x000fea0003800000 */
.L_x_16959:
[----:B------:R-:W-:Y:S01]  /*3ec0*/  BSSY B0, `(.L_x_16961) ;  /* 0x0000019000007945 */ /* 0x000fe20003800000 */
[----:B------:R-:W-:Y:S05]  /*3ed0*/  @P0 BRA `(.L_x_16962) ;  /* 0x0000017000000947 */ /* 0x000fea0003800000 */
[-C--:B--2--5:R-:W-:Y:S02]  /*3ee0*/  IABS R8, R22.reuse ;  /* 0x0000001600087213 */ /* 0x0a4fe40000000000 */
[----:B------:R-:W-:Y:S02]  /*3ef0*/  IABS R9, R22 ;  /* 0x0000001600097213 */ /* 0x000fe40000000000 */
[----:B------:R-:W0:Y:S08]  /*3f00*/  I2F.RP R3, R8 ;  /* 0x0000000800037306 */ /* 0x000e300000209400 */
[----:B0-----:R-:W0:Y:S02]  /*3f10*/  MUFU.RCP R3, R3 ;  /* 0x0000000300037308 */ /* 0x001e240000001000 */
[----:B0-----:R-:W-:-:S06]  /*3f20*/  IADD3 R6, R3, 0xffffffe, RZ ;  /* 0x0ffffffe03067810 */ /* 0x001fcc0007ffe0ff */
[----:B------:R0:W2:Y:S02]  /*3f30*/  F2I.FTZ.U32.TRUNC.NTZ R7, R6 ;  /* 0x0000000600077305 */ /* 0x0000a4000021f000 */
[----:B0-----:R-:W-:Y:S02]  /*3f40*/  IMAD.MOV.U32 R6, RZ, RZ, RZ ;  /* 0x000000ffff067224 */ /* 0x001fe400078e00ff */
[----:B--2---:R-:W-:-:S04]  /*3f50*/  IMAD.MOV R5, RZ, RZ, -R7 ;  /* 0x000000ffff057224 */ /* 0x004fc800078e0a07 */
        /* <DEDUP_REMOVED lines=12> */
[----:B------:R-:W-:-:S06]  /*4020*/  @P0 IADD3 R24, R24, 0x1, RZ ;  /* 0x0000000118180810 */ /* 0x000fcc0007ffe0ff */
[----:B------:R-:W-:Y:S01]  /*4030*/  @!P4 IMAD.MOV R24, RZ, RZ, -R24 ;  /* 0x000000ffff18c224 */ /* 0x000fe200078e0a18 */
[----:B------:R-:W-:Y:S02]  /*4040*/  @!P3 LOP3.LUT R24, RZ, R22, RZ, 0x33, !PT ;  /* 0x00000016ff18b212 */ /* 0x000fe400078e33ff */
.L_x_16962:
[----:B------:R-:W-:Y:S05]  /*4050*/  BSYNC B0 ;  /* 0x0000000000007941 */ /* 0x000fea0003800000 */
.L_x_16961:
[----:B------:R-:W-:Y:S01]  /*4060*/  BSSY B0, `(.L_x_16963) ;  /* 0x0000019000007945 */ /* 0x000fe20003800000 */
[----:B------:R-:W-:Y:S05]  /*4070*/  @P1 BRA `(.L_x_16964) ;  /* 0x0000017000001947 */ /* 0x000fea0003800000 */
[----:B---3-5:R-:W-:-:S04]  /*4080*/  IABS R5, R18 ;  /* 0x0000001200057213 */ /* 0x028fc80000000000 */
[----:B------:R-:W0:Y:S08]  /*4090*/  I2F.RP R3, R5 ;  /* 0x0000000500037306 */ /* 0x000e300000209400 */
[----:B0-----:R-:W0:Y:S02]  /*40a0*/  MUFU.RCP R3, R3 ;  /* 0x0000000300037308 */ /* 0x001e240000001000 */
[----:B0-----:R-:W-:-:S06]  /*40b0*/  IADD3 R6, R3, 0xffffffe, RZ ;  /* 0x0ffffffe03067810 */ /* 0x001fcc0007ffe0ff */
[----:B------:R0:W3:Y:S02]  /*40c0*/  F2I.FTZ.U32.TRUNC.NTZ R7, R6 ;  /* 0x0000000600077305 */ /* 0x0000e4000021f000 */
[----:B0-----:R-:W-:Y:S02]  /*40d0*/  IMAD.MOV.U32 R6, RZ, RZ, RZ ;  /* 0x000000ffff067224 */ /* 0x001fe400078e00ff */
[----:B---3--:R-:W-:-:S04]  /*40e0*/  IMAD.MOV R8, RZ, RZ, -R7 ;  /* 0x000000ffff087224 */ /* 0x008fc800078e0a07 */
[----:B------:R-:W-:Y:S01]  /*40f0*/  IMAD R9, R8, R5, RZ ;  /* 0x0000000508097224 */ /* 0x000fe200078e02ff */
[----:B------:R-:W-:-:S03]  /*4100*/  IABS R8, R18 ;  /* 0x0000001200087213 */ /* 0x000fc60000000000 */
        /* <DEDUP_REMOVED lines=14> */
.L_x_16964:
[----:B------:R-:W-:Y:S05]  /*41f0*/  BSYNC B0 ;  /* 0x0000000000007941 */ /* 0x000fea0003800000 */
.L_x_16963:
        /* <DEDUP_REMOVED lines=20> */
.L_x_16970:
[----:B------:R0:W-:Y:S01]  /*4340*/  STG.E.U8 [R8.64], R4 ;  /* 0x0000000408007986 */ /* 0x0001e2000c101124 */
[----:B------:R-:W-:Y:S01]  /*4350*/  IMAD.MOV.U32 R19, RZ, RZ, R26 ;  /* 0x000000ffff137224 */ /* 0x000fe200078e001a */
[----:B------:R-:W-:Y:S05]  /*4360*/  BRA `(.L_x_16966) ;  /* 0x00000e9000007947 */ /* 0x000fea0003800000 */
.L_x_16969:
        /* <DEDUP_REMOVED lines=10> */
.L_x_16973:
[----:B------:R0:W-:Y:S01]  /*4410*/  STG.E [R8.64], R4 ;  /* 0x0000000408007986 */ /* 0x0001e2000c101924 */
[----:B------:R-:W-:Y:S01]  /*4420*/  IMAD.MOV.U32 R19, RZ, RZ, R26 ;  /* 0x000000ffff137224 */ /* 0x000fe200078e001a */
[----:B------:R-:W-:Y:S05]  /*4430*/  BRA `(.L_x_16966) ;  /* 0x00000dc000007947 */ /* 0x000fea0003800000 */
.L_x_16972:
[----:B------:R0:W-:Y:S01]  /*4440*/  STG.E.U16 [R8.64], R4 ;  /* 0x0000000408007986 */ /* 0x0001e2000c101524 */
[----:B------:R-:W-:Y:S01]  /*4450*/  IMAD.MOV.U32 R19, RZ, RZ, R26 ;  /* 0x000000ffff137224 */ /* 0x000fe200078e001a */
[----:B------:R-:W-:Y:S05]  /*4460*/  BRA `(.L_x_16966) ;  /* 0x00000d9000007947 */ /* 0x000fea0003800000 */
.L_x_16968:
        /* <DEDUP_REMOVED lines=10> */
.L_x_16975:
[----:B------:R-:W0:Y:S01]  /*4510*/  I2F R0, R4 ;  /* 0x0000000400007306 */ /* 0x000e220000201400 */
[----:B------:R-:W-:Y:S01]  /*4520*/  IMAD.MOV.U32 R19, RZ, RZ, R26 ;  /* 0x000000ffff137224 */ /* 0x000fe200078e001a */
[----:B0-----:R-:W-:-:S05]  /*4530*/  F2FP.PACK_AB R0, RZ, R0 ;  /* 0x00000000ff00723e */ /* 0x001fca00000000ff */
[----:B------:R0:W-:Y:S01]  /*4540*/  STG.E.U16 [R8.64], R0 ;  /* 0x0000000008007986 */ /* 0x0001e2000c101524 */
[----:B------:R-:W-:Y:S05]  /*4550*/  BRA `(.L_x_16966) ;  /* 0x00000ca000007947 */ /* 0x000fea0003800000 */
.L_x_16974:
        /* <DEDUP_REMOVED lines=11> */
.L_x_16977:
[----:B------:R-:W0:Y:S01]  /*4610*/  I2F R4, R4 ;  /* 0x0000000400047306 */ /* 0x000e220000201400 */
[----:B------:R-:W-:Y:S01]  /*4620*/  IMAD.MOV.U32 R19, RZ, RZ, R26 ;  /* 0x000000ffff137224 */ /* 0x000fe200078e001a */
[----:B0-----:R-:W-:-:S04]  /*4630*/  F2FP.PACK_AB R3, RZ, R4 ;  /* 0x00000004ff03723e */ /* 0x001fc800000000ff */
[----:B------:R-:W-:-:S05]  /*4640*/  PRMT R3, R3, 0x5410, RZ ;  /* 0x0000541003037816 */ /* 0x000fca00000000ff */
[----:B------:R0:W-:Y:S01]  /*4650*/  STG.E [R8.64], R3 ;  /* 0x0000000308007986 */ /* 0x0001e2000c101924 */
[----:B------:R-:W-:Y:S05]  /*4660*/  BRA `(.L_x_16966) ;  /* 0x00000b9000007947 */ /* 0x000fea0003800000 */
.L_x_16976:
[----:B------:R-:W0:Y:S01]  /*4670*/  I2F.F64 R4, R4 ;  /* 0x0000000400047312 */ /* 0x000e220000201c00 */
[----:B------:R-:W-:Y:S01]  /*4680*/  IMAD.MOV.U32 R19, RZ, RZ, R26 ;  /* 0x000000ffff137224 */ /* 0x000fe200078e001a */
[----:B0-----:R0:W-:Y:S01]  /*4690*/  STG.E.64 [R8.64], R4 ;  /* 0x0000000408007986 */ /* 0x0011e2000c101b24 */
[----:B------:R-:W-:Y:S05]  /*46a0*/  BRA `(.L_x_16966) ;  /* 0x00000b5000007947 */ /* 0x000fea0003800000 */
.L_x_16967:
        /* <DEDUP_REMOVED lines=13> */
.L_x_16980:
[----:B------:R-:W0:Y:S01]  /*4780*/  I2F.F64 R4, R4 ;  /* 0x0000000400047312 */ /* 0x000e220000201c00 */
[----:B------:R-:W-:Y:S01]  /*4790*/  CS2R R6, SRZ ;  /* 0x0000000000067805 */ /* 0x000fe2000001ff00 */
[----:B------:R-:W-:-:S04]  /*47a0*/  IMAD.MOV.U32 R19, RZ, RZ, R26 ;  /* 0x000000ffff137224 */ /* 0x000fc800078e001a */
[----:B0-----:R0:W-:Y:S01]  /*47b0*/  STG.E.128 [R8.64], R4 ;  /* 0x0000000408007986 */ /* 0x0011e2000c101d24 */
[----:B------:R-:W-:Y:S05]  /*47c0*/  BRA `(.L_x_16966) ;  /* 0x00000a3000007947 */ /* 0x000fea0003800000 */
.L_x_16979:
        /* <DEDUP_REMOVED lines=21> */
.L_x_16984:
[----:B------:R-:W-:Y:S05]  /*4920*/  BSYNC B0 ;  /* 0x0000000000007941 */ /* 0x000fea0003800000 */
.L_x_16983:
[----:B------:R-:W-:Y:S01]  /*4930*/  LOP3.LUT R5, R0, R5, RZ, 0xfc, !PT ;  /* 0x0000000500057212 */ /* 0x000fe200078efcff */
[----:B------:R-:W-:-:S04]  /*4940*/  IMAD.MOV.U32 R19, RZ, RZ, R26 ;  /* 0x000000ffff137224 */ /* 0x000fc800078e001a */
[----:B------:R0:W-:Y:S01]  /*4950*/  STG.E.U8 [R8.64], R5 ;  /* 0x0000000508007986 */ /* 0x0001e2000c101124 */
[----:B------:R-:W-:Y:S05]  /*4960*/  BRA `(.L_x_16966) ;  /* 0x0000089000007947 */ /* 0x000fea0003800000 */
.L_x_16982:
        /* <DEDUP_REMOVED lines=13> */
.L_x_16986:
[----:B------:R-:W-:Y:S01]  /*4a40*/  IMAD.MOV.U32 R0, RZ, RZ, 0x7f ;  /* 0x0000007fff007424 */ /* 0x000fe200078e00ff */
[----:B------:R-:W-:-:S04]  /*4a50*/  ISETP.GT.U32.AND P0, PT, R3, 0x7f800000, PT ;  /* 0x7f8000000300780c */ /* 0x000fc80003f04070 */
[----:B------:R-:W-:-:S04]  /*4a60*/  SEL R0, R0, 0x7c, P0 ;  /* 0x0000007c00007807 */ /* 0x000fc80000000000 */
.L_x_16987:
[----:B------:R-:W-:Y:S05]  /*4a70*/  BSYNC B0 ;  /* 0x0000000000007941 */ /* 0x000fea0003800000 */
.L_x_16985:
[----:B------:R-:W-:Y:S01]  /*4a80*/  LOP3.LUT R3, R5, 0x80000000, RZ, 0xc0, !PT ;  /* 0x8000000005037812 */ /* 0x000fe200078ec0ff */
[----:B------:R-:W-:-:S03]  /*4a90*/  IMAD.MOV.U32 R19, RZ, RZ, R26 ;  /* 0x000000ffff137224 */ /* 0x000fc600078e001a */
[----:B------:R-:W-:-:S04]  /*4aa0*/  SHF.R.U32.HI R3, RZ, 0x18, R3 ;  /* 0x00000018ff037819 */ /* 0x000fc80000011603 */
[----:B------:R-:W-:-:S05]  /*4ab0*/  LOP3.LUT R3, R0, R3, RZ, 0xfc, !PT ;  /* 0x0000000300037212 */ /* 0x000fca00078efcff */
[----:B------:R0:W-:Y:S01]  /*4ac0*/  STG.E.U8 [R8.64], R3 ;  /* 0x0000000308007986 */ /* 0x0001e2000c101124 */
[----:B------:R-:W-:Y:S05]  /*4ad0*/  BRA `(.L_x_16966) ;  /* 0x0000072000007947 */ /* 0x000fea0003800000 */
.L_x_16981:
[----:B------:R-:W0:Y:S01]  /*4ae0*/  I2F R0, R4 ;  /* 0x0000000400007306 */ /* 0x000e220000201400 */
[----:B------:R-:W-:Y:S01]  /*4af0*/  IMAD.MOV.U32 R19, RZ, RZ, R26 ;  /* 0x000000ffff137224 */ /* 0x000fe200078e001a */
[----:B0-----:R-:W-:-:S05]  /*4b00*/  F2FP.BF16.PACK_AB R0, RZ, R0 ;  /* 0x00000000ff00723e */ /* 0x001fca00000010ff */
[----:B------:R0:W-:Y:S01]  /*4b10*/  STG.E.U16 [R8.64], R0 ;  /* 0x0000000008007986 */ /* 0x0001e2000c101524 */
[----:B------:R-:W-:Y:S05]  /*4b20*/  BRA `(.L_x_16966) ;  /* 0x000006d000007947 */ /* 0x000fea0003800000 */
.L_x_16978:
        /* <DEDUP_REMOVED lines=11> */
.L_x_16990:
        /* <DEDUP_REMOVED lines=17> */
.L_x_16993:
[----:B------:R-:W-:-:S04]  /*4cf0*/  LOP3.LUT R0, R7, 0x80000000, RZ, 0xc0, !PT ;  /* 0x8000000007007812 */ /* 0x000fc800078ec0ff */
[----:B------:R-:W-:-:S04]  /*4d00*/  SHF.R.U32.HI R0, RZ, 0x18, R0 ;  /* 0x00000018ff007819 */ /* 0x000fc80000011600 */
[----:B------:R-:W-:Y:S02]  /*4d10*/  LOP3.LUT R0, R3, R0, RZ, 0xfc, !PT ;  /* 0x0000000003007212 */ /* 0x000fe400078efcff */
.L_x_16992:
[----:B------:R-:W-:Y:S05]  /*4d20*/  BSYNC B0 ;  /* 0x0000000000007941 */ /* 0x000fea0003800000 */
.L_x_16991:
[----:B------:R0:W-:Y:S01]  /*4d30*/  STG.E.U8 [R8.64], R0 ;  /* 0x0000000008007986 */ /* 0x0001e2000c101124 */
[----:B------:R-:W-:Y:S01]  /*4d40*/  IMAD.MOV.U32 R19, RZ, RZ, R26 ;  /* 0x000000ffff137224 */ /* 0x000fe200078e001a */
[----:B------:R-:W-:Y:S05]  /*4d50*/  BRA `(.L_x_16966) ;  /* 0x000004a000007947 */ /* 0x000fea0003800000 */
.L_x_16989:
        /* <DEDUP_REMOVED lines=17> */
.L_x_16996:
[----:B------:R-:W-:-:S04]  /*4e70*/  LOP3.LUT R0, R7, 0x80000000, RZ, 0xc0, !PT ;  /* 0x8000000007007812 */ /* 0x000fc800078ec0ff */
[----:B------:R-:W-:-:S04]  /*4e80*/  SHF.R.U32.HI R0, RZ, 0x18, R0 ;  /* 0x00000018ff007819 */ /* 0x000fc80000011600 */
[----:B------:R-:W-:Y:S02]  /*4e90*/  LOP3.LUT R0, R3, R0, RZ, 0xfc, !PT ;  /* 0x0000000003007212 */ /* 0x000fe400078efcff */
.L_x_16995:
[----:B------:R-:W-:Y:S05]  /*4ea0*/  BSYNC B0 ;  /* 0x0000000000007941 */ /* 0x000fea0003800000 */
.L_x_16994:
[----:B------:R0:W-:Y:S01]  /*4eb0*/  STG.E.U8 [R8.64], R0 ;  /* 0x0000000008007986 */ /* 0x0001e2000c101124 */
[----:B------:R-:W-:Y:S01]  /*4ec0*/  IMAD.MOV.U32 R19, RZ, RZ, R26 ;  /* 0x000000ffff137224 */ /* 0x000fe200078e001a */
[----:B------:R-:W-:Y:S05]  /*4ed0*/  BRA `(.L_x_16966) ;  /* 0x0000032000007947 */ /* 0x000fea0003800000 */
.L_x_16988:
        /* <DEDUP_REMOVED lines=23> */
.L_x_16971:
        /* <DEDUP_REMOVED lines=11> */
[----:B---3-5:R-:W-:Y:S01]  /*5100*/  LEPC R18 ;  /* 0x000000000012734e */ /* 0x028fe20000000000 */
        /* <DEDUP_REMOVED lines=9> */
.L_x_16998:
[----:B------:R-:W-:Y:S01]  /*51a0*/  SHF.R.S32.HI R5, RZ, 0x1f, R4 ;  /* 0x0000001fff057819 */ /* 0x000fe20000011404 */
[----:B------:R-:W-:-:S04]  /*51b0*/  IMAD.MOV.U32 R19, RZ, RZ, R26 ;  /* 0x000000ffff137224 */ /* 0x000fc800078e001a */
[----:B------:R0:W-:Y:S01]  /*51c0*/  STG.E.64 [R8.64], R4 ;  /* 0x0000000408007986 */ /* 0x0001e2000c101b24 */
[----:B------:R-:W-:Y:S05]  /*51d0*/  BRA `(.L_x_16966) ;  /* 0x0000002000007947 */ /* 0x000fea0003800000 */
.L_x_16997:
[----:B------:R0:W-:Y:S01]  /*51e0*/  STG.E [R8.64], R4 ;  /* 0x0000000408007986 */ /* 0x0001e2000c101924 */
[----:B------:R-:W-:-:S03]  /*51f0*/  IMAD.MOV.U32 R19, RZ, RZ, R26 ;  /* 0x000000ffff137224 */ /* 0x000fc600078e001a */
.L_x_16966:
[----:B------:R-:W-:Y:S05]  /*5200*/  BSYNC B6 ;  /* 0x0000000000067941 */ /* 0x000fea0003800000 */
.L_x_16965:
        /* <DEDUP_REMOVED lines=21> */
.L_x_17004:
[----:B------:R0:W-:Y:S01]  /*5360*/  STG.E.U8 [R8.64], R28 ;  /* 0x0000001c08007986 */ /* 0x0001e2000c101124 */
[----:B------:R-:W-:Y:S05]  /*5370*/  BRA `(.L_x_17006) ;  /* 0x00000d7000007947 */ /* 0x000fea0003800000 */
.L_x_17003:
        /* <DEDUP_REMOVED lines=9> */
.L_x_17008:
[----:B------:R0:W-:Y:S01]  /*5410*/  STG.E [R8.64], R28 ;  /* 0x0000001c08007986 */ /* 0x0001e2000c101924 */
[----:B------:R-:W-:Y:S05]  /*5420*/  BRA `(.L_x_17006) ;  /* 0x00000cc000007947 */ /* 0x000fea0003800000 */
.L_x_17007:
[----:B------:R0:W-:Y:S01]  /*5430*/  STG.E.U16 [R8.64], R28 ;  /* 0x0000001c08007986 */ /* 0x0001e2000c101524 */
[----:B------:R-:W-:Y:S05]  /*5440*/  BRA `(.L_x_17006) ;  /* 0x00000ca000007947 */ /* 0x000fea0003800000 */
.L_x_17002:
        /* <DEDUP_REMOVED lines=9> */
.L_x_17010:
[----:B------:R-:W0:Y:S02]  /*54e0*/  I2F R0, R28 ;  /* 0x0000001c00007306 */ /* 0x000e240000201400 */
[----:B0-----:R-:W-:-:S05]  /*54f0*/  F2FP.PACK_AB R0, RZ, R0 ;  /* 0x00000000ff00723e */ /* 0x001fca00000000ff */
[----:B------:R0:W-:Y:S01]  /*5500*/  STG.E.U16 [R8.64], R0 ;  /* 0x0000000008007986 */ /* 0x0001e2000c101524 */
[----:B------:R-:W-:Y:S05]  /*5510*/  BRA `(.L_x_17006) ;  /* 0x00000bd000007947 */ /* 0x000fea0003800000 */
.L_x_17009:
        /* <DEDUP_REMOVED lines=10> */
.L_x_17012:
[----:B------:R-:W0:Y:S02]  /*55c0*/  I2F R28, R28 ;  /* 0x0000001c001c7306 */ /* 0x000e240000201400 */
[----:B0-----:R-:W-:-:S04]  /*55d0*/  F2FP.PACK_AB R3, RZ, R28 ;  /* 0x0000001cff03723e */ /* 0x001fc800000000ff */
[----:B------:R-:W-:-:S05]  /*55e0*/  PRMT R3, R3, 0x5410, RZ ;  /* 0x0000541003037816 */ /* 0x000fca00000000ff */
[----:B------:R0:W-:Y:S01]  /*55f0*/  STG.E [R8.64], R3 ;  /* 0x0000000308007986 */ /* 0x0001e2000c101924 */
[----:B------:R-:W-:Y:S05]  /*5600*/  BRA `(.L_x_17006) ;  /* 0x00000ae000007947 */ /* 0x000fea0003800000 */
.L_x_17011:
[----:B------:R-:W0:Y:S02]  /*5610*/  I2F.F64 R28, R28 ;  /* 0x0000001c001c7312 */ /* 0x000e240000201c00 */
[----:B0-----:R0:W-:Y:S01]  /*5620*/  STG.E.64 [R8.64], R28 ;  /* 0x0000001c08007986 */ /* 0x0011e2000c101b24 */
[----:B------:R-:W-:Y:S05]  /*5630*/  BRA `(.L_x_17006) ;  /* 0x00000ab000007947 */ /* 0x000fea0003800000 */
.L_x_17001:
        /* <DEDUP_REMOVED lines=12> */
.L_x_17015:
[----:B------:R-:W0:Y:S01]  /*5700*/  I2F.F64 R4, R28 ;  /* 0x0000001c00047312 */ /* 0x000e220000201c00 */
[----:B------:R-:W-:-:S05]  /*5710*/  CS2R R6, SRZ ;  /* 0x0000000000067805 */ /* 0x000fca000001ff00 */
[----:B0-----:R0:W-:Y:S01]  /*5720*/  STG.E.128 [R8.64], R4 ;  /* 0x0000000408007986 */ /* 0x0011e2000c101d24 */
[----:B------:R-:W-:Y:S05]  /*5730*/  BRA `(.L_x_17006) ;  /* 0x000009b000007947 */ /* 0x000fea0003800000 */
.L_x_17014:
        /* <DEDUP_REMOVED lines=21> */
.L_x_17019:
[----:B------:R-:W-:Y:S05]  /*5890*/  BSYNC B0 ;  /* 0x0000000000007941 */ /* 0x000fea0003800000 */
.L_x_17018:
[----:B------:R-:W-:-:S05]  /*58a0*/  LOP3.LUT R5, R0, R5, RZ, 0xfc, !PT ;  /* 0x0000000500057212 */ /* 0x000fca00078efcff */
[----:B------:R0:W-:Y:S01]  /*58b0*/  STG.E.U8 [R8.64], R5 ;  /* 0x0000000508007986 */ /* 0x0001e2000c101124 */
[----:B------:R-:W-:Y:S05]  /*58c0*/  BRA `(.L_x_17006) ;  /* 0x0000082000007947 */ /* 0x000fea0003800000 */
.L_x_17017:
        /* <DEDUP_REMOVED lines=13> */
.L_x_17021:
[----:B------:R-:W-:Y:S01]  /*59a0*/  IMAD.MOV.U32 R0, RZ, RZ, 0x7f ;  /* 0x0000007fff007424 */ /* 0x000fe200078e00ff */
[----:B------:R-:W-:-:S04]  /*59b0*/  ISETP.GT.U32.AND P0, PT, R3, 0x7f800000, PT ;  /* 0x7f8000000300780c */ /* 0x000fc80003f04070 */
[----:B------:R-:W-:-:S04]  /*59c0*/  SEL R0, R0, 0x7c, P0 ;  /* 0x0000007c00007807 */ /* 0x000fc80000000000 */
.L_x_17022:
[----:B------:R-:W-:Y:S05]  /*59d0*/  BSYNC B0 ;  /* 0x0000000000007941 */ /* 0x000fea0003800000 */
.L_x_17020:
[----:B------:R-:W-:-:S04]  /*59e0*/  LOP3.LUT R3, R5, 0x80000000, RZ, 0xc0, !PT ;  /* 0x8000000005037812 */ /* 0x000fc800078ec0ff */
[----:B------:R-:W-:-:S04]  /*59f0*/  SHF.R.U32.HI R3, RZ, 0x18, R3 ;  /* 0x00000018ff037819 */ /* 0x000fc80000011603 */
[----:B------:R-:W-:-:S05]  /*5a00*/  LOP3.LUT R3, R0, R3, RZ, 0xfc, !PT ;  /* 0x0000000300037212 */ /* 0x000fca00078efcff */
[----:B------:R0:W-:Y:S01]  /*5a10*/  STG.E.U8 [R8.64], R3 ;  /* 0x0000000308007986 */ /* 0x0001e2000c101124 */
[----:B------:R-:W-:Y:S05]  /*5a20*/  BRA `(.L_x_17006) ;  /* 0x000006c000007947 */ /* 0x000fea0003800000 */
.L_x_17016:
[----:B------:R-:W0:Y:S02]  /*5a30*/  I2F R0, R28 ;  /* 0x0000001c00007306 */ /* 0x000e240000201400 */
[----:B0-----:R-:W-:-:S05]  /*5a40*/  F2FP.BF16.PACK_AB R0, RZ, R0 ;  /* 0x00000000ff00723e */ /* 0x001fca00000010ff */
[----:B------:R0:W-:Y:S01]  /*5a50*/  STG.E.U16 [R8.64], R0 ;  /* 0x0000000008007986 */ /* 0x0001e2000c101524 */
[----:B------:R-:W-:Y:S05]  /*5a60*/  BRA `(.L_x_17006) ;  /* 0x0000068000007947 */ /* 0x000fea0003800000 */
.L_x_17013:
        /* <DEDUP_REMOVED lines=10> */
.L_x_17025:
        /* <DEDUP_REMOVED lines=17> */
.L_x_17028:
[----:B------:R-:W-:-:S04]  /*5c20*/  LOP3.LUT R3, R5, 0x80000000, RZ, 0xc0, !PT ;  /* 0x8000000005037812 */ /* 0x000fc800078ec0ff */
[----:B------:R-:W-:-:S04]  /*5c30*/  SHF.R.U32.HI R3, RZ, 0x18, R3 ;  /* 0x00000018ff037819 */ /* 0x000fc80000011603 */
[----:B------:R-:W-:-:S04]  /*5c40*/  LOP3.LUT R0, R0, R3, RZ, 0xfc, !PT ;  /* 0x0000000300007212 */ /* 0x000fc800078efcff */
[----:B------:R-:W-:Y:S02]  /*5c50*/  PRMT R4, R0, 0x7610, R4 ;  /* 0x0000761000047816 */ /* 0x000fe40000000004 */
.L_x_17027:
[----:B------:R-:W-:Y:S05]  /*5c60*/  BSYNC B0 ;  /* 0x0000000000007941 */ /* 0x000fea0003800000 */
.L_x_17026:
[----:B------:R0:W-:Y:S01]  /*5c70*/  STG.E.U8 [R8.64], R4 ;  /* 0x0000000408007986 */ /* 0x0001e2000c101124 */
[----:B------:R-:W-:Y:S05]  /*5c80*/  BRA `(.L_x_17006) ;  /* 0x0000046000007947 */ /* 0x000fea0003800000 */
.L_x_17024:
        /* <DEDUP_REMOVED lines=17> */
.L_x_17031:
[----:B------:R-:W-:-:S04]  /*5da0*/  LOP3.LUT R3, R5, 0x80000000, RZ, 0xc0, !PT ;  /* 0x8000000005037812 */ /* 0x000fc800078ec0ff */
[----:B------:R-:W-:-:S04]  /*5db0*/  SHF.R.U32.HI R3, RZ, 0x18, R3 ;  /* 0x00000018ff037819 */ /* 0x000fc80000011603 */
[----:B------:R-:W-:-:S04]  /*5dc0*/  LOP3.LUT R0, R0, R3, RZ, 0xfc, !PT ;  /* 0x0000000300007212 */ /* 0x000fc800078efcff */
[----:B------:R-:W-:Y:S02]  /*5dd0*/  PRMT R4, R0, 0x7610, R4 ;  /* 0x0000761000047816 */ /* 0x000fe40000000004 */
.L_x_17030:
[----:B------:R-:W-:Y:S05]  /*5de0*/  BSYNC B0 ;  /* 0x0000000000007941 */ /* 0x000fea0003800000 */
.L_x_17029:
[----:B------:R0:W-:Y:S01]  /*5df0*/  STG.E.U8 [R8.64], R4 ;  /* 0x0000000408007986 */ /* 0x0001e2000c101124 */
[----:B------:R-:W-:Y:S05]  /*5e00*/  BRA `(.L_x_17006) ;  /* 0x000002e000007947 */ /* 0x000fea0003800000 */
.L_x_17023:
        /* <DEDUP_REMOVED lines=22> */
.L_x_17005:
        /* <DEDUP_REMOVED lines=20> */
.L_x_17033:
[----:B------:R-:W-:-:S05]  /*60b0*/  SHF.R.S32.HI R29, RZ, 0x1f, R28 ;  /* 0x0000001fff1d7819 */ /* 0x000fca000001141c */
[----:B------:R0:W-:Y:S01]  /*60c0*/  STG.E.64 [R8.64], R28 ;  /* 0x0000001c08007986 */ /* 0x0001e2000c101b24 */
[----:B------:R-:W-:Y:S05]  /*60d0*/  BRA `(.L_x_17006) ;  /* 0x0000001000007947 */ /* 0x000fea0003800000 */
.L_x_17032:
[----:B------:R0:W-:Y:S02]  /*60e0*/  STG.E [R8.64], R28 ;  /* 0x0000001c08007986 */ /* 0x0001e4000c101924 */
.L_x_17006:
        /* <DEDUP_REMOVED lines=19> */
[----:B-----5:R0:W-:Y:S01]  /*6220*/  STG.E.U8 [R4.64], R24 ;  /* 0x0000001804007986 */ /* 0x0201e2000c101124 */
[----:B------:R-:W-:Y:S05]  /*6230*/  BRA `(.L_x_17039) ;  /* 0x00000d7000007947 */ /* 0x000fea0003800000 */
.L_x_17037:
[----:B-----5:R0:W-:Y:S01]  /*6240*/  STG.E.U8 [R4.64], R24 ;  /* 0x0000001804007986 */ /* 0x0201e2000c101124 */
[----:B------:R-:W-:Y:S05]  /*6250*/  BRA `(.L_x_17039) ;  /* 0x00000d5000007947 */ /* 0x000fea0003800000 */
.L_x_17036:
[----:B------:R-:W-:-:S13]  /*6260*/  ISETP.NE.AND P0, PT, R0, 0x2, PT ;  /* 0x000000020000780c */ /* 0x000fda0003f05270 */
[----:B------:R-:W-:Y:S05]  /*6270*/  @!P0 BRA `(.L_x_17040) ;  /* 0x0000009000008947 */ /* 0x000fea0003800000 */
[----:B------:R-:W-:-:S13]  /*6280*/  ISETP.NE.AND P0, PT, R0, 0x3, PT ;  /* 0x000000030000780c */ /* 0x000fda0003f05270 */
[----:B------:R-:W-:Y:S05]  /*6290*/  @!P0 BRA `(.L_x_17041) ;  /* 0x0000005000008947 */ /* 0x000fea0003800000 */
[----:B------:R-:W-:-:S13]  /*62a0*/  ISETP.NE.AND P0, PT, R0, 0x4, PT ;  /* 0x000000040000780c */ /* 0x000fda0003f05270 */
[----:B------:R-:W-:Y:S05]  /*62b0*/  @P0 BRA `(.L_x_17038) ;  /* 0x00000b7000000947 */ /* 0x000fea0003800000 */
[----:B-----5:R-:W-:-:S05]  /*62c0*/  SHF.R.S32.HI R25, RZ, 0x1f, R24 ;  /* 0x0000001fff197819 */ /* 0x020fca0000011418 */
[----:B------:R0:W-:Y:S01]  /*62d0*/  STG.E.64 [R4.64], R24 ;  /* 0x0000001804007986 */ /* 0x0001e2000c101b24 */
[----:B------:R-:W-:Y:S05]  /*62e0*/  BRA `(.L_x_17039) ;  /* 0x00000cc000007947 */ /* 0x000fea0003800000 */
.L_x_17041:
[----:B-----5:R0:W-:Y:S01]  /*62f0*/  STG.E [R4.64], R24 ;  /* 0x0000001804007986 */ /* 0x0201e2000c101924 */
[----:B------:R-:W-:Y:S05]  /*6300*/  BRA `(.L_x_17039) ;  /* 0x00000ca000007947 */ /* 0x000fea0003800000 */
.L_x_17040:
[----:B-----5:R0:W-:Y:S01]  /*6310*/  STG.E.U16 [R4.64], R24 ;  /* 0x0000001804007986 */ /* 0x0201e2000c101524 */
[----:B------:R-:W-:Y:S05]  /*6320*/  BRA `(.L_x_17039) ;  /* 0x00000c8000007947 */ /* 0x000fea0003800000 */
.L_x_17035:
[----:B------:R-:W-:-:S13]  /*6330*/  ISETP.GT.AND P0, PT, R0, 0x6, PT ;  /* 0x000000060000780c */ /* 0x000fda0003f04270 */
[----:B------:R-:W-:Y:S05]  /*6340*/  @P0 BRA `(.L_x_17042) ;  /* 0x000000b000000947 */ /* 0x000fea0003800000 */
[----:B------:R-:W-:-:S13]  /*6350*/  ISETP.NE.AND P0, PT, R0, 0x5, PT ;  /* 0x000000050000780c */ /* 0x000fda0003f05270 */
[----:B------:R-:W-:Y:S05]  /*6360*/  @!P0 BRA `(.L_x_17043) ;  /* 0x0000005000008947 */ /* 0x000fea0003800000 */
[----:B------:R-:W-:-:S13]  /*6370*/  ISETP.NE.AND P0, PT, R0, 0x6, PT ;  /* 0x000000060000780c */ /* 0x000fda0003f05270 */
[----:B------:R-:W-:Y:S05]  /*6380*/  @P0 BRA `(.L_x_17038) ;  /* 0x00000aa000000947 */ /* 0x000fea0003800000 */
[----:B-----5:R-:W0:Y:S02]  /*6390*/  I2F R3, R24 ;  /* 0x0000001800037306 */ /* 0x020e240000201400 */
[----:B0-----:R0:W-:Y:S01]  /*63a0*/  STG.E [R4.64], R3 ;  /* 0x0000000304007986 */ /* 0x0011e2000c101924 */
[----:B------:R-:W-:Y:S05]  /*63b0*/  BRA `(.L_x_17039) ;  /* 0x00000bf000007947 */ /* 0x000fea0003800000 */
.L_x_17043:
[----:B-----5:R-:W0:Y:S02]  /*63c0*/  I2F R0, R24 ;  /* 0x0000001800007306 */ /* 0x020e240000201400 */
[----:B0-----:R-:W-:-:S05]  /*63d0*/  F2FP.PACK_AB R0, RZ, R0 ;  /* 0x00000000ff00723e */ /* 0x001fca00000000ff */
[----:B------:R0:W-:Y:S01]  /*63e0*/  STG.E.U16 [R4.64], R0 ;  /* 0x0000000004007986 */ /* 0x0001e2000c101524 */
[----:B------:R-:W-:Y:S05]  /*63f0*/  BRA `(.L_x_17039) ;  /* 0x00000bb000007947 */ /* 0x000fea0003800000 */
.L_x_17042:
        /* <DEDUP_REMOVED lines=8> */
[----:B0-----:R0:W-:Y:S01]  /*6480*/  STG.E.64 [R4.64], R24 ;  /* 0x0000001804007986 */ /* 0x0011e2000c101b24 */
[----:B------:R-:W-:Y:S05]  /*6490*/  BRA `(.L_x_17039) ;  /* 0x00000b1000007947 */ /* 0x000fea0003800000 */
.L_x_17045:
[----:B-----5:R-:W0:Y:S02]  /*64a0*/  I2F R24, R24 ;  /* 0x0000001800187306 */ /* 0x020e240000201400 */
[----:B0-----:R-:W-:-:S04]  /*64b0*/  F2FP.PACK_AB R3, RZ, R24 ;  /* 0x00000018ff03723e */ /* 0x001fc800000000ff */
[----:B------:R-:W-:-:S05]  /*64c0*/  PRMT R3, R3, 0x5410, RZ ;  /* 0x0000541003037816 */ /* 0x000fca00000000ff */
[----:B------:R0:W-:Y:S01]  /*64d0*/  STG.E [R4.64], R3 ;  /* 0x0000000304007986 */ /* 0x0001e2000c101924 */
[----:B------:R-:W-:Y:S05]  /*64e0*/  BRA `(.L_x_17039) ;  /* 0x00000ac000007947 */ /* 0x000fea0003800000 */
.L_x_17044:
[----:B-----5:R-:W0:Y:S02]  /*64f0*/  I2F.F64 R24, R24 ;  /* 0x0000001800187312 */ /* 0x020e240000201c00 */
[----:B0-----:R0:W-:Y:S01]  /*6500*/  STG.E.64 [R4.64], R24 ;  /* 0x0000001804007986 */ /* 0x0011e2000c101b24 */
[----:B------:R-:W-:Y:S05]  /*6510*/  BRA `(.L_x_17039) ;  /* 0x00000a9000007947 */ /* 0x000fea0003800000 */
.L_x_17034:
        /* <DEDUP_REMOVED lines=10> */
[----:B------:R0:W-:Y:S01]  /*65c0*/  STG.E.U8 [R4.64], R3 ;  /* 0x0000000304007986 */ /* 0x0001e2000c101124 */
[----:B------:R-:W-:Y:S05]  /*65d0*/  BRA `(.L_x_17039) ;  /* 0x000009d000007947 */ /* 0x000fea0003800000 */
.L_x_17048:
[----:B-----5:R-:W0:Y:S01]  /*65e0*/  I2F.F64 R24, R24 ;  /* 0x0000001800187312 */ /* 0x020e220000201c00 */
[----:B------:R-:W-:-:S05]  /*65f0*/  CS2R R26, SRZ ;  /* 0x00000000001a7805 */ /* 0x000fca000001ff00 */
[----:B0-----:R0:W-:Y:S01]  /*6600*/  STG.E.128 [R4.64], R24 ;  /* 0x0000001804007986 */ /* 0x0011e2000c101d24 */
[----:B------:R-:W-:Y:S05]  /*6610*/  BRA `(.L_x_17039) ;  /* 0x0000099000007947 */ /* 0x000fea0003800000 */
.L_x_17047:
        /* <DEDUP_REMOVED lines=21> */
.L_x_17052:
[----:B------:R-:W-:Y:S05]  /*6770*/  BSYNC B0 ;  /* 0x0000000000007941 */ /* 0x000fea0003800000 */
.L_x_17051:
[----:B------:R-:W-:-:S05]  /*6780*/  LOP3.LUT R7, R0, R7, RZ, 0xfc, !PT ;  /* 0x0000000700077212 */ /* 0x000fca00078efcff */
[----:B------:R0:W-:Y:S01]  /*6790*/  STG.E.U8 [R4.64], R7 ;  /* 0x0000000704007986 */ /* 0x0001e2000c101124 */
[----:B------:R-:W-:Y:S05]  /*67a0*/  BRA `(.L_x_17039) ;  /* 0x0000080000007947 */ /* 0x000fea0003800000 */
.L_x_17050:
        /* <DEDUP_REMOVED lines=13> */
.L_x_17054:
[----:B------:R-:W-:Y:S01]  /*6880*/  IMAD.MOV.U32 R0, RZ, RZ, 0x7f ;  /* 0x0000007fff007424 */ /* 0x000fe200078e00ff */
[----:B------:R-:W-:-:S04]  /*6890*/  ISETP.GT.U32.AND P0, PT, R3, 0x7f800000, PT ;  /* 0x7f8000000300780c */ /* 0x000fc80003f04070 */
[----:B------:R-:W-:-:S04]  /*68a0*/  SEL R0, R0, 0x7c, P0 ;  /* 0x0000007c00007807 */ /* 0x000fc80000000000 */
.L_x_17055:
[----:B------:R-:W-:Y:S05]  /*68b0*/  BSYNC B0 ;  /* 0x0000000000007941 */ /* 0x000fea0003800000 */
.L_x_17053:
[----:B------:R-:W-:-:S04]  /*68c0*/  LOP3.LUT R3, R7, 0x80000000, RZ, 0xc0, !PT ;  /* 0x8000000007037812 */ /* 0x000fc800078ec0ff */
[----:B------:R-:W-:-:S04]  /*68d0*/  SHF.R.U32.HI R3, RZ, 0x18, R3 ;  /* 0x00000018ff037819 */ /* 0x000fc80000011603 */
[----:B------:R-:W-:-:S05]  /*68e0*/  LOP3.LUT R3, R0, R3, RZ, 0xfc, !PT ;  /* 0x0000000300037212 */ /* 0x000fca00078efcff */
[----:B------:R0:W-:Y:S01]  /*68f0*/  STG.E.U8 [R4.64], R3 ;  /* 0x0000000304007986 */ /* 0x0001e2000c101124 */
[----:B------:R-:W-:Y:S05]  /*6900*/  BRA `(.L_x_17039) ;  /* 0x000006a000007947 */ /* 0x000fea0003800000 */
.L_x_17049:
[----:B-----5:R-:W0:Y:S02]  /*6910*/  I2F R0, R24 ;  /* 0x0000001800007306 */ /* 0x020e240000201400 */
[----:B0-----:R-:W-:-:S05]  /*6920*/  F2FP.BF16.PACK_AB R0, RZ, R0 ;  /* 0x00000000ff00723e */ /* 0x001fca00000010ff */
[----:B------:R0:W-:Y:S01]  /*6930*/  STG.E.U16 [R4.64], R0 ;  /* 0x0000000004007986 */ /* 0x0001e2000c101524 */
[----:B------:R-:W-:Y:S05]  /*6940*/  BRA `(.L_x_17039) ;  /* 0x0000066000007947 */ /* 0x000fea0003800000 */
.L_x_17046:
        /* <DEDUP_REMOVED lines=8> */
[----:B-----5:R0:W-:Y:S01]  /*69d0*/  STG.E.U16 [R4.64], R24 ;  /* 0x0000001804007986 */ /* 0x0201e2000c101524 */
[----:B------:R-:W-:Y:S05]  /*69e0*/  BRA `(.L_x_17039) ;  /* 0x000005c000007947 */ /* 0x000fea0003800000 */
.L_x_17058:
        /* <DEDUP_REMOVED lines=17> */
.L_x_17061:
[----:B------:R-:W-:-:S04]  /*6b00*/  LOP3.LUT R0, R7, 0x80000000, RZ, 0xc0, !PT ;  /* 0x8000000007007812 */ /* 0x000fc800078ec0ff */
[----:B------:R-:W-:-:S04]  /*6b10*/  SHF.R.U32.HI R0, RZ, 0x18, R0 ;  /* 0x00000018ff007819 */ /* 0x000fc80000011600 */
[----:B------:R-:W-:Y:S02]  /*6b20*/  LOP3.LUT R0, R3, R0, RZ, 0xfc, !PT ;  /* 0x0000000003007212 */ /* 0x000fe400078efcff */
.L_x_17060:
[----:B------:R-:W-:Y:S05]  /*6b30*/  BSYNC B0 ;  /* 0x0000000000007941 */ /* 0x000fea0003800000 */
.L_x_17059:
[----:B------:R0:W-:Y:S01]  /*6b40*/  STG.E.U8 [R4.64], R0 ;  /* 0x0000000004007986 */ /* 0x0001e2000c101124 */
[----:B------:R-:W-:Y:S05]  /*6b50*/  BRA `(.L_x_17039) ;  /* 0x0000045000007947 */ /* 0x000fea0003800000 */
.L_x_17057:
        /* <DEDUP_REMOVED lines=17> */
.L_x_17064:
[----:B------:R-:W-:-:S04]  /*6c70*/  LOP3.LUT R0, R7, 0x80000000, RZ, 0xc0, !PT ;  /* 0x8000000007007812 */ /* 0x000fc800078ec0ff */
[----:B------:R-:W-:-:S04]  /*6c80*/  SHF.R.U32.HI R0, RZ, 0x18, R0 ;  /* 0x00000018ff007819 */ /* 0x000fc80000011600 */
[----:B------:R-:W-:Y:S02]  /*6c90*/  LOP3.LUT R0, R3, R0, RZ, 0xfc, !PT ;  /* 0x0000000003007212 */ /* 0x000fe400078efcff */
.L_x_17063:
[----:B------:R-:W-:Y:S05]  /*6ca0*/  BSYNC B0 ;  /* 0x0000000000007941 */ /* 0x000fea0003800000 */
.L_x_17062:
[----:B------:R0:W-:Y:S01]  /*6cb0*/  STG.E.U8 [R4.64], R0 ;  /* 0x0000000004007986 */ /* 0x0001e2000c101124 */
[----:B------:R-:W-:Y:S05]  /*6cc0*/  BRA `(.L_x_17039) ;  /* 0x000002e000007947 */ /* 0x000fea0003800000 */
.L_x_17056:
        /* <DEDUP_REMOVED lines=22> */
.L_x_17038:
        /* <DEDUP_REMOVED lines=20> */
.L_x_17066:
[----:B-----5:R-:W-:-:S05]  /*6f70*/  SHF.R.S32.HI R25, RZ, 0x1f, R24 ;  /* 0x0000001fff197819 */ /* 0x020fca0000011418 */
[----:B------:R0:W-:Y:S01]  /*6f80*/  STG.E.64 [R4.64], R24 ;  /* 0x0000001804007986 */ /* 0x0001e2000c101b24 */
[----:B------:R-:W-:Y:S05]  /*6f90*/  BRA `(.L_x_17039) ;  /* 0x0000001000007947 */ /* 0x000fea0003800000 */
.L_x_17065:
[----:B-----5:R0:W-:Y:S02]  /*6fa0*/  STG.E [R4.64], R24 ;  /* 0x0000001804007986 */ /* 0x0201e4000c101924 */
.L_x_17039:
[----:B------:R-:W-:Y:S02]  /*6fb0*/  IADD3 R19, R19, 0x80, RZ ;  /* 0x0000008013137810 */ /* 0x000fe40007ffe0ff */
.L_x_17000:
[----:B------:R-:W-:Y:S05]  /*6fc0*/  BSYNC B6 ;  /* 0x0000000000067941 */ /* 0x000fea0003800000 */
.L_x_16999:
        /* <DEDUP_REMOVED lines=17> */
[----:B--2--5:R-:W-:Y:S01]  /*70e0*/  STG.E.U8 [R4.64], R22 ;  /* 0x0000001604007986 */ /* 0x024fe2000c101124 */
[----:B------:R-:W-:Y:S05]  /*70f0*/  EXIT ;  /* 0x000000000000794d */ /* 0x000fea0003800000 */
.L_x_17070:
[----:B--2--5:R-:W-:Y:S01]  /*7100*/  STG.E.U8 [R4.64], R22 ;  /* 0x0000001604007986 */ /* 0x024fe2000c101124 */
[----:B------:R-:W-:Y:S05]  /*7110*/  EXIT ;  /* 0x000000000000794d */ /* 0x000fea0003800000 */
.L_x_17069:
[----:B------:R-:W-:-:S13]  /*7120*/  ISETP.NE.AND P0, PT, R0, 0x2, PT ;  /* 0x000000020000780c */ /* 0x000fda0003f05270 */
[----:B------:R-:W-:Y:S05]  /*7130*/  @!P0 BRA `(.L_x_17072) ;  /* 0x0000009000008947 */ /* 0x000fea0003800000 */
[----:B------:R-:W-:-:S13]  /*7140*/  ISETP.NE.AND P0, PT, R0, 0x3, PT ;  /* 0x000000030000780c */ /* 0x000fda0003f05270 */
[----:B------:R-:W-:Y:S05]  /*7150*/  @!P0 BRA `(.L_x_17073) ;  /* 0x0000005000008947 */ /* 0x000fea0003800000 */
[----:B------:R-:W-:-:S13]  /*7160*/  ISETP.NE.AND P0, PT, R0, 0x4, PT ;  /* 0x000000040000780c */ /* 0x000fda0003f05270 */
[----:B------:R-:W-:Y:S05]  /*7170*/  @P0 BRA `(.L_x_17071) ;  /* 0x00000b9000000947 */ /* 0x000fea0003800000 */
[----:B-12--5:R-:W-:-:S05]  /*7180*/  SHF.R.S32.HI R23, RZ, 0x1f, R22 ;  /* 0x0000001fff177819 */ /* 0x026fca0000011416 */
[----:B------:R-:W-:Y:S01]  /*7190*/  STG.E.64 [R4.64], R22 ;  /* 0x0000001604007986 */ /* 0x000fe2000c101b24 */
[----:B------:R-:W-:Y:S05]  /*71a0*/  EXIT ;  /* 0x000000000000794d */ /* 0x000fea0003800000 */
.L_x_17073:
[----:B--2--5:R-:W-:Y:S01]  /*71b0*/  STG.E [R4.64], R22 ;  /* 0x0000001604007986 */ /* 0x024fe2000c101924 */
[----:B------:R-:W-:Y:S05]  /*71c0*/  EXIT ;  /* 0x000000000000794d */ /* 0x000fea0003800000 */
.L_x_17072:
[----:B--2--5:R-:W-:Y:S01]  /*71d0*/  STG.E.U16 [R4.64], R22 ;  /* 0x0000001604007986 */ /* 0x024fe2000c101524 */
[----:B------:R-:W-:Y:S05]  /*71e0*/  EXIT ;  /* 0x000000000000794d */ /* 0x000fea0003800000 */
.L_x_17068:
[----:B------:R-:W-:-:S13]  /*71f0*/  ISETP.GT.AND P0, PT, R0, 0x6, PT ;  /* 0x000000060000780c */ /* 0x000fda0003f04270 */
[----:B------:R-:W-:Y:S05]  /*7200*/  @P0 BRA `(.L_x_17074) ;  /* 0x000000b000000947 */ /* 0x000fea0003800000 */
[----:B------:R-:W-:-:S13]  /*7210*/  ISETP.NE.AND P0, PT, R0, 0x5, PT ;  /* 0x000000050000780c */ /* 0x000fda0003f05270 */
[----:B------:R-:W-:Y:S05]  /*7220*/  @!P0 BRA `(.L_x_17075) ;  /* 0x0000005000008947 */ /* 0x000fea0003800000 */
[----:B------:R-:W-:-:S13]  /*7230*/  ISETP.NE.AND P0, PT, R0, 0x6, PT ;  /* 0x000000060000780c */ /* 0x000fda0003f05270 */
[----:B------:R-:W-:Y:S05]  /*7240*/  @P0 BRA `(.L_x_17071) ;  /* 0x00000ac000000947 */ /* 0x000fea0003800000 */
[----:B--2--5:R-:W0:Y:S02]  /*7250*/  I2F R3, R22 ;  /* 0x0000001600037306 */ /* 0x024e240000201400 */
[----:B0-----:R-:W-:Y:S01]  /*7260*/  STG.E [R4.64], R3 ;  /* 0x0000000304007986 */ /* 0x001fe2000c101924 */
[----:B------:R-:W-:Y:S05]  /*7270*/  EXIT ;  /* 0x000000000000794d */ /* 0x000fea0003800000 */
.L_x_17075:
[----:B--2--5:R-:W0:Y:S02]  /*7280*/  I2F R0, R22 ;  /* 0x0000001600007306 */ /* 0x024e240000201400 */
[----:B0-----:R-:W-:-:S05]  /*7290*/  F2FP.PACK_AB R0, RZ, R0 ;  /* 0x00000000ff00723e */ /* 0x001fca00000000ff */
[----:B------:R-:W-:Y:S01]  /*72a0*/  STG.E.U16 [R4.64], R0 ;  /* 0x0000000004007986 */ /* 0x000fe2000c101524 */
[----:B------:R-:W-:Y:S05]  /*72b0*/  EXIT ;  /* 0x000000000000794d */ /* 0x000fea0003800000 */
.L_x_17074:
[----:B------:R-:W-:-:S13]  /*72c0*/  ISETP.NE.AND P0, PT, R0, 0x7, PT ;  /* 0x000000070000780c */ /* 0x000fda0003f05270 */
[----:B------:R-:W-:Y:S05]  /*72d0*/  @!P0 BRA `(.L_x_17076) ;  /* 0x000000d000008947 */ /* 0x000fea0003800000 */
[----:B------:R-:W-:-:S13]  /*72e0*/  ISETP.NE.AND P0, PT, R0, 0x8, PT ;  /* 0x000000080000780c */ /* 0x000fda0003f05270 */
[----:B------:R-:W-:Y:S05]  /*72f0*/  @!P0 BRA `(.L_x_17077) ;  /* 0x0000006000008947 */ /* 0x000fea0003800000 */
[----:B------:R-:W-:-:S13]  /*7300*/  ISETP.NE.AND P0, PT, R0, 0x9, PT ;  /* 0x000000090000780c */ /* 0x000fda0003f05270 */
[----:B------:R-:W-:Y:S05]  /*7310*/  @P0 BRA `(.L_x_17071) ;  /* 0x000009f000000947 */ /* 0x000fea0003800000 */
[----:B--2--5:R-:W0:Y:S01]  /*7320*/  I2F R22, R22 ;  /* 0x0000001600167306 */ /* 0x024e220000201400 */
[----:B-1----:R-:W-:-:S05]  /*7330*/  IMAD.MOV.U32 R23, RZ, RZ, RZ ;  /* 0x000000ffff177224 */ /* 0x002fca00078e00ff */
[----:B0-----:R-:W-:Y:S01]  /*7340*/  STG.E.64 [R4.64], R22 ;  /* 0x0000001604007986 */ /* 0x001fe2000c101b24 */
[----:B------:R-:W-:Y:S05]  /*7350*/  EXIT ;  /* 0x000000000000794d */ /* 0x000fea0003800000 */
.L_x_17077:
[----:B--2--5:R-:W0:Y:S02]  /*7360*/  I2F R22, R22 ;  /* 0x0000001600167306 */ /* 0x024e240000201400 */
[----:B0-----:R-:W-:-:S04]  /*7370*/  F2FP.PACK_AB R3, RZ, R22 ;  /* 0x00000016ff03723e */ /* 0x001fc800000000ff */
[----:B------:R-:W-:-:S05]  /*7380*/  PRMT R3, R3, 0x5410, RZ ;  /* 0x0000541003037816 */ /* 0x000fca00000000ff */
[----:B------:R-:W-:Y:S01]  /*7390*/  STG.E [R4.64], R3 ;  /* 0x0000000304007986 */ /* 0x000fe2000c101924 */
[----:B------:R-:W-:Y:S05]  /*73a0*/  EXIT ;  /* 0x000000000000794d */ /* 0x000fea0003800000 */
.L_x_17076:
[----:B-12--5:R-:W0:Y:S02]  /*73b0*/  I2F.F64 R22, R22 ;  /* 0x0000001600167312 */ /* 0x026e240000201c00 */
[----:B0-----:R-:W-:Y:S01]  /*73c0*/  STG.E.64 [R4.64], R22 ;  /* 0x0000001604007986 */ /* 0x001fe2000c101b24 */
[----:B------:R-:W-:Y:S05]  /*73d0*/  EXIT ;  /* 0x000000000000794d */ /* 0x000fea0003800000 */
.L_x_17067:
        /* <DEDUP_REMOVED lines=10> */
[----:B------:R-:W-:Y:S01]  /*7480*/  STG.E.U8 [R4.64], R3 ;  /* 0x0000000304007986 */ /* 0x000fe2000c101124 */
[----:B------:R-:W-:Y:S05]  /*7490*/  EXIT ;  /* 0x000000000000794d */ /* 0x000fea0003800000 */
.L_x_17080:
[----:B--2--5:R-:W0:Y:S01]  /*74a0*/  I2F.F64 R8, R22 ;  /* 0x0000001600087312 */ /* 0x024e220000201c00 */
[----:B------:R-:W-:-:S05]  /*74b0*/  CS2R R10, SRZ ;  /* 0x00000000000a7805 */ /* 0x000fca000001ff00 */
[----:B0-----:R-:W-:Y:S01]  /*74c0*/  STG.E.128 [R4.64], R8 ;  /* 0x0000000804007986 */ /* 0x001fe2000c101d24 */
[----:B------:R-:W-:Y:S05]  /*74d0*/  EXIT ;  /* 0x000000000000794d */ /* 0x000fea0003800000 */
.L_x_17079:
        /* <DEDUP_REMOVED lines=21> */
.L_x_17084:
[----:B------:R-:W-:Y:S05]  /*7630*/  BSYNC B0 ;  /* 0x0000000000007941 */ /* 0x000fea0003800000 */
.L_x_17083:
[----:B------:R-:W-:-:S05]  /*7640*/  LOP3.LUT R3, R0, R3, RZ, 0xfc, !PT ;  /* 0x0000000300037212 */ /* 0x000fca00078efcff */
[----:B------:R-:W-:Y:S01]  /*7650*/  STG.E.U8 [R4.64], R3 ;  /* 0x0000000304007986 */ /* 0x000fe2000c101124 */
[----:B------:R-:W-:Y:S05]  /*7660*/  EXIT ;  /* 0x000000000000794d */ /* 0x000fea0003800000 */
.L_x_17082:
        /* <DEDUP_REMOVED lines=13> */
.L_x_17086:
[----:B------:R-:W-:Y:S01]  /*7740*/  IMAD.MOV.U32 R0, RZ, RZ, 0x7f ;  /* 0x0000007fff007424 */ /* 0x000fe200078e00ff */
[----:B------:R-:W-:-:S04]  /*7750*/  ISETP.GT.U32.AND P0, PT, R2, 0x7f800000, PT ;  /* 0x7f8000000200780c */ /* 0x000fc80003f04070 */
[----:B------:R-:W-:-:S04]  /*7760*/  SEL R0, R0, 0x7c, P0 ;  /* 0x0000007c00007807 */ /* 0x000fc80000000000 */
.L_x_17087:
[----:B------:R-:W-:Y:S05]  /*7770*/  BSYNC B0 ;  /* 0x0000000000007941 */ /* 0x000fea0003800000 */
.L_x_17085:
[----:B------:R-:W-:-:S04]  /*7780*/  LOP3.LUT R2, R3, 0x80000000, RZ, 0xc0, !PT ;  /* 0x8000000003027812 */ /* 0x000fc800078ec0ff */
[----:B------:R-:W-:-:S04]  /*7790*/  SHF.R.U32.HI R3, RZ, 0x18, R2 ;  /* 0x00000018ff037819 */ /* 0x000fc80000011602 */
[----:B------:R-:W-:-:S05]  /*77a0*/  LOP3.LUT R3, R0, R3, RZ, 0xfc, !PT ;  /* 0x0000000300037212 */ /* 0x000fca00078efcff */
[----:B------:R-:W-:Y:S01]  /*77b0*/  STG.E.U8 [R4.64], R3 ;  /* 0x0000000304007986 */ /* 0x000fe2000c101124 */
[----:B------:R-:W-:Y:S05]  /*77c0*/  EXIT ;  /* 0x000000000000794d */ /* 0x000fea0003800000 */
.L_x_17081:
[----:B--2--5:R-:W0:Y:S02]  /*77d0*/  I2F R0, R22 ;  /* 0x0000001600007306 */ /* 0x024e240000201400 */
[----:B0-----:R-:W-:-:S05]  /*77e0*/  F2FP.BF16.PACK_AB R0, RZ, R0 ;  /* 0x00000000ff00723e */ /* 0x001fca00000010ff */
[----:B------:R-:W-:Y:S01]  /*77f0*/  STG.E.U16 [R4.64], R0 ;  /* 0x0000000004007986 */ /* 0x000fe2000c101524 */
[----:B------:R-:W-:Y:S05]  /*7800*/  EXIT ;  /* 0x000000000000794d */ /* 0x000fea0003800000 */
.L_x_17078:
        /* <DEDUP_REMOVED lines=8> */
[----:B--2--5:R-:W-:Y:S01]  /*7890*/  STG.E.U16 [R4.64], R22 ;  /* 0x0000001604007986 */ /* 0x024fe2000c101524 */
[----:B------:R-:W-:Y:S05]  /*78a0*/  EXIT ;  /* 0x000000000000794d */ /* 0x000fea0003800000 */
.L_x_17090:
        /* <DEDUP_REMOVED lines=17> */
.L_x_17093:
[----:B------:R-:W-:-:S04]  /*79c0*/  LOP3.LUT R2, R7, 0x80000000, RZ, 0xc0, !PT ;  /* 0x8000000007027812 */ /* 0x000fc800078ec0ff */
[----:B------:R-:W-:-:S04]  /*79d0*/  SHF.R.U32.HI R3, RZ, 0x18, R2 ;  /* 0x00000018ff037819 */ /* 0x000fc80000011602 */
[----:B------:R-:W-:-:S04]  /*79e0*/  LOP3.LUT R0, R0, R3, RZ, 0xfc, !PT ;  /* 0x0000000300007212 */ /* 0x000fc800078efcff */
[----:B------:R-:W-:Y:S02]  /*79f0*/  PRMT R2, R0, 0x7610, R2 ;  /* 0x0000761000027816 */ /* 0x000fe40000000002 */
.L_x_17092:
[----:B------:R-:W-:Y:S05]  /*7a00*/  BSYNC B0 ;  /* 0x0000000000007941 */ /* 0x000fea0003800000 */
.L_x_17091:
[----:B------:R-:W-:Y:S01]  /*7a10*/  STG.E.U8 [R4.64], R2 ;  /* 0x0000000204007986 */ /* 0x000fe2000c101124 */
[----:B------:R-:W-:Y:S05]  /*7a20*/  EXIT ;  /* 0x000000000000794d */ /* 0x000fea0003800000 */
.L_x_17089:
        /* <DEDUP_REMOVED lines=17> */
.L_x_17096:
[----:B------:R-:W-:-:S04]  /*7b40*/  LOP3.LUT R2, R7, 0x80000000, RZ, 0xc0, !PT ;  /* 0x8000000007027812 */ /* 0x000fc800078ec0ff */
[----:B------:R-:W-:-:S04]  /*7b50*/  SHF.R.U32.HI R3, RZ, 0x18, R2 ;  /* 0x00000018ff037819 */ /* 0x000fc80000011602 */
[----:B------:R-:W-:-:S04]  /*7b60*/  LOP3.LUT R0, R0, R3, RZ, 0xfc, !PT ;  /* 0x0000000300007212 */ /* 0x000fc800078efcff */
[----:B------:R-:W-:Y:S02]  /*7b70*/  PRMT R2, R0, 0x7610, R2 ;  /* 0x0000761000027816 */ /* 0x000fe40000000002 */
.L_x_17095:
[----:B------:R-:W-:Y:S05]  /*7b80*/  BSYNC B0 ;  /* 0x0000000000007941 */ /* 0x000fea0003800000 */
.L_x_17094:
[----:B------:R-:W-:Y:S01]  /*7b90*/  STG.E.U8 [R4.64], R2 ;  /* 0x0000000204007986 */ /* 0x000fe2000c101124 */
[----:B------:R-:W-:Y:S05]  /*7ba0*/  EXIT ;  /* 0x000000000000794d */ /* 0x000fea0003800000 */
.L_x_17088:
        /* <DEDUP_REMOVED lines=22> */
.L_x_17071:
        /* <DEDUP_REMOVED lines=20> */
.L_x_17098:
[----:B-12--5:R-:W-:-:S05]  /*7e50*/  SHF.R.S32.HI R23, RZ, 0x1f, R22 ;  /* 0x0000001fff177819 */ /* 0x026fca0000011416 */
[----:B------:R-:W-:Y:S01]  /*7e60*/  STG.E.64 [R4.64], R22 ;  /* 0x0000001604007986 */ /* 0x000fe2000c101b24 */
[----:B------:R-:W-:Y:S05]  /*7e70*/  EXIT ;  /* 0x000000000000794d */ /* 0x000fea0003800000 */
.L_x_17097:
[----:B--2--5:R-:W-:Y:S01]  /*7e80*/  STG.E [R4.64], R22 ;  /* 0x0000001604007986 */ /* 0x024fe2000c101924 */
[----:B------:R-:W-:Y:S05]  /*7e90*/  EXIT ;  /* 0x000000000000794d */ /* 0x000fea0003800000 */
.L_x_17099:
        /* <DEDUP_REMOVED lines=14> */
.L_x_21604:


//--------------------- .text._ZN2at6native18elementwise_kernelILi128ELi2EZNS0_22gpu_kernel_impl_nocastINS0_13AUnaryFunctorIiiiZZZNS0_15binary_internal21div_trunc_kernel_cudaERNS_18TensorIteratorBaseEENKUlvE_clEvENKUlvE1_clEvEUliiE_EEEEvS6_RKT_EUliE_EEviT1_ --------------------------
	.section	.text._ZN2at6native18elementwise_kernelILi128ELi2EZNS0_22gpu_kernel_impl_nocastINS0_13AUnaryFunctorIiiiZZZNS0_15binary_internal21div_trunc_kernel_cudaERNS_18TensorIteratorBaseEENKUlvE_clEvENKUlvE1_clEvEUliiE_EEEEvS6_RKT_EUliE_EEviT1_,"ax",@progbits
	.sectioninfo	@"SHI_REGISTERS=14"
	.align	128
        .global         _ZN2at6native18elementwise_kernelILi128ELi2EZNS0_22gpu_kernel_impl_nocastINS0_13AUnaryFunctorIiiiZZZNS0_15binary_internal21div_trunc_kernel_cudaERNS_18TensorIteratorBaseEENKUlvE_clEvENKUlvE1_clEvEUliiE_EEEEvS6_RKT_EUliE_EEviT1_
        .type           _ZN2at6native18elementwise_kernelILi128ELi2EZNS0_22gpu_kernel_impl_nocastINS0_13AUnaryFunctorIiiiZZZNS0_15binary_internal21div_trunc_kernel_cudaERNS_18TensorIteratorBaseEENKUlvE_clEvENKUlvE1_clEvEUliiE_EEEEvS6_RKT_EUliE_EEviT1_,@function
        .size           _ZN2at6native18elementwise_kernelILi128ELi2EZNS0_22gpu_kernel_impl_nocastINS0_13AUnaryFunctorIiiiZZZNS0_15binary_internal21div_trunc_kernel_cudaERNS_18TensorIteratorBaseEENKUlvE_clEvENKUlvE1_clEvEUliiE_EEEEvS6_RKT_EUliE_EEviT1_,(.L_x_21605 - _ZN2at6native18elementwise_kernelILi128ELi2EZNS0_22gpu_kernel_impl_nocastINS0_13AUnaryFunctorIiiiZZZNS0_15binary_internal21div_trunc_kernel_cudaERNS_18TensorIteratorBaseEENKUlvE_clEvENKUlvE1_clEvEUliiE_EEEEvS6_RKT_EUliE_EEviT1_)
        .other          _ZN2at6native18elementwise_kernelILi128ELi2EZNS0_22gpu_kernel_impl_nocastINS0_13AUnaryFunctorIiiiZZZNS0_15binary_internal21div_trunc_kernel_cudaERNS_18TensorIteratorBaseEENKUlvE_clEvENKUlvE1_clEvEUliiE_EEEEvS6_RKT_EUliE_EEviT1_,@"STO_CUDA_ENTRY STV_DEFAULT"
_ZN2at6native18elementwise_kernelILi128ELi2EZNS0_22gpu_kernel_impl_nocastINS0_13AUnaryFunctorIiiiZZZNS0_15binary_internal21div_trunc_kernel_cudaERNS_18TensorIteratorBaseEENKUlvE_clEvENKUlvE1_clEvEUliiE_EEEEvS6_RKT_EUliE_EEviT1_:
.text._ZN2at6native18elementwise_kernelILi128ELi2EZNS0_22gpu_kernel_impl_nocastINS0_13AUnaryFunctorIiiiZZZNS0_15binary_internal21div_trunc_kernel_cudaERNS_18TensorIteratorBaseEENKUlvE_clEvENKUlvE1_clEvEUliiE_EEEEvS6_RKT_EUliE_EEviT1_:
        /* <DEDUP_REMOVED lines=236> */
.L_x_17102:
[----:B------:R-:W-:-:S04]  /*0ec0*/  IADD3 R4, P0, R3, c[0x0][0x368], RZ ;  /* 0x0000da0003047a10 */ /* 0x000fc80007f1e0ff */
[----:B------:R-:W-:-:S05]  /*0ed0*/  IADD3.X R5, RZ, c[0x0][0x36c], RZ, P0, !PT ;  /* 0x0000db00ff057a10 */ /* 0x000fca00007fe4ff */
[----:B------:R0:W2:Y:S02]  /*0ee0*/  LDG.E R10, [R4.64] ;  /* 0x00000004040a7981 */ /* 0x0000a4000c1e1900 */
[----:B0-----:R-:W-:Y:S02]  /*0ef0*/  IABS R4, c[0x0][0x374] ;  /* 0x0000dd0000047a13 */ /* 0x001fe40000000000 */
        /* <DEDUP_REMOVED lines=28> */
.L_x_17101:
[----:B------:R-:W-:Y:S05]  /*10c0*/  BSYNC B0 ;  /* 0x0000000000007941 */ /* 0x000fea0003800000 */
.L_x_17100:
        /* <DEDUP_REMOVED lines=230> */
.L_x_17103:
[----:B------:R-:W-:-:S04]  /*1f30*/  IADD3 R2, P0, R2, c[0x0][0x368], RZ ;  /* 0x0000da0002027a10 */ /* 0x000fc80007f1e0ff */
[----:B------:R-:W-:-:S05]  /*1f40*/  IADD3.X R3, RZ, c[0x0][0x36c], RZ, P0, !PT ;  /* 0x0000db00ff037a10 */ /* 0x000fca00007fe4ff */
[----:B------:R-:W2:Y:S01]  /*1f50*/  LDG.E R8, [R2.64] ;  /* 0x0000000402087981 */ /* 0x000ea2000c1e1900 */
[----:B------:R-:W-:Y:S02]  /*1f60*/  IABS R11, c[0x0][0x374] ;  /* 0x0000dd00000b7a13 */ /* 0x000fe40000000000 */
        /* <DEDUP_REMOVED lines=18> */
[C---:B------:R-:W-:Y:S02]  /*2090*/  LOP3.LUT R2, R8.reuse, c[0x0][0x374], RZ, 0x3c, !PT ;  /* 0x0000dd0008027a12 */ /* 0x040fe400078e3cff */
[----:B------:R-:W-:Y:S02]  /*20a0*/  ISETP.NE.AND P2, PT, R8, RZ, PT ;  /* 0x000000ff0800720c */ /* 0x000fe40003f45270 */
[----:B------:R-:W-:-:S07]  /*20b0*/  ISETP.GE.AND P1, PT, R2, RZ, PT ;  /* 0x000000ff0200720c */ /* 0x000fce0003f26270 */
[----:B------:R-:W-:Y:S02]  /*20c0*/  @P0 IADD3 R5, R5, 0x1, RZ ;  /* 0x0000000105050810 */ /* 0x000fe40007ffe0ff */
[----:B------:R-:W-:-:S04]  /*20d0*/  IADD3 R2, P0, R0, c[0x0][0x360], RZ ;  /* 0x0000d80000027a10 */ /* 0x000fc80007f1e0ff */
[----:B------:R-:W-:Y:S02]  /*20e0*/  @!P1 IADD3 R5, -R5, RZ, RZ ;  /* 0x000000ff05059210 */ /* 0x000fe40007ffe1ff */
[----:B------:R-:W-:Y:S02]  /*20f0*/  IADD3.X R3, RZ, c[0x0][0x364], RZ, P0, !PT ;  /* 0x0000d900ff037a10 */ /* 0x000fe400007fe4ff */
[----:B------:R-:W-:-:S05]  /*2100*/  @!P2 LOP3.LUT R5, RZ, R8, RZ, 0x33, !PT ;  /* 0x00000008ff05a212 */ /* 0x000fca00078e33ff */
[----:B------:R-:W-:Y:S01]  /*2110*/  STG.E [R2.64], R5 ;  /* 0x0000000502007986 */ /* 0x000fe2000c101904 */
[----:B------:R-:W-:Y:S05]  /*2120*/  EXIT ;  /* 0x000000000000794d */ /* 0x000fea0003800000 */
.L_x_17104:
        /* <DEDUP_REMOVED lines=13> */
.L_x_21605:


//--------------------- .text._ZN2at6native27unrolled_elementwise_kernelINS0_13AUnaryFunctorIiiiZZZNS0_15binary_internal21div_trunc_kernel_cudaERNS_18TensorIteratorBaseEENKUlvE_clEvENKUlvE1_clEvEUliiE_EESt5arrayIPcLm2EELi4E23TrivialOffsetCalculatorILi1EjESE_NS0_6memory15LoadWithoutCastENSF_16StoreWithoutCastEEEviT_T0_T2_T3_T4_T5_ --------------------------
	.section	.text._ZN2at6native27unrolled_elementwise_kernelINS0_13AUnaryFunctorIiiiZZZNS0_15binary_internal21div_trunc_kernel_cudaERNS_18TensorIteratorBaseEENKUlvE_clEvENKUlvE1_clEvEUliiE_EESt5arrayIPcLm2EELi4E23TrivialOffsetCalculatorILi1EjESE_NS0_6memory15LoadWithoutCastENSF_16StoreWithoutCastEEEviT_T0_T2_T3_T4_T5_,"ax",@progbits
	.sectioninfo	@"SHI_REGISTERS=24"
	.align	128
        .global         _ZN2at6native27unrolled_elementwise_kernelINS0_13AUnaryFunctorIiiiZZZNS0_15binary_internal21div_trunc_kernel_cudaERNS_18TensorIteratorBaseEENKUlvE_clEvENKUlvE1_clEvEUliiE_EESt5arrayIPcLm2EELi4E23TrivialOffsetCalculatorILi1EjESE_NS0_6memory15LoadWithoutCastENSF_16StoreWithoutCastEEEviT_T0_T2_T3_T4_T5_
        .type           _ZN2at6native27unrolled_elementwise_kernelINS0_13AUnaryFunctorIiiiZZZNS0_15binary_internal21div_trunc_kernel_cudaERNS_18TensorIteratorBaseEENKUlvE_clEvENKUlvE1_clEvEUliiE_EESt5arrayIPcLm2EELi4E23TrivialOffsetCalculatorILi1EjESE_NS0_6memory15LoadWithoutCastENSF_16StoreWithoutCastEEEviT_T0_T2_T3_T4_T5_,@function
        .size           _ZN2at6native27unrolled_elementwise_kernelINS0_13AUnaryFunctorIiiiZZZNS0_15binary_internal21div_trunc_kernel_cudaERNS_18TensorIteratorBaseEENKUlvE_clEvENKUlvE1_clEvEUliiE_EESt5arrayIPcLm2EELi4E23TrivialOffsetCalculatorILi1EjESE_NS0_6memory15LoadWithoutCastENSF_16StoreWithoutCastEEEviT_T0_T2_T3_T4_T5_,(.L_x_21606 - _ZN2at6native27unrolled_elementwise_kernelINS0_13AUnaryFunctorIiiiZZZNS0_15binary_internal21div_trunc_kernel_cudaERNS_18TensorIteratorBaseEENKUlvE_clEvENKUlvE1_clEvEUliiE_EESt5arrayIPcLm2EELi4E23TrivialOffsetCalculatorILi1EjESE_NS0_6memory15LoadWithoutCastENSF_16StoreWithoutCastEEEviT_T0_T2_T3_T4_T5_)
        .other          _ZN2at6native27unrolled_elementwise_kernelINS0_13AUnaryFunctorIiiiZZZNS0_15binary_internal21div_trunc_kernel_cudaERNS_18TensorIteratorBaseEENKUlvE_clEvENKUlvE1_clEvEUliiE_EESt5arrayIPcLm2EELi4E23TrivialOffsetCalculatorILi1EjESE_NS0_6memory15LoadWithoutCastENSF_16StoreWithoutCastEEEviT_T0_T2_T3_T4_T5_,@"STO_CUDA_ENTRY STV_DEFAULT"
_ZN2at6native27unrolled_elementwise_kernelINS0_13AUnaryFunctorIiiiZZZNS0_15binary_internal21div_trunc_kernel_cudaERNS_18TensorIteratorBaseEENKUlvE_clEvENKUlvE1_clEvEUliiE_EESt5arrayIPcLm2EELi4E23TrivialOffsetCalculatorILi1EjESE_NS0_6memory15LoadWithoutCastENSF_16StoreWithoutCastEEEviT_T0_T2_T3_T4_T5_:
.text._ZN2at6native27unrolled_elementwise_kernelINS0_13AUnaryFunctorIiiiZZZNS0_15binary_internal21div_trunc_kernel_cudaERNS_18TensorIteratorBaseEENKUlvE_clEvENKUlvE1_clEvEUliiE_EESt5arrayIPcLm2EELi4E23TrivialOffsetCalculatorILi1EjESE_NS0_6memory15LoadWithoutCastENSF_16StoreWithoutCastEEEviT_T0_T2_T3_T4_T5_:
[----:B------:R-:W-:Y:S02]  /*0000*/  IMAD.MOV.U32 R1, RZ, RZ, c[0x0][0x28] ;  /* 0x00000a00ff017624 */ /* 0x000fe400078e00ff */
[----:B------:R-:W0:Y:S01]  /*0010*/  S2R R0, SR_CTAID.X ;  /* 0x0000000000007919 */ /* 0x000e220000002500 */
[----:B------:R-:W-:Y:S01]  /*0020*/  IMAD.MOV.U32 R3, RZ, RZ, -0x200 ;  /* 0xfffffe00ff037424 */ /* 0x000fe200078e00ff */
[----:B------:R-:W-:Y:S02]  /*0030*/  ULDC.64 UR4, c[0x0][0x118] ;  /* 0x0000460000047ab9 */ /* 0x000fe40000000a00 */
[----:B------:R-:W1:Y:S01]  /*0040*/  S2R R7, SR_TID.X ;  /* 0x0000000000077919 */ /* 0x000e620000002100 */
[----:B------:R-:W-:Y:S01]  /*0050*/  HFMA2.MMA R4, -RZ, RZ, 0, 0 ;  /* 0x00000000ff047435 */ /* 0x000fe200000001ff */
[----:B------:R-:W-:Y:S02]  /*0060*/  IMAD.MOV.U32 R16, RZ, RZ, RZ ;  /* 0x000000ffff107224 */ /* 0x000fe400078e00ff */
        /* <DEDUP_REMOVED lines=9> */
[----:B------:R0:W5:Y:S07]  /*0100*/  @!P0 LDG.E R6, [R10.64] ;  /* 0x000000040a068981 */ /* 0x00016e000c1e1900 */
[----:B------:R-:W-:Y:S01]  /*0110*/  @!P1 IMAD R12, R0, 0x200, R3 ;  /* 0x00000200000c9824 */ /* 0x000fe200078e0203 */
[----:B------:R-:W-:Y:S01]  /*0120*/  @!P1 IADD3 R3, R3, 0x80, RZ ;  /* 0x0000008003039810 */ /* 0x000fe20007ffe0ff */
[----:B------:R-:W-:-:S03]  /*0130*/  @!P1 IMAD.MOV.U32 R13, RZ, RZ, 0x4 ;  /* 0x00000004ff0d9424 */ /* 0x000fc600078e00ff */
[----:B------:R-:W-:Y:S01]  /*0140*/  ISETP.GE.AND P3, PT, R3, R2, PT ;  /* 0x000000020300720c */ /* 0x000fe20003f66270 */
[----:B------:R-:W-:Y:S02]  /*0150*/  IMAD.MOV.U32 R5, RZ, RZ, R7 ;  /* 0x000000ffff057224 */ /* 0x000fe400078e0007 */
[----:B------:R-:W-:-:S10]  /*0160*/  @!P1 IMAD.WIDE.U32 R12, R12, R13, c[0x0][0x178] ;  /* 0x00005e000c0c9625 */ /* 0x000fd400078e000d */
[----:B------:R-:W-:Y:S01]  /*0170*/  @!P3 IMAD R14, R0, 0x200, R3 ;  /* 0x00000200000eb824 */ /* 0x000fe200078e0203 */
[----:B------:R-:W-:Y:S01]  /*0180*/  @!P3 IADD3 R3, R3, 0x80, RZ ;  /* 0x000000800303b810 */ /* 0x000fe20007ffe0ff */
[----:B------:R-:W-:Y:S01]  /*0190*/  @!P3 IMAD.MOV.U32 R15, RZ, RZ, 0x4 ;  /* 0x00000004ff0fb424 */ /* 0x000fe200078e00ff */
[----:B------:R-:W-:Y:S01]  /*01a0*/  IADD3 R17, R5, 0x80, RZ ;  /* 0x0000008005117810 */ /* 0x000fe20007ffe0ff */
[----:B------:R-:W-:Y:S01]  /*01b0*/  BSSY B0, `(.L_x_17105) ;  /* 0x0000029000007945 */ /* 0x000fe20003800000 */
[----:B------:R-:W-:Y:S01]  /*01c0*/  ISETP.GE.AND P2, PT, R3, R2, PT ;  /* 0x000000020300720c */ /* 0x000fe20003f46270 */
[----:B------:R-:W-:Y:S01]  /*01d0*/  @!P3 IMAD.WIDE.U32 R14, R14, R15, c[0x0][0x178] ;  /* 0x00005e000e0eb625 */ /* 0x000fe200078e000f */
[C---:B------:R-:W-:Y:S01]  /*01e0*/  IADD3 R19, R5.reuse, 0x100, RZ ;  /* 0x0000010005137810 */ /* 0x040fe20007ffe0ff */
[----:B------:R0:W5:Y:S01]  /*01f0*/  @!P1 LDG.E R16, [R12.64] ;  /* 0x000000040c109981 */ /* 0x000162000c1e1900 */
[----:B------:R-:W-:-:S09]  /*0200*/  IADD3 R21, R5, 0x180, RZ ;  /* 0x0000018005157810 */ /* 0x000fd20007ffe0ff */
[----:B------:R-:W-:Y:S01]  /*0210*/  @!P2 IMAD R8, R0, 0x200, R3 ;  /* 0x000002000008a824 */ /* 0x000fe200078e0203 */
[----:B------:R0:W5:Y:S01]  /*0220*/  @!P3 LDG.E R4, [R14.64] ;  /* 0x000000040e04b981 */ /* 0x000162000c1e1900 */
[----:B------:R-:W-:Y:S02]  /*0230*/  @!P2 IMAD.MOV.U32 R9, RZ, RZ, 0x4 ;  /* 0x00000004ff09a424 */ /* 0x000fe400078e00ff */
[----:B------:R-:W-:Y:S02]  /*0240*/  IMAD.MOV.U32 R3, RZ, RZ, RZ ;  /* 0x000000ffff037224 */ /* 0x000fe400078e00ff */
[----:B------:R-:W-:Y:S01]  /*0250*/  @!P2 IMAD.WIDE.U32 R8, R8, R9, c[0x0][0x178] ;  /* 0x00005e000808a625 */ /* 0x000fe200078e0009 */
[-C--:B------:R-:W-:Y:S02]  /*0260*/  ISETP.GE.AND P3, PT, R17, R2.reuse, PT ;  /* 0x000000021100720c */ /* 0x080fe40003f66270 */
[-C--:B------:R-:W-:Y:S02]  /*0270*/  ISETP.GE.AND P1, PT, R19, R2.reuse, PT ;  /* 0x000000021300720c */ /* 0x080fe40003f26270 */
[----:B------:R1:W5:Y:S01]  /*0280*/  @!P2 LDG.E R3, [R8.64] ;  /* 0x000000040803a981 */ /* 0x000362000c1e1900 */
[----:B------:R-:W-:-:S02]  /*0290*/  ISETP.GE.AND P2, PT, R21, R2, PT ;  /* 0x000000021500720c */ /* 0x000fc40003f46270 */
[----:B------:R-:W-:Y:S02]  /*02a0*/  @!P0 IADD3 R5, R7, 0x80, RZ ;  /* 0x0000008007058810 */ /* 0x000fe40007ffe0ff */
[----:B-1----:R-:W-:Y:S01]  /*02b0*/  IABS R8, c[0x0][0x168] ;  /* 0x00005a0000087a13 */ /* 0x002fe20000000000 */
[----:B------:R-:W-:Y:S05]  /*02c0*/  @P0 BRA `(.L_x_17106) ;  /* 0x0000017000000947 */ /* 0x000fea0003800000 */
[-C--:B0----5:R-:W-:Y:S02]  /*02d0*/  IABS R12, R6.reuse ;  /* 0x00000006000c7213 */ /* 0x0a1fe40000000000 */
        /* <DEDUP_REMOVED lines=9> */
[----:B------:R-:W-:-:S03]  /*0370*/  LOP3.LUT R10, R6, c[0x0][0x168], RZ, 0x3c, !PT ;  /* 0x00005a00060a7a12 */ /* 0x000fc600078e3cff */
[----:B------:R-:W-:Y:S01]  /*0380*/  IMAD.MOV R13, RZ, RZ, -R14 ;  /* 0x000000ffff0d7224 */ /* 0x000fe200078e0a0e */
        /* <DEDUP_REMOVED lines=8> */
[----:B------:R-:W-:-:S04]  /*0410*/  @P4 IADD3 R9, R9, 0x1, RZ ;  /* 0x0000000109094810 */ /* 0x000fc80007ffe0ff */
[----:B------:R-:W-:Y:S02]  /*0420*/  @!P5 IADD3 R9, -R9, RZ, RZ ;  /* 0x000000ff0909d210 */ /* 0x000fe40007ffe1ff */
[----:B------:R-:W-:Y:S02]  /*0430*/  @!P6 LOP3.LUT R9, RZ, R6, RZ, 0x33, !PT ;  /* 0x00000006ff09e212 */ /* 0x000fe400078e33ff */
.L_x_17106:
[----:B0-----:R-:W-:Y:S05]  /*0440*/  BSYNC B0 ;  /* 0x0000000000007941 */ /* 0x001fea0003800000 */
.L_x_17105:
[----:B-----5:R-:W-:Y:S01]  /*0450*/  @!P0 IMAD R6, R0, 0x200, R7 ;  /* 0x0000020000068824 */ /* 0x020fe200078e0207 */
[----:B------:R-:W-:Y:S01]  /*0460*/  BSSY B0, `(.L_x_17107) ;  /* 0x000001d000007945 */ /* 0x000fe20003800000 */
[----:B------:R-:W-:Y:S01]  /*0470*/  @!P0 IMAD.MOV.U32 R7, RZ, RZ, 0x4 ;  /* 0x00000004ff078424 */ /* 0x000fe200078e00ff */
[----:B------:R-:W-:-:S03]  /*0480*/  ISETP.GE.AND P4, PT, R5, R2, PT ;  /* 0x000000020500720c */ /* 0x000fc60003f86270 */
[----:B------:R-:W-:Y:S01]  /*0490*/  @!P0 IMAD.WIDE.U32 R6, R6, R7, c[0x0][0x170] ;  /* 0x00005c0006068625 */ /* 0x000fe200078e0007 */
        /* <DEDUP_REMOVED lines=25> */
.L_x_17108:
[----:B------:R-:W-:Y:S05]  /*0630*/  BSYNC B0 ;  /* 0x0000000000007941 */ /* 0x000fea0003800000 */
.L_x_17107:
[----:B------:R-:W-:Y:S01]  /*0640*/  BSSY B0, `(.L_x_17109) ;  /* 0x0000019000007945 */ /* 0x000fe20003800000 */
[----:B------:R-:W-:Y:S05]  /*0650*/  @P1 BRA `(.L_x_17110) ;  /* 0x0000017000001947 */ /* 0x000fea0003800000 */
[-C--:B------:R-:W-:Y:S02]  /*0660*/  IABS R14, R4.reuse ;  /* 0x00000004000e7213 */ /* 0x080fe40000000000 */
[----:B------:R-:W-:Y:S02]  /*0670*/  IABS R16, R4 ;  /* 0x0000000400107213 */ /* 0x000fe40000000000 */
[----:B------:R-:W0:Y:S08]  /*0680*/  I2F.RP R11, R14 ;  /* 0x0000000e000b7306 */ /* 0x000e300000209400 */
[----:B0-----:R-:W0:Y:S02]  /*0690*/  MUFU.RCP R11, R11 ;  /* 0x0000000b000b7308 */ /* 0x001e240000001000 */
[----:B0-----:R-:W-:-:S06]  /*06a0*/  IADD3 R12, R11, 0xffffffe, RZ ;  /* 0x0ffffffe0b0c7810 */ /* 0x001fcc0007ffe0ff */
[----:B------:R0:W1:Y:S02]  /*06b0*/  F2I.FTZ.U32.TRUNC.NTZ R13, R12 ;  /* 0x0000000c000d7305 */ /* 0x000064000021f000 */
[----:B0-----:R-:W-:Y:S01]  /*06c0*/  IMAD.MOV.U32 R12, RZ, RZ, RZ ;  /* 0x000000ffff0c7224 */ /* 0x001fe200078e00ff */
[----:B-1----:R-:W-:-:S05]  /*06d0*/  IADD3 R15, RZ, -R13, RZ ;  /* 0x8000000dff0f7210 */ /* 0x002fca0007ffe0ff */
        /* <DEDUP_REMOVED lines=15> */
.L_x_17110:
[----:B------:R-:W-:Y:S05]  /*07d0*/  BSYNC B0 ;  /* 0x0000000000007941 */ /* 0x000fea0003800000 */
.L_x_17109:
[----:B------:R-:W-:Y:S01]  /*07e0*/  BSSY B0, `(.L_x_17111) ;  /* 0x0000019000007945 */ /* 0x000fe20003800000 */
[----:B------:R-:W-:Y:S05]  /*07f0*/  @P2 BRA `(.L_x_17112) ;  /* 0x0000017000002947 */ /* 0x000fea0003800000 */
[----:B------:R-:W-:-:S04]  /*0800*/  IABS R15, R3 ;  /* 0x00000003000f7213 */ /* 0x000fc80000000000 */
[----:B------:R-:W0:Y:S08]  /*0810*/  I2F.RP R4, R15 ;  /* 0x0000000f00047306 */ /* 0x000e300000209400 */
[----:B0-----:R-:W0:Y:S02]  /*0820*/  MUFU.RCP R4, R4 ;  /* 0x0000000400047308 */ /* 0x001e240000001000 */
[----:B0-----:R-:W-:-:S02]  /*0830*/  IADD3 R12, R4, 0xffffffe, RZ ;  /* 0x0ffffffe040c7810 */ /* 0x001fc40007ffe0ff */
[----:B------:R-:W-:-:S04]  /*0840*/  LOP3.LUT R4, R3, c[0x0][0x168], RZ, 0x3c, !PT ;  /* 0x00005a0003047a12 */ /* 0x000fc800078e3cff */
[----:B------:R0:W1:Y:S01]  /*0850*/  F2I.FTZ.U32.TRUNC.NTZ R13, R12 ;  /* 0x0000000c000d7305 */ /* 0x000062000021f000 */
[----:B------:R-:W-:Y:S01]  /*0860*/  ISETP.GE.AND P3, PT, R4, RZ, PT ;  /* 0x000000ff0400720c */ /* 0x000fe20003f66270 */
        /* <DEDUP_REMOVED lines=14> */
[----:B------:R-:W-:Y:S01]  /*0950*/  @!P3 IMAD.MOV R13, RZ, RZ, -R13 ;  /* 0x000000ffff0db224 */ /* 0x000fe200078e0a0d */
[----:B------:R-:W-:Y:S02]  /*0960*/  @!P2 LOP3.LUT R13, RZ, R3, RZ, 0x33, !PT ;  /* 0x00000003ff0da212 */ /* 0x000fe400078e33ff */
.L_x_17112:
[----:B------:R-:W-:Y:S05]  /*0970*/  BSYNC B0 ;  /* 0x0000000000007941 */ /* 0x000fea0003800000 */
.L_x_17111:
[----:B------:R0:W-:Y:S01]  /*0980*/  @!P0 STG.E [R6.64], R9 ;  /* 0x0000000906008986 */ /* 0x0001e2000c101904 */
[----:B------:R-:W-:Y:S01]  /*0990*/  BSSY B0, `(.L_x_17113) ;  /* 0x000000c000007945 */ /* 0x000fe20003800000 */
[----:B------:R-:W-:Y:S05]  /*09a0*/  @P4 BRA `(.L_x_17114) ;  /* 0x000000a000004947 */ /* 0x000fea0003800000 */
[----:B0-----:R-:W-:Y:S01]  /*09b0*/  IMAD R6, R0, 0x200, R5 ;  /* 0x0000020000067824 */ /* 0x001fe200078e0205 */
[----:B------:R-:W-:Y:S01]  /*09c0*/  IADD3 R5, R5, 0x80, RZ ;  /* 0x0000008005057810 */ /* 0x000fe20007ffe0ff */
[----:B------:R-:W-:-:S03]  /*09d0*/  IMAD.MOV.U32 R9, RZ, RZ, 0x4 ;  /* 0x00000004ff097424 */ /* 0x000fc600078e00ff */
[----:B------:R-:W-:Y:S01]  /*09e0*/  ISETP.GE.AND P0, PT, R5, R2, PT ;  /* 0x000000020500720c */ /* 0x000fe20003f06270 */
[----:B------:R-:W-:-:S05]  /*09f0*/  IMAD.WIDE.U32 R6, R6, R9, c[0x0][0x170] ;  /* 0x00005c0006067625 */ /* 0x000fca00078e0009 */
[----:B------:R0:W-:Y:S07]  /*0a00*/  STG.E [R6.64], R10 ;  /* 0x0000000a06007986 */ /* 0x0001ee000c101904 */
[----:B------:R-:W-:Y:S01]  /*0a10*/  @!P0 IMAD R8, R0, 0x200, R5 ;  /* 0x0000020000088824 */ /* 0x000fe200078e0205 */
[----:B------:R-:W-:-:S03]  /*0a20*/  @!P0 IADD3 R5, R5, 0x80, RZ ;  /* 0x0000008005058810 */ /* 0x000fc60007ffe0ff */
[----:B------:R-:W-:-:S05]  /*0a30*/  @!P0 IMAD.WIDE.U32 R8, R8, R9, c[0x0][0x170] ;  /* 0x00005c0008088625 */ /* 0x000fca00078e0009 */
[----:B------:R0:W-:Y:S02]  /*0a40*/  @!P0 STG.E [R8.64], R11 ;  /* 0x0000000b08008986 */ /* 0x0001e4000c101904 */
.L_x_17114:
[----:B------:R-:W-:Y:S05]  /*0a50*/  BSYNC B0 ;  /* 0x0000000000007941 */ /* 0x000fea0003800000 */
.L_x_17113:
[----:B------:R-:W-:-:S13]  /*0a60*/  ISETP.GE.AND P0, PT, R5, R2, PT ;  /* 0x000000020500720c */ /* 0x000fda0003f06270 */
[----:B------:R-:W-:Y:S05]  /*0a70*/  @P0 EXIT ;  /* 0x000000000000094d */ /* 0x000fea0003800000 */
[----:B------:R-:W-:Y:S02]  /*0a80*/  IMAD R2, R0, 0x200, R5 ;  /* 0x0000020000027824 */ /* 0x000fe400078e0205 */
[----:B------:R-:W-:-:S04]  /*0a90*/  IMAD.MOV.U32 R3, RZ, RZ, 0x4 ;  /* 0x00000004ff037424 */ /* 0x000fc800078e00ff */
[----:B------:R-:W-:-:S05]  /*0aa0*/  IMAD.WIDE.U32 R2, R2, R3, c[0x0][0x170] ;  /* 0x00005c0002027625 */ /* 0x000fca00078e0003 */
[----:B------:R-:W-:Y:S01]  /*0ab0*/  STG.E [R2.64], R13 ;  /* 0x0000000d02007986 */ /* 0x000fe2000c101904 */
[----:B------:R-:W-:Y:S05]  /*0ac0*/  EXIT ;  /* 0x000000000000794d */ /* 0x000fea0003800000 */
.L_x_17115:
        /* <DEDUP_REMOVED lines=11> */
.L_x_21606:


//--------------------- .text._ZN2at6native29vectorized_elementwise_kernelILi2ENS0_13AUnaryFunctorIiiiZZZNS0_15binary_internal21div_trunc_kernel_cudaERNS_18TensorIteratorBaseEENKUlvE_clEvENKUlvE1_clEvEUliiE_EESt5arrayIPcLm2EEEEviT0_T1_ --------------------------
	.section	.text._ZN2at6native29vectorized_elementwise_kernelILi2ENS0_13AUnaryFunctorIiiiZZZNS0_15binary_internal21div_trunc_kernel_cudaERNS_18TensorIteratorBaseEENKUlvE_clEvENKUlvE1_clEvEUliiE_EESt5arrayIPcLm2EEEEviT0_T1_,"ax",@progbits
	.sectioninfo	@"SHI_REGISTERS=32"
	.align	128
        .global         _ZN2at6native29vectorized_elementwise_kernelILi2ENS0_13AUnaryFunctorIiiiZZZNS0_15binary_internal21div_trunc_kernel_cudaERNS_18TensorIteratorBaseEENKUlvE_clEvENKUlvE1_clEvEUliiE_EESt5arrayIPcLm2EEEEviT0_T1_
        .type           _ZN2at6native29vectorized_elementwise_kernelILi2ENS0_13AUnaryFunctorIiiiZZZNS0_15binary_internal21div_trunc_kernel_cudaERNS_18TensorIteratorBaseEENKUlvE_clEvENKUlvE1_clEvEUliiE_EESt5arrayIPcLm2EEEEviT0_T1_,@function
        .size           _ZN2at6native29vectorized_elementwise_kernelILi2ENS0_13AUnaryFunctorIiiiZZZNS0_15binary_internal21div_trunc_kernel_cudaERNS_18TensorIteratorBaseEENKUlvE_clEvENKUlvE1_clEvEUliiE_EESt5arrayIPcLm2EEEEviT0_T1_,(.L_x_21607 - _ZN2at6native29vectorized_elementwise_kernelILi2ENS0_13AUnaryFunctorIiiiZZZNS0_15binary_internal21div_trunc_kernel_cudaERNS_18TensorIteratorBaseEENKUlvE_clEvENKUlvE1_clEvEUliiE_EESt5arrayIPcLm2EEEEviT0_T1_)
        .other          _ZN2at6native29vectorized_elementwise_kernelILi2ENS0_13AUnaryFunctorIiiiZZZNS0_15binary_internal21div_trunc_kernel_cudaERNS_18TensorIteratorBaseEENKUlvE_clEvENKUlvE1_clEvEUliiE_EESt5arrayIPcLm2EEEEviT0_T1_,@"STO_CUDA_ENTRY STV_DEFAULT"
_ZN2at6native29vectorized_elementwise_kernelILi2ENS0_13AUnaryFunctorIiiiZZZNS0_15binary_internal21div_trunc_kernel_cudaERNS_18TensorIteratorBaseEENKUlvE_clEvENKUlvE1_clEvEUliiE_EESt5arrayIPcLm2EEEEviT0_T1_:
.text._ZN2at6native29vectorized_elementwise_kernelILi2ENS0_13AUnaryFunctorIiiiZZZNS0_15binary_internal21div_trunc_kernel_cudaERNS_18TensorIteratorBaseEENKUlvE_clEvENKUlvE1_clEvEUliiE_EESt5arrayIPcLm2EEEEviT0_T1_:
        /* <DEDUP_REMOVED lines=14> */
[----:B------:R-:W4:Y:S04]  /*00e0*/  LDG.E.64 R6, [R8.64+0x800] ;  /* 0x0008000408067981 */ /* 0x000f28000c1e1b00 */
[----:B------:R0:W5:Y:S01]  /*00f0*/  LDG.E.64 R4, [R8.64+0xc00] ;  /* 0x000c000408047981 */ /* 0x000162000c1e1b00 */
[----:B------:R-:W-:-:S06]  /*0100*/  IMAD.WIDE.U32 R18, R18, R19, c[0x0][0x170] ;  /* 0x00005c0012127625 */ /* 0x000fcc00078e0013 */
[----:B------:R-:W-:Y:S01]  /*0110*/  IMAD.WIDE R18, R17, 0x8, R18 ;  /* 0x0000000811127825 */ /* 0x000fe200078e0212 */
[----:B--2---:R-:W-:Y:S02]  /*0120*/  IABS R25, R21 ;  /* 0x0000001500197213 */ /* 0x004fe40000000000 */
[----:B------:R-:W-:Y:S02]  /*0130*/  IABS R22, R20 ;  /* 0x0000001400167213 */ /* 0x000fe40000000000 */
[----:B------:R-:W1:Y:S01]  /*0140*/  I2F.RP R14, R25 ;  /* 0x00000019000e7306 */ /* 0x000e620000209400 */
[----:B---3--:R-:W-:Y:S02]  /*0150*/  IABS R23, R3 ;  /* 0x0000000300177213 */ /* 0x008fe40000000000 */
[----:B------:R-:W-:Y:S02]  /*0160*/  IABS R16, R2 ;  /* 0x0000000200107213 */ /* 0x000fe40000000000 */
[----:B----4-:R-:W-:-:S03]  /*0170*/  IABS R0, R7 ;  /* 0x0000000700007213 */ /* 0x010fc60000000000 */
[----:B------:R-:W2:Y:S08]  /*0180*/  I2F.RP R15, R22 ;  /* 0x00000016000f7306 */ /* 0x000eb00000209400 */
[----:B------:R-:W-:Y:S08]  /*0190*/  I2F.RP R26, R23 ;  /* 0x00000017001a7306 */ /* 0x000ff00000209400 */
[----:B-1----:R-:W1:Y:S08]  /*01a0*/  MUFU.RCP R14, R14 ;  /* 0x0000000e000e7308 */ /* 0x002e700000001000 */
[----:B--2---:R-:W0:Y:S08]  /*01b0*/  MUFU.RCP R15, R15 ;  /* 0x0000000f000f7308 */ /* 0x004e300000001000 */
[----:B------:R-:W2:Y:S01]  /*01c0*/  I2F.RP R27, R16 ;  /* 0x00000010001b7306 */ /* 0x000ea20000209400 */
[----:B-1----:R-:W-:-:S07]  /*01d0*/  IADD3 R12, R14, 0xffffffe, RZ ;  /* 0x0ffffffe0e0c7810 */ /* 0x002fce0007ffe0ff */
[----:B------:R-:W-:Y:S01]  /*01e0*/  I2F.RP R28, R0 ;  /* 0x00000000001c7306 */ /* 0x000fe20000209400 */
[----:B0-----:R-:W-:-:S07]  /*01f0*/  IADD3 R9, R15, 0xffffffe, RZ ;  /* 0x0ffffffe0f097810 */ /* 0x001fce0007ffe0ff */
[----:B------:R-:W0:Y:S08]  /*0200*/  MUFU.RCP R11, R26 ;  /* 0x0000001a000b7308 */ /* 0x000e300000001000 */
[----:B------:R1:W3:Y:S08]  /*0210*/  F2I.FTZ.U32.TRUNC.NTZ R13, R12 ;  /* 0x0000000c000d7305 */ /* 0x0002f0000021f000 */
[----:B--2---:R-:W2:Y:S01]  /*0220*/  MUFU.RCP R10, R27 ;  /* 0x0000001b000a7308 */ /* 0x004ea20000001000 */
[----:B0-----:R-:W-:Y:S01]  /*0230*/  IADD3 R11, R11, 0xffffffe, RZ ;  /* 0x0ffffffe0b0b7810 */ /* 0x001fe20007ffe0ff */
[----:B-1----:R-:W-:-:S06]  /*0240*/  IMAD.MOV.U32 R12, RZ, RZ, RZ ;  /* 0x000000ffff0c7224 */ /* 0x002fcc00078e00ff */
[----:B------:R-:W0:Y:S01]  /*0250*/  MUFU.RCP R8, R28 ;  /* 0x0000001c00087308 */ /* 0x000e220000001000 */
[----:B---3--:R-:W-:-:S04]  /*0260*/  IMAD.MOV R14, RZ, RZ, -R13 ;  /* 0x000000ffff0e7224 */ /* 0x008fc800078e0a0d */
[----:B------:R-:W-:Y:S02]  /*0270*/  IMAD R15, R14, R25, RZ ;  /* 0x000000190e0f7224 */ /* 0x000fe400078e02ff */
[----:B------:R-:W-:Y:S01]  /*0280*/  IMAD.MOV.U32 R14, RZ, RZ, RZ ;  /* 0x000000ffff0e7224 */ /* 0x000fe200078e00ff */
[----:B------:R-:W1:Y:S01]  /*0290*/  F2I.FTZ.U32.TRUNC.NTZ R9, R9 ;  /* 0x0000000900097305 */ /* 0x000e62000021f000 */
[----:B--2---:R-:W-:Y:S01]  /*02a0*/  IADD3 R26, R10, 0xffffffe, RZ ;  /* 0x0ffffffe0a1a7810 */ /* 0x004fe20007ffe0ff */
[----:B------:R-:W-:-:S06]  /*02b0*/  IMAD.HI.U32 R27, R13, R15, R12 ;  /* 0x0000000f0d1b7227 */ /* 0x000fcc00078e000c */
[----:B------:R-:W2:Y:S01]  /*02c0*/  F2I.FTZ.U32.TRUNC.NTZ R11, R11 ;  /* 0x0000000b000b7305 */ /* 0x000ea2000021f000 */
[----:B0-----:R-:W-:Y:S01]  /*02d0*/  IADD3 R8, R8, 0xffffffe, RZ ;  /* 0x0ffffffe08087810 */ /* 0x001fe20007ffe0ff */
[----:B------:R-:W-:-:S06]  /*02e0*/  IMAD.HI.U32 R27, R27, R24, RZ ;  /* 0x000000181b1b7227 */ /* 0x000fcc00078e00ff */
[----:B------:R-:W-:Y:S01]  /*02f0*/  F2I.FTZ.U32.TRUNC.NTZ R13, R26 ;  /* 0x0000001a000d7305 */ /* 0x000fe2000021f000 */
[----:B-1----:R-:W-:-:S04]  /*0300*/  IMAD.MOV R29, RZ, RZ, -R9 ;  /* 0x000000ffff1d7224 */ /* 0x002fc800078e0a09 */
[----:B------:R-:W-:-:S03]  /*0310*/  IMAD R29, R29, R22, RZ ;  /* 0x000000161d1d7224 */ /* 0x000fc600078e02ff */
[----:B------:R0:W1:Y:S01]  /*0320*/  F2I.FTZ.U32.TRUNC.NTZ R15, R8 ;  /* 0x00000008000f7305 */ /* 0x000062000021f000 */
[----:B--2---:R-:W-:Y:S02]  /*0330*/  IMAD.MOV R10, RZ, RZ, -R11 ;  /* 0x000000ffff0a7224 */ /* 0x004fe400078e0a0b */
[----:B0-----:R-:W-:-:S04]  /*0340*/  IMAD.MOV.U32 R8, RZ, RZ, RZ ;  /* 0x000000ffff087224 */ /* 0x001fc800078e00ff */
[----:B------:R-:W-:-:S04]  /*0350*/  IMAD.HI.U32 R29, R9, R29, R8 ;  /* 0x0000001d091d7227 */ /* 0x000fc800078e0008 */
[----:B------:R-:W-:Y:S02]  /*0360*/  IMAD R9, R10, R23, RZ ;  /* 0x000000170a097224 */ /* 0x000fe400078e02ff */
[----:B------:R-:W-:Y:S02]  /*0370*/  IMAD.MOV.U32 R10, RZ, RZ, RZ ;  /* 0x000000ffff0a7224 */ /* 0x000fe400078e00ff */
[----:B-1----:R-:W-:Y:S02]  /*0380*/  IMAD.MOV R8, RZ, RZ, -R15 ;  /* 0x000000ffff087224 */ /* 0x002fe400078e0a0f */
[----:B------:R-:W-:Y:S01]  /*0390*/  IMAD.HI.U32 R11, R11, R9, R10 ;  /* 0x000000090b0b7227 */ /* 0x000fe200078e000a */
[----:B------:R-:W-:-:S03]  /*03a0*/  IABS R10, R6 ;  /* 0x00000006000a7213 */ /* 0x000fc60000000000 */
[----:B------:R-:W-:Y:S02]  /*03b0*/  IMAD.MOV R9, RZ, RZ, -R13 ;  /* 0x000000ffff097224 */ /* 0x000fe400078e0a0d */
[----:B------:R-:W-:-:S04]  /*03c0*/  IMAD.HI.U32 R29, R29, R24, RZ ;  /* 0x000000181d1d7227 */ /* 0x000fc800078e00ff */
[----:B------:R-:W-:Y:S02]  /*03d0*/  IMAD R9, R9, R16, RZ ;  /* 0x0000001009097224 */ /* 0x000fe400078e02ff */
[----:B------:R-:W-:-:S04]  /*03e0*/  IMAD.HI.U32 R11, R11, R24, RZ ;  /* 0x000000180b0b7227 */ /* 0x000fc800078e00ff */
[----:B------:R-:W-:Y:S02]  /*03f0*/  IMAD.HI.U32 R13, R13, R9, R12 ;  /* 0x000000090d0d7227 */ /* 0x000fe400078e000c */
[----:B------:R-:W0:Y:S02]  /*0400*/  I2F.RP R12, R10 ;  /* 0x0000000a000c7306 */ /* 0x000e240000209400 */
[----:B------:R-:W-:Y:S01]  /*0410*/  IMAD R9, R8, R0, RZ ;  /* 0x0000000008097224 */ /* 0x000fe200078e02ff */
[----:B------:R-:W-:-:S03]  /*0420*/  IABS R8, R21 ;  /* 0x0000001500087213 */ /* 0x000fc60000000000 */
[----:B------:R-:W-:Y:S01]  /*0430*/  IMAD.HI.U32 R15, R15, R9, R14 ;  /* 0x000000090f0f7227 */ /* 0x000fe200078e000e */
[----:B-----5:R-:W-:-:S03]  /*0440*/  IABS R14, R5 ;  /* 0x00000005000e7213 */ /* 0x020fc60000000000 */
[----:B------:R-:W-:Y:S02]  /*0450*/  IMAD.MOV R8, RZ, RZ, -R8 ;  /* 0x000000ffff087224 */ /* 0x000fe400078e0a08 */
[----:B------:R-:W-:-:S04]  /*0460*/  IMAD.HI.U32 R15, R15, R24, RZ ;  /* 0x000000180f0f7227 */ /* 0x000fc800078e00ff */
[----:B------:R-:W-:Y:S01]  /*0470*/  IMAD R8, R27, R8, R24 ;  /* 0x000000081b087224 */ /* 0x000fe200078e0218 */
[----:B0-----:R-:W0:Y:S04]  /*0480*/  MUFU.RCP R12, R12 ;  /* 0x0000000c000c7308 */ /* 0x001e280000001000 */
[----:B------:R-:W-:-:S13]  /*0490*/  ISETP.GT.U32.AND P6, PT, R25, R8, PT ;  /* 0x000000081900720c */ /* 0x000fda0003fc4070 */
[----:B------:R-:W-:Y:S01]  /*04a0*/  @!P6 IMAD.IADD R8, R8, 0x1, -R25 ;  /* 0x000000010808e824 */ /* 0x000fe200078e0a19 */
[----:B------:R-:W-:-:S04]  /*04b0*/  @!P6 IADD3 R27, R27, 0x1, RZ ;  /* 0x000000011b1be810 */ /* 0x000fc80007ffe0ff */
[----:B------:R-:W-:Y:S02]  /*04c0*/  ISETP.GE.U32.AND P0, PT, R8, R25, PT ;  /* 0x000000190800720c */ /* 0x000fe40003f06070 */
[----:B------:R-:W-:-:S05]  /*04d0*/  IABS R8, R20 ;  /* 0x0000001400087213 */ /* 0x000fca0000000000 */
[----:B------:R-:W-:Y:S01]  /*04e0*/  IMAD.MOV R25, RZ, RZ, -R8 ;  /* 0x000000ffff197224 */ /* 0x000fe200078e0a08 */
[----:B0-----:R-:W-:-:S03]  /*04f0*/  IADD3 R8, R12, 0xffffffe, RZ ;  /* 0x0ffffffe0c087810 */ /* 0x001fc60007ffe0ff */
[----:B------:R-:W-:Y:S01]  /*0500*/  IMAD R25, R29, R25, R24 ;  /* 0x000000191d197224 */ /* 0x000fe200078e0218 */
[----:B------:R0:W1:Y:S01]  /*0510*/  F2I.FTZ.U32.TRUNC.NTZ R9, R8 ;  /* 0x0000000800097305 */ /* 0x000062000021f000 */
[----:B------:R-:W-:-:S03]  /*0520*/  @P0 IADD3 R27, R27, 0x1, RZ ;  /* 0x000000011b1b0810 */ /* 0x000fc60007ffe0ff */
[----:B------:R-:W-:Y:S01]  /*0530*/  ISETP.GT.U32.AND P1, PT, R22, R25, PT ;  /* 0x000000191600720c */ /* 0x000fe20003f24070 */
[----:B0-----:R-:W-:Y:S02]  /*0540*/  IMAD.MOV.U32 R8, RZ, RZ, RZ ;  /* 0x000000ffff087224 */ /* 0x001fe400078e00ff */
[----:B-1----:R-:W-:-:S10]  /*0550*/  IMAD.MOV R12, RZ, RZ, -R9 ;  /* 0x000000ffff0c7224 */ /* 0x002fd400078e0a09 */
[----:B------:R-:W-:Y:S01]  /*0560*/  @!P1 IADD3 R29, R29, 0x1, RZ ;  /* 0x000000011d1d9810 */ /* 0x000fe20007ffe0ff */
[----:B------:R-:W-:Y:S02]  /*0570*/  @!P1 IMAD.IADD R25, R25, 0x1, -R22 ;  /* 0x0000000119199824 */ /* 0x000fe400078e0a16 */
[----:B------:R-:W-:-:S03]  /*0580*/  IMAD R12, R12, R10, RZ ;  /* 0x0000000a0c0c7224 */ /* 0x000fc600078e02ff */
[----:B------:R-:W-:Y:S01]  /*0590*/  ISETP.GE.U32.AND P4, PT, R25, R22, PT ;  /* 0x000000161900720c */ /* 0x000fe20003f86070 */
[----:B------:R-:W-:Y:S01]  /*05a0*/  IMAD.HI.U32 R25, R9, R12, R8 ;  /* 0x0000000c09197227 */ /* 0x000fe200078e0008 */
[----:B------:R-:W-:Y:S01]  /*05b0*/  IABS R8, R3 ;  /* 0x0000000300087213 */ /* 0x000fe20000000000 */
[----:B------:R-:W0:Y:S04]  /*05c0*/  I2F.RP R12, R14 ;  /* 0x0000000e000c7306 */ /* 0x000e280000209400 */
[----:B------:R-:W-:Y:S02]  /*05d0*/  IMAD.MOV R8, RZ, RZ, -R8 ;  /* 0x000000ffff087224 */ /* 0x000fe400078e0a08 */
[----:B------:R-:W-:-:S04]  /*05e0*/  IMAD.HI.U32 R25, R25, R24, RZ ;  /* 0x0000001819197227 */ /* 0x000fc800078e00ff */
[----:B------:R-:W-:Y:S01]  /*05f0*/  IMAD R8, R11, R8, R24 ;  /* 0x000000080b087224 */ /* 0x000fe200078e0218 */
[----:B------:R-:W-:Y:S02]  /*0600*/  @P4 IADD3 R29, R29, 0x1, RZ ;  /* 0x000000011d1d4810 */ /* 0x000fe40007ffe0ff */
[----:B------:R-:W-:Y:S02]  /*0610*/  ISETP.NE.AND P4, PT, R20, RZ, PT ;  /* 0x000000ff1400720c */ /* 0x000fe40003f85270 */
[----:B------:R-:W-:Y:S01]  /*0620*/  ISETP.GT.U32.AND P2, PT, R23, R8, PT ;  /* 0x000000081700720c */ /* 0x000fe20003f44070 */
[----:B0-----:R-:W0:-:S12]  /*0630*/  MUFU.RCP R12, R12 ;  /* 0x0000000c000c7308 */ /* 0x001e180000001000 */
[----:B------:R-:W-:Y:S01]  /*0640*/  @!P2 IMAD.IADD R8, R8, 0x1, -R23 ;  /* 0x000000010808a824 */ /* 0x000fe200078e0a17 */
[----:B------:R-:W-:-:S04]  /*0650*/  @!P2 IADD3 R11, R11, 0x1, RZ ;  /* 0x000000010b0ba810 */ /* 0x000fc80007ffe0ff */
[----:B------:R-:W-:Y:S01]  /*0660*/  ISETP.GE.U32.AND P3, PT, R8, R23, PT ;  /* 0x000000170800720c */ /* 0x000fe20003f66070 */
[----:B------:R-:W-:Y:S01]  /*0670*/  IMAD.HI.U32 R23, R13, R24, RZ ;  /* 0x000000180d177227 */ /* 0x000fe200078e00ff */
[----:B------:R-:W-:-:S05]  /*0680*/  IABS R8, R2 ;  /* 0x0000000200087213 */ /* 0x000fca0000000000 */
[----:B------:R-:W-:Y:S01]  /*0690*/  IMAD.MOV R22, RZ, RZ, -R8 ;  /* 0x000000ffff167224 */ /* 0x000fe200078e0a08 */
[----:B0-----:R-:W-:-:S03]  /*06a0*/  IADD3 R8, R12, 0xffffffe, RZ ;  /* 0x0ffffffe0c087810 */ /* 0x001fc60007ffe0ff */
[----:B------:R-:W-:Y:S01]  /*06b0*/  IMAD R13, R23, R22, R24 ;  /* 0x00000016170d7224 */ /* 0x000fe200078e0218 */
[----:B------:R0:W1:Y:S01]  /*06c0*/  F2I.FTZ.U32.TRUNC.NTZ R9, R8 ;  /* 0x0000000800097305 */ /* 0x000062000021f000 */
[----:B------:R-:W-:Y:S02]  /*06d0*/  @P3 IADD3 R11, R11, 0x1, RZ ;  /* 0x000000010b0b3810 */ /* 0x000fe40007ffe0ff */
[----:B------:R-:W-:Y:S02]  /*06e0*/  ISETP.NE.AND P3, PT, R3, RZ, PT ;  /* 0x000000ff0300720c */ /* 0x000fe40003f65270 */
[----:B------:R-:W-:Y:S01]  /*06f0*/  ISETP.GT.U32.AND P5, PT, R16, R13, PT ;  /* 0x0000000d1000720c */ /* 0x000fe20003fa4070 */
[----:B0-----:R-:W-:Y:S02]  /*0700*/  IMAD.MOV.U32 R8, RZ, RZ, RZ ;  /* 0x000000ffff087224 */ /* 0x001fe400078e00ff */
[----:B-1----:R-:W-:-:S10]  /*0710*/  IMAD.MOV R22, RZ, RZ, -R9 ;  /* 0x000000ffff167224 */ /* 0x002fd400078e0a09 */
[----:B------:R-:W-:Y:S01]  /*0720*/  @!P5 IMAD.IADD R13, R13, 0x1, -R16 ;  /* 0x000000010d0dd824 */ /* 0x000fe200078e0a10 */
[----:B------:R-:W-:Y:S01]  /*0730*/  @!P5 IADD3 R23, R23, 0x1, RZ ;  /* 0x000000011717d810 */ /* 0x000fe20007ffe0ff */
[----:B------:R-:W-:Y:S01]  /*0740*/  IMAD R22, R22, R14, RZ ;  /* 0x0000000e16167224 */ /* 0x000fe200078e02ff */
[----:B------:R-:W-:Y:S02]  /*0750*/  ISETP.NE.AND P5, PT, R2, RZ, PT ;  /* 0x000000ff0200720c */ /* 0x000fe40003fa5270 */
[----:B------:R-:W-:Y:S01]  /*0760*/  ISETP.GE.U32.AND P6, PT, R13, R16, PT ;  /* 0x000000100d00720c */ /* 0x000fe20003fc6070 */
[----:B------:R-:W-:Y:S01]  /*0770*/  IMAD.HI.U32 R22, R9, R22, R8 ;  /* 0x0000001609167227 */ /* 0x000fe200078e0008 */
[----:B------:R-:W-:Y:S02]  /*0780*/  IABS R16, R4 ;  /* 0x0000000400107213 */ /* 0x000fe40000000000 */
[----:B------:R-:W-:Y:S01]  /*0790*/  LOP3.LUT R8, R21, c[0x0][0x168], RZ, 0x3c, !PT ;  /* 0x00005a0015087a12 */ /* 0x000fe200078e3cff */
[----:B------:R-:W-:Y:S01]  /*07a0*/  IMAD.MOV.U32 R9, RZ, RZ, R27 ;  /* 0x000000ffff097224 */ /* 0x000fe200078e001b */
[----:B------:R-:W0:Y:S02]  /*07b0*/  I2F.RP R26, R16 ;  /* 0x00000010001a7306 */ /* 0x000e240000209400 */
[----:B------:R-:W-:-:S02]  /*07c0*/  ISETP.GE.AND P0, PT, R8, RZ, PT ;  /* 0x000000ff0800720c */ /* 0x000fc40003f06270 */
[----:B------:R-:W-:-:S03]  /*07d0*/  IABS R8, R7 ;  /* 0x0000000700087213 */ /* 0x000fc60000000000 */
[----:B------:R-:W-:Y:S02]  /*07e0*/  @P6 IADD3 R23, R23, 0x1, RZ ;  /* 0x0000000117176810 */ /* 0x000fe40007ffe0ff */
[----:B------:R-:W-:Y:S01]  /*07f0*/  IMAD.MOV R27, RZ, RZ, -R8 ;  /* 0x000000ffff1b7224 */ /* 0x000fe200078e0a08 */
[----:B------:R-:W-:-:S03]  /*0800*/  LOP3.LUT R8, R20, c[0x0][0x168], RZ, 0x3c, !PT ;  /* 0x00005a0014087a12 */ /* 0x000fc600078e3cff */
[----:B------:R-:W-:Y:S01]  /*0810*/  IMAD R27, R15, R27, R24 ;  /* 0x0000001b0f1b7224 */ /* 0x000fe200078e0218 */
[----:B------:R-:W-:Y:S01]  /*0820*/  ISETP.GE.AND P1, PT, R8, RZ, PT ;  /* 0x000000ff0800720c */ /* 0x000fe20003f26270 */
[----:B------:R-:W-:Y:S01]  /*0830*/  @!P0 IMAD.MOV R9, RZ, RZ, -R9 ;  /* 0x000000ffff098224 */ /* 0x000fe200078e0a09 */
[----:B0-----:R-:W0:Y:S01]  /*0840*/  MUFU.RCP R26, R26 ;  /* 0x0000001a001a7308 */ /* 0x001e220000001000 */
[----:B------:R-:W-:Y:S01]  /*0850*/  ISETP.NE.AND P0, PT, R21, RZ, PT ;  /* 0x000000ff1500720c */ /* 0x000fe20003f05270 */
[----:B------:R-:W-:-:S09]  /*0860*/  IMAD.MOV.U32 R8, RZ, RZ, R29 ;  /* 0x000000ffff087224 */ /* 0x000fd200078e001d */
[----:B------:R-:W-:Y:S01]  /*0870*/  @!P1 IMAD.MOV R8, RZ, RZ, -R8 ;  /* 0x000000ffff089224 */ /* 0x000fe200078e0a08 */
[----:B------:R-:W-:Y:S02]  /*0880*/  @!P4 LOP3.LUT R8, RZ, R20, RZ, 0x33, !PT ;  /* 0x00000014ff08c212 */ /* 0x000fe400078e33ff */
[----:B------:R-:W-:Y:S02]  /*0890*/  @!P0 LOP3.LUT R9, RZ, R21, RZ, 0x33, !PT ;  /* 0x00000015ff098212 */ /* 0x000fe400078e33ff */
[----:B0-----:R-:W-:Y:S02]  /*08a0*/  IADD3 R12, R26, 0xffffffe, RZ ;  /* 0x0ffffffe1a0c7810 */ /* 0x001fe40007ffe0ff */
[----:B------:R-:W-:Y:S01]  /*08b0*/  ISETP.GT.U32.AND P0, PT, R0, R27, PT ;  /* 0x0000001b0000720c */ /* 0x000fe20003f04070 */
[----:B------:R-:W-:Y:S01]  /*08c0*/  STG.E.64 [R18.64], R8 ;  /* 0x0000000812007986 */ /* 0x000fe2000c101b04 */
[----:B------:R0:W1:Y:S02]  /*08d0*/  F2I.FTZ.U32.TRUNC.NTZ R13, R12 ;  /* 0x0000000c000d7305 */ /* 0x000064000021f000 */
[----:B0-----:R-:W-:-:S09]  /*08e0*/  IMAD.MOV.U32 R12, RZ, RZ, RZ ;  /* 0x000000ffff0c7224 */ /* 0x001fd200078e00ff */
[----:B------:R-:W-:Y:S01]  /*08f0*/  @!P0 IMAD.IADD R27, R27, 0x1, -R0 ;  /* 0x000000011b1b8824 */ /* 0x000fe200078e0a00 */
[----:B------:R-:W-:Y:S01]  /*0900*/  @!P0 IADD3 R15, R15, 0x1, RZ ;  /* 0x000000010f0f8810 */ /* 0x000fe20007ffe0ff */
[----:B-1----:R-:W-:-:S03]  /*0910*/  IMAD.MOV R21, RZ, RZ, -R13 ;  /* 0x000000ffff157224 */ /* 0x002fc600078e0a0d */
[----:B------:R-:W-:Y:S02]  /*0920*/  ISETP.GE.U32.AND P1, PT, R27, R0, PT ;  /* 0x000000001b00720c */ /* 0x000fe40003f26070 */
[----:B------:R-:W-:Y:S01]  /*0930*/  LOP3.LUT R0, R3, c[0x0][0x168], RZ, 0x3c, !PT ;  /* 0x00005a0003007a12 */ /* 0x000fe200078e3cff */
[----:B------:R-:W-:-:S03]  /*0940*/  IMAD R21, R21, R16, RZ ;  /* 0x0000001015157224 */ /* 0x000fc600078e02ff */
[----:B------:R-:W-:Y:S01]  /*0950*/  ISETP.GE.AND P4, PT, R0, RZ, PT ;  /* 0x000000ff0000720c */ /* 0x000fe20003f86270 */
[----:B------:R-:W-:Y:S01]  /*0960*/  IMAD.HI.U32 R27, R13, R21, R12 ;  /* 0x000000150d1b7227 */ /* 0x000fe200078e000c */
[----:B------:R-:W-:Y:S02]  /*0970*/  LOP3.LUT R12, R2, c[0x0][0x168], RZ, 0x3c, !PT ;  /* 0x00005a00020c7a12 */ /* 0x000fe400078e3cff */
[----:B------:R-:W-:Y:S01]  /*0980*/  IABS R0, R6 ;  /* 0x0000000600007213 */ /* 0x000fe20000000000 */
[----:B------:R-:W-:Y:S01]  /*0990*/  IMAD.HI.U32 R21, R22, R24, RZ ;  /* 0x0000001816157227 */ /* 0x000fe200078e00ff */
[----:B------:R-:W-:Y:S02]  /*09a0*/  ISETP.GE.AND P2, PT, R12, RZ, PT ;  /* 0x000000ff0c00720c */ /* 0x000fe40003f46270 */
[----:B------:R-:W-:Y:S01]  /*09b0*/  IABS R12, R5 ;  /* 0x00000005000c7213 */ /* 0x000fe20000000000 */
[----:B------:R-:W-:Y:S01]  /*09c0*/  IMAD.MOV R29, RZ, RZ, -R0 ;  /* 0x000000ffff1d7224 */ /* 0x000fe200078e0a00 */
[----:B------:R-:W-:-:S02]  /*09d0*/  IABS R13, R4 ;  /* 0x00000004000d7213 */ /* 0x000fc40000000000 */
[----:B------:R-:W-:Y:S01]  /*09e0*/  @P1 IADD3 R15, R15, 0x1, RZ ;  /* 0x000000010f0f1810 */ /* 0x000fe20007ffe0ff */
[----:B------:R-:W-:Y:S02]  /*09f0*/  IMAD.MOV R0, RZ, RZ, -R12 ;  /* 0x000000ffff007224 */ /* 0x000fe400078e0a0c */
[----:B------:R-:W-:Y:S02]  /*0a00*/  IMAD.MOV R12, RZ, RZ, -R13 ;  /* 0x000000ffff0c7224 */ /* 0x000fe400078e0a0d */
[----:B------:R-:W-:Y:S02]  /*0a10*/  IMAD.MOV.U32 R13, RZ, RZ, R11 ;  /* 0x000000ffff0d7224 */ /* 0x000fe400078e000b */
[----:B------:R-:W-:-:S04]  /*0a20*/  IMAD.HI.U32 R11, R27, R24, RZ ;  /* 0x000000181b0b7227 */ /* 0x000fc800078e00ff */
[--C-:B------:R-:W-:Y:S02]  /*0a30*/  IMAD R29, R25, R29, R24.reuse ;  /* 0x0000001d191d7224 */ /* 0x100fe400078e0218 */
[--C-:B------:R-:W-:Y:S01]  /*0a40*/  IMAD R27, R21, R0, R24.reuse ;  /* 0x00000000151b7224 */ /* 0x100fe200078e0218 */
[----:B------:R-:W-:Y:S01]  /*0a50*/  LOP3.LUT R0, R7, c[0x0][0x168], RZ, 0x3c, !PT ;  /* 0x00005a0007007a12 */ /* 0x000fe200078e3cff */
[----:B------:R-:W-:Y:S02]  /*0a60*/  IMAD R24, R11, R12, R24 ;  /* 0x0000000c0b187224 */ /* 0x000fe400078e0218 */
[----:B------:R-:W-:Y:S01]  /*0a70*/  @!P4 IMAD.MOV R13, RZ, RZ, -R13 ;  /* 0x000000ffff0dc224 */ /* 0x000fe200078e0a0d */
[----:B------:R-:W-:Y:S01]  /*0a80*/  ISETP.GT.U32.AND P4, PT, R10, R29, PT ;  /* 0x0000001d0a00720c */ /* 0x000fe20003f84070 */
[----:B------:R-:W-:Y:S01]  /*0a90*/  IMAD.MOV.U32 R12, RZ, RZ, R23 ;  /* 0x000000ffff0c7224 */ /* 0x000fe200078e0017 */
[----:B------:R-:W-:Y:S02]  /*0aa0*/  @!P3 LOP3.LUT R13, RZ, R3, RZ, 0x33, !PT ;  /* 0x00000003ff0db212 */ /* 0x000fe400078e33ff */
[----:B------:R-:W-:Y:S01]  /*0ab0*/  ISETP.GT.U32.AND P6, PT, R14, R27, PT ;  /* 0x0000001b0e00720c */ /* 0x000fe20003fc4070 */
[----:B------:R-:W-:Y:S01]  /*0ac0*/  @!P2 IMAD.MOV R12, RZ, RZ, -R12 ;  /* 0x000000ffff0ca224 */ /* 0x000fe200078e0a0c */
[----:B------:R-:W-:-:S02]  /*0ad0*/  ISETP.GT.U32.AND P3, PT, R16, R24, PT ;  /* 0x000000181000720c */ /* 0x000fc40003f64070 */
[----:B------:R-:W-:Y:S02]  /*0ae0*/  @!P5 LOP3.LUT R12, RZ, R2, RZ, 0x33, !PT ;  /* 0x00000002ff0cd212 */ /* 0x000fe400078e33ff */
[----:B------:R-:W-:Y:S02]  /*0af0*/  ISETP.GE.AND P5, PT, R0, RZ, PT ;  /* 0x000000ff0000720c */ /* 0x000fe40003fa6270 */
[----:B------:R-:W-:Y:S01]  /*0b00*/  LOP3.LUT R0, R6, c[0x0][0x168], RZ, 0x3c, !PT ;  /* 0x00005a0006007a12 */ /* 0x000fe200078e3cff */
[----:B------:R-:W-:Y:S01]  /*0b10*/  @!P4 IMAD.IADD R29, R29, 0x1, -R10 ;  /* 0x000000011d1dc824 */ /* 0x000fe200078e0a0a */
[----:B------:R-:W-:Y:S01]  /*0b20*/  @!P4 IADD3 R25, R25, 0x1, RZ ;  /* 0x000000011919c810 */ /* 0x000fe20007ffe0ff */
[----:B------:R-:W-:Y:S01]  /*0b30*/  STG.E.64 [R18.64+0x400], R12 ;  /* 0x0004000c12007986 */ /* 0x000fe2000c101b04 */
[----:B------:R-:W-:Y:S01]  /*0b40*/  ISETP.GE.AND P1, PT, R0, RZ, PT ;  /* 0x000000ff0000720c */ /* 0x000fe20003f26270 */
[----:B------:R-:W-:Y:S01]  /*0b50*/  @!P6 IMAD.IADD R27, R27, 0x1, -R14 ;  /* 0x000000011b1be824 */ /* 0x000fe200078e0a0e */
[----:B------:R-:W-:Y:S01]  /*0b60*/  ISETP.GE.U32.AND P2, PT, R29, R10, PT ;  /* 0x0000000a1d00720c */ /* 0x000fe20003f46070 */
[----:B------:R-:W-:Y:S01]  /*0b70*/  @!P3 IMAD.IADD R24, R24, 0x1, -R16 ;  /* 0x000000011818b824 */ /* 0x000fe200078e0a10 */
[----:B------:R-:W-:-:S02]  /*0b80*/  LOP3.LUT R0, R5, c[0x0][0x168], RZ, 0x3c, !PT ;  /* 0x00005a0005007a12 */ /* 0x000fc400078e3cff */
[----:B------:R-:W-:Y:S01]  /*0b90*/  ISETP.GE.U32.AND P0, PT, R27, R14, PT ;  /* 0x0000000e1b00720c */ /* 0x000fe20003f06070 */
[----:B------:R-:W-:Y:S01]  /*0ba0*/  @!P5 IMAD.MOV R15, RZ, RZ, -R15 ;  /* 0x000000ffff0fd224 */ /* 0x000fe200078e0a0f */
[----:B------:R-:W-:Y:S02]  /*0bb0*/  ISETP.GE.U32.AND P4, PT, R24, R16, PT ;  /* 0x000000101800720c */ /* 0x000fe40003f86070 */
[----:B------:R-:W-:Y:S02]  /*0bc0*/  LOP3.LUT R2, R4, c[0x0][0x168], RZ, 0x3c, !PT ;  /* 0x00005a0004027a12 */ /* 0x000fe400078e3cff */
[----:B------:R-:W-:Y:S02]  /*0bd0*/  @!P6 IADD3 R21, R21, 0x1, RZ ;  /* 0x000000011515e810 */ /* 0x000fe40007ffe0ff */
[----:B------:R-:W-:Y:S02]  /*0be0*/  @!P3 IADD3 R11, R11, 0x1, RZ ;  /* 0x000000010b0bb810 */ /* 0x000fe40007ffe0ff */
[----:B------:R-:W-:-:S02]  /*0bf0*/  @P2 IADD3 R25, R25, 0x1, RZ ;  /* 0x0000000119192810 */ /* 0x000fc40007ffe0ff */
[----:B------:R-:W-:Y:S02]  /*0c00*/  ISETP.GE.AND P2, PT, R0, RZ, PT ;  /* 0x000000ff0000720c */ /* 0x000fe40003f46270 */
[----:B------:R-:W-:Y:S01]  /*0c10*/  ISETP.GE.AND P6, PT, R2, RZ, PT ;  /* 0x000000ff0200720c */ /* 0x000fe20003fc6270 */
[----:B------:R-:W-:Y:S01]  /*0c20*/  IMAD.MOV.U32 R14, RZ, RZ, R25 ;  /* 0x000000ffff0e7224 */ /* 0x000fe200078e0019 */
[----:B------:R-:W-:Y:S02]  /*0c30*/  @P0 IADD3 R21, R21, 0x1, RZ ;  /* 0x0000000115150810 */ /* 0x000fe40007ffe0ff */
[----:B------:R-:W-:Y:S01]  /*0c40*/  @P4 IADD3 R11, R11, 0x1, RZ ;  /* 0x000000010b0b4810 */ /* 0x000fe20007ffe0ff */
[----:B------:R-:W-:Y:S01]  /*0c50*/  @!P1 IMAD.MOV R14, RZ, RZ, -R14 ;  /* 0x000000ffff0e9224 */ /* 0x000fe200078e0a0e */
[----:B------:R-:W-:Y:S02]  /*0c60*/  ISETP.NE.AND P0, PT, R7, RZ, PT ;  /* 0x000000ff0700720c */ /* 0x000fe40003f05270 */
[----:B------:R-:W-:Y:S01]  /*0c70*/  ISETP.NE.AND P5, PT, R6, RZ, PT ;  /* 0x000000ff0600720c */ /* 0x000fe20003fa5270 */
[----:B------:R-:W-:Y:S01]  /*0c80*/  IMAD.MOV.U32 R20, RZ, RZ, R11 ;  /* 0x000000ffff147224 */ /* 0x000fe200078e000b */
[----:B------:R-:W-:Y:S01]  /*0c90*/  ISETP.NE.AND P3, PT, R5, RZ, PT ;  /* 0x000000ff0500720c */ /* 0x000fe20003f65270 */
[----:B------:R-:W-:Y:S01]  /*0ca0*/  @!P2 IMAD.MOV R21, RZ, RZ, -R21 ;  /* 0x000000ffff15a224 */ /* 0x000fe200078e0a15 */
[----:B------:R-:W-:Y:S01]  /*0cb0*/  ISETP.NE.AND P4, PT, R4, RZ, PT ;  /* 0x000000ff0400720c */ /* 0x000fe20003f85270 */
[----:B------:R-:W-:-:S06]  /*0cc0*/  @!P6 IMAD.MOV R20, RZ, RZ, -R20 ;  /* 0x000000ffff14e224 */ /* 0x000fcc00078e0a14 */
[----:B------:R-:W-:Y:S02]  /*0cd0*/  @!P0 LOP3.LUT R15, RZ, R7, RZ, 0x33, !PT ;  /* 0x00000007ff0f8212 */ /* 0x000fe400078e33ff */
[----:B------:R-:W-:Y:S02]  /*0ce0*/  @!P5 LOP3.LUT R14, RZ, R6, RZ, 0x33, !PT ;  /* 0x00000006ff0ed212 */ /* 0x000fe400078e33ff */
[----:B------:R-:W-:Y:S02]  /*0cf0*/  @!P3 LOP3.LUT R21, RZ, R5, RZ, 0x33, !PT ;  /* 0x00000005ff15b212 */ /* 0x000fe400078e33ff */
[----:B------:R-:W-:Y:S01]  /*0d00*/  @!P4 LOP3.LUT R20, RZ, R4, RZ, 0x33, !PT ;  /* 0x00000004ff14c212 */ /* 0x000fe200078e33ff */
[----:B------:R-:W-:Y:S04]  /*0d10*/  STG.E.64 [R18.64+0x800], R14 ;  /* 0x0008000e12007986 */ /* 0x000fe8000c101b04 */
[----:B------:R-:W-:Y:S01]  /*0d20*/  STG.E.64 [R18.64+0xc00], R20 ;  /* 0x000c001412007986 */ /* 0x000fe2000c101b04 */
[----:B------:R-:W-:Y:S05]  /*0d30*/  EXIT ;  /* 0x000000000000794d */ /* 0x000fea0003800000 */
.L_x_17116:
[----:B------:R-:W0:Y:S01]  /*0d40*/  S2R R5, SR_TID.X ;  /* 0x0000000000057919 */ /* 0x000e220000002100 */
[----:B------:R-:W-:Y:S01]  /*0d50*/  CS2R R16, SRZ ;  /* 0x0000000000107805 */ /* 0x000fe2000001ff00 */
[----:B------:R-:W-:Y:S01]  /*0d60*/  CS2R R2, SRZ ;  /* 0x0000000000027805 */ /* 0x000fe2000001ff00 */
        /* <DEDUP_REMOVED lines=15> */
[----:B------:R-:W-:Y:S02]  /*0e60*/  IMAD.MOV.U32 R8, RZ, RZ, RZ ;  /* 0x000000ffff087224 */ /* 0x000fe400078e00ff */
[----:B------:R-:W-:Y:S01]  /*0e70*/  @!P5 IMAD.WIDE.U32 R20, R20, R21, c[0x0][0x178] ;  /* 0x00005e001414d625 */ /* 0x000fe200078e0015 */
[----:B0-----:R-:W-:-:S04]  /*0e80*/  CS2R R6, SRZ ;  /* 0x0000000000067805 */ /* 0x001fc8000001ff00 */
[----:B------:R0:W5:Y:S05]  /*0e90*/  @!P5 LDG.E R3, [R20.64] ;  /* 0x000000041403d981 */ /* 0x00016a000c1e1900 */
        /* <DEDUP_REMOVED lines=15> */
[----:B------:R1:W5:Y:S01]  /*0f90*/  @!P3 LDG.E R8, [R10.64] ;  /* 0x000000040a08b981 */ /* 0x000362000c1e1900 */
[----:B------:R-:W-:-:S06]  /*0fa0*/  IMAD.MOV.U32 R4, RZ, RZ, RZ ;  /* 0x000000ffff047224 */ /* 0x000fcc00078e00ff */
[----:B0-----:R-:W-:Y:S02]  /*0fb0*/  @!P6 IMAD.IADD R20, R18, 0x1, R15 ;  /* 0x000000011214e824 */ /* 0x001fe400078e020f */
[----:B------:R-:W-:Y:S02]  /*0fc0*/  @!P6 IMAD.MOV.U32 R21, RZ, RZ, 0x4 ;  /* 0x00000004ff15e424 */ /* 0x000fe400078e00ff */
[----:B-1----:R-:W-:Y:S02]  /*0fd0*/  @!P1 IMAD.MOV.U32 R10, RZ, RZ, 0x4 ;  /* 0x00000004ff0a9424 */ /* 0x002fe400078e00ff */
[----:B------:R-:W-:-:S04]  /*0fe0*/  @!P0 IMAD.WIDE.U32 R14, R14, R19, c[0x0][0x178] ;  /* 0x00005e000e0e8625 */ /* 0x000fc800078e0013 */
[----:B------:R-:W-:Y:S01]  /*0ff0*/  @!P6 IMAD.WIDE.U32 R20, R20, R21, c[0x0][0x178] ;  /* 0x00005e001414e625 */ /* 0x000fe200078e0015 */
[----:B------:R0:W5:Y:S03]  /*1000*/  @!P0 LDG.E R7, [R14.64] ;  /* 0x000000040e078981 */ /* 0x000166000c1e1900 */
[----:B------:R-:W-:Y:S01]  /*1010*/  @!P1 IMAD.WIDE.U32 R10, R9, R10, c[0x0][0x178] ;  /* 0x00005e00090a9625 */ /* 0x000fe200078e000a */
[----:B------:R0:W5:Y:S04]  /*1020*/  @!P6 LDG.E R4, [R20.64] ;  /* 0x000000041404e981 */ /* 0x000168000c1e1900 */
[----:B------:R0:W5:Y:S01]  /*1030*/  @!P1 LDG.E R16, [R10.64] ;  /* 0x000000040a109981 */ /* 0x000162000c1e1900 */
[----:B------:R-:W-:-:S02]  /*1040*/  @!P2 IMAD.MOV.U32 R13, RZ, RZ, 0x4 ;  /* 0x00000004ff0da424 */ /* 0x000fc400078e00ff */
[----:B------:R-:W-:Y:S02]  /*1050*/  @!P4 IMAD.MOV.U32 R23, RZ, RZ, 0x4 ;  /* 0x00000004ff17c424 */ /* 0x000fe400078e00ff */
[----:B------:R-:W-:Y:S01]  /*1060*/  @!P2 IMAD.WIDE.U32 R12, R12, R13, c[0x0][0x178] ;  /* 0x00005e000c0ca625 */ /* 0x000fe200078e000d */
[----:B------:R-:W-:-:S03]  /*1070*/  IADD3 R9, R5, 0x80, RZ ;  /* 0x0000008005097810 */ /* 0x000fc60007ffe0ff */
[----:B------:R-:W-:Y:S01]  /*1080*/  @!P4 IMAD.WIDE.U32 R22, R22, R23, c[0x0][0x178] ;  /* 0x00005e001616c625 */ /* 0x000fe200078e0017 */
[----:B------:R1:W5:Y:S01]  /*1090*/  @!P2 LDG.E R6, [R12.64] ;  /* 0x000000040c06a981 */ /* 0x000362000c1e1900 */
[----:B------:R-:W-:Y:S01]  /*10a0*/  IADD3 R19, R5, 0x180, RZ ;  /* 0x0000018005137810 */ /* 0x000fe20007ffe0ff */
[----:B------:R-:W-:Y:S02]  /*10b0*/  BSSY B0, `(.L_x_17117) ;  /* 0x000001f000007945 */ /* 0x000fe40003800000 */
[----:B------:R0:W5:Y:S01]  /*10c0*/  @!P4 LDG.E R2, [R22.64] ;  /* 0x000000041602c981 */ /* 0x000162000c1e1900 */
[-C--:B------:R-:W-:Y:S02]  /*10d0*/  ISETP.GE.AND P4, PT, R9, R0.reuse, PT ;  /* 0x000000000900720c */ /* 0x080fe40003f86270 */
[----:B-1----:R-:W-:Y:S02]  /*10e0*/  IADD3 R13, R5, 0x100, RZ ;  /* 0x00000100050d7810 */ /* 0x002fe40007ffe0ff */
[----:B------:R-:W-:-:S02]  /*10f0*/  ISETP.GE.AND P2, PT, R19, R0, PT ;  /* 0x000000001300720c */ /* 0x000fc40003f46270 */
[----:B------:R-:W-:Y:S02]  /*1100*/  ISETP.GE.AND P3, PT, R13, R0, PT ;  /* 0x000000000d00720c */ /* 0x000fe40003f66270 */
[----:B------:R-:W-:Y:S01]  /*1110*/  IADD3 R13, R5, 0x200, RZ ;  /* 0x00000200050d7810 */ /* 0x000fe20007ffe0ff */
[----:B------:R-:W-:Y:S05]  /*1120*/  @P1 BRA `(.L_x_17118) ;  /* 0x0000017000001947 */ /* 0x000fea0003800000 */
[-C--:B0----5:R-:W-:Y:S02]  /*1130*/  IABS R12, R16.reuse ;  /* 0x00000010000c7213 */ /* 0x0a1fe40000000000 */
        /* <DEDUP_REMOVED lines=9> */
[----:B------:R-:W-:Y:S01]  /*11d0*/  IMAD.HI.U32 R11, R11, R15, R10 ;  /* 0x0000000f0b0b7227 */ /* 0x000fe200078e000a */
[----:B------:R-:W-:-:S04]  /*11e0*/  LOP3.LUT R10, R16, c[0x0][0x168], RZ, 0x3c, !PT ;  /* 0x00005a00100a7a12 */ /* 0x000fc800078e3cff */
        /* <DEDUP_REMOVED lines=11> */
.L_x_17118:
[----:B0-----:R-:W-:Y:S05]  /*12a0*/  BSYNC B0 ;  /* 0x0000000000007941 */ /* 0x001fea0003800000 */
.L_x_17117:
[----:B------:R-:W-:Y:S01]  /*12b0*/  BSSY B0, `(.L_x_17119) ;  /* 0x000001b000007945 */ /* 0x000fe20003800000 */
[----:B------:R-:W-:Y:S02]  /*12c0*/  ISETP.GE.AND P0, PT, R13, R0, PT ;  /* 0x000000000d00720c */ /* 0x000fe40003f06270 */
[----:B------:R-:W-:Y:S01]  /*12d0*/  IADD3 R13, R5, 0x280, RZ ;  /* 0x00000280050d7810 */ /* 0x000fe20007ffe0ff */
[----:B------:R-:W-:Y:S05]  /*12e0*/  @P4 BRA `(.L_x_17120) ;  /* 0x0000017000004947 */ /* 0x000fea0003800000 */
[-C--:B-----5:R-:W-:Y:S02]  /*12f0*/  IABS R14, R17.reuse ;  /* 0x00000011000e7213 */ /* 0x0a0fe40000000000 */
        /* <DEDUP_REMOVED lines=22> */
.L_x_17120:
[----:B------:R-:W-:Y:S05]  /*1460*/  BSYNC B0 ;  /* 0x0000000000007941 */ /* 0x000fea0003800000 */
.L_x_17119:
[----:B------:R-:W-:Y:S01]  /*1470*/  BSSY B0, `(.L_x_17121) ;  /* 0x000001b000007945 */ /* 0x000fe20003800000 */
[----:B------:R-:W-:Y:S02]  /*1480*/  ISETP.GE.AND P4, PT, R13, R0, PT ;  /* 0x000000000d00720c */ /* 0x000fe40003f86270 */
[----:B------:R-:W-:Y:S01]  /*1490*/  IADD3 R15, R5, 0x300, RZ ;  /* 0x00000300050f7810 */ /* 0x000fe20007ffe0ff */
[----:B------:R-:W-:Y:S05]  /*14a0*/  @P3 BRA `(.L_x_17122) ;  /* 0x0000017000003947 */ /* 0x000fea0003800000 */
[-C--:B-----5:R-:W-:Y:S02]  /*14b0*/  IABS R14, R3.reuse ;  /* 0x00000003000e7213 */ /* 0x0a0fe40000000000 */
        /* <DEDUP_REMOVED lines=22> */
.L_x_17122:
[----:B------:R-:W-:Y:S05]  /*1620*/  BSYNC B0 ;  /* 0x0000000000007941 */ /* 0x000fea0003800000 */
.L_x_17121:
[----:B------:R-:W-:Y:S01]  /*1630*/  BSSY B0, `(.L_x_17123) ;  /* 0x000001b000007945 */ /* 0x000fe20003800000 */
[----:B------:R-:W-:Y:S02]  /*1640*/  ISETP.GE.AND P3, PT, R15, R0, PT ;  /* 0x000000000f00720c */ /* 0x000fe40003f66270 */
[----:B-----5:R-:W-:Y:S01]  /*1650*/  IADD3 R3, R5, 0x380, RZ ;  /* 0x0000038005037810 */ /* 0x020fe20007ffe0ff */
[----:B------:R-:W-:Y:S05]  /*1660*/  @P2 BRA `(.L_x_17124) ;  /* 0x0000017000002947 */ /* 0x000fea0003800000 */
[-C--:B------:R-:W-:Y:S02]  /*1670*/  IABS R16, R2.reuse ;  /* 0x0000000200107213 */ /* 0x080fe40000000000 */
        /* <DEDUP_REMOVED lines=22> */
.L_x_17124:
[----:B------:R-:W-:Y:S05]  /*17e0*/  BSYNC B0 ;  /* 0x0000000000007941 */ /* 0x000fea0003800000 */
.L_x_17123:
[----:B------:R-:W-:Y:S01]  /*17f0*/  ISETP.GE.AND P2, PT, R3, R0, PT ;  /* 0x000000000300720c */ /* 0x000fe20003f46270 */
[----:B------:R-:W-:Y:S01]  /*1800*/  @!P1 IMAD.IADD R2, R18, 0x1, R5 ;  /* 0x0000000112029824 */ /* 0x000fe200078e0205 */
[----:B------:R-:W-:Y:S01]  /*1810*/  BSSY B0, `(.L_x_17125) ;  /* 0x000001c000007945 */ /* 0x000fe20003800000 */
[----:B------:R-:W-:-:S04]  /*1820*/  @!P1 IMAD.MOV.U32 R3, RZ, RZ, 0x4 ;  /* 0x00000004ff039424 */ /* 0x000fc800078e00ff */
[----:B------:R-:W-:Y:S01]  /*1830*/  @!P1 IMAD.WIDE.U32 R2, R2, R3, c[0x0][0x170] ;  /* 0x00005c0002029625 */ /* 0x000fe200078e0003 */
        /* <DEDUP_REMOVED lines=25> */
.L_x_17126:
[----:B------:R-:W-:Y:S05]  /*19d0*/  BSYNC B0 ;  /* 0x0000000000007941 */ /* 0x000fea0003800000 */
.L_x_17125:
        /* <DEDUP_REMOVED lines=26> */
.L_x_17128:
[----:B------:R-:W-:Y:S05]  /*1b80*/  BSYNC B0 ;  /* 0x0000000000007941 */ /* 0x000fea0003800000 */
.L_x_17127:
        /* <DEDUP_REMOVED lines=22> */
[----:B------:R-:W-:-:S05]  /*1cf0*/  @P0 IADD3 R11, R11, 0x1, RZ ;  /* 0x000000010b0b0810 */ /* 0x000fca0007ffe0ff */
[----:B------:R-:W-:-:S04]  /*1d00*/  IMAD.MOV.U32 R10, RZ, RZ, R11 ;  /* 0x000000ffff0a7224 */ /* 0x000fc800078e000b */
[----:B------:R-:W-:Y:S01]  /*1d10*/  @!P4 IMAD.MOV R10, RZ, RZ, -R10 ;  /* 0x000000ffff0ac224 */ /* 0x000fe200078e0a0a */
[----:B------:R-:W-:Y:S02]  /*1d20*/  @!P3 LOP3.LUT R10, RZ, R7, RZ, 0x33, !PT ;  /* 0x00000007ff0ab212 */ /* 0x000fe400078e33ff */
.L_x_17130:
[----:B------:R-:W-:Y:S05]  /*1d30*/  BSYNC B0 ;  /* 0x0000000000007941 */ /* 0x000fea0003800000 */
.L_x_17129:
        /* <DEDUP_REMOVED lines=26> */
.L_x_17132:
[----:B------:R-:W-:Y:S05]  /*1ee0*/  BSYNC B0 ;  /* 0x0000000000007941 */ /* 0x000fea0003800000 */
.L_x_17131:
[----:B------:R0:W-:Y:S01]  /*1ef0*/  @!P1 STG.E [R2.64], R9 ;  /* 0x0000000902009986 */ /* 0x0001e2000c101904 */
        /* <DEDUP_REMOVED lines=17> */
.L_x_17135:
[----:B0-----:R-:W-:-:S13]  /*2010*/  ISETP.GE.AND P0, PT, R5, R0, PT ;  /* 0x000000000500720c */ /* 0x001fda0003f06270 */
[----:B------:R-:W-:Y:S05]  /*2020*/  @P0 BRA `(.L_x_17137) ;  /* 0x000000c000000947 */ /* 0x000fea0003800000 */
[----:B------:R-:W-:Y:S01]  /*2030*/  IMAD.IADD R2, R18, 0x1, R5 ;  /* 0x0000000112027824 */ /* 0x000fe200078e0205 */
[----:B------:R-:W-:Y:S01]  /*2040*/  IADD3 R5, R5, 0x80, RZ ;  /* 0x0000008005057810 */ /* 0x000fe20007ffe0ff */
[----:B------:R-:W-:-:S04]  /*2050*/  IMAD.MOV.U32 R3, RZ, RZ, 0x4 ;  /* 0x00000004ff037424 */ /* 0x000fc800078e00ff */
[----:B------:R-:W-:-:S05]  /*2060*/  IMAD.WIDE.U32 R2, R2, R3, c[0x0][0x170] ;  /* 0x00005c0002027625 */ /* 0x000fca00078e0003 */
[----:B------:R0:W-:Y:S02]  /*2070*/  STG.E [R2.64], R14 ;  /* 0x0000000e02007986 */ /* 0x0001e4000c101904 */
.L_x_17136:
[----:B------:R-:W-:-:S13]  /*2080*/  ISETP.GE.AND P0, PT, R5, R0, PT ;  /* 0x000000000500720c */ /* 0x000fda0003f06270 */
[----:B------:R-:W-:Y:S05]  /*2090*/  @P0 BRA `(.L_x_17138) ;  /* 0x000000d000000947 */ /* 0x000fea0003800000 */
[----:B0-----:R-:W-:Y:S01]  /*20a0*/  IMAD.IADD R2, R18, 0x1, R5 ;  /* 0x0000000112027824 */ /* 0x001fe200078e0205 */
[----:B------:R-:W-:Y:S01]  /*20b0*/  IADD3 R5, R5, 0x80, RZ ;  /* 0x0000008005057810 */ /* 0x000fe20007ffe0ff */
[----:B------:R-:W-:-:S04]  /*20c0*/  IMAD.MOV.U32 R3, RZ, RZ, 0x4 ;  /* 0x00000004ff037424 */ /* 0x000fc800078e00ff */
[----:B------:R-:W-:-:S05]  /*20d0*/  IMAD.WIDE.U32 R2, R2, R3, c[0x0][0x170] ;  /* 0x00005c0002027625 */ /* 0x000fca00078e0003 */
[----:B------:R0:W-:Y:S02]  /*20e0*/  STG.E [R2.64], R15 ;  /* 0x0000000f02007986 */ /* 0x0001e4000c101904 */
.L_x_17137:
        /* <DEDUP_REMOVED lines=8> */
.L_x_17138:
[----:B------:R-:W-:Y:S05]  /*2170*/  BSYNC B1 ;  /* 0x0000000000017941 */ /* 0x000fea0003800000 */
.L_x_17134:
[----:B------:R-:W-:-:S13]  /*2180*/  ISETP.GE.AND P0, PT, R5, R0, PT ;  /* 0x000000000500720c */ /* 0x000fda0003f06270 */
[----:B0-----:R-:W-:Y:S01]  /*2190*/  @!P0 IMAD.IADD R2, R18, 0x1, R5 ;  /* 0x0000000112028824 */ /* 0x001fe200078e0205 */
[----:B------:R-:W-:Y:S01]  /*21a0*/  @!P0 IADD3 R5, R5, 0x80, RZ ;  /* 0x0000008005058810 */ /* 0x000fe20007ffe0ff */
[----:B------:R-:W-:-:S04]  /*21b0*/  @!P0 IMAD.MOV.U32 R3, RZ, RZ, 0x4 ;  /* 0x00000004ff038424 */ /* 0x000fc800078e00ff */
[----:B------:R-:W-:-:S05]  /*21c0*/  @!P0 IMAD.WIDE.U32 R2, R2, R3, c[0x0][0x170] ;  /* 0x00005c0002028625 */ /* 0x000fca00078e0003 */
[----:B------:R0:W-:Y:S02]  /*21d0*/  @!P0 STG.E [R2.64], R10 ;  /* 0x0000000a02008986 */ /* 0x0001e4000c101904 */
.L_x_17139:
[----:B------:R-:W-:Y:S05]  /*21e0*/  BSYNC B0 ;  /* 0x0000000000007941 */ /* 0x000fea0003800000 */
.L_x_17133:
        /* <DEDUP_REMOVED lines=8> */
.L_x_17140:
        /* <DEDUP_REMOVED lines=9> */
.L_x_21607:


//--------------------- .text._ZN2at6native29vectorized_elementwise_kernelILi4ENS0_13AUnaryFunctorIiiiZZZNS0_15binary_internal21div_trunc_kernel_cudaERNS_18TensorIteratorBaseEENKUlvE_clEvENKUlvE1_clEvEUliiE_EESt5arrayIPcLm2EEEEviT0_T1_ --------------------------
	.section	.text._ZN2at6native29vectorized_elementwise_kernelILi4ENS0_13AUnaryFunctorIiiiZZZNS0_15binary_internal21div_trunc_kernel_cudaERNS_18TensorIteratorBaseEENKUlvE_clEvENKUlvE1_clEvEUliiE_EESt5arrayIPcLm2EEEEviT0_T1_,"ax",@progbits
	.sectioninfo	@"SHI_REGISTERS=32"
	.align	128
        .global         _ZN2at6native29vectorized_elementwise_kernelILi4ENS0_13AUnaryFunctorIiiiZZZNS0_15binary_internal21div_trunc_kernel_cudaERNS_18TensorIteratorBaseEENKUlvE_clEvENKUlvE1_clEvEUliiE_EESt5arrayIPcLm2EEEEviT0_T1_
        .type           _ZN2at6native29vectorized_elementwise_kernelILi4ENS0_13AUnaryFunctorIiiiZZZNS0_15binary_internal21div_trunc_kernel_cudaERNS_18TensorIteratorBaseEENKUlvE_clEvENKUlvE1_clEvEUliiE_EESt5arrayIPcLm2EEEEviT0_T1_,@function
        .size           _ZN2at6native29vectorized_elementwise_kernelILi4ENS0_13AUnaryFunctorIiiiZZZNS0_15binary_internal21div_trunc_kernel_cudaERNS_18TensorIteratorBaseEENKUlvE_clEvENKUlvE1_clEvEUliiE_EESt5arrayIPcLm2EEEEviT0_T1_,(.L_x_21608 - _ZN2at6native29vectorized_elementwise_kernelILi4ENS0_13AUnaryFunctorIiiiZZZNS0_15binary_internal21div_trunc_kernel_cudaERNS_18TensorIteratorBaseEENKUlvE_clEvENKUlvE1_clEvEUliiE_EESt5arrayIPcLm2EEEEviT0_T1_)
        .other          _ZN2at6native29vectorized_elementwise_kernelILi4ENS0_13AUnaryFunctorIiiiZZZNS0_15binary_internal21div_trunc_kernel_cudaERNS_18TensorIteratorBaseEENKUlvE_clEvENKUlvE1_clEvEUliiE_EESt5arrayIPcLm2EEEEviT0_T1_,@"STO_CUDA_ENTRY STV_DEFAULT"
_ZN2at6native29vectorized_elementwise_kernelILi4ENS0_13AUnaryFunctorIiiiZZZNS0_15binary_internal21div_trunc_kernel_cudaERNS_18TensorIteratorBaseEENKUlvE_clEvENKUlvE1_clEvEUliiE_EESt5arrayIPcLm2EEEEviT0_T1_:
.text._ZN2at6native29vectorized_elementwise_kernelILi4ENS0_13AUnaryFunctorIiiiZZZNS0_15binary_internal21div_trunc_kernel_cudaERNS_18TensorIteratorBaseEENKUlvE_clEvENKUlvE1_clEvEUliiE_EESt5arrayIPcLm2EEEEviT0_T1_:
        /* <DEDUP_REMOVED lines=14> */
[----:B------:R-:W-:-:S06]  /*00e0*/  IMAD.WIDE.U32 R18, R18, R19, c[0x0][0x170] ;  /* 0x00005c0012127625 */ /* 0x000fcc00078e0013 */
[----:B------:R-:W-:Y:S01]  /*00f0*/  IMAD.WIDE R18, R0, 0x10, R18 ;  /* 0x0000001000127825 */ /* 0x000fe200078e0212 */
[----:B--2---:R-:W-:Y:S02]  /*0100*/  IABS R25, R15 ;  /* 0x0000000f00197213 */ /* 0x004fe40000000000 */
[----:B------:R-:W-:Y:S02]  /*0110*/  IABS R23, R14 ;  /* 0x0000000e00177213 */ /* 0x000fe40000000000 */
[----:B------:R-:W0:Y:S01]  /*0120*/  I2F.RP R16, R25 ;  /* 0x0000001900107306 */ /* 0x000e220000209400 */
[----:B------:R-:W-:Y:S02]  /*0130*/  IABS R24, R13 ;  /* 0x0000000d00187213 */ /* 0x000fe40000000000 */
[----:B------:R-:W-:Y:S02]  /*0140*/  IABS R22, R12 ;  /* 0x0000000c00167213 */ /* 0x000fe40000000000 */
[----:B---3--:R-:W-:-:S03]  /*0150*/  IABS R21, R7 ;  /* 0x0000000700157213 */ /* 0x008fc60000000000 */
[----:B------:R-:W1:Y:S08]  /*0160*/  I2F.RP R17, R23 ;  /* 0x0000001700117306 */ /* 0x000e700000209400 */
[----:B0-----:R-:W0:Y:S08]  /*0170*/  MUFU.RCP R16, R16 ;  /* 0x0000001000107308 */ /* 0x001e300000001000 */
[----:B------:R-:W-:Y:S08]  /*0180*/  I2F.RP R26, R24 ;  /* 0x00000018001a7306 */ /* 0x000ff00000209400 */
[----:B-1----:R-:W1:Y:S01]  /*0190*/  MUFU.RCP R17, R17 ;  /* 0x0000001100117308 */ /* 0x002e620000001000 */
[----:B0-----:R-:W-:-:S07]  /*01a0*/  IADD3 R10, R16, 0xffffffe, RZ ;  /* 0x0ffffffe100a7810 */ /* 0x001fce0007ffe0ff */
[----:B------:R-:W0:Y:S08]  /*01b0*/  I2F.RP R27, R22 ;  /* 0x00000016001b7306 */ /* 0x000e300000209400 */
[----:B------:R-:W-:Y:S01]  /*01c0*/  I2F.RP R28, R21 ;  /* 0x00000015001c7306 */ /* 0x000fe20000209400 */
[----:B-1----:R-:W-:-:S07]  /*01d0*/  IADD3 R3, R17, 0xffffffe, RZ ;  /* 0x0ffffffe11037810 */ /* 0x002fce0007ffe0ff */
[----:B------:R-:W1:Y:S08]  /*01e0*/  MUFU.RCP R9, R26 ;  /* 0x0000001a00097308 */ /* 0x000e700000001000 */
[----:B------:R2:W3:Y:S08]  /*01f0*/  F2I.FTZ.U32.TRUNC.NTZ R11, R10 ;  /* 0x0000000a000b7305 */ /* 0x0004f0000021f000 */
[----:B0-----:R0:W4:Y:S01]  /*0200*/  MUFU.RCP R8, R27 ;  /* 0x0000001b00087308 */ /* 0x0011220000001000 */
[----:B-1----:R-:W-:Y:S01]  /*0210*/  IADD3 R9, R9, 0xffffffe, RZ ;  /* 0x0ffffffe09097810 */ /* 0x002fe20007ffe0ff */
[----:B--2---:R-:W-:-:S06]  /*0220*/  IMAD.MOV.U32 R10, RZ, RZ, RZ ;  /* 0x000000ffff0a7224 */ /* 0x004fcc00078e00ff */
[----:B------:R-:W1:Y:S01]  /*0230*/  F2I.FTZ.U32.TRUNC.NTZ R3, R3 ;  /* 0x0000000300037305 */ /* 0x000e62000021f000 */
[----:B---3--:R-:W-:-:S04]  /*0240*/  IMAD.MOV R16, RZ, RZ, -R11 ;  /* 0x000000ffff107224 */ /* 0x008fc800078e0a0b */
[----:B------:R-:W-:-:S03]  /*0250*/  IMAD R17, R16, R25, RZ ;  /* 0x0000001910117224 */ /* 0x000fc600078e02ff */
[----:B------:R-:W2:Y:S01]  /*0260*/  MUFU.RCP R2, R28 ;  /* 0x0000001c00027308 */ /* 0x000ea20000001000 */
[----:B0-----:R-:W-:Y:S01]  /*0270*/  IMAD.HI.U32 R27, R11, R17, R10 ;  /* 0x000000110b1b7227 */ /* 0x001fe200078e000a */
[----:B----4-:R-:W-:-:S05]  /*0280*/  IADD3 R26, R8, 0xffffffe, RZ ;  /* 0x0ffffffe081a7810 */ /* 0x010fca0007ffe0ff */
[----:B------:R-:W-:Y:S01]  /*0290*/  IMAD.HI.U32 R27, R27, R20, RZ ;  /* 0x000000141b1b7227 */ /* 0x000fe200078e00ff */
[----:B------:R-:W0:Y:S03]  /*02a0*/  F2I.FTZ.U32.TRUNC.NTZ R9, R9 ;  /* 0x0000000900097305 */ /* 0x000e26000021f000 */
[----:B-1----:R-:W-:Y:S01]  /*02b0*/  IMAD.MOV R10, RZ, RZ, -R3 ;  /* 0x000000ffff0a7224 */ /* 0x002fe200078e0a03 */
[----:B--2---:R-:W-:-:S04]  /*02c0*/  IADD3 R16, R2, 0xffffffe, RZ ;  /* 0x0ffffffe02107810 */ /* 0x004fc80007ffe0ff */
[----:B------:R-:W1:Y:S01]  /*02d0*/  F2I.FTZ.U32.TRUNC.NTZ R11, R26 ;  /* 0x0000001a000b7305 */ /* 0x000e62000021f000 */
[----:B------:R-:W-:Y:S02]  /*02e0*/  IMAD.MOV.U32 R2, RZ, RZ, R10 ;  /* 0x000000ffff027224 */ /* 0x000fe400078e000a */
[----:B------:R-:W-:Y:S02]  /*02f0*/  IMAD.MOV.U32 R10, RZ, RZ, RZ ;  /* 0x000000ffff0a7224 */ /* 0x000fe400078e00ff */
[----:B------:R-:W-:Y:S02]  /*0300*/  IMAD R29, R2, R23, RZ ;  /* 0x00000017021d7224 */ /* 0x000fe400078e02ff */
[----:B------:R-:W-:Y:S01]  /*0310*/  IMAD.MOV.U32 R2, RZ, RZ, RZ ;  /* 0x000000ffff027224 */ /* 0x000fe200078e00ff */
[----:B------:R2:W3:Y:S01]  /*0320*/  F2I.FTZ.U32.TRUNC.NTZ R17, R16 ;  /* 0x0000001000117305 */ /* 0x0004e2000021f000 */
[----:B0-----:R-:W-:Y:S02]  /*0330*/  IMAD.MOV R8, RZ, RZ, -R9 ;  /* 0x000000ffff087224 */ /* 0x001fe400078e0a09 */
[----:B------:R-:W-:-:S04]  /*0340*/  IMAD.HI.U32 R29, R3, R29, R2 ;  /* 0x0000001d031d7227 */ /* 0x000fc800078e0002 */
[----:B------:R-:W-:Y:S02]  /*0350*/  IMAD R3, R8, R24, RZ ;  /* 0x0000001808037224 */ /* 0x000fe400078e02ff */
[----:B------:R-:W-:Y:S02]  /*0360*/  IMAD.MOV.U32 R8, RZ, RZ, RZ ;  /* 0x000000ffff087224 */ /* 0x000fe400078e00ff */
[----:B--2---:R-:W-:Y:S02]  /*0370*/  IMAD.MOV.U32 R16, RZ, RZ, RZ ;  /* 0x000000ffff107224 */ /* 0x004fe400078e00ff */
[----:B------:R-:W-:-:S04]  /*0380*/  IMAD.HI.U32 R9, R9, R3, R8 ;  /* 0x0000000309097227 */ /* 0x000fc800078e0008 */
[----:B-1----:R-:W-:Y:S02]  /*0390*/  IMAD.MOV R3, RZ, RZ, -R11 ;  /* 0x000000ffff037224 */ /* 0x002fe400078e0a0b */
[----:B---3--:R-:W-:Y:S02]  /*03a0*/  IMAD.MOV R2, RZ, RZ, -R17 ;  /* 0x000000ffff027224 */ /* 0x008fe400078e0a11 */
[----:B------:R-:W-:Y:S02]  /*03b0*/  IMAD R3, R3, R22, RZ ;  /* 0x0000001603037224 */ /* 0x000fe400078e02ff */
[----:B------:R-:W-:-:S04]  /*03c0*/  IMAD.HI.U32 R9, R9, R20, RZ ;  /* 0x0000001409097227 */ /* 0x000fc800078e00ff */
[----:B------:R-:W-:-:S04]  /*03d0*/  IMAD.HI.U32 R11, R11, R3, R10 ;  /* 0x000000030b0b7227 */ /* 0x000fc800078e000a */
[----:B------:R-:W-:Y:S01]  /*03e0*/  IMAD R3, R2, R21, RZ ;  /* 0x0000001502037224 */ /* 0x000fe200078e02ff */
[----:B------:R-:W-:Y:S01]  /*03f0*/  IABS R2, R15 ;  /* 0x0000000f00027213 */ /* 0x000fe20000000000 */
[----:B------:R-:W-:-:S04]  /*0400*/  IMAD.HI.U32 R10, R29, R20, RZ ;  /* 0x000000141d0a7227 */ /* 0x000fc800078e00ff */
[----:B------:R-:W-:Y:S01]  /*0410*/  IMAD.HI.U32 R17, R17, R3, R16 ;  /* 0x0000000311117227 */ /* 0x000fe200078e0010 */
[----:B------:R-:W-:-:S03]  /*0420*/  IABS R16, R6 ;  /* 0x0000000600107213 */ /* 0x000fc60000000000 */
[----:B------:R-:W-:Y:S01]  /*0430*/  IMAD.MOV R2, RZ, RZ, -R2 ;  /* 0x000000ffff027224 */ /* 0x000fe200078e0a02 */
[----:B------:R-:W0:Y:S01]  /*0440*/  I2F.RP R8, R16 ;  /* 0x0000001000087306 */ /* 0x000e220000209400 */
[----:B------:R-:W-:-:S04]  /*0450*/  IMAD.HI.U32 R17, R17, R20, RZ ;  /* 0x0000001411117227 */ /* 0x000fc800078e00ff */
[----:B------:R-:W-:-:S05]  /*0460*/  IMAD R2, R27, R2, R20 ;  /* 0x000000021b027224 */ /* 0x000fca00078e0214 */
[----:B------:R-:W-:Y:S01]  /*0470*/  ISETP.GT.U32.AND P6, PT, R25, R2, PT ;  /* 0x000000021900720c */ /* 0x000fe20003fc4070 */
[----:B0-----:R-:W0:-:S12]  /*0480*/  MUFU.RCP R8, R8 ;  /* 0x0000000800087308 */ /* 0x001e180000001000 */
[----:B------:R-:W-:Y:S01]  /*0490*/  @!P6 IMAD.IADD R2, R2, 0x1, -R25 ;  /* 0x000000010202e824 */ /* 0x000fe200078e0a19 */
[----:B------:R-:W-:-:S04]  /*04a0*/  @!P6 IADD3 R27, R27, 0x1, RZ ;  /* 0x000000011b1be810 */ /* 0x000fc80007ffe0ff */
[----:B------:R-:W-:Y:S02]  /*04b0*/  ISETP.GE.U32.AND P0, PT, R2, R25, PT ;  /* 0x000000190200720c */ /* 0x000fe40003f06070 */
[----:B------:R-:W-:Y:S02]  /*04c0*/  IABS R2, R14 ;  /* 0x0000000e00027213 */ /* 0x000fe40000000000 */
[----:B0-----:R-:W-:Y:S01]  /*04d0*/  IADD3 R3, R8, 0xffffffe, RZ ;  /* 0x0ffffffe08037810 */ /* 0x001fe20007ffe0ff */
[----:B------:R-:W-:-:S04]  /*04e0*/  IMAD.HI.U32 R8, R11, R20, RZ ;  /* 0x000000140b087227 */ /* 0x000fc800078e00ff */
[----:B------:R-:W-:Y:S01]  /*04f0*/  IMAD.MOV R25, RZ, RZ, -R2 ;  /* 0x000000ffff197224 */ /* 0x000fe200078e0a02 */
[----:B------:R-:W0:Y:S03]  /*0500*/  F2I.FTZ.U32.TRUNC.NTZ R3, R3 ;  /* 0x0000000300037305 */ /* 0x000e26000021f000 */
[----:B------:R-:W-:Y:S01]  /*0510*/  IMAD R2, R10, R25, R20 ;  /* 0x000000190a027224 */ /* 0x000fe200078e0214 */
[----:B------:R-:W-:-:S04]  /*0520*/  @P0 IADD3 R27, R27, 0x1, RZ ;  /* 0x000000011b1b0810 */ /* 0x000fc80007ffe0ff */
[----:B------:R-:W-:Y:S01]  /*0530*/  ISETP.GT.U32.AND P1, PT, R23, R2, PT ;  /* 0x000000021700720c */ /* 0x000fe20003f24070 */
[----:B0-----:R-:W-:-:S04]  /*0540*/  IMAD.MOV R25, RZ, RZ, -R3 ;  /* 0x000000ffff197224 */ /* 0x001fc800078e0a03 */
[----:B------:R-:W-:-:S08]  /*0550*/  IMAD R25, R25, R16, RZ ;  /* 0x0000001019197224 */ /* 0x000fd000078e02ff */
[----:B------:R-:W-:Y:S01]  /*0560*/  @!P1 IADD3 R10, R10, 0x1, RZ ;  /* 0x000000010a0a9810 */ /* 0x000fe20007ffe0ff */
[----:B------:R-:W-:-:S05]  /*0570*/  @!P1 IMAD.IADD R2, R2, 0x1, -R23 ;  /* 0x0000000102029824 */ /* 0x000fca00078e0a17 */
[----:B------:R-:W-:Y:S01]  /*0580*/  ISETP.GE.U32.AND P4, PT, R2, R23, PT ;  /* 0x000000170200720c */ /* 0x000fe20003f86070 */
[----:B------:R-:W-:Y:S01]  /*0590*/  IMAD.MOV.U32 R2, RZ, RZ, RZ ;  /* 0x000000ffff027224 */ /* 0x000fe200078e00ff */
[----:B------:R-:W-:-:S03]  /*05a0*/  IABS R23, R5 ;  /* 0x0000000500177213 */ /* 0x000fc60000000000 */
[----:B------:R-:W-:Y:S01]  /*05b0*/  IMAD.HI.U32 R25, R3, R25, R2 ;  /* 0x0000001903197227 */ /* 0x000fe200078e0002 */
[----:B------:R-:W0:Y:S01]  /*05c0*/  I2F.RP R26, R23 ;  /* 0x00000017001a7306 */ /* 0x000e220000209400 */
[----:B------:R-:W-:-:S05]  /*05d0*/  IABS R2, R13 ;  /* 0x0000000d00027213 */ /* 0x000fca0000000000 */
[----:B------:R-:W-:Y:S01]  /*05e0*/  IMAD.MOV R3, RZ, RZ, -R2 ;  /* 0x000000ffff037224 */ /* 0x000fe200078e0a02 */
[----:B------:R-:W-:Y:S02]  /*05f0*/  IABS R2, R12 ;  /* 0x0000000c00027213 */ /* 0x000fe40000000000 */
[----:B------:R-:W-:Y:S01]  /*0600*/  @P4 IADD3 R10, R10, 0x1, RZ ;  /* 0x000000010a0a4810 */ /* 0x000fe20007ffe0ff */
[----:B------:R-:W-:Y:S01]  /*0610*/  IMAD R3, R9, R3, R20 ;  /* 0x0000000309037224 */ /* 0x000fe200078e0214 */
[----:B------:R-:W-:Y:S01]  /*0620*/  ISETP.NE.AND P4, PT, R14, RZ, PT ;  /* 0x000000ff0e00720c */ /* 0x000fe20003f85270 */
[----:B------:R-:W-:-:S03]  /*0630*/  IMAD.MOV R29, RZ, RZ, -R2 ;  /* 0x000000ffff1d7224 */ /* 0x000fc600078e0a02 */
[----:B------:R-:W-:Y:S01]  /*0640*/  ISETP.GT.U32.AND P2, PT, R24, R3, PT ;  /* 0x000000031800720c */ /* 0x000fe20003f44070 */
[----:B0-----:R-:W0:Y:S01]  /*0650*/  MUFU.RCP R26, R26 ;  /* 0x0000001a001a7308 */ /* 0x001e220000001000 */
[----:B------:R-:W-:-:S05]  /*0660*/  IMAD R11, R8, R29, R20 ;  /* 0x0000001d080b7224 */ /* 0x000fca00078e0214 */
[----:B------:R-:W-:-:S06]  /*0670*/  ISETP.GT.U32.AND P5, PT, R22, R11, PT ;  /* 0x0000000b1600720c */ /* 0x000fcc0003fa4070 */
[----:B------:R-:W-:Y:S01]  /*0680*/  @!P2 IMAD.IADD R3, R3, 0x1, -R24 ;  /* 0x000000010303a824 */ /* 0x000fe200078e0a18 */
[----:B------:R-:W-:Y:S02]  /*0690*/  @!P2 IADD3 R9, R9, 0x1, RZ ;  /* 0x000000010909a810 */ /* 0x000fe40007ffe0ff */
[----:B0-----:R-:W-:Y:S02]  /*06a0*/  IADD3 R2, R26, 0xffffffe, RZ ;  /* 0x0ffffffe1a027810 */ /* 0x001fe40007ffe0ff */
[----:B------:R-:W-:Y:S02]  /*06b0*/  ISETP.GE.U32.AND P3, PT, R3, R24, PT ;  /* 0x000000180300720c */ /* 0x000fe40003f66070 */
[----:B------:R-:W-:Y:S01]  /*06c0*/  @!P5 IMAD.IADD R11, R11, 0x1, -R22 ;  /* 0x000000010b0bd824 */ /* 0x000fe200078e0a16 */
[----:B------:R0:W1:Y:S01]  /*06d0*/  F2I.FTZ.U32.TRUNC.NTZ R3, R2 ;  /* 0x0000000200037305 */ /* 0x000062000021f000 */
[----:B------:R-:W-:Y:S02]  /*06e0*/  @!P5 IADD3 R8, R8, 0x1, RZ ;  /* 0x000000010808d810 */ /* 0x000fe40007ffe0ff */
[----:B------:R-:W-:-:S02]  /*06f0*/  ISETP.NE.AND P5, PT, R12, RZ, PT ;  /* 0x000000ff0c00720c */ /* 0x000fc40003fa5270 */
[----:B------:R-:W-:Y:S01]  /*0700*/  ISETP.GE.U32.AND P6, PT, R11, R22, PT ;  /* 0x000000160b00720c */ /* 0x000fe20003fc6070 */
[----:B------:R-:W-:Y:S01]  /*0710*/  IMAD.MOV.U32 R11, RZ, RZ, R27 ;  /* 0x000000ffff0b7224 */ /* 0x000fe200078e001b */
[----:B------:R-:W-:Y:S01]  /*0720*/  IABS R22, R4 ;  /* 0x0000000400167213 */ /* 0x000fe20000000000 */
[----:B0-----:R-:W-:Y:S02]  /*0730*/  IMAD.MOV.U32 R2, RZ, RZ, RZ ;  /* 0x000000ffff027224 */ /* 0x001fe400078e00ff */
[----:B------:R-:W-:Y:S02]  /*0740*/  @P3 IADD3 R9, R9, 0x1, RZ ;  /* 0x0000000109093810 */ /* 0x000fe40007ffe0ff */
[----:B------:R-:W-:Y:S01]  /*0750*/  ISETP.NE.AND P3, PT, R13, RZ, PT ;  /* 0x000000ff0d00720c */ /* 0x000fe20003f65270 */
[----:B-1----:R-:W-:-:S05]  /*0760*/  IMAD.MOV R24, RZ, RZ, -R3 ;  /* 0x000000ffff187224 */ /* 0x002fca00078e0a03 */
[----:B------:R-:W-:Y:S01]  /*0770*/  @P6 IADD3 R8, R8, 0x1, RZ ;  /* 0x0000000108086810 */ /* 0x000fe20007ffe0ff */
[----:B------:R-:W-:Y:S02]  /*0780*/  IMAD R29, R24, R23, RZ ;  /* 0x00000017181d7224 */ /* 0x000fe400078e02ff */
[----:B------:R-:W0:Y:S02]  /*0790*/  I2F.RP R24, R22 ;  /* 0x0000001600187306 */ /* 0x000e240000209400 */
[----:B------:R-:W-:Y:S01]  /*07a0*/  IMAD.HI.U32 R29, R3, R29, R2 ;  /* 0x0000001d031d7227 */ /* 0x000fe200078e0002 */
[----:B------:R-:W-:-:S04]  /*07b0*/  LOP3.LUT R2, R15, c[0x0][0x168], RZ, 0x3c, !PT ;  /* 0x00005a000f027a12 */ /* 0x000fc800078e3cff */
[----:B------:R-:W-:Y:S01]  /*07c0*/  ISETP.GE.AND P0, PT, R2, RZ, PT ;  /* 0x000000ff0200720c */ /* 0x000fe20003f06270 */
[----:B------:R-:W-:Y:S01]  /*07d0*/  IMAD.HI.U32 R29, R29, R20, RZ ;  /* 0x000000141d1d7227 */ /* 0x000fe200078e00ff */
[----:B------:R-:W-:-:S05]  /*07e0*/  IABS R2, R7 ;  /* 0x0000000700027213 */ /* 0x000fca0000000000 */
[----:B------:R-:W-:Y:S01]  /*07f0*/  IMAD.MOV R2, RZ, RZ, -R2 ;  /* 0x000000ffff027224 */ /* 0x000fe200078e0a02 */
[----:B0-----:R-:W0:Y:S03]  /*0800*/  MUFU.RCP R24, R24 ;  /* 0x0000001800187308 */ /* 0x001e260000001000 */
[----:B------:R-:W-:Y:S02]  /*0810*/  IMAD R2, R17, R2, R20 ;  /* 0x0000000211027224 */ /* 0x000fe400078e0214 */
[----:B------:R-:W-:Y:S01]  /*0820*/  @!P0 IMAD.MOV R11, RZ, RZ, -R11 ;  /* 0x000000ffff0b8224 */ /* 0x000fe200078e0a0b */
[----:B------:R-:W-:Y:S02]  /*0830*/  ISETP.NE.AND P0, PT, R15, RZ, PT ;  /* 0x000000ff0f00720c */ /* 0x000fe40003f05270 */
[----:B0-----:R-:W-:-:S11]  /*0840*/  IADD3 R3, R24, 0xffffffe, RZ ;  /* 0x0ffffffe18037810 */ /* 0x001fd60007ffe0ff */
[----:B------:R-:W-:Y:S02]  /*0850*/  @!P0 LOP3.LUT R11, RZ, R15, RZ, 0x33, !PT ;  /* 0x0000000fff0b8212 */ /* 0x000fe400078e33ff */
[----:B------:R-:W-:Y:S01]  /*0860*/  LOP3.LUT R15, R14, c[0x0][0x168], RZ, 0x3c, !PT ;  /* 0x00005a000e0f7a12 */ /* 0x000fe200078e3cff */
[----:B------:R-:W0:Y:S01]  /*0870*/  F2I.FTZ.U32.TRUNC.NTZ R3, R3 ;  /* 0x0000000300037305 */ /* 0x000e22000021f000 */
[----:B------:R-:W-:Y:S02]  /*0880*/  ISETP.GT.U32.AND P0, PT, R21, R2, PT ;  /* 0x000000021500720c */ /* 0x000fe40003f04070 */
[----:B------:R-:W-:-:S11]  /*0890*/  ISETP.GE.AND P1, PT, R15, RZ, PT ;  /* 0x000000ff0f00720c */ /* 0x000fd60003f26270 */
[----:B------:R-:W-:Y:S01]  /*08a0*/  @!P0 IMAD.IADD R2, R2, 0x1, -R21 ;  /* 0x0000000102028824 */ /* 0x000fe200078e0a15 */
[----:B------:R-:W-:Y:S01]  /*08b0*/  @!P0 IADD3 R17, R17, 0x1, RZ ;  /* 0x0000000111118810 */ /* 0x000fe20007ffe0ff */
[--C-:B0-----:R-:W-:Y:S02]  /*08c0*/  IMAD.MOV R15, RZ, RZ, -R3.reuse ;  /* 0x000000ffff0f7224 */ /* 0x101fe400078e0a03 */
[----:B------:R-:W-:Y:S01]  /*08d0*/  @!P1 IMAD.MOV R10, RZ, RZ, -R10 ;  /* 0x000000ffff0a9224 */ /* 0x000fe200078e0a0a */
[----:B------:R-:W-:Y:S01]  /*08e0*/  ISETP.GE.U32.AND P1, PT, R2, R21, PT ;  /* 0x000000150200720c */ /* 0x000fe20003f26070 */
[----:B------:R-:W-:Y:S01]  /*08f0*/  IMAD R15, R15, R22, RZ ;  /* 0x000000160f0f7224 */ /* 0x000fe200078e02ff */
[----:B------:R-:W-:Y:S01]  /*0900*/  @!P4 LOP3.LUT R10, RZ, R14, RZ, 0x33, !PT ;  /* 0x0000000eff0ac212 */ /* 0x000fe200078e33ff */
[----:B------:R-:W-:Y:S01]  /*0910*/  IMAD.MOV.U32 R2, RZ, RZ, RZ ;  /* 0x000000ffff027224 */ /* 0x000fe200078e00ff */
[----:B------:R-:W-:Y:S02]  /*0920*/  LOP3.LUT R14, R12, c[0x0][0x168], RZ, 0x3c, !PT ;  /* 0x00005a000c0e7a12 */ /* 0x000fe400078e3cff */
[----:B------:R-:W-:Y:S01]  /*0930*/  IABS R21, R4 ;  /* 0x0000000400157213 */ /* 0x000fe20000000000 */
[----:B------:R-:W-:Y:S01]  /*0940*/  IMAD.HI.U32 R3, R3, R15, R2 ;  /* 0x0000000f03037227 */ /* 0x000fe200078e0002 */
[----:B------:R-:W-:-:S02]  /*0950*/  LOP3.LUT R2, R13, c[0x0][0x168], RZ, 0x3c, !PT ;  /* 0x00005a000d027a12 */ /* 0x000fc400078e3cff */
[----:B------:R-:W-:Y:S01]  /*0960*/  ISETP.GE.AND P2, PT, R14, RZ, PT ;  /* 0x000000ff0e00720c */ /* 0x000fe20003f46270 */
[----:B------:R-:W-:Y:S01]  /*0970*/  IMAD.MOV R21, RZ, RZ, -R21 ;  /* 0x000000ffff157224 */ /* 0x000fe200078e0a15 */
[----:B------:R-:W-:Y:S01]  /*0980*/  ISETP.GE.AND P4, PT, R2, RZ, PT ;  /* 0x000000ff0200720c */ /* 0x000fe20003f86270 */
[----:B------:R-:W-:Y:S01]  /*0990*/  IMAD.HI.U32 R3, R3, R20, RZ ;  /* 0x0000001403037227 */ /* 0x000fe200078e00ff */
[----:B------:R-:W-:Y:S02]  /*09a0*/  IABS R2, R6 ;  /* 0x0000000600027213 */ /* 0x000fe40000000000 */
[----:B------:R-:W-:Y:S01]  /*09b0*/  IABS R14, R5 ;  /* 0x00000005000e7213 */ /* 0x000fe20000000000 */
[----:B------:R-:W-:Y:S01]  /*09c0*/  IMAD R21, R3, R21, R20 ;  /* 0x0000001503157224 */ /* 0x000fe200078e0214 */
[----:B------:R-:W-:Y:S01]  /*09d0*/  @P1 IADD3 R17, R17, 0x1, RZ ;  /* 0x0000000111111810 */ /* 0x000fe20007ffe0ff */
[----:B------:R-:W-:Y:S02]  /*09e0*/  IMAD.MOV R15, RZ, RZ, -R2 ;  /* 0x000000ffff0f7224 */ /* 0x000fe400078e0a02 */
[----:B------:R-:W-:-:S02]  /*09f0*/  IMAD.MOV R2, RZ, RZ, -R14 ;  /* 0x000000ffff027224 */ /* 0x000fc400078e0a0e */
[----:B------:R-:W-:-:S04]  /*0a00*/  IMAD.HI.U32 R14, R25, R20, RZ ;  /* 0x00000014190e7227 */ /* 0x000fc800078e00ff */
[--C-:B------:R-:W-:Y:S02]  /*0a10*/  IMAD R15, R14, R15, R20.reuse ;  /* 0x0000000f0e0f7224 */ /* 0x100fe400078e0214 */
[----:B------:R-:W-:Y:S02]  /*0a20*/  IMAD R2, R29, R2, R20 ;  /* 0x000000021d027224 */ /* 0x000fe400078e0214 */
[----:B------:R-:W-:Y:S01]  /*0a30*/  @!P4 IMAD.MOV R9, RZ, RZ, -R9 ;  /* 0x000000ffff09c224 */ /* 0x000fe200078e0a09 */
[----:B------:R-:W-:Y:S01]  /*0a40*/  ISETP.GT.U32.AND P4, PT, R16, R15, PT ;  /* 0x0000000f1000720c */ /* 0x000fe20003f84070 */
[----:B------:R-:W-:Y:S01]  /*0a50*/  @!P2 IMAD.MOV R8, RZ, RZ, -R8 ;  /* 0x000000ffff08a224 */ /* 0x000fe200078e0a08 */
[----:B------:R-:W-:Y:S02]  /*0a60*/  @!P3 LOP3.LUT R9, RZ, R13, RZ, 0x33, !PT ;  /* 0x0000000dff09b212 */ /* 0x000fe400078e33ff */
[----:B------:R-:W-:Y:S02]  /*0a70*/  ISETP.GT.U32.AND P6, PT, R23, R2, PT ;  /* 0x000000021700720c */ /* 0x000fe40003fc4070 */
[----:B------:R-:W-:-:S02]  /*0a80*/  ISETP.GT.U32.AND P3, PT, R22, R21, PT ;  /* 0x000000151600720c */ /* 0x000fc40003f64070 */
[----:B------:R-:W-:Y:S02]  /*0a90*/  LOP3.LUT R13, R7, c[0x0][0x168], RZ, 0x3c, !PT ;  /* 0x00005a00070d7a12 */ /* 0x000fe400078e3cff */
[----:B------:R-:W-:Y:S02]  /*0aa0*/  @!P5 LOP3.LUT R8, RZ, R12, RZ, 0x33, !PT ;  /* 0x0000000cff08d212 */ /* 0x000fe400078e33ff */
[----:B------:R-:W-:Y:S01]  /*0ab0*/  ISETP.GE.AND P5, PT, R13, RZ, PT ;  /* 0x000000ff0d00720c */ /* 0x000fe20003fa6270 */
[----:B------:R-:W-:Y:S01]  /*0ac0*/  @!P4 IMAD.IADD R15, R15, 0x1, -R16 ;  /* 0x000000010f0fc824 */ /* 0x000fe200078e0a10 */
[----:B------:R-:W-:Y:S01]  /*0ad0*/  @!P4 IADD3 R14, R14, 0x1, RZ ;  /* 0x000000010e0ec810 */ /* 0x000fe20007ffe0ff */
[----:B------:R-:W-:Y:S01]  /*0ae0*/  STG.E.128 [R18.64], R8 ;  /* 0x0000000812007986 */ /* 0x000fe2000c101d04 */
[----:B------:R-:W-:Y:S01]  /*0af0*/  LOP3.LUT R12, R6, c[0x0][0x168], RZ, 0x3c, !PT ;  /* 0x00005a00060c7a12 */ /* 0x000fe200078e3cff */
[----:B------:R-:W-:Y:S01]  /*0b00*/  @!P6 IMAD.IADD R2, R2, 0x1, -R23 ;  /* 0x000000010202e824 */ /* 0x000fe200078e0a17 */
[----:B------:R-:W-:Y:S01]  /*0b10*/  ISETP.GE.U32.AND P2, PT, R15, R16, PT ;  /* 0x000000100f00720c */ /* 0x000fe20003f46070 */
[----:B------:R-:W-:Y:S01]  /*0b20*/  @!P3 IMAD.IADD R21, R21, 0x1, -R22 ;  /* 0x000000011515b824 */ /* 0x000fe200078e0a16 */
[----:B------:R-:W-:Y:S01]  /*0b30*/  ISETP.GE.AND P1, PT, R12, RZ, PT ;  /* 0x000000ff0c00720c */ /* 0x000fe20003f26270 */
[----:B------:R-:W-:Y:S01]  /*0b40*/  IMAD.MOV.U32 R15, RZ, RZ, R17 ;  /* 0x000000ffff0f7224 */ /* 0x000fe200078e0011 */
[----:B------:R-:W-:-:S02]  /*0b50*/  ISETP.GE.U32.AND P0, PT, R2, R23, PT ;  /* 0x000000170200720c */ /* 0x000fc40003f06070 */
[----:B------:R-:W-:Y:S01]  /*0b60*/  ISETP.GE.U32.AND P4, PT, R21, R22, PT ;  /* 0x000000161500720c */ /* 0x000fe20003f86070 */
[----:B------:R-:W-:Y:S01]  /*0b70*/  @!P5 IMAD.MOV R15, RZ, RZ, -R15 ;  /* 0x000000ffff0fd224 */ /* 0x000fe200078e0a0f */
[----:B------:R-:W-:Y:S02]  /*0b80*/  LOP3.LUT R2, R5, c[0x0][0x168], RZ, 0x3c, !PT ;  /* 0x00005a0005027a12 */ /* 0x000fe400078e3cff */
[----:B------:R-:W-:Y:S02]  /*0b90*/  LOP3.LUT R12, R4, c[0x0][0x168], RZ, 0x3c, !PT ;  /* 0x00005a00040c7a12 */ /* 0x000fe400078e3cff */
[----:B------:R-:W-:Y:S02]  /*0ba0*/  @!P6 IADD3 R29, R29, 0x1, RZ ;  /* 0x000000011d1de810 */ /* 0x000fe40007ffe0ff */
[----:B------:R-:W-:Y:S02]  /*0bb0*/  @!P3 IADD3 R3, R3, 0x1, RZ ;  /* 0x000000010303b810 */ /* 0x000fe40007ffe0ff */
[----:B------:R-:W-:-:S02]  /*0bc0*/  @P2 IADD3 R14, R14, 0x1, RZ ;  /* 0x000000010e0e2810 */ /* 0x000fc40007ffe0ff */
[----:B------:R-:W-:Y:S02]  /*0bd0*/  ISETP.GE.AND P2, PT, R2, RZ, PT ;  /* 0x000000ff0200720c */ /* 0x000fe40003f46270 */
[----:B------:R-:W-:Y:S01]  /*0be0*/  ISETP.GE.AND P6, PT, R12, RZ, PT ;  /* 0x000000ff0c00720c */ /* 0x000fe20003fc6270 */
[----:B------:R-:W-:Y:S01]  /*0bf0*/  @!P1 IMAD.MOV R14, RZ, RZ, -R14 ;  /* 0x000000ffff0e9224 */ /* 0x000fe200078e0a0e */
[----:B------:R-:W-:Y:S02]  /*0c00*/  @P0 IADD3 R29, R29, 0x1, RZ ;  /* 0x000000011d1d0810 */ /* 0x000fe40007ffe0ff */
[----:B------:R-:W-:Y:S02]  /*0c10*/  @P4 IADD3 R3, R3, 0x1, RZ ;  /* 0x0000000103034810 */ /* 0x000fe40007ffe0ff */
[----:B------:R-:W-:Y:S01]  /*0c20*/  ISETP.NE.AND P0, PT, R7, RZ, PT ;  /* 0x000000ff0700720c */ /* 0x000fe20003f05270 */
[----:B------:R-:W-:Y:S01]  /*0c30*/  IMAD.MOV.U32 R13, RZ, RZ, R29 ;  /* 0x000000ffff0d7224 */ /* 0x000fe200078e001d */
        /* <DEDUP_REMOVED lines=9> */
[----:B------:R-:W-:-:S05]  /*0cd0*/  @!P4 LOP3.LUT R12, RZ, R4, RZ, 0x33, !PT ;  /* 0x00000004ff0cc212 */ /* 0x000fca00078e33ff */
[----:B------:R-:W-:Y:S01]  /*0ce0*/  STG.E.128 [R18.64+0x800], R12 ;  /* 0x0008000c12007986 */ /* 0x000fe2000c101d04 */
[----:B------:R-:W-:Y:S05]  /*0cf0*/  EXIT ;  /* 0x000000000000794d */ /* 0x000fea0003800000 */
.L_x_17141:
        /* <DEDUP_REMOVED lines=86> */
.L_x_17143:
[----:B0-----:R-:W-:Y:S05]  /*1260*/  BSYNC B0 ;  /* 0x0000000000007941 */ /* 0x001fea0003800000 */
.L_x_17142:
        /* <DEDUP_REMOVED lines=27> */
.L_x_17145:
[----:B------:R-:W-:Y:S05]  /*1420*/  BSYNC B0 ;  /* 0x0000000000007941 */ /* 0x000fea0003800000 */
.L_x_17144:
        /* <DEDUP_REMOVED lines=27> */
.L_x_17147:
[----:B------:R-:W-:Y:S05]  /*15e0*/  BSYNC B0 ;  /* 0x0000000000007941 */ /* 0x000fea0003800000 */
.L_x_17146:
        /* <DEDUP_REMOVED lines=27> */
.L_x_17149:
[----:B------:R-:W-:Y:S05]  /*17a0*/  BSYNC B0 ;  /* 0x0000000000007941 */ /* 0x000fea0003800000 */
.L_x_17148:
        /* <DEDUP_REMOVED lines=30> */
.L_x_17151:
[----:B------:R-:W-:Y:S05]  /*1990*/  BSYNC B0 ;  /* 0x0000000000007941 */ /* 0x000fea0003800000 */
.L_x_17150:
        /* <DEDUP_REMOVED lines=26> */
.L_x_17153:
[----:B------:R-:W-:Y:S05]  /*1b40*/  BSYNC B0 ;  /* 0x0000000000007941 */ /* 0x000fea0003800000 */
.L_x_17152:
        /* <DEDUP_REMOVED lines=26> */
.L_x_17155:
[----:B------:R-:W-:Y:S05]  /*1cf0*/  BSYNC B0 ;  /* 0x0000000000007941 */ /* 0x000fea0003800000 */
.L_x_17154:
        /* <DEDUP_REMOVED lines=26> */
.L_x_17157:
[----:B------:R-:W-:Y:S05]  /*1ea0*/  BSYNC B0 ;  /* 0x0000000000007941 */ /* 0x000fea0003800000 */
.L_x_17156:
        /* <DEDUP_REMOVED lines=18> */
.L_x_17160:
[----:B0-----:R-:W-:-:S13]  /*1fd0*/  ISETP.GE.AND P0, PT, R5, R0, PT ;  /* 0x000000000500720c */ /* 0x001fda0003f06270 */
[----:B------:R-:W-:Y:S05]  /*1fe0*/  @P0 BRA `(.L_x_17162) ;  /* 0x000000c000000947 */ /* 0x000fea0003800000 */
[----:B------:R-:W-:Y:S01]  /*1ff0*/  IMAD.IADD R2, R18, 0x1, R5 ;  /* 0x0000000112027824 */ /* 0x000fe200078e0205 */
[----:B------:R-:W-:Y:S01]  /*2000*/  IADD3 R5, R5, 0x80, RZ ;  /* 0x0000008005057810 */ /* 0x000fe20007ffe0ff */
[----:B------:R-:W-:-:S04]  /*2010*/  IMAD.MOV.U32 R3, RZ, RZ, 0x4 ;  /* 0x00000004ff037424 */ /* 0x000fc800078e00ff */
[----:B------:R-:W-:-:S05]  /*2020*/  IMAD.WIDE.U32 R2, R2, R3, c[0x0][0x170] ;  /* 0x00005c0002027625 */ /* 0x000fca00078e0003 */
[----:B------:R0:W-:Y:S02]  /*2030*/  STG.E [R2.64], R14 ;  /* 0x0000000e02007986 */ /* 0x0001e4000c101904 */
.L_x_17161:
[----:B------:R-:W-:-:S13]  /*2040*/  ISETP.GE.AND P0, PT, R5, R0, PT ;  /* 0x000000000500720c */ /* 0x000fda0003f06270 */
[----:B------:R-:W-:Y:S05]  /*2050*/  @P0 BRA `(.L_x_17163) ;  /* 0x000000d000000947 */ /* 0x000fea0003800000 */
[----:B0-----:R-:W-:Y:S01]  /*2060*/  IMAD.IADD R2, R18, 0x1, R5 ;  /* 0x0000000112027824 */ /* 0x001fe200078e0205 */
[----:B------:R-:W-:Y:S01]  /*2070*/  IADD3 R5, R5, 0x80, RZ ;  /* 0x0000008005057810 */ /* 0x000fe20007ffe0ff */
[----:B------:R-:W-:-:S04]  /*2080*/  IMAD.MOV.U32 R3, RZ, RZ, 0x4 ;  /* 0x00000004ff037424 */ /* 0x000fc800078e00ff */
[----:B------:R-:W-:-:S05]  /*2090*/  IMAD.WIDE.U32 R2, R2, R3, c[0x0][0x170] ;  /* 0x00005c0002027625 */ /* 0x000fca00078e0003 */
[----:B------:R0:W-:Y:S02]  /*20a0*/  STG.E [R2.64], R15 ;  /* 0x0000000f02007986 */ /* 0x0001e4000c101904 */
.L_x_17162:
        /* <DEDUP_REMOVED lines=8> */
.L_x_17163:
[----:B------:R-:W-:Y:S05]  /*2130*/  BSYNC B1 ;  /* 0x0000000000017941 */ /* 0x000fea0003800000 */
.L_x_17159:
[----:B------:R-:W-:-:S13]  /*2140*/  ISETP.GE.AND P0, PT, R5, R0, PT ;  /* 0x000000000500720c */ /* 0x000fda0003f06270 */
[----:B0-----:R-:W-:Y:S01]  /*2150*/  @!P0 IMAD.IADD R2, R18, 0x1, R5 ;  /* 0x0000000112028824 */ /* 0x001fe200078e0205 */
[----:B------:R-:W-:Y:S01]  /*2160*/  @!P0 IADD3 R5, R5, 0x80, RZ ;  /* 0x0000008005058810 */ /* 0x000fe20007ffe0ff */
[----:B------:R-:W-:-:S04]  /*2170*/  @!P0 IMAD.MOV.U32 R3, RZ, RZ, 0x4 ;  /* 0x00000004ff038424 */ /* 0x000fc800078e00ff */
[----:B------:R-:W-:-:S05]  /*2180*/  @!P0 IMAD.WIDE.U32 R2, R2, R3, c[0x0][0x170] ;  /* 0x00005c0002028625 */ /* 0x000fca00078e0003 */
[----:B------:R0:W-:Y:S02]  /*2190*/  @!P0 STG.E [R2.64], R10 ;  /* 0x0000000a02008986 */ /* 0x0001e4000c101904 */
.L_x_17164:
[----:B------:R-:W-:Y:S05]  /*21a0*/  BSYNC B0 ;  /* 0x0000000000007941 */ /* 0x000fea0003800000 */
.L_x_17158:
        /* <DEDUP_REMOVED lines=8> */
.L_x_17165:
        /* <DEDUP_REMOVED lines=13> */
.L_x_21608:


//--------------------- .text._ZN2at6native29vectorized_elementwise_kernelILi8ENS0_13AUnaryFunctorIiiiZZZNS0_15binary_internal21div_trunc_kernel_cudaERNS_18TensorIteratorBaseEENKUlvE_clEvENKUlvE1_clEvEUliiE_EESt5arrayIPcLm2EEEEviT0_T1_ --------------------------
	.section	.text._ZN2at6native29vectorized_elementwise_kernelILi8ENS0_13AUnaryFunctorIiiiZZZNS0_15binary_internal21div_trunc_kernel_cudaERNS_18TensorIteratorBaseEENKUlvE_clEvENKUlvE1_clEvEUliiE_EESt5arrayIPcLm2EEEEviT0_T1_,"ax",@progbits
	.sectioninfo	@"SHI_REGISTERS=4"
	.align	128
        .global         _ZN2at6native29vectorized_elementwise_kernelILi8ENS0_13AUnaryFunctorIiiiZZZNS0_15binary_internal21div_trunc_kernel_cudaERNS_18TensorIteratorBaseEENKUlvE_clEvENKUlvE1_clEvEUliiE_EESt5arrayIPcLm2EEEEviT0_T1_
        .type           _ZN2at6native29vectorized_elementwise_kernelILi8ENS0_13AUnaryFunctorIiiiZZZNS0_15binary_internal21div_trunc_kernel_cudaERNS_18TensorIteratorBaseEENKUlvE_clEvENKUlvE1_clEvEUliiE_EESt5arrayIPcLm2EEEEviT0_T1_,@function
        .size           _ZN2at6native29vectorized_elementwise_kernelILi8ENS0_13AUnaryFunctorIiiiZZZNS0_15binary_internal21div_trunc_kernel_cudaERNS_18TensorIteratorBaseEENKUlvE_clEvENKUlvE1_clEvEUliiE_EESt5arrayIPcLm2EEEEviT0_T1_,(.L_x_21609 - _ZN2at6native29vectorized_elementwise_kernelILi8ENS0_13AUnaryFunctorIiiiZZZNS0_15binary_internal21div_trunc_kernel_cudaERNS_18TensorIteratorBaseEENKUlvE_clEvENKUlvE1_clEvEUliiE_EESt5arrayIPcLm2EEEEviT0_T1_)
        .other          _ZN2at6native29vectorized_elementwise_kernelILi8ENS0_13AUnaryFunctorIiiiZZZNS0_15binary_internal21div_trunc_kernel_cudaERNS_18TensorIteratorBaseEENKUlvE_clEvENKUlvE1_clEvEUliiE_EESt5arrayIPcLm2EEEEviT0_T1_,@"STO_CUDA_ENTRY STV_DEFAULT"
_ZN2at6native29vectorized_elementwise_kernelILi8ENS0_13AUnaryFunctorIiiiZZZNS0_15binary_internal21div_trunc_kernel_cudaERNS_18TensorIteratorBaseEENKUlvE_clEvENKUlvE1_clEvEUliiE_EESt5arrayIPcLm2EEEEviT0_T1_:
.text._ZN2at6native29vectorized_elementwise_kernelILi8ENS0_13AUnaryFunctorIiiiZZZNS0_15binary_internal21div_trunc_kernel_cudaERNS_18TensorIteratorBaseEENKUlvE_clEvENKUlvE1_clEvEUliiE_EESt5arrayIPcLm2EEEEviT0_T1_:
[----:B------:R-:W-:Y:S02]  /*0000*/  MOV R1, c[0x0][0x28] ;  /* 0x00000a0000017a02 */ /* 0x000fe40000000f00 */
[----:B------:R-:W-:Y:S05]  /*0010*/  EXIT ;  /* 0x000000000000794d */ /* 0x000fea0003800000 */
.L_x_17166:
        /* <DEDUP_REMOVED lines=14> */
.L_x_21609:


//--------------------- .text._ZN2at6native18elementwise_kernelILi128ELi4EZNS0_15gpu_kernel_implINS0_13BinaryFunctorIaaaZZZNS0_15binary_internal21div_trunc_kernel_cudaERNS_18TensorIteratorBaseEENKUlvE_clEvENKUlvE0_clEvEUlaaE_EEEEvS6_RKT_EUliE_EEviT1_ --------------------------
	.section	.text._ZN2at6native18elementwise_kernelILi128ELi4EZNS0_15gpu_kernel_implINS0_13BinaryFunctorIaaaZZZNS0_15binary_internal21div_trunc_kernel_cudaERNS_18TensorIteratorBaseEENKUlvE_clEvENKUlvE0_clEvEUlaaE_EEEEvS6_RKT_EUliE_EEviT1_,"ax",@progbits
	.sectioninfo	@"SHI_REGISTERS=26"
	.align	128
        .global         _ZN2at6native18elementwise_kernelILi128ELi4EZNS0_15gpu_kernel_implINS0_13BinaryFunctorIaaaZZZNS0_15binary_internal21div_trunc_kernel_cudaERNS_18TensorIteratorBaseEENKUlvE_clEvENKUlvE0_clEvEUlaaE_EEEEvS6_RKT_EUliE_EEviT1_
        .type           _ZN2at6native18elementwise_kernelILi128ELi4EZNS0_15gpu_kernel_implINS0_13BinaryFunctorIaaaZZZNS0_15binary_internal21div_trunc_kernel_cudaERNS_18TensorIteratorBaseEENKUlvE_clEvENKUlvE0_clEvEUlaaE_EEEEvS6_RKT_EUliE_EEviT1_,@function
        .size           _ZN2at6native18elementwise_kernelILi128ELi4EZNS0_15gpu_kernel_implINS0_13BinaryFunctorIaaaZZZNS0_15binary_internal21div_trunc_kernel_cudaERNS_18TensorIteratorBaseEENKUlvE_clEvENKUlvE0_clEvEUlaaE_EEEEvS6_RKT_EUliE_EEviT1_,(.L_x_21610 - _ZN2at6native18elementwise_kernelILi128ELi4EZNS0_15gpu_kernel_implINS0_13BinaryFunctorIaaaZZZNS0_15binary_internal21div_trunc_kernel_cudaERNS_18TensorIteratorBaseEENKUlvE_clEvENKUlvE0_clEvEUlaaE_EEEEvS6_RKT_EUliE_EEviT1_)
        .other          _ZN2at6native18elementwise_kernelILi128ELi4EZNS0_15gpu_kernel_implINS0_13BinaryFunctorIaaaZZZNS0_15binary_internal21div_trunc_kernel_cudaERNS_18TensorIteratorBaseEENKUlvE_clEvENKUlvE0_clEvEUlaaE_EEEEvS6_RKT_EUliE_EEviT1_,@"STO_CUDA_ENTRY STV_DEFAULT"
_ZN2at6native18elementwise_kernelILi128ELi4EZNS0_15gpu_kernel_implINS0_13BinaryFunctorIaaaZZZNS0_15binary_internal21div_trunc_kernel_cudaERNS_18TensorIteratorBaseEENKUlvE_clEvENKUlvE0_clEvEUlaaE_EEEEvS6_RKT_EUliE_EEviT1_:
.text._ZN2at6native18elementwise_kernelILi128ELi4EZNS0_15gpu_kernel_implINS0_13BinaryFunctorIaaaZZZNS0_15binary_internal21div_trunc_kernel_cudaERNS_18TensorIteratorBaseEENKUlvE_clEvENKUlvE0_clEvEUlaaE_EEEEvS6_RKT_EUliE_EEviT1_:
        /* <DEDUP_REMOVED lines=263> */
.L_x_17169:
        /* <DEDUP_REMOVED lines=16> */
[----:B------:R0:W5:Y:S01]  /*1170*/  LDG.E.U8 R23, [R2.64] ;  /* 0x0000002402177981 */ /* 0x000162000c1e1100 */
[----:B------:R-:W-:Y:S05]  /*1180*/  BRA `(.L_x_17175) ;  /* 0x00000da000007947 */ /* 0x000fea0003800000 */
.L_x_17173:
[----:B------:R0:W5:Y:S01]  /*1190*/  LDG.E.U8 R23, [R2.64] ;  /* 0x0000002402177981 */ /* 0x000162000c1e1100 */
[----:B------:R-:W-:Y:S05]  /*11a0*/  BRA `(.L_x_17175) ;  /* 0x00000d8000007947 */ /* 0x000fea0003800000 */
.L_x_17172:
[----:B------:R-:W-:-:S13]  /*11b0*/  ISETP.NE.AND P0, PT, R4, 0x2, PT ;  /* 0x000000020400780c */ /* 0x000fda0003f05270 */
[----:B------:R-:W-:Y:S05]  /*11c0*/  @!P0 BRA `(.L_x_17176) ;  /* 0x0000008000008947 */ /* 0x000fea0003800000 */
[----:B------:R-:W-:-:S13]  /*11d0*/  ISETP.NE.AND P0, PT, R4, 0x3, PT ;  /* 0x000000030400780c */ /* 0x000fda0003f05270 */
[----:B------:R-:W-:Y:S05]  /*11e0*/  @!P0 BRA `(.L_x_17177) ;  /* 0x0000004000008947 */ /* 0x000fea0003800000 */
[----:B------:R-:W-:-:S13]  /*11f0*/  ISETP.NE.AND P0, PT, R4, 0x4, PT ;  /* 0x000000040400780c */ /* 0x000fda0003f05270 */
[----:B------:R-:W-:Y:S05]  /*1200*/  @P0 BRA `(.L_x_17174) ;  /* 0x00000ba000000947 */ /* 0x000fea0003800000 */
[----:B------:R0:W5:Y:S01]  /*1210*/  LDG.E.U8 R23, [R2.64] ;  /* 0x0000002402177981 */ /* 0x000162000c1e1100 */
[----:B------:R-:W-:Y:S05]  /*1220*/  BRA `(.L_x_17175) ;  /* 0x00000d0000007947 */ /* 0x000fea0003800000 */
.L_x_17177:
[----:B------:R0:W5:Y:S01]  /*1230*/  LDG.E.U8 R23, [R2.64] ;  /* 0x0000002402177981 */ /* 0x000162000c1e1100 */
[----:B------:R-:W-:Y:S05]  /*1240*/  BRA `(.L_x_17175) ;  /* 0x00000ce000007947 */ /* 0x000fea0003800000 */
.L_x_17176:
[----:B------:R0:W5:Y:S01]  /*1250*/  LDG.E.U16 R23, [R2.64] ;  /* 0x0000002402177981 */ /* 0x000162000c1e1500 */
[----:B------:R-:W-:Y:S05]  /*1260*/  BRA `(.L_x_17175) ;  /* 0x00000cc000007947 */ /* 0x000fea0003800000 */
.L_x_17171:
        /* <DEDUP_REMOVED lines=9> */
.L_x_17179:
[----:B------:R-:W2:Y:S02]  /*1300*/  LDG.E.U16 R0, [R2.64] ;  /* 0x0000002402007981 */ /* 0x000ea4000c1e1500 */
[----:B--2---:R-:W-:-:S06]  /*1310*/  HADD2.F32 R0, -RZ, R0.H0_H0 ;  /* 0x20000000ff007230 */ /* 0x004fcc0000004100 */
[----:B------:R-:W0:Y:S02]  /*1320*/  F2I.FTZ.TRUNC.NTZ R0, R0 ;  /* 0x0000000000007305 */ /* 0x000e24000021f100 */
[----:B0-----:R-:W-:Y:S01]  /*1330*/  PRMT R23, R0, 0x7610, R23 ;  /* 0x0000761000177816 */ /* 0x001fe20000000017 */
[----:B------:R-:W-:Y:S05]  /*1340*/  BRA `(.L_x_17175) ;  /* 0x00000be000007947 */ /* 0x000fea0003800000 */
.L_x_17178:
        /* <DEDUP_REMOVED lines=9> */
.L_x_17181:
[----:B------:R-:W2:Y:S02]  /*13e0*/  LDG.E.U16 R2, [R2.64] ;  /* 0x0000002402027981 */ /* 0x000ea4000c1e1500 */
[----:B--2---:R-:W-:-:S06]  /*13f0*/  HADD2.F32 R0, -RZ, R2.H0_H0 ;  /* 0x20000002ff007230 */ /* 0x004fcc0000004100 */
[----:B------:R-:W0:Y:S02]  /*1400*/  F2I.FTZ.TRUNC.NTZ R0, R0 ;  /* 0x0000000000007305 */ /* 0x000e24000021f100 */
[----:B0-----:R-:W-:Y:S01]  /*1410*/  PRMT R23, R0, 0x7610, R23 ;  /* 0x0000761000177816 */ /* 0x001fe20000000017 */
[----:B------:R-:W-:Y:S05]  /*1420*/  BRA `(.L_x_17175) ;  /* 0x00000b0000007947 */ /* 0x000fea0003800000 */
.L_x_17180:
[----:B------:R-:W2:Y:S02]  /*1430*/  LDG.E.64 R2, [R2.64] ;  /* 0x0000002402027981 */ /* 0x000ea4000c1e1b00 */
[----:B--2---:R0:W1:Y:S01]  /*1440*/  F2I.F64.TRUNC R23, R2 ;  /* 0x0000000200177311 */ /* 0x004062000030d100 */
[----:B------:R-:W-:Y:S05]  /*1450*/  BRA `(.L_x_17175) ;  /* 0x00000ad000007947 */ /* 0x000fea0003800000 */
.L_x_17170:
        /* <DEDUP_REMOVED lines=12> */
.L_x_17184:
[----:B------:R-:W2:Y:S02]  /*1520*/  LDG.E.64 R2, [R2.64] ;  /* 0x0000002402027981 */ /* 0x000ea4000c1e1b00 */
[----:B--2---:R0:W1:Y:S01]  /*1530*/  F2I.F64.TRUNC R23, R2 ;  /* 0x0000000200177311 */ /* 0x004062000030d100 */
[----:B------:R-:W-:Y:S05]  /*1540*/  BRA `(.L_x_17175) ;  /* 0x000009e000007947 */ /* 0x000fea0003800000 */
.L_x_17183:
        /* <DEDUP_REMOVED lines=28> */
.L_x_17186:
        /* <DEDUP_REMOVED lines=15> */
.L_x_17185:
[----:B------:R-:W2:Y:S02]  /*1800*/  LDG.E.U16 R0, [R2.64] ;  /* 0x0000002402007981 */ /* 0x000ea4000c1e1500 */
[----:B--2---:R-:W-:-:S06]  /*1810*/  PRMT R0, RZ, 0x5410, R0 ;  /* 0x00005410ff007816 */ /* 0x004fcc0000000000 */
[----:B------:R-:W0:Y:S02]  /*1820*/  F2I.FTZ.TRUNC.NTZ R0, R0 ;  /* 0x0000000000007305 */ /* 0x000e24000021f100 */
[----:B0-----:R-:W-:Y:S01]  /*1830*/  PRMT R23, R0, 0x7610, R23 ;  /* 0x0000761000177816 */ /* 0x001fe20000000017 */
[----:B------:R-:W-:Y:S05]  /*1840*/  BRA `(.L_x_17175) ;  /* 0x000006e000007947 */ /* 0x000fea0003800000 */
.L_x_17182:
        /* <DEDUP_REMOVED lines=10> */
.L_x_17189:
        /* <DEDUP_REMOVED lines=21> */
.L_x_17193:
[----:B------:R-:W-:Y:S05]  /*1a40*/  BSYNC B1 ;  /* 0x0000000000017941 */ /* 0x000fea0003800000 */
.L_x_17192:
[----:B------:R-:W-:Y:S01]  /*1a50*/  LEA R3, R0, 0x3b800000, 0x17 ;  /* 0x3b80000000037811 */ /* 0x000fe200078eb8ff */
[----:B------:R-:W-:-:S05]  /*1a60*/  IMAD.SHL.U32 R0, R2, 0x100000, RZ ;  /* 0x0010000002007824 */ /* 0x000fca00078e00ff */
[----:B------:R-:W-:Y:S02]  /*1a70*/  LOP3.LUT R0, R3, R0, R4, 0xfe, !PT ;  /* 0x0000000003007212 */ /* 0x000fe400078efe04 */
.L_x_17191:
[----:B------:R-:W-:Y:S05]  /*1a80*/  BSYNC B0 ;  /* 0x0000000000007941 */ /* 0x000fea0003800000 */
.L_x_17190:
[----:B------:R-:W0:Y:S02]  /*1a90*/  F2I.FTZ.TRUNC.NTZ R0, R0 ;  /* 0x0000000000007305 */ /* 0x000e24000021f100 */
[----:B0-----:R-:W-:Y:S01]  /*1aa0*/  PRMT R23, R0, 0x7610, R23 ;  /* 0x0000761000177816 */ /* 0x001fe20000000017 */
[----:B------:R-:W-:Y:S05]  /*1ab0*/  BRA `(.L_x_17175) ;  /* 0x0000047000007947 */ /* 0x000fea0003800000 */
.L_x_17188:
        /* <DEDUP_REMOVED lines=21> */
.L_x_17197:
[----:B------:R-:W-:Y:S05]  /*1c10*/  BSYNC B1 ;  /* 0x0000000000017941 */ /* 0x000fea0003800000 */
.L_x_17196:
[----:B------:R-:W-:Y:S01]  /*1c20*/  LEA R3, R0, 0x37800000, 0x17 ;  /* 0x3780000000037811 */ /* 0x000fe200078eb8ff */
[----:B------:R-:W-:-:S05]  /*1c30*/  IMAD.SHL.U32 R0, R2, 0x200000, RZ ;  /* 0x0020000002007824 */ /* 0x000fca00078e00ff */
[----:B------:R-:W-:Y:S02]  /*1c40*/  LOP3.LUT R0, R3, R0, R4, 0xfe, !PT ;  /* 0x0000000003007212 */ /* 0x000fe400078efe04 */
.L_x_17195:
[----:B------:R-:W-:Y:S05]  /*1c50*/  BSYNC B0 ;  /* 0x0000000000007941 */ /* 0x000fea0003800000 */
.L_x_17194:
[----:B------:R-:W0:Y:S02]  /*1c60*/  F2I.FTZ.TRUNC.NTZ R0, R0 ;  /* 0x0000000000007305 */ /* 0x000e24000021f100 */
[----:B0-----:R-:W-:Y:S01]  /*1c70*/  PRMT R23, R0, 0x7610, R23 ;  /* 0x0000761000177816 */ /* 0x001fe20000000017 */
[----:B------:R-:W-:Y:S05]  /*1c80*/  BRA `(.L_x_17175) ;  /* 0x000002a000007947 */ /* 0x000fea0003800000 */
.L_x_17187:
        /* <DEDUP_REMOVED lines=14> */
.L_x_17201:
[----:B------:R-:W-:Y:S05]  /*1d70*/  BSYNC B0 ;  /* 0x0000000000007941 */ /* 0x000fea0003800000 */
.L_x_17200:
[----:B------:R-:W0:Y:S02]  /*1d80*/  F2I.FTZ.TRUNC.NTZ R0, R0 ;  /* 0x0000000000007305 */ /* 0x000e24000021f100 */
[----:B0-----:R-:W-:Y:S01]  /*1d90*/  PRMT R23, R0, 0x7610, R23 ;  /* 0x0000761000177816 */ /* 0x001fe20000000017 */
[----:B------:R-:W-:Y:S05]  /*1da0*/  BRA `(.L_x_17175) ;  /* 0x0000018000007947 */ /* 0x000fea0003800000 */
.L_x_17174:
        /* <DEDUP_REMOVED lines=21> */
.L_x_17199:
[----:B------:R0:W5:Y:S01]  /*1f00*/  LDG.E.U8 R23, [R2.64] ;  /* 0x0000002402177981 */ /* 0x000162000c1e1100 */
[----:B------:R-:W-:Y:S05]  /*1f10*/  BRA `(.L_x_17175) ;  /* 0x0000001000007947 */ /* 0x000fea0003800000 */
.L_x_17198:
[----:B------:R0:W5:Y:S02]  /*1f20*/  LDG.E.U8 R23, [R2.64] ;  /* 0x0000002402177981 */ /* 0x000164000c1e1100 */
.L_x_17175:
        /* <DEDUP_REMOVED lines=16> */
.L_x_17205:
[----:B------:R0:W5:Y:S01]  /*2030*/  LDG.E.U8 R0, [R2.64] ;  /* 0x0000002402007981 */ /* 0x000162000c1e1100 */
[----:B------:R-:W-:Y:S05]  /*2040*/  BRA `(.L_x_17207) ;  /* 0x00000d7000007947 */ /* 0x000fea0003800000 */
.L_x_17204:
        /* <DEDUP_REMOVED lines=8> */
.L_x_17209:
[----:B------:R0:W5:Y:S01]  /*20d0*/  LDG.E.U8 R0, [R2.64] ;  /* 0x0000002402007981 */ /* 0x000162000c1e1100 */
[----:B------:R-:W-:Y:S05]  /*20e0*/  BRA `(.L_x_17207) ;  /* 0x00000cd000007947 */ /* 0x000fea0003800000 */
.L_x_17208:
[----:B------:R0:W5:Y:S01]  /*20f0*/  LDG.E.U16 R0, [R2.64] ;  /* 0x0000002402007981 */ /* 0x000162000c1e1500 */
[----:B------:R-:W-:Y:S05]  /*2100*/  BRA `(.L_x_17207) ;  /* 0x00000cb000007947 */ /* 0x000fea0003800000 */
.L_x_17203:
        /* <DEDUP_REMOVED lines=9> */
.L_x_17211:
[----:B------:R-:W2:Y:S02]  /*21a0*/  LDG.E.U16 R4, [R2.64] ;  /* 0x0000002402047981 */ /* 0x000ea4000c1e1500 */
[----:B--2---:R-:W-:-:S06]  /*21b0*/  HADD2.F32 R4, -RZ, R4.H0_H0 ;  /* 0x20000004ff047230 */ /* 0x004fcc0000004100 */
[----:B------:R-:W0:Y:S02]  /*21c0*/  F2I.FTZ.TRUNC.NTZ R4, R4 ;  /* 0x0000000400047305 */ /* 0x000e24000021f100 */
[----:B0-----:R-:W-:Y:S01]  /*21d0*/  PRMT R0, R4, 0x7610, R0 ;  /* 0x0000761004007816 */ /* 0x001fe20000000000 */
[----:B------:R-:W-:Y:S05]  /*21e0*/  BRA `(.L_x_17207) ;  /* 0x00000bd000007947 */ /* 0x000fea0003800000 */
.L_x_17210:
        /* <DEDUP_REMOVED lines=9> */
.L_x_17213:
[----:B------:R-:W2:Y:S02]  /*2280*/  LDG.E.U16 R2, [R2.64] ;  /* 0x0000002402027981 */ /* 0x000ea4000c1e1500 */
[----:B--2---:R-:W-:-:S06]  /*2290*/  HADD2.F32 R4, -RZ, R2.H0_H0 ;  /* 0x20000002ff047230 */ /* 0x004fcc0000004100 */
[----:B------:R-:W0:Y:S02]  /*22a0*/  F2I.FTZ.TRUNC.NTZ R4, R4 ;  /* 0x0000000400047305 */ /* 0x000e24000021f100 */
[----:B0-----:R-:W-:Y:S01]  /*22b0*/  PRMT R0, R4, 0x7610, R0 ;  /* 0x0000761004007816 */ /* 0x001fe20000000000 */
[----:B------:R-:W-:Y:S05]  /*22c0*/  BRA `(.L_x_17207) ;  /* 0x00000af000007947 */ /* 0x000fea0003800000 */
.L_x_17212:
[----:B------:R-:W2:Y:S02]  /*22d0*/  LDG.E.64 R2, [R2.64] ;  /* 0x0000002402027981 */ /* 0x000ea4000c1e1b00 */
[----:B--2---:R0:W2:Y:S01]  /*22e0*/  F2I.F64.TRUNC R0, R2 ;  /* 0x0000000200007311 */ /* 0x0040a2000030d100 */
[----:B------:R-:W-:Y:S05]  /*22f0*/  BRA `(.L_x_17207) ;  /* 0x00000ac000007947 */ /* 0x000fea0003800000 */
.L_x_17202:
        /* <DEDUP_REMOVED lines=12> */
.L_x_17216:
[----:B------:R-:W2:Y:S02]  /*23c0*/  LDG.E.64 R2, [R2.64] ;  /* 0x0000002402027981 */ /* 0x000ea4000c1e1b00 */
[----:B--2---:R0:W2:Y:S01]  /*23d0*/  F2I.F64.TRUNC R0, R2 ;  /* 0x0000000200007311 */ /* 0x0040a2000030d100 */
[----:B------:R-:W-:Y:S05]  /*23e0*/  BRA `(.L_x_17207) ;  /* 0x000009d000007947 */ /* 0x000fea0003800000 */
.L_x_17215:
        /* <DEDUP_REMOVED lines=28> */
.L_x_17218:
        /* <DEDUP_REMOVED lines=15> */
.L_x_17217:
[----:B------:R-:W2:Y:S02]  /*26a0*/  LDG.E.U16 R2, [R2.64] ;  /* 0x0000002402027981 */ /* 0x000ea4000c1e1500 */
[----:B--2---:R-:W-:-:S04]  /*26b0*/  PRMT R2, RZ, 0x5410, R2 ;  /* 0x00005410ff027816 */ /* 0x004fc80000000002 */
[----:B------:R0:W2:Y:S01]  /*26c0*/  F2I.FTZ.TRUNC.NTZ R0, R2 ;  /* 0x0000000200007305 */ /* 0x0000a2000021f100 */
[----:B------:R-:W-:Y:S05]  /*26d0*/  BRA `(.L_x_17207) ;  /* 0x000006e000007947 */ /* 0x000fea0003800000 */
.L_x_17214:
        /* <DEDUP_REMOVED lines=10> */
.L_x_17221:
        /* <DEDUP_REMOVED lines=21> */
.L_x_17225:
[----:B------:R-:W-:Y:S05]  /*28d0*/  BSYNC B1 ;  /* 0x0000000000017941 */ /* 0x000fea0003800000 */
.L_x_17224:
[----:B------:R-:W-:Y:S01]  /*28e0*/  IMAD.SHL.U32 R2, R2, 0x100000, RZ ;  /* 0x0010000002027824 */ /* 0x000fe200078e00ff */
[----:B------:R-:W-:-:S04]  /*28f0*/  LEA R3, R0, 0x3b800000, 0x17 ;  /* 0x3b80000000037811 */ /* 0x000fc800078eb8ff */
[----:B------:R-:W-:Y:S02]  /*2900*/  LOP3.LUT R4, R3, R2, R4, 0xfe, !PT ;  /* 0x0000000203047212 */ /* 0x000fe400078efe04 */
.L_x_17223:
[----:B------:R-:W-:Y:S05]  /*2910*/  BSYNC B0 ;  /* 0x0000000000007941 */ /* 0x000fea0003800000 */
.L_x_17222:
[----:B------:R-:W0:Y:S02]  /*2920*/  F2I.FTZ.TRUNC.NTZ R4, R4 ;  /* 0x0000000400047305 */ /* 0x000e24000021f100 */
[----:B0-----:R-:W-:Y:S01]  /*2930*/  PRMT R0, R4, 0x7610, R0 ;  /* 0x0000761004007816 */ /* 0x001fe20000000000 */
[----:B------:R-:W-:Y:S05]  /*2940*/  BRA `(.L_x_17207) ;  /* 0x0000047000007947 */ /* 0x000fea0003800000 */
.L_x_17220:
        /* <DEDUP_REMOVED lines=21> */
.L_x_17229:
[----:B------:R-:W-:Y:S05]  /*2aa0*/  BSYNC B1 ;  /* 0x0000000000017941 */ /* 0x000fea0003800000 */
.L_x_17228:
[----:B------:R-:W-:Y:S01]  /*2ab0*/  IMAD.SHL.U32 R2, R2, 0x200000, RZ ;  /* 0x0020000002027824 */ /* 0x000fe200078e00ff */
[----:B------:R-:W-:-:S04]  /*2ac0*/  LEA R3, R0, 0x37800000, 0x17 ;  /* 0x3780000000037811 */ /* 0x000fc800078eb8ff */
[----:B------:R-:W-:Y:S02]  /*2ad0*/  LOP3.LUT R4, R3, R2, R4, 0xfe, !PT ;  /* 0x0000000203047212 */ /* 0x000fe400078efe04 */
.L_x_17227:
[----:B------:R-:W-:Y:S05]  /*2ae0*/  BSYNC B0 ;  /* 0x0000000000007941 */ /* 0x000fea0003800000 */
.L_x_17226:
[----:B------:R-:W0:Y:S02]  /*2af0*/  F2I.FTZ.TRUNC.NTZ R4, R4 ;  /* 0x0000000400047305 */ /* 0x000e24000021f100 */
[----:B0-----:R-:W-:Y:S01]  /*2b00*/  PRMT R0, R4, 0x7610, R0 ;  /* 0x0000761004007816 */ /* 0x001fe20000000000 */
[----:B------:R-:W-:Y:S05]  /*2b10*/  BRA `(.L_x_17207) ;  /* 0x000002a000007947 */ /* 0x000fea0003800000 */
.L_x_17219:
        /* <DEDUP_REMOVED lines=14> */
.L_x_17233:
[----:B------:R-:W-:Y:S05]  /*2c00*/  BSYNC B0 ;  /* 0x0000000000007941 */ /* 0x000fea0003800000 */
.L_x_17232:
[----:B------:R-:W0:Y:S02]  /*2c10*/  F2I.FTZ.TRUNC.NTZ R4, R4 ;  /* 0x0000000400047305 */ /* 0x000e24000021f100 */
[----:B0-----:R-:W-:Y:S01]  /*2c20*/  PRMT R0, R4, 0x7610, R0 ;  /* 0x0000761004007816 */ /* 0x001fe20000000000 */
[----:B------:R-:W-:Y:S05]  /*2c30*/  BRA `(.L_x_17207) ;  /* 0x0000018000007947 */ /* 0x000fea0003800000 */
.L_x_17206:
        /* <DEDUP_REMOVED lines=21> */
.L_x_17231:
[----:B------:R0:W5:Y:S01]  /*2d90*/  LDG.E.U8 R0, [R2.64] ;  /* 0x0000002402007981 */ /* 0x000162000c1e1100 */
[----:B------:R-:W-:Y:S05]  /*2da0*/  BRA `(.L_x_17207) ;  /* 0x0000001000007947 */ /* 0x000fea0003800000 */
.L_x_17230:
[----:B------:R0:W5:Y:S02]  /*2db0*/  LDG.E.U8 R0, [R2.64] ;  /* 0x0000002402007981 */ /* 0x000164000c1e1100 */
.L_x_17207:
[----:B--2--5:R-:W-:Y:S02]  /*2dc0*/  LOP3.LUT R0, R0, 0xffff, RZ, 0xc0, !PT ;  /* 0x0000ffff00007812 */ /* 0x024fe400078ec0ff */
[----:B-1----:R-:W-:Y:S02]  /*2dd0*/  LOP3.LUT R23, R23, 0xffff, RZ, 0xc0, !PT ;  /* 0x0000ffff17177812 */ /* 0x002fe400078ec0ff */
[----:B------:R-:W-:Y:S02]  /*2de0*/  PRMT R0, R0, 0x8880, RZ ;  /* 0x0000888000007816 */ /* 0x000fe400000000ff */
[----:B------:R-:W-:Y:S02]  /*2df0*/  PRMT R5, R23, 0x8880, RZ ;  /* 0x0000888017057816 */ /* 0x000fe400000000ff */
[----:B------:R-:W-:-:S02]  /*2e00*/  IABS R6, R0 ;  /* 0x0000000000067213 */ /* 0x000fc40000000000 */
[----:B------:R-:W-:Y:S02]  /*2e10*/  IABS R9, R5 ;  /* 0x0000000500097213 */ /* 0x000fe40000000000 */
[----:B------:R-:W1:Y:S01]  /*2e20*/  I2F.RP R4, R6 ;  /* 0x0000000600047306 */ /* 0x000e620000209400 */
[-C--:B------:R-:W-:Y:S02]  /*2e30*/  IABS R8, R0.reuse ;  /* 0x0000000000087213 */ /* 0x080fe40000000000 */
        /* <DEDUP_REMOVED lines=34> */
.L_x_17237:
[----:B------:R0:W-:Y:S01]  /*3060*/  STG.E.U8 [R16.64], R2 ;  /* 0x0000000210007986 */ /* 0x0001e2000c101124 */
[----:B------:R-:W-:Y:S05]  /*3070*/  BRA `(.L_x_17239) ;  /* 0x00000e6000007947 */ /* 0x000fea0003800000 */
.L_x_17236:
[----:B------:R-:W-:-:S13]  /*3080*/  ISETP.NE.AND P0, PT, R3, 0x2, PT ;  /* 0x000000020300780c */ /* 0x000fda0003f05270 */
[----:B------:R-:W-:Y:S05]  /*3090*/  @!P0 BRA `(.L_x_17240) ;  /* 0x000000d000008947 */ /* 0x000fea0003800000 */
[----:B------:R-:W-:-:S13]  /*30a0*/  ISETP.NE.AND P0, PT, R3, 0x3, PT ;  /* 0x000000030300780c */ /* 0x000fda0003f05270 */
[----:B------:R-:W-:Y:S05]  /*30b0*/  @!P0 BRA `(.L_x_17241) ;  /* 0x0000008000008947 */ /* 0x000fea0003800000 */
[----:B------:R-:W-:-:S13]  /*30c0*/  ISETP.NE.AND P0, PT, R3, 0x4, PT ;  /* 0x000000040300780c */ /* 0x000fda0003f05270 */
[----:B------:R-:W-:Y:S05]  /*30d0*/  @P0 BRA `(.L_x_17238) ;  /* 0x00000c5000000947 */ /* 0x000fea0003800000 */
[----:B------:R-:W-:-:S04]  /*30e0*/  LOP3.LUT R0, R2, 0xffff, RZ, 0xc0, !PT ;  /* 0x0000ffff02007812 */ /* 0x000fc800078ec0ff */
[----:B------:R-:W-:-:S05]  /*30f0*/  PRMT R0, R0, 0x8880, RZ ;  /* 0x0000888000007816 */ /* 0x000fca00000000ff */
[----:B------:R-:W-:-:S05]  /*3100*/  IMAD.MOV.U32 R2, RZ, RZ, R0 ;  /* 0x000000ffff027224 */ /* 0x000fca00078e0000 */
[----:B------:R-:W-:-:S05]  /*3110*/  SHF.R.S32.HI R3, RZ, 0x1f, R2 ;  /* 0x0000001fff037819 */ /* 0x000fca0000011402 */
[----:B------:R0:W-:Y:S01]  /*3120*/  STG.E.64 [R16.64], R2 ;  /* 0x0000000210007986 */ /* 0x0001e2000c101b24 */
[----:B------:R-:W-:Y:S05]  /*3130*/  BRA `(.L_x_17239) ;  /* 0x00000da000007947 */ /* 0x000fea0003800000 */
.L_x_17241:
[----:B------:R-:W-:-:S05]  /*3140*/  PRMT R3, R2, 0x8880, RZ ;  /* 0x0000888002037816 */ /* 0x000fca00000000ff */
[----:B------:R0:W-:Y:S01]  /*3150*/  STG.E [R16.64], R3 ;  /* 0x0000000310007986 */ /* 0x0001e2000c101924 */
[----:B------:R-:W-:Y:S05]  /*3160*/  BRA `(.L_x_17239) ;  /* 0x00000d7000007947 */ /* 0x000fea0003800000 */
.L_x_17240:
[----:B------:R-:W-:-:S04]  /*3170*/  PRMT R3, R2, 0x8880, RZ ;  /* 0x0000888002037816 */ /* 0x000fc800000000ff */
[----:B------:R-:W-:-:S05]  /*3180*/  PRMT R3, R3, 0x7710, RZ ;  /* 0x0000771003037816 */ /* 0x000fca00000000ff */
[----:B------:R0:W-:Y:S01]  /*3190*/  STG.E.U16 [R16.64], R3 ;  /* 0x0000000310007986 */ /* 0x0001e2000c101524 */
[----:B------:R-:W-:Y:S05]  /*31a0*/  BRA `(.L_x_17239) ;  /* 0x00000d3000007947 */ /* 0x000fea0003800000 */
.L_x_17235:
[----:B------:R-:W-:-:S13]  /*31b0*/  ISETP.GT.AND P0, PT, R3, 0x6, PT ;  /* 0x000000060300780c */ /* 0x000fda0003f04270 */
[----:B------:R-:W-:Y:S05]  /*31c0*/  @P0 BRA `(.L_x_17242) ;  /* 0x000000b000000947 */ /* 0x000fea0003800000 */
[----:B------:R-:W-:-:S13]  /*31d0*/  ISETP.NE.AND P0, PT, R3, 0x5, PT ;  /* 0x000000050300780c */ /* 0x000fda0003f05270 */
[----:B------:R-:W-:Y:S05]  /*31e0*/  @!P0 BRA `(.L_x_17243) ;  /* 0x0000005000008947 */ /* 0x000fea0003800000 */
[----:B------:R-:W-:-:S13]  /*31f0*/  ISETP.NE.AND P0, PT, R3, 0x6, PT ;  /* 0x000000060300780c */ /* 0x000fda0003f05270 */
[----:B------:R-:W-:Y:S05]  /*3200*/  @P0 BRA `(.L_x_17238) ;  /* 0x00000b2000000947 */ /* 0x000fea0003800000 */
[----:B------:R-:W0:Y:S02]  /*3210*/  I2F.S8 R3, R2 ;  /* 0x0000000200037306 */ /* 0x000e240000001400 */
[----:B0-----:R0:W-:Y:S01]  /*3220*/  STG.E [R16.64], R3 ;  /* 0x0000000310007986 */ /* 0x0011e2000c101924 */
[----:B------:R-:W-:Y:S05]  /*3230*/  BRA `(.L_x_17239) ;  /* 0x00000ca000007947 */ /* 0x000fea0003800000 */
.L_x_17243:
[----:B------:R-:W0:Y:S02]  /*3240*/  I2F.S8 R0, R2 ;  /* 0x0000000200007306 */ /* 0x000e240000001400 */
[----:B0-----:R-:W-:-:S05]  /*3250*/  F2FP.PACK_AB R0, RZ, R0 ;  /* 0x00000000ff00723e */ /* 0x001fca00000000ff */
[----:B------:R0:W-:Y:S01]  /*3260*/  STG.E.U16 [R16.64], R0 ;  /* 0x0000000010007986 */ /* 0x0001e2000c101524 */
[----:B------:R-:W-:Y:S05]  /*3270*/  BRA `(.L_x_17239) ;  /* 0x00000c6000007947 */ /* 0x000fea0003800000 */
.L_x_17242:
[----:B------:R-:W-:-:S13]  /*3280*/  ISETP.NE.AND P0, PT, R3, 0x7, PT ;  /* 0x000000070300780c */ /* 0x000fda0003f05270 */
[----:B------:R-:W-:Y:S05]  /*3290*/  @!P0 BRA `(.L_x_17244) ;  /* 0x000000d000008947 */ /* 0x000fea0003800000 */
[----:B------:R-:W-:-:S13]  /*32a0*/  ISETP.NE.AND P0, PT, R3, 0x8, PT ;  /* 0x000000080300780c */ /* 0x000fda0003f05270 */
[----:B------:R-:W-:Y:S05]  /*32b0*/  @!P0 BRA `(.L_x_17245) ;  /* 0x0000006000008947 */ /* 0x000fea0003800000 */
[----:B------:R-:W-:-:S13]  /*32c0*/  ISETP.NE.AND P0, PT, R3, 0x9, PT ;  /* 0x000000090300780c */ /* 0x000fda0003f05270 */
[----:B------:R-:W-:Y:S05]  /*32d0*/  @P0 BRA `(.L_x_17238) ;  /* 0x00000a5000000947 */ /* 0x000fea0003800000 */
[----:B------:R-:W0:Y:S01]  /*32e0*/  I2F.S8 R2, R2 ;  /* 0x0000000200027306 */ /* 0x000e220000001400 */
[----:B------:R-:W-:-:S05]  /*32f0*/  IMAD.MOV.U32 R3, RZ, RZ, RZ ;  /* 0x000000ffff037224 */ /* 0x000fca00078e00ff */
[----:B0-----:R0:W-:Y:S01]  /*3300*/  STG.E.64 [R16.64], R2 ;  /* 0x0000000210007986 */ /* 0x0011e2000c101b24 */
[----:B------:R-:W-:Y:S05]  /*3310*/  BRA `(.L_x_17239) ;  /* 0x00000bc000007947 */ /* 0x000fea0003800000 */
.L_x_17245:
[----:B------:R-:W0:Y:S02]  /*3320*/  I2F.S8 R2, R2 ;  /* 0x0000000200027306 */ /* 0x000e240000001400 */
[----:B0-----:R-:W-:-:S04]  /*3330*/  F2FP.PACK_AB R3, RZ, R2 ;  /* 0x00000002ff03723e */ /* 0x001fc800000000ff */
[----:B------:R-:W-:-:S05]  /*3340*/  PRMT R3, R3, 0x5410, RZ ;  /* 0x0000541003037816 */ /* 0x000fca00000000ff */
[----:B------:R0:W-:Y:S01]  /*3350*/  STG.E [R16.64], R3 ;  /* 0x0000000310007986 */ /* 0x0001e2000c101924 */
[----:B------:R-:W-:Y:S05]  /*3360*/  BRA `(.L_x_17239) ;  /* 0x00000b7000007947 */ /* 0x000fea0003800000 */
.L_x_17244:
[----:B------:R-:W-:-:S04]  /*3370*/  PRMT R2, R2, 0x8880, RZ ;  /* 0x0000888002027816 */ /* 0x000fc800000000ff */
[----:B------:R-:W-:-:S06]  /*3380*/  PRMT R2, R2, 0x7710, RZ ;  /* 0x0000771002027816 */ /* 0x000fcc00000000ff */
[----:B------:R-:W0:Y:S02]  /*3390*/  I2F.F64.S16 R2, R2 ;  /* 0x0000000200027312 */ /* 0x000e240000101c00 */
[----:B0-----:R0:W-:Y:S01]  /*33a0*/  STG.E.64 [R16.64], R2 ;  /* 0x0000000210007986 */ /* 0x0011e2000c101b24 */
[----:B------:R-:W-:Y:S05]  /*33b0*/  BRA `(.L_x_17239) ;  /* 0x00000b2000007947 */ /* 0x000fea0003800000 */
.L_x_17234:
        /* <DEDUP_REMOVED lines=8> */
[----:B------:R-:W-:-:S04]  /*3440*/  LOP3.LUT P0, RZ, R2, 0xff, RZ, 0xc0, !PT ;  /* 0x000000ff02ff7812 */ /* 0x000fc8000780c0ff */
[----:B------:R-:W-:-:S05]  /*3450*/  SEL R3, RZ, 0x1, !P0 ;  /* 0x00000001ff037807 */ /* 0x000fca0004000000 */
[----:B------:R0:W-:Y:S01]  /*3460*/  STG.E.U8 [R16.64], R3 ;  /* 0x0000000310007986 */ /* 0x0001e2000c101124 */
[----:B------:R-:W-:Y:S05]  /*3470*/  BRA `(.L_x_17239) ;  /* 0x00000a6000007947 */ /* 0x000fea0003800000 */
.L_x_17248:
[----:B------:R-:W-:Y:S01]  /*3480*/  PRMT R4, R2, 0x8880, RZ ;  /* 0x0000888002047816 */ /* 0x000fe200000000ff */
[----:B------:R-:W-:-:S03]  /*3490*/  CS2R R6, SRZ ;  /* 0x0000000000067805 */ /* 0x000fc6000001ff00 */
[----:B------:R-:W-:-:S06]  /*34a0*/  PRMT R4, R4, 0x7710, RZ ;  /* 0x0000771004047816 */ /* 0x000fcc00000000ff */
[----:B------:R-:W0:Y:S02]  /*34b0*/  I2F.F64.S16 R4, R4 ;  /* 0x0000000400047312 */ /* 0x000e240000101c00 */
[----:B0-----:R0:W-:Y:S01]  /*34c0*/  STG.E.128 [R16.64], R4 ;  /* 0x0000000410007986 */ /* 0x0011e2000c101d24 */
[----:B------:R-:W-:Y:S05]  /*34d0*/  BRA `(.L_x_17239) ;  /* 0x00000a0000007947 */ /* 0x000fea0003800000 */
.L_x_17247:
[----:B------:R-:W-:-:S13]  /*34e0*/  ISETP.NE.AND P0, PT, R3, 0xf, PT ;  /* 0x0000000f0300780c */ /* 0x000fda0003f05270 */
[----:B------:R-:W-:Y:S05]  /*34f0*/  @!P0 BRA `(.L_x_17249) ;  /* 0x000002d000008947 */ /* 0x000fea0003800000 */
[----:B------:R-:W-:-:S13]  /*3500*/  ISETP.NE.AND P0, PT, R3, 0x17, PT ;  /* 0x000000170300780c */ /* 0x000fda0003f05270 */
[----:B------:R-:W-:Y:S05]  /*3510*/  @!P0 BRA `(.L_x_17250) ;  /* 0x0000015000008947 */ /* 0x000fea0003800000 */
[----:B------:R-:W-:-:S13]  /*3520*/  ISETP.NE.AND P0, PT, R3, 0x18, PT ;  /* 0x000000180300780c */ /* 0x000fda0003f05270 */
[----:B------:R-:W-:Y:S05]  /*3530*/  @P0 BRA `(.L_x_17238) ;  /* 0x000007f000000947 */ /* 0x000fea0003800000 */
[----:B------:R-:W0:Y:S01]  /*3540*/  I2F.S8 R5, R2 ;  /* 0x0000000200057306 */ /* 0x000e220000001400 */
        /* <DEDUP_REMOVED lines=14> */
.L_x_17252:
[----:B------:R-:W-:Y:S05]  /*3630*/  BSYNC B0 ;  /* 0x0000000000007941 */ /* 0x000fea0003800000 */
.L_x_17251:
[----:B------:R-:W-:-:S05]  /*3640*/  LOP3.LUT R3, R0, R3, RZ, 0xfc, !PT ;  /* 0x0000000300037212 */ /* 0x000fca00078efcff */
[----:B------:R0:W-:Y:S01]  /*3650*/  STG.E.U8 [R16.64], R3 ;  /* 0x0000000310007986 */ /* 0x0001e2000c101124 */
[----:B------:R-:W-:Y:S05]  /*3660*/  BRA `(.L_x_17239) ;  /* 0x0000087000007947 */ /* 0x000fea0003800000 */
.L_x_17250:
[----:B------:R-:W0:Y:S01]  /*3670*/  I2F.S8 R5, R2 ;  /* 0x0000000200057306 */ /* 0x000e220000001400 */
        /* <DEDUP_REMOVED lines=12> */
.L_x_17254:
[----:B------:R-:W-:Y:S01]  /*3740*/  IMAD.MOV.U32 R0, RZ, RZ, 0x7f ;  /* 0x0000007fff007424 */ /* 0x000fe200078e00ff */
[----:B------:R-:W-:-:S04]  /*3750*/  ISETP.GT.U32.AND P0, PT, R3, 0x7f800000, PT ;  /* 0x7f8000000300780c */ /* 0x000fc80003f04070 */
[----:B------:R-:W-:-:S04]  /*3760*/  SEL R0, R0, 0x7c, P0 ;  /* 0x0000007c00007807 */ /* 0x000fc80000000000 */
.L_x_17255:
[----:B------:R-:W-:Y:S05]  /*3770*/  BSYNC B0 ;  /* 0x0000000000007941 */ /* 0x000fea0003800000 */
.L_x_17253:
[----:B------:R-:W-:-:S04]  /*3780*/  LOP3.LUT R2, R5, 0x80000000, RZ, 0xc0, !PT ;  /* 0x8000000005027812 */ /* 0x000fc800078ec0ff */
[----:B------:R-:W-:-:S04]  /*3790*/  SHF.R.U32.HI R3, RZ, 0x18, R2 ;  /* 0x00000018ff037819 */ /* 0x000fc80000011602 */
[----:B------:R-:W-:-:S05]  /*37a0*/  LOP3.LUT R3, R0, R3, RZ, 0xfc, !PT ;  /* 0x0000000300037212 */ /* 0x000fca00078efcff */
[----:B------:R0:W-:Y:S01]  /*37b0*/  STG.E.U8 [R16.64], R3 ;  /* 0x0000000310007986 */ /* 0x0001e2000c101124 */
[----:B------:R-:W-:Y:S05]  /*37c0*/  BRA `(.L_x_17239) ;  /* 0x0000071000007947 */ /* 0x000fea0003800000 */
.L_x_17249:
[----:B------:R-:W0:Y:S02]  /*37d0*/  I2F.S8 R0, R2 ;  /* 0x0000000200007306 */ /* 0x000e240000001400 */
[----:B0-----:R-:W-:-:S05]  /*37e0*/  F2FP.BF16.PACK_AB R0, RZ, R0 ;  /* 0x00000000ff00723e */ /* 0x001fca00000010ff */
[----:B------:R0:W-:Y:S01]  /*37f0*/  STG.E.U16 [R16.64], R0 ;  /* 0x0000000010007986 */ /* 0x0001e2000c101524 */
[----:B------:R-:W-:Y:S05]  /*3800*/  BRA `(.L_x_17239) ;  /* 0x000006d000007947 */ /* 0x000fea0003800000 */
.L_x_17246:
        /* <DEDUP_REMOVED lines=8> */
[----:B------:R-:W-:-:S04]  /*3890*/  PRMT R3, R2, 0x8880, RZ ;  /* 0x0000888002037816 */ /* 0x000fc800000000ff */
[----:B------:R-:W-:-:S05]  /*38a0*/  PRMT R3, R3, 0x7710, RZ ;  /* 0x0000771003037816 */ /* 0x000fca00000000ff */
[----:B------:R0:W-:Y:S01]  /*38b0*/  STG.E.U16 [R16.64], R3 ;  /* 0x0000000310007986 */ /* 0x0001e2000c101524 */
[----:B------:R-:W-:Y:S05]  /*38c0*/  BRA `(.L_x_17239) ;  /* 0x0000061000007947 */ /* 0x000fea0003800000 */
.L_x_17258:
[----:B------:R-:W0:Y:S01]  /*38d0*/  I2F.S8 R5, R2 ;  /* 0x0000000200057306 */ /* 0x000e220000001400 */
        /* <DEDUP_REMOVED lines=16> */
.L_x_17261:
[----:B------:R-:W-:-:S04]  /*39e0*/  LOP3.LUT R2, R5, 0x80000000, RZ, 0xc0, !PT ;  /* 0x8000000005027812 */ /* 0x000fc800078ec0ff */
[----:B------:R-:W-:-:S04]  /*39f0*/  SHF.R.U32.HI R3, RZ, 0x18, R2 ;  /* 0x00000018ff037819 */ /* 0x000fc80000011602 */
[----:B------:R-:W-:-:S04]  /*3a00*/  LOP3.LUT R0, R0, R3, RZ, 0xfc, !PT ;  /* 0x0000000300007212 */ /* 0x000fc800078efcff */
[----:B------:R-:W-:Y:S02]  /*3a10*/  PRMT R8, R0, 0x7610, R8 ;  /* 0x0000761000087816 */ /* 0x000fe40000000008 */
.L_x_17260:
[----:B------:R-:W-:Y:S05]  /*3a20*/  BSYNC B0 ;  /* 0x0000000000007941 */ /* 0x000fea0003800000 */
.L_x_17259:
[----:B------:R0:W-:Y:S01]  /*3a30*/  STG.E.U8 [R16.64], R8 ;  /* 0x0000000810007986 */ /* 0x0001e2000c101124 */
[----:B------:R-:W-:Y:S05]  /*3a40*/  BRA `(.L_x_17239) ;  /* 0x0000049000007947 */ /* 0x000fea0003800000 */
.L_x_17257:
        /* <DEDUP_REMOVED lines=17> */
.L_x_17264:
[----:B------:R-:W-:-:S04]  /*3b60*/  LOP3.LUT R2, R5, 0x80000000, RZ, 0xc0, !PT ;  /* 0x8000000005027812 */ /* 0x000fc800078ec0ff */
[----:B------:R-:W-:-:S04]  /*3b70*/  SHF.R.U32.HI R3, RZ, 0x18, R2 ;  /* 0x00000018ff037819 */ /* 0x000fc80000011602 */
[----:B------:R-:W-:-:S04]  /*3b80*/  LOP3.LUT R0, R0, R3, RZ, 0xfc, !PT ;  /* 0x0000000300007212 */ /* 0x000fc800078efcff */
[----:B------:R-:W-:Y:S02]  /*3b90*/  PRMT R8, R0, 0x7610, R8 ;  /* 0x0000761000087816 */ /* 0x000fe40000000008 */
.L_x_17263:
[----:B------:R-:W-:Y:S05]  /*3ba0*/  BSYNC B0 ;  /* 0x0000000000007941 */ /* 0x000fea0003800000 */
.L_x_17262:
[----:B------:R0:W-:Y:S01]  /*3bb0*/  STG.E.U8 [R16.64], R8 ;  /* 0x0000000810007986 */ /* 0x0001e2000c101124 */
[----:B------:R-:W-:Y:S05]  /*3bc0*/  BRA `(.L_x_17239) ;  /* 0x0000031000007947 */ /* 0x000fea0003800000 */
.L_x_17256:
[----:B------:R-:W-:-:S13]  /*3bd0*/  ISETP.NE.AND P0, PT, R3, 0x1c, PT ;  /* 0x0000001c0300780c */ /* 0x000fda0003f05270 */
[----:B------:R-:W-:Y:S05]  /*3be0*/  @!P0 BRA `(.L_x_17265) ;  /* 0x000002d000008947 */ /* 0x000fea0003800000 */
[----:B------:R-:W-:-:S13]  /*3bf0*/  ISETP.NE.AND P0, PT, R3, 0x1d, PT ;  /* 0x0000001d0300780c */ /* 0x000fda0003f05270 */
[----:B------:R-:W-:Y:S05]  /*3c00*/  @!P0 BRA `(.L_x_17266) ;  /* 0x0000026000008947 */ /* 0x000fea0003800000 */
[----:B------:R-:W-:-:S13]  /*3c10*/  ISETP.NE.AND P0, PT, R3, 0x2c, PT ;  /* 0x0000002c0300780c */ /* 0x000fda0003f05270 */
[----:B------:R-:W-:Y:S05]  /*3c20*/  @P0 BRA `(.L_x_17238) ;  /* 0x0000010000000947 */ /* 0x000fea0003800000 */
[----:B------:R-:W0:Y:S01]  /*3c30*/  I2F.S8 R2, R2 ;  /* 0x0000000200027306 */ /* 0x000e220000001400 */
        /* <DEDUP_REMOVED lines=15> */
.L_x_17238:
        /* <DEDUP_REMOVED lines=20> */
.L_x_17266:
[----:B------:R-:W-:-:S04]  /*3e70*/  LOP3.LUT R2, R2, 0xffff, RZ, 0xc0, !PT ;  /* 0x0000ffff02027812 */ /* 0x000fc800078ec0ff */
[----:B------:R-:W-:-:S04]  /*3e80*/  PRMT R2, R2, 0x8880, RZ ;  /* 0x0000888002027816 */ /* 0x000fc800000000ff */
[----:B------:R-:W-:-:S05]  /*3e90*/  SHF.R.S32.HI R3, RZ, 0x1f, R2 ;  /* 0x0000001fff037819 */ /* 0x000fca0000011402 */
[----:B------:R0:W-:Y:S01]  /*3ea0*/  STG.E.64 [R16.64], R2 ;  /* 0x0000000210007986 */ /* 0x0001e2000c101b24 */
[----:B------:R-:W-:Y:S05]  /*3eb0*/  BRA `(.L_x_17239) ;  /* 0x0000002000007947 */ /* 0x000fea0003800000 */
.L_x_17265:
[----:B------:R-:W-:-:S05]  /*3ec0*/  PRMT R3, R2, 0x8880, RZ ;  /* 0x0000888002037816 */ /* 0x000fca00000000ff */
[----:B------:R0:W-:Y:S02]  /*3ed0*/  STG.E [R16.64], R3 ;  /* 0x0000000310007986 */ /* 0x0001e4000c101924 */
.L_x_17239:
[----:B------:R-:W-:-:S05]  /*3ee0*/  IMAD R18, R19, 0x200, R18 ;  /* 0x0000020013127824 */ /* 0x000fca00078e0212 */
[----:B------:R-:W-:Y:S02]  /*3ef0*/  IADD3 R23, R18, 0x80, RZ ;  /* 0x0000008012177810 */ /* 0x000fe40007ffe0ff */
.L_x_17168:
[----:B------:R-:W-:Y:S05]  /*3f00*/  BSYNC B6 ;  /* 0x0000000000067941 */ /* 0x000fea0003800000 */
.L_x_17167:
        /* <DEDUP_REMOVED lines=258> */
.L_x_17269:
        /* <DEDUP_REMOVED lines=18> */
.L_x_17273:
[----:B------:R0:W5:Y:S01]  /*5050*/  LDG.E.U8 R19, [R2.64] ;  /* 0x0000002402137981 */ /* 0x000162000c1e1100 */
[----:B------:R-:W-:Y:S05]  /*5060*/  BRA `(.L_x_17275) ;  /* 0x00000d8000007947 */ /* 0x000fea0003800000 */
.L_x_17272:
        /* <DEDUP_REMOVED lines=8> */
.L_x_17277:
[----:B------:R0:W5:Y:S01]  /*50f0*/  LDG.E.U8 R19, [R2.64] ;  /* 0x0000002402137981 */ /* 0x000162000c1e1100 */
[----:B------:R-:W-:Y:S05]  /*5100*/  BRA `(.L_x_17275) ;  /* 0x00000ce000007947 */ /* 0x000fea0003800000 */
.L_x_17276:
[----:B------:R0:W5:Y:S01]  /*5110*/  LDG.E.U16 R19, [R2.64] ;  /* 0x0000002402137981 */ /* 0x000162000c1e1500 */
[----:B------:R-:W-:Y:S05]  /*5120*/  BRA `(.L_x_17275) ;  /* 0x00000cc000007947 */ /* 0x000fea0003800000 */
.L_x_17271:
        /* <DEDUP_REMOVED lines=9> */
.L_x_17279:
[----:B------:R-:W2:Y:S02]  /*51c0*/  LDG.E.U16 R0, [R2.64] ;  /* 0x0000002402007981 */ /* 0x000ea4000c1e1500 */
[----:B--2---:R-:W-:-:S06]  /*51d0*/  HADD2.F32 R0, -RZ, R0.H0_H0 ;  /* 0x20000000ff007230 */ /* 0x004fcc0000004100 */
[----:B------:R-:W0:Y:S02]  /*51e0*/  F2I.FTZ.TRUNC.NTZ R0, R0 ;  /* 0x0000000000007305 */ /* 0x000e24000021f100 */
[----:B0-----:R-:W-:Y:S01]  /*51f0*/  PRMT R19, R0, 0x7610, R19 ;  /* 0x0000761000137816 */ /* 0x001fe20000000013 */
[----:B------:R-:W-:Y:S05]  /*5200*/  BRA `(.L_x_17275) ;  /* 0x00000be000007947 */ /* 0x000fea0003800000 */
.L_x_17278:
        /* <DEDUP_REMOVED lines=9> */
.L_x_17281:
[----:B------:R-:W2:Y:S02]  /*52a0*/  LDG.E.U16 R2, [R2.64] ;  /* 0x0000002402027981 */ /* 0x000ea4000c1e1500 */
[----:B--2---:R-:W-:-:S06]  /*52b0*/  HADD2.F32 R0, -RZ, R2.H0_H0 ;  /* 0x20000002ff007230 */ /* 0x004fcc0000004100 */
[----:B------:R-:W0:Y:S02]  /*52c0*/  F2I.FTZ.TRUNC.NTZ R0, R0 ;  /* 0x0000000000007305 */ /* 0x000e24000021f100 */
[----:B0-----:R-:W-:Y:S01]  /*52d0*/  PRMT R19, R0, 0x7610, R19 ;  /* 0x0000761000137816 */ /* 0x001fe20000000013 */
[----:B------:R-:W-:Y:S05]  /*52e0*/  BRA `(.L_x_17275) ;  /* 0x00000b0000007947 */ /* 0x000fea0003800000 */
.L_x_17280:
[----:B------:R-:W2:Y:S02]  /*52f0*/  LDG.E.64 R2, [R2.64] ;  /* 0x0000002402027981 */ /* 0x000ea4000c1e1b00 */
[----:B--2---:R0:W1:Y:S01]  /*5300*/  F2I.F64.TRUNC R19, R2 ;  /* 0x0000000200137311 */ /* 0x004062000030d100 */
[----:B------:R-:W-:Y:S05]  /*5310*/  BRA `(.L_x_17275) ;  /* 0x00000ad000007947 */ /* 0x000fea0003800000 */
.L_x_17270:
        /* <DEDUP_REMOVED lines=12> */
.L_x_17284:
[----:B------:R-:W2:Y:S02]  /*53e0*/  LDG.E.64 R2, [R2.64] ;  /* 0x0000002402027981 */ /* 0x000ea4000c1e1b00 */
[----:B--2---:R0:W1:Y:S01]  /*53f0*/  F2I.F64.TRUNC R19, R2 ;  /* 0x0000000200137311 */ /* 0x004062000030d100 */
[----:B------:R-:W-:Y:S05]  /*5400*/  BRA `(.L_x_17275) ;  /* 0x000009e000007947 */ /* 0x000fea0003800000 */
.L_x_17283:
        /* <DEDUP_REMOVED lines=28> */
.L_x_17286:
        /* <DEDUP_REMOVED lines=15> */
.L_x_17285:
[----:B------:R-:W2:Y:S02]  /*56c0*/  LDG.E.U16 R0, [R2.64] ;  /* 0x0000002402007981 */ /* 0x000ea4000c1e1500 */
[----:B--2---:R-:W-:-:S06]  /*56d0*/  PRMT R0, RZ, 0x5410, R0 ;  /* 0x00005410ff007816 */ /* 0x004fcc0000000000 */
[----:B------:R-:W0:Y:S02]  /*56e0*/  F2I.FTZ.TRUNC.NTZ R0, R0 ;  /* 0x0000000000007305 */ /* 0x000e24000021f100 */
[----:B0-----:R-:W-:Y:S01]  /*56f0*/  PRMT R19, R0, 0x7610, R19 ;  /* 0x0000761000137816 */ /* 0x001fe20000000013 */
[----:B------:R-:W-:Y:S05]  /*5700*/  BRA `(.L_x_17275) ;  /* 0x000006e000007947 */ /* 0x000fea0003800000 */
.L_x_17282:
        /* <DEDUP_REMOVED lines=10> */
.L_x_17289:
        /* <DEDUP_REMOVED lines=21> */
.L_x_17293:
[----:B------:R-:W-:Y:S05]  /*5900*/  BSYNC B1 ;  /* 0x0000000000017941 */ /* 0x000fea0003800000 */
.L_x_17292:
[----:B------:R-:W-:Y:S01]  /*5910*/  LEA R3, R0, 0x3b800000, 0x17 ;  /* 0x3b80000000037811 */ /* 0x000fe200078eb8ff */
[----:B------:R-:W-:-:S05]  /*5920*/  IMAD.SHL.U32 R0, R2, 0x100000, RZ ;  /* 0x0010000002007824 */ /* 0x000fca00078e00ff */
[----:B------:R-:W-:Y:S02]  /*5930*/  LOP3.LUT R0, R3, R0, R4, 0xfe, !PT ;  /* 0x0000000003007212 */ /* 0x000fe400078efe04 */
.L_x_17291:
[----:B------:R-:W-:Y:S05]  /*5940*/  BSYNC B0 ;  /* 0x0000000000007941 */ /* 0x000fea0003800000 */
.L_x_17290:
[----:B------:R-:W0:Y:S02]  /*5950*/  F2I.FTZ.TRUNC.NTZ R0, R0 ;  /* 0x0000000000007305 */ /* 0x000e24000021f100 */
[----:B0-----:R-:W-:Y:S01]  /*5960*/  PRMT R19, R0, 0x7610, R19 ;  /* 0x0000761000137816 */ /* 0x001fe20000000013 */
[----:B------:R-:W-:Y:S05]  /*5970*/  BRA `(.L_x_17275) ;  /* 0x0000047000007947 */ /* 0x000fea0003800000 */
.L_x_17288:
        /* <DEDUP_REMOVED lines=21> */
.L_x_17297:
[----:B------:R-:W-:Y:S05]  /*5ad0*/  BSYNC B1 ;  /* 0x0000000000017941 */ /* 0x000fea0003800000 */
.L_x_17296:
[----:B------:R-:W-:Y:S01]  /*5ae0*/  LEA R3, R0, 0x37800000, 0x17 ;  /* 0x3780000000037811 */ /* 0x000fe200078eb8ff */
[----:B------:R-:W-:-:S05]  /*5af0*/  IMAD.SHL.U32 R0, R2, 0x200000, RZ ;  /* 0x0020000002007824 */ /* 0x000fca00078e00ff */
[----:B------:R-:W-:Y:S02]  /*5b00*/  LOP3.LUT R0, R3, R0, R4, 0xfe, !PT ;  /* 0x0000000003007212 */ /* 0x000fe400078efe04 */
.L_x_17295:
[----:B------:R-:W-:Y:S05]  /*5b10*/  BSYNC B0 ;  /* 0x0000000000007941 */ /* 0x000fea0003800000 */
.L_x_17294:
[----:B------:R-:W0:Y:S02]  /*5b20*/  F2I.FTZ.TRUNC.NTZ R0, R0 ;  /* 0x0000000000007305 */ /* 0x000e24000021f100 */
[----:B0-----:R-:W-:Y:S01]  /*5b30*/  PRMT R19, R0, 0x7610, R19 ;  /* 0x0000761000137816 */ /* 0x001fe20000000013 */
[----:B------:R-:W-:Y:S05]  /*5b40*/  BRA `(.L_x_17275) ;  /* 0x000002a000007947 */ /* 0x000fea0003800000 */
.L_x_17287:
        /* <DEDUP_REMOVED lines=14> */
.L_x_17301:
[----:B------:R-:W-:Y:S05]  /*5c30*/  BSYNC B0 ;  /* 0x0000000000007941 */ /* 0x000fea0003800000 */
.L_x_17300:
[----:B------:R-:W0:Y:S02]  /*5c40*/  F2I.FTZ.TRUNC.NTZ R0, R0 ;  /* 0x0000000000007305 */ /* 0x000e24000021f100 */
[----:B0-----:R-:W-:Y:S01]  /*5c50*/  PRMT R19, R0, 0x7610, R19 ;  /* 0x0000761000137816 */ /* 0x001fe20000000013 */
[----:B------:R-:W-:Y:S05]  /*5c60*/  BRA `(.L_x_17275) ;  /* 0x0000018000007947 */ /* 0x000fea0003800000 */
.L_x_17274:
        /* <DEDUP_REMOVED lines=21> */
.L_x_17299:
[----:B------:R0:W5:Y:S01]  /*5dc0*/  LDG.E.U8 R19, [R2.64] ;  /* 0x0000002402137981 */ /* 0x000162000c1e1100 */
[----:B------:R-:W-:Y:S05]  /*5dd0*/  BRA `(.L_x_17275) ;  /* 0x0000001000007947 */ /* 0x000fea0003800000 */
.L_x_17298:
[----:B------:R0:W5:Y:S02]  /*5de0*/  LDG.E.U8 R19, [R2.64] ;  /* 0x0000002402137981 */ /* 0x000164000c1e1100 */
.L_x_17275:
        /* <DEDUP_REMOVED lines=16> */
.L_x_17305:
[----:B------:R0:W5:Y:S01]  /*5ef0*/  LDG.E.U8 R0, [R2.64] ;  /* 0x0000002402007981 */ /* 0x000162000c1e1100 */
[----:B------:R-:W-:Y:S05]  /*5f00*/  BRA `(.L_x_17307) ;  /* 0x00000d7000007947 */ /* 0x000fea0003800000 */
.L_x_17304:
        /* <DEDUP_REMOVED lines=8> */
.L_x_17309:
[----:B------:R0:W5:Y:S01]  /*5f90*/  LDG.E.U8 R0, [R2.64] ;  /* 0x0000002402007981 */ /* 0x000162000c1e1100 */
[----:B------:R-:W-:Y:S05]  /*5fa0*/  BRA `(.L_x_17307) ;  /* 0x00000cd000007947 */ /* 0x000fea0003800000 */
.L_x_17308:
[----:B------:R0:W5:Y:S01]  /*5fb0*/  LDG.E.U16 R0, [R2.64] ;  /* 0x0000002402007981 */ /* 0x000162000c1e1500 */
[----:B------:R-:W-:Y:S05]  /*5fc0*/  BRA `(.L_x_17307) ;  /* 0x00000cb000007947 */ /* 0x000fea0003800000 */
.L_x_17303:
        /* <DEDUP_REMOVED lines=9> */
.L_x_17311:
[----:B------:R-:W2:Y:S02]  /*6060*/  LDG.E.U16 R4, [R2.64] ;  /* 0x0000002402047981 */ /* 0x000ea4000c1e1500 */
[----:B--2---:R-:W-:-:S06]  /*6070*/  HADD2.F32 R4, -RZ, R4.H0_H0 ;  /* 0x20000004ff047230 */ /* 0x004fcc0000004100 */
[----:B------:R-:W0:Y:S02]  /*6080*/  F2I.FTZ.TRUNC.NTZ R4, R4 ;  /* 0x0000000400047305 */ /* 0x000e24000021f100 */
[----:B0-----:R-:W-:Y:S01]  /*6090*/  PRMT R0, R4, 0x7610, R0 ;  /* 0x0000761004007816 */ /* 0x001fe20000000000 */
[----:B------:R-:W-:Y:S05]  /*60a0*/  BRA `(.L_x_17307) ;  /* 0x00000bd000007947 */ /* 0x000fea0003800000 */
.L_x_17310:
        /* <DEDUP_REMOVED lines=9> */
.L_x_17313:
[----:B------:R-:W2:Y:S02]  /*6140*/  LDG.E.U16 R2, [R2.64] ;  /* 0x0000002402027981 */ /* 0x000ea4000c1e1500 */
[----:B--2---:R-:W-:-:S06]  /*6150*/  HADD2.F32 R4, -RZ, R2.H0_H0 ;  /* 0x20000002ff047230 */ /* 0x004fcc0000004100 */
[----:B------:R-:W0:Y:S02]  /*6160*/  F2I.FTZ.TRUNC.NTZ R4, R4 ;  /* 0x0000000400047305 */ /* 0x000e24000021f100 */
[----:B0-----:R-:W-:Y:S01]  /*6170*/  PRMT R0, R4, 0x7610, R0 ;  /* 0x0000761004007816 */ /* 0x001fe20000000000 */
[----:B------:R-:W-:Y:S05]  /*6180*/  BRA `(.L_x_17307) ;  /* 0x00000af000007947 */ /* 0x000fea0003800000 */
.L_x_17312:
[----:B------:R-:W2:Y:S02]  /*6190*/  LDG.E.64 R2, [R2.64] ;  /* 0x0000002402027981 */ /* 0x000ea4000c1e1b00 */
[----:B--2---:R0:W2:Y:S01]  /*61a0*/  F2I.F64.TRUNC R0, R2 ;  /* 0x0000000200007311 */ /* 0x0040a2000030d100 */
[----:B------:R-:W-:Y:S05]  /*61b0*/  BRA `(.L_x_17307) ;  /* 0x00000ac000007947 */ /* 0x000fea0003800000 */
.L_x_17302:
        /* <DEDUP_REMOVED lines=12> */
.L_x_17316:
[----:B------:R-:W2:Y:S02]  /*6280*/  LDG.E.64 R2, [R2.64] ;  /* 0x0000002402027981 */ /* 0x000ea4000c1e1b00 */
[----:B--2---:R0:W2:Y:S01]  /*6290*/  F2I.F64.TRUNC R0, R2 ;  /* 0x0000000200007311 */ /* 0x0040a2000030d100 */
[----:B------:R-:W-:Y:S05]  /*62a0*/  BRA `(.L_x_17307) ;  /* 0x000009d000007947 */ /* 0x000fea0003800000 */
.L_x_17315:
        /* <DEDUP_REMOVED lines=28> */
.L_x_17318:
        /* <DEDUP_REMOVED lines=15> */
.L_x_17317:
[----:B------:R-:W2:Y:S02]  /*6560*/  LDG.E.U16 R2, [R2.64] ;  /* 0x0000002402027981 */ /* 0x000ea4000c1e1500 */
[----:B--2---:R-:W-:-:S04]  /*6570*/  PRMT R2, RZ, 0x5410, R2 ;  /* 0x00005410ff027816 */ /* 0x004fc80000000002 */
[----:B------:R0:W2:Y:S01]  /*6580*/  F2I.FTZ.TRUNC.NTZ R0, R2 ;  /* 0x0000000200007305 */ /* 0x0000a2000021f100 */
[----:B------:R-:W-:Y:S05]  /*6590*/  BRA `(.L_x_17307) ;  /* 0x000006e000007947 */ /* 0x000fea0003800000 */
.L_x_17314:
        /* <DEDUP_REMOVED lines=10> */
.L_x_17321:
        /* <DEDUP_REMOVED lines=21> */
.L_x_17325:
[----:B------:R-:W-:Y:S05]  /*6790*/  BSYNC B1 ;  /* 0x0000000000017941 */ /* 0x000fea0003800000 */
.L_x_17324:
[----:B------:R-:W-:Y:S01]  /*67a0*/  IMAD.SHL.U32 R2, R2, 0x100000, RZ ;  /* 0x0010000002027824 */ /* 0x000fe200078e00ff */
[----:B------:R-:W-:-:S04]  /*67b0*/  LEA R3, R0, 0x3b800000, 0x17 ;  /* 0x3b80000000037811 */ /* 0x000fc800078eb8ff */
[----:B------:R-:W-:Y:S02]  /*67c0*/  LOP3.LUT R4, R3, R2, R4, 0xfe, !PT ;  /* 0x0000000203047212 */ /* 0x000fe400078efe04 */
.L_x_17323:
[----:B------:R-:W-:Y:S05]  /*67d0*/  BSYNC B0 ;  /* 0x0000000000007941 */ /* 0x000fea0003800000 */
.L_x_17322:
[----:B------:R-:W0:Y:S02]  /*67e0*/  F2I.FTZ.TRUNC.NTZ R4, R4 ;  /* 0x0000000400047305 */ /* 0x000e24000021f100 */
[----:B0-----:R-:W-:Y:S01]  /*67f0*/  PRMT R0, R4, 0x7610, R0 ;  /* 0x0000761004007816 */ /* 0x001fe20000000000 */
[----:B------:R-:W-:Y:S05]  /*6800*/  BRA `(.L_x_17307) ;  /* 0x0000047000007947 */ /* 0x000fea0003800000 */
.L_x_17320:
        /* <DEDUP_REMOVED lines=21> */
.L_x_17329:
[----:B------:R-:W-:Y:S05]  /*6960*/  BSYNC B1 ;  /* 0x0000000000017941 */ /* 0x000fea0003800000 */
.L_x_17328:
[----:B------:R-:W-:Y:S01]  /*6970*/  IMAD.SHL.U32 R2, R2, 0x200000, RZ ;  /* 0x0020000002027824 */ /* 0x000fe200078e00ff */
[----:B------:R-:W-:-:S04]  /*6980*/  LEA R3, R0, 0x37800000, 0x17 ;  /* 0x3780000000037811 */ /* 0x000fc800078eb8ff */
[----:B------:R-:W-:Y:S02]  /*6990*/  LOP3.LUT R4, R3, R2, R4, 0xfe, !PT ;  /* 0x0000000203047212 */ /* 0x000fe400078efe04 */
.L_x_17327:
[----:B------:R-:W-:Y:S05]  /*69a0*/  BSYNC B0 ;  /* 0x0000000000007941 */ /* 0x000fea0003800000 */
.L_x_17326:
[----:B------:R-:W0:Y:S02]  /*69b0*/  F2I.FTZ.TRUNC.NTZ R4, R4 ;  /* 0x0000000400047305 */ /* 0x000e24000021f100 */
[----:B0-----:R-:W-:Y:S01]  /*69c0*/  PRMT R0, R4, 0x7610, R0 ;  /* 0x0000761004007816 */ /* 0x001fe20000000000 */
[----:B------:R-:W-:Y:S05]  /*69d0*/  BRA `(.L_x_17307) ;  /* 0x000002a000007947 */ /* 0x000fea0003800000 */
.L_x_17319:
        /* <DEDUP_REMOVED lines=14> */
.L_x_17333:
[----:B------:R-:W-:Y:S05]  /*6ac0*/  BSYNC B0 ;  /* 0x0000000000007941 */ /* 0x000fea0003800000 */
.L_x_17332:
[----:B------:R-:W0:Y:S02]  /*6ad0*/  F2I.FTZ.TRUNC.NTZ R4, R4 ;  /* 0x0000000400047305 */ /* 0x000e24000021f100 */
[----:B0-----:R-:W-:Y:S01]  /*6ae0*/  PRMT R0, R4, 0x7610, R0 ;  /* 0x0000761004007816 */ /* 0x001fe20000000000 */
[----:B------:R-:W-:Y:S05]  /*6af0*/  BRA `(.L_x_17307) ;  /* 0x0000018000007947 */ /* 0x000fea0003800000 */
.L_x_17306:
        /* <DEDUP_REMOVED lines=21> */
.L_x_17331:
[----:B------:R0:W5:Y:S01]  /*6c50*/  LDG.E.U8 R0, [R2.64] ;  /* 0x0000002402007981 */ /* 0x000162000c1e1100 */
[----:B------:R-:W-:Y:S05]  /*6c60*/  BRA `(.L_x_17307) ;  /* 0x0000001000007947 */ /* 0x000fea0003800000 */
.L_x_17330:
[----:B------:R0:W5:Y:S02]  /*6c70*/  LDG.E.U8 R0, [R2.64] ;  /* 0x0000002402007981 */ /* 0x000164000c1e1100 */
.L_x_17307:
        /* <DEDUP_REMOVED lines=42> */
.L_x_17337:
[----:B------:R0:W-:Y:S01]  /*6f20*/  STG.E.U8 [R16.64], R2 ;  /* 0x0000000210007986 */ /* 0x0001e2000c101124 */
[----:B------:R-:W-:Y:S05]  /*6f30*/  BRA `(.L_x_17339) ;  /* 0x00000e6000007947 */ /* 0x000fea0003800000 */
.L_x_17336:
        /* <DEDUP_REMOVED lines=12> */
.L_x_17341:
[----:B------:R-:W-:-:S05]  /*7000*/  PRMT R3, R2, 0x8880, RZ ;  /* 0x0000888002037816 */ /* 0x000fca00000000ff */
[----:B------:R0:W-:Y:S01]  /*7010*/  STG.E [R16.64], R3 ;  /* 0x0000000310007986 */ /* 0x0001e2000c101924 */
[----:B------:R-:W-:Y:S05]  /*7020*/  BRA `(.L_x_17339) ;  /* 0x00000d7000007947 */ /* 0x000fea0003800000 */
.L_x_17340:
[----:B------:R-:W-:-:S04]  /*7030*/  PRMT R3, R2, 0x8880, RZ ;  /* 0x0000888002037816 */ /* 0x000fc800000000ff */
[----:B------:R-:W-:-:S05]  /*7040*/  PRMT R3, R3, 0x7710, RZ ;  /* 0x0000771003037816 */ /* 0x000fca00000000ff */
[----:B------:R0:W-:Y:S01]  /*7050*/  STG.E.U16 [R16.64], R3 ;  /* 0x0000000310007986 */ /* 0x0001e2000c101524 */
[----:B------:R-:W-:Y:S05]  /*7060*/  BRA `(.L_x_17339) ;  /* 0x00000d3000007947 */ /* 0x000fea0003800000 */
.L_x_17335:
        /* <DEDUP_REMOVED lines=9> */
.L_x_17343:
[----:B------:R-:W0:Y:S02]  /*7100*/  I2F.S8 R0, R2 ;  /* 0x0000000200007306 */ /* 0x000e240000001400 */
[----:B0-----:R-:W-:-:S05]  /*7110*/  F2FP.PACK_AB R0, RZ, R0 ;  /* 0x00000000ff00723e */ /* 0x001fca00000000ff */
[----:B------:R0:W-:Y:S01]  /*7120*/  STG.E.U16 [R16.64], R0 ;  /* 0x0000000010007986 */ /* 0x0001e2000c101524 */
[----:B------:R-:W-:Y:S05]  /*7130*/  BRA `(.L_x_17339) ;  /* 0x00000c6000007947 */ /* 0x000fea0003800000 */
.L_x_17342:
        /* <DEDUP_REMOVED lines=10> */
.L_x_17345:
[----:B------:R-:W0:Y:S02]  /*71e0*/  I2F.S8 R2, R2 ;  /* 0x0000000200027306 */ /* 0x000e240000001400 */
[----:B0-----:R-:W-:-:S04]  /*71f0*/  F2FP.PACK_AB R3, RZ, R2 ;  /* 0x00000002ff03723e */ /* 0x001fc800000000ff */
[----:B------:R-:W-:-:S05]  /*7200*/  PRMT R3, R3, 0x5410, RZ ;  /* 0x0000541003037816 */ /* 0x000fca00000000ff */
[----:B------:R0:W-:Y:S01]  /*7210*/  STG.E [R16.64], R3 ;  /* 0x0000000310007986 */ /* 0x0001e2000c101924 */
[----:B------:R-:W-:Y:S05]  /*7220*/  BRA `(.L_x_17339) ;  /* 0x00000b7000007947 */ /* 0x000fea0003800000 */
.L_x_17344:
[----:B------:R-:W-:-:S04]  /*7230*/  PRMT R2, R2, 0x8880, RZ ;  /* 0x0000888002027816 */ /* 0x000fc800000000ff */
[----:B------:R-:W-:-:S06]  /*7240*/  PRMT R2, R2, 0x7710, RZ ;  /* 0x0000771002027816 */ /* 0x000fcc00000000ff */
[----:B------:R-:W0:Y:S02]  /*7250*/  I2F.F64.S16 R2, R2 ;  /* 0x0000000200027312 */ /* 0x000e240000101c00 */
[----:B0-----:R0:W-:Y:S01]  /*7260*/  STG.E.64 [R16.64], R2 ;  /* 0x0000000210007986 */ /* 0x0011e2000c101b24 */
[----:B------:R-:W-:Y:S05]  /*7270*/  BRA `(.L_x_17339) ;  /* 0x00000b2000007947 */ /* 0x000fea0003800000 */
.L_x_17334:
        /* <DEDUP_REMOVED lines=12> */
.L_x_17348:
[----:B------:R-:W-:Y:S01]  /*7340*/  PRMT R4, R2, 0x8880, RZ ;  /* 0x0000888002047816 */ /* 0x000fe200000000ff */
[----:B------:R-:W-:-:S03]  /*7350*/  CS2R R6, SRZ ;  /* 0x0000000000067805 */ /* 0x000fc6000001ff00 */
[----:B------:R-:W-:-:S06]  /*7360*/  PRMT R4, R4, 0x7710, RZ ;  /* 0x0000771004047816 */ /* 0x000fcc00000000ff */
[----:B------:R-:W0:Y:S02]  /*7370*/  I2F.F64.S16 R4, R4 ;  /* 0x0000000400047312 */ /* 0x000e240000101c00 */
[----:B0-----:R0:W-:Y:S01]  /*7380*/  STG.E.128 [R16.64], R4 ;  /* 0x0000000410007986 */ /* 0x0011e2000c101d24 */
[----:B------:R-:W-:Y:S05]  /*7390*/  BRA `(.L_x_17339) ;  /* 0x00000a0000007947 */ /* 0x000fea0003800000 */
.L_x_17347:
        /* <DEDUP_REMOVED lines=21> */
.L_x_17352:
[----:B------:R-:W-:Y:S05]  /*74f0*/  BSYNC B0 ;  /* 0x0000000000007941 */ /* 0x000fea0003800000 */
.L_x_17351:
[----:B------:R-:W-:-:S05]  /*7500*/  LOP3.LUT R3, R0, R3, RZ, 0xfc, !PT ;  /* 0x0000000300037212 */ /* 0x000fca00078efcff */
[----:B------:R0:W-:Y:S01]  /*7510*/  STG.E.U8 [R16.64], R3 ;  /* 0x0000000310007986 */ /* 0x0001e2000c101124 */
[----:B------:R-:W-:Y:S05]  /*7520*/  BRA `(.L_x_17339) ;  /* 0x0000087000007947 */ /* 0x000fea0003800000 */
.L_x_17350:
        /* <DEDUP_REMOVED lines=13> */
.L_x_17354:
[----:B------:R-:W-:Y:S01]  /*7600*/  IMAD.MOV.U32 R0, RZ, RZ, 0x7f ;  /* 0x0000007fff007424 */ /* 0x000fe200078e00ff */
[----:B------:R-:W-:-:S04]  /*7610*/  ISETP.GT.U32.AND P0, PT, R3, 0x7f800000, PT ;  /* 0x7f8000000300780c */ /* 0x000fc80003f04070 */
[----:B------:R-:W-:-:S04]  /*7620*/  SEL R0, R0, 0x7c, P0 ;  /* 0x0000007c00007807 */ /* 0x000fc80000000000 */
.L_x_17355:
[----:B------:R-:W-:Y:S05]  /*7630*/  BSYNC B0 ;  /* 0x0000000000007941 */ /* 0x000fea0003800000 */
.L_x_17353:
[----:B------:R-:W-:-:S04]  /*7640*/  LOP3.LUT R2, R5, 0x80000000, RZ, 0xc0, !PT ;  /* 0x8000000005027812 */ /* 0x000fc800078ec0ff */
[----:B------:R-:W-:-:S04]  /*7650*/  SHF.R.U32.HI R3, RZ, 0x18, R2 ;  /* 0x00000018ff037819 */ /* 0x000fc80000011602 */
[----:B------:R-:W-:-:S05]  /*7660*/  LOP3.LUT R3, R0, R3, RZ, 0xfc, !PT ;  /* 0x0000000300037212 */ /* 0x000fca00078efcff */
[----:B------:R0:W-:Y:S01]  /*7670*/  STG.E.U8 [R16.64], R3 ;  /* 0x0000000310007986 */ /* 0x0001e2000c101124 */
[----:B------:R-:W-:Y:S05]  /*7680*/  BRA `(.L_x_17339) ;  /* 0x0000071000007947 */ /* 0x000fea0003800000 */
.L_x_17349:
[----:B------:R-:W0:Y:S02]  /*7690*/  I2F.S8 R0, R2 ;  /* 0x0000000200007306 */ /* 0x000e240000001400 */
[----:B0-----:R-:W-:-:S05]  /*76a0*/  F2FP.BF16.PACK_AB R0, RZ, R0 ;  /* 0x00000000ff00723e */ /* 0x001fca00000010ff */
[----:B------:R0:W-:Y:S01]  /*76b0*/  STG.E.U16 [R16.64], R0 ;  /* 0x0000000010007986 */ /* 0x0001e2000c101524 */
[----:B------:R-:W-:Y:S05]  /*76c0*/  BRA `(.L_x_17339) ;  /* 0x000006d000007947 */ /* 0x000fea0003800000 */
.L_x_17346:
        /* <DEDUP_REMOVED lines=12> */
.L_x_17358:
        /* <DEDUP_REMOVED lines=17> */
.L_x_17361:
[----:B------:R-:W-:-:S04]  /*78a0*/  LOP3.LUT R2, R5, 0x80000000, RZ, 0xc0, !PT ;  /* 0x8000000005027812 */ /* 0x000fc800078ec0ff */
[----:B------:R-:W-:-:S04]  /*78b0*/  SHF.R.U32.HI R3, RZ, 0x18, R2 ;  /* 0x00000018ff037819 */ /* 0x000fc80000011602 */
[----:B------:R-:W-:-:S04]  /*78c0*/  LOP3.LUT R0, R0, R3, RZ, 0xfc, !PT ;  /* 0x0000000300007212 */ /* 0x000fc800078efcff */
[----:B------:R-:W-:Y:S02]  /*78d0*/  PRMT R8, R0, 0x7610, R8 ;  /* 0x0000761000087816 */ /* 0x000fe40000000008 */
.L_x_17360:
[----:B------:R-:W-:Y:S05]  /*78e0*/  BSYNC B0 ;  /* 0x0000000000007941 */ /* 0x000fea0003800000 */
.L_x_17359:
[----:B------:R0:W-:Y:S01]  /*78f0*/  STG.E.U8 [R16.64], R8 ;  /* 0x0000000810007986 */ /* 0x0001e2000c101124 */
[----:B------:R-:W-:Y:S05]  /*7900*/  BRA `(.L_x_17339) ;  /* 0x0000049000007947 */ /* 0x000fea0003800000 */
.L_x_17357:
        /* <DEDUP_REMOVED lines=17> */
.L_x_17364:
[----:B------:R-:W-:-:S04]  /*7a20*/  LOP3.LUT R2, R5, 0x80000000, RZ, 0xc0, !PT ;  /* 0x8000000005027812 */ /* 0x000fc800078ec0ff */
[----:B------:R-:W-:-:S04]  /*7a30*/  SHF.R.U32.HI R3, RZ, 0x18, R2 ;  /* 0x00000018ff037819 */ /* 0x000fc80000011602 */
[----:B------:R-:W-:-:S04]  /*7a40*/  LOP3.LUT R0, R0, R3, RZ, 0xfc, !PT ;  /* 0x0000000300007212 */ /* 0x000fc800078efcff */
[----:B------:R-:W-:Y:S02]  /*7a50*/  PRMT R8, R0, 0x7610, R8 ;  /* 0x0000761000087816 */ /* 0x000fe40000000008 */
.L_x_17363:
[----:B------:R-:W-:Y:S05]  /*7a60*/  BSYNC B0 ;  /* 0x0000000000007941 */ /* 0x000fea0003800000 */
.L_x_17362:
[----:B------:R0:W-:Y:S01]  /*7a70*/  STG.E.U8 [R16.64], R8 ;  /* 0x0000000810007986 */ /* 0x0001e2000c101124 */
[----:B------:R-:W-:Y:S05]  /*7a80*/  BRA `(.L_x_17339) ;  /* 0x0000031000007947 */ /* 0x000fea0003800000 */
.L_x_17356:
        /* <DEDUP_REMOVED lines=22> */
.L_x_17338:
        /* <DEDUP_REMOVED lines=20> */
.L_x_17366:
[----:B------:R-:W-:-:S04]  /*7d30*/  LOP3.LUT R2, R2, 0xffff, RZ, 0xc0, !PT ;  /* 0x0000ffff02027812 */ /* 0x000fc800078ec0ff */
[----:B------:R-:W-:-:S04]  /*7d40*/  PRMT R2, R2, 0x8880, RZ ;  /* 0x0000888002027816 */ /* 0x000fc800000000ff */
[----:B------:R-:W-:-:S05]  /*7d50*/  SHF.R.S32.HI R3, RZ, 0x1f, R2 ;  /* 0x0000001fff037819 */ /* 0x000fca0000011402 */
[----:B------:R0:W-:Y:S01]  /*7d60*/  STG.E.64 [R16.64], R2 ;  /* 0x0000000210007986 */ /* 0x0001e2000c101b24 */
[----:B------:R-:W-:Y:S05]  /*7d70*/  BRA `(.L_x_17339) ;  /* 0x0000002000007947 */ /* 0x000fea0003800000 */
.L_x_17365:
[----:B------:R-:W-:-:S05]  /*7d80*/  PRMT R3, R2, 0x8880, RZ ;  /* 0x0000888002037816 */ /* 0x000fca00000000ff */
[----:B------:R0:W-:Y:S02]  /*7d90*/  STG.E [R16.64], R3 ;  /* 0x0000000310007986 */ /* 0x0001e4000c101924 */
.L_x_17339:
        /* <DEDUP_REMOVED lines=258> */
.L_x_17367:
        /* <DEDUP_REMOVED lines=18> */
.L_x_17371:
[----:B------:R0:W5:Y:S01]  /*8ee0*/  LDG.E.U8 R19, [R2.64] ;  /* 0x0000002402137981 */ /* 0x000162000c1e1100 */
[----:B------:R-:W-:Y:S05]  /*8ef0*/  BRA `(.L_x_17373) ;  /* 0x00000d8000007947 */ /* 0x000fea0003800000 */
.L_x_17370:
        /* <DEDUP_REMOVED lines=8> */
.L_x_17375:
[----:B------:R0:W5:Y:S01]  /*8f80*/  LDG.E.U8 R19, [R2.64] ;  /* 0x0000002402137981 */ /* 0x000162000c1e1100 */
[----:B------:R-:W-:Y:S05]  /*8f90*/  BRA `(.L_x_17373) ;  /* 0x00000ce000007947 */ /* 0x000fea0003800000 */
.L_x_17374:
[----:B------:R0:W5:Y:S01]  /*8fa0*/  LDG.E.U16 R19, [R2.64] ;  /* 0x0000002402137981 */ /* 0x000162000c1e1500 */
[----:B------:R-:W-:Y:S05]  /*8fb0*/  BRA `(.L_x_17373) ;  /* 0x00000cc000007947 */ /* 0x000fea0003800000 */
.L_x_17369:
        /* <DEDUP_REMOVED lines=9> */
.L_x_17377:
[----:B------:R-:W2:Y:S02]  /*9050*/  LDG.E.U16 R0, [R2.64] ;  /* 0x0000002402007981 */ /* 0x000ea4000c1e1500 */
[----:B--2---:R-:W-:-:S06]  /*9060*/  HADD2.F32 R0, -RZ, R0.H0_H0 ;  /* 0x20000000ff007230 */ /* 0x004fcc0000004100 */
[----:B------:R-:W0:Y:S02]  /*9070*/  F2I.FTZ.TRUNC.NTZ R0, R0 ;  /* 0x0000000000007305 */ /* 0x000e24000021f100 */
[----:B0-----:R-:W-:Y:S01]  /*9080*/  PRMT R19, R0, 0x7610, R19 ;  /* 0x0000761000137816 */ /* 0x001fe20000000013 */
[----:B------:R-:W-:Y:S05]  /*9090*/  BRA `(.L_x_17373) ;  /* 0x00000be000007947 */ /* 0x000fea0003800000 */
.L_x_17376:
        /* <DEDUP_REMOVED lines=9> */
.L_x_17379:
[----:B------:R-:W2:Y:S02]  /*9130*/  LDG.E.U16 R2, [R2.64] ;  /* 0x0000002402027981 */ /* 0x000ea4000c1e1500 */
[----:B--2---:R-:W-:-:S06]  /*9140*/  HADD2.F32 R0, -RZ, R2.H0_H0 ;  /* 0x20000002ff007230 */ /* 0x004fcc0000004100 */
[----:B------:R-:W0:Y:S02]  /*9150*/  F2I.FTZ.TRUNC.NTZ R0, R0 ;  /* 0x0000000000007305 */ /* 0x000e24000021f100 */
[----:B0-----:R-:W-:Y:S01]  /*9160*/  PRMT R19, R0, 0x7610, R19 ;  /* 0x0000761000137816 */ /* 0x001fe20000000013 */
[----:B------:R-:W-:Y:S05]  /*9170*/  BRA `(.L_x_17373) ;  /* 0x00000b0000007947 */ /* 0x000fea0003800000 */
.L_x_17378:
[----:B------:R-:W2:Y:S02]  /*9180*/  LDG.E.64 R2, [R2.64] ;  /* 0x0000002402027981 */ /* 0x000ea4000c1e1b00 */
[----:B--2---:R0:W1:Y:S01]  /*9190*/  F2I.F64.TRUNC R19, R2 ;  /* 0x0000000200137311 */ /* 0x004062000030d100 */
[----:B------:R-:W-:Y:S05]  /*91a0*/  BRA `(.L_x_17373) ;  /* 0x00000ad000007947 */ /* 0x000fea0003800000 */
.L_x_17368:
        /* <DEDUP_REMOVED lines=12> */
.L_x_17382:
[----:B------:R-:W2:Y:S02]  /*9270*/  LDG.E.64 R2, [R2.64] ;  /* 0x0000002402027981 */ /* 0x000ea4000c1e1b00 */
[----:B--2---:R0:W1:Y:S01]  /*9280*/  F2I.F64.TRUNC R19, R2 ;  /* 0x0000000200137311 */ /* 0x004062000030d100 */
[----:B------:R-:W-:Y:S05]  /*9290*/  BRA `(.L_x_17373) ;  /* 0x000009e000007947 */ /* 0x000fea0003800000 */
.L_x_17381:
        /* <DEDUP_REMOVED lines=28> */
.L_x_17384:
        /* <DEDUP_REMOVED lines=15> */
.L_x_17383:
[----:B------:R-:W2:Y:S02]  /*9550*/  LDG.E.U16 R0, [R2.64] ;  /* 0x0000002402007981 */ /* 0x000ea4000c1e1500 */
[----:B--2---:R-:W-:-:S06]  /*9560*/  PRMT R0, RZ, 0x5410, R0 ;  /* 0x00005410ff007816 */ /* 0x004fcc0000000000 */
[----:B------:R-:W0:Y:S02]  /*9570*/  F2I.FTZ.TRUNC.NTZ R0, R0 ;  /* 0x0000000000007305 */ /* 0x000e24000021f100 */
[----:B0-----:R-:W-:Y:S01]  /*9580*/  PRMT R19, R0, 0x7610, R19 ;  /* 0x0000761000137816 */ /* 0x001fe20000000013 */
[----:B------:R-:W-:Y:S05]  /*9590*/  BRA `(.L_x_17373) ;  /* 0x000006e000007947 */ /* 0x000fea0003800000 */
.L_x_17380:
        /* <DEDUP_REMOVED lines=10> */
.L_x_17387:
        /* <DEDUP_REMOVED lines=21> */
.L_x_17391:
[----:B------:R-:W-:Y:S05]  /*9790*/  BSYNC B1 ;  /* 0x0000000000017941 */ /* 0x000fea0003800000 */
.L_x_17390:
[----:B------:R-:W-:Y:S01]  /*97a0*/  LEA R3, R0, 0x3b800000, 0x17 ;  /* 0x3b80000000037811 */ /* 0x000fe200078eb8ff */
[----:B------:R-:W-:-:S05]  /*97b0*/  IMAD.SHL.U32 R0, R2, 0x100000, RZ ;  /* 0x0010000002007824 */ /* 0x000fca00078e00ff */
[----:B------:R-:W-:Y:S02]  /*97c0*/  LOP3.LUT R0, R3, R0, R4, 0xfe, !PT ;  /* 0x0000000003007212 */ /* 0x000fe400078efe04 */
.L_x_17389:
[----:B------:R-:W-:Y:S05]  /*97d0*/  BSYNC B0 ;  /* 0x0000000000007941 */ /* 0x000fea0003800000 */
.L_x_17388:
[----:B------:R-:W0:Y:S02]  /*97e0*/  F2I.FTZ.TRUNC.NTZ R0, R0 ;  /* 0x0000000000007305 */ /* 0x000e24000021f100 */
[----:B0-----:R-:W-:Y:S01]  /*97f0*/  PRMT R19, R0, 0x7610, R19 ;  /* 0x0000761000137816 */ /* 0x001fe20000000013 */
[----:B------:R-:W-:Y:S05]  /*9800*/  BRA `(.L_x_17373) ;  /* 0x0000047000007947 */ /* 0x000fea0003800000 */
.L_x_17386:
        /* <DEDUP_REMOVED lines=21> */
.L_x_17395:
[----:B------:R-:W-:Y:S05]  /*9960*/  BSYNC B1 ;  /* 0x0000000000017941 */ /* 0x000fea0003800000 */
.L_x_17394:
[----:B------:R-:W-:Y:S01]  /*9970*/  LEA R3, R0, 0x37800000, 0x17 ;  /* 0x3780000000037811 */ /* 0x000fe200078eb8ff */
[----:B------:R-:W-:-:S05]  /*9980*/  IMAD.SHL.U32 R0, R2, 0x200000, RZ ;  /* 0x0020000002007824 */ /* 0x000fca00078e00ff */
[----:B------:R-:W-:Y:S02]  /*9990*/  LOP3.LUT R0, R3, R0, R4, 0xfe, !PT ;  /* 0x0000000003007212 */ /* 0x000fe400078efe04 */
.L_x_17393:
[----:B------:R-:W-:Y:S05]  /*99a0*/  BSYNC B0 ;  /* 0x0000000000007941 */ /* 0x000fea0003800000 */
.L_x_17392:
[----:B------:R-:W0:Y:S02]  /*99b0*/  F2I.FTZ.TRUNC.NTZ R0, R0 ;  /* 0x0000000000007305 */ /* 0x000e24000021f100 */
[----:B0-----:R-:W-:Y:S01]  /*99c0*/  PRMT R19, R0, 0x7610, R19 ;  /* 0x0000761000137816 */ /* 0x001fe20000000013 */
[----:B------:R-:W-:Y:S05]  /*99d0*/  BRA `(.L_x_17373) ;  /* 0x000002a000007947 */ /* 0x000fea0003800000 */
.L_x_17385:
        /* <DEDUP_REMOVED lines=14> */
.L_x_17399:
[----:B------:R-:W-:Y:S05]  /*9ac0*/  BSYNC B0 ;  /* 0x0000000000007941 */ /* 0x000fea0003800000 */
.L_x_17398:
[----:B------:R-:W0:Y:S02]  /*9ad0*/  F2I.FTZ.TRUNC.NTZ R0, R0 ;  /* 0x0000000000007305 */ /* 0x000e24000021f100 */
[----:B0-----:R-:W-:Y:S01]  /*9ae0*/  PRMT R19, R0, 0x7610, R19 ;  /* 0x0000761000137816 */ /* 0x001fe20000000013 */
[----:B------:R-:W-:Y:S05]  /*9af0*/  BRA `(.L_x_17373) ;  /* 0x0000018000007947 */ /* 0x000fea0003800000 */
.L_x_17372:
        /* <DEDUP_REMOVED lines=21> */
.L_x_17397:
[----:B------:R0:W5:Y:S01]  /*9c50*/  LDG.E.U8 R19, [R2.64] ;  /* 0x0000002402137981 */ /* 0x000162000c1e1100 */
[----:B------:R-:W-:Y:S05]  /*9c60*/  BRA `(.L_x_17373) ;  /* 0x0000001000007947 */ /* 0x000fea0003800000 */
.L_x_17396:
[----:B------:R0:W5:Y:S02]  /*9c70*/  LDG.E.U8 R19, [R2.64] ;  /* 0x0000002402137981 */ /* 0x000164000c1e1100 */
.L_x_17373:
        /* <DEDUP_REMOVED lines=16> */
.L_x_17403:
[----:B------:R0:W5:Y:S01]  /*9d80*/  LDG.E.U8 R0, [R2.64] ;  /* 0x0000002402007981 */ /* 0x000162000c1e1100 */
[----:B------:R-:W-:Y:S05]  /*9d90*/  BRA `(.L_x_17405) ;  /* 0x00000d7000007947 */ /* 0x000fea0003800000 */
.L_x_17402:
        /* <DEDUP_REMOVED lines=8> */
.L_x_17407:
[----:B------:R0:W5:Y:S01]  /*9e20*/  LDG.E.U8 R0, [R2.64] ;  /* 0x0000002402007981 */ /* 0x000162000c1e1100 */
[----:B------:R-:W-:Y:S05]  /*9e30*/  BRA `(.L_x_17405) ;  /* 0x00000cd000007947 */ /* 0x000fea0003800000 */
.L_x_17406:
[----:B------:R0:W5:Y:S01]  /*9e40*/  LDG.E.U16 R0, [R2.64] ;  /* 0x0000002402007981 */ /* 0x000162000c1e1500 */
[----:B------:R-:W-:Y:S05]  /*9e50*/  BRA `(.L_x_17405) ;  /* 0x00000cb000007947 */ /* 0x000fea0003800000 */
.L_x_17401:
        /* <DEDUP_REMOVED lines=9> */
.L_x_17409:
[----:B------:R-:W2:Y:S02]  /*9ef0*/  LDG.E.U16 R4, [R2.64] ;  /* 0x0000002402047981 */ /* 0x000ea4000c1e1500 */
[----:B--2---:R-:W-:-:S06]  /*9f00*/  HADD2.F32 R4, -RZ, R4.H0_H0 ;  /* 0x20000004ff047230 */ /* 0x004fcc0000004100 */
[----:B------:R-:W0:Y:S02]  /*9f10*/  F2I.FTZ.TRUNC.NTZ R4, R4 ;  /* 0x0000000400047305 */ /* 0x000e24000021f100 */
[----:B0-----:R-:W-:Y:S01]  /*9f20*/  PRMT R0, R4, 0x7610, R0 ;  /* 0x0000761004007816 */ /* 0x001fe20000000000 */
[----:B------:R-:W-:Y:S05]  /*9f30*/  BRA `(.L_x_17405) ;  /* 0x00000bd000007947 */ /* 0x000fea0003800000 */
.L_x_17408:
        /* <DEDUP_REMOVED lines=9> */
.L_x_17411:
[----:B------:R-:W2:Y:S02]  /*9fd0*/  LDG.E.U16 R2, [R2.64] ;  /* 0x0000002402027981 */ /* 0x000ea4000c1e1500 */
[----:B--2---:R-:W-:-:S06]  /*9fe0*/  HADD2.F32 R4, -RZ, R2.H0_H0 ;  /* 0x20000002ff047230 */ /* 0x004fcc0000004100 */
[----:B------:R-:W0:Y:S02]  /*9ff0*/  F2I.FTZ.TRUNC.NTZ R4, R4 ;  /* 0x0000000400047305 */ /* 0x000e24000021f100 */
[----:B0-----:R-:W-:Y:S01]  /*a000*/  PRMT R0, R4, 0x7610, R0 ;  /* 0x0000761004007816 */ /* 0x001fe20000000000 */
[----:B------:R-:W-:Y:S05]  /*a010*/  BRA `(.L_x_17405) ;  /* 0x00000af000007947 */ /* 0x000fea0003800000 */
.L_x_17410:
[----:B------:R-:W2:Y:S02]  /*a020*/  LDG.E.64 R2, [R2.64] ;  /* 0x0000002402027981 */ /* 0x000ea4000c1e1b00 */
[----:B--2---:R0:W2:Y:S01]  /*a030*/  F2I.F64.TRUNC R0, R2 ;  /* 0x0000000200007311 */ /* 0x0040a2000030d100 */
[----:B------:R-:W-:Y:S05]  /*a040*/  BRA `(.L_x_17405) ;  /* 0x00000ac000007947 */ /* 0x000fea0003800000 */
.L_x_17400:
        /* <DEDUP_REMOVED lines=12> */
.L_x_17414:
[----:B------:R-:W2:Y:S02]  /*a110*/  LDG.E.64 R2, [R2.64] ;  /* 0x0000002402027981 */ /* 0x000ea4000c1e1b00 */
[----:B--2---:R0:W2:Y:S01]  /*a120*/  F2I.F64.TRUNC R0, R2 ;  /* 0x0000000200007311 */ /* 0x0040a2000030d100 */
[----:B------:R-:W-:Y:S05]  /*a130*/  BRA `(.L_x_17405) ;  /* 0x000009d000007947 */ /* 0x000fea0003800000 */
.L_x_17413:
        /* <DEDUP_REMOVED lines=28> */
.L_x_17416:
        /* <DEDUP_REMOVED lines=15> */
.L_x_17415:
[----:B------:R-:W2:Y:S02]  /*a3f0*/  LDG.E.U16 R2, [R2.64] ;  /* 0x0000002402027981 */ /* 0x000ea4000c1e1500 */
[----:B--2---:R-:W-:-:S04]  /*a400*/  PRMT R2, RZ, 0x5410, R2 ;  /* 0x00005410ff027816 */ /* 0x004fc80000000002 */
[----:B------:R0:W2:Y:S01]  /*a410*/  F2I.FTZ.TRUNC.NTZ R0, R2 ;  /* 0x0000000200007305 */ /* 0x0000a2000021f100 */
[----:B------:R-:W-:Y:S05]  /*a420*/  BRA `(.L_x_17405) ;  /* 0x000006e000007947 */ /* 0x000fea0003800000 */
.L_x_17412:
        /* <DEDUP_REMOVED lines=10> */
.L_x_17419:
        /* <DEDUP_REMOVED lines=21> */
.L_x_17423:
[----:B------:R-:W-:Y:S05]  /*a620*/  BSYNC B1 ;  /* 0x0000000000017941 */ /* 0x000fea0003800000 */
.L_x_17422:
[----:B------:R-:W-:Y:S01]  /*a630*/  IMAD.SHL.U32 R2, R2, 0x100000, RZ ;  /* 0x0010000002027824 */ /* 0x000fe200078e00ff */
[----:B------:R-:W-:-:S04]  /*a640*/  LEA R3, R0, 0x3b800000, 0x17 ;  /* 0x3b80000000037811 */ /* 0x000fc800078eb8ff */
[----:B------:R-:W-:Y:S02]  /*a650*/  LOP3.LUT R4, R3, R2, R4, 0xfe, !PT ;  /* 0x0000000203047212 */ /* 0x000fe400078efe04 */
.L_x_17421:
[----:B------:R-:W-:Y:S05]  /*a660*/  BSYNC B0 ;  /* 0x0000000000007941 */ /* 0x000fea0003800000 */
.L_x_17420:
[----:B------:R-:W0:Y:S02]  /*a670*/  F2I.FTZ.TRUNC.NTZ R4, R4 ;  /* 0x0000000400047305 */ /* 0x000e24000021f100 */
[----:B0-----:R-:W-:Y:S01]  /*a680*/  PRMT R0, R4, 0x7610, R0 ;  /* 0x0000761004007816 */ /* 0x001fe20000000000 */
[----:B------:R-:W-:Y:S05]  /*a690*/  BRA `(.L_x_17405) ;  /* 0x0000047000007947 */ /* 0x000fea0003800000 */
.L_x_17418:
        /* <DEDUP_REMOVED lines=21> */
.L_x_17427:
[----:B------:R-:W-:Y:S05]  /*a7f0*/  BSYNC B1 ;  /* 0x0000000000017941 */ /* 0x000fea0003800000 */
.L_x_17426:
[----:B------:R-:W-:Y:S01]  /*a800*/  IMAD.SHL.U32 R2, R2, 0x200000, RZ ;  /* 0x0020000002027824 */ /* 0x000fe200078e00ff */
[----:B------:R-:W-:-:S04]  /*a810*/  LEA R3, R0, 0x37800000, 0x17 ;  /* 0x3780000000037811 */ /* 0x000fc800078eb8ff */
[----:B------:R-:W-:Y:S02]  /*a820*/  LOP3.LUT R4, R3, R2, R4, 0xfe, !PT ;  /* 0x0000000203047212 */ /* 0x000fe400078efe04 */
.L_x_17425:
[----:B------:R-:W-:Y:S05]  /*a830*/  BSYNC B0 ;  /* 0x0000000000007941 */ /* 0x000fea0003800000 */
.L_x_17424:
[----:B------:R-:W0:Y:S02]  /*a840*/  F2I.FTZ.TRUNC.NTZ R4, R4 ;  /* 0x0000000400047305 */ /* 0x000e24000021f100 */
[----:B0-----:R-:W-:Y:S01]  /*a850*/  PRMT R0, R4, 0x7610, R0 ;  /* 0x0000761004007816 */ /* 0x001fe20000000000 */
[----:B------:R-:W-:Y:S05]  /*a860*/  BRA `(.L_x_17405) ;  /* 0x000002a000007947 */ /* 0x000fea0003800000 */
.L_x_17417:
        /* <DEDUP_REMOVED lines=14> */
.L_x_17431:
[----:B------:R-:W-:Y:S05]  /*a950*/  BSYNC B0 ;  /* 0x0000000000007941 */ /* 0x000fea0003800000 */
.L_x_17430:
[----:B------:R-:W0:Y:S02]  /*a960*/  F2I.FTZ.TRUNC.NTZ R4, R4 ;  /* 0x0000000400047305 */ /* 0x000e24000021f100 */
[----:B0-----:R-:W-:Y:S01]  /*a970*/  PRMT R0, R4, 0x7610, R0 ;  /* 0x0000761004007816 */ /* 0x001fe20000000000 */
[----:B------:R-:W-:Y:S05]  /*a980*/  BRA `(.L_x_17405) ;  /* 0x0000018000007947 */ /* 0x000fea0003800000 */
.L_x_17404:
        /* <DEDUP_REMOVED lines=21> */
.L_x_17429:
[----:B------:R0:W5:Y:S01]  /*aae0*/  LDG.E.U8 R0, [R2.64] ;  /* 0x0000002402007981 */ /* 0x000162000c1e1100 */
[----:B------:R-:W-:Y:S05]  /*aaf0*/  BRA `(.L_x_17405) ;  /* 0x0000001000007947 */ /* 0x000fea0003800000 */
.L_x_17428:
[----:B------:R0:W5:Y:S02]  /*ab00*/  LDG.E.U8 R0, [R2.64] ;  /* 0x0000002402007981 */ /* 0x000164000c1e1100 */
.L_x_17405:
        /* <DEDUP_REMOVED lines=42> */
.L_x_17435:
[----:B------:R0:W-:Y:S01]  /*adb0*/  STG.E.U8 [R16.64], R2 ;  /* 0x0000000210007986 */ /* 0x0001e2000c101124 */
[----:B------:R-:W-:Y:S05]  /*adc0*/  BRA `(.L_x_17437) ;  /* 0x00000e6000007947 */ /* 0x000fea0003800000 */
.L_x_17434:
        /* <DEDUP_REMOVED lines=12> */
.L_x_17439:
[----:B------:R-:W-:-:S05]  /*ae90*/  PRMT R3, R2, 0x8880, RZ ;  /* 0x0000888002037816 */ /* 0x000fca00000000ff */
[----:B------:R0:W-:Y:S01]  /*aea0*/  STG.E [R16.64], R3 ;  /* 0x0000000310007986 */ /* 0x0001e2000c101924 */
[----:B------:R-:W-:Y:S05]  /*aeb0*/  BRA `(.L_x_17437) ;  /* 0x00000d7000007947 */ /* 0x000fea0003800000 */
.L_x_17438:
[----:B------:R-:W-:-:S04]  /*aec0*/  PRMT R3, R2, 0x8880, RZ ;  /* 0x0000888002037816 */ /* 0x000fc800000000ff */
[----:B------:R-:W-:-:S05]  /*aed0*/  PRMT R3, R3, 0x7710, RZ ;  /* 0x0000771003037816 */ /* 0x000fca00000000ff */
[----:B------:R0:W-:Y:S01]  /*aee0*/  STG.E.U16 [R16.64], R3 ;  /* 0x0000000310007986 */ /* 0x0001e2000c101524 */
[----:B------:R-:W-:Y:S05]  /*aef0*/  BRA `(.L_x_17437) ;  /* 0x00000d3000007947 */ /* 0x000fea0003800000 */
.L_x_17433:
        /* <DEDUP_REMOVED lines=9> */
.L_x_17441:
[----:B------:R-:W0:Y:S02]  /*af90*/  I2F.S8 R0, R2 ;  /* 0x0000000200007306 */ /* 0x000e240000001400 */
[----:B0-----:R-:W-:-:S05]  /*afa0*/  F2FP.PACK_AB R0, RZ, R0 ;  /* 0x00000000ff00723e */ /* 0x001fca00000000ff */
[----:B------:R0:W-:Y:S01]  /*afb0*/  STG.E.U16 [R16.64], R0 ;  /* 0x0000000010007986 */ /* 0x0001e2000c101524 */
[----:B------:R-:W-:Y:S05]  /*afc0*/  BRA `(.L_x_17437) ;  /* 0x00000c6000007947 */ /* 0x000fea0003800000 */
.L_x_17440:
        /* <DEDUP_REMOVED lines=10> */
.L_x_17443:
[----:B------:R-:W0:Y:S02]  /*b070*/  I2F.S8 R2, R2 ;  /* 0x0000000200027306 */ /* 0x000e240000001400 */
[----:B0-----:R-:W-:-:S04]  /*b080*/  F2FP.PACK_AB R3, RZ, R2 ;  /* 0x00000002ff03723e */ /* 0x001fc800000000ff */
[----:B------:R-:W-:-:S05]  /*b090*/  PRMT R3, R3, 0x5410, RZ ;  /* 0x0000541003037816 */ /* 0x000fca00000000ff */
[----:B------:R0:W-:Y:S01]  /*b0a0*/  STG.E [R16.64], R3 ;  /* 0x0000000310007986 */ /* 0x0001e2000c101924 */
[----:B------:R-:W-:Y:S05]  /*b0b0*/  BRA `(.L_x_17437) ;  /* 0x00000b7000007947 */ /* 0x000fea0003800000 */
.L_x_17442:
[----:B------:R-:W-:-:S04]  /*b0c0*/  PRMT R2, R2, 0x8880, RZ ;  /* 0x0000888002027816 */ /* 0x000fc800000000ff */
[----:B------:R-:W-:-:S06]  /*b0d0*/  PRMT R2, R2, 0x7710, RZ ;  /* 0x0000771002027816 */ /* 0x000fcc00000000ff */
[----:B------:R-:W0:Y:S02]  /*b0e0*/  I2F.F64.S16 R2, R2 ;  /* 0x0000000200027312 */ /* 0x000e240000101c00 */
[----:B0-----:R0:W-:Y:S01]  /*b0f0*/  STG.E.64 [R16.64], R2 ;  /* 0x0000000210007986 */ /* 0x0011e2000c101b24 */
[----:B------:R-:W-:Y:S05]  /*b100*/  BRA `(.L_x_17437) ;  /* 0x00000b2000007947 */ /* 0x000fea0003800000 */
.L_x_17432:
        /* <DEDUP_REMOVED lines=12> */
.L_x_17446:
[----:B------:R-:W-:Y:S01]  /*b1d0*/  PRMT R4, R2, 0x8880, RZ ;  /* 0x0000888002047816 */ /* 0x000fe200000000ff */
[----:B------:R-:W-:-:S03]  /*b1e0*/  CS2R R6, SRZ ;  /* 0x0000000000067805 */ /* 0x000fc6000001ff00 */
[----:B------:R-:W-:-:S06]  /*b1f0*/  PRMT R4, R4, 0x7710, RZ ;  /* 0x0000771004047816 */ /* 0x000fcc00000000ff */
[----:B------:R-:W0:Y:S02]  /*b200*/  I2F.F64.S16 R4, R4 ;  /* 0x0000000400047312 */ /* 0x000e240000101c00 */
[----:B0-----:R0:W-:Y:S01]  /*b210*/  STG.E.128 [R16.64], R4 ;  /* 0x0000000410007986 */ /* 0x0011e2000c101d24 */
[----:B------:R-:W-:Y:S05]  /*b220*/  BRA `(.L_x_17437) ;  /* 0x00000a0000007947 */ /* 0x000fea0003800000 */
.L_x_17445:
        /* <DEDUP_REMOVED lines=21> */
.L_x_17450:
[----:B------:R-:W-:Y:S05]  /*b380*/  BSYNC B0 ;  /* 0x0000000000007941 */ /* 0x000fea0003800000 */
.L_x_17449:
[----:B------:R-:W-:-:S05]  /*b390*/  LOP3.LUT R3, R0, R3, RZ, 0xfc, !PT ;  /* 0x0000000300037212 */ /* 0x000fca00078efcff */
[----:B------:R0:W-:Y:S01]  /*b3a0*/  STG.E.U8 [R16.64], R3 ;  /* 0x0000000310007986 */ /* 0x0001e2000c101124 */
[----:B------:R-:W-:Y:S05]  /*b3b0*/  BRA `(.L_x_17437) ;  /* 0x0000087000007947 */ /* 0x000fea0003800000 */
.L_x_17448:
        /* <DEDUP_REMOVED lines=13> */
.L_x_17452:
[----:B------:R-:W-:Y:S01]  /*b490*/  IMAD.MOV.U32 R0, RZ, RZ, 0x7f ;  /* 0x0000007fff007424 */ /* 0x000fe200078e00ff */
[----:B------:R-:W-:-:S04]  /*b4a0*/  ISETP.GT.U32.AND P0, PT, R3, 0x7f800000, PT ;  /* 0x7f8000000300780c */ /* 0x000fc80003f04070 */
[----:B------:R-:W-:-:S04]  /*b4b0*/  SEL R0, R0, 0x7c, P0 ;  /* 0x0000007c00007807 */ /* 0x000fc80000000000 */
.L_x_17453:
[----:B------:R-:W-:Y:S05]  /*b4c0*/  BSYNC B0 ;  /* 0x0000000000007941 */ /* 0x000fea0003800000 */
.L_x_17451:
[----:B------:R-:W-:-:S04]  /*b4d0*/  LOP3.LUT R2, R5, 0x80000000, RZ, 0xc0, !PT ;  /* 0x8000000005027812 */ /* 0x000fc800078ec0ff */
[----:B------:R-:W-:-:S04]  /*b4e0*/  SHF.R.U32.HI R3, RZ, 0x18, R2 ;  /* 0x00000018ff037819 */ /* 0x000fc80000011602 */
[----:B------:R-:W-:-:S05]  /*b4f0*/  LOP3.LUT R3, R0, R3, RZ, 0xfc, !PT ;  /* 0x0000000300037212 */ /* 0x000fca00078efcff */
[----:B------:R0:W-:Y:S01]  /*b500*/  STG.E.U8 [R16.64], R3 ;  /* 0x0000000310007986 */ /* 0x0001e2000c101124 */
[----:B------:R-:W-:Y:S05]  /*b510*/  BRA `(.L_x_17437) ;  /* 0x0000071000007947 */ /* 0x000fea0003800000 */
.L_x_17447:
[----:B------:R-:W0:Y:S02]  /*b520*/  I2F.S8 R0, R2 ;  /* 0x0000000200007306 */ /* 0x000e240000001400 */
[----:B0-----:R-:W-:-:S05]  /*b530*/  F2FP.BF16.PACK_AB R0, RZ, R0 ;  /* 0x00000000ff00723e */ /* 0x001fca00000010ff */
[----:B------:R0:W-:Y:S01]  /*b540*/  STG.E.U16 [R16.64], R0 ;  /* 0x0000000010007986 */ /* 0x0001e2000c101524 */
[----:B------:R-:W-:Y:S05]  /*b550*/  BRA `(.L_x_17437) ;  /* 0x000006d000007947 */ /* 0x000fea0003800000 */
.L_x_17444:
        /* <DEDUP_REMOVED lines=12> */
.L_x_17456:
        /* <DEDUP_REMOVED lines=17> */
.L_x_17459:
[----:B------:R-:W-:-:S04]  /*b730*/  LOP3.LUT R2, R5, 0x80000000, RZ, 0xc0, !PT ;  /* 0x8000000005027812 */ /* 0x000fc800078ec0ff */
[----:B------:R-:W-:-:S04]  /*b740*/  SHF.R.U32.HI R3, RZ, 0x18, R2 ;  /* 0x00000018ff037819 */ /* 0x000fc80000011602 */
[----:B------:R-:W-:-:S04]  /*b750*/  LOP3.LUT R0, R0, R3, RZ, 0xfc, !PT ;  /* 0x0000000300007212 */ /* 0x000fc800078efcff */
[----:B------:R-:W-:Y:S02]  /*b760*/  PRMT R8, R0, 0x7610, R8 ;  /* 0x0000761000087816 */ /* 0x000fe40000000008 */
.L_x_17458:
[----:B------:R-:W-:Y:S05]  /*b770*/  BSYNC B0 ;  /* 0x0000000000007941 */ /* 0x000fea0003800000 */
.L_x_17457:
[----:B------:R0:W-:Y:S01]  /*b780*/  STG.E.U8 [R16.64], R8 ;  /* 0x0000000810007986 */ /* 0x0001e2000c101124 */
[----:B------:R-:W-:Y:S05]  /*b790*/  BRA `(.L_x_17437) ;  /* 0x0000049000007947 */ /* 0x000fea0003800000 */
.L_x_17455:
        /* <DEDUP_REMOVED lines=17> */
.L_x_17462:
[----:B------:R-:W-:-:S04]  /*b8b0*/  LOP3.LUT R2, R5, 0x80000000, RZ, 0xc0, !PT ;  /* 0x8000000005027812 */ /* 0x000fc800078ec0ff */
[----:B------:R-:W-:-:S04]  /*b8c0*/  SHF.R.U32.HI R3, RZ, 0x18, R2 ;  /* 0x00000018ff037819 */ /* 0x000fc80000011602 */
[----:B------:R-:W-:-:S04]  /*b8d0*/  LOP3.LUT R0, R0, R3, RZ, 0xfc, !PT ;  /* 0x0000000300007212 */ /* 0x000fc800078efcff */
[----:B------:R-:W-:Y:S02]  /*b8e0*/  PRMT R8, R0, 0x7610, R8 ;  /* 0x0000761000087816 */ /* 0x000fe40000000008 */
.L_x_17461:
[----:B------:R-:W-:Y:S05]  /*b8f0*/  BSYNC B0 ;  /* 0x0000000000007941 */ /* 0x000fea0003800000 */
.L_x_17460:
[----:B------:R0:W-:Y:S01]  /*b900*/  STG.E.U8 [R16.64], R8 ;  /* 0x0000000810007986 */ /* 0x0001e2000c101124 */
[----:B------:R-:W-:Y:S05]  /*b910*/  BRA `(.L_x_17437) ;  /* 0x0000031000007947 */ /* 0x000fea0003800000 */
.L_x_17454:
        /* <DEDUP_REMOVED lines=22> */
.L_x_17436:
        /* <DEDUP_REMOVED lines=20> */
.L_x_17464:
[----:B------:R-:W-:-:S04]  /*bbc0*/  LOP3.LUT R2, R2, 0xffff, RZ, 0xc0, !PT ;  /* 0x0000ffff02027812 */ /* 0x000fc800078ec0ff */
[----:B------:R-:W-:-:S04]  /*bbd0*/  PRMT R2, R2, 0x8880, RZ ;  /* 0x0000888002027816 */ /* 0x000fc800000000ff */
[----:B------:R-:W-:-:S05]  /*bbe0*/  SHF.R.S32.HI R3, RZ, 0x1f, R2 ;  /* 0x0000001fff037819 */ /* 0x000fca0000011402 */
[----:B------:R0:W-:Y:S01]  /*bbf0*/  STG.E.64 [R16.64], R2 ;  /* 0x0000000210007986 */ /* 0x0001e2000c101b24 */
[----:B------:R-:W-:Y:S05]  /*bc00*/  BRA `(.L_x_17437) ;  /* 0x0000002000007947 */ /* 0x000fea0003800000 */
.L_x_17463:
[----:B------:R-:W-:-:S05]  /*bc10*/  PRMT R3, R2, 0x8880, RZ ;  /* 0x0000888002037816 */ /* 0x000fca00000000ff */
[----:B------:R0:W-:Y:S02]  /*bc20*/  STG.E [R16.64], R3 ;  /* 0x0000000310007986 */ /* 0x0001e4000c101924 */
.L_x_17437:
[----:B------:R-:W-:Y:S02]  /*bc30*/  IADD3 R23, R23, 0x80, RZ ;  /* 0x0000008017177810 */ /* 0x000fe40007ffe0ff */
.L_x_17268:
[----:B------:R-:W-:Y:S05]  /*bc40*/  BSYNC B6 ;  /* 0x0000000000067941 */ /* 0x000fea0003800000 */
.L_x_17267:
        /* <DEDUP_REMOVED lines=257> */
.L_x_17465:
        /* <DEDUP_REMOVED lines=18> */
.L_x_17469:
[----:B------:R0:W5:Y:S01]  /*cd80*/  LDG.E.U8 R19, [R2.64] ;  /* 0x0000002402137981 */ /* 0x000162000c1e1100 */
[----:B------:R-:W-:Y:S05]  /*cd90*/  BRA `(.L_x_17471) ;  /* 0x00000d8000007947 */ /* 0x000fea0003800000 */
.L_x_17468:
        /* <DEDUP_REMOVED lines=8> */
.L_x_17473:
[----:B------:R0:W5:Y:S01]  /*ce20*/  LDG.E.U8 R19, [R2.64] ;  /* 0x0000002402137981 */ /* 0x000162000c1e1100 */
[----:B------:R-:W-:Y:S05]  /*ce30*/  BRA `(.L_x_17471) ;  /* 0x00000ce000007947 */ /* 0x000fea0003800000 */
.L_x_17472:
[----:B------:R0:W5:Y:S01]  /*ce40*/  LDG.E.U16 R19, [R2.64] ;  /* 0x0000002402137981 */ /* 0x000162000c1e1500 */
[----:B------:R-:W-:Y:S05]  /*ce50*/  BRA `(.L_x_17471) ;  /* 0x00000cc000007947 */ /* 0x000fea0003800000 */
.L_x_17467:
        /* <DEDUP_REMOVED lines=9> */
.L_x_17475:
[----:B------:R-:W2:Y:S02]  /*cef0*/  LDG.E.U16 R0, [R2.64] ;  /* 0x0000002402007981 */ /* 0x000ea4000c1e1500 */
[----:B--2---:R-:W-:-:S06]  /*cf00*/  HADD2.F32 R0, -RZ, R0.H0_H0 ;  /* 0x20000000ff007230 */ /* 0x004fcc0000004100 */
[----:B------:R-:W0:Y:S02]  /*cf10*/  F2I.FTZ.TRUNC.NTZ R0, R0 ;  /* 0x0000000000007305 */ /* 0x000e24000021f100 */
[----:B0-----:R-:W-:Y:S01]  /*cf20*/  PRMT R19, R0, 0x7610, R19 ;  /* 0x0000761000137816 */ /* 0x001fe20000000013 */
[----:B------:R-:W-:Y:S05]  /*cf30*/  BRA `(.L_x_17471) ;  /* 0x00000be000007947 */ /* 0x000fea0003800000 */
.L_x_17474:
        /* <DEDUP_REMOVED lines=9> */
.L_x_17477:
[----:B------:R-:W2:Y:S02]  /*cfd0*/  LDG.E.U16 R2, [R2.64] ;  /* 0x0000002402027981 */ /* 0x000ea4000c1e1500 */
[----:B--2---:R-:W-:-:S06]  /*cfe0*/  HADD2.F32 R0, -RZ, R2.H0_H0 ;  /* 0x20000002ff007230 */ /* 0x004fcc0000004100 */
[----:B------:R-:W0:Y:S02]  /*cff0*/  F2I.FTZ.TRUNC.NTZ R0, R0 ;  /* 0x0000000000007305 */ /* 0x000e24000021f100 */
[----:B0-----:R-:W-:Y:S01]  /*d000*/  PRMT R19, R0, 0x7610, R19 ;  /* 0x0000761000137816 */ /* 0x001fe20000000013 */
[----:B------:R-:W-:Y:S05]  /*d010*/  BRA `(.L_x_17471) ;  /* 0x00000b0000007947 */ /* 0x000fea0003800000 */
.L_x_17476:
[----:B------:R-:W2:Y:S02]  /*d020*/  LDG.E.64 R2, [R2.64] ;  /* 0x0000002402027981 */ /* 0x000ea4000c1e1b00 */
[----:B--2---:R0:W1:Y:S01]  /*d030*/  F2I.F64.TRUNC R19, R2 ;  /* 0x0000000200137311 */ /* 0x004062000030d100 */
[----:B------:R-:W-:Y:S05]  /*d040*/  BRA `(.L_x_17471) ;  /* 0x00000ad000007947 */ /* 0x000fea0003800000 */
.L_x_17466:
        /* <DEDUP_REMOVED lines=12> */
.L_x_17480:
[----:B------:R-:W2:Y:S02]  /*d110*/  LDG.E.64 R2, [R2.64] ;  /* 0x0000002402027981 */ /* 0x000ea4000c1e1b00 */
[----:B--2---:R0:W1:Y:S01]  /*d120*/  F2I.F64.TRUNC R19, R2 ;  /* 0x0000000200137311 */ /* 0x004062000030d100 */
[----:B------:R-:W-:Y:S05]  /*d130*/  BRA `(.L_x_17471) ;  /* 0x000009e000007947 */ /* 0x000fea0003800000 */
.L_x_17479:
        /* <DEDUP_REMOVED lines=28> */
.L_x_17482:
        /* <DEDUP_REMOVED lines=15> */
.L_x_17481:
[----:B------:R-:W2:Y:S02]  /*d3f0*/  LDG.E.U16 R0, [R2.64] ;  /* 0x0000002402007981 */ /* 0x000ea4000c1e1500 */
[----:B--2---:R-:W-:-:S06]  /*d400*/  PRMT R0, RZ, 0x5410, R0 ;  /* 0x00005410ff007816 */ /* 0x004fcc0000000000 */
[----:B------:R-:W0:Y:S02]  /*d410*/  F2I.FTZ.TRUNC.NTZ R0, R0 ;  /* 0x0000000000007305 */ /* 0x000e24000021f100 */
[----:B0-----:R-:W-:Y:S01]  /*d420*/  PRMT R19, R0, 0x7610, R19 ;  /* 0x0000761000137816 */ /* 0x001fe20000000013 */
[----:B------:R-:W-:Y:S05]  /*d430*/  BRA `(.L_x_17471) ;  /* 0x000006e000007947 */ /* 0x000fea0003800000 */
.L_x_17478:
        /* <DEDUP_REMOVED lines=10> */
.L_x_17485:
        /* <DEDUP_REMOVED lines=21> */
.L_x_17489:
[----:B------:R-:W-:Y:S05]  /*d630*/  BSYNC B1 ;  /* 0x0000000000017941 */ /* 0x000fea0003800000 */
.L_x_17488:
[----:B------:R-:W-:Y:S01]  /*d640*/  LEA R3, R0, 0x3b800000, 0x17 ;  /* 0x3b80000000037811 */ /* 0x000fe200078eb8ff */
[----:B------:R-:W-:-:S05]  /*d650*/  IMAD.SHL.U32 R0, R2, 0x100000, RZ ;  /* 0x0010000002007824 */ /* 0x000fca00078e00ff */
[----:B------:R-:W-:Y:S02]  /*d660*/  LOP3.LUT R0, R3, R0, R4, 0xfe, !PT ;  /* 0x0000000003007212 */ /* 0x000fe400078efe04 */
.L_x_17487:
[----:B------:R-:W-:Y:S05]  /*d670*/  BSYNC B0 ;  /* 0x0000000000007941 */ /* 0x000fea0003800000 */
.L_x_17486:
[----:B------:R-:W0:Y:S02]  /*d680*/  F2I.FTZ.TRUNC.NTZ R0, R0 ;  /* 0x0000000000007305 */ /* 0x000e24000021f100 */
[----:B0-----:R-:W-:Y:S01]  /*d690*/  PRMT R19, R0, 0x7610, R19 ;  /* 0x0000761000137816 */ /* 0x001fe20000000013 */
[----:B------:R-:W-:Y:S05]  /*d6a0*/  BRA `(.L_x_17471) ;  /* 0x0000047000007947 */ /* 0x000fea0003800000 */
.L_x_17484:
        /* <DEDUP_REMOVED lines=21> */
.L_x_17493:
[----:B------:R-:W-:Y:S05]  /*d800*/  BSYNC B1 ;  /* 0x0000000000017941 */ /* 0x000fea0003800000 */
.L_x_17492:
[----:B------:R-:W-:Y:S01]  /*d810*/  LEA R3, R0, 0x37800000, 0x17 ;  /* 0x3780000000037811 */ /* 0x000fe200078eb8ff */
[----:B------:R-:W-:-:S05]  /*d820*/  IMAD.SHL.U32 R0, R2, 0x200000, RZ ;  /* 0x0020000002007824 */ /* 0x000fca00078e00ff */
[----:B------:R-:W-:Y:S02]  /*d830*/  LOP3.LUT R0, R3, R0, R4, 0xfe, !PT ;  /* 0x0000000003007212 */ /* 0x000fe400078efe04 */
.L_x_17491:
[----:B------:R-:W-:Y:S05]  /*d840*/  BSYNC B0 ;  /* 0x0000000000007941 */ /* 0x000fea0003800000 */
.L_x_17490:
[----:B------:R-:W0:Y:S02]  /*d850*/  F2I.FTZ.TRUNC.NTZ R0, R0 ;  /* 0x0000000000007305 */ /* 0x000e24000021f100 */
[----:B0-----:R-:W-:Y:S01]  /*d860*/  PRMT R19, R0, 0x7610, R19 ;  /* 0x0000761000137816 */ /* 0x001fe20000000013 */
[----:B------:R-:W-:Y:S05]  /*d870*/  BRA `(.L_x_17471) ;  /* 0x000002a000007947 */ /* 0x000fea0003800000 */
.L_x_17483:
        /* <DEDUP_REMOVED lines=14> */
.L_x_17497:
[----:B------:R-:W-:Y:S05]  /*d960*/  BSYNC B0 ;  /* 0x0000000000007941 */ /* 0x000fea0003800000 */
.L_x_17496:
[----:B------:R-:W0:Y:S02]  /*d970*/  F2I.FTZ.TRUNC.NTZ R0, R0 ;  /* 0x0000000000007305 */ /* 0x000e24000021f100 */
[----:B0-----:R-:W-:Y:S01]  /*d980*/  PRMT R19, R0, 0x7610, R19 ;  /* 0x0000761000137816 */ /* 0x001fe20000000013 */
[----:B------:R-:W-:Y:S05]  /*d990*/  BRA `(.L_x_17471) ;  /* 0x0000018000007947 */ /* 0x000fea0003800000 */
.L_x_17470:
        /* <DEDUP_REMOVED lines=21> */
.L_x_17495:
[----:B------:R0:W5:Y:S01]  /*daf0*/  LDG.E.U8 R19, [R2.64] ;  /* 0x0000002402137981 */ /* 0x000162000c1e1100 */
[----:B------:R-:W-:Y:S05]  /*db00*/  BRA `(.L_x_17471) ;  /* 0x0000001000007947 */ /* 0x000fea0003800000 */
.L_x_17494:
[----:B------:R0:W5:Y:S02]  /*db10*/  LDG.E.U8 R19, [R2.64] ;  /* 0x0000002402137981 */ /* 0x000164000c1e1100 */
.L_x_17471:
        /* <DEDUP_REMOVED lines=16> */
.L_x_17501:
[----:B------:R0:W5:Y:S01]  /*dc20*/  LDG.E.U8 R0, [R2.64] ;  /* 0x0000002402007981 */ /* 0x000162000c1e1100 */
[----:B------:R-:W-:Y:S05]  /*dc30*/  BRA `(.L_x_17503) ;  /* 0x00000d7000007947 */ /* 0x000fea0003800000 */
.L_x_17500:
        /* <DEDUP_REMOVED lines=8> */
.L_x_17505:
[----:B------:R0:W5:Y:S01]  /*dcc0*/  LDG.E.U8 R0, [R2.64] ;  /* 0x0000002402007981 */ /* 0x000162000c1e1100 */
[----:B------:R-:W-:Y:S05]  /*dcd0*/  BRA `(.L_x_17503) ;  /* 0x00000cd000007947 */ /* 0x000fea0003800000 */
.L_x_17504:
[----:B------:R0:W5:Y:S01]  /*dce0*/  LDG.E.U16 R0, [R2.64] ;  /* 0x0000002402007981 */ /* 0x000162000c1e1500 */
[----:B------:R-:W-:Y:S05]  /*dcf0*/  BRA `(.L_x_17503) ;  /* 0x00000cb000007947 */ /* 0x000fea0003800000 */
.L_x_17499:
        /* <DEDUP_REMOVED lines=9> */
.L_x_17507:
[----:B------:R-:W2:Y:S02]  /*dd90*/  LDG.E.U16 R4, [R2.64] ;  /* 0x0000002402047981 */ /* 0x000ea4000c1e1500 */
[----:B--2---:R-:W-:-:S06]  /*dda0*/  HADD2.F32 R4, -RZ, R4.H0_H0 ;  /* 0x20000004ff047230 */ /* 0x004fcc0000004100 */
[----:B------:R-:W0:Y:S02]  /*ddb0*/  F2I.FTZ.TRUNC.NTZ R4, R4 ;  /* 0x0000000400047305 */ /* 0x000e24000021f100 */
[----:B0-----:R-:W-:Y:S01]  /*ddc0*/  PRMT R0, R4, 0x7610, R0 ;  /* 0x0000761004007816 */ /* 0x001fe20000000000 */
[----:B------:R-:W-:Y:S05]  /*ddd0*/  BRA `(.L_x_17503) ;  /* 0x00000bd000007947 */ /* 0x000fea0003800000 */
.L_x_17506:
        /* <DEDUP_REMOVED lines=9> */
.L_x_17509:
[----:B------:R-:W2:Y:S02]  /*de70*/  LDG.E.U16 R2, [R2.64] ;  /* 0x0000002402027981 */ /* 0x000ea4000c1e1500 */
[----:B--2---:R-:W-:-:S06]  /*de80*/  HADD2.F32 R4, -RZ, R2.H0_H0 ;  /* 0x20000002ff047230 */ /* 0x004fcc0000004100 */
[----:B------:R-:W0:Y:S02]  /*de90*/  F2I.FTZ.TRUNC.NTZ R4, R4 ;  /* 0x0000000400047305 */ /* 0x000e24000021f100 */
[----:B0-----:R-:W-:Y:S01]  /*dea0*/  PRMT R0, R4, 0x7610, R0 ;  /* 0x0000761004007816 */ /* 0x001fe20000000000 */
[----:B------:R-:W-:Y:S05]  /*deb0*/  BRA `(.L_x_17503) ;  /* 0x00000af000007947 */ /* 0x000fea0003800000 */
.L_x_17508:
[----:B------:R-:W2:Y:S02]  /*dec0*/  LDG.E.64 R2, [R2.64] ;  /* 0x0000002402027981 */ /* 0x000ea4000c1e1b00 */
[----:B--2---:R0:W2:Y:S01]  /*ded0*/  F2I.F64.TRUNC R0, R2 ;  /* 0x0000000200007311 */ /* 0x0040a2000030d100 */
[----:B------:R-:W-:Y:S05]  /*dee0*/  BRA `(.L_x_17503) ;  /* 0x00000ac000007947 */ /* 0x000fea0003800000 */
.L_x_17498:
        /* <DEDUP_REMOVED lines=12> */
.L_x_17512:
[----:B------:R-:W2:Y:S02]  /*dfb0*/  LDG.E.64 R2, [R2.64] ;  /* 0x0000002402027981 */ /* 0x000ea4000c1e1b00 */
[----:B--2---:R0:W2:Y:S01]  /*dfc0*/  F2I.F64.TRUNC R0, R2 ;  /* 0x0000000200007311 */ /* 0x0040a2000030d100 */
[----:B------:R-:W-:Y:S05]  /*dfd0*/  BRA `(.L_x_17503) ;  /* 0x000009d000007947 */ /* 0x000fea0003800000 */
.L_x_17511:
        /* <DEDUP_REMOVED lines=28> */
.L_x_17514:
        /* <DEDUP_REMOVED lines=15> */
.L_x_17513:
[----:B------:R-:W2:Y:S02]  /*e290*/  LDG.E.U16 R2, [R2.64] ;  /* 0x0000002402027981 */ /* 0x000ea4000c1e1500 */
[----:B--2---:R-:W-:-:S04]  /*e2a0*/  PRMT R2, RZ, 0x5410, R2 ;  /* 0x00005410ff027816 */ /* 0x004fc80000000002 */
[----:B------:R0:W2:Y:S01]  /*e2b0*/  F2I.FTZ.TRUNC.NTZ R0, R2 ;  /* 0x0000000200007305 */ /* 0x0000a2000021f100 */
[----:B------:R-:W-:Y:S05]  /*e2c0*/  BRA `(.L_x_17503) ;  /* 0x000006e000007947 */ /* 0x000fea0003800000 */
.L_x_17510:
        /* <DEDUP_REMOVED lines=10> */
.L_x_17517:
        /* <DEDUP_REMOVED lines=21> */
.L_x_17521:
[----:B------:R-:W-:Y:S05]  /*e4c0*/  BSYNC B1 ;  /* 0x0000000000017941 */ /* 0x000fea0003800000 */
.L_x_17520:
[----:B------:R-:W-:Y:S01]  /*e4d0*/  IMAD.SHL.U32 R2, R2, 0x100000, RZ ;  /* 0x0010000002027824 */ /* 0x000fe200078e00ff */
[----:B------:R-:W-:-:S04]  /*e4e0*/  LEA R3, R0, 0x3b800000, 0x17 ;  /* 0x3b80000000037811 */ /* 0x000fc800078eb8ff */
[----:B------:R-:W-:Y:S02]  /*e4f0*/  LOP3.LUT R4, R3, R2, R4, 0xfe, !PT ;  /* 0x0000000203047212 */ /* 0x000fe400078efe04 */
.L_x_17519:
[----:B------:R-:W-:Y:S05]  /*e500*/  BSYNC B0 ;  /* 0x0000000000007941 */ /* 0x000fea0003800000 */
.L_x_17518:
[----:B------:R-:W0:Y:S02]  /*e510*/  F2I.FTZ.TRUNC.NTZ R4, R4 ;  /* 0x0000000400047305 */ /* 0x000e24000021f100 */
[----:B0-----:R-:W-:Y:S01]  /*e520*/  PRMT R0, R4, 0x7610, R0 ;  /* 0x0000761004007816 */ /* 0x001fe20000000000 */
[----:B------:R-:W-:Y:S05]  /*e530*/  BRA `(.L_x_17503) ;  /* 0x0000047000007947 */ /* 0x000fea0003800000 */
.L_x_17516:
        /* <DEDUP_REMOVED lines=21> */
.L_x_17525:
[----:B------:R-:W-:Y:S05]  /*e690*/  BSYNC B1 ;  /* 0x0000000000017941 */ /* 0x000fea0003800000 */
.L_x_17524:
[----:B------:R-:W-:Y:S01]  /*e6a0*/  IMAD.SHL.U32 R2, R2, 0x200000, RZ ;  /* 0x0020000002027824 */ /* 0x000fe200078e00ff */
[----:B------:R-:W-:-:S04]  /*e6b0*/  LEA R3, R0, 0x37800000, 0x17 ;  /* 0x3780000000037811 */ /* 0x000fc800078eb8ff */
[----:B------:R-:W-:Y:S02]  /*e6c0*/  LOP3.LUT R4, R3, R2, R4, 0xfe, !PT ;  /* 0x0000000203047212 */ /* 0x000fe400078efe04 */
.L_x_17523:
[----:B------:R-:W-:Y:S05]  /*e6d0*/  BSYNC B0 ;  /* 0x0000000000007941 */ /* 0x000fea0003800000 */
.L_x_17522:
[----:B------:R-:W0:Y:S02]  /*e6e0*/  F2I.FTZ.TRUNC.NTZ R4, R4 ;  /* 0x0000000400047305 */ /* 0x000e24000021f100 */
[----:B0-----:R-:W-:Y:S01]  /*e6f0*/  PRMT R0, R4, 0x7610, R0 ;  /* 0x0000761004007816 */ /* 0x001fe20000000000 */
[----:B------:R-:W-:Y:S05]  /*e700*/  BRA `(.L_x_17503) ;  /* 0x000002a000007947 */ /* 0x000fea0003800000 */
.L_x_17515:
        /* <DEDUP_REMOVED lines=14> */
.L_x_17529:
[----:B------:R-:W-:Y:S05]  /*e7f0*/  BSYNC B0 ;  /* 0x0000000000007941 */ /* 0x000fea0003800000 */
.L_x_17528:
[----:B------:R-:W0:Y:S02]  /*e800*/  F2I.FTZ.TRUNC.NTZ R4, R4 ;  /* 0x0000000400047305 */ /* 0x000e24000021f100 */
[----:B0-----:R-:W-:Y:S01]  /*e810*/  PRMT R0, R4, 0x7610, R0 ;  /* 0x0000761004007816 */ /* 0x001fe20000000000 */
[----:B------:R-:W-:Y:S05]  /*e820*/  BRA `(.L_x_17503) ;  /* 0x0000018000007947 */ /* 0x000fea0003800000 */
.L_x_17502:
        /* <DEDUP_REMOVED lines=21> */
.L_x_17527:
[----:B------:R0:W5:Y:S01]  /*e980*/  LDG.E.U8 R0, [R2.64] ;  /* 0x0000002402007981 */ /* 0x000162000c1e1100 */
[----:B------:R-:W-:Y:S05]  /*e990*/  BRA `(.L_x_17503) ;  /* 0x0000001000007947 */ /* 0x000fea0003800000 */
.L_x_17526:
[----:B------:R0:W5:Y:S02]  /*e9a0*/  LDG.E.U8 R0, [R2.64] ;  /* 0x0000002402007981 */ /* 0x000164000c1e1100 */
.L_x_17503:
        /* <DEDUP_REMOVED lines=42> */
.L_x_17533:
[----:B------:R-:W-:Y:S01]  /*ec50*/  STG.E.U8 [R16.64], R2 ;  /* 0x0000000210007986 */ /* 0x000fe2000c101124 */
[----:B------:R-:W-:Y:S05]  /*ec60*/  EXIT ;  /* 0x000000000000794d */ /* 0x000fea0003800000 */
.L_x_17532:
        /* <DEDUP_REMOVED lines=10> */
[----:B------:R-:W-:Y:S01]  /*ed10*/  STG.E.64 [R16.64], R2 ;  /* 0x0000000210007986 */ /* 0x000fe2000c101b24 */
[----:B------:R-:W-:Y:S05]  /*ed20*/  EXIT ;  /* 0x000000000000794d */ /* 0x000fea0003800000 */
.L_x_17536:
[----:B------:R-:W-:-:S05]  /*ed30*/  PRMT R3, R2, 0x8880, RZ ;  /* 0x0000888002037816 */ /* 0x000fca00000000ff */
[----:B------:R-:W-:Y:S01]  /*ed40*/  STG.E [R16.64], R3 ;  /* 0x0000000310007986 */ /* 0x000fe2000c101924 */
[----:B------:R-:W-:Y:S05]  /*ed50*/  EXIT ;  /* 0x000000000000794d */ /* 0x000fea0003800000 */
.L_x_17535:
[----:B------:R-:W-:-:S04]  /*ed60*/  PRMT R3, R2, 0x8880, RZ ;  /* 0x0000888002037816 */ /* 0x000fc800000000ff */
[----:B------:R-:W-:-:S05]  /*ed70*/  PRMT R3, R3, 0x7710, RZ ;  /* 0x0000771003037816 */ /* 0x000fca00000000ff */
[----:B------:R-:W-:Y:S01]  /*ed80*/  STG.E.U16 [R16.64], R3 ;  /* 0x0000000310007986 */ /* 0x000fe2000c101524 */
[----:B------:R-:W-:Y:S05]  /*ed90*/  EXIT ;  /* 0x000000000000794d */ /* 0x000fea0003800000 */
.L_x_17531:
[----:B------:R-:W-:-:S13]  /*eda0*/  ISETP.GT.AND P0, PT, R3, 0x6, PT ;  /* 0x000000060300780c */ /* 0x000fda0003f04270 */
[----:B------:R-:W-:Y:S05]  /*edb0*/  @P0 BRA `(.L_x_17537) ;  /* 0x000000b000000947 */ /* 0x000fea0003800000 */
[----:B------:R-:W-:-:S13]  /*edc0*/  ISETP.NE.AND P0, PT, R3, 0x5, PT ;  /* 0x000000050300780c */ /* 0x000fda0003f05270 */
[----:B------:R-:W-:Y:S05]  /*edd0*/  @!P0 BRA `(.L_x_17538) ;  /* 0x0000005000008947 */ /* 0x000fea0003800000 */
[----:B------:R-:W-:-:S13]  /*ede0*/  ISETP.NE.AND P0, PT, R3, 0x6, PT ;  /* 0x000000060300780c */ /* 0x000fda0003f05270 */
[----:B------:R-:W-:Y:S05]  /*edf0*/  @P0 BRA `(.L_x_17534) ;  /* 0x00000b2000000947 */ /* 0x000fea0003800000 */
[----:B------:R-:W0:Y:S02]  /*ee00*/  I2F.S8 R3, R2 ;  /* 0x0000000200037306 */ /* 0x000e240000001400 */
[----:B0-----:R-:W-:Y:S01]  /*ee10*/  STG.E [R16.64], R3 ;  /* 0x0000000310007986 */ /* 0x001fe2000c101924 */
[----:B------:R-:W-:Y:S05]  /*ee20*/  EXIT ;  /* 0x000000000000794d */ /* 0x000fea0003800000 */
.L_x_17538:
[----:B------:R-:W0:Y:S02]  /*ee30*/  I2F.S8 R0, R2 ;  /* 0x0000000200007306 */ /* 0x000e240000001400 */
[----:B0-----:R-:W-:-:S05]  /*ee40*/  F2FP.PACK_AB R0, RZ, R0 ;  /* 0x00000000ff00723e */ /* 0x001fca00000000ff */
[----:B------:R-:W-:Y:S01]  /*ee50*/  STG.E.U16 [R16.64], R0 ;  /* 0x0000000010007986 */ /* 0x000fe2000c101524 */
[----:B------:R-:W-:Y:S05]  /*ee60*/  EXIT ;  /* 0x000000000000794d */ /* 0x000fea0003800000 */
.L_x_17537:
        /* <DEDUP_REMOVED lines=8> */
[----:B0-----:R-:W-:Y:S01]  /*eef0*/  STG.E.64 [R16.64], R2 ;  /* 0x0000000210007986 */ /* 0x001fe2000c101b24 */
[----:B------:R-:W-:Y:S05]  /*ef00*/  EXIT ;  /* 0x000000000000794d */ /* 0x000fea0003800000 */
.L_x_17540:
[----:B------:R-:W0:Y:S02]  /*ef10*/  I2F.S8 R2, R2 ;  /* 0x0000000200027306 */ /* 0x000e240000001400 */
[----:B0-----:R-:W-:-:S04]  /*ef20*/  F2FP.PACK_AB R3, RZ, R2 ;  /* 0x00000002ff03723e */ /* 0x001fc800000000ff */
[----:B------:R-:W-:-:S05]  /*ef30*/  PRMT R3, R3, 0x5410, RZ ;  /* 0x0000541003037816 */ /* 0x000fca00000000ff */
[----:B------:R-:W-:Y:S01]  /*ef40*/  STG.E [R16.64], R3 ;  /* 0x0000000310007986 */ /* 0x000fe2000c101924 */
[----:B------:R-:W-:Y:S05]  /*ef50*/  EXIT ;  /* 0x000000000000794d */ /* 0x000fea0003800000 */
.L_x_17539:
[----:B------:R-:W-:-:S04]  /*ef60*/  PRMT R2, R2, 0x8880, RZ ;  /* 0x0000888002027816 */ /* 0x000fc800000000ff */
[----:B------:R-:W-:-:S06]  /*ef70*/  PRMT R2, R2, 0x7710, RZ ;  /* 0x0000771002027816 */ /* 0x000fcc00000000ff */
[----:B------:R-:W0:Y:S02]  /*ef80*/  I2F.F64.S16 R2, R2 ;  /* 0x0000000200027312 */ /* 0x000e240000101c00 */
[----:B0-----:R-:W-:Y:S01]  /*ef90*/  STG.E.64 [R16.64], R2 ;  /* 0x0000000210007986 */ /* 0x001fe2000c101b24 */
[----:B------:R-:W-:Y:S05]  /*efa0*/  EXIT ;  /* 0x000000000000794d */ /* 0x000fea0003800000 */
.L_x_17530:
        /* <DEDUP_REMOVED lines=10> */
[----:B------:R-:W-:Y:S01]  /*f050*/  STG.E.U8 [R16.64], R3 ;  /* 0x0000000310007986 */ /* 0x000fe2000c101124 */
[----:B------:R-:W-:Y:S05]  /*f060*/  EXIT ;  /* 0x000000000000794d */ /* 0x000fea0003800000 */
.L_x_17543:
[----:B------:R-:W-:Y:S01]  /*f070*/  PRMT R4, R2, 0x8880, RZ ;  /* 0x0000888002047816 */ /* 0x000fe200000000ff */
[----:B------:R-:W-:-:S03]  /*f080*/  CS2R R6, SRZ ;  /* 0x0000000000067805 */ /* 0x000fc6000001ff00 */
[----:B------:R-:W-:-:S06]  /*f090*/  PRMT R4, R4, 0x7710, RZ ;  /* 0x0000771004047816 */ /* 0x000fcc00000000ff */
[----:B------:R-:W0:Y:S02]  /*f0a0*/  I2F.F64.S16 R4, R4 ;  /* 0x0000000400047312 */ /* 0x000e240000101c00 */
[----:B0-----:R-:W-:Y:S01]  /*f0b0*/  STG.E.128 [R16.64], R4 ;  /* 0x0000000410007986 */ /* 0x001fe2000c101d24 */
[----:B------:R-:W-:Y:S05]  /*f0c0*/  EXIT ;  /* 0x000000000000794d */ /* 0x000fea0003800000 */
.L_x_17542:
        /* <DEDUP_REMOVED lines=21> */
.L_x_17547:
[----:B------:R-:W-:Y:S05]  /*f220*/  BSYNC B0 ;  /* 0x0000000000007941 */ /* 0x000fea0003800000 */
.L_x_17546:
[----:B------:R-:W-:-:S05]  /*f230*/  LOP3.LUT R3, R0, R3, RZ, 0xfc, !PT ;  /* 0x0000000300037212 */ /* 0x000fca00078efcff */
[----:B------:R-:W-:Y:S01]  /*f240*/  STG.E.U8 [R16.64], R3 ;  /* 0x0000000310007986 */ /* 0x000fe2000c101124 */
[----:B------:R-:W-:Y:S05]  /*f250*/  EXIT ;  /* 0x000000000000794d */ /* 0x000fea0003800000 */
.L_x_17545:
        /* <DEDUP_REMOVED lines=13> */
.L_x_17549:
[----:B------:R-:W-:Y:S01]  /*f330*/  IMAD.MOV.U32 R0, RZ, RZ, 0x7f ;  /* 0x0000007fff007424 */ /* 0x000fe200078e00ff */
[----:B------:R-:W-:-:S04]  /*f340*/  ISETP.GT.U32.AND P0, PT, R3, 0x7f800000, PT ;  /* 0x7f8000000300780c */ /* 0x000fc80003f04070 */
[----:B------:R-:W-:-:S04]  /*f350*/  SEL R0, R0, 0x7c, P0 ;  /* 0x0000007c00007807 */ /* 0x000fc80000000000 */
.L_x_17550:
[----:B------:R-:W-:Y:S05]  /*f360*/  BSYNC B0 ;  /* 0x0000000000007941 */ /* 0x000fea0003800000 */
.L_x_17548:
[----:B------:R-:W-:-:S04]  /*f370*/  LOP3.LUT R2, R5, 0x80000000, RZ, 0xc0, !PT ;  /* 0x8000000005027812 */ /* 0x000fc800078ec0ff */
[----:B------:R-:W-:-:S04]  /*f380*/  SHF.R.U32.HI R3, RZ, 0x18, R2 ;  /* 0x00000018ff037819 */ /* 0x000fc80000011602 */
[----:B------:R-:W-:-:S05]  /*f390*/  LOP3.LUT R3, R0, R3, RZ, 0xfc, !PT ;  /* 0x0000000300037212 */ /* 0x000fca00078efcff */
[----:B------:R-:W-:Y:S01]  /*f3a0*/  STG.E.U8 [R16.64], R3 ;  /* 0x0000000310007986 */ /* 0x000fe2000c101124 */
[----:B------:R-:W-:Y:S05]  /*f3b0*/  EXIT ;  /* 0x000000000000794d */ /* 0x000fea0003800000 */
.L_x_17544:
[----:B------:R-:W0:Y:S02]  /*f3c0*/  I2F.S8 R0, R2 ;  /* 0x0000000200007306 */ /* 0x000e240000001400 */
[----:B0-----:R-:W-:-:S05]  /*f3d0*/  F2FP.BF16.PACK_AB R0, RZ, R0 ;  /* 0x00000000ff00723e */ /* 0x001fca00000010ff */
[----:B------:R-:W-:Y:S01]  /*f3e0*/  STG.E.U16 [R16.64], R0 ;  /* 0x0000000010007986 */ /* 0x000fe2000c101524 */
[----:B------:R-:W-:Y:S05]  /*f3f0*/  EXIT ;  /* 0x000000000000794d */ /* 0x000fea0003800000 */
.L_x_17541:
        /* <DEDUP_REMOVED lines=10> */
[----:B------:R-:W-:Y:S01]  /*f4a0*/  STG.E.U16 [R16.64], R3 ;  /* 0x0000000310007986 */ /* 0x000fe2000c101524 */
[----:B------:R-:W-:Y:S05]  /*f4b0*/  EXIT ;  /* 0x000000000000794d */ /* 0x000fea0003800000 */
.L_x_17553:
        /* <DEDUP_REMOVED lines=17> */
.L_x_17556:
[----:B------:R-:W-:-:S04]  /*f5d0*/  LOP3.LUT R2, R5, 0x80000000, RZ, 0xc0, !PT ;  /* 0x8000000005027812 */ /* 0x000fc800078ec0ff */
[----:B------:R-:W-:-:S04]  /*f5e0*/  SHF.R.U32.HI R3, RZ, 0x18, R2 ;  /* 0x00000018ff037819 */ /* 0x000fc80000011602 */
[----:B------:R-:W-:-:S04]  /*f5f0*/  LOP3.LUT R0, R0, R3, RZ, 0xfc, !PT ;  /* 0x0000000300007212 */ /* 0x000fc800078efcff */
[----:B------:R-:W-:Y:S02]  /*f600*/  PRMT R8, R0, 0x7610, R8 ;  /* 0x0000761000087816 */ /* 0x000fe40000000008 */
.L_x_17555:
[----:B------:R-:W-:Y:S05]  /*f610*/  BSYNC B0 ;  /* 0x0000000000007941 */ /* 0x000fea0003800000 */
.L_x_17554:
[----:B------:R-:W-:Y:S01]  /*f620*/  STG.E.U8 [R16.64], R8 ;  /* 0x0000000810007986 */ /* 0x000fe2000c101124 */
[----:B------:R-:W-:Y:S05]  /*f630*/  EXIT ;  /* 0x000000000000794d */ /* 0x000fea0003800000 */
.L_x_17552:
        /* <DEDUP_REMOVED lines=17> */
.L_x_17559:
[----:B------:R-:W-:-:S04]  /*f750*/  LOP3.LUT R2, R5, 0x80000000, RZ, 0xc0, !PT ;  /* 0x8000000005027812 */ /* 0x000fc800078ec0ff */
[----:B------:R-:W-:-:S04]  /*f760*/  SHF.R.U32.HI R3, RZ, 0x18, R2 ;  /* 0x00000018ff037819 */ /* 0x000fc80000011602 */
[----:B------:R-:W-:-:S04]  /*f770*/  LOP3.LUT R0, R0, R3, RZ, 0xfc, !PT ;  /* 0x0000000300007212 */ /* 0x000fc800078efcff */
[----:B------:R-:W-:Y:S02]  /*f780*/  PRMT R8, R0, 0x7610, R8 ;  /* 0x0000761000087816 */ /* 0x000fe40000000008 */
.L_x_17558:
[----:B------:R-:W-:Y:S05]  /*f790*/  BSYNC B0 ;  /* 0x0000000000007941 */ /* 0x000fea0003800000 */
.L_x_17557:
[----:B------:R-:W-:Y:S01]  /*f7a0*/  STG.E.U8 [R16.64], R8 ;  /* 0x0000000810007986 */ /* 0x000fe2000c101124 */
[----:B------:R-:W-:Y:S05]  /*f7b0*/  EXIT ;  /* 0x000000000000794d */ /* 0x000fea0003800000 */
.L_x_17551:
        /* <DEDUP_REMOVED lines=22> */
.L_x_17534:
        /* <DEDUP_REMOVED lines=20> */
.L_x_17561:
[----:B------:R-:W-:-:S04]  /*fa60*/  LOP3.LUT R2, R2, 0xffff, RZ, 0xc0, !PT ;  /* 0x0000ffff02027812 */ /* 0x000fc800078ec0ff */
[----:B------:R-:W-:-:S04]  /*fa70*/  PRMT R2, R2, 0x8880, RZ ;  /* 0x0000888002027816 */ /* 0x000fc800000000ff */
[----:B------:R-:W-:-:S05]  /*fa80*/  SHF.R.S32.HI R3, RZ, 0x1f, R2 ;  /* 0x0000001fff037819 */ /* 0x000fca0000011402 */
[----:B------:R-:W-:Y:S01]  /*fa90*/  STG.E.64 [R16.64], R2 ;  /* 0x0000000210007986 */ /* 0x000fe2000c101b24 */
[----:B------:R-:W-:Y:S05]  /*faa0*/  EXIT ;  /* 0x000000000000794d */ /* 0x000fea0003800000 */
.L_x_17560:
[----:B------:R-:W-:-:S05]  /*fab0*/  PRMT R3, R2, 0x8880, RZ ;  /* 0x0000888002037816 */ /* 0x000fca00000000ff */
[----:B------:R-:W-:Y:S01]  /*fac0*/  STG.E [R16.64], R3 ;  /* 0x0000000310007986 */ /* 0x000fe2000c101924 */
[----:B------:R-:W-:Y:S05]  /*fad0*/  EXIT ;  /* 0x000000000000794d */ /* 0x000fea0003800000 */
.L_x_17562:
        /* <DEDUP_REMOVED lines=10> */
.L_x_21610:


//--------------------- .text._ZN2at6native27unrolled_elementwise_kernelINS0_13BinaryFunctorIaaaZZZNS0_15binary_internal21div_trunc_kernel_cudaERNS_18TensorIteratorBaseEENKUlvE_clEvENKUlvE0_clEvEUlaaE_EESt5arrayIPcLm3EELi4E23TrivialOffsetCalculatorILi2EjESD_ILi1EjENS0_6memory12LoadWithCastILi2EEENSG_13StoreWithCastILi1EEEEEviT_T0_T2_T3_T4_T5_ --------------------------
	.section	.text._ZN2at6native27unrolled_elementwise_kernelINS0_13BinaryFunctorIaaaZZZNS0_15binary_internal21div_trunc_kernel_cudaERNS_18TensorIteratorBaseEENKUlvE_clEvENKUlvE0_clEvEUlaaE_EESt5arrayIPcLm3EELi4E23TrivialOffsetCalculatorILi2EjESD_ILi1EjENS0_6memory12LoadWithCastILi2EEENSG_13StoreWithCastILi1EEEEEviT_T0_T2_T3_T4_T5_,"ax",@progbits
	.sectioninfo	@"SHI_REGISTERS=32"
	.align	128
        .global         _ZN2at6native27unrolled_elementwise_kernelINS0_13BinaryFunctorIaaaZZZNS0_15binary_internal21div_trunc_kernel_cudaERNS_18TensorIteratorBaseEENKUlvE_clEvENKUlvE0_clEvEUlaaE_EESt5arrayIPcLm3EELi4E23TrivialOffsetCalculatorILi2EjESD_ILi1EjENS0_6memory12LoadWithCastILi2EEENSG_13StoreWithCastILi1EEEEEviT_T0_T2_T3_T4_T5_
        .type           _ZN2at6native27unrolled_elementwise_kernelINS0_13BinaryFunctorIaaaZZZNS0_15binary_internal21div_trunc_kernel_cudaERNS_18TensorIteratorBaseEENKUlvE_clEvENKUlvE0_clEvEUlaaE_EESt5arrayIPcLm3EELi4E23TrivialOffsetCalculatorILi2EjESD_ILi1EjENS0_6memory12LoadWithCastILi2EEENSG_13StoreWithCastILi1EEEEEviT_T0_T2_T3_T4_T5_,@function
        .size           _ZN2at6native27unrolled_elementwise_kernelINS0_13BinaryFunctorIaaaZZZNS0_15binary_internal21div_trunc_kernel_cudaERNS_18TensorIteratorBaseEENKUlvE_clEvENKUlvE0_clEvEUlaaE_EESt5arrayIPcLm3EELi4E23TrivialOffsetCalculatorILi2EjESD_ILi1EjENS0_6memory12LoadWithCastILi2EEENSG_13StoreWithCastILi1EEEEEviT_T0_T2_T3_T4_T5_,(.L_x_21611 - _ZN2at6native27unrolled_elementwise_kernelINS0_13BinaryFunctorIaaaZZZNS0_15binary_internal21div_trunc_kernel_cudaERNS_18TensorIteratorBaseEENKUlvE_clEvENKUlvE0_clEvEUlaaE_EESt5arrayIPcLm3EELi4E23TrivialOffsetCalculatorILi2EjESD_ILi1EjENS0_6memory12LoadWithCastILi2EEENSG_13StoreWithCastILi1EEEEEviT_T0_T2_T3_T4_T5_)
        .other          _ZN2at6native27unrolled_elementwise_kernelINS0_13BinaryFunctorIaaaZZZNS0_15binary_internal21div_trunc_kernel_cudaERNS_18TensorIteratorBaseEENKUlvE_clEvENKUlvE0_clEvEUlaaE_EESt5arrayIPcLm3EELi4E23TrivialOffsetCalculatorILi2EjESD_ILi1EjENS0_6memory12LoadWithCastILi2EEENSG_13StoreWithCastILi1EEEEEviT_T0_T2_T3_T4_T5_,@"STO_CUDA_ENTRY STV_DEFAULT"
_ZN2at6native27unrolled_elementwise_kernelINS0_13BinaryFunctorIaaaZZZNS0_15binary_internal21div_trunc_kernel_cudaERNS_18TensorIteratorBaseEENKUlvE_clEvENKUlvE0_clEvEUlaaE_EESt5arrayIPcLm3EELi4E23TrivialOffsetCalculatorILi2EjESD_ILi1EjENS0_6memory12LoadWithCastILi2EEENSG_13StoreWithCastILi1EEEEEviT_T0_T2_T3_T4_T5_:
.text._ZN2at6native27unrolled_elementwise_kernelINS0_13BinaryFunctorIaaaZZZNS0_15binary_internal21div_trunc_kernel_cudaERNS_18TensorIteratorBaseEENKUlvE_clEvENKUlvE0_clEvEUlaaE_EESt5arrayIPcLm3EELi4E23TrivialOffsetCalculatorILi2EjESD_ILi1EjENS0_6memory12LoadWithCastILi2EEENSG_13StoreWithCastILi1EEEEEviT_T0_T2_T3_T4_T5_:
        /* <DEDUP_REMOVED lines=31> */
.L_x_17568:
[----:B------:R0:W5:Y:S01]  /*01f0*/  LDG.E.U8 R28, [R4.64] ;  /* 0x00000024041c7981 */ /* 0x000162000c1e1100 */
[----:B------:R-:W-:Y:S05]  /*0200*/  BRA `(.L_x_17570) ;  /* 0x00000d9000007947 */ /* 0x000fea0003800000 */
.L_x_17567:
        /* <DEDUP_REMOVED lines=8> */
.L_x_17572:
[----:B------:R0:W5:Y:S01]  /*0290*/  LDG.E.U8 R28, [R4.64] ;  /* 0x00000024041c7981 */ /* 0x000162000c1e1100 */
[----:B------:R-:W-:Y:S05]  /*02a0*/  BRA `(.L_x_17570) ;  /* 0x00000cf000007947 */ /* 0x000fea0003800000 */
.L_x_17571:
[----:B------:R0:W5:Y:S01]  /*02b0*/  LDG.E.U16 R28, [R4.64] ;  /* 0x00000024041c7981 */ /* 0x000162000c1e1500 */
[----:B------:R-:W-:Y:S05]  /*02c0*/  BRA `(.L_x_17570) ;  /* 0x00000cd000007947 */ /* 0x000fea0003800000 */
.L_x_17566:
        /* <DEDUP_REMOVED lines=9> */
.L_x_17574:
[----:B------:R-:W2:Y:S02]  /*0360*/  LDG.E.U16 R0, [R4.64] ;  /* 0x0000002404007981 */ /* 0x000ea4000c1e1500 */
[----:B--2---:R-:W-:-:S06]  /*0370*/  HADD2.F32 R0, -RZ, R0.H0_H0 ;  /* 0x20000000ff007230 */ /* 0x004fcc0000004100 */
[----:B------:R-:W0:Y:S02]  /*0380*/  F2I.FTZ.TRUNC.NTZ R0, R0 ;  /* 0x0000000000007305 */ /* 0x000e24000021f100 */
[----:B0-----:R-:W-:Y:S01]  /*0390*/  PRMT R28, R0, 0x7610, R28 ;  /* 0x00007610001c7816 */ /* 0x001fe2000000001c */
[----:B------:R-:W-:Y:S05]  /*03a0*/  BRA `(.L_x_17570) ;  /* 0x00000bf000007947 */ /* 0x000fea0003800000 */
.L_x_17573:
        /* <DEDUP_REMOVED lines=9> */
.L_x_17576:
[----:B------:R-:W2:Y:S02]  /*0440*/  LDG.E.U16 R4, [R4.64] ;  /* 0x0000002404047981 */ /* 0x000ea4000c1e1500 */
[----:B--2---:R-:W-:-:S06]  /*0450*/  HADD2.F32 R0, -RZ, R4.H0_H0 ;  /* 0x20000004ff007230 */ /* 0x004fcc0000004100 */
[----:B------:R-:W0:Y:S02]  /*0460*/  F2I.FTZ.TRUNC.NTZ R0, R0 ;  /* 0x0000000000007305 */ /* 0x000e24000021f100 */
[----:B0-----:R-:W-:Y:S01]  /*0470*/  PRMT R28, R0, 0x7610, R28 ;  /* 0x00007610001c7816 */ /* 0x001fe2000000001c */
[----:B------:R-:W-:Y:S05]  /*0480*/  BRA `(.L_x_17570) ;  /* 0x00000b1000007947 */ /* 0x000fea0003800000 */
.L_x_17575:
[----:B------:R-:W2:Y:S02]  /*0490*/  LDG.E.64 R4, [R4.64] ;  /* 0x0000002404047981 */ /* 0x000ea4000c1e1b00 */
[----:B--2---:R0:W1:Y:S01]  /*04a0*/  F2I.F64.TRUNC R28, R4 ;  /* 0x00000004001c7311 */ /* 0x004062000030d100 */
[----:B------:R-:W-:Y:S05]  /*04b0*/  BRA `(.L_x_17570) ;  /* 0x00000ae000007947 */ /* 0x000fea0003800000 */
.L_x_17565:
        /* <DEDUP_REMOVED lines=12> */
.L_x_17579:
[----:B------:R-:W2:Y:S02]  /*0580*/  LDG.E.64 R4, [R4.64] ;  /* 0x0000002404047981 */ /* 0x000ea4000c1e1b00 */
[----:B--2---:R0:W1:Y:S01]  /*0590*/  F2I.F64.TRUNC R28, R4 ;  /* 0x00000004001c7311 */ /* 0x004062000030d100 */
[----:B------:R-:W-:Y:S05]  /*05a0*/  BRA `(.L_x_17570) ;  /* 0x000009f000007947 */ /* 0x000fea0003800000 */
.L_x_17578:
        /* <DEDUP_REMOVED lines=28> */
.L_x_17581:
        /* <DEDUP_REMOVED lines=16> */
.L_x_17580:
[----:B------:R-:W2:Y:S02]  /*0870*/  LDG.E.U16 R0, [R4.64] ;  /* 0x0000002404007981 */ /* 0x000ea4000c1e1500 */
[----:B--2---:R-:W-:-:S06]  /*0880*/  PRMT R0, RZ, 0x5410, R0 ;  /* 0x00005410ff007816 */ /* 0x004fcc0000000000 */
[----:B------:R-:W0:Y:S02]  /*0890*/  F2I.FTZ.TRUNC.NTZ R0, R0 ;  /* 0x0000000000007305 */ /* 0x000e24000021f100 */
[----:B0-----:R-:W-:Y:S01]  /*08a0*/  PRMT R28, R0, 0x7610, R28 ;  /* 0x00007610001c7816 */ /* 0x001fe2000000001c */
[----:B------:R-:W-:Y:S05]  /*08b0*/  BRA `(.L_x_17570) ;  /* 0x000006e000007947 */ /* 0x000fea0003800000 */
.L_x_17577:
        /* <DEDUP_REMOVED lines=10> */
.L_x_17584:
        /* <DEDUP_REMOVED lines=21> */
.L_x_17588:
[----:B------:R-:W-:Y:S05]  /*0ab0*/  BSYNC B1 ;  /* 0x0000000000017941 */ /* 0x000fea0003800000 */
.L_x_17587:
[----:B------:R-:W-:Y:S01]  /*0ac0*/  LEA R5, R0, 0x3b800000, 0x17 ;  /* 0x3b80000000057811 */ /* 0x000fe200078eb8ff */
[----:B------:R-:W-:-:S05]  /*0ad0*/  IMAD.SHL.U32 R0, R3, 0x100000, RZ ;  /* 0x0010000003007824 */ /* 0x000fca00078e00ff */
[----:B------:R-:W-:Y:S02]  /*0ae0*/  LOP3.LUT R0, R5, R0, R6, 0xfe, !PT ;  /* 0x0000000005007212 */ /* 0x000fe400078efe06 */
.L_x_17586:
[----:B------:R-:W-:Y:S05]  /*0af0*/  BSYNC B0 ;  /* 0x0000000000007941 */ /* 0x000fea0003800000 */
.L_x_17585:
[----:B------:R-:W0:Y:S02]  /*0b00*/  F2I.FTZ.TRUNC.NTZ R0, R0 ;  /* 0x0000000000007305 */ /* 0x000e24000021f100 */
[----:B0-----:R-:W-:Y:S01]  /*0b10*/  PRMT R28, R0, 0x7610, R28 ;  /* 0x00007610001c7816 */ /* 0x001fe2000000001c */
[----:B------:R-:W-:Y:S05]  /*0b20*/  BRA `(.L_x_17570) ;  /* 0x0000047000007947 */ /* 0x000fea0003800000 */
.L_x_17583:
        /* <DEDUP_REMOVED lines=21> */
.L_x_17592:
[----:B------:R-:W-:Y:S05]  /*0c80*/  BSYNC B1 ;  /* 0x0000000000017941 */ /* 0x000fea0003800000 */
.L_x_17591:
[----:B------:R-:W-:Y:S01]  /*0c90*/  LEA R5, R0, 0x37800000, 0x17 ;  /* 0x3780000000057811 */ /* 0x000fe200078eb8ff */
[----:B------:R-:W-:-:S05]  /*0ca0*/  IMAD.SHL.U32 R0, R3, 0x200000, RZ ;  /* 0x0020000003007824 */ /* 0x000fca00078e00ff */
[----:B------:R-:W-:Y:S02]  /*0cb0*/  LOP3.LUT R0, R5, R0, R6, 0xfe, !PT ;  /* 0x0000000005007212 */ /* 0x000fe400078efe06 */
.L_x_17590:
[----:B------:R-:W-:Y:S05]  /*0cc0*/  BSYNC B0 ;  /* 0x0000000000007941 */ /* 0x000fea0003800000 */
.L_x_17589:
[----:B------:R-:W0:Y:S02]  /*0cd0*/  F2I.FTZ.TRUNC.NTZ R0, R0 ;  /* 0x0000000000007305 */ /* 0x000e24000021f100 */
[----:B0-----:R-:W-:Y:S01]  /*0ce0*/  PRMT R28, R0, 0x7610, R28 ;  /* 0x00007610001c7816 */ /* 0x001fe2000000001c */
[----:B------:R-:W-:Y:S05]  /*0cf0*/  BRA `(.L_x_17570) ;  /* 0x000002a000007947 */ /* 0x000fea0003800000 */
.L_x_17582:
        /* <DEDUP_REMOVED lines=14> */
.L_x_17596:
[----:B------:R-:W-:Y:S05]  /*0de0*/  BSYNC B0 ;  /* 0x0000000000007941 */ /* 0x000fea0003800000 */
.L_x_17595:
[----:B------:R-:W0:Y:S02]  /*0df0*/  F2I.FTZ.TRUNC.NTZ R0, R0 ;  /* 0x0000000000007305 */ /* 0x000e24000021f100 */
[----:B0-----:R-:W-:Y:S01]  /*0e00*/  PRMT R28, R0, 0x7610, R28 ;  /* 0x00007610001c7816 */ /* 0x001fe2000000001c */
[----:B------:R-:W-:Y:S05]  /*0e10*/  BRA `(.L_x_17570) ;  /* 0x0000018000007947 */ /* 0x000fea0003800000 */
.L_x_17569:
        /* <DEDUP_REMOVED lines=21> */
.L_x_17594:
[----:B------:R0:W5:Y:S01]  /*0f70*/  LDG.E.U8 R28, [R4.64] ;  /* 0x00000024041c7981 */ /* 0x000162000c1e1100 */
[----:B------:R-:W-:Y:S05]  /*0f80*/  BRA `(.L_x_17570) ;  /* 0x0000001000007947 */ /* 0x000fea0003800000 */
.L_x_17593:
[----:B------:R0:W5:Y:S02]  /*0f90*/  LDG.E.U8 R28, [R4.64] ;  /* 0x00000024041c7981 */ /* 0x000164000c1e1100 */
.L_x_17570:
        /* <DEDUP_REMOVED lines=16> */
.L_x_17600:
[----:B------:R0:W5:Y:S01]  /*10a0*/  LDG.E.U8 R27, [R4.64] ;  /* 0x00000024041b7981 */ /* 0x000162000c1e1100 */
[----:B------:R-:W-:Y:S05]  /*10b0*/  BRA `(.L_x_17602) ;  /* 0x00000d8000007947 */ /* 0x000fea0003800000 */
.L_x_17599:
        /* <DEDUP_REMOVED lines=8> */
.L_x_17604:
[----:B------:R0:W5:Y:S01]  /*1140*/  LDG.E.U8 R27, [R4.64] ;  /* 0x00000024041b7981 */ /* 0x000162000c1e1100 */
[----:B------:R-:W-:Y:S05]  /*1150*/  BRA `(.L_x_17602) ;  /* 0x00000ce000007947 */ /* 0x000fea0003800000 */
.L_x_17603:
[----:B------:R0:W5:Y:S01]  /*1160*/  LDG.E.U16 R27, [R4.64] ;  /* 0x00000024041b7981 */ /* 0x000162000c1e1500 */
[----:B------:R-:W-:Y:S05]  /*1170*/  BRA `(.L_x_17602) ;  /* 0x00000cc000007947 */ /* 0x000fea0003800000 */
.L_x_17598:
        /* <DEDUP_REMOVED lines=9> */
.L_x_17606:
[----:B------:R-:W2:Y:S02]  /*1210*/  LDG.E.U16 R0, [R4.64] ;  /* 0x0000002404007981 */ /* 0x000ea4000c1e1500 */
[----:B--2---:R-:W-:-:S06]  /*1220*/  HADD2.F32 R0, -RZ, R0.H0_H0 ;  /* 0x20000000ff007230 */ /* 0x004fcc0000004100 */
[----:B------:R-:W0:Y:S02]  /*1230*/  F2I.FTZ.TRUNC.NTZ R0, R0 ;  /* 0x0000000000007305 */ /* 0x000e24000021f100 */
[----:B0-----:R-:W-:Y:S01]  /*1240*/  PRMT R27, R0, 0x7610, R27 ;  /* 0x00007610001b7816 */ /* 0x001fe2000000001b */
[----:B------:R-:W-:Y:S05]  /*1250*/  BRA `(.L_x_17602) ;  /* 0x00000be000007947 */ /* 0x000fea0003800000 */
.L_x_17605:
        /* <DEDUP_REMOVED lines=9> */
.L_x_17608:
[----:B------:R-:W2:Y:S02]  /*12f0*/  LDG.E.U16 R4, [R4.64] ;  /* 0x0000002404047981 */ /* 0x000ea4000c1e1500 */
[----:B--2---:R-:W-:-:S06]  /*1300*/  HADD2.F32 R0, -RZ, R4.H0_H0 ;  /* 0x20000004ff007230 */ /* 0x004fcc0000004100 */
[----:B------:R-:W0:Y:S02]  /*1310*/  F2I.FTZ.TRUNC.NTZ R0, R0 ;  /* 0x0000000000007305 */ /* 0x000e24000021f100 */
[----:B0-----:R-:W-:Y:S01]  /*1320*/  PRMT R27, R0, 0x7610, R27 ;  /* 0x00007610001b7816 */ /* 0x001fe2000000001b */
[----:B------:R-:W-:Y:S05]  /*1330*/  BRA `(.L_x_17602) ;  /* 0x00000b0000007947 */ /* 0x000fea0003800000 */
.L_x_17607:
[----:B------:R-:W2:Y:S02]  /*1340*/  LDG.E.64 R4, [R4.64] ;  /* 0x0000002404047981 */ /* 0x000ea4000c1e1b00 */
[----:B--2---:R0:W2:Y:S01]  /*1350*/  F2I.F64.TRUNC R27, R4 ;  /* 0x00000004001b7311 */ /* 0x0040a2000030d100 */
[----:B------:R-:W-:Y:S05]  /*1360*/  BRA `(.L_x_17602) ;  /* 0x00000ad000007947 */ /* 0x000fea0003800000 */
.L_x_17597:
        /* <DEDUP_REMOVED lines=12> */
.L_x_17611:
[----:B------:R-:W2:Y:S02]  /*1430*/  LDG.E.64 R4, [R4.64] ;  /* 0x0000002404047981 */ /* 0x000ea4000c1e1b00 */
[----:B--2---:R0:W2:Y:S01]  /*1440*/  F2I.F64.TRUNC R27, R4 ;  /* 0x00000004001b7311 */ /* 0x0040a2000030d100 */
[----:B------:R-:W-:Y:S05]  /*1450*/  BRA `(.L_x_17602) ;  /* 0x000009e000007947 */ /* 0x000fea0003800000 */
.L_x_17610:
        /* <DEDUP_REMOVED lines=28> */
.L_x_17613:
        /* <DEDUP_REMOVED lines=15> */
.L_x_17612:
[----:B------:R-:W2:Y:S02]  /*1710*/  LDG.E.U16 R0, [R4.64] ;  /* 0x0000002404007981 */ /* 0x000ea4000c1e1500 */
[----:B--2---:R-:W-:-:S06]  /*1720*/  PRMT R0, RZ, 0x5410, R0 ;  /* 0x00005410ff007816 */ /* 0x004fcc0000000000 */
[----:B------:R-:W0:Y:S02]  /*1730*/  F2I.FTZ.TRUNC.NTZ R0, R0 ;  /* 0x0000000000007305 */ /* 0x000e24000021f100 */
[----:B0-----:R-:W-:Y:S01]  /*1740*/  PRMT R27, R0, 0x7610, R27 ;  /* 0x00007610001b7816 */ /* 0x001fe2000000001b */
[----:B------:R-:W-:Y:S05]  /*1750*/  BRA `(.L_x_17602) ;  /* 0x000006e000007947 */ /* 0x000fea0003800000 */
.L_x_17609:
        /* <DEDUP_REMOVED lines=10> */
.L_x_17616:
        /* <DEDUP_REMOVED lines=21> */
.L_x_17620:
[----:B------:R-:W-:Y:S05]  /*1950*/  BSYNC B1 ;  /* 0x0000000000017941 */ /* 0x000fea0003800000 */
.L_x_17619:
[----:B------:R-:W-:Y:S01]  /*1960*/  LEA R5, R0, 0x3b800000, 0x17 ;  /* 0x3b80000000057811 */ /* 0x000fe200078eb8ff */
[----:B------:R-:W-:-:S05]  /*1970*/  IMAD.SHL.U32 R0, R3, 0x100000, RZ ;  /* 0x0010000003007824 */ /* 0x000fca00078e00ff */
[----:B------:R-:W-:Y:S02]  /*1980*/  LOP3.LUT R0, R5, R0, R6, 0xfe, !PT ;  /* 0x0000000005007212 */ /* 0x000fe400078efe06 */
.L_x_17618:
[----:B------:R-:W-:Y:S05]  /*1990*/  BSYNC B0 ;  /* 0x0000000000007941 */ /* 0x000fea0003800000 */
.L_x_17617:
[----:B------:R-:W0:Y:S02]  /*19a0*/  F2I.FTZ.TRUNC.NTZ R0, R0 ;  /* 0x0000000000007305 */ /* 0x000e24000021f100 */
[----:B0-----:R-:W-:Y:S01]  /*19b0*/  PRMT R27, R0, 0x7610, R27 ;  /* 0x00007610001b7816 */ /* 0x001fe2000000001b */
[----:B------:R-:W-:Y:S05]  /*19c0*/  BRA `(.L_x_17602) ;  /* 0x0000047000007947 */ /* 0x000fea0003800000 */
.L_x_17615:
        /* <DEDUP_REMOVED lines=21> */
.L_x_17624:
[----:B------:R-:W-:Y:S05]  /*1b20*/  BSYNC B1 ;  /* 0x0000000000017941 */ /* 0x000fea0003800000 */
.L_x_17623:
[----:B------:R-:W-:Y:S01]  /*1b30*/  LEA R5, R0, 0x37800000, 0x17 ;  /* 0x3780000000057811 */ /* 0x000fe200078eb8ff */
[----:B------:R-:W-:-:S05]  /*1b40*/  IMAD.SHL.U32 R0, R3, 0x200000, RZ ;  /* 0x0020000003007824 */ /* 0x000fca00078e00ff */
[----:B------:R-:W-:Y:S02]  /*1b50*/  LOP3.LUT R0, R5, R0, R6, 0xfe, !PT ;  /* 0x0000000005007212 */ /* 0x000fe400078efe06 */
.L_x_17622:
[----:B------:R-:W-:Y:S05]  /*1b60*/  BSYNC B0 ;  /* 0x0000000000007941 */ /* 0x000fea0003800000 */
.L_x_17621:
[----:B------:R-:W0:Y:S02]  /*1b70*/  F2I.FTZ.TRUNC.NTZ R0, R0 ;  /* 0x0000000000007305 */ /* 0x000e24000021f100 */
[----:B0-----:R-:W-:Y:S01]  /*1b80*/  PRMT R27, R0, 0x7610, R27 ;  /* 0x00007610001b7816 */ /* 0x001fe2000000001b */
[----:B------:R-:W-:Y:S05]  /*1b90*/  BRA `(.L_x_17602) ;  /* 0x000002a000007947 */ /* 0x000fea0003800000 */
.L_x_17614:
        /* <DEDUP_REMOVED lines=14> */
.L_x_17628:
[----:B------:R-:W-:Y:S05]  /*1c80*/  BSYNC B0 ;  /* 0x0000000000007941 */ /* 0x000fea0003800000 */
.L_x_17627:
[----:B------:R-:W0:Y:S02]  /*1c90*/  F2I.FTZ.TRUNC.NTZ R0, R0 ;  /* 0x0000000000007305 */ /* 0x000e24000021f100 */
[----:B0-----:R-:W-:Y:S01]  /*1ca0*/  PRMT R27, R0, 0x7610, R27 ;  /* 0x00007610001b7816 */ /* 0x001fe2000000001b */
[----:B------:R-:W-:Y:S05]  /*1cb0*/  BRA `(.L_x_17602) ;  /* 0x0000018000007947 */ /* 0x000fea0003800000 */
.L_x_17601:
        /* <DEDUP_REMOVED lines=21> */
.L_x_17626:
[----:B------:R0:W5:Y:S01]  /*1e10*/  LDG.E.U8 R27, [R4.64] ;  /* 0x00000024041b7981 */ /* 0x000162000c1e1100 */
[----:B------:R-:W-:Y:S05]  /*1e20*/  BRA `(.L_x_17602) ;  /* 0x0000001000007947 */ /* 0x000fea0003800000 */
.L_x_17625:
[----:B------:R0:W5:Y:S02]  /*1e30*/  LDG.E.U8 R27, [R4.64] ;  /* 0x00000024041b7981 */ /* 0x000164000c1e1100 */
.L_x_17602:
[----:B------:R-:W3:Y:S02]  /*1e40*/  S2R R17, SR_TID.X ;  /* 0x0000000000117919 */ /* 0x000ee40000002100 */
[----:B---3--:R-:W-:Y:S02]  /*1e50*/  IADD3 R17, R17, 0x80, RZ ;  /* 0x0000008011117810 */ /* 0x008fe40007ffe0ff */
.L_x_17564:
[----:B-1-3--:R-:W-:Y:S05]  /*1e60*/  BSYNC B6 ;  /* 0x0000000000067941 */ /* 0x00afea0003800000 */
.L_x_17563:
        /* <DEDUP_REMOVED lines=21> */
.L_x_17634:
[----:B------:R0:W5:Y:S01]  /*1fc0*/  LDG.E.U8 R29, [R4.64] ;  /* 0x00000024041d7981 */ /* 0x000162000c1e1100 */
[----:B------:R-:W-:Y:S05]  /*1fd0*/  BRA `(.L_x_17636) ;  /* 0x00000d8000007947 */ /* 0x000fea0003800000 */
.L_x_17633:
        /* <DEDUP_REMOVED lines=8> */
.L_x_17638:
[----:B------:R0:W5:Y:S01]  /*2060*/  LDG.E.U8 R29, [R4.64] ;  /* 0x00000024041d7981 */ /* 0x000162000c1e1100 */
[----:B------:R-:W-:Y:S05]  /*2070*/  BRA `(.L_x_17636) ;  /* 0x00000ce000007947 */ /* 0x000fea0003800000 */
.L_x_17637:
[----:B------:R0:W5:Y:S01]  /*2080*/  LDG.E.U16 R29, [R4.64] ;  /* 0x00000024041d7981 */ /* 0x000162000c1e1500 */
[----:B------:R-:W-:Y:S05]  /*2090*/  BRA `(.L_x_17636) ;  /* 0x00000cc000007947 */ /* 0x000fea0003800000 */
.L_x_17632:
        /* <DEDUP_REMOVED lines=9> */
.L_x_17640:
[----:B------:R-:W3:Y:S02]  /*2130*/  LDG.E.U16 R0, [R4.64] ;  /* 0x0000002404007981 */ /* 0x000ee4000c1e1500 */
[----:B---3--:R-:W-:-:S06]  /*2140*/  HADD2.F32 R0, -RZ, R0.H0_H0 ;  /* 0x20000000ff007230 */ /* 0x008fcc0000004100 */
[----:B------:R-:W0:Y:S02]  /*2150*/  F2I.FTZ.TRUNC.NTZ R0, R0 ;  /* 0x0000000000007305 */ /* 0x000e24000021f100 */
[----:B0-----:R-:W-:Y:S01]  /*2160*/  PRMT R29, R0, 0x7610, R29 ;  /* 0x00007610001d7816 */ /* 0x001fe2000000001d */
[----:B------:R-:W-:Y:S05]  /*2170*/  BRA `(.L_x_17636) ;  /* 0x00000be000007947 */ /* 0x000fea0003800000 */
.L_x_17639:
        /* <DEDUP_REMOVED lines=9> */
.L_x_17642:
[----:B------:R-:W3:Y:S02]  /*2210*/  LDG.E.U16 R4, [R4.64] ;  /* 0x0000002404047981 */ /* 0x000ee4000c1e1500 */
[----:B---3--:R-:W-:-:S06]  /*2220*/  HADD2.F32 R0, -RZ, R4.H0_H0 ;  /* 0x20000004ff007230 */ /* 0x008fcc0000004100 */
[----:B------:R-:W0:Y:S02]  /*2230*/  F2I.FTZ.TRUNC.NTZ R0, R0 ;  /* 0x0000000000007305 */ /* 0x000e24000021f100 */
[----:B0-----:R-:W-:Y:S01]  /*2240*/  PRMT R29, R0, 0x7610, R29 ;  /* 0x00007610001d7816 */ /* 0x001fe2000000001d */
[----:B------:R-:W-:Y:S05]  /*2250*/  BRA `(.L_x_17636) ;  /* 0x00000b0000007947 */ /* 0x000fea0003800000 */
.L_x_17641:
[----:B------:R-:W3:Y:S02]  /*2260*/  LDG.E.64 R4, [R4.64] ;  /* 0x0000002404047981 */ /* 0x000ee4000c1e1b00 */
[----:B---3--:R0:W1:Y:S01]  /*2270*/  F2I.F64.TRUNC R29, R4 ;  /* 0x00000004001d7311 */ /* 0x008062000030d100 */
[----:B------:R-:W-:Y:S05]  /*2280*/  BRA `(.L_x_17636) ;  /* 0x00000ad000007947 */ /* 0x000fea0003800000 */
.L_x_17631:
        /* <DEDUP_REMOVED lines=12> */
.L_x_17645:
[----:B------:R-:W3:Y:S02]  /*2350*/  LDG.E.64 R4, [R4.64] ;  /* 0x0000002404047981 */ /* 0x000ee4000c1e1b00 */
[----:B---3--:R0:W1:Y:S01]  /*2360*/  F2I.F64.TRUNC R29, R4 ;  /* 0x00000004001d7311 */ /* 0x008062000030d100 */
[----:B------:R-:W-:Y:S05]  /*2370*/  BRA `(.L_x_17636) ;  /* 0x000009e000007947 */ /* 0x000fea0003800000 */
.L_x_17644:
        /* <DEDUP_REMOVED lines=28> */
.L_x_17647:
        /* <DEDUP_REMOVED lines=15> */
.L_x_17646:
[----:B------:R-:W3:Y:S02]  /*2630*/  LDG.E.U16 R0, [R4.64] ;  /* 0x0000002404007981 */ /* 0x000ee4000c1e1500 */
[----:B---3--:R-:W-:-:S06]  /*2640*/  PRMT R0, RZ, 0x5410, R0 ;  /* 0x00005410ff007816 */ /* 0x008fcc0000000000 */
[----:B------:R-:W0:Y:S02]  /*2650*/  F2I.FTZ.TRUNC.NTZ R0, R0 ;  /* 0x0000000000007305 */ /* 0x000e24000021f100 */
[----:B0-----:R-:W-:Y:S01]  /*2660*/  PRMT R29, R0, 0x7610, R29 ;  /* 0x00007610001d7816 */ /* 0x001fe2000000001d */
[----:B------:R-:W-:Y:S05]  /*2670*/  BRA `(.L_x_17636) ;  /* 0x000006e000007947 */ /* 0x000fea0003800000 */
.L_x_17643:
        /* <DEDUP_REMOVED lines=10> */
.L_x_17650:
        /* <DEDUP_REMOVED lines=21> */
.L_x_17654:
[----:B------:R-:W-:Y:S05]  /*2870*/  BSYNC B1 ;  /* 0x0000000000017941 */ /* 0x000fea0003800000 */
.L_x_17653:
[----:B------:R-:W-:Y:S01]  /*2880*/  LEA R5, R0, 0x3b800000, 0x17 ;  /* 0x3b80000000057811 */ /* 0x000fe200078eb8ff */
[----:B------:R-:W-:-:S05]  /*2890*/  IMAD.SHL.U32 R0, R3, 0x100000, RZ ;  /* 0x0010000003007824 */ /* 0x000fca00078e00ff */
[----:B------:R-:W-:Y:S02]  /*28a0*/  LOP3.LUT R0, R5, R0, R6, 0xfe, !PT ;  /* 0x0000000005007212 */ /* 0x000fe400078efe06 */
.L_x_17652:
[----:B------:R-:W-:Y:S05]  /*28b0*/  BSYNC B0 ;  /* 0x0000000000007941 */ /* 0x000fea0003800000 */
.L_x_17651:
[----:B------:R-:W0:Y:S02]  /*28c0*/  F2I.FTZ.TRUNC.NTZ R0, R0 ;  /* 0x0000000000007305 */ /* 0x000e24000021f100 */
[----:B0-----:R-:W-:Y:S01]  /*28d0*/  PRMT R29, R0, 0x7610, R29 ;  /* 0x00007610001d7816 */ /* 0x001fe2000000001d */
[----:B------:R-:W-:Y:S05]  /*28e0*/  BRA `(.L_x_17636) ;  /* 0x0000047000007947 */ /* 0x000fea0003800000 */
.L_x_17649:
        /* <DEDUP_REMOVED lines=21> */
.L_x_17658:
[----:B------:R-:W-:Y:S05]  /*2a40*/  BSYNC B1 ;  /* 0x0000000000017941 */ /* 0x000fea0003800000 */
.L_x_17657:
[----:B------:R-:W-:Y:S01]  /*2a50*/  LEA R5, R0, 0x37800000, 0x17 ;  /* 0x3780000000057811 */ /* 0x000fe200078eb8ff */
[----:B------:R-:W-:-:S05]  /*2a60*/  IMAD.SHL.U32 R0, R3, 0x200000, RZ ;  /* 0x0020000003007824 */ /* 0x000fca00078e00ff */
[----:B------:R-:W-:Y:S02]  /*2a70*/  LOP3.LUT R0, R5, R0, R6, 0xfe, !PT ;  /* 0x0000000005007212 */ /* 0x000fe400078efe06 */
.L_x_17656:
[----:B------:R-:W-:Y:S05]  /*2a80*/  BSYNC B0 ;  /* 0x0000000000007941 */ /* 0x000fea0003800000 */
.L_x_17655:
[----:B------:R-:W0:Y:S02]  /*2a90*/  F2I.FTZ.TRUNC.NTZ R0, R0 ;  /* 0x0000000000007305 */ /* 0x000e24000021f100 */
[----:B0-----:R-:W-:Y:S01]  /*2aa0*/  PRMT R29, R0, 0x7610, R29 ;  /* 0x00007610001d7816 */ /* 0x001fe2000000001d */
[----:B------:R-:W-:Y:S05]  /*2ab0*/  BRA `(.L_x_17636) ;  /* 0x000002a000007947 */ /* 0x000fea0003800000 */
.L_x_17648:
        /* <DEDUP_REMOVED lines=14> */
.L_x_17662:
[----:B------:R-:W-:Y:S05]  /*2ba0*/  BSYNC B0 ;  /* 0x0000000000007941 */ /* 0x000fea0003800000 */
.L_x_17661:
[----:B------:R-:W0:Y:S02]  /*2bb0*/  F2I.FTZ.TRUNC.NTZ R0, R0 ;  /* 0x0000000000007305 */ /* 0x000e24000021f100 */
[----:B0-----:R-:W-:Y:S01]  /*2bc0*/  PRMT R29, R0, 0x7610, R29 ;  /* 0x00007610001d7816 */ /* 0x001fe2000000001d */
[----:B------:R-:W-:Y:S05]  /*2bd0*/  BRA `(.L_x_17636) ;  /* 0x0000018000007947 */ /* 0x000fea0003800000 */
.L_x_17635:
        /* <DEDUP_REMOVED lines=21> */
.L_x_17660:
[----:B------:R0:W5:Y:S01]  /*2d30*/  LDG.E.U8 R29, [R4.64] ;  /* 0x00000024041d7981 */ /* 0x000162000c1e1100 */
[----:B------:R-:W-:Y:S05]  /*2d40*/  BRA `(.L_x_17636) ;  /* 0x0000001000007947 */ /* 0x000fea0003800000 */
.L_x_17659:
[----:B------:R0:W5:Y:S02]  /*2d50*/  LDG.E.U8 R29, [R4.64] ;  /* 0x00000024041d7981 */ /* 0x000164000c1e1100 */
.L_x_17636:
        /* <DEDUP_REMOVED lines=16> */
.L_x_17666:
[----:B------:R0:W5:Y:S01]  /*2e60*/  LDG.E.U8 R22, [R4.64] ;  /* 0x0000002404167981 */ /* 0x000162000c1e1100 */
[----:B------:R-:W-:Y:S05]  /*2e70*/  BRA `(.L_x_17668) ;  /* 0x00000d8000007947 */ /* 0x000fea0003800000 */
.L_x_17665:
        /* <DEDUP_REMOVED lines=8> */
.L_x_17670:
[----:B------:R0:W5:Y:S01]  /*2f00*/  LDG.E.U8 R22, [R4.64] ;  /* 0x0000002404167981 */ /* 0x000162000c1e1100 */
[----:B------:R-:W-:Y:S05]  /*2f10*/  BRA `(.L_x_17668) ;  /* 0x00000ce000007947 */ /* 0x000fea0003800000 */
.L_x_17669:
[----:B------:R0:W5:Y:S01]  /*2f20*/  LDG.E.U16 R22, [R4.64] ;  /* 0x0000002404167981 */ /* 0x000162000c1e1500 */
[----:B------:R-:W-:Y:S05]  /*2f30*/  BRA `(.L_x_17668) ;  /* 0x00000cc000007947 */ /* 0x000fea0003800000 */
.L_x_17664:
        /* <DEDUP_REMOVED lines=9> */
.L_x_17672:
[----:B------:R-:W3:Y:S02]  /*2fd0*/  LDG.E.U16 R0, [R4.64] ;  /* 0x0000002404007981 */ /* 0x000ee4000c1e1500 */
[----:B---3--:R-:W-:-:S06]  /*2fe0*/  HADD2.F32 R0, -RZ, R0.H0_H0 ;  /* 0x20000000ff007230 */ /* 0x008fcc0000004100 */
[----:B------:R-:W0:Y:S02]  /*2ff0*/  F2I.FTZ.TRUNC.NTZ R0, R0 ;  /* 0x0000000000007305 */ /* 0x000e24000021f100 */
[----:B0-----:R-:W-:Y:S01]  /*3000*/  PRMT R22, R0, 0x7610, R22 ;  /* 0x0000761000167816 */ /* 0x001fe20000000016 */
[----:B------:R-:W-:Y:S05]  /*3010*/  BRA `(.L_x_17668) ;  /* 0x00000be000007947 */ /* 0x000fea0003800000 */
.L_x_17671:
        /* <DEDUP_REMOVED lines=9> */
.L_x_17674:
[----:B------:R-:W3:Y:S02]  /*30b0*/  LDG.E.U16 R4, [R4.64] ;  /* 0x0000002404047981 */ /* 0x000ee4000c1e1500 */
[----:B---3--:R-:W-:-:S06]  /*30c0*/  HADD2.F32 R0, -RZ, R4.H0_H0 ;  /* 0x20000004ff007230 */ /* 0x008fcc0000004100 */
[----:B------:R-:W0:Y:S02]  /*30d0*/  F2I.FTZ.TRUNC.NTZ R0, R0 ;  /* 0x0000000000007305 */ /* 0x000e24000021f100 */
[----:B0-----:R-:W-:Y:S01]  /*30e0*/  PRMT R22, R0, 0x7610, R22 ;  /* 0x0000761000167816 */ /* 0x001fe20000000016 */
[----:B------:R-:W-:Y:S05]  /*30f0*/  BRA `(.L_x_17668) ;  /* 0x00000b0000007947 */ /* 0x000fea0003800000 */
.L_x_17673:
[----:B------:R-:W3:Y:S02]  /*3100*/  LDG.E.64 R4, [R4.64] ;  /* 0x0000002404047981 */ /* 0x000ee4000c1e1b00 */
[----:B---3--:R0:W3:Y:S01]  /*3110*/  F2I.F64.TRUNC R22, R4 ;  /* 0x0000000400167311 */ /* 0x0080e2000030d100 */
[----:B------:R-:W-:Y:S05]  /*3120*/  BRA `(.L_x_17668) ;  /* 0x00000ad000007947 */ /* 0x000fea0003800000 */
.L_x_17663:
        /* <DEDUP_REMOVED lines=12> */
.L_x_17677:
[----:B------:R-:W3:Y:S02]  /*31f0*/  LDG.E.64 R4, [R4.64] ;  /* 0x0000002404047981 */ /* 0x000ee4000c1e1b00 */
[----:B---3--:R0:W3:Y:S01]  /*3200*/  F2I.F64.TRUNC R22, R4 ;  /* 0x0000000400167311 */ /* 0x0080e2000030d100 */
[----:B------:R-:W-:Y:S05]  /*3210*/  BRA `(.L_x_17668) ;  /* 0x000009e000007947 */ /* 0x000fea0003800000 */
.L_x_17676:
        /* <DEDUP_REMOVED lines=28> */
.L_x_17679:
        /* <DEDUP_REMOVED lines=15> */
.L_x_17678:
[----:B------:R-:W3:Y:S02]  /*34d0*/  LDG.E.U16 R0, [R4.64] ;  /* 0x0000002404007981 */ /* 0x000ee4000c1e1500 */
[----:B---3--:R-:W-:-:S06]  /*34e0*/  PRMT R0, RZ, 0x5410, R0 ;  /* 0x00005410ff007816 */ /* 0x008fcc0000000000 */
[----:B------:R-:W0:Y:S02]  /*34f0*/  F2I.FTZ.TRUNC.NTZ R0, R0 ;  /* 0x0000000000007305 */ /* 0x000e24000021f100 */
[----:B0-----:R-:W-:Y:S01]  /*3500*/  PRMT R22, R0, 0x7610, R22 ;  /* 0x0000761000167816 */ /* 0x001fe20000000016 */
[----:B------:R-:W-:Y:S05]  /*3510*/  BRA `(.L_x_17668) ;  /* 0x000006e000007947 */ /* 0x000fea0003800000 */
.L_x_17675:
        /* <DEDUP_REMOVED lines=10> */
.L_x_17682:
        /* <DEDUP_REMOVED lines=21> */
.L_x_17686:
[----:B------:R-:W-:Y:S05]  /*3710*/  BSYNC B1 ;  /* 0x0000000000017941 */ /* 0x000fea0003800000 */
.L_x_17685:
[----:B------:R-:W-:Y:S01]  /*3720*/  LEA R5, R0, 0x3b800000, 0x17 ;  /* 0x3b80000000057811 */ /* 0x000fe200078eb8ff */
[----:B------:R-:W-:-:S05]  /*3730*/  IMAD.SHL.U32 R0, R3, 0x100000, RZ ;  /* 0x0010000003007824 */ /* 0x000fca00078e00ff */
[----:B------:R-:W-:Y:S02]  /*3740*/  LOP3.LUT R0, R5, R0, R6, 0xfe, !PT ;  /* 0x0000000005007212 */ /* 0x000fe400078efe06 */
.L_x_17684:
[----:B------:R-:W-:Y:S05]  /*3750*/  BSYNC B0 ;  /* 0x0000000000007941 */ /* 0x000fea0003800000 */
.L_x_17683:
[----:B------:R-:W0:Y:S02]  /*3760*/  F2I.FTZ.TRUNC.NTZ R0, R0 ;  /* 0x0000000000007305 */ /* 0x000e24000021f100 */
[----:B0-----:R-:W-:Y:S01]  /*3770*/  PRMT R22, R0, 0x7610, R22 ;  /* 0x0000761000167816 */ /* 0x001fe20000000016 */
[----:B------:R-:W-:Y:S05]  /*3780*/  BRA `(.L_x_17668) ;  /* 0x0000047000007947 */ /* 0x000fea0003800000 */
.L_x_17681:
        /* <DEDUP_REMOVED lines=21> */
.L_x_17690:
[----:B------:R-:W-:Y:S05]  /*38e0*/  BSYNC B1 ;  /* 0x0000000000017941 */ /* 0x000fea0003800000 */
.L_x_17689:
[----:B------:R-:W-:Y:S01]  /*38f0*/  LEA R5, R0, 0x37800000, 0x17 ;  /* 0x3780000000057811 */ /* 0x000fe200078eb8ff */
[----:B------:R-:W-:-:S05]  /*3900*/  IMAD.SHL.U32 R0, R3, 0x200000, RZ ;  /* 0x0020000003007824 */ /* 0x000fca00078e00ff */
[----:B------:R-:W-:Y:S02]  /*3910*/  LOP3.LUT R0, R5, R0, R6, 0xfe, !PT ;  /* 0x0000000005007212 */ /* 0x000fe400078efe06 */
.L_x_17688:
[----:B------:R-:W-:Y:S05]  /*3920*/  BSYNC B0 ;  /* 0x0000000000007941 */ /* 0x000fea0003800000 */
.L_x_17687:
[----:B------:R-:W0:Y:S02]  /*3930*/  F2I.FTZ.TRUNC.NTZ R0, R0 ;  /* 0x0000000000007305 */ /* 0x000e24000021f100 */
[----:B0-----:R-:W-:Y:S01]  /*3940*/  PRMT R22, R0, 0x7610, R22 ;  /* 0x0000761000167816 */ /* 0x001fe20000000016 */
[----:B------:R-:W-:Y:S05]  /*3950*/  BRA `(.L_x_17668) ;  /* 0x000002a000007947 */ /* 0x000fea0003800000 */
.L_x_17680:
        /* <DEDUP_REMOVED lines=14> */
.L_x_17694:
[----:B------:R-:W-:Y:S05]  /*3a40*/  BSYNC B0 ;  /* 0x0000000000007941 */ /* 0x000fea0003800000 */
.L_x_17693:
[----:B------:R-:W0:Y:S02]  /*3a50*/  F2I.FTZ.TRUNC.NTZ R0, R0 ;  /* 0x0000000000007305 */ /* 0x000e24000021f100 */
[----:B0-----:R-:W-:Y:S01]  /*3a60*/  PRMT R22, R0, 0x7610, R22 ;  /* 0x0000761000167816 */ /* 0x001fe20000000016 */
[----:B------:R-:W-:Y:S05]  /*3a70*/  BRA `(.L_x_17668) ;  /* 0x0000018000007947 */ /* 0x000fea0003800000 */
.L_x_17667:
        /* <DEDUP_REMOVED lines=21> */
.L_x_17692:
[----:B------:R0:W5:Y:S01]  /*3bd0*/  LDG.E.U8 R22, [R4.64] ;  /* 0x0000002404167981 */ /* 0x000162000c1e1100 */
[----:B------:R-:W-:Y:S05]  /*3be0*/  BRA `(.L_x_17668) ;  /* 0x0000001000007947 */ /* 0x000fea0003800000 */
.L_x_17691:
[----:B------:R0:W5:Y:S02]  /*3bf0*/  LDG.E.U8 R22, [R4.64] ;  /* 0x0000002404167981 */ /* 0x000164000c1e1100 */
.L_x_17668:
[----:B------:R-:W-:-:S03]  /*3c00*/  IADD3 R17, R17, 0x80, RZ ;  /* 0x0000008011117810 */ /* 0x000fc60007ffe0ff */
.L_x_17630:
[----:B------:R-:W-:Y:S05]  /*3c10*/  BSYNC B6 ;  /* 0x0000000000067941 */ /* 0x000fea0003800000 */
.L_x_17629:
        /* <DEDUP_REMOVED lines=23> */
.L_x_17700:
[----:B------:R0:W5:Y:S01]  /*3d90*/  LDG.E.U8 R19, [R4.64] ;  /* 0x0000002404137981 */ /* 0x000162000c1e1100 */
[----:B------:R-:W-:Y:S05]  /*3da0*/  BRA `(.L_x_17702) ;  /* 0x00000d8000007947 */ /* 0x000fea0003800000 */
.L_x_17699:
        /* <DEDUP_REMOVED lines=8> */
.L_x_17704:
[----:B------:R0:W5:Y:S01]  /*3e30*/  LDG.E.U8 R19, [R4.64] ;  /* 0x0000002404137981 */ /* 0x000162000c1e1100 */
[----:B------:R-:W-:Y:S05]  /*3e40*/  BRA `(.L_x_17702) ;  /* 0x00000ce000007947 */ /* 0x000fea0003800000 */
.L_x_17703:
[----:B------:R0:W5:Y:S01]  /*3e50*/  LDG.E.U16 R19, [R4.64] ;  /* 0x0000002404137981 */ /* 0x000162000c1e1500 */
[----:B------:R-:W-:Y:S05]  /*3e60*/  BRA `(.L_x_17702) ;  /* 0x00000cc000007947 */ /* 0x000fea0003800000 */
.L_x_17698:
        /* <DEDUP_REMOVED lines=9> */
.L_x_17706:
[----:B------:R-:W4:Y:S02]  /*3f00*/  LDG.E.U16 R0, [R4.64] ;  /* 0x0000002404007981 */ /* 0x000f24000c1e1500 */
[----:B----4-:R-:W-:-:S06]  /*3f10*/  HADD2.F32 R0, -RZ, R0.H0_H0 ;  /* 0x20000000ff007230 */ /* 0x010fcc0000004100 */
[----:B------:R-:W0:Y:S02]  /*3f20*/  F2I.FTZ.TRUNC.NTZ R0, R0 ;  /* 0x0000000000007305 */ /* 0x000e24000021f100 */
[----:B0-----:R-:W-:Y:S01]  /*3f30*/  PRMT R19, R0, 0x7610, R19 ;  /* 0x0000761000137816 */ /* 0x001fe20000000013 */
[----:B------:R-:W-:Y:S05]  /*3f40*/  BRA `(.L_x_17702) ;  /* 0x00000be000007947 */ /* 0x000fea0003800000 */
.L_x_17705:
        /* <DEDUP_REMOVED lines=9> */
.L_x_17708:
[----:B------:R-:W4:Y:S02]  /*3fe0*/  LDG.E.U16 R4, [R4.64] ;  /* 0x0000002404047981 */ /* 0x000f24000c1e1500 */
[----:B----4-:R-:W-:-:S06]  /*3ff0*/  HADD2.F32 R0, -RZ, R4.H0_H0 ;  /* 0x20000004ff007230 */ /* 0x010fcc0000004100 */
[----:B------:R-:W0:Y:S02]  /*4000*/  F2I.FTZ.TRUNC.NTZ R0, R0 ;  /* 0x0000000000007305 */ /* 0x000e24000021f100 */
[----:B0-----:R-:W-:Y:S01]  /*4010*/  PRMT R19, R0, 0x7610, R19 ;  /* 0x0000761000137816 */ /* 0x001fe20000000013 */
[----:B------:R-:W-:Y:S05]  /*4020*/  BRA `(.L_x_17702) ;  /* 0x00000b0000007947 */ /* 0x000fea0003800000 */
.L_x_17707:
[----:B------:R-:W4:Y:S02]  /*4030*/  LDG.E.64 R4, [R4.64] ;  /* 0x0000002404047981 */ /* 0x000f24000c1e1b00 */
[----:B----4-:R0:W4:Y:S01]  /*4040*/  F2I.F64.TRUNC R19, R4 ;  /* 0x0000000400137311 */ /* 0x010122000030d100 */
[----:B------:R-:W-:Y:S05]  /*4050*/  BRA `(.L_x_17702) ;  /* 0x00000ad000007947 */ /* 0x000fea0003800000 */
.L_x_17697:
        /* <DEDUP_REMOVED lines=12> */
.L_x_17711:
[----:B------:R-:W4:Y:S02]  /*4120*/  LDG.E.64 R4, [R4.64] ;  /* 0x0000002404047981 */ /* 0x000f24000c1e1b00 */
[----:B----4-:R0:W4:Y:S01]  /*4130*/  F2I.F64.TRUNC R19, R4 ;  /* 0x0000000400137311 */ /* 0x010122000030d100 */
[----:B------:R-:W-:Y:S05]  /*4140*/  BRA `(.L_x_17702) ;  /* 0x000009e000007947 */ /* 0x000fea0003800000 */
.L_x_17710:
        /* <DEDUP_REMOVED lines=28> */
.L_x_17713:
        /* <DEDUP_REMOVED lines=15> */
.L_x_17712:
[----:B------:R-:W4:Y:S02]  /*4400*/  LDG.E.U16 R0, [R4.64] ;  /* 0x0000002404007981 */ /* 0x000f24000c1e1500 */
[----:B----4-:R-:W-:-:S06]  /*4410*/  PRMT R0, RZ, 0x5410, R0 ;  /* 0x00005410ff007816 */ /* 0x010fcc0000000000 */
[----:B------:R-:W0:Y:S02]  /*4420*/  F2I.FTZ.TRUNC.NTZ R0, R0 ;  /* 0x0000000000007305 */ /* 0x000e24000021f100 */
[----:B0-----:R-:W-:Y:S01]  /*4430*/  PRMT R19, R0, 0x7610, R19 ;  /* 0x0000761000137816 */ /* 0x001fe20000000013 */
[----:B------:R-:W-:Y:S05]  /*4440*/  BRA `(.L_x_17702) ;  /* 0x000006e000007947 */ /* 0x000fea0003800000 */
.L_x_17709:
        /* <DEDUP_REMOVED lines=10> */
.L_x_17716:
        /* <DEDUP_REMOVED lines=21> */
.L_x_17720:
[----:B------:R-:W-:Y:S05]  /*4640*/  BSYNC B1 ;  /* 0x0000000000017941 */ /* 0x000fea0003800000 */
.L_x_17719:
[----:B------:R-:W-:Y:S01]  /*4650*/  LEA R5, R0, 0x3b800000, 0x17 ;  /* 0x3b80000000057811 */ /* 0x000fe200078eb8ff */
[----:B------:R-:W-:-:S05]  /*4660*/  IMAD.SHL.U32 R0, R3, 0x100000, RZ ;  /* 0x0010000003007824 */ /* 0x000fca00078e00ff */
[----:B------:R-:W-:Y:S02]  /*4670*/  LOP3.LUT R0, R5, R0, R6, 0xfe, !PT ;  /* 0x0000000005007212 */ /* 0x000fe400078efe06 */
.L_x_17718:
[----:B------:R-:W-:Y:S05]  /*4680*/  BSYNC B0 ;  /* 0x0000000000007941 */ /* 0x000fea0003800000 */
.L_x_17717:
[----:B------:R-:W0:Y:S02]  /*4690*/  F2I.FTZ.TRUNC.NTZ R0, R0 ;  /* 0x0000000000007305 */ /* 0x000e24000021f100 */
[----:B0-----:R-:W-:Y:S01]  /*46a0*/  PRMT R19, R0, 0x7610, R19 ;  /* 0x0000761000137816 */ /* 0x001fe20000000013 */
[----:B------:R-:W-:Y:S05]  /*46b0*/  BRA `(.L_x_17702) ;  /* 0x0000047000007947 */ /* 0x000fea0003800000 */
.L_x_17715:
        /* <DEDUP_REMOVED lines=21> */
.L_x_17724:
[----:B------:R-:W-:Y:S05]  /*4810*/  BSYNC B1 ;  /* 0x0000000000017941 */ /* 0x000fea0003800000 */
.L_x_17723:
[----:B------:R-:W-:Y:S01]  /*4820*/  LEA R5, R0, 0x37800000, 0x17 ;  /* 0x3780000000057811 */ /* 0x000fe200078eb8ff */
[----:B------:R-:W-:-:S05]  /*4830*/  IMAD.SHL.U32 R0, R3, 0x200000, RZ ;  /* 0x0020000003007824 */ /* 0x000fca00078e00ff */
[----:B------:R-:W-:Y:S02]  /*4840*/  LOP3.LUT R0, R5, R0, R6, 0xfe, !PT ;  /* 0x0000000005007212 */ /* 0x000fe400078efe06 */
.L_x_17722:
[----:B------:R-:W-:Y:S05]  /*4850*/  BSYNC B0 ;  /* 0x0000000000007941 */ /* 0x000fea0003800000 */
.L_x_17721:
[----:B------:R-:W0:Y:S02]  /*4860*/  F2I.FTZ.TRUNC.NTZ R0, R0 ;  /* 0x0000000000007305 */ /* 0x000e24000021f100 */
[----:B0-----:R-:W-:Y:S01]  /*4870*/  PRMT R19, R0, 0x7610, R19 ;  /* 0x0000761000137816 */ /* 0x001fe20000000013 */
[----:B------:R-:W-:Y:S05]  /*4880*/  BRA `(.L_x_17702) ;  /* 0x000002a000007947 */ /* 0x000fea0003800000 */
.L_x_17714:
        /* <DEDUP_REMOVED lines=14> */
.L_x_17728:
[----:B------:R-:W-:Y:S05]  /*4970*/  BSYNC B0 ;  /* 0x0000000000007941 */ /* 0x000fea0003800000 */
.L_x_17727:
[----:B------:R-:W0:Y:S02]  /*4980*/  F2I.FTZ.TRUNC.NTZ R0, R0 ;  /* 0x0000000000007305 */ /* 0x000e24000021f100 */
[----:B0-----:R-:W-:Y:S01]  /*4990*/  PRMT R19, R0, 0x7610, R19 ;  /* 0x0000761000137816 */ /* 0x001fe20000000013 */
[----:B------:R-:W-:Y:S05]  /*49a0*/  BRA `(.L_x_17702) ;  /* 0x0000018000007947 */ /* 0x000fea0003800000 */
.L_x_17701:
        /* <DEDUP_REMOVED lines=21> */
.L_x_17726:
[----:B------:R0:W5:Y:S01]  /*4b00*/  LDG.E.U8 R19, [R4.64] ;  /* 0x0000002404137981 */ /* 0x000162000c1e1100 */
[----:B------:R-:W-:Y:S05]  /*4b10*/  BRA `(.L_x_17702) ;  /* 0x0000001000007947 */ /* 0x000fea0003800000 */
.L_x_17725:
[----:B------:R0:W5:Y:S02]  /*4b20*/  LDG.E.U8 R19, [R4.64] ;  /* 0x0000002404137981 */ /* 0x000164000c1e1100 */
.L_x_17702:
        /* <DEDUP_REMOVED lines=16> */
.L_x_17732:
[----:B------:R0:W5:Y:S01]  /*4c30*/  LDG.E.U8 R26, [R4.64] ;  /* 0x00000024041a7981 */ /* 0x000162000c1e1100 */
[----:B------:R-:W-:Y:S05]  /*4c40*/  BRA `(.L_x_17734) ;  /* 0x00000d8000007947 */ /* 0x000fea0003800000 */
.L_x_17731:
        /* <DEDUP_REMOVED lines=8> */
.L_x_17736:
[----:B------:R0:W5:Y:S01]  /*4cd0*/  LDG.E.U8 R26, [R4.64] ;  /* 0x00000024041a7981 */ /* 0x000162000c1e1100 */
[----:B------:R-:W-:Y:S05]  /*4ce0*/  BRA `(.L_x_17734) ;  /* 0x00000ce000007947 */ /* 0x000fea0003800000 */
.L_x_17735:
[----:B------:R0:W5:Y:S01]  /*4cf0*/  LDG.E.U16 R26, [R4.64] ;  /* 0x00000024041a7981 */ /* 0x000162000c1e1500 */
[----:B------:R-:W-:Y:S05]  /*4d00*/  BRA `(.L_x_17734) ;  /* 0x00000cc000007947 */ /* 0x000fea0003800000 */
.L_x_17730:
        /* <DEDUP_REMOVED lines=9> */
.L_x_17738:
[----:B----4-:R-:W4:Y:S02]  /*4da0*/  LDG.E.U16 R0, [R4.64] ;  /* 0x0000002404007981 */ /* 0x010f24000c1e1500 */
[----:B----4-:R-:W-:-:S06]  /*4db0*/  HADD2.F32 R0, -RZ, R0.H0_H0 ;  /* 0x20000000ff007230 */ /* 0x010fcc0000004100 */
[----:B------:R-:W0:Y:S02]  /*4dc0*/  F2I.FTZ.TRUNC.NTZ R0, R0 ;  /* 0x0000000000007305 */ /* 0x000e24000021f100 */
[----:B0-----:R-:W-:Y:S01]  /*4dd0*/  PRMT R26, R0, 0x7610, R26 ;  /* 0x00007610001a7816 */ /* 0x001fe2000000001a */
[----:B------:R-:W-:Y:S05]  /*4de0*/  BRA `(.L_x_17734) ;  /* 0x00000be000007947 */ /* 0x000fea0003800000 */
.L_x_17737:
        /* <DEDUP_REMOVED lines=9> */
.L_x_17740:
[----:B----4-:R-:W4:Y:S02]  /*4e80*/  LDG.E.U16 R4, [R4.64] ;  /* 0x0000002404047981 */ /* 0x010f24000c1e1500 */
[----:B----4-:R-:W-:-:S06]  /*4e90*/  HADD2.F32 R0, -RZ, R4.H0_H0 ;  /* 0x20000004ff007230 */ /* 0x010fcc0000004100 */
[----:B------:R-:W0:Y:S02]  /*4ea0*/  F2I.FTZ.TRUNC.NTZ R0, R0 ;  /* 0x0000000000007305 */ /* 0x000e24000021f100 */
[----:B0-----:R-:W-:Y:S01]  /*4eb0*/  PRMT R26, R0, 0x7610, R26 ;  /* 0x00007610001a7816 */ /* 0x001fe2000000001a */
[----:B------:R-:W-:Y:S05]  /*4ec0*/  BRA `(.L_x_17734) ;  /* 0x00000b0000007947 */ /* 0x000fea0003800000 */
.L_x_17739:
[----:B----4-:R-:W4:Y:S02]  /*4ed0*/  LDG.E.64 R4, [R4.64] ;  /* 0x0000002404047981 */ /* 0x010f24000c1e1b00 */
[----:B----4-:R0:W4:Y:S01]  /*4ee0*/  F2I.F64.TRUNC R26, R4 ;  /* 0x00000004001a7311 */ /* 0x010122000030d100 */
[----:B------:R-:W-:Y:S05]  /*4ef0*/  BRA `(.L_x_17734) ;  /* 0x00000ad000007947 */ /* 0x000fea0003800000 */
.L_x_17729:
        /* <DEDUP_REMOVED lines=12> */
.L_x_17743:
[----:B----4-:R-:W4:Y:S02]  /*4fc0*/  LDG.E.64 R4, [R4.64] ;  /* 0x0000002404047981 */ /* 0x010f24000c1e1b00 */
[----:B----4-:R0:W4:Y:S01]  /*4fd0*/  F2I.F64.TRUNC R26, R4 ;  /* 0x00000004001a7311 */ /* 0x010122000030d100 */
[----:B------:R-:W-:Y:S05]  /*4fe0*/  BRA `(.L_x_17734) ;  /* 0x000009e000007947 */ /* 0x000fea0003800000 */
.L_x_17742:
        /* <DEDUP_REMOVED lines=28> */
.L_x_17745:
        /* <DEDUP_REMOVED lines=15> */
.L_x_17744:
[----:B----4-:R-:W4:Y:S02]  /*52a0*/  LDG.E.U16 R0, [R4.64] ;  /* 0x0000002404007981 */ /* 0x010f24000c1e1500 */
[----:B----4-:R-:W-:-:S06]  /*52b0*/  PRMT R0, RZ, 0x5410, R0 ;  /* 0x00005410ff007816 */ /* 0x010fcc0000000000 */
[----:B------:R-:W0:Y:S02]  /*52c0*/  F2I.FTZ.TRUNC.NTZ R0, R0 ;  /* 0x0000000000007305 */ /* 0x000e24000021f100 */
[----:B0-----:R-:W-:Y:S01]  /*52d0*/  PRMT R26, R0, 0x7610, R26 ;  /* 0x00007610001a7816 */ /* 0x001fe2000000001a */
[----:B------:R-:W-:Y:S05]  /*52e0*/  BRA `(.L_x_17734) ;  /* 0x000006e000007947 */ /* 0x000fea0003800000 */
.L_x_17741:
        /* <DEDUP_REMOVED lines=10> */
.L_x_17748:
        /* <DEDUP_REMOVED lines=21> */
.L_x_17752:
[----:B------:R-:W-:Y:S05]  /*54e0*/  BSYNC B1 ;  /* 0x0000000000017941 */ /* 0x000fea0003800000 */
.L_x_17751:
[----:B------:R-:W-:Y:S01]  /*54f0*/  LEA R5, R0, 0x3b800000, 0x17 ;  /* 0x3b80000000057811 */ /* 0x000fe200078eb8ff */
[----:B------:R-:W-:-:S05]  /*5500*/  IMAD.SHL.U32 R0, R3, 0x100000, RZ ;  /* 0x0010000003007824 */ /* 0x000fca00078e00ff */
[----:B------:R-:W-:Y:S02]  /*5510*/  LOP3.LUT R0, R5, R0, R6, 0xfe, !PT ;  /* 0x0000000005007212 */ /* 0x000fe400078efe06 */
.L_x_17750:
[----:B------:R-:W-:Y:S05]  /*5520*/  BSYNC B0 ;  /* 0x0000000000007941 */ /* 0x000fea0003800000 */
.L_x_17749:
[----:B------:R-:W0:Y:S02]  /*5530*/  F2I.FTZ.TRUNC.NTZ R0, R0 ;  /* 0x0000000000007305 */ /* 0x000e24000021f100 */
[----:B0-----:R-:W-:Y:S01]  /*5540*/  PRMT R26, R0, 0x7610, R26 ;  /* 0x00007610001a7816 */ /* 0x001fe2000000001a */
[----:B------:R-:W-:Y:S05]  /*5550*/  BRA `(.L_x_17734) ;  /* 0x0000047000007947 */ /* 0x000fea0003800000 */
.L_x_17747:
        /* <DEDUP_REMOVED lines=21> */
.L_x_17756:
[----:B------:R-:W-:Y:S05]  /*56b0*/  BSYNC B1 ;  /* 0x0000000000017941 */ /* 0x000fea0003800000 */
.L_x_17755:
[----:B------:R-:W-:Y:S01]  /*56c0*/  LEA R5, R0, 0x37800000, 0x17 ;  /* 0x3780000000057811 */ /* 0x000fe200078eb8ff */
[----:B------:R-:W-:-:S05]  /*56d0*/  IMAD.SHL.U32 R0, R3, 0x200000, RZ ;  /* 0x0020000003007824 */ /* 0x000fca00078e00ff */
[----:B------:R-:W-:Y:S02]  /*56e0*/  LOP3.LUT R0, R5, R0, R6, 0xfe, !PT ;  /* 0x0000000005007212 */ /* 0x000fe400078efe06 */
.L_x_17754:
[----:B------:R-:W-:Y:S05]  /*56f0*/  BSYNC B0 ;  /* 0x0000000000007941 */ /* 0x000fea0003800000 */
.L_x_17753:
[----:B------:R-:W0:Y:S02]  /*5700*/  F2I.FTZ.TRUNC.NTZ R0, R0 ;  /* 0x0000000000007305 */ /* 0x000e24000021f100 */
[----:B0-----:R-:W-:Y:S01]  /*5710*/  PRMT R26, R0, 0x7610, R26 ;  /* 0x00007610001a7816 */ /* 0x001fe2000000001a */
[----:B------:R-:W-:Y:S05]  /*5720*/  BRA `(.L_x_17734) ;  /* 0x000002a000007947 */ /* 0x000fea0003800000 */
.L_x_17746:
        /* <DEDUP_REMOVED lines=14> */
.L_x_17760:
[----:B------:R-:W-:Y:S05]  /*5810*/  BSYNC B0 ;  /* 0x0000000000007941 */ /* 0x000fea0003800000 */
.L_x_17759:
[----:B------:R-:W0:Y:S02]  /*5820*/  F2I.FTZ.TRUNC.NTZ R0, R0 ;  /* 0x0000000000007305 */ /* 0x000e24000021f100 */
[----:B0-----:R-:W-:Y:S01]  /*5830*/  PRMT R26, R0, 0x7610, R26 ;  /* 0x00007610001a7816 */ /* 0x001fe2000000001a */
[----:B------:R-:W-:Y:S05]  /*5840*/  BRA `(.L_x_17734) ;  /* 0x0000018000007947 */ /* 0x000fea0003800000 */
.L_x_17733:
        /* <DEDUP_REMOVED lines=21> */
.L_x_17758:
[----:B------:R0:W5:Y:S01]  /*59a0*/  LDG.E.U8 R26, [R4.64] ;  /* 0x00000024041a7981 */ /* 0x000162000c1e1100 */
[----:B------:R-:W-:Y:S05]  /*59b0*/  BRA `(.L_x_17734) ;  /* 0x0000001000007947 */ /* 0x000fea0003800000 */
.L_x_17757:
[----:B------:R0:W5:Y:S02]  /*59c0*/  LDG.E.U8 R26, [R4.64] ;  /* 0x00000024041a7981 */ /* 0x000164000c1e1100 */
.L_x_17734:
[----:B------:R-:W-:-:S03]  /*59d0*/  IADD3 R17, R17, 0x80, RZ ;  /* 0x0000008011117810 */ /* 0x000fc60007ffe0ff */
.L_x_17696:
[----:B------:R-:W-:Y:S05]  /*59e0*/  BSYNC B6 ;  /* 0x0000000000067941 */ /* 0x000fea0003800000 */
.L_x_17695:
        /* <DEDUP_REMOVED lines=21> */
.L_x_17766:
[----:B------:R0:W5:Y:S01]  /*5b40*/  LDG.E.U8 R24, [R4.64] ;  /* 0x0000002404187981 */ /* 0x000162000c1e1100 */
[----:B------:R-:W-:Y:S05]  /*5b50*/  BRA `(.L_x_17768) ;  /* 0x00000d8000007947 */ /* 0x000fea0003800000 */
.L_x_17765:
        /* <DEDUP_REMOVED lines=8> */
.L_x_17770:
[----:B------:R0:W5:Y:S01]  /*5be0*/  LDG.E.U8 R24, [R4.64] ;  /* 0x0000002404187981 */ /* 0x000162000c1e1100 */
[----:B------:R-:W-:Y:S05]  /*5bf0*/  BRA `(.L_x_17768) ;  /* 0x00000ce000007947 */ /* 0x000fea0003800000 */
.L_x_17769:
[----:B------:R0:W5:Y:S01]  /*5c00*/  LDG.E.U16 R24, [R4.64] ;  /* 0x0000002404187981 */ /* 0x000162000c1e1500 */
[----:B------:R-:W-:Y:S05]  /*5c10*/  BRA `(.L_x_17768) ;  /* 0x00000cc000007947 */ /* 0x000fea0003800000 */
.L_x_17764:
        /* <DEDUP_REMOVED lines=9> */
.L_x_17772:
[----:B----4-:R-:W4:Y:S02]  /*5cb0*/  LDG.E.U16 R0, [R4.64] ;  /* 0x0000002404007981 */ /* 0x010f24000c1e1500 */
[----:B----4-:R-:W-:-:S06]  /*5cc0*/  HADD2.F32 R0, -RZ, R0.H0_H0 ;  /* 0x20000000ff007230 */ /* 0x010fcc0000004100 */
[----:B------:R-:W0:Y:S02]  /*5cd0*/  F2I.FTZ.TRUNC.NTZ R0, R0 ;  /* 0x0000000000007305 */ /* 0x000e24000021f100 */
[----:B0-----:R-:W-:Y:S01]  /*5ce0*/  PRMT R24, R0, 0x7610, R24 ;  /* 0x0000761000187816 */ /* 0x001fe20000000018 */
[----:B------:R-:W-:Y:S05]  /*5cf0*/  BRA `(.L_x_17768) ;  /* 0x00000be000007947 */ /* 0x000fea0003800000 */
.L_x_17771:
        /* <DEDUP_REMOVED lines=9> */
.L_x_17774:
[----:B----4-:R-:W4:Y:S02]  /*5d90*/  LDG.E.U16 R4, [R4.64] ;  /* 0x0000002404047981 */ /* 0x010f24000c1e1500 */
[----:B----4-:R-:W-:-:S06]  /*5da0*/  HADD2.F32 R0, -RZ, R4.H0_H0 ;  /* 0x20000004ff007230 */ /* 0x010fcc0000004100 */
[----:B------:R-:W0:Y:S02]  /*5db0*/  F2I.FTZ.TRUNC.NTZ R0, R0 ;  /* 0x0000000000007305 */ /* 0x000e24000021f100 */
[----:B0-----:R-:W-:Y:S01]  /*5dc0*/  PRMT R24, R0, 0x7610, R24 ;  /* 0x0000761000187816 */ /* 0x001fe20000000018 */
[----:B------:R-:W-:Y:S05]  /*5dd0*/  BRA `(.L_x_17768) ;  /* 0x00000b0000007947 */ /* 0x000fea0003800000 */
.L_x_17773:
[----:B----4-:R-:W4:Y:S02]  /*5de0*/  LDG.E.64 R4, [R4.64] ;  /* 0x0000002404047981 */ /* 0x010f24000c1e1b00 */
[----:B----4-:R0:W4:Y:S01]  /*5df0*/  F2I.F64.TRUNC R24, R4 ;  /* 0x0000000400187311 */ /* 0x010122000030d100 */
[----:B------:R-:W-:Y:S05]  /*5e00*/  BRA `(.L_x_17768) ;  /* 0x00000ad000007947 */ /* 0x000fea0003800000 */
.L_x_17763:
        /* <DEDUP_REMOVED lines=12> */
.L_x_17777:
[----:B----4-:R-:W4:Y:S02]  /*5ed0*/  LDG.E.64 R4, [R4.64] ;  /* 0x0000002404047981 */ /* 0x010f24000c1e1b00 */
[----:B----4-:R0:W4:Y:S01]  /*5ee0*/  F2I.F64.TRUNC R24, R4 ;  /* 0x0000000400187311 */ /* 0x010122000030d100 */
[----:B------:R-:W-:Y:S05]  /*5ef0*/  BRA `(.L_x_17768) ;  /* 0x000009e000007947 */ /* 0x000fea0003800000 */
.L_x_17776:
        /* <DEDUP_REMOVED lines=28> */
.L_x_17779:
        /* <DEDUP_REMOVED lines=15> */
.L_x_17778:
[----:B----4-:R-:W4:Y:S02]  /*61b0*/  LDG.E.U16 R0, [R4.64] ;  /* 0x0000002404007981 */ /* 0x010f24000c1e1500 */
[----:B----4-:R-:W-:-:S06]  /*61c0*/  PRMT R0, RZ, 0x5410, R0 ;  /* 0x00005410ff007816 */ /* 0x010fcc0000000000 */
[----:B------:R-:W0:Y:S02]  /*61d0*/  F2I.FTZ.TRUNC.NTZ R0, R0 ;  /* 0x0000000000007305 */ /* 0x000e24000021f100 */
[----:B0-----:R-:W-:Y:S01]  /*61e0*/  PRMT R24, R0, 0x7610, R24 ;  /* 0x0000761000187816 */ /* 0x001fe20000000018 */
[----:B------:R-:W-:Y:S05]  /*61f0*/  BRA `(.L_x_17768) ;  /* 0x000006e000007947 */ /* 0x000fea0003800000 */
.L_x_17775:
        /* <DEDUP_REMOVED lines=10> */
.L_x_17782:
        /* <DEDUP_REMOVED lines=21> */
.L_x_17786:
[----:B------:R-:W-:Y:S05]  /*63f0*/  BSYNC B1 ;  /* 0x0000000000017941 */ /* 0x000fea0003800000 */
.L_x_17785:
[----:B------:R-:W-:Y:S01]  /*6400*/  LEA R5, R0, 0x3b800000, 0x17 ;  /* 0x3b80000000057811 */ /* 0x000fe200078eb8ff */
[----:B------:R-:W-:-:S05]  /*6410*/  IMAD.SHL.U32 R0, R3, 0x100000, RZ ;  /* 0x0010000003007824 */ /* 0x000fca00078e00ff */
[----:B------:R-:W-:Y:S02]  /*6420*/  LOP3.LUT R0, R5, R0, R6, 0xfe, !PT ;  /* 0x0000000005007212 */ /* 0x000fe400078efe06 */
.L_x_17784:
[----:B------:R-:W-:Y:S05]  /*6430*/  BSYNC B0 ;  /* 0x0000000000007941 */ /* 0x000fea0003800000 */
.L_x_17783:
[----:B------:R-:W0:Y:S02]  /*6440*/  F2I.FTZ.TRUNC.NTZ R0, R0 ;  /* 0x0000000000007305 */ /* 0x000e24000021f100 */
[----:B0-----:R-:W-:Y:S01]  /*6450*/  PRMT R24, R0, 0x7610, R24 ;  /* 0x0000761000187816 */ /* 0x001fe20000000018 */
[----:B------:R-:W-:Y:S05]  /*6460*/  BRA `(.L_x_17768) ;  /* 0x0000047000007947 */ /* 0x000fea0003800000 */
.L_x_17781:
        /* <DEDUP_REMOVED lines=21> */
.L_x_17790:
[----:B------:R-:W-:Y:S05]  /*65c0*/  BSYNC B1 ;  /* 0x0000000000017941 */ /* 0x000fea0003800000 */
.L_x_17789:
[----:B------:R-:W-:Y:S01]  /*65d0*/  LEA R5, R0, 0x37800000, 0x17 ;  /* 0x3780000000057811 */ /* 0x000fe200078eb8ff */
[----:B------:R-:W-:-:S05]  /*65e0*/  IMAD.SHL.U32 R0, R3, 0x200000, RZ ;  /* 0x0020000003007824 */ /* 0x000fca00078e00ff */
[----:B------:R-:W-:Y:S02]  /*65f0*/  LOP3.LUT R0, R5, R0, R6, 0xfe, !PT ;  /* 0x0000000005007212 */ /* 0x000fe400078efe06 */
.L_x_17788:
[----:B------:R-:W-:Y:S05]  /*6600*/  BSYNC B0 ;  /* 0x0000000000007941 */ /* 0x000fea0003800000 */
.L_x_17787:
[----:B------:R-:W0:Y:S02]  /*6610*/  F2I.FTZ.TRUNC.NTZ R0, R0 ;  /* 0x0000000000007305 */ /* 0x000e24000021f100 */
[----:B0-----:R-:W-:Y:S01]  /*6620*/  PRMT R24, R0, 0x7610, R24 ;  /* 0x0000761000187816 */ /* 0x001fe20000000018 */
[----:B------:R-:W-:Y:S05]  /*6630*/  BRA `(.L_x_17768) ;  /* 0x000002a000007947 */ /* 0x000fea0003800000 */
.L_x_17780:
        /* <DEDUP_REMOVED lines=14> */
.L_x_17794:
[----:B------:R-:W-:Y:S05]  /*6720*/  BSYNC B0 ;  /* 0x0000000000007941 */ /* 0x000fea0003800000 */
.L_x_17793:
[----:B------:R-:W0:Y:S02]  /*6730*/  F2I.FTZ.TRUNC.NTZ R0, R0 ;  /* 0x0000000000007305 */ /* 0x000e24000021f100 */
[----:B0-----:R-:W-:Y:S01]  /*6740*/  PRMT R24, R0, 0x7610, R24 ;  /* 0x0000761000187816 */ /* 0x001fe20000000018 */
[----:B------:R-:W-:Y:S05]  /*6750*/  BRA `(.L_x_17768) ;  /* 0x0000018000007947 */ /* 0x000fea0003800000 */
.L_x_17767:
        /* <DEDUP_REMOVED lines=21> */
.L_x_17792:
[----:B------:R0:W5:Y:S01]  /*68b0*/  LDG.E.U8 R24, [R4.64] ;  /* 0x0000002404187981 */ /* 0x000162000c1e1100 */
[----:B------:R-:W-:Y:S05]  /*68c0*/  BRA `(.L_x_17768) ;  /* 0x0000001000007947 */ /* 0x000fea0003800000 */
.L_x_17791:
[----:B------:R0:W5:Y:S02]  /*68d0*/  LDG.E.U8 R24, [R4.64] ;  /* 0x0000002404187981 */ /* 0x000164000c1e1100 */
.L_x_17768:
        /* <DEDUP_REMOVED lines=16> */
.L_x_17798:
[----:B------:R0:W5:Y:S01]  /*69e0*/  LDG.E.U8 R18, [R4.64] ;  /* 0x0000002404127981 */ /* 0x000162000c1e1100 */
[----:B------:R-:W-:Y:S05]  /*69f0*/  BRA `(.L_x_17762) ;  /* 0x00000d7000007947 */ /* 0x000fea0003800000 */
.L_x_17797:
        /* <DEDUP_REMOVED lines=8> */
.L_x_17801:
[----:B------:R0:W5:Y:S01]  /*6a80*/  LDG.E.U8 R18, [R4.64] ;  /* 0x0000002404127981 */ /* 0x000162000c1e1100 */
[----:B------:R-:W-:Y:S05]  /*6a90*/  BRA `(.L_x_17762) ;  /* 0x00000cd000007947 */ /* 0x000fea0003800000 */
.L_x_17800:
[----:B------:R0:W5:Y:S01]  /*6aa0*/  LDG.E.U16 R18, [R4.64] ;  /* 0x0000002404127981 */ /* 0x000162000c1e1500 */
[----:B------:R-:W-:Y:S05]  /*6ab0*/  BRA `(.L_x_17762) ;  /* 0x00000cb000007947 */ /* 0x000fea0003800000 */
.L_x_17796:
        /* <DEDUP_REMOVED lines=9> */
.L_x_17803:
[----:B----4-:R-:W4:Y:S02]  /*6b50*/  LDG.E.U16 R0, [R4.64] ;  /* 0x0000002404007981 */ /* 0x010f24000c1e1500 */
[----:B----4-:R-:W-:-:S06]  /*6b60*/  HADD2.F32 R0, -RZ, R0.H0_H0 ;  /* 0x20000000ff007230 */ /* 0x010fcc0000004100 */
[----:B------:R-:W0:Y:S02]  /*6b70*/  F2I.FTZ.TRUNC.NTZ R0, R0 ;  /* 0x0000000000007305 */ /* 0x000e24000021f100 */
[----:B0-----:R-:W-:Y:S01]  /*6b80*/  PRMT R18, R0, 0x7610, R18 ;  /* 0x0000761000127816 */ /* 0x001fe20000000012 */
[----:B------:R-:W-:Y:S05]  /*6b90*/  BRA `(.L_x_17762) ;  /* 0x00000bd000007947 */ /* 0x000fea0003800000 */
.L_x_17802:
        /* <DEDUP_REMOVED lines=9> */
.L_x_17805:
[----:B----4-:R-:W4:Y:S02]  /*6c30*/  LDG.E.U16 R4, [R4.64] ;  /* 0x0000002404047981 */ /* 0x010f24000c1e1500 */
[----:B----4-:R-:W-:-:S06]  /*6c40*/  HADD2.F32 R0, -RZ, R4.H0_H0 ;  /* 0x20000004ff007230 */ /* 0x010fcc0000004100 */
[----:B------:R-:W0:Y:S02]  /*6c50*/  F2I.FTZ.TRUNC.NTZ R0, R0 ;  /* 0x0000000000007305 */ /* 0x000e24000021f100 */
[----:B0-----:R-:W-:Y:S01]  /*6c60*/  PRMT R18, R0, 0x7610, R18 ;  /* 0x0000761000127816 */ /* 0x001fe20000000012 */
[----:B------:R-:W-:Y:S05]  /*6c70*/  BRA `(.L_x_17762) ;  /* 0x00000af000007947 */ /* 0x000fea0003800000 */
.L_x_17804:
[----:B----4-:R-:W4:Y:S02]  /*6c80*/  LDG.E.64 R4, [R4.64] ;  /* 0x0000002404047981 */ /* 0x010f24000c1e1b00 */
[----:B----4-:R0:W4:Y:S01]  /*6c90*/  F2I.F64.TRUNC R18, R4 ;  /* 0x0000000400127311 */ /* 0x010122000030d100 */
[----:B------:R-:W-:Y:S05]  /*6ca0*/  BRA `(.L_x_17762) ;  /* 0x00000ac000007947 */ /* 0x000fea0003800000 */
.L_x_17795:
        /* <DEDUP_REMOVED lines=12> */
.L_x_17808:
[----:B----4-:R-:W4:Y:S02]  /*6d70*/  LDG.E.64 R4, [R4.64] ;  /* 0x0000002404047981 */ /* 0x010f24000c1e1b00 */
[----:B----4-:R0:W4:Y:S01]  /*6d80*/  F2I.F64.TRUNC R18, R4 ;  /* 0x0000000400127311 */ /* 0x010122000030d100 */
[----:B------:R-:W-:Y:S05]  /*6d90*/  BRA `(.L_x_17762) ;  /* 0x000009d000007947 */ /* 0x000fea0003800000 */
.L_x_17807:
        /* <DEDUP_REMOVED lines=28> */
.L_x_17810:
        /* <DEDUP_REMOVED lines=15> */
.L_x_17809:
[----:B----4-:R-:W4:Y:S02]  /*7050*/  LDG.E.U16 R0, [R4.64] ;  /* 0x0000002404007981 */ /* 0x010f24000c1e1500 */
[----:B----4-:R-:W-:-:S06]  /*7060*/  PRMT R0, RZ, 0x5410, R0 ;  /* 0x00005410ff007816 */ /* 0x010fcc0000000000 */
[----:B------:R-:W0:Y:S02]  /*7070*/  F2I.FTZ.TRUNC.NTZ R0, R0 ;  /* 0x0000000000007305 */ /* 0x000e24000021f100 */
[----:B0-----:R-:W-:Y:S01]  /*7080*/  PRMT R18, R0, 0x7610, R18 ;  /* 0x0000761000127816 */ /* 0x001fe20000000012 */
[----:B------:R-:W-:Y:S05]  /*7090*/  BRA `(.L_x_17762) ;  /* 0x000006d000007947 */ /* 0x000fea0003800000 */
.L_x_17806:
        /* <DEDUP_REMOVED lines=10> */
.L_x_17813:
        /* <DEDUP_REMOVED lines=21> */
.L_x_17817:
[----:B------:R-:W-:Y:S05]  /*7290*/  BSYNC B1 ;  /* 0x0000000000017941 */ /* 0x000fea0003800000 */
.L_x_17816:
[----:B------:R-:W-:Y:S01]  /*72a0*/  LEA R5, R0, 0x3b800000, 0x17 ;  /* 0x3b80000000057811 */ /* 0x000fe200078eb8ff */
[----:B------:R-:W-:-:S05]  /*72b0*/  IMAD.SHL.U32 R0, R3, 0x100000, RZ ;  /* 0x0010000003007824 */ /* 0x000fca00078e00ff */
[----:B------:R-:W-:Y:S02]  /*72c0*/  LOP3.LUT R0, R5, R0, R6, 0xfe, !PT ;  /* 0x0000000005007212 */ /* 0x000fe400078efe06 */
.L_x_17815:
[----:B------:R-:W-:Y:S05]  /*72d0*/  BSYNC B0 ;  /* 0x0000000000007941 */ /* 0x000fea0003800000 */
.L_x_17814:
[----:B------:R-:W0:Y:S02]  /*72e0*/  F2I.FTZ.TRUNC.NTZ R0, R0 ;  /* 0x0000000000007305 */ /* 0x000e24000021f100 */
[----:B0-----:R-:W-:Y:S01]  /*72f0*/  PRMT R18, R0, 0x7610, R18 ;  /* 0x0000761000127816 */ /* 0x001fe20000000012 */
[----:B------:R-:W-:Y:S05]  /*7300*/  BRA `(.L_x_17762) ;  /* 0x0000046000007947 */ /* 0x000fea0003800000 */
.L_x_17812:
        /* <DEDUP_REMOVED lines=21> */
.L_x_17821:
[----:B------:R-:W-:Y:S05]  /*7460*/  BSYNC B1 ;  /* 0x0000000000017941 */ /* 0x000fea0003800000 */
.L_x_17820:
[----:B------:R-:W-:Y:S01]  /*7470*/  LEA R5, R0, 0x37800000, 0x17 ;  /* 0x3780000000057811 */ /* 0x000fe200078eb8ff */
[----:B------:R-:W-:-:S05]  /*7480*/  IMAD.SHL.U32 R0, R3, 0x200000, RZ ;  /* 0x0020000003007824 */ /* 0x000fca00078e00ff */
[----:B------:R-:W-:Y:S02]  /*7490*/  LOP3.LUT R0, R5, R0, R6, 0xfe, !PT ;  /* 0x0000000005007212 */ /* 0x000fe400078efe06 */
.L_x_17819:
[----:B------:R-:W-:Y:S05]  /*74a0*/  BSYNC B0 ;  /* 0x0000000000007941 */ /* 0x000fea0003800000 */
.L_x_17818:
[----:B------:R-:W0:Y:S02]  /*74b0*/  F2I.FTZ.TRUNC.NTZ R0, R0 ;  /* 0x0000000000007305 */ /* 0x000e24000021f100 */
[----:B0-----:R-:W-:Y:S01]  /*74c0*/  PRMT R18, R0, 0x7610, R18 ;  /* 0x0000761000127816 */ /* 0x001fe20000000012 */
[----:B------:R-:W-:Y:S05]  /*74d0*/  BRA `(.L_x_17762) ;  /* 0x0000029000007947 */ /* 0x000fea0003800000 */
.L_x_17811:
        /* <DEDUP_REMOVED lines=14> */
.L_x_17825:
[----:B------:R-:W-:Y:S05]  /*75c0*/  BSYNC B0 ;  /* 0x0000000000007941 */ /* 0x000fea0003800000 */
.L_x_17824:
[----:B------:R-:W0:Y:S02]  /*75d0*/  F2I.FTZ.TRUNC.NTZ R0, R0 ;  /* 0x0000000000007305 */ /* 0x000e24000021f100 */
[----:B0-----:R-:W-:Y:S01]  /*75e0*/  PRMT R18, R0, 0x7610, R18 ;  /* 0x0000761000127816 */ /* 0x001fe20000000012 */
[----:B------:R-:W-:Y:S05]  /*75f0*/  BRA `(.L_x_17762) ;  /* 0x0000017000007947 */ /* 0x000fea0003800000 */
.L_x_17799:
        /* <DEDUP_REMOVED lines=20> */
.L_x_17823:
[----:B------:R0:W5:Y:S01]  /*7740*/  LDG.E.U8 R18, [R4.64] ;  /* 0x0000002404127981 */ /* 0x000162000c1e1100 */
[----:B------:R-:W-:Y:S05]  /*7750*/  BRA `(.L_x_17762) ;  /* 0x0000001000007947 */ /* 0x000fea0003800000 */
.L_x_17822:
[----:B------:R0:W5:Y:S02]  /*7760*/  LDG.E.U8 R18, [R4.64] ;  /* 0x0000002404127981 */ /* 0x000164000c1e1100 */
.L_x_17762:
[----:B------:R-:W-:Y:S05]  /*7770*/  BSYNC B6 ;  /* 0x0000000000067941 */ /* 0x000fea0003800000 */
.L_x_17761:
        /* <DEDUP_REMOVED lines=11> */
[----:B--2-45:R-:W-:Y:S02]  /*7830*/  LOP3.LUT R27, R27, 0xffff, RZ, 0xc0, !PT ;  /* 0x0000ffff1b1b7812 */ /* 0x034fe400078ec0ff */
[----:B------:R-:W-:Y:S02]  /*7840*/  LOP3.LUT R28, R28, 0xffff, RZ, 0xc0, !PT ;  /* 0x0000ffff1c1c7812 */ /* 0x000fe400078ec0ff */
[----:B------:R-:W-:Y:S02]  /*7850*/  PRMT R3, R27, 0x8880, RZ ;  /* 0x000088801b037816 */ /* 0x000fe400000000ff */
[----:B------:R-:W-:-:S02]  /*7860*/  PRMT R6, R28, 0x8880, RZ ;  /* 0x000088801c067816 */ /* 0x000fc400000000ff */
[-C--:B------:R-:W-:Y:S02]  /*7870*/  IABS R0, R3.reuse ;  /* 0x0000000300007213 */ /* 0x080fe40000000000 */
[----:B------:R-:W-:Y:S02]  /*7880*/  IABS R8, R3 ;  /* 0x0000000300087213 */ /* 0x000fe40000000000 */
[----:B------:R-:W0:Y:S08]  /*7890*/  I2F.RP R7, R0 ;  /* 0x0000000000077306 */ /* 0x000e300000209400 */
[----:B0-----:R-:W0:Y:S02]  /*78a0*/  MUFU.RCP R7, R7 ;  /* 0x0000000700077308 */ /* 0x001e240000001000 */
[----:B0-----:R-:W-:-:S02]  /*78b0*/  IADD3 R4, R7, 0xffffffe, RZ ;  /* 0x0ffffffe07047810 */ /* 0x001fc40007ffe0ff */
[----:B------:R-:W-:-:S04]  /*78c0*/  IABS R7, R6 ;  /* 0x0000000600077213 */ /* 0x000fc80000000000 */
[----:B------:R0:W2:Y:S01]  /*78d0*/  F2I.FTZ.U32.TRUNC.NTZ R5, R4 ;  /* 0x0000000400057305 */ /* 0x0000a2000021f000 */
[----:B------:R-:W-:-:S04]  /*78e0*/  LOP3.LUT R6, R6, R3, RZ, 0x3c, !PT ;  /* 0x0000000306067212 */ /* 0x000fc800078e3cff */
[----:B------:R-:W-:Y:S01]  /*78f0*/  ISETP.GE.AND P5, PT, R6, RZ, PT ;  /* 0x000000ff0600720c */ /* 0x000fe20003fa6270 */
        /* <DEDUP_REMOVED lines=16> */
.L_x_17827:
[----:B----4-:R-:W-:Y:S05]  /*7a00*/  BSYNC B0 ;  /* 0x0000000000007941 */ /* 0x010fea0003800000 */
.L_x_17826:
[----:B------:R-:W-:Y:S01]  /*7a10*/  BSSY B0, `(.L_x_17828) ;  /* 0x000001e000007945 */ /* 0x000fe20003800000 */
[----:B------:R-:W-:Y:S05]  /*7a20*/  @P3 BRA `(.L_x_17829) ;  /* 0x000001c000003947 */ /* 0x000fea0003800000 */
[----:B---3-5:R-:W-:Y:S02]  /*7a30*/  LOP3.LUT R22, R22, 0xffff, RZ, 0xc0, !PT ;  /* 0x0000ffff16167812 */ /* 0x028fe400078ec0ff */
[----:B-1----:R-:W-:Y:S02]  /*7a40*/  LOP3.LUT R29, R29, 0xffff, RZ, 0xc0, !PT ;  /* 0x0000ffff1d1d7812 */ /* 0x002fe400078ec0ff */
[----:B------:R-:W-:Y:S02]  /*7a50*/  PRMT R3, R22, 0x8880, RZ ;  /* 0x0000888016037816 */ /* 0x000fe400000000ff */
[----:B------:R-:W-:Y:S02]  /*7a60*/  PRMT R8, R29, 0x8880, RZ ;  /* 0x000088801d087816 */ /* 0x000fe400000000ff */
[----:B------:R-:W-:-:S02]  /*7a70*/  IABS R6, R3 ;  /* 0x0000000300067213 */ /* 0x000fc40000000000 */
[----:B------:R-:W-:Y:S02]  /*7a80*/  IABS R10, R3 ;  /* 0x00000003000a7213 */ /* 0x000fe40000000000 */
[----:B------:R-:W0:Y:S08]  /*7a90*/  I2F.RP R7, R6 ;  /* 0x0000000600077306 */ /* 0x000e300000209400 */
[----:B0-----:R-:W0:Y:S02]  /*7aa0*/  MUFU.RCP R7, R7 ;  /* 0x0000000700077308 */ /* 0x001e240000001000 */
[----:B0-----:R-:W-:-:S02]  /*7ab0*/  IADD3 R4, R7, 0xffffffe, RZ ;  /* 0x0ffffffe07047810 */ /* 0x001fc40007ffe0ff */
[----:B------:R-:W-:-:S04]  /*7ac0*/  IABS R7, R8 ;  /* 0x0000000800077213 */ /* 0x000fc80000000000 */
[----:B------:R0:W1:Y:S01]  /*7ad0*/  F2I.FTZ.U32.TRUNC.NTZ R5, R4 ;  /* 0x0000000400057305 */ /* 0x000062000021f000 */
[----:B------:R-:W-:-:S04]  /*7ae0*/  LOP3.LUT R8, R8, R3, RZ, 0x3c, !PT ;  /* 0x0000000308087212 */ /* 0x000fc800078e3cff */
[----:B------:R-:W-:Y:S01]  /*7af0*/  ISETP.GE.AND P5, PT, R8, RZ, PT ;  /* 0x000000ff0800720c */ /* 0x000fe20003fa6270 */
        /* <DEDUP_REMOVED lines=15> */
.L_x_17829:
[----:B------:R-:W-:Y:S05]  /*7bf0*/  BSYNC B0 ;  /* 0x0000000000007941 */ /* 0x000fea0003800000 */
.L_x_17828:
[----:B------:R-:W-:Y:S01]  /*7c00*/  BSSY B0, `(.L_x_17830) ;  /* 0x000001e000007945 */ /* 0x000fe20003800000 */
[----:B------:R-:W-:Y:S05]  /*7c10*/  @P0 BRA `(.L_x_17831) ;  /* 0x000001c000000947 */ /* 0x000fea0003800000 */
[----:B-----5:R-:W-:Y:S02]  /*7c20*/  LOP3.LUT R26, R26, 0xffff, RZ, 0xc0, !PT ;  /* 0x0000ffff1a1a7812 */ /* 0x020fe400078ec0ff */
[----:B------:R-:W-:Y:S02]  /*7c30*/  LOP3.LUT R19, R19, 0xffff, RZ, 0xc0, !PT ;  /* 0x0000ffff13137812 */ /* 0x000fe400078ec0ff */
[----:B------:R-:W-:Y:S02]  /*7c40*/  PRMT R3, R26, 0x8880, RZ ;  /* 0x000088801a037816 */ /* 0x000fe400000000ff */
[----:B------:R-:W-:Y:S02]  /*7c50*/  PRMT R8, R19, 0x8880, RZ ;  /* 0x0000888013087816 */ /* 0x000fe400000000ff */
[----:B------:R-:W-:-:S02]  /*7c60*/  IABS R6, R3 ;  /* 0x0000000300067213 */ /* 0x000fc40000000000 */
[----:B------:R-:W-:Y:S02]  /*7c70*/  IABS R10, R3 ;  /* 0x00000003000a7213 */ /* 0x000fe40000000000 */
[----:B------:R-:W0:Y:S03]  /*7c80*/  I2F.RP R7, R6 ;  /* 0x0000000600077306 */ /* 0x000e260000209400 */
[----:B------:R-:W-:-:S05]  /*7c90*/  IMAD.MOV R10, RZ, RZ, -R10 ;  /* 0x000000ffff0a7224 */ /* 0x000fca00078e0a0a */
[----:B0-----:R-:W0:Y:S02]  /*7ca0*/  MUFU.RCP R7, R7 ;  /* 0x0000000700077308 */ /* 0x001e240000001000 */
[----:B0-----:R-:W-:Y:S02]  /*7cb0*/  IADD3 R4, R7, 0xffffffe, RZ ;  /* 0x0ffffffe07047810 */ /* 0x001fe40007ffe0ff */
[----:B------:R-:W-:-:S04]  /*7cc0*/  IABS R7, R8 ;  /* 0x0000000800077213 */ /* 0x000fc80000000000 */
[----:B------:R0:W4:Y:S01]  /*7cd0*/  F2I.FTZ.U32.TRUNC.NTZ R5, R4 ;  /* 0x0000000400057305 */ /* 0x000122000021f000 */
[----:B------:R-:W-:-:S04]  /*7ce0*/  LOP3.LUT R8, R8, R3, RZ, 0x3c, !PT ;  /* 0x0000000308087212 */ /* 0x000fc800078e3cff */
[----:B------:R-:W-:Y:S01]  /*7cf0*/  ISETP.GE.AND P4, PT, R8, RZ, PT ;  /* 0x000000ff0800720c */ /* 0x000fe20003f86270 */
        /* <DEDUP_REMOVED lines=14> */
.L_x_17831:
[----:B------:R-:W-:Y:S05]  /*7de0*/  BSYNC B0 ;  /* 0x0000000000007941 */ /* 0x000fea0003800000 */
.L_x_17830:
        /* <DEDUP_REMOVED lines=12> */
[----:B------:R0:W4:Y:S01]  /*7eb0*/  F2I.FTZ.U32.TRUNC.NTZ R5, R4 ;  /* 0x0000000400057305 */ /* 0x000122000021f000 */
[----:B------:R-:W-:-:S04]  /*7ec0*/  LOP3.LUT R8, R8, R3, RZ, 0x3c, !PT ;  /* 0x0000000308087212 */ /* 0x000fc800078e3cff */
[----:B------:R-:W-:Y:S01]  /*7ed0*/  ISETP.GE.AND P3, PT, R8, RZ, PT ;  /* 0x000000ff0800720c */ /* 0x000fe20003f66270 */
        /* <DEDUP_REMOVED lines=15> */
.L_x_17833:
[----:B------:R-:W-:Y:S05]  /*7fd0*/  BSYNC B0 ;  /* 0x0000000000007941 */ /* 0x000fea0003800000 */
.L_x_17832:
        /* <DEDUP_REMOVED lines=20> */
.L_x_17839:
[----:B------:R0:W-:Y:S01]  /*8120*/  STG.E.U8 [R8.64], R0 ;  /* 0x0000000008007986 */ /* 0x0001e2000c101124 */
[----:B------:R-:W-:Y:S01]  /*8130*/  IMAD.MOV.U32 R23, RZ, RZ, R25 ;  /* 0x000000ffff177224 */ /* 0x000fe200078e0019 */
[----:B------:R-:W-:Y:S05]  /*8140*/  BRA `(.L_x_17835) ;  /* 0x00000fd000007947 */ /* 0x000fea0003800000 */
.L_x_17838:
[----:B------:R-:W-:-:S13]  /*8150*/  ISETP.NE.AND P0, PT, R3, 0x2, PT ;  /* 0x000000020300780c */ /* 0x000fda0003f05270 */
[----:B------:R-:W-:Y:S05]  /*8160*/  @!P0 BRA `(.L_x_17841) ;  /* 0x0000010000008947 */ /* 0x000fea0003800000 */
[----:B------:R-:W-:-:S13]  /*8170*/  ISETP.NE.AND P0, PT, R3, 0x3, PT ;  /* 0x000000030300780c */ /* 0x000fda0003f05270 */
[----:B------:R-:W-:Y:S05]  /*8180*/  @!P0 BRA `(.L_x_17842) ;  /* 0x0000009000008947 */ /* 0x000fea0003800000 */
[----:B------:R-:W-:-:S13]  /*8190*/  ISETP.NE.AND P0, PT, R3, 0x4, PT ;  /* 0x000000040300780c */ /* 0x000fda0003f05270 */
[----:B------:R-:W-:Y:S05]  /*81a0*/  @P0 BRA `(.L_x_17840) ;  /* 0x00000d7000000947 */ /* 0x000fea0003800000 */
[----:B------:R-:W-:Y:S01]  /*81b0*/  LOP3.LUT R0, R0, 0xffff, RZ, 0xc0, !PT ;  /* 0x0000ffff00007812 */ /* 0x000fe200078ec0ff */
[----:B------:R-:W-:-:S03]  /*81c0*/  IMAD.MOV.U32 R23, RZ, RZ, R25 ;  /* 0x000000ffff177224 */ /* 0x000fc600078e0019 */
[----:B------:R-:W-:-:S05]  /*81d0*/  PRMT R0, R0, 0x8880, RZ ;  /* 0x0000888000007816 */ /* 0x000fca00000000ff */
[----:B------:R-:W-:-:S05]  /*81e0*/  IMAD.MOV.U32 R4, RZ, RZ, R0 ;  /* 0x000000ffff047224 */ /* 0x000fca00078e0000 */
[----:B------:R-:W-:-:S05]  /*81f0*/  SHF.R.S32.HI R5, RZ, 0x1f, R4 ;  /* 0x0000001fff057819 */ /* 0x000fca0000011404 */
[----:B------:R0:W-:Y:S01]  /*8200*/  STG.E.64 [R8.64], R4 ;  /* 0x0000000408007986 */ /* 0x0001e2000c101b24 */
[----:B------:R-:W-:Y:S05]  /*8210*/  BRA `(.L_x_17835) ;  /* 0x00000f0000007947 */ /* 0x000fea0003800000 */
.L_x_17842:
[----:B------:R-:W-:Y:S01]  /*8220*/  LOP3.LUT R0, R0, 0xffff, RZ, 0xc0, !PT ;  /* 0x0000ffff00007812 */ /* 0x000fe200078ec0ff */
[----:B------:R-:W-:-:S03]  /*8230*/  IMAD.MOV.U32 R23, RZ, RZ, R25 ;  /* 0x000000ffff177224 */ /* 0x000fc600078e0019 */
[----:B------:R-:W-:-:S05]  /*8240*/  PRMT R3, R0, 0x8880, RZ ;  /* 0x0000888000037816 */ /* 0x000fca00000000ff */
[----:B------:R0:W-:Y:S01]  /*8250*/  STG.E [R8.64], R3 ;  /* 0x0000000308007986 */ /* 0x0001e2000c101924 */
[----:B------:R-:W-:Y:S05]  /*8260*/  BRA `(.L_x_17835) ;  /* 0x00000eb000007947 */ /* 0x000fea0003800000 */
.L_x_17841:
[----:B------:R-:W-:Y:S01]  /*8270*/  PRMT R3, R0, 0x8880, RZ ;  /* 0x0000888000037816 */ /* 0x000fe200000000ff */
[----:B------:R-:W-:-:S03]  /*8280*/  IMAD.MOV.U32 R23, RZ, RZ, R25 ;  /* 0x000000ffff177224 */ /* 0x000fc600078e0019 */
[----:B------:R-:W-:-:S05]  /*8290*/  PRMT R3, R3, 0x7710, RZ ;  /* 0x0000771003037816 */ /* 0x000fca00000000ff */
[----:B------:R0:W-:Y:S01]  /*82a0*/  STG.E.U16 [R8.64], R3 ;  /* 0x0000000308007986 */ /* 0x0001e2000c101524 */
[----:B------:R-:W-:Y:S05]  /*82b0*/  BRA `(.L_x_17835) ;  /* 0x00000e6000007947 */ /* 0x000fea0003800000 */
.L_x_17837:
[----:B------:R-:W-:-:S13]  /*82c0*/  ISETP.GT.AND P0, PT, R3, 0x6, PT ;  /* 0x000000060300780c */ /* 0x000fda0003f04270 */
[----:B------:R-:W-:Y:S05]  /*82d0*/  @P0 BRA `(.L_x_17843) ;  /* 0x000000d000000947 */ /* 0x000fea0003800000 */
[----:B------:R-:W-:-:S13]  /*82e0*/  ISETP.NE.AND P0, PT, R3, 0x5, PT ;  /* 0x000000050300780c */ /* 0x000fda0003f05270 */
[----:B------:R-:W-:Y:S05]  /*82f0*/  @!P0 BRA `(.L_x_17844) ;  /* 0x0000006000008947 */ /* 0x000fea0003800000 */
[----:B------:R-:W-:-:S13]  /*8300*/  ISETP.NE.AND P0, PT, R3, 0x6, PT ;  /* 0x000000060300780c */ /* 0x000fda0003f05270 */
[----:B------:R-:W-:Y:S05]  /*8310*/  @P0 BRA `(.L_x_17840) ;  /* 0x00000c0000000947 */ /* 0x000fea0003800000 */
[----:B------:R-:W0:Y:S01]  /*8320*/  I2F.S8 R3, R0 ;  /* 0x0000000000037306 */ /* 0x000e220000001400 */
[----:B------:R-:W-:Y:S01]  /*8330*/  IMAD.MOV.U32 R23, RZ, RZ, R25 ;  /* 0x000000ffff177224 */ /* 0x000fe200078e0019 */
[----:B0-----:R0:W-:Y:S01]  /*8340*/  STG.E [R8.64], R3 ;  /* 0x0000000308007986 */ /* 0x0011e2000c101924 */
[----:B------:R-:W-:Y:S05]  /*8350*/  BRA `(.L_x_17835) ;  /* 0x00000dc000007947 */ /* 0x000fea0003800000 */
.L_x_17844:
[----:B------:R-:W0:Y:S01]  /*8360*/  I2F.S8 R3, R0 ;  /* 0x0000000000037306 */ /* 0x000e220000001400 */
[----:B------:R-:W-:Y:S01]  /*8370*/  IMAD.MOV.U32 R23, RZ, RZ, R25 ;  /* 0x000000ffff177224 */ /* 0x000fe200078e0019 */
[----:B0-----:R-:W-:-:S05]  /*8380*/  F2FP.PACK_AB R3, RZ, R3 ;  /* 0x00000003ff03723e */ /* 0x001fca00000000ff */
[----:B------:R0:W-:Y:S01]  /*8390*/  STG.E.U16 [R8.64], R3 ;  /* 0x0000000308007986 */ /* 0x0001e2000c101524 */
[----:B------:R-:W-:Y:S05]  /*83a0*/  BRA `(.L_x_17835) ;  /* 0x00000d7000007947 */ /* 0x000fea0003800000 */
.L_x_17843:
[----:B------:R-:W-:-:S13]  /*83b0*/  ISETP.NE.AND P0, PT, R3, 0x7, PT ;  /* 0x000000070300780c */ /* 0x000fda0003f05270 */
[----:B------:R-:W-:Y:S05]  /*83c0*/  @!P0 BRA `(.L_x_17845) ;  /* 0x000000f000008947 */ /* 0x000fea0003800000 */
[----:B------:R-:W-:-:S13]  /*83d0*/  ISETP.NE.AND P0, PT, R3, 0x8, PT ;  /* 0x000000080300780c */ /* 0x000fda0003f05270 */
[----:B------:R-:W-:Y:S05]  /*83e0*/  @!P0 BRA `(.L_x_17846) ;  /* 0x0000007000008947 */ /* 0x000fea0003800000 */
[----:B------:R-:W-:-:S13]  /*83f0*/  ISETP.NE.AND P0, PT, R3, 0x9, PT ;  /* 0x000000090300780c */ /* 0x000fda0003f05270 */
[----:B------:R-:W-:Y:S05]  /*8400*/  @P0 BRA `(.L_x_17840) ;  /* 0x00000b1000000947 */ /* 0x000fea0003800000 */
[----:B------:R-:W0:Y:S01]  /*8410*/  I2F.S8 R4, R0 ;  /* 0x0000000000047306 */ /* 0x000e220000001400 */
[----:B------:R-:W-:Y:S02]  /*8420*/  IMAD.MOV.U32 R5, RZ, RZ, RZ ;  /* 0x000000ffff057224 */ /* 0x000fe400078e00ff */
[----:B------:R-:W-:-:S03]  /*8430*/  IMAD.MOV.U32 R23, RZ, RZ, R25 ;  /* 0x000000ffff177224 */ /* 0x000fc600078e0019 */
[----:B0-----:R0:W-:Y:S01]  /*8440*/  STG.E.64 [R8.64], R4 ;  /* 0x0000000408007986 */ /* 0x0011e2000c101b24 */
[----:B------:R-:W-:Y:S05]  /*8450*/  BRA `(.L_x_17835) ;  /* 0x00000cc000007947 */ /* 0x000fea0003800000 */
.L_x_17846:
[----:B------:R-:W0:Y:S01]  /*8460*/  I2F.S8 R0, R0 ;  /* 0x0000000000007306 */ /* 0x000e220000001400 */
[----:B------:R-:W-:Y:S01]  /*8470*/  IMAD.MOV.U32 R23, RZ, RZ, R25 ;  /* 0x000000ffff177224 */ /* 0x000fe200078e0019 */
[----:B0-----:R-:W-:-:S04]  /*8480*/  F2FP.PACK_AB R3, RZ, R0 ;  /* 0x00000000ff03723e */ /* 0x001fc800000000ff */
[----:B------:R-:W-:-:S05]  /*8490*/  PRMT R3, R3, 0x5410, RZ ;  /* 0x0000541003037816 */ /* 0x000fca00000000ff */
[----:B------:R0:W-:Y:S01]  /*84a0*/  STG.E [R8.64], R3 ;  /* 0x0000000308007986 */ /* 0x0001e2000c101924 */
[----:B------:R-:W-:Y:S05]  /*84b0*/  BRA `(.L_x_17835) ;  /* 0x00000c6000007947 */ /* 0x000fea0003800000 */
.L_x_17845:
[----:B------:R-:W-:Y:S01]  /*84c0*/  PRMT R4, R0, 0x8880, RZ ;  /* 0x0000888000047816 */ /* 0x000fe200000000ff */
[----:B------:R-:W-:-:S03]  /*84d0*/  IMAD.MOV.U32 R23, RZ, RZ, R25 ;  /* 0x000000ffff177224 */ /* 0x000fc600078e0019 */
[----:B------:R-:W-:-:S06]  /*84e0*/  PRMT R4, R4, 0x7710, RZ ;  /* 0x0000771004047816 */ /* 0x000fcc00000000ff */
[----:B------:R-:W0:Y:S02]  /*84f0*/  I2F.F64.S16 R4, R4 ;  /* 0x0000000400047312 */ /* 0x000e240000101c00 */
[----:B0-----:R0:W-:Y:S01]  /*8500*/  STG.E.64 [R8.64], R4 ;  /* 0x0000000408007986 */ /* 0x0011e2000c101b24 */
[----:B------:R-:W-:Y:S05]  /*8510*/  BRA `(.L_x_17835) ;  /* 0x00000c0000007947 */ /* 0x000fea0003800000 */
.L_x_17836:
        /* <DEDUP_REMOVED lines=8> */
[----:B------:R-:W-:Y:S01]  /*85a0*/  LOP3.LUT P0, RZ, R0, 0xff, RZ, 0xc0, !PT ;  /* 0x000000ff00ff7812 */ /* 0x000fe2000780c0ff */
[----:B------:R-:W-:-:S03]  /*85b0*/  IMAD.MOV.U32 R23, RZ, RZ, R25 ;  /* 0x000000ffff177224 */ /* 0x000fc600078e0019 */
[----:B------:R-:W-:-:S05]  /*85c0*/  SEL R3, RZ, 0x1, !P0 ;  /* 0x00000001ff037807 */ /* 0x000fca0004000000 */
[----:B------:R0:W-:Y:S01]  /*85d0*/  STG.E.U8 [R8.64], R3 ;  /* 0x0000000308007986 */ /* 0x0001e2000c101124 */
[----:B------:R-:W-:Y:S05]  /*85e0*/  BRA `(.L_x_17835) ;  /* 0x00000b3000007947 */ /* 0x000fea0003800000 */
.L_x_17849:
[----:B------:R-:W-:Y:S01]  /*85f0*/  PRMT R4, R0, 0x8880, RZ ;  /* 0x0000888000047816 */ /* 0x000fe200000000ff */
[----:B------:R-:W-:Y:S01]  /*8600*/  CS2R R6, SRZ ;  /* 0x0000000000067805 */ /* 0x000fe2000001ff00 */
[----:B------:R-:W-:Y:S02]  /*8610*/  IMAD.MOV.U32 R23, RZ, RZ, R25 ;  /* 0x000000ffff177224 */ /* 0x000fe400078e0019 */
[----:B------:R-:W-:-:S06]  /*8620*/  PRMT R4, R4, 0x7710, RZ ;  /* 0x0000771004047816 */ /* 0x000fcc00000000ff */
[----:B------:R-:W0:Y:S02]  /*8630*/  I2F.F64.S16 R4, R4 ;  /* 0x0000000400047312 */ /* 0x000e240000101c00 */
[----:B0-----:R0:W-:Y:S01]  /*8640*/  STG.E.128 [R8.64], R4 ;  /* 0x0000000408007986 */ /* 0x0011e2000c101d24 */
[----:B------:R-:W-:Y:S05]  /*8650*/  BRA `(.L_x_17835) ;  /* 0x00000ac000007947 */ /* 0x000fea0003800000 */
.L_x_17848:
        /* <DEDUP_REMOVED lines=21> */
.L_x_17853:
[----:B------:R-:W-:Y:S05]  /*87b0*/  BSYNC B0 ;  /* 0x0000000000007941 */ /* 0x000fea0003800000 */
.L_x_17852:
[----:B------:R-:W-:Y:S01]  /*87c0*/  LOP3.LUT R3, R3, R4, RZ, 0xfc, !PT ;  /* 0x0000000403037212 */ /* 0x000fe200078efcff */
[----:B------:R-:W-:-:S04]  /*87d0*/  IMAD.MOV.U32 R23, RZ, RZ, R25 ;  /* 0x000000ffff177224 */ /* 0x000fc800078e0019 */
[----:B------:R0:W-:Y:S01]  /*87e0*/  STG.E.U8 [R8.64], R3 ;  /* 0x0000000308007986 */ /* 0x0001e2000c101124 */
[----:B------:R-:W-:Y:S05]  /*87f0*/  BRA `(.L_x_17835) ;  /* 0x0000092000007947 */ /* 0x000fea0003800000 */
.L_x_17851:
        /* <DEDUP_REMOVED lines=13> */
.L_x_17855:
[----:B------:R-:W-:Y:S01]  /*88d0*/  IMAD.MOV.U32 R0, RZ, RZ, 0x7f ;  /* 0x0000007fff007424 */ /* 0x000fe200078e00ff */
[----:B------:R-:W-:-:S04]  /*88e0*/  ISETP.GT.U32.AND P0, PT, R3, 0x7f800000, PT ;  /* 0x7f8000000300780c */ /* 0x000fc80003f04070 */
[----:B------:R-:W-:-:S04]  /*88f0*/  SEL R0, R0, 0x7c, P0 ;  /* 0x0000007c00007807 */ /* 0x000fc80000000000 */
.L_x_17856:
[----:B------:R-:W-:Y:S05]  /*8900*/  BSYNC B0 ;  /* 0x0000000000007941 */ /* 0x000fea0003800000 */
.L_x_17854:
[----:B------:R-:W-:Y:S01]  /*8910*/  LOP3.LUT R3, R5, 0x80000000, RZ, 0xc0, !PT ;  /* 0x8000000005037812 */ /* 0x000fe200078ec0ff */
[----:B------:R-:W-:-:S03]  /*8920*/  IMAD.MOV.U32 R23, RZ, RZ, R25 ;  /* 0x000000ffff177224 */ /* 0x000fc600078e0019 */
[----:B------:R-:W-:-:S04]  /*8930*/  SHF.R.U32.HI R3, RZ, 0x18, R3 ;  /* 0x00000018ff037819 */ /* 0x000fc80000011603 */
[----:B------:R-:W-:-:S05]  /*8940*/  LOP3.LUT R3, R0, R3, RZ, 0xfc, !PT ;  /* 0x0000000300037212 */ /* 0x000fca00078efcff */
[----:B------:R0:W-:Y:S01]  /*8950*/  STG.E.U8 [R8.64], R3 ;  /* 0x0000000308007986 */ /* 0x0001e2000c101124 */
[----:B------:R-:W-:Y:S05]  /*8960*/  BRA `(.L_x_17835) ;  /* 0x000007b000007947 */ /* 0x000fea0003800000 */
.L_x_17850:
[----:B------:R-:W0:Y:S01]  /*8970*/  I2F.S8 R3, R0 ;  /* 0x0000000000037306 */ /* 0x000e220000001400 */
[----:B------:R-:W-:Y:S01]  /*8980*/  IMAD.MOV.U32 R23, RZ, RZ, R25 ;  /* 0x000000ffff177224 */ /* 0x000fe200078e0019 */
[----:B0-----:R-:W-:-:S05]  /*8990*/  F2FP.BF16.PACK_AB R3, RZ, R3 ;  /* 0x00000003ff03723e */ /* 0x001fca00000010ff */
[----:B------:R0:W-:Y:S01]  /*89a0*/  STG.E.U16 [R8.64], R3 ;  /* 0x0000000308007986 */ /* 0x0001e2000c101524 */
[----:B------:R-:W-:Y:S05]  /*89b0*/  BRA `(.L_x_17835) ;  /* 0x0000076000007947 */ /* 0x000fea0003800000 */
.L_x_17847:
        /* <DEDUP_REMOVED lines=10> */
[----:B------:R-:W-:-:S05]  /*8a60*/  PRMT R3, R3, 0x7710, RZ ;  /* 0x0000771003037816 */ /* 0x000fca00000000ff */
[----:B------:R0:W-:Y:S01]  /*8a70*/  STG.E.U16 [R8.64], R3 ;  /* 0x0000000308007986 */ /* 0x0001e2000c101524 */
[----:B------:R-:W-:Y:S05]  /*8a80*/  BRA `(.L_x_17835) ;  /* 0x0000069000007947 */ /* 0x000fea0003800000 */
.L_x_17859:
        /* <DEDUP_REMOVED lines=17> */
.L_x_17862:
[----:B------:R-:W-:-:S04]  /*8ba0*/  LOP3.LUT R3, R5, 0x80000000, RZ, 0xc0, !PT ;  /* 0x8000000005037812 */ /* 0x000fc800078ec0ff */
[----:B------:R-:W-:-:S04]  /*8bb0*/  SHF.R.U32.HI R3, RZ, 0x18, R3 ;  /* 0x00000018ff037819 */ /* 0x000fc80000011603 */
[----:B------:R-:W-:-:S04]  /*8bc0*/  LOP3.LUT R0, R0, R3, RZ, 0xfc, !PT ;  /* 0x0000000300007212 */ /* 0x000fc800078efcff */
[----:B------:R-:W-:Y:S02]  /*8bd0*/  PRMT R4, R0, 0x7610, R4 ;  /* 0x0000761000047816 */ /* 0x000fe40000000004 */
.L_x_17861:
[----:B------:R-:W-:Y:S05]  /*8be0*/  BSYNC B0 ;  /* 0x0000000000007941 */ /* 0x000fea0003800000 */
.L_x_17860:
[----:B------:R0:W-:Y:S01]  /*8bf0*/  STG.E.U8 [R8.64], R4 ;  /* 0x0000000408007986 */ /* 0x0001e2000c101124 */
[----:B------:R-:W-:Y:S01]  /*8c00*/  IMAD.MOV.U32 R23, RZ, RZ, R25 ;  /* 0x000000ffff177224 */ /* 0x000fe200078e0019 */
[----:B------:R-:W-:Y:S05]  /*8c10*/  BRA `(.L_x_17835) ;  /* 0x0000050000007947 */ /* 0x000fea0003800000 */
.L_x_17858:
        /* <DEDUP_REMOVED lines=17> */
.L_x_17865:
[----:B------:R-:W-:-:S04]  /*8d30*/  LOP3.LUT R3, R5, 0x80000000, RZ, 0xc0, !PT ;  /* 0x8000000005037812 */ /* 0x000fc800078ec0ff */
[----:B------:R-:W-:-:S04]  /*8d40*/  SHF.R.U32.HI R3, RZ, 0x18, R3 ;  /* 0x00000018ff037819 */ /* 0x000fc80000011603 */
[----:B------:R-:W-:-:S04]  /*8d50*/  LOP3.LUT R0, R0, R3, RZ, 0xfc, !PT ;  /* 0x0000000300007212 */ /* 0x000fc800078efcff */
[----:B------:R-:W-:Y:S02]  /*8d60*/  PRMT R4, R0, 0x7610, R4 ;  /* 0x0000761000047816 */ /* 0x000fe40000000004 */
.L_x_17864:
[----:B------:R-:W-:Y:S05]  /*8d70*/  BSYNC B0 ;  /* 0x0000000000007941 */ /* 0x000fea0003800000 */
.L_x_17863:
[----:B------:R0:W-:Y:S01]  /*8d80*/  STG.E.U8 [R8.64], R4 ;  /* 0x0000000408007986 */ /* 0x0001e2000c101124 */
[----:B------:R-:W-:Y:S01]  /*8d90*/  IMAD.MOV.U32 R23, RZ, RZ, R25 ;  /* 0x000000ffff177224 */ /* 0x000fe200078e0019 */
[----:B------:R-:W-:Y:S05]  /*8da0*/  BRA `(.L_x_17835) ;  /* 0x0000037000007947 */ /* 0x000fea0003800000 */
.L_x_17857:
[----:B------:R-:W-:-:S13]  /*8db0*/  ISETP.NE.AND P0, PT, R3, 0x1c, PT ;  /* 0x0000001c0300780c */ /* 0x000fda0003f05270 */
[----:B------:R-:W-:Y:S05]  /*8dc0*/  @!P0 BRA `(.L_x_17866) ;  /* 0x0000031000008947 */ /* 0x000fea0003800000 */
[----:B------:R-:W-:-:S13]  /*8dd0*/  ISETP.NE.AND P0, PT, R3, 0x1d, PT ;  /* 0x0000001d0300780c */ /* 0x000fda0003f05270 */
[----:B------:R-:W-:Y:S05]  /*8de0*/  @!P0 BRA `(.L_x_17867) ;  /* 0x0000028000008947 */ /* 0x000fea0003800000 */
[----:B------:R-:W-:-:S13]  /*8df0*/  ISETP.NE.AND P0, PT, R3, 0x2c, PT ;  /* 0x0000002c0300780c */ /* 0x000fda0003f05270 */
[----:B------:R-:W-:Y:S05]  /*8e00*/  @P0 BRA `(.L_x_17840) ;  /* 0x0000011000000947 */ /* 0x000fea0003800000 */
[----:B------:R-:W0:Y:S01]  /*8e10*/  I2F.S8 R0, R0 ;  /* 0x0000000000007306 */ /* 0x000e220000001400 */
        /* <DEDUP_REMOVED lines=16> */
.L_x_17840:
        /* <DEDUP_REMOVED lines=21> */
.L_x_17867:
[----:B------:R-:W-:Y:S01]  /*9070*/  LOP3.LUT R0, R0, 0xffff, RZ, 0xc0, !PT ;  /* 0x0000ffff00007812 */ /* 0x000fe200078ec0ff */
[----:B------:R-:W-:-:S03]  /*9080*/  IMAD.MOV.U32 R23, RZ, RZ, R25 ;  /* 0x000000ffff177224 */ /* 0x000fc600078e0019 */
[----:B------:R-:W-:-:S05]  /*9090*/  PRMT R0, R0, 0x8880, RZ ;  /* 0x0000888000007816 */ /* 0x000fca00000000ff */
[----:B------:R-:W-:-:S05]  /*90a0*/  IMAD.MOV.U32 R4, RZ, RZ, R0 ;  /* 0x000000ffff047224 */ /* 0x000fca00078e0000 */
[----:B------:R-:W-:-:S05]  /*90b0*/  SHF.R.S32.HI R5, RZ, 0x1f, R4 ;  /* 0x0000001fff057819 */ /* 0x000fca0000011404 */
[----:B------:R0:W-:Y:S01]  /*90c0*/  STG.E.64 [R8.64], R4 ;  /* 0x0000000408007986 */ /* 0x0001e2000c101b24 */
[----:B------:R-:W-:Y:S05]  /*90d0*/  BRA `(.L_x_17835) ;  /* 0x0000004000007947 */ /* 0x000fea0003800000 */
.L_x_17866:
[----:B------:R-:W-:Y:S01]  /*90e0*/  LOP3.LUT R0, R0, 0xffff, RZ, 0xc0, !PT ;  /* 0x0000ffff00007812 */ /* 0x000fe200078ec0ff */
[----:B------:R-:W-:-:S03]  /*90f0*/  IMAD.MOV.U32 R23, RZ, RZ, R25 ;  /* 0x000000ffff177224 */ /* 0x000fc600078e0019 */
[----:B------:R-:W-:-:S05]  /*9100*/  PRMT R3, R0, 0x8880, RZ ;  /* 0x0000888000037816 */ /* 0x000fca00000000ff */
[----:B------:R0:W-:Y:S02]  /*9110*/  STG.E [R8.64], R3 ;  /* 0x0000000308007986 */ /* 0x0001e4000c101924 */
.L_x_17835:
[----:B------:R-:W-:Y:S05]  /*9120*/  BSYNC B6 ;  /* 0x0000000000067941 */ /* 0x000fea0003800000 */
.L_x_17834:
        /* <DEDUP_REMOVED lines=21> */
.L_x_17873:
[----:B---3-5:R0:W-:Y:S01]  /*9280*/  STG.E.U8 [R8.64], R22 ;  /* 0x0000001608007986 */ /* 0x0281e2000c101124 */
[----:B------:R-:W-:Y:S05]  /*9290*/  BRA `(.L_x_17875) ;  /* 0x00000e9000007947 */ /* 0x000fea0003800000 */
.L_x_17872:
[----:B------:R-:W-:-:S13]  /*92a0*/  ISETP.NE.AND P0, PT, R0, 0x2, PT ;  /* 0x000000020000780c */ /* 0x000fda0003f05270 */
[----:B------:R-:W-:Y:S05]  /*92b0*/  @!P0 BRA `(.L_x_17876) ;  /* 0x000000e000008947 */ /* 0x000fea0003800000 */
[----:B------:R-:W-:-:S13]  /*92c0*/  ISETP.NE.AND P0, PT, R0, 0x3, PT ;  /* 0x000000030000780c */ /* 0x000fda0003f05270 */
[----:B------:R-:W-:Y:S05]  /*92d0*/  @!P0 BRA `(.L_x_17877) ;  /* 0x0000008000008947 */ /* 0x000fea0003800000 */
[----:B------:R-:W-:-:S13]  /*92e0*/  ISETP.NE.AND P0, PT, R0, 0x4, PT ;  /* 0x000000040000780c */ /* 0x000fda0003f05270 */
[----:B------:R-:W-:Y:S05]  /*92f0*/  @P0 BRA `(.L_x_17874) ;  /* 0x00000c6000000947 */ /* 0x000fea0003800000 */
[----:B---3-5:R-:W-:-:S04]  /*9300*/  LOP3.LUT R22, R22, 0xffff, RZ, 0xc0, !PT ;  /* 0x0000ffff16167812 */ /* 0x028fc800078ec0ff */
[----:B------:R-:W-:-:S05]  /*9310*/  PRMT R22, R22, 0x8880, RZ ;  /* 0x0000888016167816 */ /* 0x000fca00000000ff */
[----:B------:R-:W-:-:S05]  /*9320*/  IMAD.MOV.U32 R4, RZ, RZ, R22 ;  /* 0x000000ffff047224 */ /* 0x000fca00078e0016 */
[----:B------:R-:W-:-:S05]  /*9330*/  SHF.R.S32.HI R5, RZ, 0x1f, R4 ;  /* 0x0000001fff057819 */ /* 0x000fca0000011404 */
[----:B------:R0:W-:Y:S01]  /*9340*/  STG.E.64 [R8.64], R4 ;  /* 0x0000000408007986 */ /* 0x0001e2000c101b24 */
[----:B------:R-:W-:Y:S05]  /*9350*/  BRA `(.L_x_17875) ;  /* 0x00000dd000007947 */ /* 0x000fea0003800000 */
.L_x_17877:
[----:B---3-5:R-:W-:-:S04]  /*9360*/  LOP3.LUT R22, R22, 0xffff, RZ, 0xc0, !PT ;  /* 0x0000ffff16167812 */ /* 0x028fc800078ec0ff */
[----:B------:R-:W-:-:S05]  /*9370*/  PRMT R3, R22, 0x8880, RZ ;  /* 0x0000888016037816 */ /* 0x000fca00000000ff */
[----:B------:R0:W-:Y:S01]  /*9380*/  STG.E [R8.64], R3 ;  /* 0x0000000308007986 */ /* 0x0001e2000c101924 */
[----:B------:R-:W-:Y:S05]  /*9390*/  BRA `(.L_x_17875) ;  /* 0x00000d9000007947 */ /* 0x000fea0003800000 */
.L_x_17876:
[----:B---3-5:R-:W-:-:S04]  /*93a0*/  PRMT R3, R22, 0x8880, RZ ;  /* 0x0000888016037816 */ /* 0x028fc800000000ff */
[----:B------:R-:W-:-:S05]  /*93b0*/  PRMT R3, R3, 0x7710, RZ ;  /* 0x0000771003037816 */ /* 0x000fca00000000ff */
[----:B------:R0:W-:Y:S01]  /*93c0*/  STG.E.U16 [R8.64], R3 ;  /* 0x0000000308007986 */ /* 0x0001e2000c101524 */
[----:B------:R-:W-:Y:S05]  /*93d0*/  BRA `(.L_x_17875) ;  /* 0x00000d5000007947 */ /* 0x000fea0003800000 */
.L_x_17871:
[----:B------:R-:W-:-:S13]  /*93e0*/  ISETP.GT.AND P0, PT, R0, 0x6, PT ;  /* 0x000000060000780c */ /* 0x000fda0003f04270 */
[----:B------:R-:W-:Y:S05]  /*93f0*/  @P0 BRA `(.L_x_17878) ;  /* 0x000000b000000947 */ /* 0x000fea0003800000 */
[----:B------:R-:W-:-:S13]  /*9400*/  ISETP.NE.AND P0, PT, R0, 0x5, PT ;  /* 0x000000050000780c */ /* 0x000fda0003f05270 */
[----:B------:R-:W-:Y:S05]  /*9410*/  @!P0 BRA `(.L_x_17879) ;  /* 0x0000005000008947 */ /* 0x000fea0003800000 */
[----:B------:R-:W-:-:S13]  /*9420*/  ISETP.NE.AND P0, PT, R0, 0x6, PT ;  /* 0x000000060000780c */ /* 0x000fda0003f05270 */
[----:B------:R-:W-:Y:S05]  /*9430*/  @P0 BRA `(.L_x_17874) ;  /* 0x00000b2000000947 */ /* 0x000fea0003800000 */
[----:B---3-5:R-:W0:Y:S02]  /*9440*/  I2F.S8 R3, R22 ;  /* 0x0000001600037306 */ /* 0x028e240000001400 */
[----:B0-----:R0:W-:Y:S01]  /*9450*/  STG.E [R8.64], R3 ;  /* 0x0000000308007986 */ /* 0x0011e2000c101924 */
[----:B------:R-:W-:Y:S05]  /*9460*/  BRA `(.L_x_17875) ;  /* 0x00000cc000007947 */ /* 0x000fea0003800000 */
.L_x_17879:
[----:B---3-5:R-:W0:Y:S02]  /*9470*/  I2F.S8 R0, R22 ;  /* 0x0000001600007306 */ /* 0x028e240000001400 */
[----:B0-----:R-:W-:-:S05]  /*9480*/  F2FP.PACK_AB R0, RZ, R0 ;  /* 0x00000000ff00723e */ /* 0x001fca00000000ff */
[----:B------:R0:W-:Y:S01]  /*9490*/  STG.E.U16 [R8.64], R0 ;  /* 0x0000000008007986 */ /* 0x0001e2000c101524 */
[----:B------:R-:W-:Y:S05]  /*94a0*/  BRA `(.L_x_17875) ;  /* 0x00000c8000007947 */ /* 0x000fea0003800000 */
.L_x_17878:
[----:B------:R-:W-:-:S13]  /*94b0*/  ISETP.NE.AND P0, PT, R0, 0x7, PT ;  /* 0x000000070000780c */ /* 0x000fda0003f05270 */
[----:B------:R-:W-:Y:S05]  /*94c0*/  @!P0 BRA `(.L_x_17880) ;  /* 0x000000d000008947 */ /* 0x000fea0003800000 */
[----:B------:R-:W-:-:S13]  /*94d0*/  ISETP.NE.AND P0, PT, R0, 0x8, PT ;  /* 0x000000080000780c */ /* 0x000fda0003f05270 */
[----:B------:R-:W-:Y:S05]  /*94e0*/  @!P0 BRA `(.L_x_17881) ;  /* 0x0000006000008947 */ /* 0x000fea0003800000 */
[----:B------:R-:W-:-:S13]  /*94f0*/  ISETP.NE.AND P0, PT, R0, 0x9, PT ;  /* 0x000000090000780c */ /* 0x000fda0003f05270 */
[----:B------:R-:W-:Y:S05]  /*9500*/  @P0 BRA `(.L_x_17874) ;  /* 0x00000a5000000947 */ /* 0x000fea0003800000 */
[----:B---3-5:R-:W0:Y:S01]  /*9510*/  I2F.S8 R4, R22 ;  /* 0x0000001600047306 */ /* 0x028e220000001400 */
[----:B------:R-:W-:-:S05]  /*9520*/  IMAD.MOV.U32 R5, RZ, RZ, RZ ;  /* 0x000000ffff057224 */ /* 0x000fca00078e00ff */
[----:B0-----:R0:W-:Y:S01]  /*9530*/  STG.E.64 [R8.64], R4 ;  /* 0x0000000408007986 */ /* 0x0011e2000c101b24 */
[----:B------:R-:W-:Y:S05]  /*9540*/  BRA `(.L_x_17875) ;  /* 0x00000be000007947 */ /* 0x000fea0003800000 */
.L_x_17881:
[----:B---3-5:R-:W0:Y:S02]  /*9550*/  I2F.S8 R22, R22 ;  /* 0x0000001600167306 */ /* 0x028e240000001400 */
[----:B0-----:R-:W-:-:S04]  /*9560*/  F2FP.PACK_AB R3, RZ, R22 ;  /* 0x00000016ff03723e */ /* 0x001fc800000000ff */
[----:B------:R-:W-:-:S05]  /*9570*/  PRMT R3, R3, 0x5410, RZ ;  /* 0x0000541003037816 */ /* 0x000fca00000000ff */
[----:B------:R0:W-:Y:S01]  /*9580*/  STG.E [R8.64], R3 ;  /* 0x0000000308007986 */ /* 0x0001e2000c101924 */
[----:B------:R-:W-:Y:S05]  /*9590*/  BRA `(.L_x_17875) ;  /* 0x00000b9000007947 */ /* 0x000fea0003800000 */
.L_x_17880:
[----:B---3-5:R-:W-:-:S04]  /*95a0*/  PRMT R4, R22, 0x8880, RZ ;  /* 0x0000888016047816 */ /* 0x028fc800000000ff */
[----:B------:R-:W-:-:S06]  /*95b0*/  PRMT R4, R4, 0x7710, RZ ;  /* 0x0000771004047816 */ /* 0x000fcc00000000ff */
[----:B------:R-:W0:Y:S02]  /*95c0*/  I2F.F64.S16 R4, R4 ;  /* 0x0000000400047312 */ /* 0x000e240000101c00 */
[----:B0-----:R0:W-:Y:S01]  /*95d0*/  STG.E.64 [R8.64], R4 ;  /* 0x0000000408007986 */ /* 0x0011e2000c101b24 */
[----:B------:R-:W-:Y:S05]  /*95e0*/  BRA `(.L_x_17875) ;  /* 0x00000b4000007947 */ /* 0x000fea0003800000 */
.L_x_17870:
        /* <DEDUP_REMOVED lines=8> */
[----:B---3-5:R-:W-:-:S04]  /*9670*/  LOP3.LUT P0, RZ, R22, 0xff, RZ, 0xc0, !PT ;  /* 0x000000ff16ff7812 */ /* 0x028fc8000780c0ff */
[----:B------:R-:W-:-:S05]  /*9680*/  SEL R3, RZ, 0x1, !P0 ;  /* 0x00000001ff037807 */ /* 0x000fca0004000000 */
[----:B------:R0:W-:Y:S01]  /*9690*/  STG.E.U8 [R8.64], R3 ;  /* 0x0000000308007986 */ /* 0x0001e2000c101124 */
[----:B------:R-:W-:Y:S05]  /*96a0*/  BRA `(.L_x_17875) ;  /* 0x00000a8000007947 */ /* 0x000fea0003800000 */
.L_x_17884:
[----:B---3-5:R-:W-:Y:S01]  /*96b0*/  PRMT R4, R22, 0x8880, RZ ;  /* 0x0000888016047816 */ /* 0x028fe200000000ff */
[----:B------:R-:W-:-:S03]  /*96c0*/  CS2R R6, SRZ ;  /* 0x0000000000067805 */ /* 0x000fc6000001ff00 */
[----:B------:R-:W-:-:S06]  /*96d0*/  PRMT R4, R4, 0x7710, RZ ;  /* 0x0000771004047816 */ /* 0x000fcc00000000ff */
[----:B------:R-:W0:Y:S02]  /*96e0*/  I2F.F64.S16 R4, R4 ;  /* 0x0000000400047312 */ /* 0x000e240000101c00 */
[----:B0-----:R0:W-:Y:S01]  /*96f0*/  STG.E.128 [R8.64], R4 ;  /* 0x0000000408007986 */ /* 0x0011e2000c101d24 */
[----:B------:R-:W-:Y:S05]  /*9700*/  BRA `(.L_x_17875) ;  /* 0x00000a2000007947 */ /* 0x000fea0003800000 */
.L_x_17883:
[----:B------:R-:W-:-:S13]  /*9710*/  ISETP.NE.AND P0, PT, R0, 0xf, PT ;  /* 0x0000000f0000780c */ /* 0x000fda0003f05270 */
[----:B------:R-:W-:Y:S05]  /*9720*/  @!P0 BRA `(.L_x_17885) ;  /* 0x000002d000008947 */ /* 0x000fea0003800000 */
[----:B------:R-:W-:-:S13]  /*9730*/  ISETP.NE.AND P0, PT, R0, 0x17, PT ;  /* 0x000000170000780c */ /* 0x000fda0003f05270 */
[----:B------:R-:W-:Y:S05]  /*9740*/  @!P0 BRA `(.L_x_17886) ;  /* 0x0000015000008947 */ /* 0x000fea0003800000 */
[----:B------:R-:W-:-:S13]  /*9750*/  ISETP.NE.AND P0, PT, R0, 0x18, PT ;  /* 0x000000180000780c */ /* 0x000fda0003f05270 */
[----:B------:R-:W-:Y:S05]  /*9760*/  @P0 BRA `(.L_x_17874) ;  /* 0x000007f000000947 */ /* 0x000fea0003800000 */
[----:B---3-5:R-:W0:Y:S01]  /*9770*/  I2F.S8 R7, R22 ;  /* 0x0000001600077306 */ /* 0x028e220000001400 */
        /* <DEDUP_REMOVED lines=14> */
.L_x_17888:
[----:B------:R-:W-:Y:S05]  /*9860*/  BSYNC B0 ;  /* 0x0000000000007941 */ /* 0x000fea0003800000 */
.L_x_17887:
[----:B------:R-:W-:-:S05]  /*9870*/  LOP3.LUT R5, R0, R5, RZ, 0xfc, !PT ;  /* 0x0000000500057212 */ /* 0x000fca00078efcff */
[----:B------:R0:W-:Y:S01]  /*9880*/  STG.E.U8 [R8.64], R5 ;  /* 0x0000000508007986 */ /* 0x0001e2000c101124 */
[----:B------:R-:W-:Y:S05]  /*9890*/  BRA `(.L_x_17875) ;  /* 0x0000089000007947 */ /* 0x000fea0003800000 */
.L_x_17886:
[----:B---3-5:R-:W0:Y:S01]  /*98a0*/  I2F.S8 R5, R22 ;  /* 0x0000001600057306 */ /* 0x028e220000001400 */
        /* <DEDUP_REMOVED lines=12> */
.L_x_17890:
[----:B------:R-:W-:Y:S01]  /*9970*/  IMAD.MOV.U32 R0, RZ, RZ, 0x7f ;  /* 0x0000007fff007424 */ /* 0x000fe200078e00ff */
[----:B------:R-:W-:-:S04]  /*9980*/  ISETP.GT.U32.AND P0, PT, R3, 0x7f800000, PT ;  /* 0x7f8000000300780c */ /* 0x000fc80003f04070 */
[----:B------:R-:W-:-:S04]  /*9990*/  SEL R0, R0, 0x7c, P0 ;  /* 0x0000007c00007807 */ /* 0x000fc80000000000 */
.L_x_17891:
[----:B------:R-:W-:Y:S05]  /*99a0*/  BSYNC B0 ;  /* 0x0000000000007941 */ /* 0x000fea0003800000 */
.L_x_17889:
[----:B------:R-:W-:-:S04]  /*99b0*/  LOP3.LUT R3, R5, 0x80000000, RZ, 0xc0, !PT ;  /* 0x8000000005037812 */ /* 0x000fc800078ec0ff */
[----:B------:R-:W-:-:S04]  /*99c0*/  SHF.R.U32.HI R3, RZ, 0x18, R3 ;  /* 0x00000018ff037819 */ /* 0x000fc80000011603 */
[----:B------:R-:W-:-:S05]  /*99d0*/  LOP3.LUT R3, R0, R3, RZ, 0xfc, !PT ;  /* 0x0000000300037212 */ /* 0x000fca00078efcff */
[----:B------:R0:W-:Y:S01]  /*99e0*/  STG.E.U8 [R8.64], R3 ;  /* 0x0000000308007986 */ /* 0x0001e2000c101124 */
[----:B------:R-:W-:Y:S05]  /*99f0*/  BRA `(.L_x_17875) ;  /* 0x0000073000007947 */ /* 0x000fea0003800000 */
.L_x_17885:
[----:B---3-5:R-:W0:Y:S02]  /*9a00*/  I2F.S8 R0, R22 ;  /* 0x0000001600007306 */ /* 0x028e240000001400 */
[----:B0-----:R-:W-:-:S05]  /*9a10*/  F2FP.BF16.PACK_AB R0, RZ, R0 ;  /* 0x00000000ff00723e */ /* 0x001fca00000010ff */
[----:B------:R0:W-:Y:S01]  /*9a20*/  STG.E.U16 [R8.64], R0 ;  /* 0x0000000008007986 */ /* 0x0001e2000c101524 */
[----:B------:R-:W-:Y:S05]  /*9a30*/  BRA `(.L_x_17875) ;  /* 0x000006f000007947 */ /* 0x000fea0003800000 */
.L_x_17882:
        /* <DEDUP_REMOVED lines=8> */
[----:B---3-5:R-:W-:-:S04]  /*9ac0*/  PRMT R3, R22, 0x8880, RZ ;  /* 0x0000888016037816 */ /* 0x028fc800000000ff */
[----:B------:R-:W-:-:S05]  /*9ad0*/  PRMT R3, R3, 0x7710, RZ ;  /* 0x0000771003037816 */ /* 0x000fca00000000ff */
[----:B------:R0:W-:Y:S01]  /*9ae0*/  STG.E.U16 [R8.64], R3 ;  /* 0x0000000308007986 */ /* 0x0001e2000c101524 */
[----:B------:R-:W-:Y:S05]  /*9af0*/  BRA `(.L_x_17875) ;  /* 0x0000063000007947 */ /* 0x000fea0003800000 */
.L_x_17894:
[----:B---3-5:R-:W0:Y:S01]  /*9b00*/  I2F.S8 R5, R22 ;  /* 0x0000001600057306 */ /* 0x028e220000001400 */
        /* <DEDUP_REMOVED lines=16> */
.L_x_17897:
[----:B------:R-:W-:-:S04]  /*9c10*/  LOP3.LUT R3, R5, 0x80000000, RZ, 0xc0, !PT ;  /* 0x8000000005037812 */ /* 0x000fc800078ec0ff */
[----:B------:R-:W-:-:S04]  /*9c20*/  SHF.R.U32.HI R3, RZ, 0x18, R3 ;  /* 0x00000018ff037819 */ /* 0x000fc80000011603 */
[----:B------:R-:W-:-:S04]  /*9c30*/  LOP3.LUT R0, R0, R3, RZ, 0xfc, !PT ;  /* 0x0000000300007212 */ /* 0x000fc800078efcff */
[----:B------:R-:W-:Y:S02]  /*9c40*/  PRMT R4, R0, 0x7610, R4 ;  /* 0x0000761000047816 */ /* 0x000fe40000000004 */
.L_x_17896:
[----:B------:R-:W-:Y:S05]  /*9c50*/  BSYNC B0 ;  /* 0x0000000000007941 */ /* 0x000fea0003800000 */
.L_x_17895:
[----:B------:R0:W-:Y:S01]  /*9c60*/  STG.E.U8 [R8.64], R4 ;  /* 0x0000000408007986 */ /* 0x0001e2000c101124 */
[----:B------:R-:W-:Y:S05]  /*9c70*/  BRA `(.L_x_17875) ;  /* 0x000004b000007947 */ /* 0x000fea0003800000 */
.L_x_17893:
        /* <DEDUP_REMOVED lines=17> */
.L_x_17900:
[----:B------:R-:W-:-:S04]  /*9d90*/  LOP3.LUT R3, R5, 0x80000000, RZ, 0xc0, !PT ;  /* 0x8000000005037812 */ /* 0x000fc800078ec0ff */
[----:B------:R-:W-:-:S04]  /*9da0*/  SHF.R.U32.HI R3, RZ, 0x18, R3 ;  /* 0x00000018ff037819 */ /* 0x000fc80000011603 */
[----:B------:R-:W-:-:S04]  /*9db0*/  LOP3.LUT R0, R0, R3, RZ, 0xfc, !PT ;  /* 0x0000000300007212 */ /* 0x000fc800078efcff */
[----:B------:R-:W-:Y:S02]  /*9dc0*/  PRMT R4, R0, 0x7610, R4 ;  /* 0x0000761000047816 */ /* 0x000fe40000000004 */
.L_x_17899:
[----:B------:R-:W-:Y:S05]  /*9dd0*/  BSYNC B0 ;  /* 0x0000000000007941 */ /* 0x000fea0003800000 */
.L_x_17898:
[----:B------:R0:W-:Y:S01]  /*9de0*/  STG.E.U8 [R8.64], R4 ;  /* 0x0000000408007986 */ /* 0x0001e2000c101124 */
[----:B------:R-:W-:Y:S05]  /*9df0*/  BRA `(.L_x_17875) ;  /* 0x0000033000007947 */ /* 0x000fea0003800000 */
.L_x_17892:
[----:B------:R-:W-:-:S13]  /*9e00*/  ISETP.NE.AND P0, PT, R0, 0x1c, PT ;  /* 0x0000001c0000780c */ /* 0x000fda0003f05270 */
[----:B------:R-:W-:Y:S05]  /*9e10*/  @!P0 BRA `(.L_x_17901) ;  /* 0x000002e000008947 */ /* 0x000fea0003800000 */
[----:B------:R-:W-:-:S13]  /*9e20*/  ISETP.NE.AND P0, PT, R0, 0x1d, PT ;  /* 0x0000001d0000780c */ /* 0x000fda0003f05270 */
[----:B------:R-:W-:Y:S05]  /*9e30*/  @!P0 BRA `(.L_x_17902) ;  /* 0x0000026000008947 */ /* 0x000fea0003800000 */
[----:B------:R-:W-:-:S13]  /*9e40*/  ISETP.NE.AND P0, PT, R0, 0x2c, PT ;  /* 0x0000002c0000780c */ /* 0x000fda0003f05270 */
[----:B------:R-:W-:Y:S05]  /*9e50*/  @P0 BRA `(.L_x_17874) ;  /* 0x0000010000000947 */ /* 0x000fea0003800000 */
[----:B---3-5:R-:W0:Y:S01]  /*9e60*/  I2F.S8 R22, R22 ;  /* 0x0000001600167306 */ /* 0x028e220000001400 */
        /* <DEDUP_REMOVED lines=15> */
.L_x_17874:
        /* <DEDUP_REMOVED lines=20> */
.L_x_17902:
[----:B---3-5:R-:W-:-:S04]  /*a0a0*/  LOP3.LUT R22, R22, 0xffff, RZ, 0xc0, !PT ;  /* 0x0000ffff16167812 */ /* 0x028fc800078ec0ff */
[----:B------:R-:W-:-:S05]  /*a0b0*/  PRMT R22, R22, 0x8880, RZ ;  /* 0x0000888016167816 */ /* 0x000fca00000000ff */
[----:B------:R-:W-:-:S05]  /*a0c0*/  IMAD.MOV.U32 R4, RZ, RZ, R22 ;  /* 0x000000ffff047224 */ /* 0x000fca00078e0016 */
[----:B------:R-:W-:-:S05]  /*a0d0*/  SHF.R.S32.HI R5, RZ, 0x1f, R4 ;  /* 0x0000001fff057819 */ /* 0x000fca0000011404 */
[----:B------:R0:W-:Y:S01]  /*a0e0*/  STG.E.64 [R8.64], R4 ;  /* 0x0000000408007986 */ /* 0x0001e2000c101b24 */
[----:B------:R-:W-:Y:S05]  /*a0f0*/  BRA `(.L_x_17875) ;  /* 0x0000003000007947 */ /* 0x000fea0003800000 */
.L_x_17901:
[----:B---3-5:R-:W-:-:S04]  /*a100*/  LOP3.LUT R22, R22, 0xffff, RZ, 0xc0, !PT ;  /* 0x0000ffff16167812 */ /* 0x028fc800078ec0ff */
[----:B------:R-:W-:-:S05]  /*a110*/  PRMT R3, R22, 0x8880, RZ ;  /* 0x0000888016037816 */ /* 0x000fca00000000ff */
[----:B------:R0:W-:Y:S02]  /*a120*/  STG.E [R8.64], R3 ;  /* 0x0000000308007986 */ /* 0x0001e4000c101924 */
.L_x_17875:
        /* <DEDUP_REMOVED lines=21> */
.L_x_17906:
[----:B------:R0:W-:Y:S01]  /*a280*/  STG.E.U8 [R8.64], R19 ;  /* 0x0000001308007986 */ /* 0x0001e2000c101124 */
[----:B------:R-:W-:Y:S05]  /*a290*/  BRA `(.L_x_17908) ;  /* 0x00000e9000007947 */ /* 0x000fea0003800000 */
.L_x_17905:
        /* <DEDUP_REMOVED lines=12> */
.L_x_17910:
[----:B------:R-:W-:-:S04]  /*a360*/  LOP3.LUT R19, R19, 0xffff, RZ, 0xc0, !PT ;  /* 0x0000ffff13137812 */ /* 0x000fc800078ec0ff */
[----:B------:R-:W-:-:S05]  /*a370*/  PRMT R3, R19, 0x8880, RZ ;  /* 0x0000888013037816 */ /* 0x000fca00000000ff */
[----:B------:R0:W-:Y:S01]  /*a380*/  STG.E [R8.64], R3 ;  /* 0x0000000308007986 */ /* 0x0001e2000c101924 */
[----:B------:R-:W-:Y:S05]  /*a390*/  BRA `(.L_x_17908) ;  /* 0x00000d9000007947 */ /* 0x000fea0003800000 */
.L_x_17909:
[----:B------:R-:W-:-:S04]  /*a3a0*/  PRMT R3, R19, 0x8880, RZ ;  /* 0x0000888013037816 */ /* 0x000fc800000000ff */
[----:B------:R-:W-:-:S05]  /*a3b0*/  PRMT R3, R3, 0x7710, RZ ;  /* 0x0000771003037816 */ /* 0x000fca00000000ff */
[----:B------:R0:W-:Y:S01]  /*a3c0*/  STG.E.U16 [R8.64], R3 ;  /* 0x0000000308007986 */ /* 0x0001e2000c101524 */
[----:B------:R-:W-:Y:S05]  /*a3d0*/  BRA `(.L_x_17908) ;  /* 0x00000d5000007947 */ /* 0x000fea0003800000 */
.L_x_17904:
        /* <DEDUP_REMOVED lines=9> */
.L_x_17912:
[----:B------:R-:W0:Y:S02]  /*a470*/  I2F.S8 R0, R19 ;  /* 0x0000001300007306 */ /* 0x000e240000001400 */
[----:B0-----:R-:W-:-:S05]  /*a480*/  F2FP.PACK_AB R0, RZ, R0 ;  /* 0x00000000ff00723e */ /* 0x001fca00000000ff */
[----:B------:R0:W-:Y:S01]  /*a490*/  STG.E.U16 [R8.64], R0 ;  /* 0x0000000008007986 */ /* 0x0001e2000c101524 */
[----:B------:R-:W-:Y:S05]  /*a4a0*/  BRA `(.L_x_17908) ;  /* 0x00000c8000007947 */ /* 0x000fea0003800000 */
.L_x_17911:
        /* <DEDUP_REMOVED lines=10> */
.L_x_17914:
[----:B------:R-:W0:Y:S02]  /*a550*/  I2F.S8 R19, R19 ;  /* 0x0000001300137306 */ /* 0x000e240000001400 */
[----:B0-----:R-:W-:-:S04]  /*a560*/  F2FP.PACK_AB R3, RZ, R19 ;  /* 0x00000013ff03723e */ /* 0x001fc800000000ff */
[----:B------:R-:W-:-:S05]  /*a570*/  PRMT R3, R3, 0x5410, RZ ;  /* 0x0000541003037816 */ /* 0x000fca00000000ff */
[----:B------:R0:W-:Y:S01]  /*a580*/  STG.E [R8.64], R3 ;  /* 0x0000000308007986 */ /* 0x0001e2000c101924 */
[----:B------:R-:W-:Y:S05]  /*a590*/  BRA `(.L_x_17908) ;  /* 0x00000b9000007947 */ /* 0x000fea0003800000 */
.L_x_17913:
[----:B------:R-:W-:-:S04]  /*a5a0*/  PRMT R4, R19, 0x8880, RZ ;  /* 0x0000888013047816 */ /* 0x000fc800000000ff */
[----:B------:R-:W-:-:S06]  /*a5b0*/  PRMT R4, R4, 0x7710, RZ ;  /* 0x0000771004047816 */ /* 0x000fcc00000000ff */
[----:B------:R-:W0:Y:S02]  /*a5c0*/  I2F.F64.S16 R4, R4 ;  /* 0x0000000400047312 */ /* 0x000e240000101c00 */
[----:B0-----:R0:W-:Y:S01]  /*a5d0*/  STG.E.64 [R8.64], R4 ;  /* 0x0000000408007986 */ /* 0x0011e2000c101b24 */
[----:B------:R-:W-:Y:S05]  /*a5e0*/  BRA `(.L_x_17908) ;  /* 0x00000b4000007947 */ /* 0x000fea0003800000 */
.L_x_17903:
        /* <DEDUP_REMOVED lines=12> */
.L_x_17917:
[----:B------:R-:W-:Y:S01]  /*a6b0*/  PRMT R4, R19, 0x8880, RZ ;  /* 0x0000888013047816 */ /* 0x000fe200000000ff */
[----:B------:R-:W-:-:S03]  /*a6c0*/  CS2R R6, SRZ ;  /* 0x0000000000067805 */ /* 0x000fc6000001ff00 */
[----:B------:R-:W-:-:S06]  /*a6d0*/  PRMT R4, R4, 0x7710, RZ ;  /* 0x0000771004047816 */ /* 0x000fcc00000000ff */
[----:B------:R-:W0:Y:S02]  /*a6e0*/  I2F.F64.S16 R4, R4 ;  /* 0x0000000400047312 */ /* 0x000e240000101c00 */
[----:B0-----:R0:W-:Y:S01]  /*a6f0*/  STG.E.128 [R8.64], R4 ;  /* 0x0000000408007986 */ /* 0x0011e2000c101d24 */
[----:B------:R-:W-:Y:S05]  /*a700*/  BRA `(.L_x_17908) ;  /* 0x00000a2000007947 */ /* 0x000fea0003800000 */
.L_x_17916:
        /* <DEDUP_REMOVED lines=21> */
.L_x_17921:
[----:B------:R-:W-:Y:S05]  /*a860*/  BSYNC B0 ;  /* 0x0000000000007941 */ /* 0x000fea0003800000 */
.L_x_17920:
[----:B------:R-:W-:-:S05]  /*a870*/  LOP3.LUT R5, R0, R5, RZ, 0xfc, !PT ;  /* 0x0000000500057212 */ /* 0x000fca00078efcff */
[----:B------:R0:W-:Y:S01]  /*a880*/  STG.E.U8 [R8.64], R5 ;  /* 0x0000000508007986 */ /* 0x0001e2000c101124 */
[----:B------:R-:W-:Y:S05]  /*a890*/  BRA `(.L_x_17908) ;  /* 0x0000089000007947 */ /* 0x000fea0003800000 */
.L_x_17919:
        /* <DEDUP_REMOVED lines=13> */
.L_x_17923:
[----:B------:R-:W-:Y:S01]  /*a970*/  IMAD.MOV.U32 R0, RZ, RZ, 0x7f ;  /* 0x0000007fff007424 */ /* 0x000fe200078e00ff */
[----:B------:R-:W-:-:S04]  /*a980*/  ISETP.GT.U32.AND P0, PT, R3, 0x7f800000, PT ;  /* 0x7f8000000300780c */ /* 0x000fc80003f04070 */
[----:B------:R-:W-:-:S04]  /*a990*/  SEL R0, R0, 0x7c, P0 ;  /* 0x0000007c00007807 */ /* 0x000fc80000000000 */
.L_x_17924:
[----:B------:R-:W-:Y:S05]  /*a9a0*/  BSYNC B0 ;  /* 0x0000000000007941 */ /* 0x000fea0003800000 */
.L_x_17922:
[----:B------:R-:W-:-:S04]  /*a9b0*/  LOP3.LUT R3, R19, 0x80000000, RZ, 0xc0, !PT ;  /* 0x8000000013037812 */ /* 0x000fc800078ec0ff */
[----:B------:R-:W-:-:S04]  /*a9c0*/  SHF.R.U32.HI R3, RZ, 0x18, R3 ;  /* 0x00000018ff037819 */ /* 0x000fc80000011603 */
[----:B------:R-:W-:-:S05]  /*a9d0*/  LOP3.LUT R3, R0, R3, RZ, 0xfc, !PT ;  /* 0x0000000300037212 */ /* 0x000fca00078efcff */
[----:B------:R0:W-:Y:S01]  /*a9e0*/  STG.E.U8 [R8.64], R3 ;  /* 0x0000000308007986 */ /* 0x0001e2000c101124 */
[----:B------:R-:W-:Y:S05]  /*a9f0*/  BRA `(.L_x_17908) ;  /* 0x0000073000007947 */ /* 0x000fea0003800000 */
.L_x_17918:
[----:B------:R-:W0:Y:S02]  /*aa00*/  I2F.S8 R0, R19 ;  /* 0x0000001300007306 */ /* 0x000e240000001400 */
[----:B0-----:R-:W-:-:S05]  /*aa10*/  F2FP.BF16.PACK_AB R0, RZ, R0 ;  /* 0x00000000ff00723e */ /* 0x001fca00000010ff */
[----:B------:R0:W-:Y:S01]  /*aa20*/  STG.E.U16 [R8.64], R0 ;  /* 0x0000000008007986 */ /* 0x0001e2000c101524 */
[----:B------:R-:W-:Y:S05]  /*aa30*/  BRA `(.L_x_17908) ;  /* 0x000006f000007947 */ /* 0x000fea0003800000 */
.L_x_17915:
        /* <DEDUP_REMOVED lines=12> */
.L_x_17927:
        /* <DEDUP_REMOVED lines=17> */
.L_x_17930:
[----:B------:R-:W-:-:S04]  /*ac10*/  LOP3.LUT R3, R19, 0x80000000, RZ, 0xc0, !PT ;  /* 0x8000000013037812 */ /* 0x000fc800078ec0ff */
[----:B------:R-:W-:-:S04]  /*ac20*/  SHF.R.U32.HI R3, RZ, 0x18, R3 ;  /* 0x00000018ff037819 */ /* 0x000fc80000011603 */
[----:B------:R-:W-:-:S04]  /*ac30*/  LOP3.LUT R0, R0, R3, RZ, 0xfc, !PT ;  /* 0x0000000300007212 */ /* 0x000fc800078efcff */
[----:B------:R-:W-:Y:S02]  /*ac40*/  PRMT R4, R0, 0x7610, R4 ;  /* 0x0000761000047816 */ /* 0x000fe40000000004 */
.L_x_17929:
[----:B------:R-:W-:Y:S05]  /*ac50*/  BSYNC B0 ;  /* 0x0000000000007941 */ /* 0x000fea0003800000 */
.L_x_17928:
[----:B------:R0:W-:Y:S01]  /*ac60*/  STG.E.U8 [R8.64], R4 ;  /* 0x0000000408007986 */ /* 0x0001e2000c101124 */
[----:B------:R-:W-:Y:S05]  /*ac70*/  BRA `(.L_x_17908) ;  /* 0x000004b000007947 */ /* 0x000fea0003800000 */
.L_x_17926:
        /* <DEDUP_REMOVED lines=17> */
.L_x_17933:
[----:B------:R-:W-:-:S04]  /*ad90*/  LOP3.LUT R3, R19, 0x80000000, RZ, 0xc0, !PT ;  /* 0x8000000013037812 */ /* 0x000fc800078ec0ff */
[----:B------:R-:W-:-:S04]  /*ada0*/  SHF.R.U32.HI R3, RZ, 0x18, R3 ;  /* 0x00000018ff037819 */ /* 0x000fc80000011603 */
[----:B------:R-:W-:-:S04]  /*adb0*/  LOP3.LUT R0, R0, R3, RZ, 0xfc, !PT ;  /* 0x0000000300007212 */ /* 0x000fc800078efcff */
[----:B------:R-:W-:Y:S02]  /*adc0*/  PRMT R4, R0, 0x7610, R4 ;  /* 0x0000761000047816 */ /* 0x000fe40000000004 */
.L_x_17932:
[----:B------:R-:W-:Y:S05]  /*add0*/  BSYNC B0 ;  /* 0x0000000000007941 */ /* 0x000fea0003800000 */
.L_x_17931:
[----:B------:R0:W-:Y:S01]  /*ade0*/  STG.E.U8 [R8.64], R4 ;  /* 0x0000000408007986 */ /* 0x0001e2000c101124 */
[----:B------:R-:W-:Y:S05]  /*adf0*/  BRA `(.L_x_17908) ;  /* 0x0000033000007947 */ /* 0x000fea0003800000 */
.L_x_17925:
        /* <DEDUP_REMOVED lines=22> */
.L_x_17907:
        /* <DEDUP_REMOVED lines=20> */
.L_x_17935:
[----:B------:R-:W-:-:S04]  /*b0a0*/  LOP3.LUT R19, R19, 0xffff, RZ, 0xc0, !PT ;  /* 0x0000ffff13137812 */ /* 0x000fc800078ec0ff */
[----:B------:R-:W-:-:S05]  /*b0b0*/  PRMT R19, R19, 0x8880, RZ ;  /* 0x0000888013137816 */ /* 0x000fca00000000ff */
[----:B------:R-:W-:-:S05]  /*b0c0*/  IMAD.MOV.U32 R4, RZ, RZ, R19 ;  /* 0x000000ffff047224 */ /* 0x000fca00078e0013 */
[----:B------:R-:W-:-:S05]  /*b0d0*/  SHF.R.S32.HI R5, RZ, 0x1f, R4 ;  /* 0x0000001fff057819 */ /* 0x000fca0000011404 */
[----:B------:R0:W-:Y:S01]  /*b0e0*/  STG.E.64 [R8.64], R4 ;  /* 0x0000000408007986 */ /* 0x0001e2000c101b24 */
[----:B------:R-:W-:Y:S05]  /*b0f0*/  BRA `(.L_x_17908) ;  /* 0x0000003000007947 */ /* 0x000fea0003800000 */
.L_x_17934:
[----:B------:R-:W-:-:S04]  /*b100*/  LOP3.LUT R19, R19, 0xffff, RZ, 0xc0, !PT ;  /* 0x0000ffff13137812 */ /* 0x000fc800078ec0ff */
[----:B------:R-:W-:-:S05]  /*b110*/  PRMT R3, R19, 0x8880, RZ ;  /* 0x0000888013037816 */ /* 0x000fca00000000ff */
[----:B------:R0:W-:Y:S02]  /*b120*/  STG.E [R8.64], R3 ;  /* 0x0000000308007986 */ /* 0x0001e4000c101924 */
.L_x_17908:
[----:B------:R-:W-:Y:S02]  /*b130*/  IADD3 R23, R23, 0x80, RZ ;  /* 0x0000008017177810 */ /* 0x000fe40007ffe0ff */
.L_x_17869:
[----:B------:R-:W-:Y:S05]  /*b140*/  BSYNC B6 ;  /* 0x0000000000067941 */ /* 0x000fea0003800000 */
.L_x_17868:
        /* <DEDUP_REMOVED lines=19> */
.L_x_17939:
[----:B-----5:R-:W-:Y:S01]  /*b280*/  STG.E.U8 [R2.64], R18 ;  /* 0x0000001202007986 */ /* 0x020fe2000c101124 */
[----:B------:R-:W-:Y:S05]  /*b290*/  EXIT ;  /* 0x000000000000794d */ /* 0x000fea0003800000 */
.L_x_17938:
[----:B------:R-:W-:-:S13]  /*b2a0*/  ISETP.NE.AND P0, PT, R0, 0x2, PT ;  /* 0x000000020000780c */ /* 0x000fda0003f05270 */
[----:B------:R-:W-:Y:S05]  /*b2b0*/  @!P0 BRA `(.L_x_17941) ;  /* 0x000000e000008947 */ /* 0x000fea0003800000 */
[----:B------:R-:W-:-:S13]  /*b2c0*/  ISETP.NE.AND P0, PT, R0, 0x3, PT ;  /* 0x000000030000780c */ /* 0x000fda0003f05270 */
[----:B------:R-:W-:Y:S05]  /*b2d0*/  @!P0 BRA `(.L_x_17942) ;  /* 0x0000008000008947 */ /* 0x000fea0003800000 */
[----:B------:R-:W-:-:S13]  /*b2e0*/  ISETP.NE.AND P0, PT, R0, 0x4, PT ;  /* 0x000000040000780c */ /* 0x000fda0003f05270 */
[----:B------:R-:W-:Y:S05]  /*b2f0*/  @P0 BRA `(.L_x_17940) ;  /* 0x00000c6000000947 */ /* 0x000fea0003800000 */
[----:B-----5:R-:W-:-:S04]  /*b300*/  LOP3.LUT R18, R18, 0xffff, RZ, 0xc0, !PT ;  /* 0x0000ffff12127812 */ /* 0x020fc800078ec0ff */
[----:B------:R-:W-:-:S05]  /*b310*/  PRMT R18, R18, 0x8880, RZ ;  /* 0x0000888012127816 */ /* 0x000fca00000000ff */
[----:B------:R-:W-:-:S05]  /*b320*/  IMAD.MOV.U32 R4, RZ, RZ, R18 ;  /* 0x000000ffff047224 */ /* 0x000fca00078e0012 */
[----:B------:R-:W-:-:S05]  /*b330*/  SHF.R.S32.HI R5, RZ, 0x1f, R4 ;  /* 0x0000001fff057819 */ /* 0x000fca0000011404 */
[----:B------:R-:W-:Y:S01]  /*b340*/  STG.E.64 [R2.64], R4 ;  /* 0x0000000402007986 */ /* 0x000fe2000c101b24 */
[----:B------:R-:W-:Y:S05]  /*b350*/  EXIT ;  /* 0x000000000000794d */ /* 0x000fea0003800000 */
.L_x_17942:
[----:B-----5:R-:W-:-:S04]  /*b360*/  LOP3.LUT R18, R18, 0xffff, RZ, 0xc0, !PT ;  /* 0x0000ffff12127812 */ /* 0x020fc800078ec0ff */
[----:B------:R-:W-:-:S05]  /*b370*/  PRMT R5, R18, 0x8880, RZ ;  /* 0x0000888012057816 */ /* 0x000fca00000000ff */
[----:B------:R-:W-:Y:S01]  /*b380*/  STG.E [R2.64], R5 ;  /* 0x0000000502007986 */ /* 0x000fe2000c101924 */
[----:B------:R-:W-:Y:S05]  /*b390*/  EXIT ;  /* 0x000000000000794d */ /* 0x000fea0003800000 */
.L_x_17941:
[----:B-----5:R-:W-:-:S04]  /*b3a0*/  PRMT R5, R18, 0x8880, RZ ;  /* 0x0000888012057816 */ /* 0x020fc800000000ff */
[----:B------:R-:W-:-:S05]  /*b3b0*/  PRMT R5, R5, 0x7710, RZ ;  /* 0x0000771005057816 */ /* 0x000fca00000000ff */
[----:B------:R-:W-:Y:S01]  /*b3c0*/  STG.E.U16 [R2.64], R5 ;  /* 0x0000000502007986 */ /* 0x000fe2000c101524 */
[----:B------:R-:W-:Y:S05]  /*b3d0*/  EXIT ;  /* 0x000000000000794d */ /* 0x000fea0003800000 */
.L_x_17937:
[----:B------:R-:W-:-:S13]  /*b3e0*/  ISETP.GT.AND P0, PT, R0, 0x6, PT ;  /* 0x000000060000780c */ /* 0x000fda0003f04270 */
[----:B------:R-:W-:Y:S05]  /*b3f0*/  @P0 BRA `(.L_x_17943) ;  /* 0x000000b000000947 */ /* 0x000fea0003800000 */
[----:B------:R-:W-:-:S13]  /*b400*/  ISETP.NE.AND P0, PT, R0, 0x5, PT ;  /* 0x000000050000780c */ /* 0x000fda0003f05270 */
[----:B------:R-:W-:Y:S05]  /*b410*/  @!P0 BRA `(.L_x_17944) ;  /* 0x0000005000008947 */ /* 0x000fea0003800000 */
[----:B------:R-:W-:-:S13]  /*b420*/  ISETP.NE.AND P0, PT, R0, 0x6, PT ;  /* 0x000000060000780c */ /* 0x000fda0003f05270 */
[----:B------:R-:W-:Y:S05]  /*b430*/  @P0 BRA `(.L_x_17940) ;  /* 0x00000b2000000947 */ /* 0x000fea0003800000 */
[----:B-----5:R-:W0:Y:S02]  /*b440*/  I2F.S8 R5, R18 ;  /* 0x0000001200057306 */ /* 0x020e240000001400 */
[----:B0-----:R-:W-:Y:S01]  /*b450*/  STG.E [R2.64], R5 ;  /* 0x0000000502007986 */ /* 0x001fe2000c101924 */
[----:B------:R-:W-:Y:S05]  /*b460*/  EXIT ;  /* 0x000000000000794d */ /* 0x000fea0003800000 */
.L_x_17944:
[----:B-----5:R-:W0:Y:S02]  /*b470*/  I2F.S8 R0, R18 ;  /* 0x0000001200007306 */ /* 0x020e240000001400 */
[----:B0-----:R-:W-:-:S05]  /*b480*/  F2FP.PACK_AB R0, RZ, R0 ;  /* 0x00000000ff00723e */ /* 0x001fca00000000ff */
[----:B------:R-:W-:Y:S01]  /*b490*/  STG.E.U16 [R2.64], R0 ;  /* 0x0000000002007986 */ /* 0x000fe2000c101524 */
[----:B------:R-:W-:Y:S05]  /*b4a0*/  EXIT ;  /* 0x000000000000794d */ /* 0x000fea0003800000 */
.L_x_17943:
[----:B------:R-:W-:-:S13]  /*b4b0*/  ISETP.NE.AND P0, PT, R0, 0x7, PT ;  /* 0x000000070000780c */ /* 0x000fda0003f05270 */
[----:B------:R-:W-:Y:S05]  /*b4c0*/  @!P0 BRA `(.L_x_17945) ;  /* 0x000000d000008947 */ /* 0x000fea0003800000 */
[----:B------:R-:W-:-:S13]  /*b4d0*/  ISETP.NE.AND P0, PT, R0, 0x8, PT ;  /* 0x000000080000780c */ /* 0x000fda0003f05270 */
[----:B------:R-:W-:Y:S05]  /*b4e0*/  @!P0 BRA `(.L_x_17946) ;  /* 0x0000006000008947 */ /* 0x000fea0003800000 */
[----:B------:R-:W-:-:S13]  /*b4f0*/  ISETP.NE.AND P0, PT, R0, 0x9, PT ;  /* 0x000000090000780c */ /* 0x000fda0003f05270 */
[----:B------:R-:W-:Y:S05]  /*b500*/  @P0 BRA `(.L_x_17940) ;  /* 0x00000a5000000947 */ /* 0x000fea0003800000 */
[----:B-----5:R-:W0:Y:S01]  /*b510*/  I2F.S8 R18, R18 ;  /* 0x0000001200127306 */ /* 0x020e220000001400 */
[----:B------:R-:W-:-:S05]  /*b520*/  IMAD.MOV.U32 R19, RZ, RZ, RZ ;  /* 0x000000ffff137224 */ /* 0x000fca00078e00ff */
[----:B0-----:R-:W-:Y:S01]  /*b530*/  STG.E.64 [R2.64], R18 ;  /* 0x0000001202007986 */ /* 0x001fe2000c101b24 */
[----:B------:R-:W-:Y:S05]  /*b540*/  EXIT ;  /* 0x000000000000794d */ /* 0x000fea0003800000 */
.L_x_17946:
[----:B-----5:R-:W0:Y:S02]  /*b550*/  I2F.S8 R18, R18 ;  /* 0x0000001200127306 */ /* 0x020e240000001400 */
[----:B0-----:R-:W-:-:S04]  /*b560*/  F2FP.PACK_AB R5, RZ, R18 ;  /* 0x00000012ff05723e */ /* 0x001fc800000000ff */
[----:B------:R-:W-:-:S05]  /*b570*/  PRMT R5, R5, 0x5410, RZ ;  /* 0x0000541005057816 */ /* 0x000fca00000000ff */
[----:B------:R-:W-:Y:S01]  /*b580*/  STG.E [R2.64], R5 ;  /* 0x0000000502007986 */ /* 0x000fe2000c101924 */
[----:B------:R-:W-:Y:S05]  /*b590*/  EXIT ;  /* 0x000000000000794d */ /* 0x000fea0003800000 */
.L_x_17945:
[----:B-----5:R-:W-:-:S04]  /*b5a0*/  PRMT R4, R18, 0x8880, RZ ;  /* 0x0000888012047816 */ /* 0x020fc800000000ff */
[----:B------:R-:W-:-:S06]  /*b5b0*/  PRMT R4, R4, 0x7710, RZ ;  /* 0x0000771004047816 */ /* 0x000fcc00000000ff */
[----:B------:R-:W0:Y:S02]  /*b5c0*/  I2F.F64.S16 R4, R4 ;  /* 0x0000000400047312 */ /* 0x000e240000101c00 */
[----:B0-----:R-:W-:Y:S01]  /*b5d0*/  STG.E.64 [R2.64], R4 ;  /* 0x0000000402007986 */ /* 0x001fe2000c101b24 */
[----:B------:R-:W-:Y:S05]  /*b5e0*/  EXIT ;  /* 0x000000000000794d */ /* 0x000fea0003800000 */
.L_x_17936:
        /* <DEDUP_REMOVED lines=8> */
[----:B-----5:R-:W-:-:S04]  /*b670*/  LOP3.LUT P0, RZ, R18, 0xff, RZ, 0xc0, !PT ;  /* 0x000000ff12ff7812 */ /* 0x020fc8000780c0ff */
[----:B------:R-:W-:-:S05]  /*b680*/  SEL R5, RZ, 0x1, !P0 ;  /* 0x00000001ff057807 */ /* 0x000fca0004000000 */
[----:B------:R-:W-:Y:S01]  /*b690*/  STG.E.U8 [R2.64], R5 ;  /* 0x0000000502007986 */ /* 0x000fe2000c101124 */
[----:B------:R-:W-:Y:S05]  /*b6a0*/  EXIT ;  /* 0x000000000000794d */ /* 0x000fea0003800000 */
.L_x_17949:
[----:B-----5:R-:W-:Y:S01]  /*b6b0*/  PRMT R4, R18, 0x8880, RZ ;  /* 0x0000888012047816 */ /* 0x020fe200000000ff */
[----:B------:R-:W-:-:S03]  /*b6c0*/  CS2R R6, SRZ ;  /* 0x0000000000067805 */ /* 0x000fc6000001ff00 */
[----:B------:R-:W-:-:S06]  /*b6d0*/  PRMT R4, R4, 0x7710, RZ ;  /* 0x0000771004047816 */ /* 0x000fcc00000000ff */
[----:B------:R-:W0:Y:S02]  /*b6e0*/  I2F.F64.S16 R4, R4 ;  /* 0x0000000400047312 */ /* 0x000e240000101c00 */
[----:B0-----:R-:W-:Y:S01]  /*b6f0*/  STG.E.128 [R2.64], R4 ;  /* 0x0000000402007986 */ /* 0x001fe2000c101d24 */
[----:B------:R-:W-:Y:S05]  /*b700*/  EXIT ;  /* 0x000000000000794d */ /* 0x000fea0003800000 */
.L_x_17948:
[----:B------:R-:W-:-:S13]  /*b710*/  ISETP.NE.AND P0, PT, R0, 0xf, PT ;  /* 0x0000000f0000780c */ /* 0x000fda0003f05270 */
[----:B------:R-:W-:Y:S05]  /*b720*/  @!P0 BRA `(.L_x_17950) ;  /* 0x000002d000008947 */ /* 0x000fea0003800000 */
[----:B------:R-:W-:-:S13]  /*b730*/  ISETP.NE.AND P0, PT, R0, 0x17, PT ;  /* 0x000000170000780c */ /* 0x000fda0003f05270 */
[----:B------:R-:W-:Y:S05]  /*b740*/  @!P0 BRA `(.L_x_17951) ;  /* 0x0000015000008947 */ /* 0x000fea0003800000 */
[----:B------:R-:W-:-:S13]  /*b750*/  ISETP.NE.AND P0, PT, R0, 0x18, PT ;  /* 0x000000180000780c */ /* 0x000fda0003f05270 */
[----:B------:R-:W-:Y:S05]  /*b760*/  @P0 BRA `(.L_x_17940) ;  /* 0x000007f000000947 */ /* 0x000fea0003800000 */
[----:B-----5:R-:W0:Y:S01]  /*b770*/  I2F.S8 R7, R18 ;  /* 0x0000001200077306 */ /* 0x020e220000001400 */
        /* <DEDUP_REMOVED lines=14> */
.L_x_17953:
[----:B------:R-:W-:Y:S05]  /*b860*/  BSYNC B0 ;  /* 0x0000000000007941 */ /* 0x000fea0003800000 */
.L_x_17952:
[----:B------:R-:W-:-:S05]  /*b870*/  LOP3.LUT R5, R0, R5, RZ, 0xfc, !PT ;  /* 0x0000000500057212 */ /* 0x000fca00078efcff */
[----:B------:R-:W-:Y:S01]  /*b880*/  STG.E.U8 [R2.64], R5 ;  /* 0x0000000502007986 */ /* 0x000fe2000c101124 */
[----:B------:R-:W-:Y:S05]  /*b890*/  EXIT ;  /* 0x000000000000794d */ /* 0x000fea0003800000 */
.L_x_17951:
[----:B-----5:R-:W0:Y:S01]  /*b8a0*/  I2F.S8 R5, R18 ;  /* 0x0000001200057306 */ /* 0x020e220000001400 */
        /* <DEDUP_REMOVED lines=12> */
.L_x_17955:
[----:B------:R-:W-:Y:S01]  /*b970*/  IMAD.MOV.U32 R0, RZ, RZ, 0x7f ;  /* 0x0000007fff007424 */ /* 0x000fe200078e00ff */
[----:B------:R-:W-:-:S04]  /*b980*/  ISETP.GT.U32.AND P0, PT, R4, 0x7f800000, PT ;  /* 0x7f8000000400780c */ /* 0x000fc80003f04070 */
[----:B------:R-:W-:-:S04]  /*b990*/  SEL R0, R0, 0x7c, P0 ;  /* 0x0000007c00007807 */ /* 0x000fc80000000000 */
.L_x_17956:
[----:B------:R-:W-:Y:S05]  /*b9a0*/  BSYNC B0 ;  /* 0x0000000000007941 */ /* 0x000fea0003800000 */
.L_x_17954:
[----:B------:R-:W-:-:S04]  /*b9b0*/  LOP3.LUT R4, R5, 0x80000000, RZ, 0xc0, !PT ;  /* 0x8000000005047812 */ /* 0x000fc800078ec0ff */
[----:B------:R-:W-:-:S04]  /*b9c0*/  SHF.R.U32.HI R5, RZ, 0x18, R4 ;  /* 0x00000018ff057819 */ /* 0x000fc80000011604 */
[----:B------:R-:W-:-:S05]  /*b9d0*/  LOP3.LUT R5, R0, R5, RZ, 0xfc, !PT ;  /* 0x0000000500057212 */ /* 0x000fca00078efcff */
[----:B------:R-:W-:Y:S01]  /*b9e0*/  STG.E.U8 [R2.64], R5 ;  /* 0x0000000502007986 */ /* 0x000fe2000c101124 */
[----:B------:R-:W-:Y:S05]  /*b9f0*/  EXIT ;  /* 0x000000000000794d */ /* 0x000fea0003800000 */
.L_x_17950:
[----:B-----5:R-:W0:Y:S02]  /*ba00*/  I2F.S8 R0, R18 ;  /* 0x0000001200007306 */ /* 0x020e240000001400 */
[----:B0-----:R-:W-:-:S05]  /*ba10*/  F2FP.BF16.PACK_AB R0, RZ, R0 ;  /* 0x00000000ff00723e */ /* 0x001fca00000010ff */
[----:B------:R-:W-:Y:S01]  /*ba20*/  STG.E.U16 [R2.64], R0 ;  /* 0x0000000002007986 */ /* 0x000fe2000c101524 */
[----:B------:R-:W-:Y:S05]  /*ba30*/  EXIT ;  /* 0x000000000000794d */ /* 0x000fea0003800000 */
.L_x_17947:
        /* <DEDUP_REMOVED lines=8> */
[----:B-----5:R-:W-:-:S04]  /*bac0*/  PRMT R5, R18, 0x8880, RZ ;  /* 0x0000888012057816 */ /* 0x020fc800000000ff */
[----:B------:R-:W-:-:S05]  /*bad0*/  PRMT R5, R5, 0x7710, RZ ;  /* 0x0000771005057816 */ /* 0x000fca00000000ff */
[----:B------:R-:W-:Y:S01]  /*bae0*/  STG.E.U16 [R2.64], R5 ;  /* 0x0000000502007986 */ /* 0x000fe2000c101524 */
[----:B------:R-:W-:Y:S05]  /*baf0*/  EXIT ;  /* 0x000000000000794d */ /* 0x000fea0003800000 */
.L_x_17959:
[----:B-----5:R-:W0:Y:S01]  /*bb00*/  I2F.S8 R7, R18 ;  /* 0x0000001200077306 */ /* 0x020e220000001400 */
        /* <DEDUP_REMOVED lines=16> */
.L_x_17962:
[----:B------:R-:W-:-:S04]  /*bc10*/  LOP3.LUT R0, R7, 0x80000000, RZ, 0xc0, !PT ;  /* 0x8000000007007812 */ /* 0x000fc800078ec0ff */
[----:B------:R-:W-:-:S04]  /*bc20*/  SHF.R.U32.HI R5, RZ, 0x18, R0 ;  /* 0x00000018ff057819 */ /* 0x000fc80000011600 */
[----:B------:R-:W-:-:S04]  /*bc30*/  LOP3.LUT R4, R4, R5, RZ, 0xfc, !PT ;  /* 0x0000000504047212 */ /* 0x000fc800078efcff */
[----:B------:R-:W-:Y:S02]  /*bc40*/  PRMT R0, R4, 0x7610, R0 ;  /* 0x0000761004007816 */ /* 0x000fe40000000000 */
.L_x_17961:
[----:B------:R-:W-:Y:S05]  /*bc50*/  BSYNC B0 ;  /* 0x0000000000007941 */ /* 0x000fea0003800000 */
.L_x_17960:
[----:B------:R-:W-:Y:S01]  /*bc60*/  STG.E.U8 [R2.64], R0 ;  /* 0x0000000002007986 */ /* 0x000fe2000c101124 */
[----:B------:R-:W-:Y:S05]  /*bc70*/  EXIT ;  /* 0x000000000000794d */ /* 0x000fea0003800000 */
.L_x_17958:
        /* <DEDUP_REMOVED lines=17> */
.L_x_17965:
[----:B------:R-:W-:-:S04]  /*bd90*/  LOP3.LUT R0, R7, 0x80000000, RZ, 0xc0, !PT ;  /* 0x8000000007007812 */ /* 0x000fc800078ec0ff */
[----:B------:R-:W-:-:S04]  /*bda0*/  SHF.R.U32.HI R5, RZ, 0x18, R0 ;  /* 0x00000018ff057819 */ /* 0x000fc80000011600 */
[----:B------:R-:W-:-:S04]  /*bdb0*/  LOP3.LUT R4, R4, R5, RZ, 0xfc, !PT ;  /* 0x0000000504047212 */ /* 0x000fc800078efcff */
[----:B------:R-:W-:Y:S02]  /*bdc0*/  PRMT R0, R4, 0x7610, R0 ;  /* 0x0000761004007816 */ /* 0x000fe40000000000 */
.L_x_17964:
[----:B------:R-:W-:Y:S05]  /*bdd0*/  BSYNC B0 ;  /* 0x0000000000007941 */ /* 0x000fea0003800000 */
.L_x_17963:
[----:B------:R-:W-:Y:S01]  /*bde0*/  STG.E.U8 [R2.64], R0 ;  /* 0x0000000002007986 */ /* 0x000fe2000c101124 */
[----:B------:R-:W-:Y:S05]  /*bdf0*/  EXIT ;  /* 0x000000000000794d */ /* 0x000fea0003800000 */
.L_x_17957:
[----:B------:R-:W-:-:S13]  /*be00*/  ISETP.NE.AND P0, PT, R0, 0x1c, PT ;  /* 0x0000001c0000780c */ /* 0x000fda0003f05270 */
[----:B------:R-:W-:Y:S05]  /*be10*/  @!P0 BRA `(.L_x_17966) ;  /* 0x000002e000008947 */ /* 0x000fea0003800000 */
[----:B------:R-:W-:-:S13]  /*be20*/  ISETP.NE.AND P0, PT, R0, 0x1d, PT ;  /* 0x0000001d0000780c */ /* 0x000fda0003f05270 */
[----:B------:R-:W-:Y:S05]  /*be30*/  @!P0 BRA `(.L_x_17967) ;  /* 0x0000026000008947 */ /* 0x000fea0003800000 */
[----:B------:R-:W-:-:S13]  /*be40*/  ISETP.NE.AND P0, PT, R0, 0x2c, PT ;  /* 0x0000002c0000780c */ /* 0x000fda0003f05270 */
[----:B------:R-:W-:Y:S05]  /*be50*/  @P0 BRA `(.L_x_17940) ;  /* 0x0000010000000947 */ /* 0x000fea0003800000 */
[----:B-----5:R-:W0:Y:S01]  /*be60*/  I2F.S8 R18, R18 ;  /* 0x0000001200127306 */ /* 0x020e220000001400 */
        /* <DEDUP_REMOVED lines=15> */
.L_x_17940:
        /* <DEDUP_REMOVED lines=20> */
.L_x_17967:
[----:B-----5:R-:W-:-:S04]  /*c0a0*/  LOP3.LUT R18, R18, 0xffff, RZ, 0xc0, !PT ;  /* 0x0000ffff12127812 */ /* 0x020fc800078ec0ff */
[----:B------:R-:W-:-:S05]  /*c0b0*/  PRMT R18, R18, 0x8880, RZ ;  /* 0x0000888012127816 */ /* 0x000fca00000000ff */
[----:B------:R-:W-:-:S05]  /*c0c0*/  IMAD.MOV.U32 R4, RZ, RZ, R18 ;  /* 0x000000ffff047224 */ /* 0x000fca00078e0012 */
[----:B------:R-:W-:-:S05]  /*c0d0*/  SHF.R.S32.HI R5, RZ, 0x1f, R4 ;  /* 0x0000001fff057819 */ /* 0x000fca0000011404 */
[----:B------:R-:W-:Y:S01]  /*c0e0*/  STG.E.64 [R2.64], R4 ;  /* 0x0000000402007986 */ /* 0x000fe2000c101b24 */
[----:B------:R-:W-:Y:S05]  /*c0f0*/  EXIT ;  /* 0x000000000000794d */ /* 0x000fea0003800000 */
.L_x_17966:
[----:B-----5:R-:W-:-:S04]  /*c100*/  LOP3.LUT R18, R18, 0xffff, RZ, 0xc0, !PT ;  /* 0x0000ffff12127812 */ /* 0x020fc800078ec0ff */
[----:B------:R-:W-:-:S05]  /*c110*/  PRMT R5, R18, 0x8880, RZ ;  /* 0x0000888012057816 */ /* 0x000fca00000000ff */
[----:B------:R-:W-:Y:S01]  /*c120*/  STG.E [R2.64], R5 ;  /* 0x0000000502007986 */ /* 0x000fe2000c101924 */
[----:B------:R-:W-:Y:S05]  /*c130*/  EXIT ;  /* 0x000000000000794d */ /* 0x000fea0003800000 */
.L_x_17968:
        /* <DEDUP_REMOVED lines=12> */
.L_x_21611:


//--------------------- .text._ZN2at6native18elementwise_kernelILi128ELi4EZNS0_22gpu_kernel_impl_nocastINS0_13BinaryFunctorIaaaZZZNS0_15binary_internal21div_trunc_kernel_cudaERNS_18TensorIteratorBaseEENKUlvE_clEvENKUlvE0_clEvEUlaaE_EEEEvS6_RKT_EUliE_EEviT1_ --------------------------
	.section	.text._ZN2at6native18elementwise_kernelILi128ELi4EZNS0_22gpu_kernel_impl_nocastINS0_13BinaryFunctorIaaaZZZNS0_15binary_internal21div_trunc_kernel_cudaERNS_18TensorIteratorBaseEENKUlvE_clEvENKUlvE0_clEvEUlaaE_EEEEvS6_RKT_EUliE_EEviT1_,"ax",@progbits
	.sectioninfo	@"SHI_REGISTERS=15"
	.align	128
        .global         _ZN2at6native18elementwise_kernelILi128ELi4EZNS0_22gpu_kernel_impl_nocastINS0_13BinaryFunctorIaaaZZZNS0_15binary_internal21div_trunc_kernel_cudaERNS_18TensorIteratorBaseEENKUlvE_clEvENKUlvE0_clEvEUlaaE_EEEEvS6_RKT_EUliE_EEviT1_
        .type           _ZN2at6native18elementwise_kernelILi128ELi4EZNS0_22gpu_kernel_impl_nocastINS0_13BinaryFunctorIaaaZZZNS0_15binary_internal21div_trunc_kernel_cudaERNS_18TensorIteratorBaseEENKUlvE_clEvENKUlvE0_clEvEUlaaE_EEEEvS6_RKT_EUliE_EEviT1_,@function
        .size           _ZN2at6native18elementwise_kernelILi128ELi4EZNS0_22gpu_kernel_impl_nocastINS0_13BinaryFunctorIaaaZZZNS0_15binary_internal21div_trunc_kernel_cudaERNS_18TensorIteratorBaseEENKUlvE_clEvENKUlvE0_clEvEUlaaE_EEEEvS6_RKT_EUliE_EEviT1_,(.L_x_21612 - _ZN2at6native18elementwise_kernelILi128ELi4EZNS0_22gpu_kernel_impl_nocastINS0_13BinaryFunctorIaaaZZZNS0_15binary_internal21div_trunc_kernel_cudaERNS_18TensorIteratorBaseEENKUlvE_clEvENKUlvE0_clEvEUlaaE_EEEEvS6_RKT_EUliE_EEviT1_)
        .other          _ZN2at6native18elementwise_kernelILi128ELi4EZNS0_22gpu_kernel_impl_nocastINS0_13BinaryFunctorIaaaZZZNS0_15binary_internal21div_trunc_kernel_cudaERNS_18TensorIteratorBaseEENKUlvE_clEvENKUlvE0_clEvEUlaaE_EEEEvS6_RKT_EUliE_EEviT1_,@"STO_CUDA_ENTRY STV_DEFAULT"
_ZN2at6native18elementwise_kernelILi128ELi4EZNS0_22gpu_kernel_impl_nocastINS0_13BinaryFunctorIaaaZZZNS0_15binary_internal21div_trunc_kernel_cudaERNS_18TensorIteratorBaseEENKUlvE_clEvENKUlvE0_clEvEUlaaE_EEEEvS6_RKT_EUliE_EEviT1_:
.text._ZN2at6native18elementwise_kernelILi128ELi4EZNS0_22gpu_kernel_impl_nocastINS0_13BinaryFunctorIaaaZZZNS0_15binary_internal21div_trunc_kernel_cudaERNS_18TensorIteratorBaseEENKUlvE_clEvENKUlvE0_clEvEUlaaE_EEEEvS6_RKT_EUliE_EEviT1_:
        /* <DEDUP_REMOVED lines=261> */
.L_x_17971:
[----:B------:R-:W-:-:S04]  /*1050*/  IADD3 R6, P0, R4, c[0x0][0x3d8], RZ ;  /* 0x0000f60004067a10 */ /* 0x000fc80007f1e0ff */
[----:B------:R-:W-:-:S05]  /*1060*/  IADD3.X R7, RZ, c[0x0][0x3dc], RZ, P0, !PT ;  /* 0x0000f700ff077a10 */ /* 0x000fca00007fe4ff */
[----:B------:R-:W2:Y:S01]  /*1070*/  LDG.E.S8 R11, [R6.64] ;  /* 0x00000004060b7981 */ /* 0x000ea2000c1e1300 */
[----:B------:R-:W-:-:S04]  /*1080*/  IADD3 R4, P0, R3, c[0x0][0x3d0], RZ ;  /* 0x0000f40003047a10 */ /* 0x000fc80007f1e0ff */
[----:B------:R-:W-:-:S05]  /*1090*/  IADD3.X R5, RZ, c[0x0][0x3d4], RZ, P0, !PT ;  /* 0x0000f500ff057a10 */ /* 0x000fca00007fe4ff */
[----:B------:R-:W3:Y:S01]  /*10a0*/  LDG.E.S8 R4, [R4.64] ;  /* 0x0000000404047981 */ /* 0x000ee2000c1e1300 */
        /* <DEDUP_REMOVED lines=27> */
[----:B------:R0:W-:Y:S02]  /*1260*/  STG.E.U8 [R2.64], R9 ;  /* 0x0000000902007986 */ /* 0x0001e4000c101104 */
.L_x_17970:
[----:B------:R-:W-:Y:S05]  /*1270*/  BSYNC B0 ;  /* 0x0000000000007941 */ /* 0x000fea0003800000 */
.L_x_17969:
        /* <DEDUP_REMOVED lines=256> */
.L_x_17974:
        /* <DEDUP_REMOVED lines=34> */
[----:B------:R0:W-:Y:S10]  /*24a0*/  STG.E.U8 [R2.64], R9 ;  /* 0x0000000902007986 */ /* 0x0001f4000c101104 */
        /* <DEDUP_REMOVED lines=254> */
.L_x_17975:
        /* <DEDUP_REMOVED lines=34> */
.L_x_17973:
[----:B------:R-:W-:Y:S05]  /*36b0*/  BSYNC B0 ;  /* 0x0000000000007941 */ /* 0x000fea0003800000 */
.L_x_17972:
        /* <DEDUP_REMOVED lines=255> */
.L_x_17976:
[----:B------:R-:W-:-:S04]  /*46b0*/  IADD3 R6, P0, R4, c[0x0][0x3d8], RZ ;  /* 0x0000f60004067a10 */ /* 0x000fc80007f1e0ff */
[----:B------:R-:W-:-:S05]  /*46c0*/  IADD3.X R7, RZ, c[0x0][0x3dc], RZ, P0, !PT ;  /* 0x0000f700ff077a10 */ /* 0x000fca00007fe4ff */
[----:B------:R-:W2:Y:S01]  /*46d0*/  LDG.E.S8 R11, [R6.64] ;  /* 0x00000004060b7981 */ /* 0x000ea2000c1e1300 */
[----:B------:R-:W-:-:S04]  /*46e0*/  IADD3 R4, P0, R3, c[0x0][0x3d0], RZ ;  /* 0x0000f40003047a10 */ /* 0x000fc80007f1e0ff */
[----:B------:R-:W-:-:S05]  /*46f0*/  IADD3.X R5, RZ, c[0x0][0x3d4], RZ, P0, !PT ;  /* 0x0000f500ff057a10 */ /* 0x000fca00007fe4ff */
[----:B------:R0:W3:Y:S01]  /*4700*/  LDG.E.S8 R4, [R4.64] ;  /* 0x0000000404047981 */ /* 0x0000e2000c1e1300 */
        /* <DEDUP_REMOVED lines=26> */
[----:B------:R-:W-:Y:S01]  /*48b0*/  STG.E.U8 [R2.64], R9 ;  /* 0x0000000902007986 */ /* 0x000fe2000c101104 */
[----:B------:R-:W-:Y:S05]  /*48c0*/  EXIT ;  /* 0x000000000000794d */ /* 0x000fea0003800000 */
.L_x_17977:
        /* <DEDUP_REMOVED lines=11> */
.L_x_21612:


//--------------------- .text._ZN2at6native27unrolled_elementwise_kernelINS0_13BinaryFunctorIaaaZZZNS0_15binary_internal21div_trunc_kernel_cudaERNS_18TensorIteratorBaseEENKUlvE_clEvENKUlvE0_clEvEUlaaE_EESt5arrayIPcLm3EELi4E23TrivialOffsetCalculatorILi2EjESD_ILi1EjENS0_6memory15LoadWithoutCastENSG_16StoreWithoutCastEEEviT_T0_T2_T3_T4_T5_ --------------------------
	.section	.text._ZN2at6native27unrolled_elementwise_kernelINS0_13BinaryFunctorIaaaZZZNS0_15binary_internal21div_trunc_kernel_cudaERNS_18TensorIteratorBaseEENKUlvE_clEvENKUlvE0_clEvEUlaaE_EESt5arrayIPcLm3EELi4E23TrivialOffsetCalculatorILi2EjESD_ILi1EjENS0_6memory15LoadWithoutCastENSG_16StoreWithoutCastEEEviT_T0_T2_T3_T4_T5_,"ax",@progbits
	.sectioninfo	@"SHI_REGISTERS=28"
	.align	128
        .global         _ZN2at6native27unrolled_elementwise_kernelINS0_13BinaryFunctorIaaaZZZNS0_15binary_internal21div_trunc_kernel_cudaERNS_18TensorIteratorBaseEENKUlvE_clEvENKUlvE0_clEvEUlaaE_EESt5arrayIPcLm3EELi4E23TrivialOffsetCalculatorILi2EjESD_ILi1EjENS0_6memory15LoadWithoutCastENSG_16StoreWithoutCastEEEviT_T0_T2_T3_T4_T5_
        .type           _ZN2at6native27unrolled_elementwise_kernelINS0_13BinaryFunctorIaaaZZZNS0_15binary_internal21div_trunc_kernel_cudaERNS_18TensorIteratorBaseEENKUlvE_clEvENKUlvE0_clEvEUlaaE_EESt5arrayIPcLm3EELi4E23TrivialOffsetCalculatorILi2EjESD_ILi1EjENS0_6memory15LoadWithoutCastENSG_16StoreWithoutCastEEEviT_T0_T2_T3_T4_T5_,@function
        .size           _ZN2at6native27unrolled_elementwise_kernelINS0_13BinaryFunctorIaaaZZZNS0_15binary_internal21div_trunc_kernel_cudaERNS_18TensorIteratorBaseEENKUlvE_clEvENKUlvE0_clEvEUlaaE_EESt5arrayIPcLm3EELi4E23TrivialOffsetCalculatorILi2EjESD_ILi1EjENS0_6memory15LoadWithoutCastENSG_16StoreWithoutCastEEEviT_T0_T2_T3_T4_T5_,(.L_x_21613 - _ZN2at6native27unrolled_elementwise_kernelINS0_13BinaryFunctorIaaaZZZNS0_15binary_internal21div_trunc_kernel_cudaERNS_18TensorIteratorBaseEENKUlvE_clEvENKUlvE0_clEvEUlaaE_EESt5arrayIPcLm3EELi4E23TrivialOffsetCalculatorILi2EjESD_ILi1EjENS0_6memory15LoadWithoutCastENSG_16StoreWithoutCastEEEviT_T0_T2_T3_T4_T5_)
        .other          _ZN2at6native27unrolled_elementwise_kernelINS0_13BinaryFunctorIaaaZZZNS0_15binary_internal21div_trunc_kernel_cudaERNS_18TensorIteratorBaseEENKUlvE_clEvENKUlvE0_clEvEUlaaE_EESt5arrayIPcLm3EELi4E23TrivialOffsetCalculatorILi2EjESD_ILi1EjENS0_6memory15LoadWithoutCastENSG_16StoreWithoutCastEEEviT_T0_T2_T3_T4_T5_,@"STO_CUDA_ENTRY STV_DEFAULT"
_ZN2at6native27unrolled_elementwise_kernelINS0_13BinaryFunctorIaaaZZZNS0_15binary_internal21div_trunc_kernel_cudaERNS_18TensorIteratorBaseEENKUlvE_clEvENKUlvE0_clEvEUlaaE_EESt5arrayIPcLm3EELi4E23TrivialOffsetCalculatorILi2EjESD_ILi1EjENS0_6memory15LoadWithoutCastENSG_16StoreWithoutCastEEEviT_T0_T2_T3_T4_T5_:
.text._ZN2at6native27unrolled_elementwise_kernelINS0_13BinaryFunctorIaaaZZZNS0_15binary_internal21div_trunc_kernel_cudaERNS_18TensorIteratorBaseEENKUlvE_clEvENKUlvE0_clEvEUlaaE_EESt5arrayIPcLm3EELi4E23TrivialOffsetCalculatorILi2EjESD_ILi1EjENS0_6memory15LoadWithoutCastENSG_16StoreWithoutCastEEEviT_T0_T2_T3_T4_T5_:
[----:B------:R-:W-:Y:S02]  /*0000*/  IMAD.MOV.U32 R1, RZ, RZ, c[0x0][0x28] ;  /* 0x00000a00ff017624 */ /* 0x000fe400078e00ff */
[----:B------:R-:W0:Y:S01]  /*0010*/  S2R R0, SR_CTAID.X ;  /* 0x0000000000007919 */ /* 0x000e220000002500 */
[----:B------:R-:W-:Y:S01]  /*0020*/  IMAD.MOV.U32 R5, RZ, RZ, -0x200 ;  /* 0xfffffe00ff057424 */ /* 0x000fe200078e00ff */
[----:B------:R-:W-:Y:S01]  /*0030*/  CS2R R8, SRZ ;  /* 0x0000000000087805 */ /* 0x000fe2000001ff00 */
[----:B------:R-:W-:Y:S01]  /*0040*/  IMAD.MOV.U32 R10, RZ, RZ, RZ ;  /* 0x000000ffff0a7224 */ /* 0x000fe200078e00ff */
[----:B------:R-:W1:Y:S01]  /*0050*/  S2R R3, SR_TID.X ;  /* 0x0000000000037919 */ /* 0x000e620000002100 */
[----:B------:R-:W-:Y:S01]  /*0060*/  ULDC.64 UR4, c[0x0][0x118] ;  /* 0x0000460000047ab9 */ /* 0x000fe20000000a00 */
[----:B0-----:R-:W-:Y:S02]  /*0070*/  IMAD R4, R0, R5, c[0x0][0x160] ;  /* 0x0000580000047624 */ /* 0x001fe400078e0205 */
[----:B-1----:R-:W-:-:S03]  /*0080*/  IMAD.MOV.U32 R5, RZ, RZ, R3 ;  /* 0x000000ffff057224 */ /* 0x002fc600078e0003 */
[----:B------:R-:W-:-:S13]  /*0090*/  ISETP.GE.AND P0, PT, R3, R4, PT ;  /* 0x000000040300720c */ /* 0x000fda0003f06270 */
[----:B------:R-:W-:Y:S01]  /*00a0*/  @!P0 IMAD R2, R0, 0x200, R5 ;  /* 0x0000020000028824 */ /* 0x000fe200078e0205 */
[----:B------:R-:W-:-:S04]  /*00b0*/  @!P0 IADD3 R5, R5, 0x80, RZ ;  /* 0x0000008005058810 */ /* 0x000fc80007ffe0ff */
[----:B------:R-:W-:-:S13]  /*00c0*/  ISETP.GE.AND P3, PT, R5, R4, PT ;  /* 0x000000040500720c */ /* 0x000fda0003f66270 */
[----:B------:R-:W-:Y:S01]  /*00d0*/  @!P3 IMAD R16, R0, 0x200, R5 ;  /* 0x000002000010b824 */ /* 0x000fe200078e0205 */
[----:B------:R-:W-:-:S04]  /*00e0*/  @!P3 IADD3 R5, R5, 0x80, RZ ;  /* 0x000000800505b810 */ /* 0x000fc80007ffe0ff */
[----:B------:R-:W-:Y:S02]  /*00f0*/  ISETP.GE.AND P1, PT, R5, R4, PT ;  /* 0x000000040500720c */ /* 0x000fe40003f26270 */
[C---:B------:R-:W-:Y:S02]  /*0100*/  @!P3 IADD3 R14, P4, R16.reuse, c[0x0][0x170], RZ ;  /* 0x00005c00100eba10 */ /* 0x040fe40007f9e0ff */
[----:B------:R-:W-:-:S03]  /*0110*/  @!P3 IADD3 R16, P5, R16, c[0x0][0x178], RZ ;  /* 0x00005e001010ba10 */ /* 0x000fc60007fbe0ff */
[----:B------:R-:W-:Y:S02]  /*0120*/  @!P3 IMAD.X R15, RZ, RZ, c[0x0][0x174], P4 ;  /* 0x00005d00ff0fb624 */ /* 0x000fe400020e06ff */
[----:B------:R-:W-:-:S03]  /*0130*/  @!P3 IMAD.X R17, RZ, RZ, c[0x0][0x17c], P5 ;  /* 0x00005f00ff11b624 */ /* 0x000fc600028e06ff */
[----:B------:R0:W5:Y:S01]  /*0140*/  @!P3 LDG.E.S8 R9, [R14.64] ;  /* 0x000000040e09b981 */ /* 0x000162000c1e1300 */
[----:B------:R-:W-:Y:S01]  /*0150*/  @!P1 IMAD R12, R0, 0x200, R5 ;  /* 0x00000200000c9824 */ /* 0x000fe200078e0205 */
[----:B------:R-:W-:Y:S02]  /*0160*/  @!P1 IADD3 R5, R5, 0x80, RZ ;  /* 0x0000008005059810 */ /* 0x000fe40007ffe0ff */
[----:B------:R1:W5:Y:S02]  /*0170*/  @!P3 LDG.E.S8 R10, [R16.64] ;  /* 0x00000004100ab981 */ /* 0x000364000c1e1300 */
[----:B------:R-:W-:Y:S02]  /*0180*/  ISETP.GE.AND P2, PT, R5, R4, PT ;  /* 0x000000040500720c */ /* 0x000fe40003f46270 */
[----:B------:R-:W-:-:S05]  /*0190*/  @!P1 IADD3 R18, P4, R12, c[0x0][0x170], RZ ;  /* 0x00005c000c129a10 */ /* 0x000fca0007f9e0ff */
[----:B------:R-:W-:Y:S01]  /*01a0*/  @!P1 IMAD.X R19, RZ, RZ, c[0x0][0x174], P4 ;  /* 0x00005d00ff139624 */ /* 0x000fe200020e06ff */
[----:B------:R-:W-:Y:S01]  /*01b0*/  @!P1 IADD3 R12, P4, R12, c[0x0][0x178], RZ ;  /* 0x00005e000c0c9a10 */ /* 0x000fe20007f9e0ff */
[----:B------:R-:W-:-:S03]  /*01c0*/  CS2R R6, SRZ ;  /* 0x0000000000067805 */ /* 0x000fc6000001ff00 */
[----:B------:R2:W5:Y:S01]  /*01d0*/  @!P1 LDG.E.S8 R8, [R18.64] ;  /* 0x0000000412089981 */ /* 0x000562000c1e1300 */
[----:B------:R-:W-:Y:S02]  /*01e0*/  @!P2 IMAD R22, R0, 0x200, R5 ;  /* 0x000002000016a824 */ /* 0x000fe400078e0205 */
[----:B------:R-:W-:-:S03]  /*01f0*/  @!P1 IMAD.X R13, RZ, RZ, c[0x0][0x17c], P4 ;  /* 0x00005f00ff0d9624 */ /* 0x000fc600020e06ff */
[C---:B------:R-:W-:Y:S02]  /*0200*/  @!P2 IADD3 R20, P3, R22.reuse, c[0x0][0x170], RZ ;  /* 0x00005c001614aa10 */ /* 0x040fe40007f7e0ff */
[----:B------:R-:W-:Y:S01]  /*0210*/  @!P2 IADD3 R22, P4, R22, c[0x0][0x178], RZ ;  /* 0x00005e001616aa10 */ /* 0x000fe20007f9e0ff */
[----:B------:R-:W-:Y:S01]  /*0220*/  IMAD.MOV.U32 R5, RZ, RZ, RZ ;  /* 0x000000ffff057224 */ /* 0x000fe200078e00ff */
[----:B------:R3:W5:Y:S01]  /*0230*/  @!P1 LDG.E.S8 R7, [R12.64] ;  /* 0x000000040c079981 */ /* 0x000762000c1e1300 */
[----:B------:R-:W-:Y:S02]  /*0240*/  @!P2 IMAD.X R21, RZ, RZ, c[0x0][0x174], P3 ;  /* 0x00005d00ff15a624 */ /* 0x000fe400018e06ff */
[----:B------:R-:W-:Y:S01]  /*0250*/  @!P2 IMAD.X R23, RZ, RZ, c[0x0][0x17c], P4 ;  /* 0x00005f00ff17a624 */ /* 0x000fe200020e06ff */
[C---:B-1----:R-:W-:Y:S02]  /*0260*/  @!P0 IADD3 R16, P1, R2.reuse, c[0x0][0x170], RZ ;  /* 0x00005c0002108a10 */ /* 0x042fe40007f3e0ff */
[----:B------:R1:W5:Y:S04]  /*0270*/  @!P2 LDG.E.S8 R5, [R20.64] ;  /* 0x000000041405a981 */ /* 0x000368000c1e1300 */
[----:B------:R4:W5:Y:S01]  /*0280*/  @!P2 LDG.E.S8 R6, [R22.64] ;  /* 0x000000041606a981 */ /* 0x000962000c1e1300 */
[----:B--2---:R-:W-:Y:S01]  /*0290*/  @!P0 IADD3 R18, P2, R2, c[0x0][0x178], RZ ;  /* 0x00005e0002128a10 */ /* 0x004fe20007f5e0ff */
[----:B0-----:R-:W-:Y:S01]  /*02a0*/  CS2R R14, SRZ ;  /* 0x00000000000e7805 */ /* 0x001fe2000001ff00 */
[----:B------:R-:W-:-:S03]  /*02b0*/  @!P0 IMAD.X R17, RZ, RZ, c[0x0][0x174], P1 ;  /* 0x00005d00ff118624 */ /* 0x000fc600008e06ff */
[----:B------:R-:W-:Y:S02]  /*02c0*/  @!P0 IMAD.X R19, RZ, RZ, c[0x0][0x17c], P2 ;  /* 0x00005f00ff138624 */ /* 0x000fe400010e06ff */
[----:B------:R4:W5:Y:S04]  /*02d0*/  @!P0 LDG.E.S8 R15, [R16.64] ;  /* 0x00000004100f8981 */ /* 0x000968000c1e1300 */
[----:B------:R4:W5:Y:S01]  /*02e0*/  @!P0 LDG.E.S8 R14, [R18.64] ;  /* 0x00000004120e8981 */ /* 0x000962000c1e1300 */
[--C-:B------:R-:W-:Y:S02]  /*02f0*/  IMAD.MOV.U32 R11, RZ, RZ, R3.reuse ;  /* 0x000000ffff0b7224 */ /* 0x100fe400078e0003 */
[----:B------:R-:W-:-:S03]  /*0300*/  @!P0 IMAD R2, R0, 0x200, R3 ;  /* 0x0000020000028824 */ /* 0x000fc600078e0203 */
[C---:B------:R-:W-:Y:S02]  /*0310*/  IADD3 R25, R11.reuse, 0x80, RZ ;  /* 0x000000800b197810 */ /* 0x040fe40007ffe0ff */
[C---:B---3--:R-:W-:Y:S02]  /*0320*/  IADD3 R13, R11.reuse, 0x100, RZ ;  /* 0x000001000b0d7810 */ /* 0x048fe40007ffe0ff */
[----:B-1----:R-:W-:Y:S01]  /*0330*/  IADD3 R21, R11, 0x180, RZ ;  /* 0x000001800b157810 */ /* 0x002fe20007ffe0ff */
[----:B------:R-:W-:Y:S01]  /*0340*/  @!P0 IMAD.MOV.U32 R11, RZ, RZ, R25 ;  /* 0x000000ffff0b8224 */ /* 0x000fe200078e0019 */
[----:B------:R-:W-:Y:S01]  /*0350*/  @!P0 IADD3 R2, P5, R2, c[0x0][0x168], RZ ;  /* 0x00005a0002028a10 */ /* 0x000fe20007fbe0ff */
[----:B------:R-:W-:Y:S01]  /*0360*/  BSSY B0, `(.L_x_17978) ;  /* 0x000001f000007945 */ /* 0x000fe20003800000 */
[-C--:B------:R-:W-:Y:S02]  /*0370*/  ISETP.GE.AND P4, PT, R25, R4.reuse, PT ;  /* 0x000000041900720c */ /* 0x080fe40003f86270 */
[-C--:B------:R-:W-:Y:S01]  /*0380*/  ISETP.GE.AND P1, PT, R13, R4.reuse, PT ;  /* 0x000000040d00720c */ /* 0x080fe20003f26270 */
[----:B------:R-:W-:Y:S01]  /*0390*/  @!P0 IMAD.X R3, RZ, RZ, c[0x0][0x16c], P5 ;  /* 0x00005b00ff038624 */ /* 0x000fe200028e06ff */
[----:B------:R-:W-:-:S02]  /*03a0*/  ISETP.GE.AND P2, PT, R21, R4, PT ;  /* 0x000000041500720c */ /* 0x000fc40003f46270 */
[----:B------:R-:W-:Y:S01]  /*03b0*/  ISETP.GE.AND P3, PT, R11, R4, PT ;  /* 0x000000040b00720c */ /* 0x000fe20003f66270 */
[----:B------:R-:W-:Y:S07]  /*03c0*/  @P0 BRA `(.L_x_17979) ;  /* 0x0000018000000947 */ /* 0x000fee0003800000 */
[-C--:B----45:R-:W-:Y:S02]  /*03d0*/  IABS R16, R14.reuse ;  /* 0x0000000e00107213 */ /* 0x0b0fe40000000000 */
        /* <DEDUP_REMOVED lines=23> */
.L_x_17979:
[----:B----4-:R-:W-:Y:S05]  /*0550*/  BSYNC B0 ;  /* 0x0000000000007941 */ /* 0x010fea0003800000 */
.L_x_17978:
        /* <DEDUP_REMOVED lines=28> */
.L_x_17981:
[----:B------:R-:W-:Y:S05]  /*0720*/  BSYNC B0 ;  /* 0x0000000000007941 */ /* 0x000fea0003800000 */
.L_x_17980:
        /* <DEDUP_REMOVED lines=28> */
.L_x_17983:
[----:B------:R-:W-:Y:S05]  /*08f0*/  BSYNC B0 ;  /* 0x0000000000007941 */ /* 0x000fea0003800000 */
.L_x_17982:
        /* <DEDUP_REMOVED lines=26> */
.L_x_17985:
[----:B------:R-:W-:Y:S05]  /*0aa0*/  BSYNC B0 ;  /* 0x0000000000007941 */ /* 0x000fea0003800000 */
.L_x_17984:
[----:B------:R0:W-:Y:S01]  /*0ab0*/  @!P0 STG.E.U8 [R2.64], R13 ;  /* 0x0000000d02008986 */ /* 0x0001e2000c101104 */
[----:B------:R-:W-:Y:S01]  /*0ac0*/  BSSY B0, `(.L_x_17986) ;  /* 0x000000d000007945 */ /* 0x000fe20003800000 */
[----:B------:R-:W-:Y:S05]  /*0ad0*/  @P3 BRA `(.L_x_17987) ;  /* 0x000000b000003947 */ /* 0x000fea0003800000 */
[----:B0-----:R-:W-:Y:S01]  /*0ae0*/  IMAD R2, R0, 0x200, R11 ;  /* 0x0000020000027824 */ /* 0x001fe200078e020b */
[----:B------:R-:W-:-:S04]  /*0af0*/  IADD3 R11, R11, 0x80, RZ ;  /* 0x000000800b0b7810 */ /* 0x000fc80007ffe0ff */
[----:B------:R-:W-:Y:S02]  /*0b00*/  ISETP.GE.AND P1, PT, R11, R4, PT ;  /* 0x000000040b00720c */ /* 0x000fe40003f26270 */
[----:B------:R-:W-:-:S05]  /*0b10*/  IADD3 R2, P0, R2, c[0x0][0x168], RZ ;  /* 0x00005a0002027a10 */ /* 0x000fca0007f1e0ff */
[----:B------:R-:W-:-:S05]  /*0b20*/  IMAD.X R3, RZ, RZ, c[0x0][0x16c], P0 ;  /* 0x00005b00ff037624 */ /* 0x000fca00000e06ff */
[----:B-----5:R0:W-:Y:S01]  /*0b30*/  STG.E.U8 [R2.64], R9 ;  /* 0x0000000902007986 */ /* 0x0201e2000c101104 */
[----:B------:R-:W-:Y:S01]  /*0b40*/  @!P1 IMAD R6, R0, 0x200, R11 ;  /* 0x0000020000069824 */ /* 0x000fe200078e020b */
[----:B------:R-:W-:-:S04]  /*0b50*/  @!P1 IADD3 R11, R11, 0x80, RZ ;  /* 0x000000800b0b9810 */ /* 0x000fc80007ffe0ff */
[----:B------:R-:W-:-:S05]  /*0b60*/  @!P1 IADD3 R6, P2, R6, c[0x0][0x168], RZ ;  /* 0x00005a0006069a10 */ /* 0x000fca0007f5e0ff */
[----:B------:R-:W-:-:S05]  /*0b70*/  @!P1 IMAD.X R7, RZ, RZ, c[0x0][0x16c], P2 ;  /* 0x00005b00ff079624 */ /* 0x000fca00010e06ff */
[----:B------:R0:W-:Y:S03]  /*0b80*/  @!P1 STG.E.U8 [R6.64], R8 ;  /* 0x0000000806009986 */ /* 0x0001e6000c101104 */
.L_x_17987:
[----:B------:R-:W-:Y:S05]  /*0b90*/  BSYNC B0 ;  /* 0x0000000000007941 */ /* 0x000fea0003800000 */
.L_x_17986:
[----:B------:R-:W-:-:S13]  /*0ba0*/  ISETP.GE.AND P0, PT, R11, R4, PT ;  /* 0x000000040b00720c */ /* 0x000fda0003f06270 */
[----:B------:R-:W-:Y:S05]  /*0bb0*/  @P0 EXIT ;  /* 0x000000000000094d */ /* 0x000fea0003800000 */
[----:B------:R-:W-:-:S05]  /*0bc0*/  IMAD R0, R0, 0x200, R11 ;  /* 0x0000020000007824 */ /* 0x000fca00078e020b */
[----:B0-----:R-:W-:-:S05]  /*0bd0*/  IADD3 R2, P0, R0, c[0x0][0x168], RZ ;  /* 0x00005a0000027a10 */ /* 0x001fca0007f1e0ff */
[----:B------:R-:W-:-:S05]  /*0be0*/  IMAD.X R3, RZ, RZ, c[0x0][0x16c], P0 ;  /* 0x00005b00ff037624 */ /* 0x000fca00000e06ff */
[----:B-----5:R-:W-:Y:S01]  /*0bf0*/  STG.E.U8 [R2.64], R15 ;  /* 0x0000000f02007986 */ /* 0x020fe2000c101104 */
[----:B------:R-:W-:Y:S05]  /*0c00*/  EXIT ;  /* 0x000000000000794d */ /* 0x000fea0003800000 */
.L_x_17988:
        /* <DEDUP_REMOVED lines=15> */
.L_x_21613:


//--------------------- .text._ZN2at6native29vectorized_elementwise_kernelILi2ENS0_13BinaryFunctorIaaaZZZNS0_15binary_internal21div_trunc_kernel_cudaERNS_18TensorIteratorBaseEENKUlvE_clEvENKUlvE0_clEvEUlaaE_EESt5arrayIPcLm3EEEEviT0_T1_ --------------------------
	.section	.text._ZN2at6native29vectorized_elementwise_kernelILi2ENS0_13BinaryFunctorIaaaZZZNS0_15binary_internal21div_trunc_kernel_cudaERNS_18TensorIteratorBaseEENKUlvE_clEvENKUlvE0_clEvEUlaaE_EESt5arrayIPcLm3EEEEviT0_T1_,"ax",@progbits
	.sectioninfo	@"SHI_REGISTERS=32"
	.align	128
        .global         _ZN2at6native29vectorized_elementwise_kernelILi2ENS0_13BinaryFunctorIaaaZZZNS0_15binary_internal21div_trunc_kernel_cudaERNS_18TensorIteratorBaseEENKUlvE_clEvENKUlvE0_clEvEUlaaE_EESt5arrayIPcLm3EEEEviT0_T1_
        .type           _ZN2at6native29vectorized_elementwise_kernelILi2ENS0_13BinaryFunctorIaaaZZZNS0_15binary_internal21div_trunc_kernel_cudaERNS_18TensorIteratorBaseEENKUlvE_clEvENKUlvE0_clEvEUlaaE_EESt5arrayIPcLm3EEEEviT0_T1_,@function
        .size           _ZN2at6native29vectorized_elementwise_kernelILi2ENS0_13BinaryFunctorIaaaZZZNS0_15binary_internal21div_trunc_kernel_cudaERNS_18TensorIteratorBaseEENKUlvE_clEvENKUlvE0_clEvEUlaaE_EESt5arrayIPcLm3EEEEviT0_T1_,(.L_x_21614 - _ZN2at6native29vectorized_elementwise_kernelILi2ENS0_13BinaryFunctorIaaaZZZNS0_15binary_internal21div_trunc_kernel_cudaERNS_18TensorIteratorBaseEENKUlvE_clEvENKUlvE0_clEvEUlaaE_EESt5arrayIPcLm3EEEEviT0_T1_)
        .other          _ZN2at6native29vectorized_elementwise_kernelILi2ENS0_13BinaryFunctorIaaaZZZNS0_15binary_internal21div_trunc_kernel_cudaERNS_18TensorIteratorBaseEENKUlvE_clEvENKUlvE0_clEvEUlaaE_EESt5arrayIPcLm3EEEEviT0_T1_,@"STO_CUDA_ENTRY STV_DEFAULT"
_ZN2at6native29vectorized_elementwise_kernelILi2ENS0_13BinaryFunctorIaaaZZZNS0_15binary_internal21div_trunc_kernel_cudaERNS_18TensorIteratorBaseEENKUlvE_clEvENKUlvE0_clEvEUlaaE_EESt5arrayIPcLm3EEEEviT0_T1_:
.text._ZN2at6native29vectorized_elementwise_kernelILi2ENS0_13BinaryFunctorIaaaZZZNS0_15binary_internal21div_trunc_kernel_cudaERNS_18TensorIteratorBaseEENKUlvE_clEvENKUlvE0_clEvEUlaaE_EESt5arrayIPcLm3EEEEviT0_T1_:
        /* <DEDUP_REMOVED lines=8> */
[----:B------:R-:W-:Y:S02]  /*0080*/  SHF.R.S32.HI R0, RZ, 0x1f, R8 ;  /* 0x0000001fff007819 */ /* 0x000fe40000011408 */
[----:B------:R-:W-:-:S04]  /*0090*/  IADD3 R4, P0, R8, c[0x0][0x178], RZ ;  /* 0x00005e0008047a10 */ /* 0x000fc80007f1e0ff */
[----:B------:R-:W-:-:S05]  /*00a0*/  IADD3.X R5, R0, c[0x0][0x17c], RZ, P0, !PT ;  /* 0x00005f0000057a10 */ /* 0x000fca00007fe4ff */
[----:B0-----:R-:W-:-:S05]  /*00b0*/  IMAD.WIDE.U32 R4, R11, 0x2, R4 ;  /* 0x000000020b047825 */ /* 0x001fca00078e0004 */
[----:B------:R-:W2:Y:S04]  /*00c0*/  LDG.E.U16 R16, [R4.64] ;  /* 0x0000000404107981 */ /* 0x000ea8000c1e1500 */
[----:B------:R-:W3:Y:S01]  /*00d0*/  LDG.E.U16 R9, [R4.64+0x100] ;  /* 0x0001000404097981 */ /* 0x000ee2000c1e1500 */
[----:B------:R-:W-:-:S04]  /*00e0*/  IADD3 R2, P0, R8, c[0x0][0x170], RZ ;  /* 0x00005c0008027a10 */ /* 0x000fc80007f1e0ff */
[----:B------:R-:W-:-:S05]  /*00f0*/  IADD3.X R3, R0, c[0x0][0x174], RZ, P0, !PT ;  /* 0x00005d0000037a10 */ /* 0x000fca00007fe4ff */
[----:B------:R-:W-:-:S05]  /*0100*/  IMAD.WIDE.U32 R2, R11, 0x2, R2 ;  /* 0x000000020b027825 */ /* 0x000fca00078e0002 */
[----:B------:R-:W4:Y:S04]  /*0110*/  LDG.E.U16 R17, [R2.64] ;  /* 0x0000000402117981 */ /* 0x000f28000c1e1500 */
[----:B------:R-:W5:Y:S01]  /*0120*/  LDG.E.U16 R23, [R2.64+0x100] ;  /* 0x0001000402177981 */ /* 0x000f62000c1e1500 */
[C---:B--2---:R-:W-:Y:S02]  /*0130*/  PRMT R22, R16.reuse, 0x8880, RZ ;  /* 0x0000888010167816 */ /* 0x044fe400000000ff */
[----:B------:R-:W-:Y:S02]  /*0140*/  PRMT R12, R16, 0x9991, RZ ;  /* 0x00009991100c7816 */ /* 0x000fe400000000ff */
[----:B---3--:R-:W-:Y:S02]  /*0150*/  PRMT R13, R9, 0x8880, RZ ;  /* 0x00008880090d7816 */ /* 0x008fe400000000ff */
[----:B------:R-:W-:-:S02]  /*0160*/  IABS R20, R22 ;  /* 0x0000001600147213 */ /* 0x000fc40000000000 */
[----:B------:R-:W-:Y:S02]  /*0170*/  IABS R0, R12 ;  /* 0x0000000c00007213 */ /* 0x000fe40000000000 */
[----:B------:R-:W-:Y:S01]  /*0180*/  IABS R24, R13 ;  /* 0x0000000d00187213 */ /* 0x000fe20000000000 */
[----:B------:R-:W0:Y:S08]  /*0190*/  I2F.RP R10, R20 ;  /* 0x00000014000a7306 */ /* 0x000e300000209400 */
[----:B------:R-:W1:Y:S08]  /*01a0*/  I2F.RP R21, R0 ;  /* 0x0000000000157306 */ /* 0x000e700000209400 */
[----:B------:R-:W2:Y:S08]  /*01b0*/  I2F.RP R25, R24 ;  /* 0x0000001800197306 */ /* 0x000eb00000209400 */
[----:B0-----:R-:W0:Y:S08]  /*01c0*/  MUFU.RCP R10, R10 ;  /* 0x0000000a000a7308 */ /* 0x001e300000001000 */
[----:B-1----:R-:W1:Y:S08]  /*01d0*/  MUFU.RCP R21, R21 ;  /* 0x0000001500157308 */ /* 0x002e700000001000 */
[----:B--2---:R-:W2:Y:S01]  /*01e0*/  MUFU.RCP R25, R25 ;  /* 0x0000001900197308 */ /* 0x004ea20000001000 */
[----:B0-----:R-:W-:-:S02]  /*01f0*/  IADD3 R14, R10, 0xffffffe, RZ ;  /* 0x0ffffffe0a0e7810 */ /* 0x001fc40007ffe0ff */
[----:B-1----:R-:W-:-:S05]  /*0200*/  IADD3 R18, R21, 0xffffffe, RZ ;  /* 0x0ffffffe15127810 */ /* 0x002fca0007ffe0ff */
[----:B------:R0:W1:Y:S01]  /*0210*/  F2I.FTZ.U32.TRUNC.NTZ R15, R14 ;  /* 0x0000000e000f7305 */ /* 0x000062000021f000 */
[----:B--2---:R-:W-:-:S07]  /*0220*/  IADD3 R6, R25, 0xffffffe, RZ ;  /* 0x0ffffffe19067810 */ /* 0x004fce0007ffe0ff */
[----:B------:R2:W3:Y:S01]  /*0230*/  F2I.FTZ.U32.TRUNC.NTZ R19, R18 ;  /* 0x0000001200137305 */ /* 0x0004e2000021f000 */
[----:B0-----:R-:W-:-:S07]  /*0240*/  IMAD.MOV.U32 R14, RZ, RZ, RZ ;  /* 0x000000ffff0e7224 */ /* 0x001fce00078e00ff */
[----:B------:R-:W0:Y:S01]  /*0250*/  F2I.FTZ.U32.TRUNC.NTZ R7, R6 ;  /* 0x0000000600077305 */ /* 0x000e22000021f000 */
[----:B-1----:R-:W-:Y:S02]  /*0260*/  IMAD.MOV R27, RZ, RZ, -R15 ;  /* 0x000000ffff1b7224 */ /* 0x002fe400078e0a0f */
[----:B--2---:R-:W-:Y:S02]  /*0270*/  IMAD.MOV.U32 R18, RZ, RZ, RZ ;  /* 0x000000ffff127224 */ /* 0x004fe400078e00ff */
[----:B------:R-:W-:Y:S02]  /*0280*/  IMAD R21, R27, R20, RZ ;  /* 0x000000141b157224 */ /* 0x000fe400078e02ff */
[----:B---3--:R-:W-:Y:S02]  /*0290*/  IMAD.MOV R25, RZ, RZ, -R19 ;  /* 0x000000ffff197224 */ /* 0x008fe400078e0a13 */
[----:B------:R-:W-:-:S04]  /*02a0*/  IMAD.HI.U32 R14, R15, R21, R14 ;  /* 0x000000150f0e7227 */ /* 0x000fc800078e000e */
[----:B------:R-:W-:Y:S02]  /*02b0*/  IMAD R25, R25, R0, RZ ;  /* 0x0000000019197224 */ /* 0x000fe400078e02ff */
[----:B0-----:R-:W-:Y:S02]  /*02c0*/  IMAD.MOV R10, RZ, RZ, -R7 ;  /* 0x000000ffff0a7224 */ /* 0x001fe400078e0a07 */
[----:B------:R-:W-:-:S04]  /*02d0*/  IMAD.HI.U32 R15, R19, R25, R18 ;  /* 0x00000019130f7227 */ /* 0x000fc800078e0012 */
[----:B------:R-:W-:Y:S01]  /*02e0*/  IMAD.MOV.U32 R27, RZ, RZ, R10 ;  /* 0x000000ffff1b7224 */ /* 0x000fe200078e000a */
[----:B------:R-:W-:Y:S01]  /*02f0*/  PRMT R10, R9, 0x9991, RZ ;  /* 0x00009991090a7816 */ /* 0x000fe200000000ff */
[----:B------:R-:W-:Y:S02]  /*0300*/  IMAD.MOV.U32 R6, RZ, RZ, RZ ;  /* 0x000000ffff067224 */ /* 0x000fe400078e00ff */
[----:B------:R-:W-:Y:S01]  /*0310*/  IMAD R19, R27, R24, RZ ;  /* 0x000000181b137224 */ /* 0x000fe200078e02ff */
[----:B------:R-:W-:Y:S02]  /*0320*/  IABS R18, R10 ;  /* 0x0000000a00127213 */ /* 0x000fe40000000000 */
[----:B----4-:R-:W-:Y:S01]  /*0330*/  PRMT R27, R17, 0x8880, RZ ;  /* 0x00008880111b7816 */ /* 0x010fe200000000ff */
[----:B------:R-:W-:Y:S01]  /*0340*/  IMAD.HI.U32 R6, R7, R19, R6 ;  /* 0x0000001307067227 */ /* 0x000fe200078e0006 */
[----:B------:R-:W0:Y:S01]  /*0350*/  I2F.RP R21, R18 ;  /* 0x0000001200157306 */ /* 0x000e220000209400 */
[----:B------:R-:W-:-:S02]  /*0360*/  IABS R7, R22 ;  /* 0x0000001600077213 */ /* 0x000fc40000000000 */
[----:B------:R-:W-:Y:S02]  /*0370*/  IABS R19, R27 ;  /* 0x0000001b00137213 */ /* 0x000fe40000000000 */
[----:B------:R-:W-:Y:S01]  /*0380*/  PRMT R17, R17, 0x9991, RZ ;  /* 0x0000999111117816 */ /* 0x000fe200000000ff */
[----:B------:R-:W-:Y:S01]  /*0390*/  IMAD.MOV R26, RZ, RZ, -R7 ;  /* 0x000000ffff1a7224 */ /* 0x000fe200078e0a07 */
[----:B------:R-:W-:Y:S01]  /*03a0*/  IABS R7, R12 ;  /* 0x0000000c00077213 */ /* 0x000fe20000000000 */
[----:B------:R-:W-:Y:S01]  /*03b0*/  IMAD.HI.U32 R25, R14, R19, RZ ;  /* 0x000000130e197227 */ /* 0x000fe200078e00ff */
[----:B------:R-:W-:-:S03]  /*03c0*/  IABS R14, R17 ;  /* 0x00000011000e7213 */ /* 0x000fc60000000000 */
[----:B------:R-:W-:Y:S02]  /*03d0*/  IMAD.MOV R29, RZ, RZ, -R7 ;  /* 0x000000ffff1d7224 */ /* 0x000fe400078e0a07 */
[----:B------:R-:W-:Y:S01]  /*03e0*/  IMAD.HI.U32 R15, R15, R14, RZ ;  /* 0x0000000e0f0f7227 */ /* 0x000fe200078e00ff */
[----:B0-----:R-:W0:Y:S03]  /*03f0*/  MUFU.RCP R21, R21 ;  /* 0x0000001500157308 */ /* 0x001e260000001000 */
[----:B------:R-:W-:Y:S01]  /*0400*/  IMAD R29, R15, R29, R14 ;  /* 0x0000001d0f1d7224 */ /* 0x000fe200078e020e */
[----:B-----5:R-:W-:Y:S01]  /*0410*/  PRMT R14, R23, 0x8880, RZ ;  /* 0x00008880170e7816 */ /* 0x020fe200000000ff */
[----:B------:R-:W-:-:S03]  /*0420*/  IMAD R19, R25, R26, R19 ;  /* 0x0000001a19137224 */ /* 0x000fc600078e0213 */
[----:B------:R-:W-:Y:S02]  /*0430*/  ISETP.GT.U32.AND P1, PT, R0, R29, PT ;  /* 0x0000001d0000720c */ /* 0x000fe40003f24070 */
[----:B------:R-:W-:Y:S02]  /*0440*/  ISETP.GT.U32.AND P6, PT, R20, R19, PT ;  /* 0x000000131400720c */ /* 0x000fe40003fc4070 */
[----:B0-----:R-:W-:-:S09]  /*0450*/  IADD3 R7, R21, 0xffffffe, RZ ;  /* 0x0ffffffe15077810 */ /* 0x001fd20007ffe0ff */
[----:B------:R-:W-:Y:S01]  /*0460*/  @!P1 IMAD.IADD R29, R29, 0x1, -R0 ;  /* 0x000000011d1d9824 */ /* 0x000fe200078e0a00 */
[----:B------:R-:W0:Y:S01]  /*0470*/  F2I.FTZ.U32.TRUNC.NTZ R7, R7 ;  /* 0x0000000700077305 */ /* 0x000e22000021f000 */
[----:B------:R-:W-:-:S03]  /*0480*/  @!P6 IMAD.IADD R19, R19, 0x1, -R20 ;  /* 0x000000011313e824 */ /* 0x000fc600078e0a14 */
[----:B------:R-:W-:Y:S02]  /*0490*/  ISETP.GE.U32.AND P0, PT, R29, R0, PT ;  /* 0x000000001d00720c */ /* 0x000fe40003f06070 */
[----:B------:R-:W-:Y:S02]  /*04a0*/  IABS R0, R13 ;  /* 0x0000000d00007213 */ /* 0x000fe40000000000 */
[----:B------:R-:W-:Y:S02]  /*04b0*/  IABS R29, R14 ;  /* 0x0000000e001d7213 */ /* 0x000fe40000000000 */
[----:B------:R-:W-:Y:S01]  /*04c0*/  ISETP.GE.U32.AND P4, PT, R19, R20, PT ;  /* 0x000000141300720c */ /* 0x000fe20003f86070 */
[----:B------:R-:W-:Y:S01]  /*04d0*/  IMAD.MOV R19, RZ, RZ, -R0 ;  /* 0x000000ffff137224 */ /* 0x000fe200078e0a00 */
[----:B------:R1:W2:Y:S01]  /*04e0*/  LDG.E.U16 R20, [R4.64+0x300] ;  /* 0x0003000404147981 */ /* 0x0002a2000c1e1500 */
[----:B------:R-:W-:-:S04]  /*04f0*/  IMAD.HI.U32 R0, R6, R29, RZ ;  /* 0x0000001d06007227 */ /* 0x000fc800078e00ff */
[----:B0-----:R-:W-:Y:S02]  /*0500*/  IMAD.MOV R21, RZ, RZ, -R7 ;  /* 0x000000ffff157224 */ /* 0x001fe400078e0a07 */
[----:B------:R-:W-:Y:S02]  /*0510*/  IMAD.MOV.U32 R6, RZ, RZ, RZ ;  /* 0x000000ffff067224 */ /* 0x000fe400078e00ff */
[----:B------:R-:W-:Y:S02]  /*0520*/  IMAD R21, R21, R18, RZ ;  /* 0x0000001215157224 */ /* 0x000fe400078e02ff */
[----:B------:R-:W-:Y:S02]  /*0530*/  IMAD R29, R0, R19, R29 ;  /* 0x00000013001d7224 */ /* 0x000fe400078e021d */
[----:B------:R-:W-:Y:S01]  /*0540*/  IMAD.HI.U32 R26, R7, R21, R6 ;  /* 0x00000015071a7227 */ /* 0x000fe200078e0006 */
[----:B------:R-:W3:Y:S04]  /*0550*/  LDG.E.U16 R19, [R2.64+0x200] ;  /* 0x0002000402137981 */ /* 0x000ee8000c1e1500 */
[----:B------:R1:W4:Y:S01]  /*0560*/  LDG.E.U16 R6, [R4.64+0x200] ;  /* 0x0002000404067981 */ /* 0x000322000c1e1500 */
[----:B------:R-:W-:-:S13]  /*0570*/  ISETP.GT.U32.AND P2, PT, R24, R29, PT ;  /* 0x0000001d1800720c */ /* 0x000fda0003f44070 */
[----:B------:R-:W-:-:S05]  /*0580*/  @!P2 IMAD.IADD R29, R29, 0x1, -R24 ;  /* 0x000000011d1da824 */ /* 0x000fca00078e0a18 */
[----:B------:R-:W-:Y:S02]  /*0590*/  ISETP.GE.U32.AND P3, PT, R29, R24, PT ;  /* 0x000000181d00720c */ /* 0x000fe40003f66070 */
[----:B------:R-:W-:Y:S02]  /*05a0*/  LOP3.LUT R27, R27, R22, RZ, 0x3c, !PT ;  /* 0x000000161b1b7212 */ /* 0x000fe400078e3cff */
[----:B-1----:R-:W-:Y:S02]  /*05b0*/  PRMT R4, R16, 0x7770, RZ ;  /* 0x0000777010047816 */ /* 0x002fe400000000ff */
[----:B------:R-:W-:Y:S02]  /*05c0*/  ISETP.GE.AND P5, PT, R27, RZ, PT ;  /* 0x000000ff1b00720c */ /* 0x000fe40003fa6270 */
[----:B------:R-:W-:Y:S02]  /*05d0*/  @!P6 IADD3 R25, R25, 0x1, RZ ;  /* 0x000000011919e810 */ /* 0x000fe40007ffe0ff */
[----:B------:R-:W-:-:S02]  /*05e0*/  ISETP.NE.AND P6, PT, R4, RZ, PT ;  /* 0x000000ff0400720c */ /* 0x000fc40003fc5270 */
[----:B------:R-:W-:Y:S02]  /*05f0*/  @P4 IADD3 R25, R25, 0x1, RZ ;  /* 0x0000000119194810 */ /* 0x000fe40007ffe0ff */
[----:B------:R-:W-:-:S03]  /*0600*/  PRMT R23, R23, 0x9991, RZ ;  /* 0x0000999117177816 */ /* 0x000fc600000000ff */
[----:B------:R-:W-:Y:S01]  /*0610*/  IMAD.MOV.U32 R7, RZ, RZ, R25 ;  /* 0x000000ffff077224 */ /* 0x000fe200078e0019 */
[----:B------:R-:W-:-:S03]  /*0620*/  IABS R25, R23 ;  /* 0x0000001700197213 */ /* 0x000fc60000000000 */
[----:B------:R-:W-:Y:S02]  /*0630*/  @!P5 IMAD.MOV R7, RZ, RZ, -R7 ;  /* 0x000000ffff07d224 */ /* 0x000fe400078e0a07 */
[----:B------:R-:W-:Y:S02]  /*0640*/  @!P6 LOP3.LUT R7, RZ, R22, RZ, 0x33, !PT ;  /* 0x00000016ff07e212 */ /* 0x000fe400078e33ff */
[----:B------:R-:W-:Y:S02]  /*0650*/  IABS R22, R10 ;  /* 0x0000000a00167213 */ /* 0x000fe40000000000 */
[----:B------:R-:W-:Y:S02]  /*0660*/  LOP3.LUT R17, R17, R12, RZ, 0x3c, !PT ;  /* 0x0000000c11117212 */ /* 0x000fe400078e3cff */
[----:B------:R-:W-:Y:S02]  /*0670*/  @!P1 IADD3 R15, R15, 0x1, RZ ;  /* 0x000000010f0f9810 */ /* 0x000fe40007ffe0ff */
[----:B------:R-:W-:-:S02]  /*0680*/  ISETP.GE.AND P1, PT, R17, RZ, PT ;  /* 0x000000ff1100720c */ /* 0x000fc40003f26270 */
[----:B------:R-:W-:Y:S02]  /*0690*/  @P0 IADD3 R15, R15, 0x1, RZ ;  /* 0x000000010f0f0810 */ /* 0x000fe40007ffe0ff */
[----:B------:R-:W-:Y:S02]  /*06a0*/  PRMT R16, R16, 0x7771, RZ ;  /* 0x0000777110107816 */ /* 0x000fe400000000ff */
[----:B----4-:R-:W-:-:S04]  /*06b0*/  PRMT R21, R6, 0x8880, RZ ;  /* 0x0000888006157816 */ /* 0x010fc800000000ff */
[----:B------:R-:W-:-:S04]  /*06c0*/  IABS R24, R21 ;  /* 0x0000001500187213 */ /* 0x000fc80000000000 */
[----:B------:R-:W0:Y:S08]  /*06d0*/  I2F.RP R28, R24 ;  /* 0x00000018001c7306 */ /* 0x000e300000209400 */
[----:B0-----:R-:W0:Y:S02]  /*06e0*/  MUFU.RCP R28, R28 ;  /* 0x0000001c001c7308 */ /* 0x001e240000001000 */
[----:B0-----:R-:W-:-:S06]  /*06f0*/  IADD3 R4, R28, 0xffffffe, RZ ;  /* 0x0ffffffe1c047810 */ /* 0x001fcc0007ffe0ff */
[----:B------:R0:W1:Y:S02]  /*0700*/  F2I.FTZ.U32.TRUNC.NTZ R5, R4 ;  /* 0x0000000400057305 */ /* 0x000064000021f000 */
[----:B0-----:R-:W-:Y:S02]  /*0710*/  IMAD.MOV R4, RZ, RZ, -R22 ;  /* 0x000000ffff047224 */ /* 0x001fe400078e0a16 */
[----:B------:R-:W-:-:S04]  /*0720*/  IMAD.HI.U32 R22, R26, R25, RZ ;  /* 0x000000191a167227 */ /* 0x000fc800078e00ff */
[----:B-1----:R-:W-:Y:S02]  /*0730*/  IMAD.MOV R27, RZ, RZ, -R5 ;  /* 0x000000ffff1b7224 */ /* 0x002fe400078e0a05 */
[----:B------:R-:W-:Y:S02]  /*0740*/  IMAD R25, R22, R4, R25 ;  /* 0x0000000416197224 */ /* 0x000fe400078e0219 */
[----:B------:R-:W-:Y:S02]  /*0750*/  IMAD.MOV.U32 R4, RZ, RZ, RZ ;  /* 0x000000ffff047224 */ /* 0x000fe400078e00ff */
[----:B------:R-:W-:-:S04]  /*0760*/  IMAD R27, R27, R24, RZ ;  /* 0x000000181b1b7224 */ /* 0x000fc800078e02ff */
[----:B------:R-:W-:Y:S02]  /*0770*/  IMAD.HI.U32 R27, R5, R27, R4 ;  /* 0x0000001b051b7227 */ /* 0x000fe400078e0004 */
[----:B------:R0:W4:Y:S01]  /*0780*/  LDG.E.U16 R4, [R2.64+0x300] ;  /* 0x0003000402047981 */ /* 0x000122000c1e1500 */
[----:B------:R-:W-:Y:S02]  /*0790*/  ISETP.GT.U32.AND P4, PT, R18, R25, PT ;  /* 0x000000191200720c */ /* 0x000fe40003f84070 */
[----:B------:R-:W-:-:S11]  /*07a0*/  PRMT R5, R6, 0x9991, RZ ;  /* 0x0000999106057816 */ /* 0x000fd600000000ff */
[----:B------:R-:W-:-:S05]  /*07b0*/  @!P4 IMAD.IADD R25, R25, 0x1, -R18 ;  /* 0x000000011919c824 */ /* 0x000fca00078e0a12 */
[----:B------:R-:W-:Y:S02]  /*07c0*/  ISETP.GE.U32.AND P5, PT, R25, R18, PT ;  /* 0x000000121900720c */ /* 0x000fe40003fa6070 */
[----:B------:R-:W-:-:S04]  /*07d0*/  IABS R25, R5 ;  /* 0x0000000500197213 */ /* 0x000fc80000000000 */
[----:B------:R-:W1:Y:S01]  /*07e0*/  I2F.RP R28, R25 ;  /* 0x00000019001c7306 */ /* 0x000e620000209400 */
[----:B---3--:R-:W-:Y:S02]  /*07f0*/  PRMT R26, R19, 0x8880, RZ ;  /* 0x00008880131a7816 */ /* 0x008fe400000000ff */
[----:B------:R-:W-:Y:S02]  /*0800*/  IABS R18, R21 ;  /* 0x0000001500127213 */ /* 0x000fe40000000000 */
[----:B0-----:R-:W-:-:S03]  /*0810*/  IABS R2, R26 ;  /* 0x0000001a00027213 */ /* 0x001fc60000000000 */
[----:B-1----:R-:W0:Y:S01]  /*0820*/  MUFU.RCP R28, R28 ;  /* 0x0000001c001c7308 */ /* 0x002e220000001000 */
[----:B------:R-:W-:Y:S02]  /*0830*/  IMAD.MOV R3, RZ, RZ, -R18 ;  /* 0x000000ffff037224 */ /* 0x000fe400078e0a12 */
[----:B------:R-:W-:-:S04]  /*0840*/  IMAD.HI.U32 R18, R27, R2, RZ ;  /* 0x000000021b127227 */ /* 0x000fc800078e00ff */
[----:B------:R-:W-:Y:S01]  /*0850*/  IMAD R27, R18, R3, R2 ;  /* 0x00000003121b7224 */ /* 0x000fe200078e0202 */
[----:B0-----:R-:W-:-:S04]  /*0860*/  IADD3 R2, R28, 0xffffffe, RZ ;  /* 0x0ffffffe1c027810 */ /* 0x001fc80007ffe0ff */
[----:B------:R-:W-:Y:S01]  /*0870*/  ISETP.GT.U32.AND P6, PT, R24, R27, PT ;  /* 0x0000001b1800720c */ /* 0x000fe20003fc4070 */
[----:B------:R-:W0:Y:S01]  /*0880*/  F2I.FTZ.U32.TRUNC.NTZ R3, R2 ;  /* 0x0000000200037305 */ /* 0x000e22000021f000 */
[----:B------:R-:W-:-:S11]  /*0890*/  PRMT R28, R19, 0x9991, RZ ;  /* 0x00009991131c7816 */ /* 0x000fd600000000ff */
[----:B------:R-:W-:Y:S02]  /*08a0*/  @!P6 IMAD.IADD R27, R27, 0x1, -R24 ;  /* 0x000000011b1be824 */ /* 0x000fe400078e0a18 */
[----:B0-----:R-:W-:-:S03]  /*08b0*/  IMAD.MOV R17, RZ, RZ, -R3 ;  /* 0x000000ffff117224 */ /* 0x001fc600078e0a03 */
[----:B------:R-:W-:Y:S01]  /*08c0*/  ISETP.GE.U32.AND P0, PT, R27, R24, PT ;  /* 0x000000181b00720c */ /* 0x000fe20003f06070 */
[----:B------:R-:W-:Y:S02]  /*08d0*/  IMAD.MOV.U32 R2, RZ, RZ, RZ ;  /* 0x000000ffff027224 */ /* 0x000fe400078e00ff */
[----:B------:R-:W-:Y:S02]  /*08e0*/  IMAD R17, R17, R25, RZ ;  /* 0x0000001911117224 */ /* 0x000fe400078e02ff */
[----:B------:R-:W-:Y:S01]  /*08f0*/  IMAD.MOV.U32 R24, RZ, RZ, R15 ;  /* 0x000000ffff187224 */ /* 0x000fe200078e000f */
[----:B------:R-:W-:Y:S01]  /*0900*/  IABS R15, R5 ;  /* 0x00000005000f7213 */ /* 0x000fe20000000000 */
[----:B------:R-:W-:Y:S01]  /*0910*/  IMAD.HI.U32 R2, R3, R17, R2 ;  /* 0x0000001103027227 */ /* 0x000fe200078e0002 */
[----:B------:R-:W-:-:S03]  /*0920*/  IABS R3, R28 ;  /* 0x0000001c00037213 */ /* 0x000fc60000000000 */
[----:B------:R-:W-:Y:S01]  /*0930*/  @!P1 IMAD.MOV R24, RZ, RZ, -R24 ;  /* 0x000000ffff189224 */ /* 0x000fe200078e0a18 */
[----:B------:R-:W-:Y:S02]  /*0940*/  ISETP.NE.AND P1, PT, R16, RZ, PT ;  /* 0x000000ff1000720c */ /* 0x000fe40003f25270 */
[----:B--2---:R-:W-:Y:S01]  /*0950*/  PRMT R16, R20, 0x8880, RZ ;  /* 0x0000888014107816 */ /* 0x004fe200000000ff */
[----:B------:R-:W-:Y:S02]  /*0960*/  IMAD.MOV R19, RZ, RZ, -R15 ;  /* 0x000000ffff137224 */ /* 0x000fe400078e0a0f */
[----:B------:R-:W-:Y:S01]  /*0970*/  IMAD.HI.U32 R15, R2, R3, RZ ;  /* 0x00000003020f7227 */ /* 0x000fe200078e00ff */
[----:B------:R-:W-:-:S03]  /*0980*/  IABS R17, R16 ;  /* 0x0000001000117213 */ /* 0x000fc60000000000 */
[----:B------:R-:W-:Y:S02]  /*0990*/  IMAD R2, R15, R19, R3 ;  /* 0x000000130f027224 */ /* 0x000fe400078e0203 */
[----:B------:R-:W0:Y:S08]  /*09a0*/  I2F.RP R19, R17 ;  /* 0x0000001100137306 */ /* 0x000e300000209400 */
[----:B0-----:R-:W0:Y:S01]  /*09b0*/  MUFU.RCP R19, R19 ;  /* 0x0000001300137308 */ /* 0x001e220000001000 */
[----:B------:R-:W-:-:S02]  /*09c0*/  @!P1 LOP3.LUT R24, RZ, R12, RZ, 0x33, !PT ;  /* 0x0000000cff189212 */ /* 0x000fc400078e33ff */
[----:B------:R-:W-:Y:S02]  /*09d0*/  ISETP.GT.U32.AND P1, PT, R25, R2, PT ;  /* 0x000000021900720c */ /* 0x000fe40003f24070 */
[----:B0-----:R-:W-:-:S06]  /*09e0*/  IADD3 R3, R19, 0xffffffe, RZ ;  /* 0x0ffffffe13037810 */ /* 0x001fcc0007ffe0ff */
[----:B------:R-:W0:Y:S05]  /*09f0*/  F2I.FTZ.U32.TRUNC.NTZ R3, R3 ;  /* 0x0000000300037305 */ /* 0x000e2a000021f000 */
[----:B------:R-:W-:Y:S01]  /*0a00*/  @!P1 IMAD.IADD R2, R2, 0x1, -R25 ;  /* 0x0000000102029824 */ /* 0x000fe200078e0a19 */
[----:B------:R-:W-:-:S04]  /*0a10*/  @!P2 IADD3 R0, R0, 0x1, RZ ;  /* 0x000000010000a810 */ /* 0x000fc80007ffe0ff */
[----:B------:R-:W-:Y:S01]  /*0a20*/  ISETP.GE.U32.AND P2, PT, R2, R25, PT ;  /* 0x000000190200720c */ /* 0x000fe20003f46070 */
[----:B------:R-:W-:Y:S02]  /*0a30*/  IMAD.MOV.U32 R2, RZ, RZ, RZ ;  /* 0x000000ffff027224 */ /* 0x000fe400078e00ff */
[----:B0-----:R-:W-:-:S04]  /*0a40*/  IMAD.MOV R12, RZ, RZ, -R3 ;  /* 0x000000ffff0c7224 */ /* 0x001fc800078e0a03 */
[----:B------:R-:W-:Y:S01]  /*0a50*/  IMAD R25, R12, R17, RZ ;  /* 0x000000110c197224 */ /* 0x000fe200078e02ff */
[----:B------:R-:W-:-:S04]  /*0a60*/  PRMT R12, R20, 0x9991, RZ ;  /* 0x00009991140c7816 */ /* 0x000fc800000000ff */
[----:B------:R-:W-:Y:S01]  /*0a70*/  IABS R19, R12 ;  /* 0x0000000c00137213 */ /* 0x000fe20000000000 */
[----:B------:R-:W-:-:S03]  /*0a80*/  IMAD.HI.U32 R2, R3, R25, R2 ;  /* 0x0000001903027227 */ /* 0x000fc600078e0002 */
[----:B------:R-:W0:Y:S01]  /*0a90*/  I2F.RP R25, R19 ;  /* 0x0000001300197306 */ /* 0x000e220000209400 */
[----:B------:R-:W-:Y:S02]  /*0aa0*/  LOP3.LUT R14, R14, R13, RZ, 0x3c, !PT ;  /* 0x0000000d0e0e7212 */ /* 0x000fe400078e3cff */
[----:B------:R-:W-:Y:S02]  /*0ab0*/  @P3 IADD3 R0, R0, 0x1, RZ ;  /* 0x0000000100003810 */ /* 0x000fe40007ffe0ff */
[----:B------:R-:W-:Y:S02]  /*0ac0*/  ISETP.GE.AND P3, PT, R14, RZ, PT ;  /* 0x000000ff0e00720c */ /* 0x000fe40003f66270 */
[----:B------:R-:W-:Y:S01]  /*0ad0*/  PRMT R3, R9, 0x7770, RZ ;  /* 0x0000777009037816 */ /* 0x000fe200000000ff */
[----:B0-----:R-:W0:Y:S10]  /*0ae0*/  MUFU.RCP R25, R25 ;  /* 0x0000001900197308 */ /* 0x001e340000001000 */
[----:B------:R-:W-:Y:S01]  /*0af0*/  @!P3 IMAD.MOV R0, RZ, RZ, -R0 ;  /* 0x000000ffff00b224 */ /* 0x000fe200078e0a00 */
[----:B------:R-:W-:-:S02]  /*0b00*/  ISETP.NE.AND P3, PT, R3, RZ, PT ;  /* 0x000000ff0300720c */ /* 0x000fc40003f65270 */
[----:B------:R-:W-:Y:S02]  /*0b10*/  LOP3.LUT R23, R23, R10, RZ, 0x3c, !PT ;  /* 0x0000000a17177212 */ /* 0x000fe400078e3cff */
[----:B------:R-:W-:Y:S02]  /*0b20*/  PRMT R9, R9, 0x7771, RZ ;  /* 0x0000777109097816 */ /* 0x000fe400000000ff */
[----:B0-----:R-:W-:-:S07]  /*0b30*/  IADD3 R3, R25, 0xffffffe, RZ ;  /* 0x0ffffffe19037810 */ /* 0x001fce0007ffe0ff */
[----:B------:R-:W-:Y:S01]  /*0b40*/  @!P3 LOP3.LUT R0, RZ, R13, RZ, 0x33, !PT ;  /* 0x0000000dff00b212 */ /* 0x000fe200078e33ff */
[----:B------:R-:W0:Y:S01]  /*0b50*/  F2I.FTZ.U32.TRUNC.NTZ R3, R3 ;  /* 0x0000000300037305 */ /* 0x000e22000021f000 */
[----:B------:R-:W-:Y:S02]  /*0b60*/  ISETP.GE.AND P3, PT, R23, RZ, PT ;  /* 0x000000ff1700720c */ /* 0x000fe40003f66270 */
[----:B------:R-:W-:Y:S02]  /*0b70*/  @!P4 IADD3 R22, R22, 0x1, RZ ;  /* 0x000000011616c810 */ /* 0x000fe40007ffe0ff */
[----:B------:R-:W-:Y:S02]  /*0b80*/  ISETP.NE.AND P4, PT, R9, RZ, PT ;  /* 0x000000ff0900720c */ /* 0x000fe40003f85270 */
[----:B------:R-:W-:Y:S02]  /*0b90*/  @P5 IADD3 R22, R22, 0x1, RZ ;  /* 0x0000000116165810 */ /* 0x000fe40007ffe0ff */
[----:B------:R-:W-:-:S05]  /*0ba0*/  IABS R14, R16 ;  /* 0x00000010000e7213 */ /* 0x000fca0000000000 */
[----:B------:R-:W-:Y:S02]  /*0bb0*/  @!P3 IMAD.MOV R22, RZ, RZ, -R22 ;  /* 0x000000ffff16b224 */ /* 0x000fe400078e0a16 */
[----:B0-----:R-:W-:Y:S02]  /*0bc0*/  IMAD.MOV R23, RZ, RZ, -R3 ;  /* 0x000000ffff177224 */ /* 0x001fe400078e0a03 */
[----:B------:R-:W-:Y:S01]  /*0bd0*/  @!P4 LOP3.LUT R22, RZ, R10, RZ, 0x33, !PT ;  /* 0x0000000aff16c212 */ /* 0x000fe200078e33ff */
[----:B------:R-:W-:Y:S01]  /*0be0*/  IMAD.MOV R14, RZ, RZ, -R14 ;  /* 0x000000ffff0e7224 */ /* 0x000fe200078e0a0e */
[----:B------:R-:W-:-:S04]  /*0bf0*/  @!P6 IADD3 R18, R18, 0x1, RZ ;  /* 0x000000011212e810 */ /* 0x000fc80007ffe0ff */
[----:B------:R-:W-:Y:S02]  /*0c00*/  @P0 IADD3 R18, R18, 0x1, RZ ;  /* 0x0000000112120810 */ /* 0x000fe40007ffe0ff */
[----:B------:R-:W-:Y:S02]  /*0c10*/  IADD3 R8, P0, R8, c[0x0][0x168], RZ ;  /* 0x00005a0008087a10 */ /* 0x000fe40007f1e0ff */
[----:B------:R-:W-:Y:S02]  /*0c20*/  LOP3.LUT R26, R26, R21, RZ, 0x3c, !PT ;  /* 0x000000151a1a7212 */ /* 0x000fe400078e3cff */
[----:B------:R-:W-:Y:S02]  /*0c30*/  @!P1 IADD3 R15, R15, 0x1, RZ ;  /* 0x000000010f0f9810 */ /* 0x000fe40007ffe0ff */
[----:B------:R-:W-:Y:S02]  /*0c40*/  ISETP.GE.AND P1, PT, R26, RZ, PT ;  /* 0x000000ff1a00720c */ /* 0x000fe40003f26270 */
[----:B----4-:R-:W-:-:S04]  /*0c50*/  PRMT R13, R4, 0x8880, RZ ;  /* 0x00008880040d7816 */ /* 0x010fc800000000ff */
[----:B------:R-:W-:-:S05]  /*0c60*/  IABS R9, R13 ;  /* 0x0000000d00097213 */ /* 0x000fca0000000000 */
[----:B------:R-:W-:-:S04]  /*0c70*/  IMAD.HI.U32 R10, R2, R9, RZ ;  /* 0x00000009020a7227 */ /* 0x000fc800078e00ff */
[----:B------:R-:W-:Y:S02]  /*0c80*/  IMAD.MOV.U32 R2, RZ, RZ, R23 ;  /* 0x000000ffff027224 */ /* 0x000fe400078e0017 */
[----:B------:R-:W-:Y:S02]  /*0c90*/  IMAD R14, R10, R14, R9 ;  /* 0x0000000e0a0e7224 */ /* 0x000fe400078e0209 */
[----:B------:R-:W-:Y:S02]  /*0ca0*/  IMAD R9, R2, R19, RZ ;  /* 0x0000001302097224 */ /* 0x000fe400078e02ff */
[----:B------:R-:W-:-:S04]  /*0cb0*/  IMAD.MOV.U32 R2, RZ, RZ, RZ ;  /* 0x000000ffff027224 */ /* 0x000fc800078e00ff */
[----:B------:R-:W-:Y:S01]  /*0cc0*/  IMAD.HI.U32 R2, R3, R9, R2 ;  /* 0x0000000903027227 */ /* 0x000fe200078e0002 */
[----:B------:R-:W-:Y:S02]  /*0cd0*/  PRMT R3, R4, 0x9991, RZ ;  /* 0x0000999104037816 */ /* 0x000fe400000000ff */
[----:B------:R-:W-:Y:S02]  /*0ce0*/  IABS R4, R12 ;  /* 0x0000000c00047213 */ /* 0x000fe40000000000 */
[----:B------:R-:W-:-:S03]  /*0cf0*/  IABS R9, R3 ;  /* 0x0000000300097213 */ /* 0x000fc60000000000 */
[----:B------:R-:W-:Y:S02]  /*0d00*/  IMAD.MOV R4, RZ, RZ, -R4 ;  /* 0x000000ffff047224 */ /* 0x000fe400078e0a04 */
[----:B------:R-:W-:Y:S01]  /*0d10*/  IMAD.HI.U32 R2, R2, R9, RZ ;  /* 0x0000000902027227 */ /* 0x000fe200078e00ff */
[----:B------:R-:W-:-:S03]  /*0d20*/  ISETP.GT.U32.AND P4, PT, R17, R14, PT ;  /* 0x0000000e1100720c */ /* 0x000fc60003f84070 */
[----:B------:R-:W-:-:S05]  /*0d30*/  IMAD R4, R2, R4, R9 ;  /* 0x0000000402047224 */ /* 0x000fca00078e0209 */
[----:B------:R-:W-:-:S05]  /*0d40*/  ISETP.GT.U32.AND P5, PT, R19, R4, PT ;  /* 0x000000041300720c */ /* 0x000fca0003fa4070 */
[----:B------:R-:W-:-:S05]  /*0d50*/  @!P4 IMAD.IADD R14, R14, 0x1, -R17 ;  /* 0x000000010e0ec824 */ /* 0x000fca00078e0a11 */
[----:B------:R-:W-:-:S03]  /*0d60*/  ISETP.GE.U32.AND P6, PT, R14, R17, PT ;  /* 0x000000110e00720c */ /* 0x000fc60003fc6070 */
[----:B------:R-:W-:Y:S02]  /*0d70*/  @!P5 IMAD.IADD R4, R4, 0x1, -R19 ;  /* 0x000000010404d824 */ /* 0x000fe400078e0a13 */
[----:B------:R-:W-:-:S03]  /*0d80*/  IMAD.X R9, RZ, RZ, c[0x0][0x16c], P0 ;  /* 0x00005b00ff097624 */ /* 0x000fc600000e06ff */
[----:B------:R-:W-:Y:S02]  /*0d90*/  ISETP.GE.U32.AND P0, PT, R4, R19, PT ;  /* 0x000000130400720c */ /* 0x000fe40003f06070 */
[----:B------:R-:W-:Y:S02]  /*0da0*/  @!P4 IADD3 R10, R10, 0x1, RZ ;  /* 0x000000010a0ac810 */ /* 0x000fe40007ffe0ff */
[----:B------:R-:W-:Y:S02]  /*0db0*/  LOP3.LUT R3, R3, R12, RZ, 0x3c, !PT ;  /* 0x0000000c03037212 */ /* 0x000fe400078e3cff */
[----:B------:R-:W-:Y:S02]  /*0dc0*/  @P6 IADD3 R10, R10, 0x1, RZ ;  /* 0x000000010a0a6810 */ /* 0x000fe40007ffe0ff */
[----:B------:R-:W-:Y:S02]  /*0dd0*/  ISETP.GE.AND P6, PT, R3, RZ, PT ;  /* 0x000000ff0300720c */ /* 0x000fe40003fc6270 */
[----:B------:R-:W-:-:S02]  /*0de0*/  PRMT R23, R6, 0x7770, RZ ;  /* 0x0000777006177816 */ /* 0x000fc400000000ff */
[----:B------:R-:W-:Y:S02]  /*0df0*/  LOP3.LUT R28, R28, R5, RZ, 0x3c, !PT ;  /* 0x000000051c1c7212 */ /* 0x000fe400078e3cff */
[----:B------:R-:W-:Y:S02]  /*0e00*/  LOP3.LUT R13, R13, R16, RZ, 0x3c, !PT ;  /* 0x000000100d0d7212 */ /* 0x000fe400078e3cff */
[----:B------:R-:W-:Y:S02]  /*0e10*/  PRMT R3, R20, 0x7770, RZ ;  /* 0x0000777014037816 */ /* 0x000fe400000000ff */
[----:B------:R-:W-:Y:S02]  /*0e20*/  @!P5 IADD3 R2, R2, 0x1, RZ ;  /* 0x000000010202d810 */ /* 0x000fe40007ffe0ff */
[----:B------:R-:W-:Y:S02]  /*0e30*/  PRMT R6, R6, 0x7771, RZ ;  /* 0x0000777106067816 */ /* 0x000fe400000000ff */
[----:B------:R-:W-:Y:S01]  /*0e40*/  PRMT R20, R20, 0x7771, RZ ;  /* 0x0000777114147816 */ /* 0x000fe200000000ff */
[----:B------:R-:W-:Y:S01]  /*0e50*/  @!P1 IMAD.MOV R18, RZ, RZ, -R18 ;  /* 0x000000ffff129224 */ /* 0x000fe200078e0a12 */
[----:B------:R-:W-:-:S02]  /*0e60*/  @P2 IADD3 R15, R15, 0x1, RZ ;  /* 0x000000010f0f2810 */ /* 0x000fc40007ffe0ff */
[----:B------:R-:W-:Y:S02]  /*0e70*/  ISETP.GE.AND P2, PT, R28, RZ, PT ;  /* 0x000000ff1c00720c */ /* 0x000fe40003f46270 */
[----:B------:R-:W-:Y:S02]  /*0e80*/  ISETP.GE.AND P4, PT, R13, RZ, PT ;  /* 0x000000ff0d00720c */ /* 0x000fe40003f86270 */
[----:B------:R-:W-:Y:S02]  /*0e90*/  @P0 IADD3 R2, R2, 0x1, RZ ;  /* 0x0000000102020810 */ /* 0x000fe40007ffe0ff */
[----:B------:R-:W-:Y:S02]  /*0ea0*/  ISETP.NE.AND P3, PT, R23, RZ, PT ;  /* 0x000000ff1700720c */ /* 0x000fe40003f65270 */
[----:B------:R-:W-:Y:S02]  /*0eb0*/  ISETP.NE.AND P5, PT, R6, RZ, PT ;  /* 0x000000ff0600720c */ /* 0x000fe40003fa5270 */
[----:B------:R-:W-:-:S02]  /*0ec0*/  ISETP.NE.AND P1, PT, R3, RZ, PT ;  /* 0x000000ff0300720c */ /* 0x000fc40003f25270 */
[----:B------:R-:W-:Y:S01]  /*0ed0*/  ISETP.NE.AND P0, PT, R20, RZ, PT ;  /* 0x000000ff1400720c */ /* 0x000fe20003f05270 */
[----:B------:R-:W-:Y:S02]  /*0ee0*/  @!P2 IMAD.MOV R15, RZ, RZ, -R15 ;  /* 0x000000ffff0fa224 */ /* 0x000fe400078e0a0f */
[----:B------:R-:W-:Y:S02]  /*0ef0*/  @!P4 IMAD.MOV R10, RZ, RZ, -R10 ;  /* 0x000000ffff0ac224 */ /* 0x000fe400078e0a0a */
[----:B------:R-:W-:Y:S02]  /*0f00*/  @!P6 IMAD.MOV R2, RZ, RZ, -R2 ;  /* 0x000000ffff02e224 */ /* 0x000fe400078e0a02 */
[----:B------:R-:W-:Y:S02]  /*0f10*/  @!P3 LOP3.LUT R18, RZ, R21, RZ, 0x33, !PT ;  /* 0x00000015ff12b212 */ /* 0x000fe400078e33ff */
[----:B------:R-:W-:Y:S02]  /*0f20*/  @!P5 LOP3.LUT R15, RZ, R5, RZ, 0x33, !PT ;  /* 0x00000005ff0fd212 */ /* 0x000fe400078e33ff */
[----:B------:R-:W-:-:S02]  /*0f30*/  @!P1 LOP3.LUT R10, RZ, R16, RZ, 0x33, !PT ;  /* 0x00000010ff0a9212 */ /* 0x000fc400078e33ff */
[----:B------:R-:W-:Y:S01]  /*0f40*/  @!P0 LOP3.LUT R2, RZ, R12, RZ, 0x33, !PT ;  /* 0x0000000cff028212 */ /* 0x000fe200078e33ff */
[----:B------:R-:W-:Y:S01]  /*0f50*/  IMAD.WIDE R8, R11, 0x2, R8 ;  /* 0x000000020b087825 */ /* 0x000fe200078e0208 */
[----:B------:R-:W-:Y:S02]  /*0f60*/  PRMT R7, R24, 0x7604, R7 ;  /* 0x0000760418077816 */ /* 0x000fe40000000007 */
[----:B------:R-:W-:Y:S02]  /*0f70*/  PRMT R3, R22, 0x7604, R0 ;  /* 0x0000760416037816 */ /* 0x000fe40000000000 */
[----:B------:R-:W-:Y:S02]  /*0f80*/  PRMT R5, R15, 0x7604, R18 ;  /* 0x000076040f057816 */ /* 0x000fe40000000012 */
[----:B------:R-:W-:Y:S01]  /*0f90*/  PRMT R11, R2, 0x7604, R10 ;  /* 0x00007604020b7816 */ /* 0x000fe2000000000a */
[----:B------:R-:W-:Y:S04]  /*0fa0*/  STG.E.U16 [R8.64], R7 ;  /* 0x0000000708007986 */ /* 0x000fe8000c101504 */
[----:B------:R-:W-:Y:S04]  /*0fb0*/  STG.E.U16 [R8.64+0x100], R3 ;  /* 0x0001000308007986 */ /* 0x000fe8000c101504 */
[----:B------:R-:W-:Y:S04]  /*0fc0*/  STG.E.U16 [R8.64+0x200], R5 ;  /* 0x0002000508007986 */ /* 0x000fe8000c101504 */
[----:B------:R-:W-:Y:S01]  /*0fd0*/  STG.E.U16 [R8.64+0x300], R11 ;  /* 0x0003000b08007986 */ /* 0x000fe2000c101504 */
[----:B------:R-:W-:Y:S05]  /*0fe0*/  EXIT ;  /* 0x000000000000794d */ /* 0x000fea0003800000 */
.L_x_17989:
[----:B------:R-:W0:Y:S01]  /*0ff0*/  S2R R10, SR_TID.X ;  /* 0x00000000000a7919 */ /* 0x000e220000002100 */
[----:B------:R-:W-:-:S02]  /*1000*/  PRMT R11, RZ, 0x7610, R11 ;  /* 0x00007610ff0b7816 */ /* 0x000fc4000000000b */
[----:B0-----:R-:W-:Y:S01]  /*1010*/  ISETP.GE.AND P0, PT, R10, R9, PT ;  /* 0x000000090a00720c */ /* 0x001fe20003f06270 */
[----:B------:R-:W-:-:S12]  /*1020*/  IMAD.MOV.U32 R23, RZ, RZ, R10 ;  /* 0x000000ffff177224 */ /* 0x000fd800078e000a */
[----:B------:R-:W-:Y:S01]  /*1030*/  @!P0 IMAD.IADD R4, R8, 0x1, R23 ;  /* 0x0000000108048824 */ /* 0x000fe200078e0217 */
[----:B------:R-:W-:-:S04]  /*1040*/  @!P0 IADD3 R23, R23, 0x80, RZ ;  /* 0x0000008017178810 */ /* 0x000fc80007ffe0ff */
[----:B------:R-:W-:Y:S02]  /*1050*/  ISETP.GE.AND P2, PT, R23, R9, PT ;  /* 0x000000091700720c */ /* 0x000fe40003f46270 */
[----:B------:R-:W-:-:S05]  /*1060*/  @!P0 IADD3 R2, P3, R4, c[0x0][0x170], RZ ;  /* 0x00005c0004028a10 */ /* 0x000fca0007f7e0ff */
[----:B------:R-:W-:Y:S01]  /*1070*/  @!P0 IMAD.X R3, RZ, RZ, c[0x0][0x174], P3 ;  /* 0x00005d00ff038624 */ /* 0x000fe200018e06ff */
[----:B------:R-:W-:Y:S01]  /*1080*/  @!P0 IADD3 R4, P3, R4, c[0x0][0x178], RZ ;  /* 0x00005e0004048a10 */ /* 0x000fe20007f7e0ff */
[----:B------:R-:W-:-:S03]  /*1090*/  CS2R R12, SRZ ;  /* 0x00000000000c7805 */ /* 0x000fc6000001ff00 */
[----:B------:R0:W5:Y:S01]  /*10a0*/  @!P0 LDG.E.U8 R11, [R2.64] ;  /* 0x00000004020b8981 */ /* 0x000162000c1e1100 */
[----:B------:R-:W-:Y:S01]  /*10b0*/  @!P2 IMAD.IADD R16, R8, 0x1, R23 ;  /* 0x000000010810a824 */ /* 0x000fe200078e0217 */
[----:B------:R-:W-:-:S04]  /*10c0*/  @!P2 IADD3 R23, R23, 0x80, RZ ;  /* 0x000000801717a810 */ /* 0x000fc80007ffe0ff */
[----:B------:R-:W-:Y:S01]  /*10d0*/  ISETP.GE.AND P1, PT, R23, R9, PT ;  /* 0x000000091700720c */ /* 0x000fe20003f26270 */
[----:B------:R-:W-:Y:S01]  /*10e0*/  @!P0 IMAD.X R5, RZ, RZ, c[0x0][0x17c], P3 ;  /* 0x00005f00ff058624 */ /* 0x000fe200018e06ff */
[C---:B------:R-:W-:Y:S02]  /*10f0*/  @!P2 IADD3 R6, P4, R16.reuse, c[0x0][0x170], RZ ;  /* 0x00005c001006aa10 */ /* 0x040fe40007f9e0ff */
[----:B------:R-:W-:-:S09]  /*1100*/  @!P2 IADD3 R16, P5, R16, c[0x0][0x178], RZ ;  /* 0x00005e001010aa10 */ /* 0x000fd20007fbe0ff */
[----:B------:R-:W-:Y:S01]  /*1110*/  @!P1 IMAD.IADD R0, R8, 0x1, R23 ;  /* 0x0000000108009824 */ /* 0x000fe200078e0217 */
[----:B------:R-:W-:-:S04]  /*1120*/  @!P1 IADD3 R23, R23, 0x80, RZ ;  /* 0x0000008017179810 */ /* 0x000fc80007ffe0ff */
[----:B------:R-:W-:Y:S01]  /*1130*/  ISETP.GE.AND P3, PT, R23, R9, PT ;  /* 0x000000091700720c */ /* 0x000fe20003f66270 */
[----:B------:R-:W-:Y:S02]  /*1140*/  @!P2 IMAD.X R7, RZ, RZ, c[0x0][0x174], P4 ;  /* 0x00005d00ff07a624 */ /* 0x000fe400020e06ff */
[----:B------:R-:W-:-:S03]  /*1150*/  @!P2 IMAD.X R17, RZ, RZ, c[0x0][0x17c], P5 ;  /* 0x00005f00ff11a624 */ /* 0x000fc600028e06ff */
[----:B------:R1:W5:Y:S04]  /*1160*/  @!P2 LDG.E.S8 R12, [R6.64] ;  /* 0x00000004060ca981 */ /* 0x000368000c1e1300 */
[----:B------:R2:W5:Y:S01]  /*1170*/  @!P2 LDG.E.S8 R13, [R16.64] ;  /* 0x00000004100da981 */ /* 0x000562000c1e1300 */
[----:B------:R-:W-:Y:S02]  /*1180*/  @!P1 IADD3 R18, P2, R0, c[0x0][0x170], RZ ;  /* 0x00005c0000129a10 */ /* 0x000fe40007f5e0ff */
[----:B------:R-:W-:Y:S01]  /*1190*/  @!P3 IMAD.IADD R24, R8, 0x1, R23 ;  /* 0x000000010818b824 */ /* 0x000fe200078e0217 */
[----:B------:R-:W-:Y:S02]  /*11a0*/  @!P3 IADD3 R23, R23, 0x80, RZ ;  /* 0x000000801717b810 */ /* 0x000fe40007ffe0ff */
[----:B------:R-:W-:-:S02]  /*11b0*/  @!P1 IMAD.X R19, RZ, RZ, c[0x0][0x174], P2 ;  /* 0x00005d00ff139624 */ /* 0x000fc400010e06ff */
[----:B------:R-:W-:Y:S02]  /*11c0*/  ISETP.GE.AND P2, PT, R23, R9, PT ;  /* 0x000000091700720c */ /* 0x000fe40003f46270 */
[----:B0-----:R-:W-:Y:S01]  /*11d0*/  @!P1 IADD3 R2, P4, R0, c[0x0][0x178], RZ ;  /* 0x00005e0000029a10 */ /* 0x001fe20007f9e0ff */
[----:B------:R-:W-:-:S04]  /*11e0*/  CS2R R14, SRZ ;  /* 0x00000000000e7805 */ /* 0x000fc8000001ff00 */
[----:B------:R-:W-:Y:S01]  /*11f0*/  @!P1 IMAD.X R3, RZ, RZ, c[0x0][0x17c], P4 ;  /* 0x00005f00ff039624 */ /* 0x000fe200020e06ff */
[----:B------:R-:W-:Y:S01]  /*1200*/  @!P3 IADD3 R26, P4, R24, c[0x0][0x170], RZ ;  /* 0x00005c00181aba10 */ /* 0x000fe20007f9e0ff */
[----:B------:R0:W5:Y:S04]  /*1210*/  @!P1 LDG.E.S8 R14, [R18.64] ;  /* 0x00000004120e9981 */ /* 0x000168000c1e1300 */
[----:B-1----:R-:W-:Y:S01]  /*1220*/  @!P2 IMAD.IADD R6, R8, 0x1, R23 ;  /* 0x000000010806a824 */ /* 0x002fe200078e0217 */
[----:B------:R-:W-:Y:S01]  /*1230*/  @!P2 IADD3 R23, R23, 0x80, RZ ;  /* 0x000000801717a810 */ /* 0x000fe20007ffe0ff */
[----:B------:R-:W-:Y:S01]  /*1240*/  @!P3 IMAD.X R27, RZ, RZ, c[0x0][0x174], P4 ;  /* 0x00005d00ff1bb624 */ /* 0x000fe200020e06ff */
[----:B------:R-:W-:Y:S01]  /*1250*/  @!P3 IADD3 R24, P4, R24, c[0x0][0x178], RZ ;  /* 0x00005e001818ba10 */ /* 0x000fe20007f9e0ff */
[----:B------:R1:W5:Y:S01]  /*1260*/  @!P1 LDG.E.S8 R15, [R2.64] ;  /* 0x00000004020f9981 */ /* 0x000362000c1e1300 */
[----:B------:R-:W-:Y:S01]  /*1270*/  PRMT R20, RZ, 0x7610, R20 ;  /* 0x00007610ff147816 */ /* 0x000fe20000000014 */
[----:B--2---:R-:W-:Y:S01]  /*1280*/  CS2R R16, SRZ ;  /* 0x0000000000107805 */ /* 0x004fe2000001ff00 */
[----:B------:R-:W-:Y:S01]  /*1290*/  ISETP.GE.AND P1, PT, R23, R9, PT ;  /* 0x000000091700720c */ /* 0x000fe20003f26270 */
[----:B------:R-:W-:-:S03]  /*12a0*/  @!P3 IMAD.X R25, RZ, RZ, c[0x0][0x17c], P4 ;  /* 0x00005f00ff19b624 */ /* 0x000fc600020e06ff */
[----:B------:R2:W5:Y:S04]  /*12b0*/  @!P0 LDG.E.U8 R20, [R4.64] ;  /* 0x0000000404148981 */ /* 0x000568000c1e1100 */
[----:B------:R3:W5:Y:S04]  /*12c0*/  @!P3 LDG.E.S8 R16, [R26.64] ;  /* 0x000000041a10b981 */ /* 0x000768000c1e1300 */
[----:B------:R4:W5:Y:S01]  /*12d0*/  @!P3 LDG.E.S8 R17, [R24.64] ;  /* 0x000000041811b981 */ /* 0x000962000c1e1300 */
[C---:B--2---:R-:W-:Y:S02]  /*12e0*/  @!P2 IADD3 R4, P4, R6.reuse, c[0x0][0x170], RZ ;  /* 0x00005c000604aa10 */ /* 0x044fe40007f9e0ff */
[----:B------:R-:W-:Y:S01]  /*12f0*/  @!P2 IADD3 R6, P3, R6, c[0x0][0x178], RZ ;  /* 0x00005e000606aa10 */ /* 0x000fe20007f7e0ff */
[----:B0-----:R-:W-:Y:S01]  /*1300*/  CS2R R18, SRZ ;  /* 0x0000000000127805 */ /* 0x001fe2000001ff00 */
[----:B------:R-:W-:-:S02]  /*1310*/  IMAD.MOV.U32 R0, RZ, RZ, RZ ;  /* 0x000000ffff007224 */ /* 0x000fc400078e00ff */
[----:B------:R-:W-:Y:S02]  /*1320*/  @!P2 IMAD.X R5, RZ, RZ, c[0x0][0x174], P4 ;  /* 0x00005d00ff05a624 */ /* 0x000fe400020e06ff */
[----:B------:R-:W-:Y:S02]  /*1330*/  @!P2 IMAD.X R7, RZ, RZ, c[0x0][0x17c], P3 ;  /* 0x00005f00ff07a624 */ /* 0x000fe400018e06ff */
[----:B------:R-:W-:Y:S01]  /*1340*/  @!P1 IMAD.IADD R21, R8, 0x1, R23 ;  /* 0x0000000108159824 */ /* 0x000fe200078e0217 */
[----:B------:R-:W-:Y:S01]  /*1350*/  @!P1 IADD3 R23, R23, 0x80, RZ ;  /* 0x0000008017179810 */ /* 0x000fe20007ffe0ff */
[----:B------:R0:W5:Y:S03]  /*1360*/  @!P2 LDG.E.S8 R19, [R4.64] ;  /* 0x000000040413a981 */ /* 0x000166000c1e1300 */
[----:B------:R-:W-:Y:S01]  /*1370*/  ISETP.GE.AND P3, PT, R23, R9, PT ;  /* 0x000000091700720c */ /* 0x000fe20003f66270 */
[----:B------:R2:W5:Y:S01]  /*1380*/  @!P2 LDG.E.S8 R0, [R6.64] ;  /* 0x000000040600a981 */ /* 0x000562000c1e1300 */
[----:B-1----:R-:W-:-:S05]  /*1390*/  @!P1 IADD3 R2, P2, R21, c[0x0][0x170], RZ ;  /* 0x00005c0015029a10 */ /* 0x002fca0007f5e0ff */
[----:B------:R-:W-:Y:S01]  /*13a0*/  @!P1 IMAD.X R3, RZ, RZ, c[0x0][0x174], P2 ;  /* 0x00005d00ff039624 */ /* 0x000fe200010e06ff */
[----:B0-----:R-:W-:Y:S01]  /*13b0*/  @!P1 IADD3 R4, P2, R21, c[0x0][0x178], RZ ;  /* 0x00005e0015049a10 */ /* 0x001fe20007f5e0ff */
[----:B------:R-:W-:-:S03]  /*13c0*/  IMAD.MOV.U32 R21, RZ, RZ, RZ ;  /* 0x000000ffff157224 */ /* 0x000fc600078e00ff */
[----:B------:R0:W5:Y:S01]  /*13d0*/  @!P1 LDG.E.S8 R18, [R2.64] ;  /* 0x0000000402129981 */ /* 0x000162000c1e1300 */
[----:B------:R-:W-:Y:S02]  /*13e0*/  @!P1 IMAD.X R5, RZ, RZ, c[0x0][0x17c], P2 ;  /* 0x00005f00ff059624 */ /* 0x000fe400010e06ff */
[----:B----4-:R-:W-:-:S03]  /*13f0*/  @!P3 IMAD.IADD R24, R8, 0x1, R23 ;  /* 0x000000010818b824 */ /* 0x010fc600078e0217 */
[----:B------:R1:W5:Y:S02]  /*1400*/  @!P1 LDG.E.S8 R21, [R4.64] ;  /* 0x0000000404159981 */ /* 0x000364000c1e1300 */
[----:B--2---:R-:W-:Y:S02]  /*1410*/  @!P3 IADD3 R6, P1, R24, c[0x0][0x170], RZ ;  /* 0x00005c001806ba10 */ /* 0x004fe40007f3e0ff */
[----:B------:R-:W-:-:S03]  /*1420*/  @!P3 IADD3 R23, R23, 0x80, RZ ;  /* 0x000000801717b810 */ /* 0x000fc60007ffe0ff */
[----:B------:R-:W-:Y:S01]  /*1430*/  @!P3 IMAD.X R7, RZ, RZ, c[0x0][0x174], P1 ;  /* 0x00005d00ff07b624 */ /* 0x000fe200008e06ff */
[----:B0-----:R-:W-:-:S05]  /*1440*/  @!P3 IADD3 R2, P1, R24, c[0x0][0x178], RZ ;  /* 0x00005e001802ba10 */ /* 0x001fca0007f3e0ff */
[----:B------:R-:W-:Y:S01]  /*1450*/  @!P3 IMAD.X R3, RZ, RZ, c[0x0][0x17c], P1 ;  /* 0x00005f00ff03b624 */ /* 0x000fe200008e06ff */
[----:B------:R-:W-:Y:S01]  /*1460*/  ISETP.GE.AND P1, PT, R23, R9, PT ;  /* 0x000000091700720c */ /* 0x000fe20003f26270 */
[----:B------:R-:W-:-:S06]  /*1470*/  IMAD.MOV.U32 R22, RZ, RZ, RZ ;  /* 0x000000ffff167224 */ /* 0x000fcc00078e00ff */
[----:B------:R0:W5:Y:S06]  /*1480*/  @!P3 LDG.E.S8 R22, [R6.64] ;  /* 0x000000040616b981 */ /* 0x00016c000c1e1300 */
[----:B------:R-:W-:-:S05]  /*1490*/  @!P1 IMAD.IADD R24, R8, 0x1, R23 ;  /* 0x0000000108189824 */ /* 0x000fca00078e0217 */
[----:B-1----:R-:W-:-:S05]  /*14a0*/  @!P1 IADD3 R4, P2, R24, c[0x0][0x170], RZ ;  /* 0x00005c0018049a10 */ /* 0x002fca0007f5e0ff */
[----:B------:R-:W-:Y:S01]  /*14b0*/  @!P1 IMAD.X R5, RZ, RZ, c[0x0][0x174], P2 ;  /* 0x00005d00ff059624 */ /* 0x000fe200010e06ff */
[----:B0-----:R-:W-:Y:S01]  /*14c0*/  @!P1 IADD3 R6, P2, R24, c[0x0][0x178], RZ ;  /* 0x00005e0018069a10 */ /* 0x001fe20007f5e0ff */
[----:B------:R-:W-:Y:S02]  /*14d0*/  IMAD.MOV.U32 R25, RZ, RZ, RZ ;  /* 0x000000ffff197224 */ /* 0x000fe400078e00ff */
[----:B------:R-:W-:Y:S02]  /*14e0*/  IMAD.MOV.U32 R23, RZ, RZ, RZ ;  /* 0x000000ffff177224 */ /* 0x000fe400078e00ff */
[----:B------:R-:W-:Y:S02]  /*14f0*/  IMAD.MOV.U32 R24, RZ, RZ, RZ ;  /* 0x000000ffff187224 */ /* 0x000fe400078e00ff */
[----:B------:R-:W-:Y:S01]  /*1500*/  @!P1 IMAD.X R7, RZ, RZ, c[0x0][0x17c], P2 ;  /* 0x00005f00ff079624 */ /* 0x000fe200010e06ff */
[----:B------:R3:W5:Y:S04]  /*1510*/  @!P3 LDG.E.S8 R25, [R2.64] ;  /* 0x000000040219b981 */ /* 0x000768000c1e1300 */
[----:B------:R3:W5:Y:S04]  /*1520*/  @!P1 LDG.E.S8 R23, [R4.64] ;  /* 0x0000000404179981 */ /* 0x000768000c1e1300 */
[----:B------:R3:W5:Y:S01]  /*1530*/  @!P1 LDG.E.S8 R24, [R6.64] ;  /* 0x0000000406189981 */ /* 0x000762000c1e1300 */
[----:B------:R-:W-:Y:S01]  /*1540*/  BSSY B0, `(.L_x_17990) ;  /* 0x000001f000007945 */ /* 0x000fe20003800000 */
[----:B------:R-:W-:Y:S05]  /*1550*/  @P0 BRA `(.L_x_17991) ;  /* 0x000001d000000947 */ /* 0x000fea0003800000 */
[----:B-----5:R-:W-:Y:S01]  /*1560*/  LOP3.LUT R20, R20, 0xffff, RZ, 0xc0, !PT ;  /* 0x0000ffff14147812 */ /* 0x020fe200078ec0ff */
[----:B---3--:R-:W-:Y:S01]  /*1570*/  IMAD.MOV.U32 R2, RZ, RZ, RZ ;  /* 0x000000ffff027224 */ /* 0x008fe200078e00ff */
[----:B------:R-:W-:-:S02]  /*1580*/  LOP3.LUT R11, R11, 0xffff, RZ, 0xc0, !PT ;  /* 0x0000ffff0b0b7812 */ /* 0x000fc400078ec0ff */
[----:B------:R-:W-:-:S04]  /*1590*/  PRMT R5, R20, 0x8880, RZ ;  /* 0x0000888014057816 */ /* 0x000fc800000000ff */
        /* <DEDUP_REMOVED lines=25> */
.L_x_17991:
[----:B------:R-:W-:Y:S05]  /*1730*/  BSYNC B0 ;  /* 0x0000000000007941 */ /* 0x000fea0003800000 */
.L_x_17990:
[----:B---3--:R-:W-:Y:S01]  /*1740*/  IMAD.MOV.U32 R5, RZ, RZ, R10 ;  /* 0x000000ffff057224 */ /* 0x008fe200078e000a */
[----:B------:R-:W-:Y:S04]  /*1750*/  BSSY B0, `(.L_x_17992) ;  /* 0x000001d000007945 */ /* 0x000fe80003800000 */
[----:B------:R-:W-:-:S04]  /*1760*/  IADD3 R6, R5, 0x80, RZ ;  /* 0x0000008005067810 */ /* 0x000fc80007ffe0ff */
[----:B------:R-:W-:-:S13]  /*1770*/  ISETP.GE.AND P1, PT, R6, R9, PT ;  /* 0x000000090600720c */ /* 0x000fda0003f26270 */
[----:B------:R-:W-:Y:S05]  /*1780*/  @P1 BRA `(.L_x_17993) ;  /* 0x0000019000001947 */ /* 0x000fea0003800000 */
[-C--:B-----5:R-:W-:Y:S02]  /*1790*/  IABS R7, R13.reuse ;  /* 0x0000000d00077213 */ /* 0x0a0fe40000000000 */
        /* <DEDUP_REMOVED lines=8> */
[----:B------:R-:W-:Y:S01]  /*1820*/  IMAD R27, R20, R7, RZ ;  /* 0x00000007141b7224 */ /* 0x000fe200078e02ff */
[----:B------:R-:W-:Y:S02]  /*1830*/  IABS R20, R12 ;  /* 0x0000000c00147213 */ /* 0x000fe40000000000 */
[----:B------:R-:W-:Y:S01]  /*1840*/  LOP3.LUT R12, R12, R13, RZ, 0x3c, !PT ;  /* 0x0000000d0c0c7212 */ /* 0x000fe200078e3cff */
[----:B------:R-:W-:-:S03]  /*1850*/  IMAD.HI.U32 R3, R3, R27, R2 ;  /* 0x0000001b03037227 */ /* 0x000fc600078e0002 */
[----:B------:R-:W-:-:S03]  /*1860*/  ISETP.GE.AND P3, PT, R12, RZ, PT ;  /* 0x000000ff0c00720c */ /* 0x000fc60003f66270 */
        /* <DEDUP_REMOVED lines=11> */
.L_x_17993:
[----:B------:R-:W-:Y:S05]  /*1920*/  BSYNC B0 ;  /* 0x0000000000007941 */ /* 0x000fea0003800000 */
.L_x_17992:
[----:B------:R-:W-:Y:S01]  /*1930*/  IADD3 R2, R5, 0x100, RZ ;  /* 0x0000010005027810 */ /* 0x000fe20007ffe0ff */
[----:B------:R-:W-:Y:S03]  /*1940*/  BSSY B0, `(.L_x_17994) ;  /* 0x000001b000007945 */ /* 0x000fe60003800000 */
[----:B------:R-:W-:-:S13]  /*1950*/  ISETP.GE.AND P1, PT, R2, R9, PT ;  /* 0x000000090200720c */ /* 0x000fda0003f26270 */
[----:B------:R-:W-:Y:S05]  /*1960*/  @P1 BRA `(.L_x_17995) ;  /* 0x0000018000001947 */ /* 0x000fea0003800000 */
[----:B-----5:R-:W-:-:S04]  /*1970*/  IABS R11, R15 ;  /* 0x0000000f000b7213 */ /* 0x020fc80000000000 */
        /* <DEDUP_REMOVED lines=23> */
.L_x_17995:
[----:B------:R-:W-:Y:S05]  /*1af0*/  BSYNC B0 ;  /* 0x0000000000007941 */ /* 0x000fea0003800000 */
.L_x_17994:
[----:B------:R-:W-:Y:S01]  /*1b00*/  IADD3 R2, R5, 0x180, RZ ;  /* 0x0000018005027810 */ /* 0x000fe20007ffe0ff */
[----:B------:R-:W-:Y:S03]  /*1b10*/  BSSY B0, `(.L_x_17996) ;  /* 0x000001b000007945 */ /* 0x000fe60003800000 */
[----:B------:R-:W-:-:S13]  /*1b20*/  ISETP.GE.AND P1, PT, R2, R9, PT ;  /* 0x000000090200720c */ /* 0x000fda0003f26270 */
        /* <DEDUP_REMOVED lines=25> */
.L_x_17997:
[----:B------:R-:W-:Y:S05]  /*1cc0*/  BSYNC B0 ;  /* 0x0000000000007941 */ /* 0x000fea0003800000 */
.L_x_17996:
[C---:B------:R-:W-:Y:S01]  /*1cd0*/  IADD3 R2, R5.reuse, 0x200, RZ ;  /* 0x0000020005027810 */ /* 0x040fe20007ffe0ff */
[----:B------:R-:W-:Y:S01]  /*1ce0*/  @!P0 IMAD.IADD R3, R8, 0x1, R10 ;  /* 0x0000000108038824 */ /* 0x000fe200078e020a */
[C---:B-----5:R-:W-:Y:S01]  /*1cf0*/  IADD3 R14, R5.reuse, 0x280, RZ ;  /* 0x00000280050e7810 */ /* 0x060fe20007ffe0ff */
[----:B------:R-:W-:Y:S01]  /*1d00*/  BSSY B0, `(.L_x_17998) ;  /* 0x0000023000007945 */ /* 0x000fe20003800000 */
[-C--:B------:R-:W-:Y:S02]  /*1d10*/  ISETP.GE.AND P4, PT, R2, R9.reuse, PT ;  /* 0x000000090200720c */ /* 0x080fe40003f86270 */
[C---:B------:R-:W-:Y:S02]  /*1d20*/  IADD3 R2, R5.reuse, 0x300, RZ ;  /* 0x0000030005027810 */ /* 0x040fe40007ffe0ff */
[----:B------:R-:W-:Y:S02]  /*1d30*/  IADD3 R16, R5, 0x380, RZ ;  /* 0x0000038005107810 */ /* 0x000fe40007ffe0ff */
[----:B------:R-:W-:-:S02]  /*1d40*/  ISETP.GE.AND P1, PT, R2, R9, PT ;  /* 0x000000090200720c */ /* 0x000fc40003f26270 */
[----:B------:R-:W-:Y:S02]  /*1d50*/  @!P0 IADD3 R2, P5, R3, c[0x0][0x168], RZ ;  /* 0x00005a0003028a10 */ /* 0x000fe40007fbe0ff */
[-C--:B------:R-:W-:Y:S02]  /*1d60*/  ISETP.GE.AND P3, PT, R14, R9.reuse, PT ;  /* 0x000000090e00720c */ /* 0x080fe40003f66270 */
[----:B------:R-:W-:Y:S01]  /*1d70*/  ISETP.GE.AND P2, PT, R16, R9, PT ;  /* 0x000000091000720c */ /* 0x000fe20003f46270 */
[----:B------:R-:W-:Y:S01]  /*1d80*/  @!P0 IMAD.X R3, RZ, RZ, c[0x0][0x16c], P5 ;  /* 0x00005b00ff038624 */ /* 0x000fe200028e06ff */
[----:B------:R-:W-:Y:S06]  /*1d90*/  @P4 BRA `(.L_x_17999) ;  /* 0x0000019000004947 */ /* 0x000fec0003800000 */
        /* <DEDUP_REMOVED lines=25> */
.L_x_17999:
[----:B------:R-:W-:Y:S05]  /*1f30*/  BSYNC B0 ;  /* 0x0000000000007941 */ /* 0x000fea0003800000 */
.L_x_17998:
[----:B------:R-:W-:Y:S01]  /*1f40*/  BSSY B0, `(.L_x_18000) ;  /* 0x000001b000007945 */ /* 0x000fe20003800000 */
        /* <DEDUP_REMOVED lines=26> */
.L_x_18001:
[----:B------:R-:W-:Y:S05]  /*20f0*/  BSYNC B0 ;  /* 0x0000000000007941 */ /* 0x000fea0003800000 */
.L_x_18000:
        /* <DEDUP_REMOVED lines=28> */
.L_x_18003:
[----:B------:R-:W-:Y:S05]  /*22c0*/  BSYNC B0 ;  /* 0x0000000000007941 */ /* 0x000fea0003800000 */
.L_x_18002:
        /* <DEDUP_REMOVED lines=26> */
.L_x_18005:
[----:B------:R-:W-:Y:S05]  /*2470*/  BSYNC B0 ;  /* 0x0000000000007941 */ /* 0x000fea0003800000 */
.L_x_18004:
[----:B------:R-:W-:Y:S01]  /*2480*/  @!P0 IMAD.MOV.U32 R5, RZ, RZ, R6 ;  /* 0x000000ffff058224 */ /* 0x000fe200078e0006 */
[----:B------:R0:W-:Y:S01]  /*2490*/  @!P0 STG.E.U8 [R2.64], R4 ;  /* 0x0000000402008986 */ /* 0x0001e2000c101104 */
[----:B------:R-:W-:Y:S01]  /*24a0*/  BSSY B0, `(.L_x_18006) ;  /* 0x000002d000007945 */ /* 0x000fe20003800000 */
[----:B------:R-:W-:Y:S02]  /*24b0*/  BSSY B1, `(.L_x_18007) ;  /* 0x0000025000017945 */ /* 0x000fe40003800000 */
[----:B------:R-:W-:-:S13]  /*24c0*/  ISETP.GE.AND P0, PT, R5, R9, PT ;  /* 0x000000090500720c */ /* 0x000fda0003f06270 */
[----:B------:R-:W-:Y:S05]  /*24d0*/  @P0 BRA `(.L_x_18008) ;  /* 0x000000c000000947 */ /* 0x000fea0003800000 */
[----:B0-----:R-:W-:Y:S01]  /*24e0*/  IMAD.IADD R2, R8, 0x1, R5 ;  /* 0x0000000108027824 */ /* 0x001fe200078e0205 */
[----:B------:R-:W-:-:S04]  /*24f0*/  IADD3 R5, R5, 0x80, RZ ;  /* 0x0000008005057810 */ /* 0x000fc80007ffe0ff */
[----:B------:R-:W-:-:S05]  /*2500*/  IADD3 R2, P0, R2, c[0x0][0x168], RZ ;  /* 0x00005a0002027a10 */ /* 0x000fca0007f1e0ff */
[----:B------:R-:W-:Y:S01]  /*2510*/  IMAD.X R3, RZ, RZ, c[0x0][0x16c], P0 ;  /* 0x00005b00ff037624 */ /* 0x000fe200000e06ff */
[----:B------:R-:W-:-:S04]  /*2520*/  ISETP.GE.AND P0, PT, R5, R9, PT ;  /* 0x000000090500720c */ /* 0x000fc80003f06270 */
[----:B------:R0:W-:Y:S09]  /*2530*/  STG.E.U8 [R2.64], R7 ;  /* 0x0000000702007986 */ /* 0x0001f2000c101104 */
[----:B------:R-:W-:Y:S05]  /*2540*/  @P0 BRA `(.L_x_18009) ;  /* 0x000000c000000947 */ /* 0x000fea0003800000 */
[----:B0-----:R-:W-:Y:S01]  /*2550*/  IMAD.IADD R2, R8, 0x1, R5 ;  /* 0x0000000108027824 */ /* 0x001fe200078e0205 */
[----:B------:R-:W-:-:S04]  /*2560*/  IADD3 R5, R5, 0x80, RZ ;  /* 0x0000008005057810 */ /* 0x000fc80007ffe0ff */
[----:B------:R-:W-:-:S05]  /*2570*/  IADD3 R2, P0, R2, c[0x0][0x168], RZ ;  /* 0x00005a0002027a10 */ /* 0x000fca0007f1e0ff */
[----:B------:R-:W-:-:S05]  /*2580*/  IMAD.X R3, RZ, RZ, c[0x0][0x16c], P0 ;  /* 0x00005b00ff037624 */ /* 0x000fca00000e06ff */
[----:B------:R0:W-:Y:S03]  /*2590*/  STG.E.U8 [R2.64], R12 ;  /* 0x0000000c02007986 */ /* 0x0001e6000c101104 */
.L_x_18008:
[----:B0-----:R-:W-:-:S13]  /*25a0*/  ISETP.GE.AND P0, PT, R5, R9, PT ;  /* 0x000000090500720c */ /* 0x001fda0003f06270 */
[----:B------:R-:W-:Y:S05]  /*25b0*/  @P0 BRA `(.L_x_18010) ;  /* 0x000000c000000947 */ /* 0x000fea0003800000 */
[----:B------:R-:W-:Y:S01]  /*25c0*/  IMAD.IADD R2, R8, 0x1, R5 ;  /* 0x0000000108027824 */ /* 0x000fe200078e0205 */
[----:B------:R-:W-:-:S04]  /*25d0*/  IADD3 R5, R5, 0x80, RZ ;  /* 0x0000008005057810 */ /* 0x000fc80007ffe0ff */
[----:B------:R-:W-:-:S05]  /*25e0*/  IADD3 R2, P0, R2, c[0x0][0x168], RZ ;  /* 0x00005a0002027a10 */ /* 0x000fca0007f1e0ff */
[----:B------:R-:W-:-:S05]  /*25f0*/  IMAD.X R3, RZ, RZ, c[0x0][0x16c], P0 ;  /* 0x00005b00ff037624 */ /* 0x000fca00000e06ff */
[----:B------:R0:W-:Y:S03]  /*2600*/  STG.E.U8 [R2.64], R13 ;  /* 0x0000000d02007986 */ /* 0x0001e6000c101104 */
.L_x_18009:
[----:B------:R-:W-:-:S13]  /*2610*/  ISETP.GE.AND P0, PT, R5, R9, PT ;  /* 0x000000090500720c */ /* 0x000fda0003f06270 */
[----:B------:R-:W-:Y:S05]  /*2620*/  @P0 BRA `(.L_x_18011) ;  /* 0x000000d000000947 */ /* 0x000fea0003800000 */
[----:B0-----:R-:W-:Y:S01]  /*2630*/  IMAD.IADD R2, R8, 0x1, R5 ;  /* 0x0000000108027824 */ /* 0x001fe200078e0205 */
[----:B------:R-:W-:-:S04]  /*2640*/  IADD3 R5, R5, 0x80, RZ ;  /* 0x0000008005057810 */ /* 0x000fc80007ffe0ff */
[----:B------:R-:W-:-:S05]  /*2650*/  IADD3 R2, P0, R2, c[0x0][0x168], RZ ;  /* 0x00005a0002027a10 */ /* 0x000fca0007f1e0ff */
[----:B------:R-:W-:-:S05]  /*2660*/  IMAD.X R3, RZ, RZ, c[0x0][0x16c], P0 ;  /* 0x00005b00ff037624 */ /* 0x000fca00000e06ff */
[----:B------:R0:W-:Y:S03]  /*2670*/  STG.E.U8 [R2.64], R14 ;  /* 0x0000000e02007986 */ /* 0x0001e6000c101104 */
.L_x_18010:
[----:B------:R-:W-:-:S13]  /*2680*/  ISETP.GE.AND P0, PT, R5, R9, PT ;  /* 0x000000090500720c */ /* 0x000fda0003f06270 */
[----:B------:R-:W-:Y:S01]  /*2690*/  @P0 BREAK B1 ;  /* 0x0000000000010942 */ /* 0x000fe20003800000 */
[----:B------:R-:W-:Y:S05]  /*26a0*/  @P0 BRA `(.L_x_18012) ;  /* 0x000000c000000947 */ /* 0x000fea0003800000 */
[----:B0-----:R-:W-:Y:S01]  /*26b0*/  IMAD.IADD R2, R8, 0x1, R5 ;  /* 0x0000000108027824 */ /* 0x001fe200078e0205 */
[----:B------:R-:W-:-:S04]  /*26c0*/  IADD3 R5, R5, 0x80, RZ ;  /* 0x0000008005057810 */ /* 0x000fc80007ffe0ff */
[----:B------:R-:W-:-:S05]  /*26d0*/  IADD3 R2, P0, R2, c[0x0][0x168], RZ ;  /* 0x00005a0002027a10 */ /* 0x000fca0007f1e0ff */
[----:B------:R-:W-:-:S05]  /*26e0*/  IMAD.X R3, RZ, RZ, c[0x0][0x16c], P0 ;  /* 0x00005b00ff037624 */ /* 0x000fca00000e06ff */
[----:B------:R0:W-:Y:S03]  /*26f0*/  STG.E.U8 [R2.64], R0 ;  /* 0x0000000002007986 */ /* 0x0001e6000c101104 */
.L_x_18011:
[----:B------:R-:W-:Y:S05]  /*2700*/  BSYNC B1 ;  /* 0x0000000000017941 */ /* 0x000fea0003800000 */
.L_x_18007:
[----:B------:R-:W-:-:S13]  /*2710*/  ISETP.GE.AND P0, PT, R5, R9, PT ;  /* 0x000000090500720c */ /* 0x000fda0003f06270 */
[----:B0-----:R-:W-:Y:S01]  /*2720*/  @!P0 IMAD.IADD R2, R8, 0x1, R5 ;  /* 0x0000000108028824 */ /* 0x001fe200078e0205 */
[----:B------:R-:W-:-:S04]  /*2730*/  @!P0 IADD3 R5, R5, 0x80, RZ ;  /* 0x0000008005058810 */ /* 0x000fc80007ffe0ff */
[----:B------:R-:W-:-:S05]  /*2740*/  @!P0 IADD3 R2, P1, R2, c[0x0][0x168], RZ ;  /* 0x00005a0002028a10 */ /* 0x000fca0007f3e0ff */
[----:B------:R-:W-:-:S05]  /*2750*/  @!P0 IMAD.X R3, RZ, RZ, c[0x0][0x16c], P1 ;  /* 0x00005b00ff038624 */ /* 0x000fca00008e06ff */
[----:B------:R0:W-:Y:S03]  /*2760*/  @!P0 STG.E.U8 [R2.64], R15 ;  /* 0x0000000f02008986 */ /* 0x0001e6000c101104 */
.L_x_18012:
[----:B------:R-:W-:Y:S05]  /*2770*/  BSYNC B0 ;  /* 0x0000000000007941 */ /* 0x000fea0003800000 */
.L_x_18006:
[----:B------:R-:W-:Y:S01]  /*2780*/  WARPSYNC 0xffffffff ;  /* 0xffffffff00007948 */ /* 0x000fe20003800000 */
[----:B------:R-:W-:-:S13]  /*2790*/  ISETP.GE.AND P0, PT, R5, R9, PT ;  /* 0x000000090500720c */ /* 0x000fda0003f06270 */
[----:B------:R-:W-:Y:S05]  /*27a0*/  @P0 EXIT ;  /* 0x000000000000094d */ /* 0x000fea0003800000 */
[----:B0-----:R-:W-:-:S05]  /*27b0*/  IMAD.IADD R2, R8, 0x1, R5 ;  /* 0x0000000108027824 */ /* 0x001fca00078e0205 */
[----:B------:R-:W-:-:S05]  /*27c0*/  IADD3 R2, P0, R2, c[0x0][0x168], RZ ;  /* 0x00005a0002027a10 */ /* 0x000fca0007f1e0ff */
[----:B------:R-:W-:-:S05]  /*27d0*/  IMAD.X R3, RZ, RZ, c[0x0][0x16c], P0 ;  /* 0x00005b00ff037624 */ /* 0x000fca00000e06ff */
[----:B------:R-:W-:Y:S01]  /*27e0*/  STG.E.U8 [R2.64], R10 ;  /* 0x0000000a02007986 */ /* 0x000fe2000c101104 */
[----:B------:R-:W-:Y:S05]  /*27f0*/  EXIT ;  /* 0x000000000000794d */ /* 0x000fea0003800000 */
.L_x_18013:
        /* <DEDUP_REMOVED lines=16> */
.L_x_21614:


//--------------------- .text._ZN2at6native29vectorized_elementwise_kernelILi4ENS0_13BinaryFunctorIaaaZZZNS0_15binary_internal21div_trunc_kernel_cudaERNS_18TensorIteratorBaseEENKUlvE_clEvENKUlvE0_clEvEUlaaE_EESt5arrayIPcLm3EEEEviT0_T1_ --------------------------
	.section	.text._ZN2at6native29vectorized_elementwise_kernelILi4ENS0_13BinaryFunctorIaaaZZZNS0_15binary_internal21div_trunc_kernel_cudaERNS_18TensorIteratorBaseEENKUlvE_clEvENKUlvE0_clEvEUlaaE_EESt5arrayIPcLm3EEEEviT0_T1_,"ax",@progbits
	.sectioninfo	@"SHI_REGISTERS=31"
	.align	128
        .global         _ZN2at6native29vectorized_elementwise_kernelILi4ENS0_13BinaryFunctorIaaaZZZNS0_15binary_internal21div_trunc_kernel_cudaERNS_18TensorIteratorBaseEENKUlvE_clEvENKUlvE0_clEvEUlaaE_EESt5arrayIPcLm3EEEEviT0_T1_
        .type           _ZN2at6native29vectorized_elementwise_kernelILi4ENS0_13BinaryFunctorIaaaZZZNS0_15binary_internal21div_trunc_kernel_cudaERNS_18TensorIteratorBaseEENKUlvE_clEvENKUlvE0_clEvEUlaaE_EESt5arrayIPcLm3EEEEviT0_T1_,@function
        .size           _ZN2at6native29vectorized_elementwise_kernelILi4ENS0_13BinaryFunctorIaaaZZZNS0_15binary_internal21div_trunc_kernel_cudaERNS_18TensorIteratorBaseEENKUlvE_clEvENKUlvE0_clEvEUlaaE_EESt5arrayIPcLm3EEEEviT0_T1_,(.L_x_21615 - _ZN2at6native29vectorized_elementwise_kernelILi4ENS0_13BinaryFunctorIaaaZZZNS0_15binary_internal21div_trunc_kernel_cudaERNS_18TensorIteratorBaseEENKUlvE_clEvENKUlvE0_clEvEUlaaE_EESt5arrayIPcLm3EEEEviT0_T1_)
        .other          _ZN2at6native29vectorized_elementwise_kernelILi4ENS0_13BinaryFunctorIaaaZZZNS0_15binary_internal21div_trunc_kernel_cudaERNS_18TensorIteratorBaseEENKUlvE_clEvENKUlvE0_clEvEUlaaE_EESt5arrayIPcLm3EEEEviT0_T1_,@"STO_CUDA_ENTRY STV_DEFAULT"
_ZN2at6native29vectorized_elementwise_kernelILi4ENS0_13BinaryFunctorIaaaZZZNS0_15binary_internal21div_trunc_kernel_cudaERNS_18TensorIteratorBaseEENKUlvE_clEvENKUlvE0_clEvEUlaaE_EESt5arrayIPcLm3EEEEviT0_T1_:
.text._ZN2at6native29vectorized_elementwise_kernelILi4ENS0_13BinaryFunctorIaaaZZZNS0_15binary_internal21div_trunc_kernel_cudaERNS_18TensorIteratorBaseEENKUlvE_clEvENKUlvE0_clEvEUlaaE_EESt5arrayIPcLm3EEEEviT0_T1_:
        /* <DEDUP_REMOVED lines=12> */
[----:B------:R-:W2:Y:S01]  /*00c0*/  LDG.E R9, [R4.64] ;  /* 0x0000000404097981 */ /* 0x000ea2000c1e1900 */
[----:B------:R-:W-:-:S03]  /*00d0*/  IADD3 R2, P0, R8, c[0x0][0x170], RZ ;  /* 0x00005c0008027a10 */ /* 0x000fc60007f1e0ff */
[----:B------:R0:W3:Y:S01]  /*00e0*/  LDG.E R12, [R4.64+0x200] ;  /* 0x00020004040c7981 */ /* 0x0000e2000c1e1900 */
[----:B------:R-:W-:-:S05]  /*00f0*/  IADD3.X R3, R3, c[0x0][0x174], RZ, P0, !PT ;  /* 0x00005d0003037a10 */ /* 0x000fca00007fe4ff */
[----:B------:R-:W-:-:S05]  /*0100*/  IMAD.WIDE.U32 R2, R0, 0x4, R2 ;  /* 0x0000000400027825 */ /* 0x000fca00078e0002 */
[----:B------:R1:W4:Y:S04]  /*0110*/  LDG.E R19, [R2.64] ;  /* 0x0000000402137981 */ /* 0x000328000c1e1900 */
[----:B------:R1:W5:Y:S01]  /*0120*/  LDG.E R13, [R2.64+0x200] ;  /* 0x00020004020d7981 */ /* 0x000362000c1e1900 */
[C---:B--2---:R-:W-:Y:S02]  /*0130*/  PRMT R14, R9.reuse, 0x8880, RZ ;  /* 0x00008880090e7816 */ /* 0x044fe400000000ff */
[C---:B------:R-:W-:Y:S02]  /*0140*/  PRMT R15, R9.reuse, 0x9991, RZ ;  /* 0x00009991090f7816 */ /* 0x040fe400000000ff */
[----:B------:R-:W-:Y:S02]  /*0150*/  IABS R22, R14 ;  /* 0x0000000e00167213 */ /* 0x000fe40000000000 */
[----:B------:R-:W-:-:S02]  /*0160*/  PRMT R17, R9, 0xbbb3, RZ ;  /* 0x0000bbb309117816 */ /* 0x000fc400000000ff */
[----:B------:R-:W2:Y:S01]  /*0170*/  I2F.RP R10, R22 ;  /* 0x00000016000a7306 */ /* 0x000ea20000209400 */
[----:B------:R-:W-:Y:S02]  /*0180*/  IABS R21, R15 ;  /* 0x0000000f00157213 */ /* 0x000fe40000000000 */
[----:B------:R-:W-:Y:S02]  /*0190*/  PRMT R16, R9, 0xaaa2, RZ ;  /* 0x0000aaa209107816 */ /* 0x000fe400000000ff */
[----:B------:R-:W-:-:S03]  /*01a0*/  IABS R18, R17 ;  /* 0x0000001100127213 */ /* 0x000fc60000000000 */
[----:B------:R-:W0:Y:S01]  /*01b0*/  I2F.RP R23, R21 ;  /* 0x0000001500177306 */ /* 0x000e220000209400 */
[----:B------:R-:W-:-:S07]  /*01c0*/  IABS R20, R16 ;  /* 0x0000001000147213 */ /* 0x000fce0000000000 */
[----:B------:R-:W0:Y:S08]  /*01d0*/  I2F.RP R25, R18 ;  /* 0x0000001200197306 */ /* 0x000e300000209400 */
[----:B------:R-:W-:Y:S08]  /*01e0*/  I2F.RP R24, R20 ;  /* 0x0000001400187306 */ /* 0x000ff00000209400 */
[----:B--2---:R-:W1:Y:S08]  /*01f0*/  MUFU.RCP R10, R10 ;  /* 0x0000000a000a7308 */ /* 0x004e700000001000 */
[----:B0-----:R-:W0:Y:S08]  /*0200*/  MUFU.RCP R23, R23 ;  /* 0x0000001700177308 */ /* 0x001e300000001000 */
[----:B------:R-:W2:Y:S01]  /*0210*/  MUFU.RCP R25, R25 ;  /* 0x0000001900197308 */ /* 0x000ea20000001000 */
[----:B-1----:R-:W-:-:S07]  /*0220*/  IADD3 R2, R10, 0xffffffe, RZ ;  /* 0x0ffffffe0a027810 */ /* 0x002fce0007ffe0ff */
[----:B------:R-:W1:Y:S01]  /*0230*/  MUFU.RCP R24, R24 ;  /* 0x0000001800187308 */ /* 0x000e620000001000 */
[----:B0-----:R-:W-:-:S07]  /*0240*/  IADD3 R4, R23, 0xffffffe, RZ ;  /* 0x0ffffffe17047810 */ /* 0x001fce0007ffe0ff */
[----:B------:R-:W0:Y:S01]  /*0250*/  F2I.FTZ.U32.TRUNC.NTZ R3, R2 ;  /* 0x0000000200037305 */ /* 0x000e22000021f000 */
[----:B--2---:R-:W-:-:S07]  /*0260*/  IADD3 R11, R25, 0xffffffe, RZ ;  /* 0x0ffffffe190b7810 */ /* 0x004fce0007ffe0ff */
[----:B------:R-:W2:Y:S01]  /*0270*/  F2I.FTZ.U32.TRUNC.NTZ R5, R4 ;  /* 0x0000000400057305 */ /* 0x000ea2000021f000 */
[----:B-1----:R-:W-:-:S07]  /*0280*/  IADD3 R6, R24, 0xffffffe, RZ ;  /* 0x0ffffffe18067810 */ /* 0x002fce0007ffe0ff */
[----:B------:R-:W1:Y:S01]  /*0290*/  F2I.FTZ.U32.TRUNC.NTZ R11, R11 ;  /* 0x0000000b000b7305 */ /* 0x000e62000021f000 */
[----:B0-----:R-:W-:-:S07]  /*02a0*/  IMAD.MOV R23, RZ, RZ, -R3 ;  /* 0x000000ffff177224 */ /* 0x001fce00078e0a03 */
[----:B------:R1:W0:Y:S01]  /*02b0*/  F2I.FTZ.U32.TRUNC.NTZ R7, R6 ;  /* 0x0000000600077305 */ /* 0x000222000021f000 */
[----:B------:R-:W-:Y:S02]  /*02c0*/  IMAD R23, R23, R22, RZ ;  /* 0x0000001617177224 */ /* 0x000fe400078e02ff */
[----:B------:R-:W-:Y:S02]  /*02d0*/  IMAD.MOV.U32 R2, RZ, RZ, RZ ;  /* 0x000000ffff027224 */ /* 0x000fe400078e00ff */
[----:B--2---:R-:W-:Y:S02]  /*02e0*/  IMAD.MOV R10, RZ, RZ, -R5 ;  /* 0x000000ffff0a7224 */ /* 0x004fe400078e0a05 */
[----:B------:R-:W-:-:S04]  /*02f0*/  IMAD.HI.U32 R3, R3, R23, R2 ;  /* 0x0000001703037227 */ /* 0x000fc800078e0002 */
[----:B------:R-:W-:Y:S02]  /*0300*/  IMAD R23, R10, R21, RZ ;  /* 0x000000150a177224 */ /* 0x000fe400078e02ff */
[----:B------:R-:W-:Y:S02]  /*0310*/  IMAD.MOV.U32 R4, RZ, RZ, RZ ;  /* 0x000000ffff047224 */ /* 0x000fe400078e00ff */
[----:B-1----:R-:W-:Y:S02]  /*0320*/  IMAD.MOV R6, RZ, RZ, -R11 ;  /* 0x000000ffff067224 */ /* 0x002fe400078e0a0b */
[----:B0-----:R-:W-:Y:S02]  /*0330*/  IMAD.MOV R25, RZ, RZ, -R7 ;  /* 0x000000ffff197224 */ /* 0x001fe400078e0a07 */
[----:B------:R-:W-:Y:S01]  /*0340*/  IMAD.HI.U32 R2, R5, R23, R4 ;  /* 0x0000001705027227 */ /* 0x000fe200078e0004 */
[----:B---3--:R-:W-:-:S03]  /*0350*/  PRMT R4, R12, 0x8880, RZ ;  /* 0x000088800c047816 */ /* 0x008fc600000000ff */
[----:B------:R-:W-:Y:S02]  /*0360*/  IMAD.MOV.U32 R23, RZ, RZ, R6 ;  /* 0x000000ffff177224 */ /* 0x000fe400078e0006 */
[----:B------:R-:W-:Y:S02]  /*0370*/  IMAD R5, R25, R20, RZ ;  /* 0x0000001419057224 */ /* 0x000fe400078e02ff */
[----:B------:R-:W-:-:S04]  /*0380*/  IMAD.MOV.U32 R6, RZ, RZ, RZ ;  /* 0x000000ffff067224 */ /* 0x000fc800078e00ff */
[----:B------:R-:W-:Y:S01]  /*0390*/  IMAD.HI.U32 R6, R7, R5, R6 ;  /* 0x0000000507067227 */ /* 0x000fe200078e0006 */
[----:B------:R-:W-:Y:S02]  /*03a0*/  IABS R5, R4 ;  /* 0x0000000400057213 */ /* 0x000fe40000000000 */
[----:B----4-:R-:W-:Y:S01]  /*03b0*/  PRMT R25, R19, 0x8880, RZ ;  /* 0x0000888013197816 */ /* 0x010fe200000000ff */
[----:B------:R-:W-:Y:S01]  /*03c0*/  IMAD R23, R23, R18, RZ ;  /* 0x0000001217177224 */ /* 0x000fe200078e02ff */
[----:B------:R-:W0:Y:S01]  /*03d0*/  I2F.RP R26, R5 ;  /* 0x00000005001a7306 */ /* 0x000e220000209400 */
[----:B------:R-:W-:Y:S01]  /*03e0*/  IMAD.MOV.U32 R10, RZ, RZ, RZ ;  /* 0x000000ffff0a7224 */ /* 0x000fe200078e00ff */
[----:B------:R-:W-:-:S03]  /*03f0*/  IABS R7, R14 ;  /* 0x0000000e00077213 */ /* 0x000fc60000000000 */
[----:B------:R-:W-:Y:S01]  /*0400*/  IMAD.HI.U32 R23, R11, R23, R10 ;  /* 0x000000170b177227 */ /* 0x000fe200078e000a */
[----:B------:R-:W-:-:S03]  /*0410*/  IABS R10, R25 ;  /* 0x00000019000a7213 */ /* 0x000fc60000000000 */
[----:B------:R-:W-:Y:S02]  /*0420*/  IMAD.MOV R7, RZ, RZ, -R7 ;  /* 0x000000ffff077224 */ /* 0x000fe400078e0a07 */
[----:B------:R-:W-:Y:S01]  /*0430*/  IMAD.HI.U32 R11, R3, R10, RZ ;  /* 0x0000000a030b7227 */ /* 0x000fe200078e00ff */
[----:B------:R-:W-:-:S03]  /*0440*/  PRMT R24, R19, 0x9991, RZ ;  /* 0x0000999113187816 */ /* 0x000fc600000000ff */
[----:B------:R-:W-:Y:S01]  /*0450*/  IMAD R7, R11, R7, R10 ;  /* 0x000000070b077224 */ /* 0x000fe200078e020a */
[----:B------:R-:W-:Y:S01]  /*0460*/  IABS R10, R15 ;  /* 0x0000000f000a7213 */ /* 0x000fe20000000000 */
[----:B0-----:R-:W0:Y:S01]  /*0470*/  MUFU.RCP R26, R26 ;  /* 0x0000001a001a7308 */ /* 0x001e220000001000 */
[----:B------:R-:W-:-:S03]  /*0480*/  IABS R3, R24 ;  /* 0x0000001800037213 */ /* 0x000fc60000000000 */
[----:B------:R-:W-:Y:S02]  /*0490*/  IMAD.MOV R27, RZ, RZ, -R10 ;  /* 0x000000ffff1b7224 */ /* 0x000fe400078e0a0a */
[----:B------:R-:W-:Y:S01]  /*04a0*/  IMAD.HI.U32 R10, R2, R3, RZ ;  /* 0x00000003020a7227 */ /* 0x000fe200078e00ff */
[----:B------:R-:W-:-:S03]  /*04b0*/  ISETP.GT.U32.AND P6, PT, R22, R7, PT ;  /* 0x000000071600720c */ /* 0x000fc60003fc4070 */
[----:B------:R-:W-:-:S05]  /*04c0*/  IMAD R2, R10, R27, R3 ;  /* 0x0000001b0a027224 */ /* 0x000fca00078e0203 */
[----:B------:R-:W-:Y:S02]  /*04d0*/  ISETP.GT.U32.AND P5, PT, R21, R2, PT ;  /* 0x000000021500720c */ /* 0x000fe40003fa4070 */
[----:B0-----:R-:W-:-:S03]  /*04e0*/  IADD3 R3, R26, 0xffffffe, RZ ;  /* 0x0ffffffe1a037810 */ /* 0x001fc60007ffe0ff */
[----:B------:R-:W-:-:S03]  /*04f0*/  @!P6 IMAD.IADD R7, R7, 0x1, -R22 ;  /* 0x000000010707e824 */ /* 0x000fc600078e0a16 */
[----:B------:R-:W0:Y:S02]  /*0500*/  F2I.FTZ.U32.TRUNC.NTZ R3, R3 ;  /* 0x0000000300037305 */ /* 0x000e24000021f000 */
[----:B------:R-:W-:-:S03]  /*0510*/  ISETP.GE.U32.AND P4, PT, R7, R22, PT ;  /* 0x000000160700720c */ /* 0x000fc60003f86070 */
[----:B------:R-:W-:Y:S01]  /*0520*/  @!P5 IMAD.IADD R2, R2, 0x1, -R21 ;  /* 0x000000010202d824 */ /* 0x000fe200078e0a15 */
[----:B------:R-:W-:-:S04]  /*0530*/  PRMT R7, R19, 0xaaa2, RZ ;  /* 0x0000aaa213077816 */ /* 0x000fc800000000ff */
[----:B------:R-:W-:Y:S02]  /*0540*/  ISETP.GE.U32.AND P0, PT, R2, R21, PT ;  /* 0x000000150200720c */ /* 0x000fe40003f06070 */
[----:B------:R-:W-:Y:S02]  /*0550*/  IABS R2, R16 ;  /* 0x0000001000027213 */ /* 0x000fe40000000000 */
[----:B------:R-:W-:Y:S01]  /*0560*/  IABS R27, R7 ;  /* 0x00000007001b7213 */ /* 0x000fe20000000000 */
[----:B0-----:R-:W-:Y:S02]  /*0570*/  IMAD.MOV R22, RZ, RZ, -R3 ;  /* 0x000000ffff167224 */ /* 0x001fe400078e0a03 */
[----:B------:R-:W-:Y:S02]  /*0580*/  IMAD.MOV R2, RZ, RZ, -R2 ;  /* 0x000000ffff027224 */ /* 0x000fe400078e0a02 */
[----:B------:R-:W-:-:S04]  /*0590*/  IMAD.HI.U32 R6, R6, R27, RZ ;  /* 0x0000001b06067227 */ /* 0x000fc800078e00ff */
[----:B------:R-:W-:Y:S02]  /*05a0*/  IMAD R27, R6, R2, R27 ;  /* 0x00000002061b7224 */ /* 0x000fe400078e021b */
[----:B------:R-:W-:Y:S02]  /*05b0*/  IMAD R21, R22, R5, RZ ;  /* 0x0000000516157224 */ /* 0x000fe400078e02ff */
[----:B------:R-:W-:-:S04]  /*05c0*/  IMAD.MOV.U32 R2, RZ, RZ, RZ ;  /* 0x000000ffff027224 */ /* 0x000fc800078e00ff */
[----:B------:R-:W-:Y:S01]  /*05d0*/  IMAD.HI.U32 R26, R3, R21, R2 ;  /* 0x00000015031a7227 */ /* 0x000fe200078e0002 */
[----:B------:R-:W-:-:S04]  /*05e0*/  PRMT R21, R12, 0x9991, RZ ;  /* 0x000099910c157816 */ /* 0x000fc800000000ff */
[----:B------:R-:W-:-:S04]  /*05f0*/  IABS R22, R21 ;  /* 0x0000001500167213 */ /* 0x000fc80000000000 */
[----:B------:R-:W0:Y:S01]  /*0600*/  I2F.RP R2, R22 ;  /* 0x0000001600027306 */ /* 0x000e220000209400 */
[----:B------:R-:W-:Y:S02]  /*0610*/  ISETP.GT.U32.AND P2, PT, R20, R27, PT ;  /* 0x0000001b1400720c */ /* 0x000fe40003f44070 */
[----:B------:R-:W-:-:S05]  /*0620*/  PRMT R3, R9, 0x7770, RZ ;  /* 0x0000777009037816 */ /* 0x000fca00000000ff */
[----:B0-----:R-:W0:Y:S06]  /*0630*/  MUFU.RCP R2, R2 ;  /* 0x0000000200027308 */ /* 0x001e2c0000001000 */
[----:B------:R-:W-:Y:S01]  /*0640*/  @!P2 IMAD.IADD R27, R27, 0x1, -R20 ;  /* 0x000000011b1ba824 */ /* 0x000fe200078e0a14 */
[----:B------:R-:W-:-:S04]  /*0650*/  LOP3.LUT R25, R25, R14, RZ, 0x3c, !PT ;  /* 0x0000000e19197212 */ /* 0x000fc800078e3cff */
[----:B------:R-:W-:Y:S02]  /*0660*/  ISETP.GE.U32.AND P3, PT, R27, R20, PT ;  /* 0x000000141b00720c */ /* 0x000fe40003f66070 */
[----:B------:R-:W-:Y:S02]  /*0670*/  PRMT R20, R19, 0xbbb3, RZ ;  /* 0x0000bbb313147816 */ /* 0x000fe400000000ff */
[----:B------:R-:W-:Y:S02]  /*0680*/  ISETP.NE.AND P1, PT, R3, RZ, PT ;  /* 0x000000ff0300720c */ /* 0x000fe40003f25270 */
[----:B------:R-:W-:Y:S02]  /*0690*/  @!P6 IADD3 R11, R11, 0x1, RZ ;  /* 0x000000010b0be810 */ /* 0x000fe40007ffe0ff */
[----:B------:R-:W-:Y:S02]  /*06a0*/  ISETP.GE.AND P6, PT, R25, RZ, PT ;  /* 0x000000ff1900720c */ /* 0x000fe40003fc6270 */
[----:B0-----:R-:W-:-:S02]  /*06b0*/  IADD3 R3, R2, 0xffffffe, RZ ;  /* 0x0ffffffe02037810 */ /* 0x001fc40007ffe0ff */
[----:B------:R-:W-:Y:S02]  /*06c0*/  IABS R19, R17 ;  /* 0x0000001100137213 */ /* 0x000fe40000000000 */
[----:B------:R-:W-:-:S03]  /*06d0*/  IABS R2, R20 ;  /* 0x0000001400027213 */ /* 0x000fc60000000000 */
[----:B------:R-:W-:Y:S02]  /*06e0*/  IMAD.MOV R25, RZ, RZ, -R19 ;  /* 0x000000ffff197224 */ /* 0x000fe400078e0a13 */
[----:B------:R-:W-:Y:S01]  /*06f0*/  IMAD.HI.U32 R23, R23, R2, RZ ;  /* 0x0000000217177227 */ /* 0x000fe200078e00ff */
[----:B------:R-:W-:Y:S02]  /*0700*/  @P4 IADD3 R11, R11, 0x1, RZ ;  /* 0x000000010b0b4810 */ /* 0x000fe40007ffe0ff */
[----:B------:R-:W-:Y:S01]  /*0710*/  LOP3.LUT R24, R24, R15, RZ, 0x3c, !PT ;  /* 0x0000000f18187212 */ /* 0x000fe200078e3cff */
[----:B------:R-:W-:Y:S01]  /*0720*/  IMAD R25, R23, R25, R2 ;  /* 0x0000001917197224 */ /* 0x000fe200078e0202 */
[----:B------:R-:W-:Y:S01]  /*0730*/  PRMT R2, R9, 0x7771, RZ ;  /* 0x0000777109027816 */ /* 0x000fe200000000ff */
[----:B------:R-:W-:Y:S01]  /*0740*/  @!P6 IMAD.MOV R11, RZ, RZ, -R11 ;  /* 0x000000ffff0be224 */ /* 0x000fe200078e0a0b */
[----:B------:R-:W-:Y:S02]  /*0750*/  @!P1 LOP3.LUT R11, RZ, R14, RZ, 0x33, !PT ;  /* 0x0000000eff0b9212 */ /* 0x000fe400078e33ff */
[----:B------:R-:W-:-:S02]  /*0760*/  ISETP.GT.U32.AND P4, PT, R18, R25, PT ;  /* 0x000000191200720c */ /* 0x000fc40003f84070 */
[----:B------:R-:W-:Y:S02]  /*0770*/  ISETP.GE.AND P6, PT, R24, RZ, PT ;  /* 0x000000ff1800720c */ /* 0x000fe40003fc6270 */
[----:B------:R-:W-:Y:S02]  /*0780*/  ISETP.NE.AND P1, PT, R2, RZ, PT ;  /* 0x000000ff0200720c */ /* 0x000fe40003f25270 */
[----:B------:R-:W-:Y:S01]  /*0790*/  @!P5 IADD3 R10, R10, 0x1, RZ ;  /* 0x000000010a0ad810 */ /* 0x000fe20007ffe0ff */
[----:B------:R-:W0:Y:S03]  /*07a0*/  F2I.FTZ.U32.TRUNC.NTZ R3, R3 ;  /* 0x0000000300037305 */ /* 0x000e26000021f000 */
[----:B------:R-:W-:-:S03]  /*07b0*/  @P0 IADD3 R10, R10, 0x1, RZ ;  /* 0x000000010a0a0810 */ /* 0x000fc60007ffe0ff */
[----:B------:R-:W-:Y:S02]  /*07c0*/  @!P4 IMAD.IADD R25, R25, 0x1, -R18 ;  /* 0x000000011919c824 */ /* 0x000fe400078e0a12 */
[----:B------:R-:W-:Y:S02]  /*07d0*/  @!P6 IMAD.MOV R10, RZ, RZ, -R10 ;  /* 0x000000ffff0ae224 */ /* 0x000fe400078e0a0a */
[----:B------:R-:W-:Y:S02]  /*07e0*/  @!P1 LOP3.LUT R10, RZ, R15, RZ, 0x33, !PT ;  /* 0x0000000fff0a9212 */ /* 0x000fe400078e33ff */
[----:B------:R-:W-:Y:S02]  /*07f0*/  PRMT R15, R12, 0xaaa2, RZ ;  /* 0x0000aaa20c0f7816 */ /* 0x000fe400000000ff */
[----:B------:R-:W-:Y:S02]  /*0800*/  ISETP.GE.U32.AND P5, PT, R25, R18, PT ;  /* 0x000000121900720c */ /* 0x000fe40003fa6070 */
[----:B------:R-:W-:Y:S01]  /*0810*/  IABS R18, R15 ;  /* 0x0000000f00127213 */ /* 0x000fe20000000000 */
[----:B0-----:R-:W-:-:S03]  /*0820*/  IMAD.MOV R19, RZ, RZ, -R3 ;  /* 0x000000ffff137224 */ /* 0x001fc600078e0a03 */
[----:B------:R-:W0:Y:S01]  /*0830*/  I2F.RP R27, R18 ;  /* 0x00000012001b7306 */ /* 0x000e220000209400 */
[----:B------:R-:W-:Y:S02]  /*0840*/  IMAD R19, R19, R22, RZ ;  /* 0x0000001613137224 */ /* 0x000fe400078e02ff */
[----:B------:R-:W-:-:S04]  /*0850*/  IMAD.MOV.U32 R2, RZ, RZ, RZ ;  /* 0x000000ffff027224 */ /* 0x000fc800078e00ff */
[----:B------:R-:W-:Y:S01]  /*0860*/  IMAD.HI.U32 R2, R3, R19, R2 ;  /* 0x0000001303027227 */ /* 0x000fe200078e0002 */
[C---:B-----5:R-:W-:Y:S02]  /*0870*/  PRMT R19, R13.reuse, 0x8880, RZ ;  /* 0x000088800d137816 */ /* 0x060fe400000000ff */
[----:B------:R-:W-:Y:S02]  /*0880*/  IABS R14, R4 ;  /* 0x00000004000e7213 */ /* 0x000fe40000000000 */
[----:B------:R-:W-:Y:S01]  /*0890*/  IABS R3, R19 ;  /* 0x0000001300037213 */ /* 0x000fe20000000000 */
[----:B0-----:R-:W0:Y:S02]  /*08a0*/  MUFU.RCP R27, R27 ;  /* 0x0000001b001b7308 */ /* 0x001e240000001000 */
[----:B------:R-:W-:Y:S01]  /*08b0*/  IMAD.MOV R28, RZ, RZ, -R14 ;  /* 0x000000ffff1c7224 */ /* 0x000fe200078e0a0e */
[----:B------:R-:W-:Y:S01]  /*08c0*/  PRMT R24, R13, 0x9991, RZ ;  /* 0x000099910d187816 */ /* 0x000fe200000000ff */
[----:B------:R-:W-:-:S03]  /*08d0*/  IMAD.HI.U32 R26, R26, R3, RZ ;  /* 0x000000031a1a7227 */ /* 0x000fc600078e00ff */
[----:B------:R-:W-:Y:S01]  /*08e0*/  IABS R25, R24 ;  /* 0x0000001800197213 */ /* 0x000fe20000000000 */
[----:B------:R-:W-:Y:S01]  /*08f0*/  IMAD R28, R26, R28, R3 ;  /* 0x0000001c1a1c7224 */ /* 0x000fe200078e0203 */
[----:B------:R-:W-:-:S03]  /*0900*/  IABS R3, R21 ;  /* 0x0000001500037213 */ /* 0x000fc60000000000 */
[----:B------:R-:W-:Y:S01]  /*0910*/  IMAD.HI.U32 R14, R2, R25, RZ ;  /* 0x00000019020e7227 */ /* 0x000fe200078e00ff */
[----:B------:R-:W-:-:S03]  /*0920*/  ISETP.GT.U32.AND P6, PT, R5, R28, PT ;  /* 0x0000001c0500720c */ /* 0x000fc60003fc4070 */
[----:B------:R-:W-:Y:S01]  /*0930*/  IMAD.MOV R3, RZ, RZ, -R3 ;  /* 0x000000ffff037224 */ /* 0x000fe200078e0a03 */
[----:B0-----:R-:W-:-:S03]  /*0940*/  IADD3 R2, R27, 0xffffffe, RZ ;  /* 0x0ffffffe1b027810 */ /* 0x001fc60007ffe0ff */
[----:B------:R-:W-:Y:S02]  /*0950*/  IMAD R25, R14, R3, R25 ;  /* 0x000000030e197224 */ /* 0x000fe400078e0219 */
[----:B------:R0:W1:Y:S03]  /*0960*/  F2I.FTZ.U32.TRUNC.NTZ R3, R2 ;  /* 0x0000000200037305 */ /* 0x000066000021f000 */
[----:B------:R-:W-:Y:S01]  /*0970*/  ISETP.GT.U32.AND P0, PT, R22, R25, PT ;  /* 0x000000191600720c */ /* 0x000fe20003f04070 */
[----:B------:R-:W-:-:S05]  /*0980*/  @!P6 IMAD.IADD R28, R28, 0x1, -R5 ;  /* 0x000000011c1ce824 */ /* 0x000fca00078e0a05 */
[----:B------:R-:W-:Y:S01]  /*0990*/  ISETP.GE.U32.AND P1, PT, R28, R5, PT ;  /* 0x000000051c00720c */ /* 0x000fe20003f26070 */
[----:B0-----:R-:W-:Y:S01]  /*09a0*/  IMAD.MOV.U32 R2, RZ, RZ, RZ ;  /* 0x000000ffff027224 */ /* 0x001fe200078e00ff */
[----:B------:R-:W-:Y:S01]  /*09b0*/  @!P2 IADD3 R6, R6, 0x1, RZ ;  /* 0x000000010606a810 */ /* 0x000fe20007ffe0ff */
[----:B-1----:R-:W-:-:S04]  /*09c0*/  IMAD.MOV R5, RZ, RZ, -R3 ;  /* 0x000000ffff057224 */ /* 0x002fc800078e0a03 */
[----:B------:R-:W-:Y:S02]  /*09d0*/  @!P0 IMAD.IADD R25, R25, 0x1, -R22 ;  /* 0x0000000119198824 */ /* 0x000fe400078e0a16 */
[----:B------:R-:W-:Y:S01]  /*09e0*/  IMAD R5, R5, R18, RZ ;  /* 0x0000001205057224 */ /* 0x000fe200078e02ff */
[----:B------:R-:W-:Y:S02]  /*09f0*/  LOP3.LUT R7, R7, R16, RZ, 0x3c, !PT ;  /* 0x0000001007077212 */ /* 0x000fe400078e3cff */
[----:B------:R-:W-:Y:S02]  /*0a00*/  ISETP.GE.U32.AND P2, PT, R25, R22, PT ;  /* 0x000000161900720c */ /* 0x000fe40003f46070 */
[----:B------:R-:W-:Y:S01]  /*0a10*/  PRMT R22, R13, 0xaaa2, RZ ;  /* 0x0000aaa20d167816 */ /* 0x000fe200000000ff */
[----:B------:R-:W-:Y:S01]  /*0a20*/  IMAD.HI.U32 R2, R3, R5, R2 ;  /* 0x0000000503027227 */ /* 0x000fe200078e0002 */
[----:B------:R-:W-:Y:S02]  /*0a30*/  IABS R3, R15 ;  /* 0x0000000f00037213 */ /* 0x000fe40000000000 */
[----:B------:R-:W-:-:S02]  /*0a40*/  IABS R27, R22 ;  /* 0x00000016001b7213 */ /* 0x000fc40000000000 */
[----:B------:R-:W-:Y:S02]  /*0a50*/  @P3 IADD3 R6, R6, 0x1, RZ ;  /* 0x0000000106063810 */ /* 0x000fe40007ffe0ff */
[----:B------:R-:W-:Y:S02]  /*0a60*/  ISETP.GE.AND P3, PT, R7, RZ, PT ;  /* 0x000000ff0700720c */ /* 0x000fe40003f66270 */
[----:B------:R-:W-:Y:S01]  /*0a70*/  PRMT R7, R12, 0xbbb3, RZ ;  /* 0x0000bbb30c077816 */ /* 0x000fe200000000ff */
[----:B------:R-:W-:Y:S02]  /*0a80*/  IMAD.MOV R28, RZ, RZ, -R3 ;  /* 0x000000ffff1c7224 */ /* 0x000fe400078e0a03 */
[----:B------:R-:W-:Y:S01]  /*0a90*/  IMAD.HI.U32 R5, R2, R27, RZ ;  /* 0x0000001b02057227 */ /* 0x000fe200078e00ff */
[----:B------:R-:W-:-:S03]  /*0aa0*/  IABS R25, R7 ;  /* 0x0000000700197213 */ /* 0x000fc60000000000 */
[----:B------:R-:W-:Y:S02]  /*0ab0*/  IMAD R27, R5, R28, R27 ;  /* 0x0000001c051b7224 */ /* 0x000fe400078e021b */
[----:B------:R-:W0:Y:S01]  /*0ac0*/  I2F.RP R28, R25 ;  /* 0x00000019001c7306 */ /* 0x000e220000209400 */
[----:B------:R-:W-:Y:S01]  /*0ad0*/  PRMT R2, R9, 0x7772, RZ ;  /* 0x0000777209027816 */ /* 0x000fe200000000ff */
[----:B------:R-:W-:-:S03]  /*0ae0*/  @!P3 IMAD.MOV R6, RZ, RZ, -R6 ;  /* 0x000000ffff06b224 */ /* 0x000fc600078e0a06 */
[----:B------:R-:W-:-:S03]  /*0af0*/  ISETP.NE.AND P3, PT, R2, RZ, PT ;  /* 0x000000ff0200720c */ /* 0x000fc60003f65270 */
[----:B0-----:R-:W0:Y:S10]  /*0b00*/  MUFU.RCP R28, R28 ;  /* 0x0000001c001c7308 */ /* 0x001e340000001000 */
[----:B------:R-:W-:-:S02]  /*0b10*/  @!P3 LOP3.LUT R6, RZ, R16, RZ, 0x33, !PT ;  /* 0x00000010ff06b212 */ /* 0x000fc400078e33ff */
[----:B------:R-:W-:Y:S02]  /*0b20*/  ISETP.GT.U32.AND P3, PT, R18, R27, PT ;  /* 0x0000001b1200720c */ /* 0x000fe40003f64070 */
[----:B0-----:R-:W-:-:S04]  /*0b30*/  IADD3 R2, R28, 0xffffffe, RZ ;  /* 0x0ffffffe1c027810 */ /* 0x001fc80007ffe0ff */
[----:B------:R0:W1:Y:S07]  /*0b40*/  F2I.FTZ.U32.TRUNC.NTZ R3, R2 ;  /* 0x0000000200037305 */ /* 0x00006e000021f000 */
[----:B------:R-:W-:Y:S01]  /*0b50*/  @!P3 IMAD.IADD R27, R27, 0x1, -R18 ;  /* 0x000000011b1bb824 */ /* 0x000fe200078e0a12 */
[----:B------:R-:W-:-:S04]  /*0b60*/  @!P4 IADD3 R23, R23, 0x1, RZ ;  /* 0x000000011717c810 */ /* 0x000fc80007ffe0ff */
[----:B------:R-:W-:Y:S01]  /*0b70*/  ISETP.GE.U32.AND P4, PT, R27, R18, PT ;  /* 0x000000121b00720c */ /* 0x000fe20003f86070 */
[----:B0-----:R-:W-:Y:S02]  /*0b80*/  IMAD.MOV.U32 R2, RZ, RZ, RZ ;  /* 0x000000ffff027224 */ /* 0x001fe400078e00ff */
[----:B-1----:R-:W-:-:S04]  /*0b90*/  IMAD.MOV R16, RZ, RZ, -R3 ;  /* 0x000000ffff107224 */ /* 0x002fc800078e0a03 */
[----:B------:R-:W-:-:S04]  /*0ba0*/  IMAD R27, R16, R25, RZ ;  /* 0x00000019101b7224 */ /* 0x000fc800078e02ff */
[----:B------:R-:W-:Y:S01]  /*0bb0*/  IMAD.HI.U32 R3, R3, R27, R2 ;  /* 0x0000001b03037227 */ /* 0x000fe200078e0002 */
[----:B------:R-:W-:Y:S02]  /*0bc0*/  PRMT R2, R13, 0xbbb3, RZ ;  /* 0x0000bbb30d027816 */ /* 0x000fe400000000ff */
[----:B------:R-:W-:Y:S02]  /*0bd0*/  IABS R13, R7 ;  /* 0x00000007000d7213 */ /* 0x000fe40000000000 */
[----:B------:R-:W-:-:S03]  /*0be0*/  IABS R16, R2 ;  /* 0x0000000200107213 */ /* 0x000fc60000000000 */
[----:B------:R-:W-:Y:S02]  /*0bf0*/  IMAD.MOV R13, RZ, RZ, -R13 ;  /* 0x000000ffff0d7224 */ /* 0x000fe400078e0a0d */
[----:B------:R-:W-:Y:S01]  /*0c00*/  IMAD.HI.U32 R3, R3, R16, RZ ;  /* 0x0000001003037227 */ /* 0x000fe200078e00ff */
[----:B------:R-:W-:Y:S02]  /*0c10*/  LOP3.LUT R19, R19, R4, RZ, 0x3c, !PT ;  /* 0x0000000413137212 */ /* 0x000fe400078e3cff */
[----:B------:R-:W-:Y:S01]  /*0c20*/  PRMT R18, R12, 0x7770, RZ ;  /* 0x000077700c127816 */ /* 0x000fe200000000ff */
[----:B------:R-:W-:Y:S01]  /*0c30*/  IMAD R16, R3, R13, R16 ;  /* 0x0000000d03107224 */ /* 0x000fe200078e0210 */
[----:B------:R-:W-:Y:S02]  /*0c40*/  @!P6 IADD3 R26, R26, 0x1, RZ ;  /* 0x000000011a1ae810 */ /* 0x000fe40007ffe0ff */
[----:B------:R-:W-:Y:S02]  /*0c50*/  @P5 IADD3 R23, R23, 0x1, RZ ;  /* 0x0000000117175810 */ /* 0x000fe40007ffe0ff */
[----:B------:R-:W-:-:S02]  /*0c60*/  ISETP.GE.AND P5, PT, R19, RZ, PT ;  /* 0x000000ff1300720c */ /* 0x000fc40003fa6270 */
[----:B------:R-:W-:Y:S02]  /*0c70*/  ISETP.NE.AND P6, PT, R18, RZ, PT ;  /* 0x000000ff1200720c */ /* 0x000fe40003fc5270 */
[----:B------:R-:W-:Y:S02]  /*0c80*/  @P1 IADD3 R26, R26, 0x1, RZ ;  /* 0x000000011a1a1810 */ /* 0x000fe40007ffe0ff */
[----:B------:R-:W-:Y:S02]  /*0c90*/  ISETP.GT.U32.AND P1, PT, R25, R16, PT ;  /* 0x000000101900720c */ /* 0x000fe40003f24070 */
[----:B------:R-:W-:Y:S02]  /*0ca0*/  LOP3.LUT R24, R24, R21, RZ, 0x3c, !PT ;  /* 0x0000001518187212 */ /* 0x000fe400078e3cff */
[----:B------:R-:W-:Y:S02]  /*0cb0*/  @!P0 IADD3 R14, R14, 0x1, RZ ;  /* 0x000000010e0e8810 */ /* 0x000fe40007ffe0ff */
[----:B------:R-:W-:Y:S01]  /*0cc0*/  LOP3.LUT R22, R22, R15, RZ, 0x3c, !PT ;  /* 0x0000000f16167212 */ /* 0x000fe200078e3cff */
[----:B------:R-:W-:Y:S01]  /*0cd0*/  @!P5 IMAD.MOV R26, RZ, RZ, -R26 ;  /* 0x000000ffff1ad224 */ /* 0x000fe200078e0a1a */
[----:B------:R-:W-:-:S02]  /*0ce0*/  @P2 IADD3 R14, R14, 0x1, RZ ;  /* 0x000000010e0e2810 */ /* 0x000fc40007ffe0ff */
[----:B------:R-:W-:Y:S02]  /*0cf0*/  @!P6 LOP3.LUT R26, RZ, R4, RZ, 0x33, !PT ;  /* 0x00000004ff1ae212 */ /* 0x000fe400078e33ff */
[----:B------:R-:W-:Y:S01]  /*0d00*/  ISETP.GE.AND P6, PT, R24, RZ, PT ;  /* 0x000000ff1800720c */ /* 0x000fe20003fc6270 */
[----:B------:R-:W-:Y:S01]  /*0d10*/  @!P1 IMAD.IADD R16, R16, 0x1, -R25 ;  /* 0x0000000110109824 */ /* 0x000fe200078e0a19 */
[----:B------:R-:W-:Y:S02]  /*0d20*/  ISETP.GE.AND P2, PT, R22, RZ, PT ;  /* 0x000000ff1600720c */ /* 0x000fe40003f46270 */
[C---:B------:R-:W-:Y:S02]  /*0d30*/  PRMT R13, R12.reuse, 0x7771, RZ ;  /* 0x000077710c0d7816 */ /* 0x040fe400000000ff */
[----:B------:R-:W-:Y:S02]  /*0d40*/  @!P3 IADD3 R5, R5, 0x1, RZ ;  /* 0x000000010505b810 */ /* 0x000fe40007ffe0ff */
[----:B------:R-:W-:-:S02]  /*0d50*/  PRMT R4, R12, 0x7772, RZ ;  /* 0x000077720c047816 */ /* 0x000fc400000000ff */
[----:B------:R-:W-:Y:S02]  /*0d60*/  ISETP.GE.U32.AND P3, PT, R16, R25, PT ;  /* 0x000000191000720c */ /* 0x000fe40003f66070 */
[----:B------:R-:W-:Y:S02]  /*0d70*/  ISETP.NE.AND P5, PT, R13, RZ, PT ;  /* 0x000000ff0d00720c */ /* 0x000fe40003fa5270 */
[----:B------:R-:W-:Y:S02]  /*0d80*/  ISETP.NE.AND P0, PT, R4, RZ, PT ;  /* 0x000000ff0400720c */ /* 0x000fe40003f05270 */
[----:B------:R-:W-:Y:S02]  /*0d90*/  @P4 IADD3 R5, R5, 0x1, RZ ;  /* 0x0000000105054810 */ /* 0x000fe40007ffe0ff */
[----:B------:R-:W-:Y:S02]  /*0da0*/  LOP3.LUT R20, R20, R17, RZ, 0x3c, !PT ;  /* 0x0000001114147212 */ /* 0x000fe400078e3cff */
[----:B------:R-:W-:-:S02]  /*0db0*/  LOP3.LUT R2, R2, R7, RZ, 0x3c, !PT ;  /* 0x0000000702027212 */ /* 0x000fc400078e3cff */
[----:B------:R-:W-:Y:S02]  /*0dc0*/  PRMT R9, R9, 0x7773, RZ ;  /* 0x0000777309097816 */ /* 0x000fe400000000ff */
[----:B------:R-:W-:Y:S01]  /*0dd0*/  PRMT R12, R12, 0x7773, RZ ;  /* 0x000077730c0c7816 */ /* 0x000fe200000000ff */
[----:B------:R-:W-:Y:S01]  /*0de0*/  @!P6 IMAD.MOV R14, RZ, RZ, -R14 ;  /* 0x000000ffff0ee224 */ /* 0x000fe200078e0a0e */
[----:B------:R-:W-:Y:S01]  /*0df0*/  ISETP.GE.AND P4, PT, R20, RZ, PT ;  /* 0x000000ff1400720c */ /* 0x000fe20003f86270 */
[----:B------:R-:W-:Y:S01]  /*0e00*/  @!P2 IMAD.MOV R5, RZ, RZ, -R5 ;  /* 0x000000ffff05a224 */ /* 0x000fe200078e0a05 */
[----:B------:R-:W-:Y:S02]  /*0e10*/  ISETP.GE.AND P6, PT, R2, RZ, PT ;  /* 0x000000ff0200720c */ /* 0x000fe40003fc6270 */
[----:B------:R-:W-:Y:S02]  /*0e20*/  @!P1 IADD3 R3, R3, 0x1, RZ ;  /* 0x0000000103039810 */ /* 0x000fe40007ffe0ff */
[----:B------:R-:W-:-:S02]  /*0e30*/  ISETP.NE.AND P2, PT, R9, RZ, PT ;  /* 0x000000ff0900720c */ /* 0x000fc40003f45270 */
[----:B------:R-:W-:Y:S02]  /*0e40*/  ISETP.NE.AND P1, PT, R12, RZ, PT ;  /* 0x000000ff0c00720c */ /* 0x000fe40003f25270 */
[----:B------:R-:W-:Y:S02]  /*0e50*/  @P3 IADD3 R3, R3, 0x1, RZ ;  /* 0x0000000103033810 */ /* 0x000fe40007ffe0ff */
[----:B------:R-:W-:Y:S02]  /*0e60*/  @!P5 LOP3.LUT R14, RZ, R21, RZ, 0x33, !PT ;  /* 0x00000015ff0ed212 */ /* 0x000fe400078e33ff */
[----:B------:R-:W-:Y:S01]  /*0e70*/  @!P0 LOP3.LUT R5, RZ, R15, RZ, 0x33, !PT ;  /* 0x0000000fff058212 */ /* 0x000fe200078e33ff */
[----:B------:R-:W-:Y:S01]  /*0e80*/  IMAD.MOV.U32 R4, RZ, RZ, R3 ;  /* 0x000000ffff047224 */ /* 0x000fe200078e0003 */
[----:B------:R-:W-:Y:S02]  /*0e90*/  IADD3 R2, P0, R8, c[0x0][0x168], RZ ;  /* 0x00005a0008027a10 */ /* 0x000fe40007f1e0ff */
[----:B------:R-:W-:-:S02]  /*0ea0*/  PRMT R11, R10, 0x7604, R11 ;  /* 0x000076040a0b7816 */ /* 0x000fc4000000000b */
[----:B------:R-:W-:Y:S01]  /*0eb0*/  PRMT R26, R14, 0x7604, R26 ;  /* 0x000076040e1a7816 */ /* 0x000fe2000000001a */
[----:B------:R-:W-:Y:S01]  /*0ec0*/  @!P4 IMAD.MOV R23, RZ, RZ, -R23 ;  /* 0x000000ffff17c224 */ /* 0x000fe200078e0a17 */
[----:B------:R-:W-:Y:S01]  /*0ed0*/  @!P2 LOP3.LUT R23, RZ, R17, RZ, 0x33, !PT ;  /* 0x00000011ff17a212 */ /* 0x000fe200078e33ff */
[----:B------:R-:W-:Y:S01]  /*0ee0*/  @!P6 IMAD.MOV R4, RZ, RZ, -R4 ;  /* 0x000000ffff04e224 */ /* 0x000fe200078e0a04 */
[----:B------:R-:W-:Y:S01]  /*0ef0*/  PRMT R11, R6, 0x7054, R11 ;  /* 0x00007054060b7816 */ /* 0x000fe2000000000b */
[----:B------:R-:W-:Y:S01]  /*0f00*/  IMAD.X R3, RZ, RZ, c[0x0][0x16c], P0 ;  /* 0x00005b00ff037624 */ /* 0x000fe200000e06ff */
[----:B------:R-:W-:Y:S02]  /*0f10*/  @!P1 LOP3.LUT R4, RZ, R7, RZ, 0x33, !PT ;  /* 0x00000007ff049212 */ /* 0x000fe400078e33ff */
[----:B------:R-:W-:Y:S01]  /*0f20*/  PRMT R5, R5, 0x7054, R26 ;  /* 0x0000705405057816 */ /* 0x000fe2000000001a */
[----:B------:R-:W-:Y:S01]  /*0f30*/  IMAD.WIDE R2, R0, 0x4, R2 ;  /* 0x0000000400027825 */ /* 0x000fe200078e0202 */
[----:B------:R-:W-:-:S02]  /*0f40*/  PRMT R11, R23, 0x654, R11 ;  /* 0x00000654170b7816 */ /* 0x000fc4000000000b */
[----:B------:R-:W-:-:S03]  /*0f50*/  PRMT R5, R4, 0x654, R5 ;  /* 0x0000065404057816 */ /* 0x000fc60000000005 */
[----:B------:R-:W-:Y:S04]  /*0f60*/  STG.E [R2.64], R11 ;  /* 0x0000000b02007986 */ /* 0x000fe8000c101904 */
[----:B------:R-:W-:Y:S01]  /*0f70*/  STG.E [R2.64+0x200], R5 ;  /* 0x0002000502007986 */ /* 0x000fe2000c101904 */
[----:B------:R-:W-:Y:S05]  /*0f80*/  EXIT ;  /* 0x000000000000794d */ /* 0x000fea0003800000 */
.L_x_18014:
[----:B------:R-:W0:Y:S01]  /*0f90*/  S2R R10, SR_TID.X ;  /* 0x00000000000a7919 */ /* 0x000e220000002100 */
[----:B------:R-:W-:Y:S02]  /*0fa0*/  PRMT R11, RZ, 0x7610, R11 ;  /* 0x00007610ff0b7816 */ /* 0x000fe4000000000b */
        /* <DEDUP_REMOVED lines=114> */
.L_x_18016:
[----:B------:R-:W-:Y:S05]  /*16d0*/  BSYNC B0 ;  /* 0x0000000000007941 */ /* 0x000fea0003800000 */
.L_x_18015:
        /* <DEDUP_REMOVED lines=30> */
.L_x_18018:
[----:B------:R-:W-:Y:S05]  /*18c0*/  BSYNC B0 ;  /* 0x0000000000007941 */ /* 0x000fea0003800000 */
.L_x_18017:
        /* <DEDUP_REMOVED lines=28> */
.L_x_18020:
[----:B------:R-:W-:Y:S05]  /*1a90*/  BSYNC B0 ;  /* 0x0000000000007941 */ /* 0x000fea0003800000 */
.L_x_18019:
        /* <DEDUP_REMOVED lines=28> */
.L_x_18022:
[----:B------:R-:W-:Y:S05]  /*1c60*/  BSYNC B0 ;  /* 0x0000000000007941 */ /* 0x000fea0003800000 */
.L_x_18021:
        /* <DEDUP_REMOVED lines=38> */
.L_x_18024:
[----:B------:R-:W-:Y:S05]  /*1ed0*/  BSYNC B0 ;  /* 0x0000000000007941 */ /* 0x000fea0003800000 */
.L_x_18023:
        /* <DEDUP_REMOVED lines=27> */
.L_x_18026:
[----:B------:R-:W-:Y:S05]  /*2090*/  BSYNC B0 ;  /* 0x0000000000007941 */ /* 0x000fea0003800000 */
.L_x_18025:
        /* <DEDUP_REMOVED lines=28> */
.L_x_18028:
[----:B------:R-:W-:Y:S05]  /*2260*/  BSYNC B0 ;  /* 0x0000000000007941 */ /* 0x000fea0003800000 */
.L_x_18027:
        /* <DEDUP_REMOVED lines=26> */
.L_x_18030:
[----:B------:R-:W-:Y:S05]  /*2410*/  BSYNC B0 ;  /* 0x0000000000007941 */ /* 0x000fea0003800000 */
.L_x_18029:
        /* <DEDUP_REMOVED lines=18> */
.L_x_18033:
[----:B0-----:R-:W-:-:S13]  /*2540*/  ISETP.GE.AND P0, PT, R5, R9, PT ;  /* 0x000000090500720c */ /* 0x001fda0003f06270 */
[----:B------:R-:W-:Y:S05]  /*2550*/  @P0 BRA `(.L_x_18035) ;  /* 0x000000c000000947 */ /* 0x000fea0003800000 */
[----:B------:R-:W-:Y:S01]  /*2560*/  IMAD.IADD R2, R8, 0x1, R5 ;  /* 0x0000000108027824 */ /* 0x000fe200078e0205 */
[----:B------:R-:W-:-:S04]  /*2570*/  IADD3 R5, R5, 0x80, RZ ;  /* 0x0000008005057810 */ /* 0x000fc80007ffe0ff */
[----:B------:R-:W-:-:S05]  /*2580*/  IADD3 R2, P0, R2, c[0x0][0x168], RZ ;  /* 0x00005a0002027a10 */ /* 0x000fca0007f1e0ff */
[----:B------:R-:W-:-:S05]  /*2590*/  IMAD.X R3, RZ, RZ, c[0x0][0x16c], P0 ;  /* 0x00005b00ff037624 */ /* 0x000fca00000e06ff */
[----:B------:R0:W-:Y:S03]  /*25a0*/  STG.E.U8 [R2.64], R13 ;  /* 0x0000000d02007986 */ /* 0x0001e6000c101104 */
.L_x_18034:
[----:B------:R-:W-:-:S13]  /*25b0*/  ISETP.GE.AND P0, PT, R5, R9, PT ;  /* 0x000000090500720c */ /* 0x000fda0003f06270 */
[----:B------:R-:W-:Y:S05]  /*25c0*/  @P0 BRA `(.L_x_18036) ;  /* 0x000000d000000947 */ /* 0x000fea0003800000 */
[----:B0-----:R-:W-:Y:S01]  /*25d0*/  IMAD.IADD R2, R8, 0x1, R5 ;  /* 0x0000000108027824 */ /* 0x001fe200078e0205 */
[----:B------:R-:W-:-:S04]  /*25e0*/  IADD3 R5, R5, 0x80, RZ ;  /* 0x0000008005057810 */ /* 0x000fc80007ffe0ff */
[----:B------:R-:W-:-:S05]  /*25f0*/  IADD3 R2, P0, R2, c[0x0][0x168], RZ ;  /* 0x00005a0002027a10 */ /* 0x000fca0007f1e0ff */
[----:B------:R-:W-:-:S05]  /*2600*/  IMAD.X R3, RZ, RZ, c[0x0][0x16c], P0 ;  /* 0x00005b00ff037624 */ /* 0x000fca00000e06ff */
[----:B------:R0:W-:Y:S03]  /*2610*/  STG.E.U8 [R2.64], R14 ;  /* 0x0000000e02007986 */ /* 0x0001e6000c101104 */
.L_x_18035:
        /* <DEDUP_REMOVED lines=8> */
.L_x_18036:
[----:B------:R-:W-:Y:S05]  /*26a0*/  BSYNC B1 ;  /* 0x0000000000017941 */ /* 0x000fea0003800000 */
.L_x_18032:
[----:B------:R-:W-:-:S13]  /*26b0*/  ISETP.GE.AND P0, PT, R5, R9, PT ;  /* 0x000000090500720c */ /* 0x000fda0003f06270 */
[----:B0-----:R-:W-:Y:S01]  /*26c0*/  @!P0 IMAD.IADD R2, R8, 0x1, R5 ;  /* 0x0000000108028824 */ /* 0x001fe200078e0205 */
[----:B------:R-:W-:-:S04]  /*26d0*/  @!P0 IADD3 R5, R5, 0x80, RZ ;  /* 0x0000008005058810 */ /* 0x000fc80007ffe0ff */
[----:B------:R-:W-:-:S05]  /*26e0*/  @!P0 IADD3 R2, P1, R2, c[0x0][0x168], RZ ;  /* 0x00005a0002028a10 */ /* 0x000fca0007f3e0ff */
[----:B------:R-:W-:-:S05]  /*26f0*/  @!P0 IMAD.X R3, RZ, RZ, c[0x0][0x16c], P1 ;  /* 0x00005b00ff038624 */ /* 0x000fca00008e06ff */
[----:B------:R0:W-:Y:S03]  /*2700*/  @!P0 STG.E.U8 [R2.64], R15 ;  /* 0x0000000f02008986 */ /* 0x0001e6000c101104 */
.L_x_18037:
[----:B------:R-:W-:Y:S05]  /*2710*/  BSYNC B0 ;  /* 0x0000000000007941 */ /* 0x000fea0003800000 */
.L_x_18031:
        /* <DEDUP_REMOVED lines=8> */
.L_x_18038:
        /* <DEDUP_REMOVED lines=14> */
.L_x_21615:


//--------------------- .text._ZN2at6native29vectorized_elementwise_kernelILi8ENS0_13BinaryFunctorIaaaZZZNS0_15binary_internal21div_trunc_kernel_cudaERNS_18TensorIteratorBaseEENKUlvE_clEvENKUlvE0_clEvEUlaaE_EESt5arrayIPcLm3EEEEviT0_T1_ --------------------------
	.section	.text._ZN2at6native29vectorized_elementwise_kernelILi8ENS0_13BinaryFunctorIaaaZZZNS0_15binary_internal21div_trunc_kernel_cudaERNS_18TensorIteratorBaseEENKUlvE_clEvENKUlvE0_clEvEUlaaE_EESt5arrayIPcLm3EEEEviT0_T1_,"ax",@progbits
	.sectioninfo	@"SHI_REGISTERS=4"
	.align	128
        .global         _ZN2at6native29vectorized_elementwise_kernelILi8ENS0_13BinaryFunctorIaaaZZZNS0_15binary_internal21div_trunc_kernel_cudaERNS_18TensorIteratorBaseEENKUlvE_clEvENKUlvE0_clEvEUlaaE_EESt5arrayIPcLm3EEEEviT0_T1_
        .type           _ZN2at6native29vectorized_elementwise_kernelILi8ENS0_13BinaryFunctorIaaaZZZNS0_15binary_internal21div_trunc_kernel_cudaERNS_18TensorIteratorBaseEENKUlvE_clEvENKUlvE0_clEvEUlaaE_EESt5arrayIPcLm3EEEEviT0_T1_,@function
        .size           _ZN2at6native29vectorized_elementwise_kernelILi8ENS0_13BinaryFunctorIaaaZZZNS0_15binary_internal21div_trunc_kernel_cudaERNS_18TensorIteratorBaseEENKUlvE_clEvENKUlvE0_clEvEUlaaE_EESt5arrayIPcLm3EEEEviT0_T1_,(.L_x_21616 - _ZN2at6native29vectorized_elementwise_kernelILi8ENS0_13BinaryFunctorIaaaZZZNS0_15binary_internal21div_trunc_kernel_cudaERNS_18TensorIteratorBaseEENKUlvE_clEvENKUlvE0_clEvEUlaaE_EESt5arrayIPcLm3EEEEviT0_T1_)
        .other          _ZN2at6native29vectorized_elementwise_kernelILi8ENS0_13BinaryFunctorIaaaZZZNS0_15binary_internal21div_trunc_kernel_cudaERNS_18TensorIteratorBaseEENKUlvE_clEvENKUlvE0_clEvEUlaaE_EESt5arrayIPcLm3EEEEviT0_T1_,@"STO_CUDA_ENTRY STV_DEFAULT"
_ZN2at6native29vectorized_elementwise_kernelILi8ENS0_13BinaryFunctorIaaaZZZNS0_15binary_internal21div_trunc_kernel_cudaERNS_18TensorIteratorBaseEENKUlvE_clEvENKUlvE0_clEvEUlaaE_EESt5arrayIPcLm3EEEEviT0_T1_:
.text._ZN2at6native29vectorized_elementwise_kernelILi8ENS0_13BinaryFunctorIaaaZZZNS0_15binary_internal21div_trunc_kernel_cudaERNS_18TensorIteratorBaseEENKUlvE_clEvENKUlvE0_clEvEUlaaE_EESt5arrayIPcLm3EEEEviT0_T1_:
[----:B------:R-:W-:Y:S02]  /*0000*/  MOV R1, c[0x0][0x28] ;  /* 0x00000a0000017a02 */ /* 0x000fe40000000f00 */
[----:B------:R-:W-:Y:S05]  /*0010*/  EXIT ;  /* 0x000000000000794d */ /* 0x000fea0003800000 */
.L_x_18039:
        /* <DEDUP_REMOVED lines=14> */
.L_x_21616:


//--------------------- .text._ZN2at6native18elementwise_kernelILi128ELi4EZNS0_15gpu_kernel_implINS0_13BUnaryFunctorIaaaZZZNS0_15binary_internal21div_trunc_kernel_cudaERNS_18TensorIteratorBaseEENKUlvE_clEvENKUlvE0_clEvEUlaaE_EEEEvS6_RKT_EUliE_EEviT1_ --------------------------
	.section	.text._ZN2at6native18elementwise_kernelILi128ELi4EZNS0_15gpu_kernel_implINS0_13BUnaryFunctorIaaaZZZNS0_15binary_internal21div_trunc_kernel_cudaERNS_18TensorIteratorBaseEENKUlvE_clEvENKUlvE0_clEvEUlaaE_EEEEvS6_RKT_EUliE_EEviT1_,"ax",@progbits
	.sectioninfo	@"SHI_REGISTERS=26"
	.align	128
        .global         _ZN2at6native18elementwise_kernelILi128ELi4EZNS0_15gpu_kernel_implINS0_13BUnaryFunctorIaaaZZZNS0_15binary_internal21div_trunc_kernel_cudaERNS_18TensorIteratorBaseEENKUlvE_clEvENKUlvE0_clEvEUlaaE_EEEEvS6_RKT_EUliE_EEviT1_
        .type           _ZN2at6native18elementwise_kernelILi128ELi4EZNS0_15gpu_kernel_implINS0_13BUnaryFunctorIaaaZZZNS0_15binary_internal21div_trunc_kernel_cudaERNS_18TensorIteratorBaseEENKUlvE_clEvENKUlvE0_clEvEUlaaE_EEEEvS6_RKT_EUliE_EEviT1_,@function
        .size           _ZN2at6native18elementwise_kernelILi128ELi4EZNS0_15gpu_kernel_implINS0_13BUnaryFunctorIaaaZZZNS0_15binary_internal21div_trunc_kernel_cudaERNS_18TensorIteratorBaseEENKUlvE_clEvENKUlvE0_clEvEUlaaE_EEEEvS6_RKT_EUliE_EEviT1_,(.L_x_21617 - _ZN2at6native18elementwise_kernelILi128ELi4EZNS0_15gpu_kernel_implINS0_13BUnaryFunctorIaaaZZZNS0_15binary_internal21div_trunc_kernel_cudaERNS_18TensorIteratorBaseEENKUlvE_clEvENKUlvE0_clEvEUlaaE_EEEEvS6_RKT_EUliE_EEviT1_)
        .other          _ZN2at6native18elementwise_kernelILi128ELi4EZNS0_15gpu_kernel_implINS0_13BUnaryFunctorIaaaZZZNS0_15binary_internal21div_trunc_kernel_cudaERNS_18TensorIteratorBaseEENKUlvE_clEvENKUlvE0_clEvEUlaaE_EEEEvS6_RKT_EUliE_EEviT1_,@"STO_CUDA_ENTRY STV_DEFAULT"
_ZN2at6native18elementwise_kernelILi128ELi4EZNS0_15gpu_kernel_implINS0_13BUnaryFunctorIaaaZZZNS0_15binary_internal21div_trunc_kernel_cudaERNS_18TensorIteratorBaseEENKUlvE_clEvENKUlvE0_clEvEUlaaE_EEEEvS6_RKT_EUliE_EEviT1_:
.text._ZN2at6native18elementwise_kernelILi128ELi4EZNS0_15gpu_kernel_implINS0_13BUnaryFunctorIaaaZZZNS0_15binary_internal21div_trunc_kernel_cudaERNS_18TensorIteratorBaseEENKUlvE_clEvENKUlvE0_clEvEUlaaE_EEEEvS6_RKT_EUliE_EEviT1_:
        /* <DEDUP_REMOVED lines=237> */
.L_x_18042:
        /* <DEDUP_REMOVED lines=18> */
.L_x_18046:
[----:B------:R0:W5:Y:S01]  /*0ff0*/  LDG.E.U8 R4, [R2.64] ;  /* 0x0000002402047981 */ /* 0x000162000c1e1100 */
[----:B------:R-:W-:Y:S05]  /*1000*/  BRA `(.L_x_18048) ;  /* 0x00000d8000007947 */ /* 0x000fea0003800000 */
.L_x_18045:
        /* <DEDUP_REMOVED lines=8> */
.L_x_18050:
[----:B------:R0:W5:Y:S01]  /*1090*/  LDG.E.U8 R4, [R2.64] ;  /* 0x0000002402047981 */ /* 0x000162000c1e1100 */
[----:B------:R-:W-:Y:S05]  /*10a0*/  BRA `(.L_x_18048) ;  /* 0x00000ce000007947 */ /* 0x000fea0003800000 */
.L_x_18049:
[----:B------:R0:W5:Y:S01]  /*10b0*/  LDG.E.U16 R4, [R2.64] ;  /* 0x0000002402047981 */ /* 0x000162000c1e1500 */
[----:B------:R-:W-:Y:S05]  /*10c0*/  BRA `(.L_x_18048) ;  /* 0x00000cc000007947 */ /* 0x000fea0003800000 */
.L_x_18044:
        /* <DEDUP_REMOVED lines=9> */
.L_x_18052:
[----:B------:R-:W2:Y:S02]  /*1160*/  LDG.E.U16 R0, [R2.64] ;  /* 0x0000002402007981 */ /* 0x000ea4000c1e1500 */
[----:B--2---:R-:W-:-:S06]  /*1170*/  HADD2.F32 R0, -RZ, R0.H0_H0 ;  /* 0x20000000ff007230 */ /* 0x004fcc0000004100 */
[----:B------:R-:W0:Y:S02]  /*1180*/  F2I.FTZ.TRUNC.NTZ R0, R0 ;  /* 0x0000000000007305 */ /* 0x000e24000021f100 */
[----:B0-----:R-:W-:Y:S01]  /*1190*/  PRMT R4, R0, 0x7610, R4 ;  /* 0x0000761000047816 */ /* 0x001fe20000000004 */
[----:B------:R-:W-:Y:S05]  /*11a0*/  BRA `(.L_x_18048) ;  /* 0x00000be000007947 */ /* 0x000fea0003800000 */
.L_x_18051:
        /* <DEDUP_REMOVED lines=9> */
.L_x_18054:
[----:B------:R-:W2:Y:S02]  /*1240*/  LDG.E.U16 R2, [R2.64] ;  /* 0x0000002402027981 */ /* 0x000ea4000c1e1500 */
[----:B--2---:R-:W-:-:S06]  /*1250*/  HADD2.F32 R0, -RZ, R2.H0_H0 ;  /* 0x20000002ff007230 */ /* 0x004fcc0000004100 */
[----:B------:R-:W0:Y:S02]  /*1260*/  F2I.FTZ.TRUNC.NTZ R0, R0 ;  /* 0x0000000000007305 */ /* 0x000e24000021f100 */
[----:B0-----:R-:W-:Y:S01]  /*1270*/  PRMT R4, R0, 0x7610, R4 ;  /* 0x0000761000047816 */ /* 0x001fe20000000004 */
[----:B------:R-:W-:Y:S05]  /*1280*/  BRA `(.L_x_18048) ;  /* 0x00000b0000007947 */ /* 0x000fea0003800000 */
.L_x_18053:
[----:B------:R-:W2:Y:S02]  /*1290*/  LDG.E.64 R2, [R2.64] ;  /* 0x0000002402027981 */ /* 0x000ea4000c1e1b00 */
[----:B--2---:R0:W1:Y:S01]  /*12a0*/  F2I.F64.TRUNC R4, R2 ;  /* 0x0000000200047311 */ /* 0x004062000030d100 */
[----:B------:R-:W-:Y:S05]  /*12b0*/  BRA `(.L_x_18048) ;  /* 0x00000ad000007947 */ /* 0x000fea0003800000 */
.L_x_18043:
        /* <DEDUP_REMOVED lines=12> */
.L_x_18057:
[----:B------:R-:W2:Y:S02]  /*1380*/  LDG.E.64 R2, [R2.64] ;  /* 0x0000002402027981 */ /* 0x000ea4000c1e1b00 */
[----:B--2---:R0:W1:Y:S01]  /*1390*/  F2I.F64.TRUNC R4, R2 ;  /* 0x0000000200047311 */ /* 0x004062000030d100 */
[----:B------:R-:W-:Y:S05]  /*13a0*/  BRA `(.L_x_18048) ;  /* 0x000009e000007947 */ /* 0x000fea0003800000 */
.L_x_18056:
        /* <DEDUP_REMOVED lines=28> */
.L_x_18059:
        /* <DEDUP_REMOVED lines=15> */
.L_x_18058:
[----:B------:R-:W2:Y:S02]  /*1660*/  LDG.E.U16 R0, [R2.64] ;  /* 0x0000002402007981 */ /* 0x000ea4000c1e1500 */
[----:B--2---:R-:W-:-:S06]  /*1670*/  PRMT R0, RZ, 0x5410, R0 ;  /* 0x00005410ff007816 */ /* 0x004fcc0000000000 */
[----:B------:R-:W0:Y:S02]  /*1680*/  F2I.FTZ.TRUNC.NTZ R0, R0 ;  /* 0x0000000000007305 */ /* 0x000e24000021f100 */
[----:B0-----:R-:W-:Y:S01]  /*1690*/  PRMT R4, R0, 0x7610, R4 ;  /* 0x0000761000047816 */ /* 0x001fe20000000004 */
[----:B------:R-:W-:Y:S05]  /*16a0*/  BRA `(.L_x_18048) ;  /* 0x000006e000007947 */ /* 0x000fea0003800000 */
.L_x_18055:
        /* <DEDUP_REMOVED lines=10> */
.L_x_18062:
        /* <DEDUP_REMOVED lines=21> */
.L_x_18066:
[----:B------:R-:W-:Y:S05]  /*18a0*/  BSYNC B1 ;  /* 0x0000000000017941 */ /* 0x000fea0003800000 */
.L_x_18065:
[----:B------:R-:W-:Y:S01]  /*18b0*/  LEA R3, R0, 0x3b800000, 0x17 ;  /* 0x3b80000000037811 */ /* 0x000fe200078eb8ff */
[----:B------:R-:W-:-:S05]  /*18c0*/  IMAD.SHL.U32 R0, R2, 0x100000, RZ ;  /* 0x0010000002007824 */ /* 0x000fca00078e00ff */
[----:B------:R-:W-:Y:S02]  /*18d0*/  LOP3.LUT R0, R3, R0, R4, 0xfe, !PT ;  /* 0x0000000003007212 */ /* 0x000fe400078efe04 */
.L_x_18064:
[----:B------:R-:W-:Y:S05]  /*18e0*/  BSYNC B0 ;  /* 0x0000000000007941 */ /* 0x000fea0003800000 */
.L_x_18063:
[----:B------:R-:W0:Y:S02]  /*18f0*/  F2I.FTZ.TRUNC.NTZ R0, R0 ;  /* 0x0000000000007305 */ /* 0x000e24000021f100 */
[----:B0-----:R-:W-:Y:S01]  /*1900*/  PRMT R4, R0, 0x7610, R4 ;  /* 0x0000761000047816 */ /* 0x001fe20000000004 */
[----:B------:R-:W-:Y:S05]  /*1910*/  BRA `(.L_x_18048) ;  /* 0x0000047000007947 */ /* 0x000fea0003800000 */
.L_x_18061:
        /* <DEDUP_REMOVED lines=21> */
.L_x_18070:
[----:B------:R-:W-:Y:S05]  /*1a70*/  BSYNC B1 ;  /* 0x0000000000017941 */ /* 0x000fea0003800000 */
.L_x_18069:
[----:B------:R-:W-:Y:S01]  /*1a80*/  LEA R3, R0, 0x37800000, 0x17 ;  /* 0x3780000000037811 */ /* 0x000fe200078eb8ff */
[----:B------:R-:W-:-:S05]  /*1a90*/  IMAD.SHL.U32 R0, R2, 0x200000, RZ ;  /* 0x0020000002007824 */ /* 0x000fca00078e00ff */
[----:B------:R-:W-:Y:S02]  /*1aa0*/  LOP3.LUT R0, R3, R0, R4, 0xfe, !PT ;  /* 0x0000000003007212 */ /* 0x000fe400078efe04 */
.L_x_18068:
[----:B------:R-:W-:Y:S05]  /*1ab0*/  BSYNC B0 ;  /* 0x0000000000007941 */ /* 0x000fea0003800000 */
.L_x_18067:
[----:B------:R-:W0:Y:S02]  /*1ac0*/  F2I.FTZ.TRUNC.NTZ R0, R0 ;  /* 0x0000000000007305 */ /* 0x000e24000021f100 */
[----:B0-----:R-:W-:Y:S01]  /*1ad0*/  PRMT R4, R0, 0x7610, R4 ;  /* 0x0000761000047816 */ /* 0x001fe20000000004 */
[----:B------:R-:W-:Y:S05]  /*1ae0*/  BRA `(.L_x_18048) ;  /* 0x000002a000007947 */ /* 0x000fea0003800000 */
.L_x_18060:
        /* <DEDUP_REMOVED lines=14> */
.L_x_18074:
[----:B------:R-:W-:Y:S05]  /*1bd0*/  BSYNC B0 ;  /* 0x0000000000007941 */ /* 0x000fea0003800000 */
.L_x_18073:
[----:B------:R-:W0:Y:S02]  /*1be0*/  F2I.FTZ.TRUNC.NTZ R0, R0 ;  /* 0x0000000000007305 */ /* 0x000e24000021f100 */
[----:B0-----:R-:W-:Y:S01]  /*1bf0*/  PRMT R4, R0, 0x7610, R4 ;  /* 0x0000761000047816 */ /* 0x001fe20000000004 */
[----:B------:R-:W-:Y:S05]  /*1c00*/  BRA `(.L_x_18048) ;  /* 0x0000018000007947 */ /* 0x000fea0003800000 */
.L_x_18047:
        /* <DEDUP_REMOVED lines=21> */
.L_x_18072:
[----:B------:R0:W5:Y:S01]  /*1d60*/  LDG.E.U8 R4, [R2.64] ;  /* 0x0000002402047981 */ /* 0x000162000c1e1100 */
[----:B------:R-:W-:Y:S05]  /*1d70*/  BRA `(.L_x_18048) ;  /* 0x0000001000007947 */ /* 0x000fea0003800000 */
.L_x_18071:
[----:B------:R0:W5:Y:S02]  /*1d80*/  LDG.E.U8 R4, [R2.64] ;  /* 0x0000002402047981 */ /* 0x000164000c1e1100 */
.L_x_18048:
[----:B------:R-:W2:Y:S01]  /*1d90*/  LDC.S8 R0, c[0x0][0x371] ;  /* 0x0000dc40ff007b82 */ /* 0x000ea20000000200 */
[----:B-1---5:R-:W-:-:S04]  /*1da0*/  LOP3.LUT R4, R4, 0xffff, RZ, 0xc0, !PT ;  /* 0x0000ffff04047812 */ /* 0x022fc800078ec0ff */
[----:B------:R-:W-:-:S04]  /*1db0*/  PRMT R5, R4, 0x8880, RZ ;  /* 0x0000888004057816 */ /* 0x000fc800000000ff */
[----:B------:R-:W-:Y:S02]  /*1dc0*/  IABS R4, R5 ;  /* 0x0000000500047213 */ /* 0x000fe40000000000 */
[-C--:B--2---:R-:W-:Y:S02]  /*1dd0*/  IABS R8, R0.reuse ;  /* 0x0000000000087213 */ /* 0x084fe40000000000 */
[-C--:B------:R-:W-:Y:S02]  /*1de0*/  IABS R9, R0.reuse ;  /* 0x0000000000097213 */ /* 0x080fe40000000000 */
[----:B------:R-:W1:Y:S01]  /*1df0*/  I2F.RP R6, R8 ;  /* 0x0000000800067306 */ /* 0x000e620000209400 */
[----:B------:R-:W-:Y:S02]  /*1e00*/  LOP3.LUT R5, R5, R0, RZ, 0x3c, !PT ;  /* 0x0000000005057212 */ /* 0x000fe400078e3cff */
[----:B------:R-:W-:Y:S02]  /*1e10*/  IMAD.MOV R9, RZ, RZ, -R9 ;  /* 0x000000ffff097224 */ /* 0x000fe400078e0a09 */
        /* <DEDUP_REMOVED lines=34> */
.L_x_18078:
[----:B------:R0:W-:Y:S01]  /*2040*/  STG.E.U8 [R16.64], R2 ;  /* 0x0000000210007986 */ /* 0x0001e2000c101124 */
[----:B------:R-:W-:Y:S05]  /*2050*/  BRA `(.L_x_18080) ;  /* 0x00000e6000007947 */ /* 0x000fea0003800000 */
.L_x_18077:
        /* <DEDUP_REMOVED lines=12> */
.L_x_18082:
[----:B------:R-:W-:-:S05]  /*2120*/  PRMT R3, R2, 0x8880, RZ ;  /* 0x0000888002037816 */ /* 0x000fca00000000ff */
[----:B------:R0:W-:Y:S01]  /*2130*/  STG.E [R16.64], R3 ;  /* 0x0000000310007986 */ /* 0x0001e2000c101924 */
[----:B------:R-:W-:Y:S05]  /*2140*/  BRA `(.L_x_18080) ;  /* 0x00000d7000007947 */ /* 0x000fea0003800000 */
.L_x_18081:
[----:B------:R-:W-:-:S04]  /*2150*/  PRMT R3, R2, 0x8880, RZ ;  /* 0x0000888002037816 */ /* 0x000fc800000000ff */
[----:B------:R-:W-:-:S05]  /*2160*/  PRMT R3, R3, 0x7710, RZ ;  /* 0x0000771003037816 */ /* 0x000fca00000000ff */
[----:B------:R0:W-:Y:S01]  /*2170*/  STG.E.U16 [R16.64], R3 ;  /* 0x0000000310007986 */ /* 0x0001e2000c101524 */
[----:B------:R-:W-:Y:S05]  /*2180*/  BRA `(.L_x_18080) ;  /* 0x00000d3000007947 */ /* 0x000fea0003800000 */
.L_x_18076:
        /* <DEDUP_REMOVED lines=9> */
.L_x_18084:
[----:B------:R-:W0:Y:S02]  /*2220*/  I2F.S8 R0, R2 ;  /* 0x0000000200007306 */ /* 0x000e240000001400 */
[----:B0-----:R-:W-:-:S05]  /*2230*/  F2FP.PACK_AB R0, RZ, R0 ;  /* 0x00000000ff00723e */ /* 0x001fca00000000ff */
[----:B------:R0:W-:Y:S01]  /*2240*/  STG.E.U16 [R16.64], R0 ;  /* 0x0000000010007986 */ /* 0x0001e2000c101524 */
[----:B------:R-:W-:Y:S05]  /*2250*/  BRA `(.L_x_18080) ;  /* 0x00000c6000007947 */ /* 0x000fea0003800000 */
.L_x_18083:
        /* <DEDUP_REMOVED lines=10> */
.L_x_18086:
[----:B------:R-:W0:Y:S02]  /*2300*/  I2F.S8 R2, R2 ;  /* 0x0000000200027306 */ /* 0x000e240000001400 */
[----:B0-----:R-:W-:-:S04]  /*2310*/  F2FP.PACK_AB R3, RZ, R2 ;  /* 0x00000002ff03723e */ /* 0x001fc800000000ff */
[----:B------:R-:W-:-:S05]  /*2320*/  PRMT R3, R3, 0x5410, RZ ;  /* 0x0000541003037816 */ /* 0x000fca00000000ff */
[----:B------:R0:W-:Y:S01]  /*2330*/  STG.E [R16.64], R3 ;  /* 0x0000000310007986 */ /* 0x0001e2000c101924 */
[----:B------:R-:W-:Y:S05]  /*2340*/  BRA `(.L_x_18080) ;  /* 0x00000b7000007947 */ /* 0x000fea0003800000 */
.L_x_18085:
[----:B------:R-:W-:-:S04]  /*2350*/  PRMT R2, R2, 0x8880, RZ ;  /* 0x0000888002027816 */ /* 0x000fc800000000ff */
[----:B------:R-:W-:-:S06]  /*2360*/  PRMT R2, R2, 0x7710, RZ ;  /* 0x0000771002027816 */ /* 0x000fcc00000000ff */
[----:B------:R-:W0:Y:S02]  /*2370*/  I2F.F64.S16 R2, R2 ;  /* 0x0000000200027312 */ /* 0x000e240000101c00 */
[----:B0-----:R0:W-:Y:S01]  /*2380*/  STG.E.64 [R16.64], R2 ;  /* 0x0000000210007986 */ /* 0x0011e2000c101b24 */
[----:B------:R-:W-:Y:S05]  /*2390*/  BRA `(.L_x_18080) ;  /* 0x00000b2000007947 */ /* 0x000fea0003800000 */
.L_x_18075:
        /* <DEDUP_REMOVED lines=12> */
.L_x_18089:
[----:B------:R-:W-:Y:S01]  /*2460*/  PRMT R4, R2, 0x8880, RZ ;  /* 0x0000888002047816 */ /* 0x000fe200000000ff */
[----:B------:R-:W-:-:S03]  /*2470*/  CS2R R6, SRZ ;  /* 0x0000000000067805 */ /* 0x000fc6000001ff00 */
[----:B------:R-:W-:-:S06]  /*2480*/  PRMT R4, R4, 0x7710, RZ ;  /* 0x0000771004047816 */ /* 0x000fcc00000000ff */
[----:B------:R-:W0:Y:S02]  /*2490*/  I2F.F64.S16 R4, R4 ;  /* 0x0000000400047312 */ /* 0x000e240000101c00 */
[----:B0-----:R0:W-:Y:S01]  /*24a0*/  STG.E.128 [R16.64], R4 ;  /* 0x0000000410007986 */ /* 0x0011e2000c101d24 */
[----:B------:R-:W-:Y:S05]  /*24b0*/  BRA `(.L_x_18080) ;  /* 0x00000a0000007947 */ /* 0x000fea0003800000 */
.L_x_18088:
        /* <DEDUP_REMOVED lines=21> */
.L_x_18093:
[----:B------:R-:W-:Y:S05]  /*2610*/  BSYNC B0 ;  /* 0x0000000000007941 */ /* 0x000fea0003800000 */
.L_x_18092:
[----:B------:R-:W-:-:S05]  /*2620*/  LOP3.LUT R3, R0, R3, RZ, 0xfc, !PT ;  /* 0x0000000300037212 */ /* 0x000fca00078efcff */
[----:B------:R0:W-:Y:S01]  /*2630*/  STG.E.U8 [R16.64], R3 ;  /* 0x0000000310007986 */ /* 0x0001e2000c101124 */
[----:B------:R-:W-:Y:S05]  /*2640*/  BRA `(.L_x_18080) ;  /* 0x0000087000007947 */ /* 0x000fea0003800000 */
.L_x_18091:
        /* <DEDUP_REMOVED lines=13> */
.L_x_18095:
[----:B------:R-:W-:Y:S01]  /*2720*/  IMAD.MOV.U32 R0, RZ, RZ, 0x7f ;  /* 0x0000007fff007424 */ /* 0x000fe200078e00ff */
[----:B------:R-:W-:-:S04]  /*2730*/  ISETP.GT.U32.AND P0, PT, R3, 0x7f800000, PT ;  /* 0x7f8000000300780c */ /* 0x000fc80003f04070 */
[----:B------:R-:W-:-:S04]  /*2740*/  SEL R0, R0, 0x7c, P0 ;  /* 0x0000007c00007807 */ /* 0x000fc80000000000 */
.L_x_18096:
[----:B------:R-:W-:Y:S05]  /*2750*/  BSYNC B0 ;  /* 0x0000000000007941 */ /* 0x000fea0003800000 */
.L_x_18094:
[----:B------:R-:W-:-:S04]  /*2760*/  LOP3.LUT R2, R5, 0x80000000, RZ, 0xc0, !PT ;  /* 0x8000000005027812 */ /* 0x000fc800078ec0ff */
[----:B------:R-:W-:-:S04]  /*2770*/  SHF.R.U32.HI R3, RZ, 0x18, R2 ;  /* 0x00000018ff037819 */ /* 0x000fc80000011602 */
[----:B------:R-:W-:-:S05]  /*2780*/  LOP3.LUT R3, R0, R3, RZ, 0xfc, !PT ;  /* 0x0000000300037212 */ /* 0x000fca00078efcff */
[----:B------:R0:W-:Y:S01]  /*2790*/  STG.E.U8 [R16.64], R3 ;  /* 0x0000000310007986 */ /* 0x0001e2000c101124 */
[----:B------:R-:W-:Y:S05]  /*27a0*/  BRA `(.L_x_18080) ;  /* 0x0000071000007947 */ /* 0x000fea0003800000 */
.L_x_18090:
[----:B------:R-:W0:Y:S02]  /*27b0*/  I2F.S8 R0, R2 ;  /* 0x0000000200007306 */ /* 0x000e240000001400 */
[----:B0-----:R-:W-:-:S05]  /*27c0*/  F2FP.BF16.PACK_AB R0, RZ, R0 ;  /* 0x00000000ff00723e */ /* 0x001fca00000010ff */
[----:B------:R0:W-:Y:S01]  /*27d0*/  STG.E.U16 [R16.64], R0 ;  /* 0x0000000010007986 */ /* 0x0001e2000c101524 */
[----:B------:R-:W-:Y:S05]  /*27e0*/  BRA `(.L_x_18080) ;  /* 0x000006d000007947 */ /* 0x000fea0003800000 */
.L_x_18087:
        /* <DEDUP_REMOVED lines=12> */
.L_x_18099:
        /* <DEDUP_REMOVED lines=17> */
.L_x_18102:
[----:B------:R-:W-:-:S04]  /*29c0*/  LOP3.LUT R2, R5, 0x80000000, RZ, 0xc0, !PT ;  /* 0x8000000005027812 */ /* 0x000fc800078ec0ff */
[----:B------:R-:W-:-:S04]  /*29d0*/  SHF.R.U32.HI R3, RZ, 0x18, R2 ;  /* 0x00000018ff037819 */ /* 0x000fc80000011602 */
[----:B------:R-:W-:-:S04]  /*29e0*/  LOP3.LUT R0, R0, R3, RZ, 0xfc, !PT ;  /* 0x0000000300007212 */ /* 0x000fc800078efcff */
[----:B------:R-:W-:Y:S02]  /*29f0*/  PRMT R8, R0, 0x7610, R8 ;  /* 0x0000761000087816 */ /* 0x000fe40000000008 */
.L_x_18101:
[----:B------:R-:W-:Y:S05]  /*2a00*/  BSYNC B0 ;  /* 0x0000000000007941 */ /* 0x000fea0003800000 */
.L_x_18100:
[----:B------:R0:W-:Y:S01]  /*2a10*/  STG.E.U8 [R16.64], R8 ;  /* 0x0000000810007986 */ /* 0x0001e2000c101124 */
[----:B------:R-:W-:Y:S05]  /*2a20*/  BRA `(.L_x_18080) ;  /* 0x0000049000007947 */ /* 0x000fea0003800000 */
.L_x_18098:
        /* <DEDUP_REMOVED lines=17> */
.L_x_18105:
[----:B------:R-:W-:-:S04]  /*2b40*/  LOP3.LUT R2, R5, 0x80000000, RZ, 0xc0, !PT ;  /* 0x8000000005027812 */ /* 0x000fc800078ec0ff */
[----:B------:R-:W-:-:S04]  /*2b50*/  SHF.R.U32.HI R3, RZ, 0x18, R2 ;  /* 0x00000018ff037819 */ /* 0x000fc80000011602 */
[----:B------:R-:W-:-:S04]  /*2b60*/  LOP3.LUT R0, R0, R3, RZ, 0xfc, !PT ;  /* 0x0000000300007212 */ /* 0x000fc800078efcff */
[----:B------:R-:W-:Y:S02]  /*2b70*/  PRMT R8, R0, 0x7610, R8 ;  /* 0x0000761000087816 */ /* 0x000fe40000000008 */
.L_x_18104:
[----:B------:R-:W-:Y:S05]  /*2b80*/  BSYNC B0 ;  /* 0x0000000000007941 */ /* 0x000fea0003800000 */
.L_x_18103:
[----:B------:R0:W-:Y:S01]  /*2b90*/  STG.E.U8 [R16.64], R8 ;  /* 0x0000000810007986 */ /* 0x0001e2000c101124 */
[----:B------:R-:W-:Y:S05]  /*2ba0*/  BRA `(.L_x_18080) ;  /* 0x0000031000007947 */ /* 0x000fea0003800000 */
.L_x_18097:
        /* <DEDUP_REMOVED lines=22> */
.L_x_18079:
        /* <DEDUP_REMOVED lines=20> */
.L_x_18107:
[----:B------:R-:W-:-:S04]  /*2e50*/  LOP3.LUT R2, R2, 0xffff, RZ, 0xc0, !PT ;  /* 0x0000ffff02027812 */ /* 0x000fc800078ec0ff */
[----:B------:R-:W-:-:S04]  /*2e60*/  PRMT R2, R2, 0x8880, RZ ;  /* 0x0000888002027816 */ /* 0x000fc800000000ff */
[----:B------:R-:W-:-:S05]  /*2e70*/  SHF.R.S32.HI R3, RZ, 0x1f, R2 ;  /* 0x0000001fff037819 */ /* 0x000fca0000011402 */
[----:B------:R0:W-:Y:S01]  /*2e80*/  STG.E.64 [R16.64], R2 ;  /* 0x0000000210007986 */ /* 0x0001e2000c101b24 */
[----:B------:R-:W-:Y:S05]  /*2e90*/  BRA `(.L_x_18080) ;  /* 0x0000002000007947 */ /* 0x000fea0003800000 */
.L_x_18106:
[----:B------:R-:W-:-:S05]  /*2ea0*/  PRMT R3, R2, 0x8880, RZ ;  /* 0x0000888002037816 */ /* 0x000fca00000000ff */
[----:B------:R0:W-:Y:S02]  /*2eb0*/  STG.E [R16.64], R3 ;  /* 0x0000000310007986 */ /* 0x0001e4000c101924 */
.L_x_18080:
[----:B------:R-:W-:-:S05]  /*2ec0*/  IMAD R18, R18, 0x200, R23 ;  /* 0x0000020012127824 */ /* 0x000fca00078e0217 */
[----:B------:R-:W-:Y:S02]  /*2ed0*/  IADD3 R19, R18, 0x80, RZ ;  /* 0x0000008012137810 */ /* 0x000fe40007ffe0ff */
.L_x_18041:
[----:B------:R-:W-:Y:S05]  /*2ee0*/  BSYNC B6 ;  /* 0x0000000000067941 */ /* 0x000fea0003800000 */
.L_x_18040:
        /* <DEDUP_REMOVED lines=231> */
.L_x_18110:
        /* <DEDUP_REMOVED lines=18> */
.L_x_18114:
[----:B------:R0:W5:Y:S01]  /*3e80*/  LDG.E.U8 R4, [R2.64] ;  /* 0x0000002402047981 */ /* 0x000162000c1e1100 */
[----:B------:R-:W-:Y:S05]  /*3e90*/  BRA `(.L_x_18116) ;  /* 0x00000d8000007947 */ /* 0x000fea0003800000 */
.L_x_18113:
        /* <DEDUP_REMOVED lines=8> */
.L_x_18118:
[----:B------:R0:W5:Y:S01]  /*3f20*/  LDG.E.U8 R4, [R2.64] ;  /* 0x0000002402047981 */ /* 0x000162000c1e1100 */
[----:B------:R-:W-:Y:S05]  /*3f30*/  BRA `(.L_x_18116) ;  /* 0x00000ce000007947 */ /* 0x000fea0003800000 */
.L_x_18117:
[----:B------:R0:W5:Y:S01]  /*3f40*/  LDG.E.U16 R4, [R2.64] ;  /* 0x0000002402047981 */ /* 0x000162000c1e1500 */
[----:B------:R-:W-:Y:S05]  /*3f50*/  BRA `(.L_x_18116) ;  /* 0x00000cc000007947 */ /* 0x000fea0003800000 */
.L_x_18112:
        /* <DEDUP_REMOVED lines=9> */
.L_x_18120:
[----:B------:R-:W2:Y:S02]  /*3ff0*/  LDG.E.U16 R0, [R2.64] ;  /* 0x0000002402007981 */ /* 0x000ea4000c1e1500 */
[----:B--2---:R-:W-:-:S06]  /*4000*/  HADD2.F32 R0, -RZ, R0.H0_H0 ;  /* 0x20000000ff007230 */ /* 0x004fcc0000004100 */
[----:B------:R-:W0:Y:S02]  /*4010*/  F2I.FTZ.TRUNC.NTZ R0, R0 ;  /* 0x0000000000007305 */ /* 0x000e24000021f100 */
[----:B0-----:R-:W-:Y:S01]  /*4020*/  PRMT R4, R0, 0x7610, R4 ;  /* 0x0000761000047816 */ /* 0x001fe20000000004 */
[----:B------:R-:W-:Y:S05]  /*4030*/  BRA `(.L_x_18116) ;  /* 0x00000be000007947 */ /* 0x000fea0003800000 */
.L_x_18119:
        /* <DEDUP_REMOVED lines=9> */
.L_x_18122:
[----:B------:R-:W2:Y:S02]  /*40d0*/  LDG.E.U16 R2, [R2.64] ;  /* 0x0000002402027981 */ /* 0x000ea4000c1e1500 */
[----:B--2---:R-:W-:-:S06]  /*40e0*/  HADD2.F32 R0, -RZ, R2.H0_H0 ;  /* 0x20000002ff007230 */ /* 0x004fcc0000004100 */
[----:B------:R-:W0:Y:S02]  /*40f0*/  F2I.FTZ.TRUNC.NTZ R0, R0 ;  /* 0x0000000000007305 */ /* 0x000e24000021f100 */
[----:B0-----:R-:W-:Y:S01]  /*4100*/  PRMT R4, R0, 0x7610, R4 ;  /* 0x0000761000047816 */ /* 0x001fe20000000004 */
[----:B------:R-:W-:Y:S05]  /*4110*/  BRA `(.L_x_18116) ;  /* 0x00000b0000007947 */ /* 0x000fea0003800000 */
.L_x_18121:
[----:B------:R-:W2:Y:S02]  /*4120*/  LDG.E.64 R2, [R2.64] ;  /* 0x0000002402027981 */ /* 0x000ea4000c1e1b00 */
[----:B--2---:R0:W1:Y:S01]  /*4130*/  F2I.F64.TRUNC R4, R2 ;  /* 0x0000000200047311 */ /* 0x004062000030d100 */
[----:B------:R-:W-:Y:S05]  /*4140*/  BRA `(.L_x_18116) ;  /* 0x00000ad000007947 */ /* 0x000fea0003800000 */
.L_x_18111:
        /* <DEDUP_REMOVED lines=12> */
.L_x_18125:
[----:B------:R-:W2:Y:S02]  /*4210*/  LDG.E.64 R2, [R2.64] ;  /* 0x0000002402027981 */ /* 0x000ea4000c1e1b00 */
[----:B--2---:R0:W1:Y:S01]  /*4220*/  F2I.F64.TRUNC R4, R2 ;  /* 0x0000000200047311 */ /* 0x004062000030d100 */
[----:B------:R-:W-:Y:S05]  /*4230*/  BRA `(.L_x_18116) ;  /* 0x000009e000007947 */ /* 0x000fea0003800000 */
.L_x_18124:
        /* <DEDUP_REMOVED lines=28> */
.L_x_18127:
        /* <DEDUP_REMOVED lines=15> */
.L_x_18126:
[----:B------:R-:W2:Y:S02]  /*44f0*/  LDG.E.U16 R0, [R2.64] ;  /* 0x0000002402007981 */ /* 0x000ea4000c1e1500 */
[----:B--2---:R-:W-:-:S06]  /*4500*/  PRMT R0, RZ, 0x5410, R0 ;  /* 0x00005410ff007816 */ /* 0x004fcc0000000000 */
[----:B------:R-:W0:Y:S02]  /*4510*/  F2I.FTZ.TRUNC.NTZ R0, R0 ;  /* 0x0000000000007305 */ /* 0x000e24000021f100 */
[----:B0-----:R-:W-:Y:S01]  /*4520*/  PRMT R4, R0, 0x7610, R4 ;  /* 0x0000761000047816 */ /* 0x001fe20000000004 */
[----:B------:R-:W-:Y:S05]  /*4530*/  BRA `(.L_x_18116) ;  /* 0x000006e000007947 */ /* 0x000fea0003800000 */
.L_x_18123:
        /* <DEDUP_REMOVED lines=10> */
.L_x_18130:
        /* <DEDUP_REMOVED lines=21> */
.L_x_18134:
[----:B------:R-:W-:Y:S05]  /*4730*/  BSYNC B1 ;  /* 0x0000000000017941 */ /* 0x000fea0003800000 */
.L_x_18133:
[----:B------:R-:W-:Y:S01]  /*4740*/  LEA R3, R0, 0x3b800000, 0x17 ;  /* 0x3b80000000037811 */ /* 0x000fe200078eb8ff */
[----:B------:R-:W-:-:S05]  /*4750*/  IMAD.SHL.U32 R0, R2, 0x100000, RZ ;  /* 0x0010000002007824 */ /* 0x000fca00078e00ff */
[----:B------:R-:W-:Y:S02]  /*4760*/  LOP3.LUT R0, R3, R0, R4, 0xfe, !PT ;  /* 0x0000000003007212 */ /* 0x000fe400078efe04 */
.L_x_18132:
[----:B------:R-:W-:Y:S05]  /*4770*/  BSYNC B0 ;  /* 0x0000000000007941 */ /* 0x000fea0003800000 */
.L_x_18131:
[----:B------:R-:W0:Y:S02]  /*4780*/  F2I.FTZ.TRUNC.NTZ R0, R0 ;  /* 0x0000000000007305 */ /* 0x000e24000021f100 */
[----:B0-----:R-:W-:Y:S01]  /*4790*/  PRMT R4, R0, 0x7610, R4 ;  /* 0x0000761000047816 */ /* 0x001fe20000000004 */
[----:B------:R-:W-:Y:S05]  /*47a0*/  BRA `(.L_x_18116) ;  /* 0x0000047000007947 */ /* 0x000fea0003800000 */
.L_x_18129:
        /* <DEDUP_REMOVED lines=21> */
.L_x_18138:
[----:B------:R-:W-:Y:S05]  /*4900*/  BSYNC B1 ;  /* 0x0000000000017941 */ /* 0x000fea0003800000 */
.L_x_18137:
[----:B------:R-:W-:Y:S01]  /*4910*/  LEA R3, R0, 0x37800000, 0x17 ;  /* 0x3780000000037811 */ /* 0x000fe200078eb8ff */
[----:B------:R-:W-:-:S05]  /*4920*/  IMAD.SHL.U32 R0, R2, 0x200000, RZ ;  /* 0x0020000002007824 */ /* 0x000fca00078e00ff */
[----:B------:R-:W-:Y:S02]  /*4930*/  LOP3.LUT R0, R3, R0, R4, 0xfe, !PT ;  /* 0x0000000003007212 */ /* 0x000fe400078efe04 */
.L_x_18136:
[----:B------:R-:W-:Y:S05]  /*4940*/  BSYNC B0 ;  /* 0x0000000000007941 */ /* 0x000fea0003800000 */
.L_x_18135:
[----:B------:R-:W0:Y:S02]  /*4950*/  F2I.FTZ.TRUNC.NTZ R0, R0 ;  /* 0x0000000000007305 */ /* 0x000e24000021f100 */
[----:B0-----:R-:W-:Y:S01]  /*4960*/  PRMT R4, R0, 0x7610, R4 ;  /* 0x0000761000047816 */ /* 0x001fe20000000004 */
[----:B------:R-:W-:Y:S05]  /*4970*/  BRA `(.L_x_18116) ;  /* 0x000002a000007947 */ /* 0x000fea0003800000 */
.L_x_18128:
        /* <DEDUP_REMOVED lines=14> */
.L_x_18142:
[----:B------:R-:W-:Y:S05]  /*4a60*/  BSYNC B0 ;  /* 0x0000000000007941 */ /* 0x000fea0003800000 */
.L_x_18141:
[----:B------:R-:W0:Y:S02]  /*4a70*/  F2I.FTZ.TRUNC.NTZ R0, R0 ;  /* 0x0000000000007305 */ /* 0x000e24000021f100 */
[----:B0-----:R-:W-:Y:S01]  /*4a80*/  PRMT R4, R0, 0x7610, R4 ;  /* 0x0000761000047816 */ /* 0x001fe20000000004 */
[----:B------:R-:W-:Y:S05]  /*4a90*/  BRA `(.L_x_18116) ;  /* 0x0000018000007947 */ /* 0x000fea0003800000 */
.L_x_18115:
        /* <DEDUP_REMOVED lines=21> */
.L_x_18140:
[----:B------:R0:W5:Y:S01]  /*4bf0*/  LDG.E.U8 R4, [R2.64] ;  /* 0x0000002402047981 */ /* 0x000162000c1e1100 */
[----:B------:R-:W-:Y:S05]  /*4c00*/  BRA `(.L_x_18116) ;  /* 0x0000001000007947 */ /* 0x000fea0003800000 */
.L_x_18139:
[----:B------:R0:W5:Y:S02]  /*4c10*/  LDG.E.U8 R4, [R2.64] ;  /* 0x0000002402047981 */ /* 0x000164000c1e1100 */
.L_x_18116:
        /* <DEDUP_REMOVED lines=43> */
.L_x_18146:
[----:B------:R0:W-:Y:S01]  /*4ed0*/  STG.E.U8 [R16.64], R2 ;  /* 0x0000000210007986 */ /* 0x0001e2000c101124 */
[----:B------:R-:W-:Y:S05]  /*4ee0*/  BRA `(.L_x_18148) ;  /* 0x00000e6000007947 */ /* 0x000fea0003800000 */
.L_x_18145:
        /* <DEDUP_REMOVED lines=12> */
.L_x_18150:
[----:B------:R-:W-:-:S05]  /*4fb0*/  PRMT R3, R2, 0x8880, RZ ;  /* 0x0000888002037816 */ /* 0x000fca00000000ff */
[----:B------:R0:W-:Y:S01]  /*4fc0*/  STG.E [R16.64], R3 ;  /* 0x0000000310007986 */ /* 0x0001e2000c101924 */
[----:B------:R-:W-:Y:S05]  /*4fd0*/  BRA `(.L_x_18148) ;  /* 0x00000d7000007947 */ /* 0x000fea0003800000 */
.L_x_18149:
[----:B------:R-:W-:-:S04]  /*4fe0*/  PRMT R3, R2, 0x8880, RZ ;  /* 0x0000888002037816 */ /* 0x000fc800000000ff */
[----:B------:R-:W-:-:S05]  /*4ff0*/  PRMT R3, R3, 0x7710, RZ ;  /* 0x0000771003037816 */ /* 0x000fca00000000ff */
[----:B------:R0:W-:Y:S01]  /*5000*/  STG.E.U16 [R16.64], R3 ;  /* 0x0000000310007986 */ /* 0x0001e2000c101524 */
[----:B------:R-:W-:Y:S05]  /*5010*/  BRA `(.L_x_18148) ;  /* 0x00000d3000007947 */ /* 0x000fea0003800000 */
.L_x_18144:
        /* <DEDUP_REMOVED lines=9> */
.L_x_18152:
[----:B------:R-:W0:Y:S02]  /*50b0*/  I2F.S8 R0, R2 ;  /* 0x0000000200007306 */ /* 0x000e240000001400 */
[----:B0-----:R-:W-:-:S05]  /*50c0*/  F2FP.PACK_AB R0, RZ, R0 ;  /* 0x00000000ff00723e */ /* 0x001fca00000000ff */
[----:B------:R0:W-:Y:S01]  /*50d0*/  STG.E.U16 [R16.64], R0 ;  /* 0x0000000010007986 */ /* 0x0001e2000c101524 */
[----:B------:R-:W-:Y:S05]  /*50e0*/  BRA `(.L_x_18148) ;  /* 0x00000c6000007947 */ /* 0x000fea0003800000 */
.L_x_18151:
        /* <DEDUP_REMOVED lines=10> */
.L_x_18154:
[----:B------:R-:W0:Y:S02]  /*5190*/  I2F.S8 R2, R2 ;  /* 0x0000000200027306 */ /* 0x000e240000001400 */
[----:B0-----:R-:W-:-:S04]  /*51a0*/  F2FP.PACK_AB R3, RZ, R2 ;  /* 0x00000002ff03723e */ /* 0x001fc800000000ff */
[----:B------:R-:W-:-:S05]  /*51b0*/  PRMT R3, R3, 0x5410, RZ ;  /* 0x0000541003037816 */ /* 0x000fca00000000ff */
[----:B------:R0:W-:Y:S01]  /*51c0*/  STG.E [R16.64], R3 ;  /* 0x0000000310007986 */ /* 0x0001e2000c101924 */
[----:B------:R-:W-:Y:S05]  /*51d0*/  BRA `(.L_x_18148) ;  /* 0x00000b7000007947 */ /* 0x000fea0003800000 */
.L_x_18153:
[----:B------:R-:W-:-:S04]  /*51e0*/  PRMT R2, R2, 0x8880, RZ ;  /* 0x0000888002027816 */ /* 0x000fc800000000ff */
[----:B------:R-:W-:-:S06]  /*51f0*/  PRMT R2, R2, 0x7710, RZ ;  /* 0x0000771002027816 */ /* 0x000fcc00000000ff */
[----:B------:R-:W0:Y:S02]  /*5200*/  I2F.F64.S16 R2, R2 ;  /* 0x0000000200027312 */ /* 0x000e240000101c00 */
[----:B0-----:R0:W-:Y:S01]  /*5210*/  STG.E.64 [R16.64], R2 ;  /* 0x0000000210007986 */ /* 0x0011e2000c101b24 */
[----:B------:R-:W-:Y:S05]  /*5220*/  BRA `(.L_x_18148) ;  /* 0x00000b2000007947 */ /* 0x000fea0003800000 */
.L_x_18143:
        /* <DEDUP_REMOVED lines=12> */
.L_x_18157:
[----:B------:R-:W-:Y:S01]  /*52f0*/  PRMT R4, R2, 0x8880, RZ ;  /* 0x0000888002047816 */ /* 0x000fe200000000ff */
[----:B------:R-:W-:-:S03]  /*5300*/  CS2R R6, SRZ ;  /* 0x0000000000067805 */ /* 0x000fc6000001ff00 */
[----:B------:R-:W-:-:S06]  /*5310*/  PRMT R4, R4, 0x7710, RZ ;  /* 0x0000771004047816 */ /* 0x000fcc00000000ff */
[----:B------:R-:W0:Y:S02]  /*5320*/  I2F.F64.S16 R4, R4 ;  /* 0x0000000400047312 */ /* 0x000e240000101c00 */
[----:B0-----:R0:W-:Y:S01]  /*5330*/  STG.E.128 [R16.64], R4 ;  /* 0x0000000410007986 */ /* 0x0011e2000c101d24 */
[----:B------:R-:W-:Y:S05]  /*5340*/  BRA `(.L_x_18148) ;  /* 0x00000a0000007947 */ /* 0x000fea0003800000 */
.L_x_18156:
        /* <DEDUP_REMOVED lines=21> */
.L_x_18161:
[----:B------:R-:W-:Y:S05]  /*54a0*/  BSYNC B0 ;  /* 0x0000000000007941 */ /* 0x000fea0003800000 */
.L_x_18160:
[----:B------:R-:W-:-:S05]  /*54b0*/  LOP3.LUT R3, R0, R3, RZ, 0xfc, !PT ;  /* 0x0000000300037212 */ /* 0x000fca00078efcff */
[----:B------:R0:W-:Y:S01]  /*54c0*/  STG.E.U8 [R16.64], R3 ;  /* 0x0000000310007986 */ /* 0x0001e2000c101124 */
[----:B------:R-:W-:Y:S05]  /*54d0*/  BRA `(.L_x_18148) ;  /* 0x0000087000007947 */ /* 0x000fea0003800000 */
.L_x_18159:
        /* <DEDUP_REMOVED lines=13> */
.L_x_18163:
[----:B------:R-:W-:Y:S01]  /*55b0*/  IMAD.MOV.U32 R0, RZ, RZ, 0x7f ;  /* 0x0000007fff007424 */ /* 0x000fe200078e00ff */
[----:B------:R-:W-:-:S04]  /*55c0*/  ISETP.GT.U32.AND P0, PT, R3, 0x7f800000, PT ;  /* 0x7f8000000300780c */ /* 0x000fc80003f04070 */
[----:B------:R-:W-:-:S04]  /*55d0*/  SEL R0, R0, 0x7c, P0 ;  /* 0x0000007c00007807 */ /* 0x000fc80000000000 */
.L_x_18164:
[----:B------:R-:W-:Y:S05]  /*55e0*/  BSYNC B0 ;  /* 0x0000000000007941 */ /* 0x000fea0003800000 */
.L_x_18162:
[----:B------:R-:W-:-:S04]  /*55f0*/  LOP3.LUT R2, R5, 0x80000000, RZ, 0xc0, !PT ;  /* 0x8000000005027812 */ /* 0x000fc800078ec0ff */
[----:B------:R-:W-:-:S04]  /*5600*/  SHF.R.U32.HI R3, RZ, 0x18, R2 ;  /* 0x00000018ff037819 */ /* 0x000fc80000011602 */
[----:B------:R-:W-:-:S05]  /*5610*/  LOP3.LUT R3, R0, R3, RZ, 0xfc, !PT ;  /* 0x0000000300037212 */ /* 0x000fca00078efcff */
[----:B------:R0:W-:Y:S01]  /*5620*/  STG.E.U8 [R16.64], R3 ;  /* 0x0000000310007986 */ /* 0x0001e2000c101124 */
[----:B------:R-:W-:Y:S05]  /*5630*/  BRA `(.L_x_18148) ;  /* 0x0000071000007947 */ /* 0x000fea0003800000 */
.L_x_18158:
[----:B------:R-:W0:Y:S02]  /*5640*/  I2F.S8 R0, R2 ;  /* 0x0000000200007306 */ /* 0x000e240000001400 */
[----:B0-----:R-:W-:-:S05]  /*5650*/  F2FP.BF16.PACK_AB R0, RZ, R0 ;  /* 0x00000000ff00723e */ /* 0x001fca00000010ff */
[----:B------:R0:W-:Y:S01]  /*5660*/  STG.E.U16 [R16.64], R0 ;  /* 0x0000000010007986 */ /* 0x0001e2000c101524 */
[----:B------:R-:W-:Y:S05]  /*5670*/  BRA `(.L_x_18148) ;  /* 0x000006d000007947 */ /* 0x000fea0003800000 */
.L_x_18155:
        /* <DEDUP_REMOVED lines=12> */
.L_x_18167:
        /* <DEDUP_REMOVED lines=17> */
.L_x_18170:
[----:B------:R-:W-:-:S04]  /*5850*/  LOP3.LUT R2, R5, 0x80000000, RZ, 0xc0, !PT ;  /* 0x8000000005027812 */ /* 0x000fc800078ec0ff */
[----:B------:R-:W-:-:S04]  /*5860*/  SHF.R.U32.HI R3, RZ, 0x18, R2 ;  /* 0x00000018ff037819 */ /* 0x000fc80000011602 */
[----:B------:R-:W-:-:S04]  /*5870*/  LOP3.LUT R0, R0, R3, RZ, 0xfc, !PT ;  /* 0x0000000300007212 */ /* 0x000fc800078efcff */
[----:B------:R-:W-:Y:S02]  /*5880*/  PRMT R8, R0, 0x7610, R8 ;  /* 0x0000761000087816 */ /* 0x000fe40000000008 */
.L_x_18169:
[----:B------:R-:W-:Y:S05]  /*5890*/  BSYNC B0 ;  /* 0x0000000000007941 */ /* 0x000fea0003800000 */
.L_x_18168:
[----:B------:R0:W-:Y:S01]  /*58a0*/  STG.E.U8 [R16.64], R8 ;  /* 0x0000000810007986 */ /* 0x0001e2000c101124 */
[----:B------:R-:W-:Y:S05]  /*58b0*/  BRA `(.L_x_18148) ;  /* 0x0000049000007947 */ /* 0x000fea0003800000 */
.L_x_18166:
        /* <DEDUP_REMOVED lines=17> */
.L_x_18173:
[----:B------:R-:W-:-:S04]  /*59d0*/  LOP3.LUT R2, R5, 0x80000000, RZ, 0xc0, !PT ;  /* 0x8000000005027812 */ /* 0x000fc800078ec0ff */
[----:B------:R-:W-:-:S04]  /*59e0*/  SHF.R.U32.HI R3, RZ, 0x18, R2 ;  /* 0x00000018ff037819 */ /* 0x000fc80000011602 */
[----:B------:R-:W-:-:S04]  /*59f0*/  LOP3.LUT R0, R0, R3, RZ, 0xfc, !PT ;  /* 0x0000000300007212 */ /* 0x000fc800078efcff */
[----:B------:R-:W-:Y:S02]  /*5a00*/  PRMT R8, R0, 0x7610, R8 ;  /* 0x0000761000087816 */ /* 0x000fe40000000008 */
.L_x_18172:
[----:B------:R-:W-:Y:S05]  /*5a10*/  BSYNC B0 ;  /* 0x0000000000007941 */ /* 0x000fea0003800000 */
.L_x_18171:
[----:B------:R0:W-:Y:S01]  /*5a20*/  STG.E.U8 [R16.64], R8 ;  /* 0x0000000810007986 */ /* 0x0001e2000c101124 */
[----:B------:R-:W-:Y:S05]  /*5a30*/  BRA `(.L_x_18148) ;  /* 0x0000031000007947 */ /* 0x000fea0003800000 */
.L_x_18165:
        /* <DEDUP_REMOVED lines=22> */
.L_x_18147:
        /* <DEDUP_REMOVED lines=20> */
.L_x_18175:
[----:B------:R-:W-:-:S04]  /*5ce0*/  LOP3.LUT R2, R2, 0xffff, RZ, 0xc0, !PT ;  /* 0x0000ffff02027812 */ /* 0x000fc800078ec0ff */
[----:B------:R-:W-:-:S04]  /*5cf0*/  PRMT R2, R2, 0x8880, RZ ;  /* 0x0000888002027816 */ /* 0x000fc800000000ff */
[----:B------:R-:W-:-:S05]  /*5d00*/  SHF.R.S32.HI R3, RZ, 0x1f, R2 ;  /* 0x0000001fff037819 */ /* 0x000fca0000011402 */
[----:B------:R0:W-:Y:S01]  /*5d10*/  STG.E.64 [R16.64], R2 ;  /* 0x0000000210007986 */ /* 0x0001e2000c101b24 */
[----:B------:R-:W-:Y:S05]  /*5d20*/  BRA `(.L_x_18148) ;  /* 0x0000002000007947 */ /* 0x000fea0003800000 */
.L_x_18174:
[----:B------:R-:W-:-:S05]  /*5d30*/  PRMT R3, R2, 0x8880, RZ ;  /* 0x0000888002037816 */ /* 0x000fca00000000ff */
[----:B------:R0:W-:Y:S02]  /*5d40*/  STG.E [R16.64], R3 ;  /* 0x0000000310007986 */ /* 0x0001e4000c101924 */
.L_x_18148:
        /* <DEDUP_REMOVED lines=231> */
.L_x_18176:
        /* <DEDUP_REMOVED lines=18> */
.L_x_18180:
[----:B------:R0:W5:Y:S01]  /*6ce0*/  LDG.E.U8 R4, [R2.64] ;  /* 0x0000002402047981 */ /* 0x000162000c1e1100 */
[----:B------:R-:W-:Y:S05]  /*6cf0*/  BRA `(.L_x_18182) ;  /* 0x00000d8000007947 */ /* 0x000fea0003800000 */
.L_x_18179:
        /* <DEDUP_REMOVED lines=8> */
.L_x_18184:
[----:B------:R0:W5:Y:S01]  /*6d80*/  LDG.E.U8 R4, [R2.64] ;  /* 0x0000002402047981 */ /* 0x000162000c1e1100 */
[----:B------:R-:W-:Y:S05]  /*6d90*/  BRA `(.L_x_18182) ;  /* 0x00000ce000007947 */ /* 0x000fea0003800000 */
.L_x_18183:
[----:B------:R0:W5:Y:S01]  /*6da0*/  LDG.E.U16 R4, [R2.64] ;  /* 0x0000002402047981 */ /* 0x000162000c1e1500 */
[----:B------:R-:W-:Y:S05]  /*6db0*/  BRA `(.L_x_18182) ;  /* 0x00000cc000007947 */ /* 0x000fea0003800000 */
.L_x_18178:
        /* <DEDUP_REMOVED lines=9> */
.L_x_18186:
[----:B------:R-:W2:Y:S02]  /*6e50*/  LDG.E.U16 R0, [R2.64] ;  /* 0x0000002402007981 */ /* 0x000ea4000c1e1500 */
[----:B--2---:R-:W-:-:S06]  /*6e60*/  HADD2.F32 R0, -RZ, R0.H0_H0 ;  /* 0x20000000ff007230 */ /* 0x004fcc0000004100 */
[----:B------:R-:W0:Y:S02]  /*6e70*/  F2I.FTZ.TRUNC.NTZ R0, R0 ;  /* 0x0000000000007305 */ /* 0x000e24000021f100 */
[----:B0-----:R-:W-:Y:S01]  /*6e80*/  PRMT R4, R0, 0x7610, R4 ;  /* 0x0000761000047816 */ /* 0x001fe20000000004 */
[----:B------:R-:W-:Y:S05]  /*6e90*/  BRA `(.L_x_18182) ;  /* 0x00000be000007947 */ /* 0x000fea0003800000 */
.L_x_18185:
        /* <DEDUP_REMOVED lines=9> */
.L_x_18188:
[----:B------:R-:W2:Y:S02]  /*6f30*/  LDG.E.U16 R2, [R2.64] ;  /* 0x0000002402027981 */ /* 0x000ea4000c1e1500 */
[----:B--2---:R-:W-:-:S06]  /*6f40*/  HADD2.F32 R0, -RZ, R2.H0_H0 ;  /* 0x20000002ff007230 */ /* 0x004fcc0000004100 */
[----:B------:R-:W0:Y:S02]  /*6f50*/  F2I.FTZ.TRUNC.NTZ R0, R0 ;  /* 0x0000000000007305 */ /* 0x000e24000021f100 */
[----:B0-----:R-:W-:Y:S01]  /*6f60*/  PRMT R4, R0, 0x7610, R4 ;  /* 0x0000761000047816 */ /* 0x001fe20000000004 */
[----:B------:R-:W-:Y:S05]  /*6f70*/  BRA `(.L_x_18182) ;  /* 0x00000b0000007947 */ /* 0x000fea0003800000 */
.L_x_18187:
[----:B------:R-:W2:Y:S02]  /*6f80*/  LDG.E.64 R2, [R2.64] ;  /* 0x0000002402027981 */ /* 0x000ea4000c1e1b00 */
[----:B--2---:R0:W1:Y:S01]  /*6f90*/  F2I.F64.TRUNC R4, R2 ;  /* 0x0000000200047311 */ /* 0x004062000030d100 */
[----:B------:R-:W-:Y:S05]  /*6fa0*/  BRA `(.L_x_18182) ;  /* 0x00000ad000007947 */ /* 0x000fea0003800000 */
.L_x_18177:
        /* <DEDUP_REMOVED lines=12> */
.L_x_18191:
[----:B------:R-:W2:Y:S02]  /*7070*/  LDG.E.64 R2, [R2.64] ;  /* 0x0000002402027981 */ /* 0x000ea4000c1e1b00 */
[----:B--2---:R0:W1:Y:S01]  /*7080*/  F2I.F64.TRUNC R4, R2 ;  /* 0x0000000200047311 */ /* 0x004062000030d100 */
[----:B------:R-:W-:Y:S05]  /*7090*/  BRA `(.L_x_18182) ;  /* 0x000009e000007947 */ /* 0x000fea0003800000 */
.L_x_18190:
        /* <DEDUP_REMOVED lines=28> */
.L_x_18193:
        /* <DEDUP_REMOVED lines=15> */
.L_x_18192:
[----:B------:R-:W2:Y:S02]  /*7350*/  LDG.E.U16 R0, [R2.64] ;  /* 0x0000002402007981 */ /* 0x000ea4000c1e1500 */
[----:B--2---:R-:W-:-:S06]  /*7360*/  PRMT R0, RZ, 0x5410, R0 ;  /* 0x00005410ff007816 */ /* 0x004fcc0000000000 */
[----:B------:R-:W0:Y:S02]  /*7370*/  F2I.FTZ.TRUNC.NTZ R0, R0 ;  /* 0x0000000000007305 */ /* 0x000e24000021f100 */
[----:B0-----:R-:W-:Y:S01]  /*7380*/  PRMT R4, R0, 0x7610, R4 ;  /* 0x0000761000047816 */ /* 0x001fe20000000004 */
[----:B------:R-:W-:Y:S05]  /*7390*/  BRA `(.L_x_18182) ;  /* 0x000006e000007947 */ /* 0x000fea0003800000 */
.L_x_18189:
        /* <DEDUP_REMOVED lines=10> */
.L_x_18196:
        /* <DEDUP_REMOVED lines=21> */
.L_x_18200:
[----:B------:R-:W-:Y:S05]  /*7590*/  BSYNC B1 ;  /* 0x0000000000017941 */ /* 0x000fea0003800000 */
.L_x_18199:
[----:B------:R-:W-:Y:S01]  /*75a0*/  LEA R3, R0, 0x3b800000, 0x17 ;  /* 0x3b80000000037811 */ /* 0x000fe200078eb8ff */
[----:B------:R-:W-:-:S05]  /*75b0*/  IMAD.SHL.U32 R0, R2, 0x100000, RZ ;  /* 0x0010000002007824 */ /* 0x000fca00078e00ff */
[----:B------:R-:W-:Y:S02]  /*75c0*/  LOP3.LUT R0, R3, R0, R4, 0xfe, !PT ;  /* 0x0000000003007212 */ /* 0x000fe400078efe04 */
.L_x_18198:
[----:B------:R-:W-:Y:S05]  /*75d0*/  BSYNC B0 ;  /* 0x0000000000007941 */ /* 0x000fea0003800000 */
.L_x_18197:
[----:B------:R-:W0:Y:S02]  /*75e0*/  F2I.FTZ.TRUNC.NTZ R0, R0 ;  /* 0x0000000000007305 */ /* 0x000e24000021f100 */
[----:B0-----:R-:W-:Y:S01]  /*75f0*/  PRMT R4, R0, 0x7610, R4 ;  /* 0x0000761000047816 */ /* 0x001fe20000000004 */
[----:B------:R-:W-:Y:S05]  /*7600*/  BRA `(.L_x_18182) ;  /* 0x0000047000007947 */ /* 0x000fea0003800000 */
.L_x_18195:
        /* <DEDUP_REMOVED lines=21> */
.L_x_18204:
[----:B------:R-:W-:Y:S05]  /*7760*/  BSYNC B1 ;  /* 0x0000000000017941 */ /* 0x000fea0003800000 */
.L_x_18203:
[----:B------:R-:W-:Y:S01]  /*7770*/  LEA R3, R0, 0x37800000, 0x17 ;  /* 0x3780000000037811 */ /* 0x000fe200078eb8ff */
[----:B------:R-:W-:-:S05]  /*7780*/  IMAD.SHL.U32 R0, R2, 0x200000, RZ ;  /* 0x0020000002007824 */ /* 0x000fca00078e00ff */
[----:B------:R-:W-:Y:S02]  /*7790*/  LOP3.LUT R0, R3, R0, R4, 0xfe, !PT ;  /* 0x0000000003007212 */ /* 0x000fe400078efe04 */
.L_x_18202:
[----:B------:R-:W-:Y:S05]  /*77a0*/  BSYNC B0 ;  /* 0x0000000000007941 */ /* 0x000fea0003800000 */
.L_x_18201:
[----:B------:R-:W0:Y:S02]  /*77b0*/  F2I.FTZ.TRUNC.NTZ R0, R0 ;  /* 0x0000000000007305 */ /* 0x000e24000021f100 */
[----:B0-----:R-:W-:Y:S01]  /*77c0*/  PRMT R4, R0, 0x7610, R4 ;  /* 0x0000761000047816 */ /* 0x001fe20000000004 */
[----:B------:R-:W-:Y:S05]  /*77d0*/  BRA `(.L_x_18182) ;  /* 0x000002a000007947 */ /* 0x000fea0003800000 */
.L_x_18194:
        /* <DEDUP_REMOVED lines=14> */
.L_x_18208:
[----:B------:R-:W-:Y:S05]  /*78c0*/  BSYNC B0 ;  /* 0x0000000000007941 */ /* 0x000fea0003800000 */
.L_x_18207:
[----:B------:R-:W0:Y:S02]  /*78d0*/  F2I.FTZ.TRUNC.NTZ R0, R0 ;  /* 0x0000000000007305 */ /* 0x000e24000021f100 */
[----:B0-----:R-:W-:Y:S01]  /*78e0*/  PRMT R4, R0, 0x7610, R4 ;  /* 0x0000761000047816 */ /* 0x001fe20000000004 */
[----:B------:R-:W-:Y:S05]  /*78f0*/  BRA `(.L_x_18182) ;  /* 0x0000018000007947 */ /* 0x000fea0003800000 */
.L_x_18181:
        /* <DEDUP_REMOVED lines=21> */
.L_x_18206:
[----:B------:R0:W5:Y:S01]  /*7a50*/  LDG.E.U8 R4, [R2.64] ;  /* 0x0000002402047981 */ /* 0x000162000c1e1100 */
[----:B------:R-:W-:Y:S05]  /*7a60*/  BRA `(.L_x_18182) ;  /* 0x0000001000007947 */ /* 0x000fea0003800000 */
.L_x_18205:
[----:B------:R0:W5:Y:S02]  /*7a70*/  LDG.E.U8 R4, [R2.64] ;  /* 0x0000002402047981 */ /* 0x000164000c1e1100 */
.L_x_18182:
        /* <DEDUP_REMOVED lines=43> */
.L_x_18212:
[----:B------:R0:W-:Y:S01]  /*7d30*/  STG.E.U8 [R16.64], R2 ;  /* 0x0000000210007986 */ /* 0x0001e2000c101124 */
[----:B------:R-:W-:Y:S05]  /*7d40*/  BRA `(.L_x_18214) ;  /* 0x00000e6000007947 */ /* 0x000fea0003800000 */
.L_x_18211:
        /* <DEDUP_REMOVED lines=12> */
.L_x_18216:
[----:B------:R-:W-:-:S05]  /*7e10*/  PRMT R3, R2, 0x8880, RZ ;  /* 0x0000888002037816 */ /* 0x000fca00000000ff */
[----:B------:R0:W-:Y:S01]  /*7e20*/  STG.E [R16.64], R3 ;  /* 0x0000000310007986 */ /* 0x0001e2000c101924 */
[----:B------:R-:W-:Y:S05]  /*7e30*/  BRA `(.L_x_18214) ;  /* 0x00000d7000007947 */ /* 0x000fea0003800000 */
.L_x_18215:
[----:B------:R-:W-:-:S04]  /*7e40*/  PRMT R3, R2, 0x8880, RZ ;  /* 0x0000888002037816 */ /* 0x000fc800000000ff */
[----:B------:R-:W-:-:S05]  /*7e50*/  PRMT R3, R3, 0x7710, RZ ;  /* 0x0000771003037816 */ /* 0x000fca00000000ff */
[----:B------:R0:W-:Y:S01]  /*7e60*/  STG.E.U16 [R16.64], R3 ;  /* 0x0000000310007986 */ /* 0x0001e2000c101524 */
[----:B------:R-:W-:Y:S05]  /*7e70*/  BRA `(.L_x_18214) ;  /* 0x00000d3000007947 */ /* 0x000fea0003800000 */
.L_x_18210:
        /* <DEDUP_REMOVED lines=9> */
.L_x_18218:
[----:B------:R-:W0:Y:S02]  /*7f10*/  I2F.S8 R0, R2 ;  /* 0x0000000200007306 */ /* 0x000e240000001400 */
[----:B0-----:R-:W-:-:S05]  /*7f20*/  F2FP.PACK_AB R0, RZ, R0 ;  /* 0x00000000ff00723e */ /* 0x001fca00000000ff */
[----:B------:R0:W-:Y:S01]  /*7f30*/  STG.E.U16 [R16.64], R0 ;  /* 0x0000000010007986 */ /* 0x0001e2000c101524 */
[----:B------:R-:W-:Y:S05]  /*7f40*/  BRA `(.L_x_18214) ;  /* 0x00000c6000007947 */ /* 0x000fea0003800000 */
.L_x_18217:
        /* <DEDUP_REMOVED lines=10> */
.L_x_18220:
[----:B------:R-:W0:Y:S02]  /*7ff0*/  I2F.S8 R2, R2 ;  /* 0x0000000200027306 */ /* 0x000e240000001400 */
[----:B0-----:R-:W-:-:S04]  /*8000*/  F2FP.PACK_AB R3, RZ, R2 ;  /* 0x00000002ff03723e */ /* 0x001fc800000000ff */
[----:B------:R-:W-:-:S05]  /*8010*/  PRMT R3, R3, 0x5410, RZ ;  /* 0x0000541003037816 */ /* 0x000fca00000000ff */
[----:B------:R0:W-:Y:S01]  /*8020*/  STG.E [R16.64], R3 ;  /* 0x0000000310007986 */ /* 0x0001e2000c101924 */
[----:B------:R-:W-:Y:S05]  /*8030*/  BRA `(.L_x_18214) ;  /* 0x00000b7000007947 */ /* 0x000fea0003800000 */
.L_x_18219:
[----:B------:R-:W-:-:S04]  /*8040*/  PRMT R2, R2, 0x8880, RZ ;  /* 0x0000888002027816 */ /* 0x000fc800000000ff */
[----:B------:R-:W-:-:S06]  /*8050*/  PRMT R2, R2, 0x7710, RZ ;  /* 0x0000771002027816 */ /* 0x000fcc00000000ff */
[----:B------:R-:W0:Y:S02]  /*8060*/  I2F.F64.S16 R2, R2 ;  /* 0x0000000200027312 */ /* 0x000e240000101c00 */
[----:B0-----:R0:W-:Y:S01]  /*8070*/  STG.E.64 [R16.64], R2 ;  /* 0x0000000210007986 */ /* 0x0011e2000c101b24 */
[----:B------:R-:W-:Y:S05]  /*8080*/  BRA `(.L_x_18214) ;  /* 0x00000b2000007947 */ /* 0x000fea0003800000 */
.L_x_18209:
        /* <DEDUP_REMOVED lines=12> */
.L_x_18223:
[----:B------:R-:W-:Y:S01]  /*8150*/  PRMT R4, R2, 0x8880, RZ ;  /* 0x0000888002047816 */ /* 0x000fe200000000ff */
[----:B------:R-:W-:-:S03]  /*8160*/  CS2R R6, SRZ ;  /* 0x0000000000067805 */ /* 0x000fc6000001ff00 */
[----:B------:R-:W-:-:S06]  /*8170*/  PRMT R4, R4, 0x7710, RZ ;  /* 0x0000771004047816 */ /* 0x000fcc00000000ff */
[----:B------:R-:W0:Y:S02]  /*8180*/  I2F.F64.S16 R4, R4 ;  /* 0x0000000400047312 */ /* 0x000e240000101c00 */
[----:B0-----:R0:W-:Y:S01]  /*8190*/  STG.E.128 [R16.64], R4 ;  /* 0x0000000410007986 */ /* 0x0011e2000c101d24 */
[----:B------:R-:W-:Y:S05]  /*81a0*/  BRA `(.L_x_18214) ;  /* 0x00000a0000007947 */ /* 0x000fea0003800000 */
.L_x_18222:
        /* <DEDUP_REMOVED lines=21> */
.L_x_18227:
[----:B------:R-:W-:Y:S05]  /*8300*/  BSYNC B0 ;  /* 0x0000000000007941 */ /* 0x000fea0003800000 */
.L_x_18226:
[----:B------:R-:W-:-:S05]  /*8310*/  LOP3.LUT R3, R0, R3, RZ, 0xfc, !PT ;  /* 0x0000000300037212 */ /* 0x000fca00078efcff */
[----:B------:R0:W-:Y:S01]  /*8320*/  STG.E.U8 [R16.64], R3 ;  /* 0x0000000310007986 */ /* 0x0001e2000c101124 */
[----:B------:R-:W-:Y:S05]  /*8330*/  BRA `(.L_x_18214) ;  /* 0x0000087000007947 */ /* 0x000fea0003800000 */
.L_x_18225:
        /* <DEDUP_REMOVED lines=13> */
.L_x_18229:
[----:B------:R-:W-:Y:S01]  /*8410*/  IMAD.MOV.U32 R0, RZ, RZ, 0x7f ;  /* 0x0000007fff007424 */ /* 0x000fe200078e00ff */
[----:B------:R-:W-:-:S04]  /*8420*/  ISETP.GT.U32.AND P0, PT, R3, 0x7f800000, PT ;  /* 0x7f8000000300780c */ /* 0x000fc80003f04070 */
[----:B------:R-:W-:-:S04]  /*8430*/  SEL R0, R0, 0x7c, P0 ;  /* 0x0000007c00007807 */ /* 0x000fc80000000000 */
.L_x_18230:
[----:B------:R-:W-:Y:S05]  /*8440*/  BSYNC B0 ;  /* 0x0000000000007941 */ /* 0x000fea0003800000 */
.L_x_18228:
[----:B------:R-:W-:-:S04]  /*8450*/  LOP3.LUT R2, R5, 0x80000000, RZ, 0xc0, !PT ;  /* 0x8000000005027812 */ /* 0x000fc800078ec0ff */
[----:B------:R-:W-:-:S04]  /*8460*/  SHF.R.U32.HI R3, RZ, 0x18, R2 ;  /* 0x00000018ff037819 */ /* 0x000fc80000011602 */
[----:B------:R-:W-:-:S05]  /*8470*/  LOP3.LUT R3, R0, R3, RZ, 0xfc, !PT ;  /* 0x0000000300037212 */ /* 0x000fca00078efcff */
[----:B------:R0:W-:Y:S01]  /*8480*/  STG.E.U8 [R16.64], R3 ;  /* 0x0000000310007986 */ /* 0x0001e2000c101124 */
[----:B------:R-:W-:Y:S05]  /*8490*/  BRA `(.L_x_18214) ;  /* 0x0000071000007947 */ /* 0x000fea0003800000 */
.L_x_18224:
[----:B------:R-:W0:Y:S02]  /*84a0*/  I2F.S8 R0, R2 ;  /* 0x0000000200007306 */ /* 0x000e240000001400 */
[----:B0-----:R-:W-:-:S05]  /*84b0*/  F2FP.BF16.PACK_AB R0, RZ, R0 ;  /* 0x00000000ff00723e */ /* 0x001fca00000010ff */
[----:B------:R0:W-:Y:S01]  /*84c0*/  STG.E.U16 [R16.64], R0 ;  /* 0x0000000010007986 */ /* 0x0001e2000c101524 */
[----:B------:R-:W-:Y:S05]  /*84d0*/  BRA `(.L_x_18214) ;  /* 0x000006d000007947 */ /* 0x000fea0003800000 */
.L_x_18221:
        /* <DEDUP_REMOVED lines=12> */
.L_x_18233:
        /* <DEDUP_REMOVED lines=17> */
.L_x_18236:
[----:B------:R-:W-:-:S04]  /*86b0*/  LOP3.LUT R2, R5, 0x80000000, RZ, 0xc0, !PT ;  /* 0x8000000005027812 */ /* 0x000fc800078ec0ff */
[----:B------:R-:W-:-:S04]  /*86c0*/  SHF.R.U32.HI R3, RZ, 0x18, R2 ;  /* 0x00000018ff037819 */ /* 0x000fc80000011602 */
[----:B------:R-:W-:-:S04]  /*86d0*/  LOP3.LUT R0, R0, R3, RZ, 0xfc, !PT ;  /* 0x0000000300007212 */ /* 0x000fc800078efcff */
[----:B------:R-:W-:Y:S02]  /*86e0*/  PRMT R8, R0, 0x7610, R8 ;  /* 0x0000761000087816 */ /* 0x000fe40000000008 */
.L_x_18235:
[----:B------:R-:W-:Y:S05]  /*86f0*/  BSYNC B0 ;  /* 0x0000000000007941 */ /* 0x000fea0003800000 */
.L_x_18234:
[----:B------:R0:W-:Y:S01]  /*8700*/  STG.E.U8 [R16.64], R8 ;  /* 0x0000000810007986 */ /* 0x0001e2000c101124 */
[----:B------:R-:W-:Y:S05]  /*8710*/  BRA `(.L_x_18214) ;  /* 0x0000049000007947 */ /* 0x000fea0003800000 */
.L_x_18232:
        /* <DEDUP_REMOVED lines=17> */
.L_x_18239:
[----:B------:R-:W-:-:S04]  /*8830*/  LOP3.LUT R2, R5, 0x80000000, RZ, 0xc0, !PT ;  /* 0x8000000005027812 */ /* 0x000fc800078ec0ff */
[----:B------:R-:W-:-:S04]  /*8840*/  SHF.R.U32.HI R3, RZ, 0x18, R2 ;  /* 0x00000018ff037819 */ /* 0x000fc80000011602 */
[----:B------:R-:W-:-:S04]  /*8850*/  LOP3.LUT R0, R0, R3, RZ, 0xfc, !PT ;  /* 0x0000000300007212 */ /* 0x000fc800078efcff */
[----:B------:R-:W-:Y:S02]  /*8860*/  PRMT R8, R0, 0x7610, R8 ;  /* 0x0000761000087816 */ /* 0x000fe40000000008 */
.L_x_18238:
[----:B------:R-:W-:Y:S05]  /*8870*/  BSYNC B0 ;  /* 0x0000000000007941 */ /* 0x000fea0003800000 */
.L_x_18237:
[----:B------:R0:W-:Y:S01]  /*8880*/  STG.E.U8 [R16.64], R8 ;  /* 0x0000000810007986 */ /* 0x0001e2000c101124 */
[----:B------:R-:W-:Y:S05]  /*8890*/  BRA `(.L_x_18214) ;  /* 0x0000031000007947 */ /* 0x000fea0003800000 */
.L_x_18231:
        /* <DEDUP_REMOVED lines=22> */
.L_x_18213:
        /* <DEDUP_REMOVED lines=20> */
.L_x_18241:
[----:B------:R-:W-:-:S04]  /*8b40*/  LOP3.LUT R2, R2, 0xffff, RZ, 0xc0, !PT ;  /* 0x0000ffff02027812 */ /* 0x000fc800078ec0ff */
[----:B------:R-:W-:-:S04]  /*8b50*/  PRMT R2, R2, 0x8880, RZ ;  /* 0x0000888002027816 */ /* 0x000fc800000000ff */
[----:B------:R-:W-:-:S05]  /*8b60*/  SHF.R.S32.HI R3, RZ, 0x1f, R2 ;  /* 0x0000001fff037819 */ /* 0x000fca0000011402 */
[----:B------:R0:W-:Y:S01]  /*8b70*/  STG.E.64 [R16.64], R2 ;  /* 0x0000000210007986 */ /* 0x0001e2000c101b24 */
[----:B------:R-:W-:Y:S05]  /*8b80*/  BRA `(.L_x_18214) ;  /* 0x0000002000007947 */ /* 0x000fea0003800000 */
.L_x_18240:
[----:B------:R-:W-:-:S05]  /*8b90*/  PRMT R3, R2, 0x8880, RZ ;  /* 0x0000888002037816 */ /* 0x000fca00000000ff */
[----:B------:R0:W-:Y:S02]  /*8ba0*/  STG.E [R16.64], R3 ;  /* 0x0000000310007986 */ /* 0x0001e4000c101924 */
.L_x_18214:
[----:B------:R-:W-:Y:S02]  /*8bb0*/  IADD3 R19, R19, 0x80, RZ ;  /* 0x0000008013137810 */ /* 0x000fe40007ffe0ff */
.L_x_18109:
[----:B------:R-:W-:Y:S05]  /*8bc0*/  BSYNC B6 ;  /* 0x0000000000067941 */ /* 0x000fea0003800000 */
.L_x_18108:
        /* <DEDUP_REMOVED lines=230> */
.L_x_18242:
        /* <DEDUP_REMOVED lines=18> */
.L_x_18246:
[----:B------:R0:W5:Y:S01]  /*9b50*/  LDG.E.U8 R4, [R2.64] ;  /* 0x0000002402047981 */ /* 0x000162000c1e1100 */
[----:B------:R-:W-:Y:S05]  /*9b60*/  BRA `(.L_x_18248) ;  /* 0x00000d8000007947 */ /* 0x000fea0003800000 */
.L_x_18245:
        /* <DEDUP_REMOVED lines=8> */
.L_x_18250:
[----:B------:R0:W5:Y:S01]  /*9bf0*/  LDG.E.U8 R4, [R2.64] ;  /* 0x0000002402047981 */ /* 0x000162000c1e1100 */
[----:B------:R-:W-:Y:S05]  /*9c00*/  BRA `(.L_x_18248) ;  /* 0x00000ce000007947 */ /* 0x000fea0003800000 */
.L_x_18249:
[----:B------:R0:W5:Y:S01]  /*9c10*/  LDG.E.U16 R4, [R2.64] ;  /* 0x0000002402047981 */ /* 0x000162000c1e1500 */
[----:B------:R-:W-:Y:S05]  /*9c20*/  BRA `(.L_x_18248) ;  /* 0x00000cc000007947 */ /* 0x000fea0003800000 */
.L_x_18244:
        /* <DEDUP_REMOVED lines=9> */
.L_x_18252:
[----:B------:R-:W2:Y:S02]  /*9cc0*/  LDG.E.U16 R0, [R2.64] ;  /* 0x0000002402007981 */ /* 0x000ea4000c1e1500 */
[----:B--2---:R-:W-:-:S06]  /*9cd0*/  HADD2.F32 R0, -RZ, R0.H0_H0 ;  /* 0x20000000ff007230 */ /* 0x004fcc0000004100 */
[----:B------:R-:W0:Y:S02]  /*9ce0*/  F2I.FTZ.TRUNC.NTZ R0, R0 ;  /* 0x0000000000007305 */ /* 0x000e24000021f100 */
[----:B0-----:R-:W-:Y:S01]  /*9cf0*/  PRMT R4, R0, 0x7610, R4 ;  /* 0x0000761000047816 */ /* 0x001fe20000000004 */
[----:B------:R-:W-:Y:S05]  /*9d00*/  BRA `(.L_x_18248) ;  /* 0x00000be000007947 */ /* 0x000fea0003800000 */
.L_x_18251:
        /* <DEDUP_REMOVED lines=9> */
.L_x_18254:
[----:B------:R-:W2:Y:S02]  /*9da0*/  LDG.E.U16 R2, [R2.64] ;  /* 0x0000002402027981 */ /* 0x000ea4000c1e1500 */
[----:B--2---:R-:W-:-:S06]  /*9db0*/  HADD2.F32 R0, -RZ, R2.H0_H0 ;  /* 0x20000002ff007230 */ /* 0x004fcc0000004100 */
[----:B------:R-:W0:Y:S02]  /*9dc0*/  F2I.FTZ.TRUNC.NTZ R0, R0 ;  /* 0x0000000000007305 */ /* 0x000e24000021f100 */
[----:B0-----:R-:W-:Y:S01]  /*9dd0*/  PRMT R4, R0, 0x7610, R4 ;  /* 0x0000761000047816 */ /* 0x001fe20000000004 */
[----:B------:R-:W-:Y:S05]  /*9de0*/  BRA `(.L_x_18248) ;  /* 0x00000b0000007947 */ /* 0x000fea0003800000 */
.L_x_18253:
[----:B------:R-:W2:Y:S02]  /*9df0*/  LDG.E.64 R2, [R2.64] ;  /* 0x0000002402027981 */ /* 0x000ea4000c1e1b00 */
[----:B--2---:R0:W1:Y:S01]  /*9e00*/  F2I.F64.TRUNC R4, R2 ;  /* 0x0000000200047311 */ /* 0x004062000030d100 */
[----:B------:R-:W-:Y:S05]  /*9e10*/  BRA `(.L_x_18248) ;  /* 0x00000ad000007947 */ /* 0x000fea0003800000 */
.L_x_18243:
        /* <DEDUP_REMOVED lines=12> */
.L_x_18257:
[----:B------:R-:W2:Y:S02]  /*9ee0*/  LDG.E.64 R2, [R2.64] ;  /* 0x0000002402027981 */ /* 0x000ea4000c1e1b00 */
[----:B--2---:R0:W1:Y:S01]  /*9ef0*/  F2I.F64.TRUNC R4, R2 ;  /* 0x0000000200047311 */ /* 0x004062000030d100 */
[----:B------:R-:W-:Y:S05]  /*9f00*/  BRA `(.L_x_18248) ;  /* 0x000009e000007947 */ /* 0x000fea0003800000 */
.L_x_18256:
        /* <DEDUP_REMOVED lines=28> */
.L_x_18259:
        /* <DEDUP_REMOVED lines=15> */
.L_x_18258:
[----:B------:R-:W2:Y:S02]  /*a1c0*/  LDG.E.U16 R0, [R2.64] ;  /* 0x0000002402007981 */ /* 0x000ea4000c1e1500 */
[----:B--2---:R-:W-:-:S06]  /*a1d0*/  PRMT R0, RZ, 0x5410, R0 ;  /* 0x00005410ff007816 */ /* 0x004fcc0000000000 */
[----:B------:R-:W0:Y:S02]  /*a1e0*/  F2I.FTZ.TRUNC.NTZ R0, R0 ;  /* 0x0000000000007305 */ /* 0x000e24000021f100 */
[----:B0-----:R-:W-:Y:S01]  /*a1f0*/  PRMT R4, R0, 0x7610, R4 ;  /* 0x0000761000047816 */ /* 0x001fe20000000004 */
[----:B------:R-:W-:Y:S05]  /*a200*/  BRA `(.L_x_18248) ;  /* 0x000006e000007947 */ /* 0x000fea0003800000 */
.L_x_18255:
        /* <DEDUP_REMOVED lines=10> */
.L_x_18262:
        /* <DEDUP_REMOVED lines=21> */
.L_x_18266:
[----:B------:R-:W-:Y:S05]  /*a400*/  BSYNC B1 ;  /* 0x0000000000017941 */ /* 0x000fea0003800000 */
.L_x_18265:
[----:B------:R-:W-:Y:S01]  /*a410*/  LEA R3, R0, 0x3b800000, 0x17 ;  /* 0x3b80000000037811 */ /* 0x000fe200078eb8ff */
[----:B------:R-:W-:-:S05]  /*a420*/  IMAD.SHL.U32 R0, R2, 0x100000, RZ ;  /* 0x0010000002007824 */ /* 0x000fca00078e00ff */
[----:B------:R-:W-:Y:S02]  /*a430*/  LOP3.LUT R0, R3, R0, R4, 0xfe, !PT ;  /* 0x0000000003007212 */ /* 0x000fe400078efe04 */
.L_x_18264:
[----:B------:R-:W-:Y:S05]  /*a440*/  BSYNC B0 ;  /* 0x0000000000007941 */ /* 0x000fea0003800000 */
.L_x_18263:
[----:B------:R-:W0:Y:S02]  /*a450*/  F2I.FTZ.TRUNC.NTZ R0, R0 ;  /* 0x0000000000007305 */ /* 0x000e24000021f100 */
[----:B0-----:R-:W-:Y:S01]  /*a460*/  PRMT R4, R0, 0x7610, R4 ;  /* 0x0000761000047816 */ /* 0x001fe20000000004 */
[----:B------:R-:W-:Y:S05]  /*a470*/  BRA `(.L_x_18248) ;  /* 0x0000047000007947 */ /* 0x000fea0003800000 */
.L_x_18261:
        /* <DEDUP_REMOVED lines=21> */
.L_x_18270:
[----:B------:R-:W-:Y:S05]  /*a5d0*/  BSYNC B1 ;  /* 0x0000000000017941 */ /* 0x000fea0003800000 */
.L_x_18269:
[----:B------:R-:W-:Y:S01]  /*a5e0*/  LEA R3, R0, 0x37800000, 0x17 ;  /* 0x3780000000037811 */ /* 0x000fe200078eb8ff */
[----:B------:R-:W-:-:S05]  /*a5f0*/  IMAD.SHL.U32 R0, R2, 0x200000, RZ ;  /* 0x0020000002007824 */ /* 0x000fca00078e00ff */
[----:B------:R-:W-:Y:S02]  /*a600*/  LOP3.LUT R0, R3, R0, R4, 0xfe, !PT ;  /* 0x0000000003007212 */ /* 0x000fe400078efe04 */
.L_x_18268:
[----:B------:R-:W-:Y:S05]  /*a610*/  BSYNC B0 ;  /* 0x0000000000007941 */ /* 0x000fea0003800000 */
.L_x_18267:
[----:B------:R-:W0:Y:S02]  /*a620*/  F2I.FTZ.TRUNC.NTZ R0, R0 ;  /* 0x0000000000007305 */ /* 0x000e24000021f100 */
[----:B0-----:R-:W-:Y:S01]  /*a630*/  PRMT R4, R0, 0x7610, R4 ;  /* 0x0000761000047816 */ /* 0x001fe20000000004 */
[----:B------:R-:W-:Y:S05]  /*a640*/  BRA `(.L_x_18248) ;  /* 0x000002a000007947 */ /* 0x000fea0003800000 */
.L_x_18260:
        /* <DEDUP_REMOVED lines=14> */
.L_x_18274:
[----:B------:R-:W-:Y:S05]  /*a730*/  BSYNC B0 ;  /* 0x0000000000007941 */ /* 0x000fea0003800000 */
.L_x_18273:
[----:B------:R-:W0:Y:S02]  /*a740*/  F2I.FTZ.TRUNC.NTZ R0, R0 ;  /* 0x0000000000007305 */ /* 0x000e24000021f100 */
[----:B0-----:R-:W-:Y:S01]  /*a750*/  PRMT R4, R0, 0x7610, R4 ;  /* 0x0000761000047816 */ /* 0x001fe20000000004 */
[----:B------:R-:W-:Y:S05]  /*a760*/  BRA `(.L_x_18248) ;  /* 0x0000018000007947 */ /* 0x000fea0003800000 */
.L_x_18247:
        /* <DEDUP_REMOVED lines=21> */
.L_x_18272:
[----:B------:R0:W5:Y:S01]  /*a8c0*/  LDG.E.U8 R4, [R2.64] ;  /* 0x0000002402047981 */ /* 0x000162000c1e1100 */
[----:B------:R-:W-:Y:S05]  /*a8d0*/  BRA `(.L_x_18248) ;  /* 0x0000001000007947 */ /* 0x000fea0003800000 */
.L_x_18271:
[----:B------:R0:W5:Y:S02]  /*a8e0*/  LDG.E.U8 R4, [R2.64] ;  /* 0x0000002402047981 */ /* 0x000164000c1e1100 */
.L_x_18248:
        /* <DEDUP_REMOVED lines=43> */
.L_x_18278:
[----:B------:R-:W-:Y:S01]  /*aba0*/  STG.E.U8 [R16.64], R2 ;  /* 0x0000000210007986 */ /* 0x000fe2000c101124 */
[----:B------:R-:W-:Y:S05]  /*abb0*/  EXIT ;  /* 0x000000000000794d */ /* 0x000fea0003800000 */
.L_x_18277:
        /* <DEDUP_REMOVED lines=12> */
.L_x_18281:
[----:B------:R-:W-:-:S05]  /*ac80*/  PRMT R3, R2, 0x8880, RZ ;  /* 0x0000888002037816 */ /* 0x000fca00000000ff */
[----:B------:R-:W-:Y:S01]  /*ac90*/  STG.E [R16.64], R3 ;  /* 0x0000000310007986 */ /* 0x000fe2000c101924 */
[----:B------:R-:W-:Y:S05]  /*aca0*/  EXIT ;  /* 0x000000000000794d */ /* 0x000fea0003800000 */
.L_x_18280:
[----:B------:R-:W-:-:S04]  /*acb0*/  PRMT R3, R2, 0x8880, RZ ;  /* 0x0000888002037816 */ /* 0x000fc800000000ff */
[----:B------:R-:W-:-:S05]  /*acc0*/  PRMT R3, R3, 0x7710, RZ ;  /* 0x0000771003037816 */ /* 0x000fca00000000ff */
[----:B------:R-:W-:Y:S01]  /*acd0*/  STG.E.U16 [R16.64], R3 ;  /* 0x0000000310007986 */ /* 0x000fe2000c101524 */
[----:B------:R-:W-:Y:S05]  /*ace0*/  EXIT ;  /* 0x000000000000794d */ /* 0x000fea0003800000 */
.L_x_18276:
        /* <DEDUP_REMOVED lines=9> */
.L_x_18283:
[----:B------:R-:W0:Y:S02]  /*ad80*/  I2F.S8 R0, R2 ;  /* 0x0000000200007306 */ /* 0x000e240000001400 */
[----:B0-----:R-:W-:-:S05]  /*ad90*/  F2FP.PACK_AB R0, RZ, R0 ;  /* 0x00000000ff00723e */ /* 0x001fca00000000ff */
[----:B------:R-:W-:Y:S01]  /*ada0*/  STG.E.U16 [R16.64], R0 ;  /* 0x0000000010007986 */ /* 0x000fe2000c101524 */
[----:B------:R-:W-:Y:S05]  /*adb0*/  EXIT ;  /* 0x000000000000794d */ /* 0x000fea0003800000 */
.L_x_18282:
        /* <DEDUP_REMOVED lines=10> */
.L_x_18285:
[----:B------:R-:W0:Y:S02]  /*ae60*/  I2F.S8 R2, R2 ;  /* 0x0000000200027306 */ /* 0x000e240000001400 */
[----:B0-----:R-:W-:-:S04]  /*ae70*/  F2FP.PACK_AB R3, RZ, R2 ;  /* 0x00000002ff03723e */ /* 0x001fc800000000ff */
[----:B------:R-:W-:-:S05]  /*ae80*/  PRMT R3, R3, 0x5410, RZ ;  /* 0x0000541003037816 */ /* 0x000fca00000000ff */
[----:B------:R-:W-:Y:S01]  /*ae90*/  STG.E [R16.64], R3 ;  /* 0x0000000310007986 */ /* 0x000fe2000c101924 */
[----:B------:R-:W-:Y:S05]  /*aea0*/  EXIT ;  /* 0x000000000000794d */ /* 0x000fea0003800000 */
.L_x_18284:
[----:B------:R-:W-:-:S04]  /*aeb0*/  PRMT R2, R2, 0x8880, RZ ;  /* 0x0000888002027816 */ /* 0x000fc800000000ff */
[----:B------:R-:W-:-:S06]  /*aec0*/  PRMT R2, R2, 0x7710, RZ ;  /* 0x0000771002027816 */ /* 0x000fcc00000000ff */
[----:B------:R-:W0:Y:S02]  /*aed0*/  I2F.F64.S16 R2, R2 ;  /* 0x0000000200027312 */ /* 0x000e240000101c00 */
[----:B0-----:R-:W-:Y:S01]  /*aee0*/  STG.E.64 [R16.64], R2 ;  /* 0x0000000210007986 */ /* 0x001fe2000c101b24 */
[----:B------:R-:W-:Y:S05]  /*aef0*/  EXIT ;  /* 0x000000000000794d */ /* 0x000fea0003800000 */
.L_x_18275:
        /* <DEDUP_REMOVED lines=12> */
.L_x_18288:
[----:B------:R-:W-:Y:S01]  /*afc0*/  PRMT R4, R2, 0x8880, RZ ;  /* 0x0000888002047816 */ /* 0x000fe200000000ff */
[----:B------:R-:W-:-:S03]  /*afd0*/  CS2R R6, SRZ ;  /* 0x0000000000067805 */ /* 0x000fc6000001ff00 */
[----:B------:R-:W-:-:S06]  /*afe0*/  PRMT R4, R4, 0x7710, RZ ;  /* 0x0000771004047816 */ /* 0x000fcc00000000ff */
[----:B------:R-:W0:Y:S02]  /*aff0*/  I2F.F64.S16 R4, R4 ;  /* 0x0000000400047312 */ /* 0x000e240000101c00 */
[----:B0-----:R-:W-:Y:S01]  /*b000*/  STG.E.128 [R16.64], R4 ;  /* 0x0000000410007986 */ /* 0x001fe2000c101d24 */
[----:B------:R-:W-:Y:S05]  /*b010*/  EXIT ;  /* 0x000000000000794d */ /* 0x000fea0003800000 */
.L_x_18287:
        /* <DEDUP_REMOVED lines=21> */
.L_x_18292:
[----:B------:R-:W-:Y:S05]  /*b170*/  BSYNC B0 ;  /* 0x0000000000007941 */ /* 0x000fea0003800000 */
.L_x_18291:
[----:B------:R-:W-:-:S05]  /*b180*/  LOP3.LUT R3, R0, R3, RZ, 0xfc, !PT ;  /* 0x0000000300037212 */ /* 0x000fca00078efcff */
[----:B------:R-:W-:Y:S01]  /*b190*/  STG.E.U8 [R16.64], R3 ;  /* 0x0000000310007986 */ /* 0x000fe2000c101124 */
[----:B------:R-:W-:Y:S05]  /*b1a0*/  EXIT ;  /* 0x000000000000794d */ /* 0x000fea0003800000 */
.L_x_18290:
        /* <DEDUP_REMOVED lines=13> */
.L_x_18294:
[----:B------:R-:W-:Y:S01]  /*b280*/  IMAD.MOV.U32 R0, RZ, RZ, 0x7f ;  /* 0x0000007fff007424 */ /* 0x000fe200078e00ff */
[----:B------:R-:W-:-:S04]  /*b290*/  ISETP.GT.U32.AND P0, PT, R3, 0x7f800000, PT ;  /* 0x7f8000000300780c */ /* 0x000fc80003f04070 */
[----:B------:R-:W-:-:S04]  /*b2a0*/  SEL R0, R0, 0x7c, P0 ;  /* 0x0000007c00007807 */ /* 0x000fc80000000000 */
.L_x_18295:
[----:B------:R-:W-:Y:S05]  /*b2b0*/  BSYNC B0 ;  /* 0x0000000000007941 */ /* 0x000fea0003800000 */
.L_x_18293:
[----:B------:R-:W-:-:S04]  /*b2c0*/  LOP3.LUT R2, R5, 0x80000000, RZ, 0xc0, !PT ;  /* 0x8000000005027812 */ /* 0x000fc800078ec0ff */
[----:B------:R-:W-:-:S04]  /*b2d0*/  SHF.R.U32.HI R3, RZ, 0x18, R2 ;  /* 0x00000018ff037819 */ /* 0x000fc80000011602 */
[----:B------:R-:W-:-:S05]  /*b2e0*/  LOP3.LUT R3, R0, R3, RZ, 0xfc, !PT ;  /* 0x0000000300037212 */ /* 0x000fca00078efcff */
[----:B------:R-:W-:Y:S01]  /*b2f0*/  STG.E.U8 [R16.64], R3 ;  /* 0x0000000310007986 */ /* 0x000fe2000c101124 */
[----:B------:R-:W-:Y:S05]  /*b300*/  EXIT ;  /* 0x000000000000794d */ /* 0x000fea0003800000 */
.L_x_18289:
[----:B------:R-:W0:Y:S02]  /*b310*/  I2F.S8 R0, R2 ;  /* 0x0000000200007306 */ /* 0x000e240000001400 */
[----:B0-----:R-:W-:-:S05]  /*b320*/  F2FP.BF16.PACK_AB R0, RZ, R0 ;  /* 0x00000000ff00723e */ /* 0x001fca00000010ff */
[----:B------:R-:W-:Y:S01]  /*b330*/  STG.E.U16 [R16.64], R0 ;  /* 0x0000000010007986 */ /* 0x000fe2000c101524 */
[----:B------:R-:W-:Y:S05]  /*b340*/  EXIT ;  /* 0x000000000000794d */ /* 0x000fea0003800000 */
.L_x_18286:
        /* <DEDUP_REMOVED lines=12> */
.L_x_18298:
        /* <DEDUP_REMOVED lines=17> */
.L_x_18301:
[----:B------:R-:W-:-:S04]  /*b520*/  LOP3.LUT R2, R5, 0x80000000, RZ, 0xc0, !PT ;  /* 0x8000000005027812 */ /* 0x000fc800078ec0ff */
[----:B------:R-:W-:-:S04]  /*b530*/  SHF.R.U32.HI R3, RZ, 0x18, R2 ;  /* 0x00000018ff037819 */ /* 0x000fc80000011602 */
[----:B------:R-:W-:-:S04]  /*b540*/  LOP3.LUT R0, R0, R3, RZ, 0xfc, !PT ;  /* 0x0000000300007212 */ /* 0x000fc800078efcff */
[----:B------:R-:W-:Y:S02]  /*b550*/  PRMT R8, R0, 0x7610, R8 ;  /* 0x0000761000087816 */ /* 0x000fe40000000008 */
.L_x_18300:
[----:B------:R-:W-:Y:S05]  /*b560*/  BSYNC B0 ;  /* 0x0000000000007941 */ /* 0x000fea0003800000 */
.L_x_18299:
[----:B------:R-:W-:Y:S01]  /*b570*/  STG.E.U8 [R16.64], R8 ;  /* 0x0000000810007986 */ /* 0x000fe2000c101124 */
[----:B------:R-:W-:Y:S05]  /*b580*/  EXIT ;  /* 0x000000000000794d */ /* 0x000fea0003800000 */
.L_x_18297:
        /* <DEDUP_REMOVED lines=17> */
.L_x_18304:
[----:B------:R-:W-:-:S04]  /*b6a0*/  LOP3.LUT R2, R5, 0x80000000, RZ, 0xc0, !PT ;  /* 0x8000000005027812 */ /* 0x000fc800078ec0ff */
[----:B------:R-:W-:-:S04]  /*b6b0*/  SHF.R.U32.HI R3, RZ, 0x18, R2 ;  /* 0x00000018ff037819 */ /* 0x000fc80000011602 */
[----:B------:R-:W-:-:S04]  /*b6c0*/  LOP3.LUT R0, R0, R3, RZ, 0xfc, !PT ;  /* 0x0000000300007212 */ /* 0x000fc800078efcff */
[----:B------:R-:W-:Y:S02]  /*b6d0*/  PRMT R8, R0, 0x7610, R8 ;  /* 0x0000761000087816 */ /* 0x000fe40000000008 */
.L_x_18303:
[----:B------:R-:W-:Y:S05]  /*b6e0*/  BSYNC B0 ;  /* 0x0000000000007941 */ /* 0x000fea0003800000 */
.L_x_18302:
[----:B------:R-:W-:Y:S01]  /*b6f0*/  STG.E.U8 [R16.64], R8 ;  /* 0x0000000810007986 */ /* 0x000fe2000c101124 */
[----:B------:R-:W-:Y:S05]  /*b700*/  EXIT ;  /* 0x000000000000794d */ /* 0x000fea0003800000 */
.L_x_18296:
        /* <DEDUP_REMOVED lines=22> */
.L_x_18279:
        /* <DEDUP_REMOVED lines=20> */
.L_x_18306:
[----:B------:R-:W-:-:S04]  /*b9b0*/  LOP3.LUT R2, R2, 0xffff, RZ, 0xc0, !PT ;  /* 0x0000ffff02027812 */ /* 0x000fc800078ec0ff */
[----:B------:R-:W-:-:S04]  /*b9c0*/  PRMT R2, R2, 0x8880, RZ ;  /* 0x0000888002027816 */ /* 0x000fc800000000ff */
[----:B------:R-:W-:-:S05]  /*b9d0*/  SHF.R.S32.HI R3, RZ, 0x1f, R2 ;  /* 0x0000001fff037819 */ /* 0x000fca0000011402 */
[----:B------:R-:W-:Y:S01]  /*b9e0*/  STG.E.64 [R16.64], R2 ;  /* 0x0000000210007986 */ /* 0x000fe2000c101b24 */
[----:B------:R-:W-:Y:S05]  /*b9f0*/  EXIT ;  /* 0x000000000000794d */ /* 0x000fea0003800000 */
.L_x_18305:
[----:B------:R-:W-:-:S05]  /*ba00*/  PRMT R3, R2, 0x8880, RZ ;  /* 0x0000888002037816 */ /* 0x000fca00000000ff */
[----:B------:R-:W-:Y:S01]  /*ba10*/  STG.E [R16.64], R3 ;  /* 0x0000000310007986 */ /* 0x000fe2000c101924 */
[----:B------:R-:W-:Y:S05]  /*ba20*/  EXIT ;  /* 0x000000000000794d */ /* 0x000fea0003800000 */
.L_x_18307:
        /* <DEDUP_REMOVED lines=13> */
.L_x_21617:


//--------------------- .text._ZN2at6native27unrolled_elementwise_kernelINS0_13BUnaryFunctorIaaaZZZNS0_15binary_internal21div_trunc_kernel_cudaERNS_18TensorIteratorBaseEENKUlvE_clEvENKUlvE0_clEvEUlaaE_EESt5arrayIPcLm2EELi4E23TrivialOffsetCalculatorILi1EjESE_NS0_6memory12LoadWithCastILi1EEENSF_13StoreWithCastILi1EEEEEviT_T0_T2_T3_T4_T5_ --------------------------
	.section	.text._ZN2at6native27unrolled_elementwise_kernelINS0_13BUnaryFunctorIaaaZZZNS0_15binary_internal21div_trunc_kernel_cudaERNS_18TensorIteratorBaseEENKUlvE_clEvENKUlvE0_clEvEUlaaE_EESt5arrayIPcLm2EELi4E23TrivialOffsetCalculatorILi1EjESE_NS0_6memory12LoadWithCastILi1EEENSF_13StoreWithCastILi1EEEEEviT_T0_T2_T3_T4_T5_,"ax",@progbits
	.sectioninfo	@"SHI_REGISTERS=29"
	.align	128
        .global         _ZN2at6native27unrolled_elementwise_kernelINS0_13BUnaryFunctorIaaaZZZNS0_15binary_internal21div_trunc_kernel_cudaERNS_18TensorIteratorBaseEENKUlvE_clEvENKUlvE0_clEvEUlaaE_EESt5arrayIPcLm2EELi4E23TrivialOffsetCalculatorILi1EjESE_NS0_6memory12LoadWithCastILi1EEENSF_13StoreWithCastILi1EEEEEviT_T0_T2_T3_T4_T5_
        .type           _ZN2at6native27unrolled_elementwise_kernelINS0_13BUnaryFunctorIaaaZZZNS0_15binary_internal21div_trunc_kernel_cudaERNS_18TensorIteratorBaseEENKUlvE_clEvENKUlvE0_clEvEUlaaE_EESt5arrayIPcLm2EELi4E23TrivialOffsetCalculatorILi1EjESE_NS0_6memory12LoadWithCastILi1EEENSF_13StoreWithCastILi1EEEEEviT_T0_T2_T3_T4_T5_,@function
        .size           _ZN2at6native27unrolled_elementwise_kernelINS0_13BUnaryFunctorIaaaZZZNS0_15binary_internal21div_trunc_kernel_cudaERNS_18TensorIteratorBaseEENKUlvE_clEvENKUlvE0_clEvEUlaaE_EESt5arrayIPcLm2EELi4E23TrivialOffsetCalculatorILi1EjESE_NS0_6memory12LoadWithCastILi1EEENSF_13StoreWithCastILi1EEEEEviT_T0_T2_T3_T4_T5_,(.L_x_21618 - _ZN2at6native27unrolled_elementwise_kernelINS0_13BUnaryFunctorIaaaZZZNS0_15binary_internal21div_trunc_kernel_cudaERNS_18TensorIteratorBaseEENKUlvE_clEvENKUlvE0_clEvEUlaaE_EESt5arrayIPcLm2EELi4E23TrivialOffsetCalculatorILi1EjESE_NS0_6memory12LoadWithCastILi1EEENSF_13StoreWithCastILi1EEEEEviT_T0_T2_T3_T4_T5_)
        .other          _ZN2at6native27unrolled_elementwise_kernelINS0_13BUnaryFunctorIaaaZZZNS0_15binary_internal21div_trunc_kernel_cudaERNS_18TensorIteratorBaseEENKUlvE_clEvENKUlvE0_clEvEUlaaE_EESt5arrayIPcLm2EELi4E23TrivialOffsetCalculatorILi1EjESE_NS0_6memory12LoadWithCastILi1EEENSF_13StoreWithCastILi1EEEEEviT_T0_T2_T3_T4_T5_,@"STO_CUDA_ENTRY STV_DEFAULT"
_ZN2at6native27unrolled_elementwise_kernelINS0_13BUnaryFunctorIaaaZZZNS0_15binary_internal21div_trunc_kernel_cudaERNS_18TensorIteratorBaseEENKUlvE_clEvENKUlvE0_clEvEUlaaE_EESt5arrayIPcLm2EELi4E23TrivialOffsetCalculatorILi1EjESE_NS0_6memory12LoadWithCastILi1EEENSF_13StoreWithCastILi1EEEEEviT_T0_T2_T3_T4_T5_:
.text._ZN2at6native27unrolled_elementwise_kernelINS0_13BUnaryFunctorIaaaZZZNS0_15binary_internal21div_trunc_kernel_cudaERNS_18TensorIteratorBaseEENKUlvE_clEvENKUlvE0_clEvEUlaaE_EESt5arrayIPcLm2EELi4E23TrivialOffsetCalculatorILi1EjESE_NS0_6memory12LoadWithCastILi1EEENSF_13StoreWithCastILi1EEEEEviT_T0_T2_T3_T4_T5_:
        /* <DEDUP_REMOVED lines=29> */
.L_x_18313:
[----:B------:R0:W5:Y:S01]  /*01d0*/  LDG.E.U8 R26, [R2.64] ;  /* 0x00000024021a7981 */ /* 0x000162000c1e1100 */
[----:B------:R-:W-:Y:S05]  /*01e0*/  BRA `(.L_x_18315) ;  /* 0x00000d9000007947 */ /* 0x000fea0003800000 */
.L_x_18312:
        /* <DEDUP_REMOVED lines=8> */
.L_x_18317:
[----:B------:R0:W5:Y:S01]  /*0270*/  LDG.E.U8 R26, [R2.64] ;  /* 0x00000024021a7981 */ /* 0x000162000c1e1100 */
[----:B------:R-:W-:Y:S05]  /*0280*/  BRA `(.L_x_18315) ;  /* 0x00000cf000007947 */ /* 0x000fea0003800000 */
.L_x_18316:
[----:B------:R0:W5:Y:S01]  /*0290*/  LDG.E.U16 R26, [R2.64] ;  /* 0x00000024021a7981 */ /* 0x000162000c1e1500 */
[----:B------:R-:W-:Y:S05]  /*02a0*/  BRA `(.L_x_18315) ;  /* 0x00000cd000007947 */ /* 0x000fea0003800000 */
.L_x_18311:
        /* <DEDUP_REMOVED lines=9> */
.L_x_18319:
[----:B------:R-:W2:Y:S02]  /*0340*/  LDG.E.U16 R0, [R2.64] ;  /* 0x0000002402007981 */ /* 0x000ea4000c1e1500 */
[----:B--2---:R-:W-:-:S06]  /*0350*/  HADD2.F32 R0, -RZ, R0.H0_H0 ;  /* 0x20000000ff007230 */ /* 0x004fcc0000004100 */
[----:B------:R-:W0:Y:S02]  /*0360*/  F2I.FTZ.TRUNC.NTZ R0, R0 ;  /* 0x0000000000007305 */ /* 0x000e24000021f100 */
[----:B0-----:R-:W-:Y:S01]  /*0370*/  PRMT R26, R0, 0x7610, R26 ;  /* 0x00007610001a7816 */ /* 0x001fe2000000001a */
[----:B------:R-:W-:Y:S05]  /*0380*/  BRA `(.L_x_18315) ;  /* 0x00000bf000007947 */ /* 0x000fea0003800000 */
.L_x_18318:
        /* <DEDUP_REMOVED lines=9> */
.L_x_18321:
[----:B------:R-:W2:Y:S02]  /*0420*/  LDG.E.U16 R2, [R2.64] ;  /* 0x0000002402027981 */ /* 0x000ea4000c1e1500 */
[----:B--2---:R-:W-:-:S06]  /*0430*/  HADD2.F32 R0, -RZ, R2.H0_H0 ;  /* 0x20000002ff007230 */ /* 0x004fcc0000004100 */
[----:B------:R-:W0:Y:S02]  /*0440*/  F2I.FTZ.TRUNC.NTZ R0, R0 ;  /* 0x0000000000007305 */ /* 0x000e24000021f100 */
[----:B0-----:R-:W-:Y:S01]  /*0450*/  PRMT R26, R0, 0x7610, R26 ;  /* 0x00007610001a7816 */ /* 0x001fe2000000001a */
[----:B------:R-:W-:Y:S05]  /*0460*/  BRA `(.L_x_18315) ;  /* 0x00000b1000007947 */ /* 0x000fea0003800000 */
.L_x_18320:
[----:B------:R-:W2:Y:S02]  /*0470*/  LDG.E.64 R2, [R2.64] ;  /* 0x0000002402027981 */ /* 0x000ea4000c1e1b00 */
[----:B--2---:R0:W1:Y:S01]  /*0480*/  F2I.F64.TRUNC R26, R2 ;  /* 0x00000002001a7311 */ /* 0x004062000030d100 */
[----:B------:R-:W-:Y:S05]  /*0490*/  BRA `(.L_x_18315) ;  /* 0x00000ae000007947 */ /* 0x000fea0003800000 */
.L_x_18310:
        /* <DEDUP_REMOVED lines=12> */
.L_x_18324:
[----:B------:R-:W2:Y:S02]  /*0560*/  LDG.E.64 R2, [R2.64] ;  /* 0x0000002402027981 */ /* 0x000ea4000c1e1b00 */
[----:B--2---:R0:W1:Y:S01]  /*0570*/  F2I.F64.TRUNC R26, R2 ;  /* 0x00000002001a7311 */ /* 0x004062000030d100 */
[----:B------:R-:W-:Y:S05]  /*0580*/  BRA `(.L_x_18315) ;  /* 0x000009f000007947 */ /* 0x000fea0003800000 */
.L_x_18323:
        /* <DEDUP_REMOVED lines=28> */
.L_x_18326:
        /* <DEDUP_REMOVED lines=16> */
.L_x_18325:
[----:B------:R-:W2:Y:S02]  /*0850*/  LDG.E.U16 R0, [R2.64] ;  /* 0x0000002402007981 */ /* 0x000ea4000c1e1500 */
[----:B--2---:R-:W-:-:S06]  /*0860*/  PRMT R0, RZ, 0x5410, R0 ;  /* 0x00005410ff007816 */ /* 0x004fcc0000000000 */
[----:B------:R-:W0:Y:S02]  /*0870*/  F2I.FTZ.TRUNC.NTZ R0, R0 ;  /* 0x0000000000007305 */ /* 0x000e24000021f100 */
[----:B0-----:R-:W-:Y:S01]  /*0880*/  PRMT R26, R0, 0x7610, R26 ;  /* 0x00007610001a7816 */ /* 0x001fe2000000001a */
[----:B------:R-:W-:Y:S05]  /*0890*/  BRA `(.L_x_18315) ;  /* 0x000006e000007947 */ /* 0x000fea0003800000 */
.L_x_18322:
        /* <DEDUP_REMOVED lines=10> */
.L_x_18329:
        /* <DEDUP_REMOVED lines=21> */
.L_x_18333:
[----:B------:R-:W-:Y:S05]  /*0a90*/  BSYNC B1 ;  /* 0x0000000000017941 */ /* 0x000fea0003800000 */
.L_x_18332:
[----:B------:R-:W-:Y:S01]  /*0aa0*/  LEA R3, R0, 0x3b800000, 0x17 ;  /* 0x3b80000000037811 */ /* 0x000fe200078eb8ff */
[----:B------:R-:W-:-:S05]  /*0ab0*/  IMAD.SHL.U32 R0, R2, 0x100000, RZ ;  /* 0x0010000002007824 */ /* 0x000fca00078e00ff */
[----:B------:R-:W-:Y:S02]  /*0ac0*/  LOP3.LUT R0, R3, R0, R4, 0xfe, !PT ;  /* 0x0000000003007212 */ /* 0x000fe400078efe04 */
.L_x_18331:
[----:B------:R-:W-:Y:S05]  /*0ad0*/  BSYNC B0 ;  /* 0x0000000000007941 */ /* 0x000fea0003800000 */
.L_x_18330:
[----:B------:R-:W0:Y:S02]  /*0ae0*/  F2I.FTZ.TRUNC.NTZ R0, R0 ;  /* 0x0000000000007305 */ /* 0x000e24000021f100 */
[----:B0-----:R-:W-:Y:S01]  /*0af0*/  PRMT R26, R0, 0x7610, R26 ;  /* 0x00007610001a7816 */ /* 0x001fe2000000001a */
[----:B------:R-:W-:Y:S05]  /*0b00*/  BRA `(.L_x_18315) ;  /* 0x0000047000007947 */ /* 0x000fea0003800000 */
.L_x_18328:
        /* <DEDUP_REMOVED lines=21> */
.L_x_18337:
[----:B------:R-:W-:Y:S05]  /*0c60*/  BSYNC B1 ;  /* 0x0000000000017941 */ /* 0x000fea0003800000 */
.L_x_18336:
[----:B------:R-:W-:Y:S01]  /*0c70*/  LEA R3, R0, 0x37800000, 0x17 ;  /* 0x3780000000037811 */ /* 0x000fe200078eb8ff */
[----:B------:R-:W-:-:S05]  /*0c80*/  IMAD.SHL.U32 R0, R2, 0x200000, RZ ;  /* 0x0020000002007824 */ /* 0x000fca00078e00ff */
[----:B------:R-:W-:Y:S02]  /*0c90*/  LOP3.LUT R0, R3, R0, R4, 0xfe, !PT ;  /* 0x0000000003007212 */ /* 0x000fe400078efe04 */
.L_x_18335:
[----:B------:R-:W-:Y:S05]  /*0ca0*/  BSYNC B0 ;  /* 0x0000000000007941 */ /* 0x000fea0003800000 */
.L_x_18334:
[----:B------:R-:W0:Y:S02]  /*0cb0*/  F2I.FTZ.TRUNC.NTZ R0, R0 ;  /* 0x0000000000007305 */ /* 0x000e24000021f100 */
[----:B0-----:R-:W-:Y:S01]  /*0cc0*/  PRMT R26, R0, 0x7610, R26 ;  /* 0x00007610001a7816 */ /* 0x001fe2000000001a */
[----:B------:R-:W-:Y:S05]  /*0cd0*/  BRA `(.L_x_18315) ;  /* 0x000002a000007947 */ /* 0x000fea0003800000 */
.L_x_18327:
        /* <DEDUP_REMOVED lines=14> */
.L_x_18341:
[----:B------:R-:W-:Y:S05]  /*0dc0*/  BSYNC B0 ;  /* 0x0000000000007941 */ /* 0x000fea0003800000 */
.L_x_18340:
[----:B------:R-:W0:Y:S02]  /*0dd0*/  F2I.FTZ.TRUNC.NTZ R0, R0 ;  /* 0x0000000000007305 */ /* 0x000e24000021f100 */
[----:B0-----:R-:W-:Y:S01]  /*0de0*/  PRMT R26, R0, 0x7610, R26 ;  /* 0x00007610001a7816 */ /* 0x001fe2000000001a */
[----:B------:R-:W-:Y:S05]  /*0df0*/  BRA `(.L_x_18315) ;  /* 0x0000018000007947 */ /* 0x000fea0003800000 */
.L_x_18314:
        /* <DEDUP_REMOVED lines=21> */
.L_x_18339:
[----:B------:R0:W5:Y:S01]  /*0f50*/  LDG.E.U8 R26, [R2.64] ;  /* 0x00000024021a7981 */ /* 0x000162000c1e1100 */
[----:B------:R-:W-:Y:S05]  /*0f60*/  BRA `(.L_x_18315) ;  /* 0x0000001000007947 */ /* 0x000fea0003800000 */
.L_x_18338:
[----:B------:R0:W5:Y:S02]  /*0f70*/  LDG.E.U8 R26, [R2.64] ;  /* 0x00000024021a7981 */ /* 0x000164000c1e1100 */
.L_x_18315:
[----:B------:R-:W2:Y:S02]  /*0f80*/  S2R R18, SR_TID.X ;  /* 0x0000000000127919 */ /* 0x000ea40000002100 */
[----:B--2---:R-:W-:Y:S02]  /*0f90*/  IADD3 R18, R18, 0x80, RZ ;  /* 0x0000008012127810 */ /* 0x004fe40007ffe0ff */
.L_x_18309:
[----:B-1----:R-:W-:Y:S05]  /*0fa0*/  BSYNC B6 ;  /* 0x0000000000067941 */ /* 0x002fea0003800000 */
.L_x_18308:
        /* <DEDUP_REMOVED lines=21> */
.L_x_18347:
[----:B------:R0:W5:Y:S01]  /*1100*/  LDG.E.U8 R19, [R2.64] ;  /* 0x0000002402137981 */ /* 0x000162000c1e1100 */
[----:B------:R-:W-:Y:S05]  /*1110*/  BRA `(.L_x_18349) ;  /* 0x00000d8000007947 */ /* 0x000fea0003800000 */
.L_x_18346:
        /* <DEDUP_REMOVED lines=8> */
.L_x_18351:
[----:B------:R0:W5:Y:S01]  /*11a0*/  LDG.E.U8 R19, [R2.64] ;  /* 0x0000002402137981 */ /* 0x000162000c1e1100 */
[----:B------:R-:W-:Y:S05]  /*11b0*/  BRA `(.L_x_18349) ;  /* 0x00000ce000007947 */ /* 0x000fea0003800000 */
.L_x_18350:
[----:B------:R0:W5:Y:S01]  /*11c0*/  LDG.E.U16 R19, [R2.64] ;  /* 0x0000002402137981 */ /* 0x000162000c1e1500 */
[----:B------:R-:W-:Y:S05]  /*11d0*/  BRA `(.L_x_18349) ;  /* 0x00000cc000007947 */ /* 0x000fea0003800000 */
.L_x_18345:
        /* <DEDUP_REMOVED lines=9> */
.L_x_18353:
[----:B------:R-:W2:Y:S02]  /*1270*/  LDG.E.U16 R0, [R2.64] ;  /* 0x0000002402007981 */ /* 0x000ea4000c1e1500 */
[----:B--2---:R-:W-:-:S06]  /*1280*/  HADD2.F32 R0, -RZ, R0.H0_H0 ;  /* 0x20000000ff007230 */ /* 0x004fcc0000004100 */
[----:B------:R-:W0:Y:S02]  /*1290*/  F2I.FTZ.TRUNC.NTZ R0, R0 ;  /* 0x0000000000007305 */ /* 0x000e24000021f100 */
[----:B0-----:R-:W-:Y:S01]  /*12a0*/  PRMT R19, R0, 0x7610, R19 ;  /* 0x0000761000137816 */ /* 0x001fe20000000013 */
[----:B------:R-:W-:Y:S05]  /*12b0*/  BRA `(.L_x_18349) ;  /* 0x00000be000007947 */ /* 0x000fea0003800000 */
.L_x_18352:
        /* <DEDUP_REMOVED lines=9> */
.L_x_18355:
[----:B------:R-:W2:Y:S02]  /*1350*/  LDG.E.U16 R2, [R2.64] ;  /* 0x0000002402027981 */ /* 0x000ea4000c1e1500 */
[----:B--2---:R-:W-:-:S06]  /*1360*/  HADD2.F32 R0, -RZ, R2.H0_H0 ;  /* 0x20000002ff007230 */ /* 0x004fcc0000004100 */
[----:B------:R-:W0:Y:S02]  /*1370*/  F2I.FTZ.TRUNC.NTZ R0, R0 ;  /* 0x0000000000007305 */ /* 0x000e24000021f100 */
[----:B0-----:R-:W-:Y:S01]  /*1380*/  PRMT R19, R0, 0x7610, R19 ;  /* 0x0000761000137816 */ /* 0x001fe20000000013 */
[----:B------:R-:W-:Y:S05]  /*1390*/  BRA `(.L_x_18349) ;  /* 0x00000b0000007947 */ /* 0x000fea0003800000 */
.L_x_18354:
[----:B------:R-:W2:Y:S02]  /*13a0*/  LDG.E.64 R2, [R2.64] ;  /* 0x0000002402027981 */ /* 0x000ea4000c1e1b00 */
[----:B--2---:R0:W1:Y:S01]  /*13b0*/  F2I.F64.TRUNC R19, R2 ;  /* 0x0000000200137311 */ /* 0x004062000030d100 */
[----:B------:R-:W-:Y:S05]  /*13c0*/  BRA `(.L_x_18349) ;  /* 0x00000ad000007947 */ /* 0x000fea0003800000 */
.L_x_18344:
        /* <DEDUP_REMOVED lines=12> */
.L_x_18358:
[----:B------:R-:W2:Y:S02]  /*1490*/  LDG.E.64 R2, [R2.64] ;  /* 0x0000002402027981 */ /* 0x000ea4000c1e1b00 */
[----:B--2---:R0:W1:Y:S01]  /*14a0*/  F2I.F64.TRUNC R19, R2 ;  /* 0x0000000200137311 */ /* 0x004062000030d100 */
[----:B------:R-:W-:Y:S05]  /*14b0*/  BRA `(.L_x_18349) ;  /* 0x000009e000007947 */ /* 0x000fea0003800000 */
.L_x_18357:
        /* <DEDUP_REMOVED lines=28> */
.L_x_18360:
        /* <DEDUP_REMOVED lines=15> */
.L_x_18359:
[----:B------:R-:W2:Y:S02]  /*1770*/  LDG.E.U16 R0, [R2.64] ;  /* 0x0000002402007981 */ /* 0x000ea4000c1e1500 */
[----:B--2---:R-:W-:-:S06]  /*1780*/  PRMT R0, RZ, 0x5410, R0 ;  /* 0x00005410ff007816 */ /* 0x004fcc0000000000 */
[----:B------:R-:W0:Y:S02]  /*1790*/  F2I.FTZ.TRUNC.NTZ R0, R0 ;  /* 0x0000000000007305 */ /* 0x000e24000021f100 */
[----:B0-----:R-:W-:Y:S01]  /*17a0*/  PRMT R19, R0, 0x7610, R19 ;  /* 0x0000761000137816 */ /* 0x001fe20000000013 */
[----:B------:R-:W-:Y:S05]  /*17b0*/  BRA `(.L_x_18349) ;  /* 0x000006e000007947 */ /* 0x000fea0003800000 */
.L_x_18356:
        /* <DEDUP_REMOVED lines=10> */
.L_x_18363:
        /* <DEDUP_REMOVED lines=21> */
.L_x_18367:
[----:B------:R-:W-:Y:S05]  /*19b0*/  BSYNC B1 ;  /* 0x0000000000017941 */ /* 0x000fea0003800000 */
.L_x_18366:
[----:B------:R-:W-:Y:S01]  /*19c0*/  LEA R3, R0, 0x3b800000, 0x17 ;  /* 0x3b80000000037811 */ /* 0x000fe200078eb8ff */
[----:B------:R-:W-:-:S05]  /*19d0*/  IMAD.SHL.U32 R0, R2, 0x100000, RZ ;  /* 0x0010000002007824 */ /* 0x000fca00078e00ff */
[----:B------:R-:W-:Y:S02]  /*19e0*/  LOP3.LUT R0, R3, R0, R4, 0xfe, !PT ;  /* 0x0000000003007212 */ /* 0x000fe400078efe04 */
.L_x_18365:
[----:B------:R-:W-:Y:S05]  /*19f0*/  BSYNC B0 ;  /* 0x0000000000007941 */ /* 0x000fea0003800000 */
.L_x_18364:
[----:B------:R-:W0:Y:S02]  /*1a00*/  F2I.FTZ.TRUNC.NTZ R0, R0 ;  /* 0x0000000000007305 */ /* 0x000e24000021f100 */
[----:B0-----:R-:W-:Y:S01]  /*1a10*/  PRMT R19, R0, 0x7610, R19 ;  /* 0x0000761000137816 */ /* 0x001fe20000000013 */
[----:B------:R-:W-:Y:S05]  /*1a20*/  BRA `(.L_x_18349) ;  /* 0x0000047000007947 */ /* 0x000fea0003800000 */
.L_x_18362:
        /* <DEDUP_REMOVED lines=21> */
.L_x_18371:
[----:B------:R-:W-:Y:S05]  /*1b80*/  BSYNC B1 ;  /* 0x0000000000017941 */ /* 0x000fea0003800000 */
.L_x_18370:
[----:B------:R-:W-:Y:S01]  /*1b90*/  LEA R3, R0, 0x37800000, 0x17 ;  /* 0x3780000000037811 */ /* 0x000fe200078eb8ff */
[----:B------:R-:W-:-:S05]  /*1ba0*/  IMAD.SHL.U32 R0, R2, 0x200000, RZ ;  /* 0x0020000002007824 */ /* 0x000fca00078e00ff */
[----:B------:R-:W-:Y:S02]  /*1bb0*/  LOP3.LUT R0, R3, R0, R4, 0xfe, !PT ;  /* 0x0000000003007212 */ /* 0x000fe400078efe04 */
.L_x_18369:
[----:B------:R-:W-:Y:S05]  /*1bc0*/  BSYNC B0 ;  /* 0x0000000000007941 */ /* 0x000fea0003800000 */
.L_x_18368:
[----:B------:R-:W0:Y:S02]  /*1bd0*/  F2I.FTZ.TRUNC.NTZ R0, R0 ;  /* 0x0000000000007305 */ /* 0x000e24000021f100 */
[----:B0-----:R-:W-:Y:S01]  /*1be0*/  PRMT R19, R0, 0x7610, R19 ;  /* 0x0000761000137816 */ /* 0x001fe20000000013 */
[----:B------:R-:W-:Y:S05]  /*1bf0*/  BRA `(.L_x_18349) ;  /* 0x000002a000007947 */ /* 0x000fea0003800000 */
.L_x_18361:
        /* <DEDUP_REMOVED lines=14> */
.L_x_18375:
[----:B------:R-:W-:Y:S05]  /*1ce0*/  BSYNC B0 ;  /* 0x0000000000007941 */ /* 0x000fea0003800000 */
.L_x_18374:
[----:B------:R-:W0:Y:S02]  /*1cf0*/  F2I.FTZ.TRUNC.NTZ R0, R0 ;  /* 0x0000000000007305 */ /* 0x000e24000021f100 */
[----:B0-----:R-:W-:Y:S01]  /*1d00*/  PRMT R19, R0, 0x7610, R19 ;  /* 0x0000761000137816 */ /* 0x001fe20000000013 */
[----:B------:R-:W-:Y:S05]  /*1d10*/  BRA `(.L_x_18349) ;  /* 0x0000018000007947 */ /* 0x000fea0003800000 */
.L_x_18348:
        /* <DEDUP_REMOVED lines=21> */
.L_x_18373:
[----:B------:R0:W5:Y:S01]  /*1e70*/  LDG.E.U8 R19, [R2.64] ;  /* 0x0000002402137981 */ /* 0x000162000c1e1100 */
[----:B------:R-:W-:Y:S05]  /*1e80*/  BRA `(.L_x_18349) ;  /* 0x0000001000007947 */ /* 0x000fea0003800000 */
.L_x_18372:
[----:B------:R0:W5:Y:S02]  /*1e90*/  LDG.E.U8 R19, [R2.64] ;  /* 0x0000002402137981 */ /* 0x000164000c1e1100 */
.L_x_18349:
[----:B------:R-:W-:-:S03]  /*1ea0*/  IADD3 R18, R18, 0x80, RZ ;  /* 0x0000008012127810 */ /* 0x000fc60007ffe0ff */
.L_x_18343:
[----:B------:R-:W-:Y:S05]  /*1eb0*/  BSYNC B6 ;  /* 0x0000000000067941 */ /* 0x000fea0003800000 */
.L_x_18342:
        /* <DEDUP_REMOVED lines=23> */
.L_x_18381:
[----:B------:R0:W5:Y:S01]  /*2030*/  LDG.E.U8 R23, [R2.64] ;  /* 0x0000002402177981 */ /* 0x000162000c1e1100 */
[----:B------:R-:W-:Y:S05]  /*2040*/  BRA `(.L_x_18383) ;  /* 0x00000d8000007947 */ /* 0x000fea0003800000 */
.L_x_18380:
        /* <DEDUP_REMOVED lines=8> */
.L_x_18385:
[----:B------:R0:W5:Y:S01]  /*20d0*/  LDG.E.U8 R23, [R2.64] ;  /* 0x0000002402177981 */ /* 0x000162000c1e1100 */
[----:B------:R-:W-:Y:S05]  /*20e0*/  BRA `(.L_x_18383) ;  /* 0x00000ce000007947 */ /* 0x000fea0003800000 */
.L_x_18384:
[----:B------:R0:W5:Y:S01]  /*20f0*/  LDG.E.U16 R23, [R2.64] ;  /* 0x0000002402177981 */ /* 0x000162000c1e1500 */
[----:B------:R-:W-:Y:S05]  /*2100*/  BRA `(.L_x_18383) ;  /* 0x00000cc000007947 */ /* 0x000fea0003800000 */
.L_x_18379:
        /* <DEDUP_REMOVED lines=9> */
.L_x_18387:
[----:B------:R-:W2:Y:S02]  /*21a0*/  LDG.E.U16 R0, [R2.64] ;  /* 0x0000002402007981 */ /* 0x000ea4000c1e1500 */
[----:B--2---:R-:W-:-:S06]  /*21b0*/  HADD2.F32 R0, -RZ, R0.H0_H0 ;  /* 0x20000000ff007230 */ /* 0x004fcc0000004100 */
[----:B------:R-:W0:Y:S02]  /*21c0*/  F2I.FTZ.TRUNC.NTZ R0, R0 ;  /* 0x0000000000007305 */ /* 0x000e24000021f100 */
[----:B0-----:R-:W-:Y:S01]  /*21d0*/  PRMT R23, R0, 0x7610, R23 ;  /* 0x0000761000177816 */ /* 0x001fe20000000017 */
[----:B------:R-:W-:Y:S05]  /*21e0*/  BRA `(.L_x_18383) ;  /* 0x00000be000007947 */ /* 0x000fea0003800000 */
.L_x_18386:
        /* <DEDUP_REMOVED lines=9> */
.L_x_18389:
[----:B------:R-:W2:Y:S02]  /*2280*/  LDG.E.U16 R2, [R2.64] ;  /* 0x0000002402027981 */ /* 0x000ea4000c1e1500 */
[----:B--2---:R-:W-:-:S06]  /*2290*/  HADD2.F32 R0, -RZ, R2.H0_H0 ;  /* 0x20000002ff007230 */ /* 0x004fcc0000004100 */
[----:B------:R-:W0:Y:S02]  /*22a0*/  F2I.FTZ.TRUNC.NTZ R0, R0 ;  /* 0x0000000000007305 */ /* 0x000e24000021f100 */
[----:B0-----:R-:W-:Y:S01]  /*22b0*/  PRMT R23, R0, 0x7610, R23 ;  /* 0x0000761000177816 */ /* 0x001fe20000000017 */
[----:B------:R-:W-:Y:S05]  /*22c0*/  BRA `(.L_x_18383) ;  /* 0x00000b0000007947 */ /* 0x000fea0003800000 */
.L_x_18388:
[----:B------:R-:W2:Y:S02]  /*22d0*/  LDG.E.64 R2, [R2.64] ;  /* 0x0000002402027981 */ /* 0x000ea4000c1e1b00 */
[----:B--2---:R0:W2:Y:S01]  /*22e0*/  F2I.F64.TRUNC R23, R2 ;  /* 0x0000000200177311 */ /* 0x0040a2000030d100 */
[----:B------:R-:W-:Y:S05]  /*22f0*/  BRA `(.L_x_18383) ;  /* 0x00000ad000007947 */ /* 0x000fea0003800000 */
.L_x_18378:
        /* <DEDUP_REMOVED lines=12> */
.L_x_18392:
[----:B------:R-:W2:Y:S02]  /*23c0*/  LDG.E.64 R2, [R2.64] ;  /* 0x0000002402027981 */ /* 0x000ea4000c1e1b00 */
[----:B--2---:R0:W2:Y:S01]  /*23d0*/  F2I.F64.TRUNC R23, R2 ;  /* 0x0000000200177311 */ /* 0x0040a2000030d100 */
[----:B------:R-:W-:Y:S05]  /*23e0*/  BRA `(.L_x_18383) ;  /* 0x000009e000007947 */ /* 0x000fea0003800000 */
.L_x_18391:
        /* <DEDUP_REMOVED lines=28> */
.L_x_18394:
        /* <DEDUP_REMOVED lines=15> */
.L_x_18393:
[----:B------:R-:W2:Y:S02]  /*26a0*/  LDG.E.U16 R0, [R2.64] ;  /* 0x0000002402007981 */ /* 0x000ea4000c1e1500 */
[----:B--2---:R-:W-:-:S06]  /*26b0*/  PRMT R0, RZ, 0x5410, R0 ;  /* 0x00005410ff007816 */ /* 0x004fcc0000000000 */
[----:B------:R-:W0:Y:S02]  /*26c0*/  F2I.FTZ.TRUNC.NTZ R0, R0 ;  /* 0x0000000000007305 */ /* 0x000e24000021f100 */
[----:B0-----:R-:W-:Y:S01]  /*26d0*/  PRMT R23, R0, 0x7610, R23 ;  /* 0x0000761000177816 */ /* 0x001fe20000000017 */
[----:B------:R-:W-:Y:S05]  /*26e0*/  BRA `(.L_x_18383) ;  /* 0x000006e000007947 */ /* 0x000fea0003800000 */
.L_x_18390:
        /* <DEDUP_REMOVED lines=10> */
.L_x_18397:
        /* <DEDUP_REMOVED lines=21> */
.L_x_18401:
[----:B------:R-:W-:Y:S05]  /*28e0*/  BSYNC B1 ;  /* 0x0000000000017941 */ /* 0x000fea0003800000 */
.L_x_18400:
[----:B------:R-:W-:Y:S01]  /*28f0*/  LEA R3, R0, 0x3b800000, 0x17 ;  /* 0x3b80000000037811 */ /* 0x000fe200078eb8ff */
[----:B------:R-:W-:-:S05]  /*2900*/  IMAD.SHL.U32 R0, R2, 0x100000, RZ ;  /* 0x0010000002007824 */ /* 0x000fca00078e00ff */
[----:B------:R-:W-:Y:S02]  /*2910*/  LOP3.LUT R0, R3, R0, R4, 0xfe, !PT ;  /* 0x0000000003007212 */ /* 0x000fe400078efe04 */
.L_x_18399:
[----:B------:R-:W-:Y:S05]  /*2920*/  BSYNC B0 ;  /* 0x0000000000007941 */ /* 0x000fea0003800000 */
.L_x_18398:
[----:B------:R-:W0:Y:S02]  /*2930*/  F2I.FTZ.TRUNC.NTZ R0, R0 ;  /* 0x0000000000007305 */ /* 0x000e24000021f100 */
[----:B0-----:R-:W-:Y:S01]  /*2940*/  PRMT R23, R0, 0x7610, R23 ;  /* 0x0000761000177816 */ /* 0x001fe20000000017 */
[----:B------:R-:W-:Y:S05]  /*2950*/  BRA `(.L_x_18383) ;  /* 0x0000047000007947 */ /* 0x000fea0003800000 */
.L_x_18396:
        /* <DEDUP_REMOVED lines=21> */
.L_x_18405:
[----:B------:R-:W-:Y:S05]  /*2ab0*/  BSYNC B1 ;  /* 0x0000000000017941 */ /* 0x000fea0003800000 */
.L_x_18404:
[----:B------:R-:W-:Y:S01]  /*2ac0*/  LEA R3, R0, 0x37800000, 0x17 ;  /* 0x3780000000037811 */ /* 0x000fe200078eb8ff */
[----:B------:R-:W-:-:S05]  /*2ad0*/  IMAD.SHL.U32 R0, R2, 0x200000, RZ ;  /* 0x0020000002007824 */ /* 0x000fca00078e00ff */
[----:B------:R-:W-:Y:S02]  /*2ae0*/  LOP3.LUT R0, R3, R0, R4, 0xfe, !PT ;  /* 0x0000000003007212 */ /* 0x000fe400078efe04 */
.L_x_18403:
[----:B------:R-:W-:Y:S05]  /*2af0*/  BSYNC B0 ;  /* 0x0000000000007941 */ /* 0x000fea0003800000 */
.L_x_18402:
[----:B------:R-:W0:Y:S02]  /*2b00*/  F2I.FTZ.TRUNC.NTZ R0, R0 ;  /* 0x0000000000007305 */ /* 0x000e24000021f100 */
[----:B0-----:R-:W-:Y:S01]  /*2b10*/  PRMT R23, R0, 0x7610, R23 ;  /* 0x0000761000177816 */ /* 0x001fe20000000017 */
[----:B------:R-:W-:Y:S05]  /*2b20*/  BRA `(.L_x_18383) ;  /* 0x000002a000007947 */ /* 0x000fea0003800000 */
.L_x_18395:
        /* <DEDUP_REMOVED lines=14> */
.L_x_18409:
[----:B------:R-:W-:Y:S05]  /*2c10*/  BSYNC B0 ;  /* 0x0000000000007941 */ /* 0x000fea0003800000 */
.L_x_18408:
[----:B------:R-:W0:Y:S02]  /*2c20*/  F2I.FTZ.TRUNC.NTZ R0, R0 ;  /* 0x0000000000007305 */ /* 0x000e24000021f100 */
[----:B0-----:R-:W-:Y:S01]  /*2c30*/  PRMT R23, R0, 0x7610, R23 ;  /* 0x0000761000177816 */ /* 0x001fe20000000017 */
[----:B------:R-:W-:Y:S05]  /*2c40*/  BRA `(.L_x_18383) ;  /* 0x0000018000007947 */ /* 0x000fea0003800000 */
.L_x_18382:
        /* <DEDUP_REMOVED lines=21> */
.L_x_18407:
[----:B------:R0:W5:Y:S01]  /*2da0*/  LDG.E.U8 R23, [R2.64] ;  /* 0x0000002402177981 */ /* 0x000162000c1e1100 */
[----:B------:R-:W-:Y:S05]  /*2db0*/  BRA `(.L_x_18383) ;  /* 0x0000001000007947 */ /* 0x000fea0003800000 */
.L_x_18406:
[----:B------:R0:W5:Y:S02]  /*2dc0*/  LDG.E.U8 R23, [R2.64] ;  /* 0x0000002402177981 */ /* 0x000164000c1e1100 */
.L_x_18383:
[----:B------:R-:W-:-:S03]  /*2dd0*/  IADD3 R18, R18, 0x80, RZ ;  /* 0x0000008012127810 */ /* 0x000fc60007ffe0ff */
.L_x_18377:
[----:B------:R-:W-:Y:S05]  /*2de0*/  BSYNC B6 ;  /* 0x0000000000067941 */ /* 0x000fea0003800000 */
.L_x_18376:
[----:B------:R-:W3:Y:S01]  /*2df0*/  LDC.U8 R25, c[0x0][0x165] ;  /* 0x00005940ff197b82 */ /* 0x000ee20000000000 */
        /* <DEDUP_REMOVED lines=20> */
.L_x_18415:
[----:B------:R0:W5:Y:S01]  /*2f40*/  LDG.E.U8 R24, [R2.64] ;  /* 0x0000002402187981 */ /* 0x000162000c1e1100 */
[----:B------:R-:W-:Y:S05]  /*2f50*/  BRA `(.L_x_18411) ;  /* 0x00000d7000007947 */ /* 0x000fea0003800000 */
.L_x_18414:
        /* <DEDUP_REMOVED lines=8> */
.L_x_18418:
[----:B------:R0:W5:Y:S01]  /*2fe0*/  LDG.E.U8 R24, [R2.64] ;  /* 0x0000002402187981 */ /* 0x000162000c1e1100 */
[----:B------:R-:W-:Y:S05]  /*2ff0*/  BRA `(.L_x_18411) ;  /* 0x00000cd000007947 */ /* 0x000fea0003800000 */
.L_x_18417:
[----:B------:R0:W5:Y:S01]  /*3000*/  LDG.E.U16 R24, [R2.64] ;  /* 0x0000002402187981 */ /* 0x000162000c1e1500 */
[----:B------:R-:W-:Y:S05]  /*3010*/  BRA `(.L_x_18411) ;  /* 0x00000cb000007947 */ /* 0x000fea0003800000 */
.L_x_18413:
        /* <DEDUP_REMOVED lines=9> */
.L_x_18420:
[----:B------:R-:W4:Y:S02]  /*30b0*/  LDG.E.U16 R0, [R2.64] ;  /* 0x0000002402007981 */ /* 0x000f24000c1e1500 */
[----:B----4-:R-:W-:-:S06]  /*30c0*/  HADD2.F32 R0, -RZ, R0.H0_H0 ;  /* 0x20000000ff007230 */ /* 0x010fcc0000004100 */
[----:B------:R-:W0:Y:S02]  /*30d0*/  F2I.FTZ.TRUNC.NTZ R0, R0 ;  /* 0x0000000000007305 */ /* 0x000e24000021f100 */
[----:B0-----:R-:W-:Y:S01]  /*30e0*/  PRMT R24, R0, 0x7610, R24 ;  /* 0x0000761000187816 */ /* 0x001fe20000000018 */
[----:B------:R-:W-:Y:S05]  /*30f0*/  BRA `(.L_x_18411) ;  /* 0x00000bd000007947 */ /* 0x000fea0003800000 */
.L_x_18419:
        /* <DEDUP_REMOVED lines=9> */
.L_x_18422:
[----:B------:R-:W4:Y:S02]  /*3190*/  LDG.E.U16 R2, [R2.64] ;  /* 0x0000002402027981 */ /* 0x000f24000c1e1500 */
[----:B----4-:R-:W-:-:S06]  /*31a0*/  HADD2.F32 R0, -RZ, R2.H0_H0 ;  /* 0x20000002ff007230 */ /* 0x010fcc0000004100 */
[----:B------:R-:W0:Y:S02]  /*31b0*/  F2I.FTZ.TRUNC.NTZ R0, R0 ;  /* 0x0000000000007305 */ /* 0x000e24000021f100 */
[----:B0-----:R-:W-:Y:S01]  /*31c0*/  PRMT R24, R0, 0x7610, R24 ;  /* 0x0000761000187816 */ /* 0x001fe20000000018 */
[----:B------:R-:W-:Y:S05]  /*31d0*/  BRA `(.L_x_18411) ;  /* 0x00000af000007947 */ /* 0x000fea0003800000 */
.L_x_18421:
[----:B------:R-:W4:Y:S02]  /*31e0*/  LDG.E.64 R2, [R2.64] ;  /* 0x0000002402027981 */ /* 0x000f24000c1e1b00 */
[----:B----4-:R0:W4:Y:S01]  /*31f0*/  F2I.F64.TRUNC R24, R2 ;  /* 0x0000000200187311 */ /* 0x010122000030d100 */
[----:B------:R-:W-:Y:S05]  /*3200*/  BRA `(.L_x_18411) ;  /* 0x00000ac000007947 */ /* 0x000fea0003800000 */
.L_x_18412:
        /* <DEDUP_REMOVED lines=12> */
.L_x_18425:
[----:B------:R-:W4:Y:S02]  /*32d0*/  LDG.E.64 R2, [R2.64] ;  /* 0x0000002402027981 */ /* 0x000f24000c1e1b00 */
[----:B----4-:R0:W4:Y:S01]  /*32e0*/  F2I.F64.TRUNC R24, R2 ;  /* 0x0000000200187311 */ /* 0x010122000030d100 */
[----:B------:R-:W-:Y:S05]  /*32f0*/  BRA `(.L_x_18411) ;  /* 0x000009d000007947 */ /* 0x000fea0003800000 */
.L_x_18424:
        /* <DEDUP_REMOVED lines=28> */
.L_x_18427:
[----:B------:R-:W4:Y:S02]  /*34c0*/  LDG.E.U8 R2, [R2.64] ;  /* 0x0000002402027981 */ /* 0x000f24000c1e1100 */
        /* <DEDUP_REMOVED lines=14> */
.L_x_18426:
[----:B------:R-:W4:Y:S02]  /*35b0*/  LDG.E.U16 R0, [R2.64] ;  /* 0x0000002402007981 */ /* 0x000f24000c1e1500 */
[----:B----4-:R-:W-:-:S06]  /*35c0*/  PRMT R0, RZ, 0x5410, R0 ;  /* 0x00005410ff007816 */ /* 0x010fcc0000000000 */
[----:B------:R-:W0:Y:S02]  /*35d0*/  F2I.FTZ.TRUNC.NTZ R0, R0 ;  /* 0x0000000000007305 */ /* 0x000e24000021f100 */
[----:B0-----:R-:W-:Y:S01]  /*35e0*/  PRMT R24, R0, 0x7610, R24 ;  /* 0x0000761000187816 */ /* 0x001fe20000000018 */
[----:B------:R-:W-:Y:S05]  /*35f0*/  BRA `(.L_x_18411) ;  /* 0x000006d000007947 */ /* 0x000fea0003800000 */
.L_x_18423:
        /* <DEDUP_REMOVED lines=10> */
.L_x_18430:
        /* <DEDUP_REMOVED lines=21> */
.L_x_18434:
[----:B------:R-:W-:Y:S05]  /*37f0*/  BSYNC B1 ;  /* 0x0000000000017941 */ /* 0x000fea0003800000 */
.L_x_18433:
[----:B------:R-:W-:Y:S01]  /*3800*/  LEA R3, R0, 0x3b800000, 0x17 ;  /* 0x3b80000000037811 */ /* 0x000fe200078eb8ff */
[----:B------:R-:W-:-:S05]  /*3810*/  IMAD.SHL.U32 R0, R2, 0x100000, RZ ;  /* 0x0010000002007824 */ /* 0x000fca00078e00ff */
[----:B------:R-:W-:Y:S02]  /*3820*/  LOP3.LUT R0, R3, R0, R4, 0xfe, !PT ;  /* 0x0000000003007212 */ /* 0x000fe400078efe04 */
.L_x_18432:
[----:B------:R-:W-:Y:S05]  /*3830*/  BSYNC B0 ;  /* 0x0000000000007941 */ /* 0x000fea0003800000 */
.L_x_18431:
[----:B------:R-:W0:Y:S02]  /*3840*/  F2I.FTZ.TRUNC.NTZ R0, R0 ;  /* 0x0000000000007305 */ /* 0x000e24000021f100 */
[----:B0-----:R-:W-:Y:S01]  /*3850*/  PRMT R24, R0, 0x7610, R24 ;  /* 0x0000761000187816 */ /* 0x001fe20000000018 */
[----:B------:R-:W-:Y:S05]  /*3860*/  BRA `(.L_x_18411) ;  /* 0x0000046000007947 */ /* 0x000fea0003800000 */
.L_x_18429:
        /* <DEDUP_REMOVED lines=21> */
.L_x_18438:
[----:B------:R-:W-:Y:S05]  /*39c0*/  BSYNC B1 ;  /* 0x0000000000017941 */ /* 0x000fea0003800000 */
.L_x_18437:
[----:B------:R-:W-:Y:S01]  /*39d0*/  LEA R3, R0, 0x37800000, 0x17 ;  /* 0x3780000000037811 */ /* 0x000fe200078eb8ff */
[----:B------:R-:W-:-:S05]  /*39e0*/  IMAD.SHL.U32 R0, R2, 0x200000, RZ ;  /* 0x0020000002007824 */ /* 0x000fca00078e00ff */
[----:B------:R-:W-:Y:S02]  /*39f0*/  LOP3.LUT R0, R3, R0, R4, 0xfe, !PT ;  /* 0x0000000003007212 */ /* 0x000fe400078efe04 */
.L_x_18436:
[----:B------:R-:W-:Y:S05]  /*3a00*/  BSYNC B0 ;  /* 0x0000000000007941 */ /* 0x000fea0003800000 */
.L_x_18435:
[----:B------:R-:W0:Y:S02]  /*3a10*/  F2I.FTZ.TRUNC.NTZ R0, R0 ;  /* 0x0000000000007305 */ /* 0x000e24000021f100 */
[----:B0-----:R-:W-:Y:S01]  /*3a20*/  PRMT R24, R0, 0x7610, R24 ;  /* 0x0000761000187816 */ /* 0x001fe20000000018 */
[----:B------:R-:W-:Y:S05]  /*3a30*/  BRA `(.L_x_18411) ;  /* 0x0000029000007947 */ /* 0x000fea0003800000 */
.L_x_18428:
        /* <DEDUP_REMOVED lines=14> */
.L_x_18442:
[----:B------:R-:W-:Y:S05]  /*3b20*/  BSYNC B0 ;  /* 0x0000000000007941 */ /* 0x000fea0003800000 */
.L_x_18441:
[----:B------:R-:W0:Y:S02]  /*3b30*/  F2I.FTZ.TRUNC.NTZ R0, R0 ;  /* 0x0000000000007305 */ /* 0x000e24000021f100 */
[----:B0-----:R-:W-:Y:S01]  /*3b40*/  PRMT R24, R0, 0x7610, R24 ;  /* 0x0000761000187816 */ /* 0x001fe20000000018 */
[----:B------:R-:W-:Y:S05]  /*3b50*/  BRA `(.L_x_18411) ;  /* 0x0000017000007947 */ /* 0x000fea0003800000 */
.L_x_18416:
        /* <DEDUP_REMOVED lines=19> */
[----:B------:R-:W-:Y:S05]  /*3c90*/  BRA `(.L_x_18411) ;  /* 0x0000003000007947 */ /* 0x000fea0003800000 */
.L_x_18440:
[----:B------:R0:W5:Y:S01]  /*3ca0*/  LDG.E.U8 R24, [R2.64] ;  /* 0x0000002402187981 */ /* 0x000162000c1e1100 */
[----:B------:R-:W-:Y:S05]  /*3cb0*/  BRA `(.L_x_18411) ;  /* 0x0000001000007947 */ /* 0x000fea0003800000 */
.L_x_18439:
[----:B------:R0:W5:Y:S02]  /*3cc0*/  LDG.E.U8 R24, [R2.64] ;  /* 0x0000002402187981 */ /* 0x000164000c1e1100 */
.L_x_18411:
[----:B------:R-:W-:Y:S05]  /*3cd0*/  BSYNC B6 ;  /* 0x0000000000067941 */ /* 0x000fea0003800000 */
.L_x_18410:
        /* <DEDUP_REMOVED lines=10> */
[----:B---3--:R-:W-:Y:S01]  /*3d80*/  PRMT R0, R25, 0x8880, RZ ;  /* 0x0000888019007816 */ /* 0x008fe200000000ff */
[----:B------:R-:W-:Y:S05]  /*3d90*/  @P2 BRA `(.L_x_18444) ;  /* 0x000001c000002947 */ /* 0x000fea0003800000 */
[-C--:B----4-:R-:W-:Y:S02]  /*3da0*/  IABS R3, R0.reuse ;  /* 0x0000000000037213 */ /* 0x090fe40000000000 */
[----:B-----5:R-:W-:Y:S02]  /*3db0*/  LOP3.LUT R26, R26, 0xffff, RZ, 0xc0, !PT ;  /* 0x0000ffff1a1a7812 */ /* 0x020fe400078ec0ff */
[----:B------:R-:W0:Y:S01]  /*3dc0*/  I2F.RP R6, R3 ;  /* 0x0000000300067306 */ /* 0x000e220000209400 */
[----:B------:R-:W-:-:S02]  /*3dd0*/  IABS R10, R0 ;  /* 0x00000000000a7213 */ /* 0x000fc40000000000 */
[----:B------:R-:W-:-:S05]  /*3de0*/  PRMT R7, R26, 0x8880, RZ ;  /* 0x000088801a077816 */ /* 0x000fca00000000ff */
[----:B0-----:R-:W0:Y:S02]  /*3df0*/  MUFU.RCP R6, R6 ;  /* 0x0000000600067308 */ /* 0x001e240000001000 */
[----:B0-----:R-:W-:Y:S01]  /*3e00*/  IADD3 R4, R6, 0xffffffe, RZ ;  /* 0x0ffffffe06047810 */ /* 0x001fe20007ffe0ff */
[----:B------:R-:W-:-:S05]  /*3e10*/  IMAD.MOV R6, RZ, RZ, -R10 ;  /* 0x000000ffff067224 */ /* 0x000fca00078e0a0a */
        /* <DEDUP_REMOVED lines=8> */
[----:B------:R-:W-:-:S04]  /*3ea0*/  IMAD.MOV.U32 R5, RZ, RZ, R8 ;  /* 0x000000ffff057224 */ /* 0x000fc800078e0008 */
        /* <DEDUP_REMOVED lines=11> */
.L_x_18444:
[----:B----4-:R-:W-:Y:S05]  /*3f60*/  BSYNC B0 ;  /* 0x0000000000007941 */ /* 0x010fea0003800000 */
.L_x_18443:
[----:B------:R-:W-:Y:S01]  /*3f70*/  BSSY B0, `(.L_x_18445) ;  /* 0x000001e000007945 */ /* 0x000fe20003800000 */
[----:B------:R-:W-:Y:S05]  /*3f80*/  @P3 BRA `(.L_x_18446) ;  /* 0x000001c000003947 */ /* 0x000fea0003800000 */
[-C--:B------:R-:W-:Y:S02]  /*3f90*/  IABS R6, R0.reuse ;  /* 0x0000000000067213 */ /* 0x080fe40000000000 */
[----:B-1---5:R-:W-:Y:S02]  /*3fa0*/  LOP3.LUT R19, R19, 0xffff, RZ, 0xc0, !PT ;  /* 0x0000ffff13137812 */ /* 0x022fe400078ec0ff */
[----:B------:R-:W0:Y:S01]  /*3fb0*/  I2F.RP R8, R6 ;  /* 0x0000000600087306 */ /* 0x000e220000209400 */
[----:B------:R-:W-:Y:S02]  /*3fc0*/  IABS R11, R0 ;  /* 0x00000000000b7213 */ /* 0x000fe40000000000 */
[----:B------:R-:W-:-:S03]  /*3fd0*/  PRMT R7, R19, 0x8880, RZ ;  /* 0x0000888013077816 */ /* 0x000fc600000000ff */
[----:B------:R-:W-:Y:S01]  /*3fe0*/  IMAD.MOV R11, RZ, RZ, -R11 ;  /* 0x000000ffff0b7224 */ /* 0x000fe200078e0a0b */
[----:B------:R-:W-:Y:S02]  /*3ff0*/  IABS R10, R7 ;  /* 0x00000007000a7213 */ /* 0x000fe40000000000 */
        /* <DEDUP_REMOVED lines=21> */
.L_x_18446:
[----:B------:R-:W-:Y:S05]  /*4150*/  BSYNC B0 ;  /* 0x0000000000007941 */ /* 0x000fea0003800000 */
.L_x_18445:
[----:B------:R-:W-:Y:S01]  /*4160*/  BSSY B0, `(.L_x_18447) ;  /* 0x000001e000007945 */ /* 0x000fe20003800000 */
[----:B------:R-:W-:Y:S05]  /*4170*/  @P0 BRA `(.L_x_18448) ;  /* 0x000001c000000947 */ /* 0x000fea0003800000 */
[-C--:B------:R-:W-:Y:S02]  /*4180*/  IABS R6, R0.reuse ;  /* 0x0000000000067213 */ /* 0x080fe40000000000 */
[----:B--2--5:R-:W-:Y:S02]  /*4190*/  LOP3.LUT R23, R23, 0xffff, RZ, 0xc0, !PT ;  /* 0x0000ffff17177812 */ /* 0x024fe400078ec0ff */
        /* <DEDUP_REMOVED lines=9> */
[----:B------:R0:W2:Y:S02]  /*4230*/  F2I.FTZ.U32.TRUNC.NTZ R5, R4 ;  /* 0x0000000400057305 */ /* 0x0000a4000021f000 */
[----:B0-----:R-:W-:Y:S02]  /*4240*/  IMAD.MOV.U32 R4, RZ, RZ, RZ ;  /* 0x000000ffff047224 */ /* 0x001fe400078e00ff */
[----:B--2---:R-:W-:-:S04]  /*4250*/  IMAD.MOV R9, RZ, RZ, -R5 ;  /* 0x000000ffff097224 */ /* 0x004fc800078e0a05 */
        /* <DEDUP_REMOVED lines=14> */
.L_x_18448:
[----:B------:R-:W-:Y:S05]  /*4340*/  BSYNC B0 ;  /* 0x0000000000007941 */ /* 0x000fea0003800000 */
.L_x_18447:
[----:B------:R-:W-:Y:S01]  /*4350*/  BSSY B0, `(.L_x_18449) ;  /* 0x000001d000007945 */ /* 0x000fe20003800000 */
[----:B------:R-:W-:Y:S05]  /*4360*/  @P1 BRA `(.L_x_18450) ;  /* 0x000001b000001947 */ /* 0x000fea0003800000 */
[-C--:B------:R-:W-:Y:S02]  /*4370*/  IABS R6, R0.reuse ;  /* 0x0000000000067213 */ /* 0x080fe40000000000 */
[----:B-----5:R-:W-:Y:S02]  /*4380*/  LOP3.LUT R24, R24, 0xffff, RZ, 0xc0, !PT ;  /* 0x0000ffff18187812 */ /* 0x020fe400078ec0ff */
[----:B------:R-:W0:Y:S01]  /*4390*/  I2F.RP R8, R6 ;  /* 0x0000000600087306 */ /* 0x000e220000209400 */
[----:B------:R-:W-:Y:S02]  /*43a0*/  IABS R11, R0 ;  /* 0x00000000000b7213 */ /* 0x000fe40000000000 */
[----:B------:R-:W-:-:S04]  /*43b0*/  PRMT R7, R24, 0x8880, RZ ;  /* 0x0000888018077816 */ /* 0x000fc800000000ff */
[----:B------:R-:W-:Y:S02]  /*43c0*/  IABS R10, R7 ;  /* 0x00000007000a7213 */ /* 0x000fe40000000000 */
        /* <DEDUP_REMOVED lines=9> */
[----:B------:R-:W-:-:S04]  /*4460*/  IMAD.HI.U32 R4, R5, R9, R4 ;  /* 0x0000000905047227 */ /* 0x000fc800078e0004 */
        /* <DEDUP_REMOVED lines=11> */
.L_x_18450:
[----:B------:R-:W-:Y:S05]  /*4520*/  BSYNC B0 ;  /* 0x0000000000007941 */ /* 0x000fea0003800000 */
.L_x_18449:
        /* <DEDUP_REMOVED lines=20> */
.L_x_18456:
[----:B------:R0:W-:Y:S01]  /*4670*/  STG.E.U8 [R8.64], R3 ;  /* 0x0000000308007986 */ /* 0x0001e2000c101124 */
[----:B------:R-:W-:Y:S01]  /*4680*/  IMAD.MOV.U32 R2, RZ, RZ, R22 ;  /* 0x000000ffff027224 */ /* 0x000fe200078e0016 */
[----:B------:R-:W-:Y:S05]  /*4690*/  BRA `(.L_x_18452) ;  /* 0x00000fe000007947 */ /* 0x000fea0003800000 */
.L_x_18455:
        /* <DEDUP_REMOVED lines=13> */
.L_x_18459:
[----:B------:R-:W-:Y:S01]  /*4770*/  LOP3.LUT R3, R3, 0xffff, RZ, 0xc0, !PT ;  /* 0x0000ffff03037812 */ /* 0x000fe200078ec0ff */
[----:B------:R-:W-:-:S03]  /*4780*/  IMAD.MOV.U32 R2, RZ, RZ, R22 ;  /* 0x000000ffff027224 */ /* 0x000fc600078e0016 */
[----:B------:R-:W-:-:S05]  /*4790*/  PRMT R3, R3, 0x8880, RZ ;  /* 0x0000888003037816 */ /* 0x000fca00000000ff */
[----:B------:R0:W-:Y:S01]  /*47a0*/  STG.E [R8.64], R3 ;  /* 0x0000000308007986 */ /* 0x0001e2000c101924 */
[----:B------:R-:W-:Y:S05]  /*47b0*/  BRA `(.L_x_18452) ;  /* 0x00000ec000007947 */ /* 0x000fea0003800000 */
.L_x_18458:
[----:B------:R-:W-:Y:S01]  /*47c0*/  PRMT R3, R3, 0x8880, RZ ;  /* 0x0000888003037816 */ /* 0x000fe200000000ff */
[----:B------:R-:W-:-:S03]  /*47d0*/  IMAD.MOV.U32 R2, RZ, RZ, R22 ;  /* 0x000000ffff027224 */ /* 0x000fc600078e0016 */
[----:B------:R-:W-:-:S05]  /*47e0*/  PRMT R3, R3, 0x7710, RZ ;  /* 0x0000771003037816 */ /* 0x000fca00000000ff */
[----:B------:R0:W-:Y:S01]  /*47f0*/  STG.E.U16 [R8.64], R3 ;  /* 0x0000000308007986 */ /* 0x0001e2000c101524 */
[----:B------:R-:W-:Y:S05]  /*4800*/  BRA `(.L_x_18452) ;  /* 0x00000e7000007947 */ /* 0x000fea0003800000 */
.L_x_18454:
        /* <DEDUP_REMOVED lines=10> */
.L_x_18461:
[----:B------:R-:W0:Y:S01]  /*48b0*/  I2F.S8 R0, R3 ;  /* 0x0000000300007306 */ /* 0x000e220000001400 */
[----:B------:R-:W-:Y:S01]  /*48c0*/  IMAD.MOV.U32 R2, RZ, RZ, R22 ;  /* 0x000000ffff027224 */ /* 0x000fe200078e0016 */
[----:B0-----:R-:W-:-:S05]  /*48d0*/  F2FP.PACK_AB R0, RZ, R0 ;  /* 0x00000000ff00723e */ /* 0x001fca00000000ff */
[----:B------:R0:W-:Y:S01]  /*48e0*/  STG.E.U16 [R8.64], R0 ;  /* 0x0000000008007986 */ /* 0x0001e2000c101524 */
[----:B------:R-:W-:Y:S05]  /*48f0*/  BRA `(.L_x_18452) ;  /* 0x00000d8000007947 */ /* 0x000fea0003800000 */
.L_x_18460:
        /* <DEDUP_REMOVED lines=11> */
.L_x_18463:
[----:B------:R-:W0:Y:S01]  /*49b0*/  I2F.S8 R3, R3 ;  /* 0x0000000300037306 */ /* 0x000e220000001400 */
[----:B------:R-:W-:Y:S01]  /*49c0*/  IMAD.MOV.U32 R2, RZ, RZ, R22 ;  /* 0x000000ffff027224 */ /* 0x000fe200078e0016 */
[----:B0-----:R-:W-:-:S04]  /*49d0*/  F2FP.PACK_AB R3, RZ, R3 ;  /* 0x00000003ff03723e */ /* 0x001fc800000000ff */
[----:B------:R-:W-:-:S05]  /*49e0*/  PRMT R3, R3, 0x5410, RZ ;  /* 0x0000541003037816 */ /* 0x000fca00000000ff */
[----:B------:R0:W-:Y:S01]  /*49f0*/  STG.E [R8.64], R3 ;  /* 0x0000000308007986 */ /* 0x0001e2000c101924 */
[----:B------:R-:W-:Y:S05]  /*4a00*/  BRA `(.L_x_18452) ;  /* 0x00000c7000007947 */ /* 0x000fea0003800000 */
.L_x_18462:
[----:B------:R-:W-:Y:S01]  /*4a10*/  PRMT R4, R3, 0x8880, RZ ;  /* 0x0000888003047816 */ /* 0x000fe200000000ff */
[----:B------:R-:W-:-:S03]  /*4a20*/  IMAD.MOV.U32 R2, RZ, RZ, R22 ;  /* 0x000000ffff027224 */ /* 0x000fc600078e0016 */
[----:B------:R-:W-:-:S06]  /*4a30*/  PRMT R4, R4, 0x7710, RZ ;  /* 0x0000771004047816 */ /* 0x000fcc00000000ff */
[----:B------:R-:W0:Y:S02]  /*4a40*/  I2F.F64.S16 R4, R4 ;  /* 0x0000000400047312 */ /* 0x000e240000101c00 */
[----:B0-----:R0:W-:Y:S01]  /*4a50*/  STG.E.64 [R8.64], R4 ;  /* 0x0000000408007986 */ /* 0x0011e2000c101b24 */
[----:B------:R-:W-:Y:S05]  /*4a60*/  BRA `(.L_x_18452) ;  /* 0x00000c1000007947 */ /* 0x000fea0003800000 */
.L_x_18453:
        /* <DEDUP_REMOVED lines=13> */
.L_x_18466:
[----:B------:R-:W-:Y:S01]  /*4b40*/  PRMT R4, R3, 0x8880, RZ ;  /* 0x0000888003047816 */ /* 0x000fe200000000ff */
[----:B------:R-:W-:Y:S01]  /*4b50*/  CS2R R6, SRZ ;  /* 0x0000000000067805 */ /* 0x000fe2000001ff00 */
[----:B------:R-:W-:Y:S02]  /*4b60*/  IMAD.MOV.U32 R2, RZ, RZ, R22 ;  /* 0x000000ffff027224 */ /* 0x000fe400078e0016 */
[----:B------:R-:W-:-:S06]  /*4b70*/  PRMT R4, R4, 0x7710, RZ ;  /* 0x0000771004047816 */ /* 0x000fcc00000000ff */
[----:B------:R-:W0:Y:S02]  /*4b80*/  I2F.F64.S16 R4, R4 ;  /* 0x0000000400047312 */ /* 0x000e240000101c00 */
[----:B0-----:R0:W-:Y:S01]  /*4b90*/  STG.E.128 [R8.64], R4 ;  /* 0x0000000408007986 */ /* 0x0011e2000c101d24 */
[----:B------:R-:W-:Y:S05]  /*4ba0*/  BRA `(.L_x_18452) ;  /* 0x00000ad000007947 */ /* 0x000fea0003800000 */
.L_x_18465:
        /* <DEDUP_REMOVED lines=21> */
.L_x_18470:
[----:B------:R-:W-:Y:S05]  /*4d00*/  BSYNC B0 ;  /* 0x0000000000007941 */ /* 0x000fea0003800000 */
.L_x_18469:
[----:B------:R-:W-:Y:S01]  /*4d10*/  LOP3.LUT R5, R0, R5, RZ, 0xfc, !PT ;  /* 0x0000000500057212 */ /* 0x000fe200078efcff */
[----:B------:R-:W-:-:S04]  /*4d20*/  IMAD.MOV.U32 R2, RZ, RZ, R22 ;  /* 0x000000ffff027224 */ /* 0x000fc800078e0016 */
[----:B------:R0:W-:Y:S01]  /*4d30*/  STG.E.U8 [R8.64], R5 ;  /* 0x0000000508007986 */ /* 0x0001e2000c101124 */
[----:B------:R-:W-:Y:S05]  /*4d40*/  BRA `(.L_x_18452) ;  /* 0x0000093000007947 */ /* 0x000fea0003800000 */
.L_x_18468:
        /* <DEDUP_REMOVED lines=13> */
.L_x_18472:
[----:B------:R-:W-:Y:S01]  /*4e20*/  IMAD.MOV.U32 R0, RZ, RZ, 0x7f ;  /* 0x0000007fff007424 */ /* 0x000fe200078e00ff */
[----:B------:R-:W-:-:S04]  /*4e30*/  ISETP.GT.U32.AND P0, PT, R2, 0x7f800000, PT ;  /* 0x7f8000000200780c */ /* 0x000fc80003f04070 */
[----:B------:R-:W-:-:S04]  /*4e40*/  SEL R0, R0, 0x7c, P0 ;  /* 0x0000007c00007807 */ /* 0x000fc80000000000 */
.L_x_18473:
[----:B------:R-:W-:Y:S05]  /*4e50*/  BSYNC B0 ;  /* 0x0000000000007941 */ /* 0x000fea0003800000 */
.L_x_18471:
[----:B------:R-:W-:-:S04]  /*4e60*/  LOP3.LUT R2, R3, 0x80000000, RZ, 0xc0, !PT ;  /* 0x8000000003027812 */ /* 0x000fc800078ec0ff */
[----:B------:R-:W-:Y:S01]  /*4e70*/  SHF.R.U32.HI R3, RZ, 0x18, R2 ;  /* 0x00000018ff037819 */ /* 0x000fe20000011602 */
[----:B------:R-:W-:-:S03]  /*4e80*/  IMAD.MOV.U32 R2, RZ, RZ, R22 ;  /* 0x000000ffff027224 */ /* 0x000fc600078e0016 */
[----:B------:R-:W-:-:S05]  /*4e90*/  LOP3.LUT R3, R0, R3, RZ, 0xfc, !PT ;  /* 0x0000000300037212 */ /* 0x000fca00078efcff */
[----:B------:R0:W-:Y:S01]  /*4ea0*/  STG.E.U8 [R8.64], R3 ;  /* 0x0000000308007986 */ /* 0x0001e2000c101124 */
[----:B------:R-:W-:Y:S05]  /*4eb0*/  BRA `(.L_x_18452) ;  /* 0x000007c000007947 */ /* 0x000fea0003800000 */
.L_x_18467:
[----:B------:R-:W0:Y:S01]  /*4ec0*/  I2F.S8 R0, R3 ;  /* 0x0000000300007306 */ /* 0x000e220000001400 */
[----:B------:R-:W-:Y:S01]  /*4ed0*/  IMAD.MOV.U32 R2, RZ, RZ, R22 ;  /* 0x000000ffff027224 */ /* 0x000fe200078e0016 */
[----:B0-----:R-:W-:-:S05]  /*4ee0*/  F2FP.BF16.PACK_AB R0, RZ, R0 ;  /* 0x00000000ff00723e */ /* 0x001fca00000010ff */
[----:B------:R0:W-:Y:S01]  /*4ef0*/  STG.E.U16 [R8.64], R0 ;  /* 0x0000000008007986 */ /* 0x0001e2000c101524 */
[----:B------:R-:W-:Y:S05]  /*4f00*/  BRA `(.L_x_18452) ;  /* 0x0000077000007947 */ /* 0x000fea0003800000 */
.L_x_18464:
        /* <DEDUP_REMOVED lines=13> */
.L_x_18476:
        /* <DEDUP_REMOVED lines=17> */
.L_x_18479:
[----:B------:R-:W-:-:S04]  /*50f0*/  LOP3.LUT R2, R3, 0x80000000, RZ, 0xc0, !PT ;  /* 0x8000000003027812 */ /* 0x000fc800078ec0ff */
[----:B------:R-:W-:-:S04]  /*5100*/  SHF.R.U32.HI R3, RZ, 0x18, R2 ;  /* 0x00000018ff037819 */ /* 0x000fc80000011602 */
[----:B------:R-:W-:-:S04]  /*5110*/  LOP3.LUT R0, R0, R3, RZ, 0xfc, !PT ;  /* 0x0000000300007212 */ /* 0x000fc800078efcff */
[----:B------:R-:W-:Y:S02]  /*5120*/  PRMT R4, R0, 0x7610, R4 ;  /* 0x0000761000047816 */ /* 0x000fe40000000004 */
.L_x_18478:
[----:B------:R-:W-:Y:S05]  /*5130*/  BSYNC B0 ;  /* 0x0000000000007941 */ /* 0x000fea0003800000 */
.L_x_18477:
[----:B------:R0:W-:Y:S01]  /*5140*/  STG.E.U8 [R8.64], R4 ;  /* 0x0000000408007986 */ /* 0x0001e2000c101124 */
[----:B------:R-:W-:Y:S01]  /*5150*/  IMAD.MOV.U32 R2, RZ, RZ, R22 ;  /* 0x000000ffff027224 */ /* 0x000fe200078e0016 */
[----:B------:R-:W-:Y:S05]  /*5160*/  BRA `(.L_x_18452) ;  /* 0x0000051000007947 */ /* 0x000fea0003800000 */
.L_x_18475:
        /* <DEDUP_REMOVED lines=17> */
.L_x_18482:
[----:B------:R-:W-:-:S04]  /*5280*/  LOP3.LUT R2, R3, 0x80000000, RZ, 0xc0, !PT ;  /* 0x8000000003027812 */ /* 0x000fc800078ec0ff */
[----:B------:R-:W-:-:S04]  /*5290*/  SHF.R.U32.HI R3, RZ, 0x18, R2 ;  /* 0x00000018ff037819 */ /* 0x000fc80000011602 */
[----:B------:R-:W-:-:S04]  /*52a0*/  LOP3.LUT R0, R0, R3, RZ, 0xfc, !PT ;  /* 0x0000000300007212 */ /* 0x000fc800078efcff */
[----:B------:R-:W-:Y:S02]  /*52b0*/  PRMT R4, R0, 0x7610, R4 ;  /* 0x0000761000047816 */ /* 0x000fe40000000004 */
.L_x_18481:
[----:B------:R-:W-:Y:S05]  /*52c0*/  BSYNC B0 ;  /* 0x0000000000007941 */ /* 0x000fea0003800000 */
.L_x_18480:
[----:B------:R0:W-:Y:S01]  /*52d0*/  STG.E.U8 [R8.64], R4 ;  /* 0x0000000408007986 */ /* 0x0001e2000c101124 */
[----:B------:R-:W-:Y:S01]  /*52e0*/  IMAD.MOV.U32 R2, RZ, RZ, R22 ;  /* 0x000000ffff027224 */ /* 0x000fe200078e0016 */
[----:B------:R-:W-:Y:S05]  /*52f0*/  BRA `(.L_x_18452) ;  /* 0x0000038000007947 */ /* 0x000fea0003800000 */
.L_x_18474:
        /* <DEDUP_REMOVED lines=19> */
[----:B------:R-:W-:Y:S02]  /*5430*/  @!P0 IMAD.MOV R4, RZ, RZ, R2 ;  /* 0x000000ffff048224 */ /* 0x000fe400078e0202 */
[----:B------:R-:W-:Y:S02]  /*5440*/  IMAD.MOV.U32 R2, RZ, RZ, R22 ;  /* 0x000000ffff027224 */ /* 0x000fe400078e0016 */
[----:B------:R-:W-:-:S05]  /*5450*/  @P2 IMAD.MOV.U32 R3, RZ, RZ, R4 ;  /* 0x000000ffff032224 */ /* 0x000fca00078e0004 */
[----:B------:R0:W-:Y:S01]  /*5460*/  STG.E.U8 [R8.64], R3 ;  /* 0x0000000308007986 */ /* 0x0001e2000c101124 */
[----:B------:R-:W-:Y:S05]  /*5470*/  BRA `(.L_x_18452) ;  /* 0x0000020000007947 */ /* 0x000fea0003800000 */
.L_x_18457:
        /* <DEDUP_REMOVED lines=21> */
.L_x_18484:
[----:B------:R-:W-:Y:S01]  /*55d0*/  LOP3.LUT R3, R3, 0xffff, RZ, 0xc0, !PT ;  /* 0x0000ffff03037812 */ /* 0x000fe200078ec0ff */
[----:B------:R-:W-:-:S03]  /*55e0*/  IMAD.MOV.U32 R2, RZ, RZ, R22 ;  /* 0x000000ffff027224 */ /* 0x000fc600078e0016 */
[----:B------:R-:W-:-:S05]  /*55f0*/  PRMT R3, R3, 0x8880, RZ ;  /* 0x0000888003037816 */ /* 0x000fca00000000ff */
[----:B------:R-:W-:-:S05]  /*5600*/  IMAD.MOV.U32 R4, RZ, RZ, R3 ;  /* 0x000000ffff047224 */ /* 0x000fca00078e0003 */
[----:B------:R-:W-:-:S05]  /*5610*/  SHF.R.S32.HI R5, RZ, 0x1f, R4 ;  /* 0x0000001fff057819 */ /* 0x000fca0000011404 */
[----:B------:R0:W-:Y:S01]  /*5620*/  STG.E.64 [R8.64], R4 ;  /* 0x0000000408007986 */ /* 0x0001e2000c101b24 */
[----:B------:R-:W-:Y:S05]  /*5630*/  BRA `(.L_x_18452) ;  /* 0x0000004000007947 */ /* 0x000fea0003800000 */
.L_x_18483:
[----:B------:R-:W-:Y:S01]  /*5640*/  LOP3.LUT R3, R3, 0xffff, RZ, 0xc0, !PT ;  /* 0x0000ffff03037812 */ /* 0x000fe200078ec0ff */
[----:B------:R-:W-:-:S03]  /*5650*/  IMAD.MOV.U32 R2, RZ, RZ, R22 ;  /* 0x000000ffff027224 */ /* 0x000fc600078e0016 */
[----:B------:R-:W-:-:S05]  /*5660*/  PRMT R3, R3, 0x8880, RZ ;  /* 0x0000888003037816 */ /* 0x000fca00000000ff */
[----:B------:R0:W-:Y:S02]  /*5670*/  STG.E [R8.64], R3 ;  /* 0x0000000308007986 */ /* 0x0001e4000c101924 */
.L_x_18452:
[----:B------:R-:W-:Y:S05]  /*5680*/  BSYNC B6 ;  /* 0x0000000000067941 */ /* 0x000fea0003800000 */
.L_x_18451:
        /* <DEDUP_REMOVED lines=21> */
.L_x_18490:
[----:B-1---5:R0:W-:Y:S01]  /*57e0*/  STG.E.U8 [R8.64], R19 ;  /* 0x0000001308007986 */ /* 0x0221e2000c101124 */
[----:B------:R-:W-:Y:S05]  /*57f0*/  BRA `(.L_x_18492) ;  /* 0x00000e9000007947 */ /* 0x000fea0003800000 */
.L_x_18489:
[----:B------:R-:W-:-:S13]  /*5800*/  ISETP.NE.AND P0, PT, R0, 0x2, PT ;  /* 0x000000020000780c */ /* 0x000fda0003f05270 */
[----:B------:R-:W-:Y:S05]  /*5810*/  @!P0 BRA `(.L_x_18493) ;  /* 0x000000e000008947 */ /* 0x000fea0003800000 */
[----:B------:R-:W-:-:S13]  /*5820*/  ISETP.NE.AND P0, PT, R0, 0x3, PT ;  /* 0x000000030000780c */ /* 0x000fda0003f05270 */
[----:B------:R-:W-:Y:S05]  /*5830*/  @!P0 BRA `(.L_x_18494) ;  /* 0x0000008000008947 */ /* 0x000fea0003800000 */
[----:B------:R-:W-:-:S13]  /*5840*/  ISETP.NE.AND P0, PT, R0, 0x4, PT ;  /* 0x000000040000780c */ /* 0x000fda0003f05270 */
[----:B------:R-:W-:Y:S05]  /*5850*/  @P0 BRA `(.L_x_18491) ;  /* 0x00000c6000000947 */ /* 0x000fea0003800000 */
[----:B-1---5:R-:W-:-:S04]  /*5860*/  LOP3.LUT R19, R19, 0xffff, RZ, 0xc0, !PT ;  /* 0x0000ffff13137812 */ /* 0x022fc800078ec0ff */
[----:B------:R-:W-:-:S05]  /*5870*/  PRMT R19, R19, 0x8880, RZ ;  /* 0x0000888013137816 */ /* 0x000fca00000000ff */
[----:B------:R-:W-:-:S05]  /*5880*/  IMAD.MOV.U32 R4, RZ, RZ, R19 ;  /* 0x000000ffff047224 */ /* 0x000fca00078e0013 */
[----:B------:R-:W-:-:S05]  /*5890*/  SHF.R.S32.HI R5, RZ, 0x1f, R4 ;  /* 0x0000001fff057819 */ /* 0x000fca0000011404 */
[----:B------:R0:W-:Y:S01]  /*58a0*/  STG.E.64 [R8.64], R4 ;  /* 0x0000000408007986 */ /* 0x0001e2000c101b24 */
[----:B------:R-:W-:Y:S05]  /*58b0*/  BRA `(.L_x_18492) ;  /* 0x00000dd000007947 */ /* 0x000fea0003800000 */
.L_x_18494:
[----:B-1---5:R-:W-:-:S04]  /*58c0*/  LOP3.LUT R19, R19, 0xffff, RZ, 0xc0, !PT ;  /* 0x0000ffff13137812 */ /* 0x022fc800078ec0ff */
[----:B------:R-:W-:-:S05]  /*58d0*/  PRMT R3, R19, 0x8880, RZ ;  /* 0x0000888013037816 */ /* 0x000fca00000000ff */
[----:B------:R0:W-:Y:S01]  /*58e0*/  STG.E [R8.64], R3 ;  /* 0x0000000308007986 */ /* 0x0001e2000c101924 */
[----:B------:R-:W-:Y:S05]  /*58f0*/  BRA `(.L_x_18492) ;  /* 0x00000d9000007947 */ /* 0x000fea0003800000 */
.L_x_18493:
[----:B-1---5:R-:W-:-:S04]  /*5900*/  PRMT R3, R19, 0x8880, RZ ;  /* 0x0000888013037816 */ /* 0x022fc800000000ff */
[----:B------:R-:W-:-:S05]  /*5910*/  PRMT R3, R3, 0x7710, RZ ;  /* 0x0000771003037816 */ /* 0x000fca00000000ff */
[----:B------:R0:W-:Y:S01]  /*5920*/  STG.E.U16 [R8.64], R3 ;  /* 0x0000000308007986 */ /* 0x0001e2000c101524 */
[----:B------:R-:W-:Y:S05]  /*5930*/  BRA `(.L_x_18492) ;  /* 0x00000d5000007947 */ /* 0x000fea0003800000 */
.L_x_18488:
[----:B------:R-:W-:-:S13]  /*5940*/  ISETP.GT.AND P0, PT, R0, 0x6, PT ;  /* 0x000000060000780c */ /* 0x000fda0003f04270 */
[----:B------:R-:W-:Y:S05]  /*5950*/  @P0 BRA `(.L_x_18495) ;  /* 0x000000b000000947 */ /* 0x000fea0003800000 */
[----:B------:R-:W-:-:S13]  /*5960*/  ISETP.NE.AND P0, PT, R0, 0x5, PT ;  /* 0x000000050000780c */ /* 0x000fda0003f05270 */
[----:B------:R-:W-:Y:S05]  /*5970*/  @!P0 BRA `(.L_x_18496) ;  /* 0x0000005000008947 */ /* 0x000fea0003800000 */
[----:B------:R-:W-:-:S13]  /*5980*/  ISETP.NE.AND P0, PT, R0, 0x6, PT ;  /* 0x000000060000780c */ /* 0x000fda0003f05270 */
[----:B------:R-:W-:Y:S05]  /*5990*/  @P0 BRA `(.L_x_18491) ;  /* 0x00000b2000000947 */ /* 0x000fea0003800000 */
[----:B-1---5:R-:W0:Y:S02]  /*59a0*/  I2F.S8 R19, R19 ;  /* 0x0000001300137306 */ /* 0x022e240000001400 */
[----:B0-----:R0:W-:Y:S01]  /*59b0*/  STG.E [R8.64], R19 ;  /* 0x0000001308007986 */ /* 0x0011e2000c101924 */
[----:B------:R-:W-:Y:S05]  /*59c0*/  BRA `(.L_x_18492) ;  /* 0x00000cc000007947 */ /* 0x000fea0003800000 */
.L_x_18496:
[----:B-1---5:R-:W0:Y:S02]  /*59d0*/  I2F.S8 R0, R19 ;  /* 0x0000001300007306 */ /* 0x022e240000001400 */
[----:B0-----:R-:W-:-:S05]  /*59e0*/  F2FP.PACK_AB R0, RZ, R0 ;  /* 0x00000000ff00723e */ /* 0x001fca00000000ff */
[----:B------:R0:W-:Y:S01]  /*59f0*/  STG.E.U16 [R8.64], R0 ;  /* 0x0000000008007986 */ /* 0x0001e2000c101524 */
[----:B------:R-:W-:Y:S05]  /*5a00*/  BRA `(.L_x_18492) ;  /* 0x00000c8000007947 */ /* 0x000fea0003800000 */
.L_x_18495:
[----:B------:R-:W-:-:S13]  /*5a10*/  ISETP.NE.AND P0, PT, R0, 0x7, PT ;  /* 0x000000070000780c */ /* 0x000fda0003f05270 */
[----:B------:R-:W-:Y:S05]  /*5a20*/  @!P0 BRA `(.L_x_18497) ;  /* 0x000000d000008947 */ /* 0x000fea0003800000 */
[----:B------:R-:W-:-:S13]  /*5a30*/  ISETP.NE.AND P0, PT, R0, 0x8, PT ;  /* 0x000000080000780c */ /* 0x000fda0003f05270 */
[----:B------:R-:W-:Y:S05]  /*5a40*/  @!P0 BRA `(.L_x_18498) ;  /* 0x0000006000008947 */ /* 0x000fea0003800000 */
[----:B------:R-:W-:-:S13]  /*5a50*/  ISETP.NE.AND P0, PT, R0, 0x9, PT ;  /* 0x000000090000780c */ /* 0x000fda0003f05270 */
[----:B------:R-:W-:Y:S05]  /*5a60*/  @P0 BRA `(.L_x_18491) ;  /* 0x00000a5000000947 */ /* 0x000fea0003800000 */
[----:B-1---5:R-:W0:Y:S01]  /*5a70*/  I2F.S8 R4, R19 ;  /* 0x0000001300047306 */ /* 0x022e220000001400 */
[----:B------:R-:W-:-:S05]  /*5a80*/  IMAD.MOV.U32 R5, RZ, RZ, RZ ;  /* 0x000000ffff057224 */ /* 0x000fca00078e00ff */
[----:B0-----:R0:W-:Y:S01]  /*5a90*/  STG.E.64 [R8.64], R4 ;  /* 0x0000000408007986 */ /* 0x0011e2000c101b24 */
[----:B------:R-:W-:Y:S05]  /*5aa0*/  BRA `(.L_x_18492) ;  /* 0x00000be000007947 */ /* 0x000fea0003800000 */
.L_x_18498:
[----:B-1---5:R-:W0:Y:S02]  /*5ab0*/  I2F.S8 R19, R19 ;  /* 0x0000001300137306 */ /* 0x022e240000001400 */
[----:B0-----:R-:W-:-:S04]  /*5ac0*/  F2FP.PACK_AB R3, RZ, R19 ;  /* 0x00000013ff03723e */ /* 0x001fc800000000ff */
[----:B------:R-:W-:-:S05]  /*5ad0*/  PRMT R3, R3, 0x5410, RZ ;  /* 0x0000541003037816 */ /* 0x000fca00000000ff */
[----:B------:R0:W-:Y:S01]  /*5ae0*/  STG.E [R8.64], R3 ;  /* 0x0000000308007986 */ /* 0x0001e2000c101924 */
[----:B------:R-:W-:Y:S05]  /*5af0*/  BRA `(.L_x_18492) ;  /* 0x00000b9000007947 */ /* 0x000fea0003800000 */
.L_x_18497:
[----:B-1---5:R-:W-:-:S04]  /*5b00*/  PRMT R4, R19, 0x8880, RZ ;  /* 0x0000888013047816 */ /* 0x022fc800000000ff */
[----:B------:R-:W-:-:S06]  /*5b10*/  PRMT R4, R4, 0x7710, RZ ;  /* 0x0000771004047816 */ /* 0x000fcc00000000ff */
[----:B------:R-:W0:Y:S02]  /*5b20*/  I2F.F64.S16 R4, R4 ;  /* 0x0000000400047312 */ /* 0x000e240000101c00 */
[----:B0-----:R0:W-:Y:S01]  /*5b30*/  STG.E.64 [R8.64], R4 ;  /* 0x0000000408007986 */ /* 0x0011e2000c101b24 */
[----:B------:R-:W-:Y:S05]  /*5b40*/  BRA `(.L_x_18492) ;  /* 0x00000b4000007947 */ /* 0x000fea0003800000 */
.L_x_18487:
        /* <DEDUP_REMOVED lines=8> */
[----:B-1---5:R-:W-:-:S04]  /*5bd0*/  LOP3.LUT P0, RZ, R19, 0xff, RZ, 0xc0, !PT ;  /* 0x000000ff13ff7812 */ /* 0x022fc8000780c0ff */
[----:B------:R-:W-:-:S05]  /*5be0*/  SEL R3, RZ, 0x1, !P0 ;  /* 0x00000001ff037807 */ /* 0x000fca0004000000 */
[----:B------:R0:W-:Y:S01]  /*5bf0*/  STG.E.U8 [R8.64], R3 ;  /* 0x0000000308007986 */ /* 0x0001e2000c101124 */
[----:B------:R-:W-:Y:S05]  /*5c00*/  BRA `(.L_x_18492) ;  /* 0x00000a8000007947 */ /* 0x000fea0003800000 */
.L_x_18501:
[----:B-1---5:R-:W-:Y:S01]  /*5c10*/  PRMT R4, R19, 0x8880, RZ ;  /* 0x0000888013047816 */ /* 0x022fe200000000ff */
[----:B------:R-:W-:-:S03]  /*5c20*/  CS2R R6, SRZ ;  /* 0x0000000000067805 */ /* 0x000fc6000001ff00 */
[----:B------:R-:W-:-:S06]  /*5c30*/  PRMT R4, R4, 0x7710, RZ ;  /* 0x0000771004047816 */ /* 0x000fcc00000000ff */
[----:B------:R-:W0:Y:S02]  /*5c40*/  I2F.F64.S16 R4, R4 ;  /* 0x0000000400047312 */ /* 0x000e240000101c00 */
[----:B0-----:R0:W-:Y:S01]  /*5c50*/  STG.E.128 [R8.64], R4 ;  /* 0x0000000408007986 */ /* 0x0011e2000c101d24 */
[----:B------:R-:W-:Y:S05]  /*5c60*/  BRA `(.L_x_18492) ;  /* 0x00000a2000007947 */ /* 0x000fea0003800000 */
.L_x_18500:
[----:B------:R-:W-:-:S13]  /*5c70*/  ISETP.NE.AND P0, PT, R0, 0xf, PT ;  /* 0x0000000f0000780c */ /* 0x000fda0003f05270 */
[----:B------:R-:W-:Y:S05]  /*5c80*/  @!P0 BRA `(.L_x_18502) ;  /* 0x000002d000008947 */ /* 0x000fea0003800000 */
[----:B------:R-:W-:-:S13]  /*5c90*/  ISETP.NE.AND P0, PT, R0, 0x17, PT ;  /* 0x000000170000780c */ /* 0x000fda0003f05270 */
[----:B------:R-:W-:Y:S05]  /*5ca0*/  @!P0 BRA `(.L_x_18503) ;  /* 0x0000015000008947 */ /* 0x000fea0003800000 */
[----:B------:R-:W-:-:S13]  /*5cb0*/  ISETP.NE.AND P0, PT, R0, 0x18, PT ;  /* 0x000000180000780c */ /* 0x000fda0003f05270 */
[----:B------:R-:W-:Y:S05]  /*5cc0*/  @P0 BRA `(.L_x_18491) ;  /* 0x000007f000000947 */ /* 0x000fea0003800000 */
[----:B-1---5:R-:W0:Y:S01]  /*5cd0*/  I2F.S8 R19, R19 ;  /* 0x0000001300137306 */ /* 0x022e220000001400 */
        /* <DEDUP_REMOVED lines=14> */
.L_x_18505:
[----:B------:R-:W-:Y:S05]  /*5dc0*/  BSYNC B0 ;  /* 0x0000000000007941 */ /* 0x000fea0003800000 */
.L_x_18504:
[----:B------:R-:W-:-:S05]  /*5dd0*/  LOP3.LUT R5, R0, R5, RZ, 0xfc, !PT ;  /* 0x0000000500057212 */ /* 0x000fca00078efcff */
[----:B------:R0:W-:Y:S01]  /*5de0*/  STG.E.U8 [R8.64], R5 ;  /* 0x0000000508007986 */ /* 0x0001e2000c101124 */
[----:B------:R-:W-:Y:S05]  /*5df0*/  BRA `(.L_x_18492) ;  /* 0x0000089000007947 */ /* 0x000fea0003800000 */
.L_x_18503:
[----:B-1---5:R-:W0:Y:S01]  /*5e00*/  I2F.S8 R19, R19 ;  /* 0x0000001300137306 */ /* 0x022e220000001400 */
        /* <DEDUP_REMOVED lines=12> */
.L_x_18507:
[----:B------:R-:W-:Y:S01]  /*5ed0*/  IMAD.MOV.U32 R0, RZ, RZ, 0x7f ;  /* 0x0000007fff007424 */ /* 0x000fe200078e00ff */
[----:B------:R-:W-:-:S04]  /*5ee0*/  ISETP.GT.U32.AND P0, PT, R3, 0x7f800000, PT ;  /* 0x7f8000000300780c */ /* 0x000fc80003f04070 */
[----:B------:R-:W-:-:S04]  /*5ef0*/  SEL R0, R0, 0x7c, P0 ;  /* 0x0000007c00007807 */ /* 0x000fc80000000000 */
.L_x_18508:
[----:B------:R-:W-:Y:S05]  /*5f00*/  BSYNC B0 ;  /* 0x0000000000007941 */ /* 0x000fea0003800000 */
.L_x_18506:
[----:B------:R-:W-:-:S04]  /*5f10*/  LOP3.LUT R3, R19, 0x80000000, RZ, 0xc0, !PT ;  /* 0x8000000013037812 */ /* 0x000fc800078ec0ff */
[----:B------:R-:W-:-:S04]  /*5f20*/  SHF.R.U32.HI R3, RZ, 0x18, R3 ;  /* 0x00000018ff037819 */ /* 0x000fc80000011603 */
[----:B------:R-:W-:-:S05]  /*5f30*/  LOP3.LUT R3, R0, R3, RZ, 0xfc, !PT ;  /* 0x0000000300037212 */ /* 0x000fca00078efcff */
[----:B------:R0:W-:Y:S01]  /*5f40*/  STG.E.U8 [R8.64], R3 ;  /* 0x0000000308007986 */ /* 0x0001e2000c101124 */
[----:B------:R-:W-:Y:S05]  /*5f50*/  BRA `(.L_x_18492) ;  /* 0x0000073000007947 */ /* 0x000fea0003800000 */
.L_x_18502:
[----:B-1---5:R-:W0:Y:S02]  /*5f60*/  I2F.S8 R0, R19 ;  /* 0x0000001300007306 */ /* 0x022e240000001400 */
[----:B0-----:R-:W-:-:S05]  /*5f70*/  F2FP.BF16.PACK_AB R0, RZ, R0 ;  /* 0x00000000ff00723e */ /* 0x001fca00000010ff */
[----:B------:R0:W-:Y:S01]  /*5f80*/  STG.E.U16 [R8.64], R0 ;  /* 0x0000000008007986 */ /* 0x0001e2000c101524 */
[----:B------:R-:W-:Y:S05]  /*5f90*/  BRA `(.L_x_18492) ;  /* 0x000006f000007947 */ /* 0x000fea0003800000 */
.L_x_18499:
        /* <DEDUP_REMOVED lines=8> */
[----:B-1---5:R-:W-:-:S04]  /*6020*/  PRMT R3, R19, 0x8880, RZ ;  /* 0x0000888013037816 */ /* 0x022fc800000000ff */
[----:B------:R-:W-:-:S05]  /*6030*/  PRMT R3, R3, 0x7710, RZ ;  /* 0x0000771003037816 */ /* 0x000fca00000000ff */
[----:B------:R0:W-:Y:S01]  /*6040*/  STG.E.U16 [R8.64], R3 ;  /* 0x0000000308007986 */ /* 0x0001e2000c101524 */
[----:B------:R-:W-:Y:S05]  /*6050*/  BRA `(.L_x_18492) ;  /* 0x0000063000007947 */ /* 0x000fea0003800000 */
.L_x_18511:
[----:B-1---5:R-:W0:Y:S01]  /*6060*/  I2F.S8 R19, R19 ;  /* 0x0000001300137306 */ /* 0x022e220000001400 */
        /* <DEDUP_REMOVED lines=16> */
.L_x_18514:
[----:B------:R-:W-:-:S04]  /*6170*/  LOP3.LUT R3, R19, 0x80000000, RZ, 0xc0, !PT ;  /* 0x8000000013037812 */ /* 0x000fc800078ec0ff */
[----:B------:R-:W-:-:S04]  /*6180*/  SHF.R.U32.HI R3, RZ, 0x18, R3 ;  /* 0x00000018ff037819 */ /* 0x000fc80000011603 */
[----:B------:R-:W-:-:S04]  /*6190*/  LOP3.LUT R0, R0, R3, RZ, 0xfc, !PT ;  /* 0x0000000300007212 */ /* 0x000fc800078efcff */
[----:B------:R-:W-:Y:S02]  /*61a0*/  PRMT R4, R0, 0x7610, R4 ;  /* 0x0000761000047816 */ /* 0x000fe40000000004 */
.L_x_18513:
[----:B------:R-:W-:Y:S05]  /*61b0*/  BSYNC B0 ;  /* 0x0000000000007941 */ /* 0x000fea0003800000 */
.L_x_18512:
[----:B------:R0:W-:Y:S01]  /*61c0*/  STG.E.U8 [R8.64], R4 ;  /* 0x0000000408007986 */ /* 0x0001e2000c101124 */
[----:B------:R-:W-:Y:S05]  /*61d0*/  BRA `(.L_x_18492) ;  /* 0x000004b000007947 */ /* 0x000fea0003800000 */
.L_x_18510:
        /* <DEDUP_REMOVED lines=17> */
.L_x_18517:
[----:B------:R-:W-:-:S04]  /*62f0*/  LOP3.LUT R3, R19, 0x80000000, RZ, 0xc0, !PT ;  /* 0x8000000013037812 */ /* 0x000fc800078ec0ff */
[----:B------:R-:W-:-:S04]  /*6300*/  SHF.R.U32.HI R3, RZ, 0x18, R3 ;  /* 0x00000018ff037819 */ /* 0x000fc80000011603 */
[----:B------:R-:W-:-:S04]  /*6310*/  LOP3.LUT R0, R0, R3, RZ, 0xfc, !PT ;  /* 0x0000000300007212 */ /* 0x000fc800078efcff */
[----:B------:R-:W-:Y:S02]  /*6320*/  PRMT R4, R0, 0x7610, R4 ;  /* 0x0000761000047816 */ /* 0x000fe40000000004 */
.L_x_18516:
[----:B------:R-:W-:Y:S05]  /*6330*/  BSYNC B0 ;  /* 0x0000000000007941 */ /* 0x000fea0003800000 */
.L_x_18515:
[----:B------:R0:W-:Y:S01]  /*6340*/  STG.E.U8 [R8.64], R4 ;  /* 0x0000000408007986 */ /* 0x0001e2000c101124 */
[----:B------:R-:W-:Y:S05]  /*6350*/  BRA `(.L_x_18492) ;  /* 0x0000033000007947 */ /* 0x000fea0003800000 */
.L_x_18509:
[----:B------:R-:W-:-:S13]  /*6360*/  ISETP.NE.AND P0, PT, R0, 0x1c, PT ;  /* 0x0000001c0000780c */ /* 0x000fda0003f05270 */
[----:B------:R-:W-:Y:S05]  /*6370*/  @!P0 BRA `(.L_x_18518) ;  /* 0x000002e000008947 */ /* 0x000fea0003800000 */
[----:B------:R-:W-:-:S13]  /*6380*/  ISETP.NE.AND P0, PT, R0, 0x1d, PT ;  /* 0x0000001d0000780c */ /* 0x000fda0003f05270 */
[----:B------:R-:W-:Y:S05]  /*6390*/  @!P0 BRA `(.L_x_18519) ;  /* 0x0000026000008947 */ /* 0x000fea0003800000 */
[----:B------:R-:W-:-:S13]  /*63a0*/  ISETP.NE.AND P0, PT, R0, 0x2c, PT ;  /* 0x0000002c0000780c */ /* 0x000fda0003f05270 */
[----:B------:R-:W-:Y:S05]  /*63b0*/  @P0 BRA `(.L_x_18491) ;  /* 0x0000010000000947 */ /* 0x000fea0003800000 */
[----:B-1---5:R-:W0:Y:S01]  /*63c0*/  I2F.S8 R6, R19 ;  /* 0x0000001300067306 */ /* 0x022e220000001400 */
        /* <DEDUP_REMOVED lines=15> */
.L_x_18491:
        /* <DEDUP_REMOVED lines=20> */
.L_x_18519:
[----:B-1---5:R-:W-:-:S04]  /*6600*/  LOP3.LUT R19, R19, 0xffff, RZ, 0xc0, !PT ;  /* 0x0000ffff13137812 */ /* 0x022fc800078ec0ff */
[----:B------:R-:W-:-:S05]  /*6610*/  PRMT R19, R19, 0x8880, RZ ;  /* 0x0000888013137816 */ /* 0x000fca00000000ff */
[----:B------:R-:W-:-:S05]  /*6620*/  IMAD.MOV.U32 R4, RZ, RZ, R19 ;  /* 0x000000ffff047224 */ /* 0x000fca00078e0013 */
[----:B------:R-:W-:-:S05]  /*6630*/  SHF.R.S32.HI R5, RZ, 0x1f, R4 ;  /* 0x0000001fff057819 */ /* 0x000fca0000011404 */
[----:B------:R0:W-:Y:S01]  /*6640*/  STG.E.64 [R8.64], R4 ;  /* 0x0000000408007986 */ /* 0x0001e2000c101b24 */
[----:B------:R-:W-:Y:S05]  /*6650*/  BRA `(.L_x_18492) ;  /* 0x0000003000007947 */ /* 0x000fea0003800000 */
.L_x_18518:
[----:B-1---5:R-:W-:-:S04]  /*6660*/  LOP3.LUT R19, R19, 0xffff, RZ, 0xc0, !PT ;  /* 0x0000ffff13137812 */ /* 0x022fc800078ec0ff */
[----:B------:R-:W-:-:S05]  /*6670*/  PRMT R3, R19, 0x8880, RZ ;  /* 0x0000888013037816 */ /* 0x000fca00000000ff */
[----:B------:R0:W-:Y:S02]  /*6680*/  STG.E [R8.64], R3 ;  /* 0x0000000308007986 */ /* 0x0001e4000c101924 */
.L_x_18492:
        /* <DEDUP_REMOVED lines=21> */
.L_x_18523:
[----:B--2---:R0:W-:Y:S01]  /*67e0*/  STG.E.U8 [R8.64], R23 ;  /* 0x0000001708007986 */ /* 0x0041e2000c101124 */
[----:B------:R-:W-:Y:S05]  /*67f0*/  BRA `(.L_x_18525) ;  /* 0x00000e9000007947 */ /* 0x000fea0003800000 */
.L_x_18522:
[----:B------:R-:W-:-:S13]  /*6800*/  ISETP.NE.AND P0, PT, R0, 0x2, PT ;  /* 0x000000020000780c */ /* 0x000fda0003f05270 */
[----:B------:R-:W-:Y:S05]  /*6810*/  @!P0 BRA `(.L_x_18526) ;  /* 0x000000e000008947 */ /* 0x000fea0003800000 */
[----:B------:R-:W-:-:S13]  /*6820*/  ISETP.NE.AND P0, PT, R0, 0x3, PT ;  /* 0x000000030000780c */ /* 0x000fda0003f05270 */
[----:B------:R-:W-:Y:S05]  /*6830*/  @!P0 BRA `(.L_x_18527) ;  /* 0x0000008000008947 */ /* 0x000fea0003800000 */
[----:B------:R-:W-:-:S13]  /*6840*/  ISETP.NE.AND P0, PT, R0, 0x4, PT ;  /* 0x000000040000780c */ /* 0x000fda0003f05270 */
[----:B------:R-:W-:Y:S05]  /*6850*/  @P0 BRA `(.L_x_18524) ;  /* 0x00000c6000000947 */ /* 0x000fea0003800000 */
[----:B--2---:R-:W-:-:S04]  /*6860*/  LOP3.LUT R23, R23, 0xffff, RZ, 0xc0, !PT ;  /* 0x0000ffff17177812 */ /* 0x004fc800078ec0ff */
[----:B------:R-:W-:-:S05]  /*6870*/  PRMT R23, R23, 0x8880, RZ ;  /* 0x0000888017177816 */ /* 0x000fca00000000ff */
[----:B------:R-:W-:-:S05]  /*6880*/  IMAD.MOV.U32 R4, RZ, RZ, R23 ;  /* 0x000000ffff047224 */ /* 0x000fca00078e0017 */
[----:B------:R-:W-:-:S05]  /*6890*/  SHF.R.S32.HI R5, RZ, 0x1f, R4 ;  /* 0x0000001fff057819 */ /* 0x000fca0000011404 */
[----:B------:R0:W-:Y:S01]  /*68a0*/  STG.E.64 [R8.64], R4 ;  /* 0x0000000408007986 */ /* 0x0001e2000c101b24 */
[----:B------:R-:W-:Y:S05]  /*68b0*/  BRA `(.L_x_18525) ;  /* 0x00000dd000007947 */ /* 0x000fea0003800000 */
.L_x_18527:
[----:B--2---:R-:W-:-:S04]  /*68c0*/  LOP3.LUT R23, R23, 0xffff, RZ, 0xc0, !PT ;  /* 0x0000ffff17177812 */ /* 0x004fc800078ec0ff */
[----:B------:R-:W-:-:S05]  /*68d0*/  PRMT R3, R23, 0x8880, RZ ;  /* 0x0000888017037816 */ /* 0x000fca00000000ff */
[----:B------:R0:W-:Y:S01]  /*68e0*/  STG.E [R8.64], R3 ;  /* 0x0000000308007986 */ /* 0x0001e2000c101924 */
[----:B------:R-:W-:Y:S05]  /*68f0*/  BRA `(.L_x_18525) ;  /* 0x00000d9000007947 */ /* 0x000fea0003800000 */
.L_x_18526:
[----:B--2---:R-:W-:-:S04]  /*6900*/  PRMT R3, R23, 0x8880, RZ ;  /* 0x0000888017037816 */ /* 0x004fc800000000ff */
[----:B------:R-:W-:-:S05]  /*6910*/  PRMT R3, R3, 0x7710, RZ ;  /* 0x0000771003037816 */ /* 0x000fca00000000ff */
[----:B------:R0:W-:Y:S01]  /*6920*/  STG.E.U16 [R8.64], R3 ;  /* 0x0000000308007986 */ /* 0x0001e2000c101524 */
[----:B------:R-:W-:Y:S05]  /*6930*/  BRA `(.L_x_18525) ;  /* 0x00000d5000007947 */ /* 0x000fea0003800000 */
.L_x_18521:
[----:B------:R-:W-:-:S13]  /*6940*/  ISETP.GT.AND P0, PT, R0, 0x6, PT ;  /* 0x000000060000780c */ /* 0x000fda0003f04270 */
[----:B------:R-:W-:Y:S05]  /*6950*/  @P0 BRA `(.L_x_18528) ;  /* 0x000000b000000947 */ /* 0x000fea0003800000 */
[----:B------:R-:W-:-:S13]  /*6960*/  ISETP.NE.AND P0, PT, R0, 0x5, PT ;  /* 0x000000050000780c */ /* 0x000fda0003f05270 */
[----:B------:R-:W-:Y:S05]  /*6970*/  @!P0 BRA `(.L_x_18529) ;  /* 0x0000005000008947 */ /* 0x000fea0003800000 */
[----:B------:R-:W-:-:S13]  /*6980*/  ISETP.NE.AND P0, PT, R0, 0x6, PT ;  /* 0x000000060000780c */ /* 0x000fda0003f05270 */
[----:B------:R-:W-:Y:S05]  /*6990*/  @P0 BRA `(.L_x_18524) ;  /* 0x00000b2000000947 */ /* 0x000fea0003800000 */
[----:B--2---:R-:W0:Y:S02]  /*69a0*/  I2F.S8 R23, R23 ;  /* 0x0000001700177306 */ /* 0x004e240000001400 */
[----:B0-----:R0:W-:Y:S01]  /*69b0*/  STG.E [R8.64], R23 ;  /* 0x0000001708007986 */ /* 0x0011e2000c101924 */
[----:B------:R-:W-:Y:S05]  /*69c0*/  BRA `(.L_x_18525) ;  /* 0x00000cc000007947 */ /* 0x000fea0003800000 */
.L_x_18529:
[----:B--2---:R-:W0:Y:S02]  /*69d0*/  I2F.S8 R0, R23 ;  /* 0x0000001700007306 */ /* 0x004e240000001400 */
[----:B0-----:R-:W-:-:S05]  /*69e0*/  F2FP.PACK_AB R0, RZ, R0 ;  /* 0x00000000ff00723e */ /* 0x001fca00000000ff */
[----:B------:R0:W-:Y:S01]  /*69f0*/  STG.E.U16 [R8.64], R0 ;  /* 0x0000000008007986 */ /* 0x0001e2000c101524 */
[----:B------:R-:W-:Y:S05]  /*6a00*/  BRA `(.L_x_18525) ;  /* 0x00000c8000007947 */ /* 0x000fea0003800000 */
.L_x_18528:
[----:B------:R-:W-:-:S13]  /*6a10*/  ISETP.NE.AND P0, PT, R0, 0x7, PT ;  /* 0x000000070000780c */ /* 0x000fda0003f05270 */
[----:B------:R-:W-:Y:S05]  /*6a20*/  @!P0 BRA `(.L_x_18530) ;  /* 0x000000d000008947 */ /* 0x000fea0003800000 */
[----:B------:R-:W-:-:S13]  /*6a30*/  ISETP.NE.AND P0, PT, R0, 0x8, PT ;  /* 0x000000080000780c */ /* 0x000fda0003f05270 */
[----:B------:R-:W-:Y:S05]  /*6a40*/  @!P0 BRA `(.L_x_18531) ;  /* 0x0000006000008947 */ /* 0x000fea0003800000 */
[----:B------:R-:W-:-:S13]  /*6a50*/  ISETP.NE.AND P0, PT, R0, 0x9, PT ;  /* 0x000000090000780c */ /* 0x000fda0003f05270 */
[----:B------:R-:W-:Y:S05]  /*6a60*/  @P0 BRA `(.L_x_18524) ;  /* 0x00000a5000000947 */ /* 0x000fea0003800000 */
[----:B--2---:R-:W0:Y:S01]  /*6a70*/  I2F.S8 R4, R23 ;  /* 0x0000001700047306 */ /* 0x004e220000001400 */
[----:B------:R-:W-:-:S05]  /*6a80*/  IMAD.MOV.U32 R5, RZ, RZ, RZ ;  /* 0x000000ffff057224 */ /* 0x000fca00078e00ff */
[----:B0-----:R0:W-:Y:S01]  /*6a90*/  STG.E.64 [R8.64], R4 ;  /* 0x0000000408007986 */ /* 0x0011e2000c101b24 */
[----:B------:R-:W-:Y:S05]  /*6aa0*/  BRA `(.L_x_18525) ;  /* 0x00000be000007947 */ /* 0x000fea0003800000 */
.L_x_18531:
[----:B--2---:R-:W0:Y:S02]  /*6ab0*/  I2F.S8 R23, R23 ;  /* 0x0000001700177306 */ /* 0x004e240000001400 */
[----:B0-----:R-:W-:-:S04]  /*6ac0*/  F2FP.PACK_AB R3, RZ, R23 ;  /* 0x00000017ff03723e */ /* 0x001fc800000000ff */
[----:B------:R-:W-:-:S05]  /*6ad0*/  PRMT R3, R3, 0x5410, RZ ;  /* 0x0000541003037816 */ /* 0x000fca00000000ff */
[----:B------:R0:W-:Y:S01]  /*6ae0*/  STG.E [R8.64], R3 ;  /* 0x0000000308007986 */ /* 0x0001e2000c101924 */
[----:B------:R-:W-:Y:S05]  /*6af0*/  BRA `(.L_x_18525) ;  /* 0x00000b9000007947 */ /* 0x000fea0003800000 */
.L_x_18530:
[----:B--2---:R-:W-:-:S04]  /*6b00*/  PRMT R4, R23, 0x8880, RZ ;  /* 0x0000888017047816 */ /* 0x004fc800000000ff */
[----:B------:R-:W-:-:S06]  /*6b10*/  PRMT R4, R4, 0x7710, RZ ;  /* 0x0000771004047816 */ /* 0x000fcc00000000ff */
[----:B------:R-:W0:Y:S02]  /*6b20*/  I2F.F64.S16 R4, R4 ;  /* 0x0000000400047312 */ /* 0x000e240000101c00 */
[----:B0-----:R0:W-:Y:S01]  /*6b30*/  STG.E.64 [R8.64], R4 ;  /* 0x0000000408007986 */ /* 0x0011e2000c101b24 */
[----:B------:R-:W-:Y:S05]  /*6b40*/  BRA `(.L_x_18525) ;  /* 0x00000b4000007947 */ /* 0x000fea0003800000 */
.L_x_18520:
        /* <DEDUP_REMOVED lines=8> */
[----:B--2---:R-:W-:-:S04]  /*6bd0*/  LOP3.LUT P0, RZ, R23, 0xff, RZ, 0xc0, !PT ;  /* 0x000000ff17ff7812 */ /* 0x004fc8000780c0ff */
[----:B------:R-:W-:-:S05]  /*6be0*/  SEL R3, RZ, 0x1, !P0 ;  /* 0x00000001ff037807 */ /* 0x000fca0004000000 */
[----:B------:R0:W-:Y:S01]  /*6bf0*/  STG.E.U8 [R8.64], R3 ;  /* 0x0000000308007986 */ /* 0x0001e2000c101124 */
[----:B------:R-:W-:Y:S05]  /*6c00*/  BRA `(.L_x_18525) ;  /* 0x00000a8000007947 */ /* 0x000fea0003800000 */
.L_x_18534:
[----:B--2---:R-:W-:Y:S01]  /*6c10*/  PRMT R4, R23, 0x8880, RZ ;  /* 0x0000888017047816 */ /* 0x004fe200000000ff */
[----:B------:R-:W-:-:S03]  /*6c20*/  CS2R R6, SRZ ;  /* 0x0000000000067805 */ /* 0x000fc6000001ff00 */
[----:B------:R-:W-:-:S06]  /*6c30*/  PRMT R4, R4, 0x7710, RZ ;  /* 0x0000771004047816 */ /* 0x000fcc00000000ff */
[----:B------:R-:W0:Y:S02]  /*6c40*/  I2F.F64.S16 R4, R4 ;  /* 0x0000000400047312 */ /* 0x000e240000101c00 */
[----:B0-----:R0:W-:Y:S01]  /*6c50*/  STG.E.128 [R8.64], R4 ;  /* 0x0000000408007986 */ /* 0x0011e2000c101d24 */
[----:B------:R-:W-:Y:S05]  /*6c60*/  BRA `(.L_x_18525) ;  /* 0x00000a2000007947 */ /* 0x000fea0003800000 */
.L_x_18533:
[----:B------:R-:W-:-:S13]  /*6c70*/  ISETP.NE.AND P0, PT, R0, 0xf, PT ;  /* 0x0000000f0000780c */ /* 0x000fda0003f05270 */
[----:B------:R-:W-:Y:S05]  /*6c80*/  @!P0 BRA `(.L_x_18535) ;  /* 0x000002d000008947 */ /* 0x000fea0003800000 */
[----:B------:R-:W-:-:S13]  /*6c90*/  ISETP.NE.AND P0, PT, R0, 0x17, PT ;  /* 0x000000170000780c */ /* 0x000fda0003f05270 */
[----:B------:R-:W-:Y:S05]  /*6ca0*/  @!P0 BRA `(.L_x_18536) ;  /* 0x0000015000008947 */ /* 0x000fea0003800000 */
[----:B------:R-:W-:-:S13]  /*6cb0*/  ISETP.NE.AND P0, PT, R0, 0x18, PT ;  /* 0x000000180000780c */ /* 0x000fda0003f05270 */
[----:B------:R-:W-:Y:S05]  /*6cc0*/  @P0 BRA `(.L_x_18524) ;  /* 0x000007f000000947 */ /* 0x000fea0003800000 */
[----:B--2---:R-:W0:Y:S01]  /*6cd0*/  I2F.S8 R23, R23 ;  /* 0x0000001700177306 */ /* 0x004e220000001400 */
        /* <DEDUP_REMOVED lines=14> */
.L_x_18538:
[----:B------:R-:W-:Y:S05]  /*6dc0*/  BSYNC B0 ;  /* 0x0000000000007941 */ /* 0x000fea0003800000 */
.L_x_18537:
[----:B------:R-:W-:-:S05]  /*6dd0*/  LOP3.LUT R5, R0, R5, RZ, 0xfc, !PT ;  /* 0x0000000500057212 */ /* 0x000fca00078efcff */
[----:B------:R0:W-:Y:S01]  /*6de0*/  STG.E.U8 [R8.64], R5 ;  /* 0x0000000508007986 */ /* 0x0001e2000c101124 */
[----:B------:R-:W-:Y:S05]  /*6df0*/  BRA `(.L_x_18525) ;  /* 0x0000089000007947 */ /* 0x000fea0003800000 */
.L_x_18536:
[----:B--2---:R-:W0:Y:S01]  /*6e00*/  I2F.S8 R23, R23 ;  /* 0x0000001700177306 */ /* 0x004e220000001400 */
        /* <DEDUP_REMOVED lines=12> */
.L_x_18540:
[----:B------:R-:W-:Y:S01]  /*6ed0*/  IMAD.MOV.U32 R0, RZ, RZ, 0x7f ;  /* 0x0000007fff007424 */ /* 0x000fe200078e00ff */
[----:B------:R-:W-:-:S04]  /*6ee0*/  ISETP.GT.U32.AND P0, PT, R3, 0x7f800000, PT ;  /* 0x7f8000000300780c */ /* 0x000fc80003f04070 */
[----:B------:R-:W-:-:S04]  /*6ef0*/  SEL R0, R0, 0x7c, P0 ;  /* 0x0000007c00007807 */ /* 0x000fc80000000000 */
.L_x_18541:
[----:B------:R-:W-:Y:S05]  /*6f00*/  BSYNC B0 ;  /* 0x0000000000007941 */ /* 0x000fea0003800000 */
.L_x_18539:
[----:B------:R-:W-:-:S04]  /*6f10*/  LOP3.LUT R3, R23, 0x80000000, RZ, 0xc0, !PT ;  /* 0x8000000017037812 */ /* 0x000fc800078ec0ff */
[----:B------:R-:W-:-:S04]  /*6f20*/  SHF.R.U32.HI R3, RZ, 0x18, R3 ;  /* 0x00000018ff037819 */ /* 0x000fc80000011603 */
[----:B------:R-:W-:-:S05]  /*6f30*/  LOP3.LUT R3, R0, R3, RZ, 0xfc, !PT ;  /* 0x0000000300037212 */ /* 0x000fca00078efcff */
[----:B------:R0:W-:Y:S01]  /*6f40*/  STG.E.U8 [R8.64], R3 ;  /* 0x0000000308007986 */ /* 0x0001e2000c101124 */
[----:B------:R-:W-:Y:S05]  /*6f50*/  BRA `(.L_x_18525) ;  /* 0x0000073000007947 */ /* 0x000fea0003800000 */
.L_x_18535:
[----:B--2---:R-:W0:Y:S02]  /*6f60*/  I2F.S8 R0, R23 ;  /* 0x0000001700007306 */ /* 0x004e240000001400 */
[----:B0-----:R-:W-:-:S05]  /*6f70*/  F2FP.BF16.PACK_AB R0, RZ, R0 ;  /* 0x00000000ff00723e */ /* 0x001fca00000010ff */
[----:B------:R0:W-:Y:S01]  /*6f80*/  STG.E.U16 [R8.64], R0 ;  /* 0x0000000008007986 */ /* 0x0001e2000c101524 */
[----:B------:R-:W-:Y:S05]  /*6f90*/  BRA `(.L_x_18525) ;  /* 0x000006f000007947 */ /* 0x000fea0003800000 */
.L_x_18532:
        /* <DEDUP_REMOVED lines=8> */
[----:B--2---:R-:W-:-:S04]  /*7020*/  PRMT R3, R23, 0x8880, RZ ;  /* 0x0000888017037816 */ /* 0x004fc800000000ff */
[----:B------:R-:W-:-:S05]  /*7030*/  PRMT R3, R3, 0x7710, RZ ;  /* 0x0000771003037816 */ /* 0x000fca00000000ff */
[----:B------:R0:W-:Y:S01]  /*7040*/  STG.E.U16 [R8.64], R3 ;  /* 0x0000000308007986 */ /* 0x0001e2000c101524 */
[----:B------:R-:W-:Y:S05]  /*7050*/  BRA `(.L_x_18525) ;  /* 0x0000063000007947 */ /* 0x000fea0003800000 */
.L_x_18544:
[----:B--2---:R-:W0:Y:S01]  /*7060*/  I2F.S8 R23, R23 ;  /* 0x0000001700177306 */ /* 0x004e220000001400 */
        /* <DEDUP_REMOVED lines=16> */
.L_x_18547:
[----:B------:R-:W-:-:S04]  /*7170*/  LOP3.LUT R3, R23, 0x80000000, RZ, 0xc0, !PT ;  /* 0x8000000017037812 */ /* 0x000fc800078ec0ff */
[----:B------:R-:W-:-:S04]  /*7180*/  SHF.R.U32.HI R3, RZ, 0x18, R3 ;  /* 0x00000018ff037819 */ /* 0x000fc80000011603 */
[----:B------:R-:W-:-:S04]  /*7190*/  LOP3.LUT R0, R0, R3, RZ, 0xfc, !PT ;  /* 0x0000000300007212 */ /* 0x000fc800078efcff */
[----:B------:R-:W-:Y:S02]  /*71a0*/  PRMT R4, R0, 0x7610, R4 ;  /* 0x0000761000047816 */ /* 0x000fe40000000004 */
.L_x_18546:
[----:B------:R-:W-:Y:S05]  /*71b0*/  BSYNC B0 ;  /* 0x0000000000007941 */ /* 0x000fea0003800000 */
.L_x_18545:
[----:B------:R0:W-:Y:S01]  /*71c0*/  STG.E.U8 [R8.64], R4 ;  /* 0x0000000408007986 */ /* 0x0001e2000c101124 */
[----:B------:R-:W-:Y:S05]  /*71d0*/  BRA `(.L_x_18525) ;  /* 0x000004b000007947 */ /* 0x000fea0003800000 */
.L_x_18543:
        /* <DEDUP_REMOVED lines=17> */
.L_x_18550:
[----:B------:R-:W-:-:S04]  /*72f0*/  LOP3.LUT R3, R23, 0x80000000, RZ, 0xc0, !PT ;  /* 0x8000000017037812 */ /* 0x000fc800078ec0ff */
[----:B------:R-:W-:-:S04]  /*7300*/  SHF.R.U32.HI R3, RZ, 0x18, R3 ;  /* 0x00000018ff037819 */ /* 0x000fc80000011603 */
[----:B------:R-:W-:-:S04]  /*7310*/  LOP3.LUT R0, R0, R3, RZ, 0xfc, !PT ;  /* 0x0000000300007212 */ /* 0x000fc800078efcff */
[----:B------:R-:W-:Y:S02]  /*7320*/  PRMT R4, R0, 0x7610, R4 ;  /* 0x0000761000047816 */ /* 0x000fe40000000004 */
.L_x_18549:
[----:B------:R-:W-:Y:S05]  /*7330*/  BSYNC B0 ;  /* 0x0000000000007941 */ /* 0x000fea0003800000 */
.L_x_18548:
[----:B------:R0:W-:Y:S01]  /*7340*/  STG.E.U8 [R8.64], R4 ;  /* 0x0000000408007986 */ /* 0x0001e2000c101124 */
[----:B------:R-:W-:Y:S05]  /*7350*/  BRA `(.L_x_18525) ;  /* 0x0000033000007947 */ /* 0x000fea0003800000 */
.L_x_18542:
[----:B------:R-:W-:-:S13]  /*7360*/  ISETP.NE.AND P0, PT, R0, 0x1c, PT ;  /* 0x0000001c0000780c */ /* 0x000fda0003f05270 */
[----:B------:R-:W-:Y:S05]  /*7370*/  @!P0 BRA `(.L_x_18551) ;  /* 0x000002e000008947 */ /* 0x000fea0003800000 */
[----:B------:R-:W-:-:S13]  /*7380*/  ISETP.NE.AND P0, PT, R0, 0x1d, PT ;  /* 0x0000001d0000780c */ /* 0x000fda0003f05270 */
[----:B------:R-:W-:Y:S05]  /*7390*/  @!P0 BRA `(.L_x_18552) ;  /* 0x0000026000008947 */ /* 0x000fea0003800000 */
[----:B------:R-:W-:-:S13]  /*73a0*/  ISETP.NE.AND P0, PT, R0, 0x2c, PT ;  /* 0x0000002c0000780c */ /* 0x000fda0003f05270 */
[----:B------:R-:W-:Y:S05]  /*73b0*/  @P0 BRA `(.L_x_18524) ;  /* 0x0000010000000947 */ /* 0x000fea0003800000 */
[----:B--2---:R-:W0:Y:S01]  /*73c0*/  I2F.S8 R6, R23 ;  /* 0x0000001700067306 */ /* 0x004e220000001400 */
        /* <DEDUP_REMOVED lines=15> */
.L_x_18524:
        /* <DEDUP_REMOVED lines=20> */
.L_x_18552:
[----:B--2---:R-:W-:-:S04]  /*7600*/  LOP3.LUT R23, R23, 0xffff, RZ, 0xc0, !PT ;  /* 0x0000ffff17177812 */ /* 0x004fc800078ec0ff */
[----:B------:R-:W-:-:S05]  /*7610*/  PRMT R23, R23, 0x8880, RZ ;  /* 0x0000888017177816 */ /* 0x000fca00000000ff */
[----:B------:R-:W-:-:S05]  /*7620*/  IMAD.MOV.U32 R4, RZ, RZ, R23 ;  /* 0x000000ffff047224 */ /* 0x000fca00078e0017 */
[----:B------:R-:W-:-:S05]  /*7630*/  SHF.R.S32.HI R5, RZ, 0x1f, R4 ;  /* 0x0000001fff057819 */ /* 0x000fca0000011404 */
[----:B------:R0:W-:Y:S01]  /*7640*/  STG.E.64 [R8.64], R4 ;  /* 0x0000000408007986 */ /* 0x0001e2000c101b24 */
[----:B------:R-:W-:Y:S05]  /*7650*/  BRA `(.L_x_18525) ;  /* 0x0000003000007947 */ /* 0x000fea0003800000 */
.L_x_18551:
[----:B--2---:R-:W-:-:S04]  /*7660*/  LOP3.LUT R23, R23, 0xffff, RZ, 0xc0, !PT ;  /* 0x0000ffff17177812 */ /* 0x004fc800078ec0ff */
[----:B------:R-:W-:-:S05]  /*7670*/  PRMT R3, R23, 0x8880, RZ ;  /* 0x0000888017037816 */ /* 0x000fca00000000ff */
[----:B------:R0:W-:Y:S02]  /*7680*/  STG.E [R8.64], R3 ;  /* 0x0000000308007986 */ /* 0x0001e4000c101924 */
.L_x_18525:
[----:B------:R-:W-:Y:S02]  /*7690*/  IADD3 R2, R2, 0x80, RZ ;  /* 0x0000008002027810 */ /* 0x000fe40007ffe0ff */
.L_x_18486:
[----:B------:R-:W-:Y:S05]  /*76a0*/  BSYNC B6 ;  /* 0x0000000000067941 */ /* 0x000fea0003800000 */
.L_x_18485:
        /* <DEDUP_REMOVED lines=19> */
.L_x_18556:
[----:B-----5:R-:W-:Y:S01]  /*77e0*/  STG.E.U8 [R2.64], R24 ;  /* 0x0000001802007986 */ /* 0x020fe2000c101124 */
[----:B------:R-:W-:Y:S05]  /*77f0*/  EXIT ;  /* 0x000000000000794d */ /* 0x000fea0003800000 */
.L_x_18555:
        /* <DEDUP_REMOVED lines=12> */
.L_x_18559:
[----:B-----5:R-:W-:-:S04]  /*78c0*/  LOP3.LUT R24, R24, 0xffff, RZ, 0xc0, !PT ;  /* 0x0000ffff18187812 */ /* 0x020fc800078ec0ff */
[----:B------:R-:W-:-:S05]  /*78d0*/  PRMT R5, R24, 0x8880, RZ ;  /* 0x0000888018057816 */ /* 0x000fca00000000ff */
[----:B------:R-:W-:Y:S01]  /*78e0*/  STG.E [R2.64], R5 ;  /* 0x0000000502007986 */ /* 0x000fe2000c101924 */
[----:B------:R-:W-:Y:S05]  /*78f0*/  EXIT ;  /* 0x000000000000794d */ /* 0x000fea0003800000 */
.L_x_18558:
[----:B-----5:R-:W-:-:S04]  /*7900*/  PRMT R5, R24, 0x8880, RZ ;  /* 0x0000888018057816 */ /* 0x020fc800000000ff */
[----:B------:R-:W-:-:S05]  /*7910*/  PRMT R5, R5, 0x7710, RZ ;  /* 0x0000771005057816 */ /* 0x000fca00000000ff */
[----:B------:R-:W-:Y:S01]  /*7920*/  STG.E.U16 [R2.64], R5 ;  /* 0x0000000502007986 */ /* 0x000fe2000c101524 */
[----:B------:R-:W-:Y:S05]  /*7930*/  EXIT ;  /* 0x000000000000794d */ /* 0x000fea0003800000 */
.L_x_18554:
        /* <DEDUP_REMOVED lines=9> */
.L_x_18561:
[----:B-----5:R-:W0:Y:S02]  /*79d0*/  I2F.S8 R0, R24 ;  /* 0x0000001800007306 */ /* 0x020e240000001400 */
[----:B0-----:R-:W-:-:S05]  /*79e0*/  F2FP.PACK_AB R0, RZ, R0 ;  /* 0x00000000ff00723e */ /* 0x001fca00000000ff */
[----:B------:R-:W-:Y:S01]  /*79f0*/  STG.E.U16 [R2.64], R0 ;  /* 0x0000000002007986 */ /* 0x000fe2000c101524 */
[----:B------:R-:W-:Y:S05]  /*7a00*/  EXIT ;  /* 0x000000000000794d */ /* 0x000fea0003800000 */
.L_x_18560:
        /* <DEDUP_REMOVED lines=10> */
.L_x_18563:
[----:B-----5:R-:W0:Y:S02]  /*7ab0*/  I2F.S8 R24, R24 ;  /* 0x0000001800187306 */ /* 0x020e240000001400 */
[----:B0-----:R-:W-:-:S04]  /*7ac0*/  F2FP.PACK_AB R5, RZ, R24 ;  /* 0x00000018ff05723e */ /* 0x001fc800000000ff */
[----:B------:R-:W-:-:S05]  /*7ad0*/  PRMT R5, R5, 0x5410, RZ ;  /* 0x0000541005057816 */ /* 0x000fca00000000ff */
[----:B------:R-:W-:Y:S01]  /*7ae0*/  STG.E [R2.64], R5 ;  /* 0x0000000502007986 */ /* 0x000fe2000c101924 */
[----:B------:R-:W-:Y:S05]  /*7af0*/  EXIT ;  /* 0x000000000000794d */ /* 0x000fea0003800000 */
.L_x_18562:
[----:B-----5:R-:W-:-:S04]  /*7b00*/  PRMT R4, R24, 0x8880, RZ ;  /* 0x0000888018047816 */ /* 0x020fc800000000ff */
[----:B------:R-:W-:-:S06]  /*7b10*/  PRMT R4, R4, 0x7710, RZ ;  /* 0x0000771004047816 */ /* 0x000fcc00000000ff */
[----:B------:R-:W0:Y:S02]  /*7b20*/  I2F.F64.S16 R4, R4 ;  /* 0x0000000400047312 */ /* 0x000e240000101c00 */
[----:B0-----:R-:W-:Y:S01]  /*7b30*/  STG.E.64 [R2.64], R4 ;  /* 0x0000000402007986 */ /* 0x001fe2000c101b24 */
[----:B------:R-:W-:Y:S05]  /*7b40*/  EXIT ;  /* 0x000000000000794d */ /* 0x000fea0003800000 */
.L_x_18553:
        /* <DEDUP_REMOVED lines=12> */
.L_x_18566:
[----:B-----5:R-:W-:Y:S01]  /*7c10*/  PRMT R4, R24, 0x8880, RZ ;  /* 0x0000888018047816 */ /* 0x020fe200000000ff */
[----:B------:R-:W-:-:S03]  /*7c20*/  CS2R R6, SRZ ;  /* 0x0000000000067805 */ /* 0x000fc6000001ff00 */
[----:B------:R-:W-:-:S06]  /*7c30*/  PRMT R4, R4, 0x7710, RZ ;  /* 0x0000771004047816 */ /* 0x000fcc00000000ff */
[----:B------:R-:W0:Y:S02]  /*7c40*/  I2F.F64.S16 R4, R4 ;  /* 0x0000000400047312 */ /* 0x000e240000101c00 */
[----:B0-----:R-:W-:Y:S01]  /*7c50*/  STG.E.128 [R2.64], R4 ;  /* 0x0000000402007986 */ /* 0x001fe2000c101d24 */
[----:B------:R-:W-:Y:S05]  /*7c60*/  EXIT ;  /* 0x000000000000794d */ /* 0x000fea0003800000 */
.L_x_18565:
        /* <DEDUP_REMOVED lines=21> */
.L_x_18570:
[----:B------:R-:W-:Y:S05]  /*7dc0*/  BSYNC B0 ;  /* 0x0000000000007941 */ /* 0x000fea0003800000 */
.L_x_18569:
[----:B------:R-:W-:-:S05]  /*7dd0*/  LOP3.LUT R5, R0, R5, RZ, 0xfc, !PT ;  /* 0x0000000500057212 */ /* 0x000fca00078efcff */
[----:B------:R-:W-:Y:S01]  /*7de0*/  STG.E.U8 [R2.64], R5 ;  /* 0x0000000502007986 */ /* 0x000fe2000c101124 */
[----:B------:R-:W-:Y:S05]  /*7df0*/  EXIT ;  /* 0x000000000000794d */ /* 0x000fea0003800000 */
.L_x_18568:
        /* <DEDUP_REMOVED lines=13> */
.L_x_18572:
[----:B------:R-:W-:Y:S01]  /*7ed0*/  IMAD.MOV.U32 R0, RZ, RZ, 0x7f ;  /* 0x0000007fff007424 */ /* 0x000fe200078e00ff */
[----:B------:R-:W-:-:S04]  /*7ee0*/  ISETP.GT.U32.AND P0, PT, R4, 0x7f800000, PT ;  /* 0x7f8000000400780c */ /* 0x000fc80003f04070 */
[----:B------:R-:W-:-:S04]  /*7ef0*/  SEL R0, R0, 0x7c, P0 ;  /* 0x0000007c00007807 */ /* 0x000fc80000000000 */
.L_x_18573:
[----:B------:R-:W-:Y:S05]  /*7f00*/  BSYNC B0 ;  /* 0x0000000000007941 */ /* 0x000fea0003800000 */
.L_x_18571:
[----:B------:R-:W-:-:S04]  /*7f10*/  LOP3.LUT R4, R5, 0x80000000, RZ, 0xc0, !PT ;  /* 0x8000000005047812 */ /* 0x000fc800078ec0ff */
[----:B------:R-:W-:-:S04]  /*7f20*/  SHF.R.U32.HI R5, RZ, 0x18, R4 ;  /* 0x00000018ff057819 */ /* 0x000fc80000011604 */
[----:B------:R-:W-:-:S05]  /*7f30*/  LOP3.LUT R5, R0, R5, RZ, 0xfc, !PT ;  /* 0x0000000500057212 */ /* 0x000fca00078efcff */
[----:B------:R-:W-:Y:S01]  /*7f40*/  STG.E.U8 [R2.64], R5 ;  /* 0x0000000502007986 */ /* 0x000fe2000c101124 */
[----:B------:R-:W-:Y:S05]  /*7f50*/  EXIT ;  /* 0x000000000000794d */ /* 0x000fea0003800000 */
.L_x_18567:
[----:B-----5:R-:W0:Y:S02]  /*7f60*/  I2F.S8 R0, R24 ;  /* 0x0000001800007306 */ /* 0x020e240000001400 */
[----:B0-----:R-:W-:-:S05]  /*7f70*/  F2FP.BF16.PACK_AB R0, RZ, R0 ;  /* 0x00000000ff00723e */ /* 0x001fca00000010ff */
[----:B------:R-:W-:Y:S01]  /*7f80*/  STG.E.U16 [R2.64], R0 ;  /* 0x0000000002007986 */ /* 0x000fe2000c101524 */
[----:B------:R-:W-:Y:S05]  /*7f90*/  EXIT ;  /* 0x000000000000794d */ /* 0x000fea0003800000 */
.L_x_18564:
        /* <DEDUP_REMOVED lines=12> */
.L_x_18576:
        /* <DEDUP_REMOVED lines=17> */
.L_x_18579:
[----:B------:R-:W-:-:S04]  /*8170*/  LOP3.LUT R0, R7, 0x80000000, RZ, 0xc0, !PT ;  /* 0x8000000007007812 */ /* 0x000fc800078ec0ff */
[----:B------:R-:W-:-:S04]  /*8180*/  SHF.R.U32.HI R5, RZ, 0x18, R0 ;  /* 0x00000018ff057819 */ /* 0x000fc80000011600 */
[----:B------:R-:W-:-:S04]  /*8190*/  LOP3.LUT R4, R4, R5, RZ, 0xfc, !PT ;  /* 0x0000000504047212 */ /* 0x000fc800078efcff */
[----:B------:R-:W-:Y:S02]  /*81a0*/  PRMT R0, R4, 0x7610, R0 ;  /* 0x0000761004007816 */ /* 0x000fe40000000000 */
.L_x_18578:
[----:B------:R-:W-:Y:S05]  /*81b0*/  BSYNC B0 ;  /* 0x0000000000007941 */ /* 0x000fea0003800000 */
.L_x_18577:
[----:B------:R-:W-:Y:S01]  /*81c0*/  STG.E.U8 [R2.64], R0 ;  /* 0x0000000002007986 */ /* 0x000fe2000c101124 */
[----:B------:R-:W-:Y:S05]  /*81d0*/  EXIT ;  /* 0x000000000000794d */ /* 0x000fea0003800000 */
.L_x_18575:
        /* <DEDUP_REMOVED lines=17> */
.L_x_18582:
[----:B------:R-:W-:-:S04]  /*82f0*/  LOP3.LUT R0, R7, 0x80000000, RZ, 0xc0, !PT ;  /* 0x8000000007007812 */ /* 0x000fc800078ec0ff */
[----:B------:R-:W-:-:S04]  /*8300*/  SHF.R.U32.HI R5, RZ, 0x18, R0 ;  /* 0x00000018ff057819 */ /* 0x000fc80000011600 */
[----:B------:R-:W-:-:S04]  /*8310*/  LOP3.LUT R4, R4, R5, RZ, 0xfc, !PT ;  /* 0x0000000504047212 */ /* 0x000fc800078efcff */
[----:B------:R-:W-:Y:S02]  /*8320*/  PRMT R0, R4, 0x7610, R0 ;  /* 0x0000761004007816 */ /* 0x000fe40000000000 */
.L_x_18581:
[----:B------:R-:W-:Y:S05]  /*8330*/  BSYNC B0 ;  /* 0x0000000000007941 */ /* 0x000fea0003800000 */
.L_x_18580:
[----:B------:R-:W-:Y:S01]  /*8340*/  STG.E.U8 [R2.64], R0 ;  /* 0x0000000002007986 */ /* 0x000fe2000c101124 */
[----:B------:R-:W-:Y:S05]  /*8350*/  EXIT ;  /* 0x000000000000794d */ /* 0x000fea0003800000 */
.L_x_18574:
        /* <DEDUP_REMOVED lines=22> */
.L_x_18557:
        /* <DEDUP_REMOVED lines=20> */
.L_x_18584:
[----:B-----5:R-:W-:-:S04]  /*8600*/  LOP3.LUT R24, R24, 0xffff, RZ, 0xc0, !PT ;  /* 0x0000ffff18187812 */ /* 0x020fc800078ec0ff */
[----:B------:R-:W-:-:S05]  /*8610*/  PRMT R24, R24, 0x8880, RZ ;  /* 0x0000888018187816 */ /* 0x000fca00000000ff */
[----:B------:R-:W-:-:S05]  /*8620*/  IMAD.MOV.U32 R4, RZ, RZ, R24 ;  /* 0x000000ffff047224 */ /* 0x000fca00078e0018 */
[----:B------:R-:W-:-:S05]  /*8630*/  SHF.R.S32.HI R5, RZ, 0x1f, R4 ;  /* 0x0000001fff057819 */ /* 0x000fca0000011404 */
[----:B------:R-:W-:Y:S01]  /*8640*/  STG.E.64 [R2.64], R4 ;  /* 0x0000000402007986 */ /* 0x000fe2000c101b24 */
[----:B------:R-:W-:Y:S05]  /*8650*/  EXIT ;  /* 0x000000000000794d */ /* 0x000fea0003800000 */
.L_x_18583:
[----:B-----5:R-:W-:-:S04]  /*8660*/  LOP3.LUT R24, R24, 0xffff, RZ, 0xc0, !PT ;  /* 0x0000ffff18187812 */ /* 0x020fc800078ec0ff */
[----:B------:R-:W-:-:S05]  /*8670*/  PRMT R5, R24, 0x8880, RZ ;  /* 0x0000888018057816 */ /* 0x000fca00000000ff */
[----:B------:R-:W-:Y:S01]  /*8680*/  STG.E [R2.64], R5 ;  /* 0x0000000502007986 */ /* 0x000fe2000c101924 */
[----:B------:R-:W-:Y:S05]  /*8690*/  EXIT ;  /* 0x000000000000794d */ /* 0x000fea0003800000 */
.L_x_18585:
        /* <DEDUP_REMOVED lines=14> */
.L_x_21618:


//--------------------- .text._ZN2at6native18elementwise_kernelILi128ELi4EZNS0_22gpu_kernel_impl_nocastINS0_13BUnaryFunctorIaaaZZZNS0_15binary_internal21div_trunc_kernel_cudaERNS_18TensorIteratorBaseEENKUlvE_clEvENKUlvE0_clEvEUlaaE_EEEEvS6_RKT_EUliE_EEviT1_ --------------------------
	.section	.text._ZN2at6native18elementwise_kernelILi128ELi4EZNS0_22gpu_kernel_impl_nocastINS0_13BUnaryFunctorIaaaZZZNS0_15binary_internal21div_trunc_kernel_cudaERNS_18TensorIteratorBaseEENKUlvE_clEvENKUlvE0_clEvEUlaaE_EEEEvS6_RKT_EUliE_EEviT1_,"ax",@progbits
	.sectioninfo	@"SHI_REGISTERS=16"
	.align	128
        .global         _ZN2at6native18elementwise_kernelILi128ELi4EZNS0_22gpu_kernel_impl_nocastINS0_13BUnaryFunctorIaaaZZZNS0_15binary_internal21div_trunc_kernel_cudaERNS_18TensorIteratorBaseEENKUlvE_clEvENKUlvE0_clEvEUlaaE_EEEEvS6_RKT_EUliE_EEviT1_
        .type           _ZN2at6native18elementwise_kernelILi128ELi4EZNS0_22gpu_kernel_impl_nocastINS0_13BUnaryFunctorIaaaZZZNS0_15binary_internal21div_trunc_kernel_cudaERNS_18TensorIteratorBaseEENKUlvE_clEvENKUlvE0_clEvEUlaaE_EEEEvS6_RKT_EUliE_EEviT1_,@function
        .size           _ZN2at6native18elementwise_kernelILi128ELi4EZNS0_22gpu_kernel_impl_nocastINS0_13BUnaryFunctorIaaaZZZNS0_15binary_internal21div_trunc_kernel_cudaERNS_18TensorIteratorBaseEENKUlvE_clEvENKUlvE0_clEvEUlaaE_EEEEvS6_RKT_EUliE_EEviT1_,(.L_x_21619 - _ZN2at6native18elementwise_kernelILi128ELi4EZNS0_22gpu_kernel_impl_nocastINS0_13BUnaryFunctorIaaaZZZNS0_15binary_internal21div_trunc_kernel_cudaERNS_18TensorIteratorBaseEENKUlvE_clEvENKUlvE0_clEvEUlaaE_EEEEvS6_RKT_EUliE_EEviT1_)
        .other          _ZN2at6native18elementwise_kernelILi128ELi4EZNS0_22gpu_kernel_impl_nocastINS0_13BUnaryFunctorIaaaZZZNS0_15binary_internal21div_trunc_kernel_cudaERNS_18TensorIteratorBaseEENKUlvE_clEvENKUlvE0_clEvEUlaaE_EEEEvS6_RKT_EUliE_EEviT1_,@"STO_CUDA_ENTRY STV_DEFAULT"
_ZN2at6native18elementwise_kernelILi128ELi4EZNS0_22gpu_kernel_impl_nocastINS0_13BUnaryFunctorIaaaZZZNS0_15binary_internal21div_trunc_kernel_cudaERNS_18TensorIteratorBaseEENKUlvE_clEvENKUlvE0_clEvEUlaaE_EEEEvS6_RKT_EUliE_EEviT1_:
.text._ZN2at6native18elementwise_kernelILi128ELi4EZNS0_22gpu_kernel_impl_nocastINS0_13BUnaryFunctorIaaaZZZNS0_15binary_internal21div_trunc_kernel_cudaERNS_18TensorIteratorBaseEENKUlvE_clEvENKUlvE0_clEvEUlaaE_EEEEvS6_RKT_EUliE_EEviT1_:
[----:B------:R-:W-:Y:S02]  /*0000*/  MOV R1, c[0x0][0x28] ;  /* 0x00000a0000017a02 */ /* 0x000fe40000000f00 */
[----:B------:R-:W0:Y:S01]  /*0010*/  S2R R0, SR_CTAID.X ;  /* 0x0000000000007919 */ /* 0x000e220000002500 */
[----:B------:R-:W1:Y:S01]  /*0020*/  LDC.U8 R6, c[0x0][0x371] ;  /* 0x0000dc40ff067b82 */ /* 0x000e620000000000 */
[----:B------:R-:W-:Y:S01]  /*0030*/  ULDC.64 UR4, c[0x0][0x118] ;  /* 0x0000460000047ab9 */ /* 0x000fe20000000a00 */
[----:B------:R-:W-:Y:S01]  /*0040*/  BSSY B0, `(.L_x_18586) ;  /* 0x0000108000007945 */ /* 0x000fe20003800000 */
[----:B------:R-:W0:Y:S02]  /*0050*/  S2R R3, SR_TID.X ;  /* 0x0000000000037919 */ /* 0x000e240000002100 */
[----:B0-----:R-:W-:-:S04]  /*0060*/  LEA R0, R0, R3, 0x9 ;  /* 0x0000000300007211 */ /* 0x001fc800078e48ff */
[----:B------:R-:W-:-:S13]  /*0070*/  ISETP.GE.AND P0, PT, R0, c[0x0][0x160], PT ;  /* 0x0000580000007a0c */ /* 0x000fda0003f06270 */
[----:B------:R-:W-:Y:S05]  /*0080*/  @P0 BRA `(.L_x_18587) ;  /* 0x0000103000000947 */ /* 0x000fea0003800000 */
[----:B-1----:R-:W-:Y:S01]  /*0090*/  ISETP.NE.AND P0, PT, RZ, c[0x0][0x168], PT ;  /* 0x00005a00ff007a0c */ /* 0x002fe20003f05270 */
        /* <DEDUP_REMOVED lines=226> */
.L_x_18588:
[----:B------:R-:W-:-:S05]  /*0ec0*/  IADD3 R4, P0, R3, c[0x0][0x368], RZ ;  /* 0x0000da0003047a10 */ /* 0x000fca0007f1e0ff */
[----:B------:R-:W-:-:S05]  /*0ed0*/  IMAD.X R5, RZ, RZ, c[0x0][0x36c], P0 ;  /* 0x0000db00ff057624 */ /* 0x000fca00000e06ff */
[----:B------:R0:W2:Y:S01]  /*0ee0*/  LDG.E.S8 R4, [R4.64] ;  /* 0x0000000404047981 */ /* 0x0000a2000c1e1300 */
[----:B------:R-:W-:Y:S02]  /*0ef0*/  PRMT R7, R6, 0x8880, RZ ;  /* 0x0000888006077816 */ /* 0x000fe400000000ff */
[----:B------:R-:W-:Y:S02]  /*0f00*/  IADD3 R0, R0, 0x80, RZ ;  /* 0x0000008000007810 */ /* 0x000fe40007ffe0ff */
[-C--:B------:R-:W-:Y:S02]  /*0f10*/  IABS R10, R7.reuse ;  /* 0x00000007000a7213 */ /* 0x080fe40000000000 */
[----:B------:R-:W-:Y:S02]  /*0f20*/  IABS R13, R7 ;  /* 0x00000007000d7213 */ /* 0x000fe40000000000 */
[----:B------:R-:W1:Y:S08]  /*0f30*/  I2F.RP R3, R10 ;  /* 0x0000000a00037306 */ /* 0x000e700000209400 */
[----:B-1----:R-:W1:Y:S02]  /*0f40*/  MUFU.RCP R3, R3 ;  /* 0x0000000300037308 */ /* 0x002e640000001000 */
[----:B-1----:R-:W-:-:S02]  /*0f50*/  IADD3 R8, R3, 0xffffffe, RZ ;  /* 0x0ffffffe03087810 */ /* 0x002fc40007ffe0ff */
[----:B------:R-:W-:-:S04]  /*0f60*/  IADD3 R3, RZ, -R13, RZ ;  /* 0x8000000dff037210 */ /* 0x000fc80007ffe0ff */
[----:B------:R1:W3:Y:S02]  /*0f70*/  F2I.FTZ.U32.TRUNC.NTZ R9, R8 ;  /* 0x0000000800097305 */ /* 0x0002e4000021f000 */
[----:B-1----:R-:W-:Y:S02]  /*0f80*/  MOV R8, RZ ;  /* 0x000000ff00087202 */ /* 0x002fe40000000f00 */
[----:B---3--:R-:W-:-:S05]  /*0f90*/  IADD3 R11, RZ, -R9, RZ ;  /* 0x80000009ff0b7210 */ /* 0x008fca0007ffe0ff */
[----:B0-----:R-:W-:-:S04]  /*0fa0*/  IMAD R5, R11, R10, RZ ;  /* 0x0000000a0b057224 */ /* 0x001fc800078e02ff */
        /* <DEDUP_REMOVED lines=16> */
[----:B------:R0:W-:Y:S02]  /*10b0*/  STG.E.U8 [R2.64], R9 ;  /* 0x0000000902007986 */ /* 0x0001e4000c101104 */
.L_x_18587:
[----:B-1----:R-:W-:Y:S05]  /*10c0*/  BSYNC B0 ;  /* 0x0000000000007941 */ /* 0x002fea0003800000 */
.L_x_18586:
        /* <DEDUP_REMOVED lines=230> */
.L_x_18591:
[----:B------:R-:W-:-:S04]  /*1f30*/  IADD3 R4, P0, R3, c[0x0][0x368], RZ ;  /* 0x0000da0003047a10 */ /* 0x000fc80007f1e0ff */
[----:B------:R-:W-:-:S05]  /*1f40*/  IADD3.X R5, RZ, c[0x0][0x36c], RZ, P0, !PT ;  /* 0x0000db00ff057a10 */ /* 0x000fca00007fe4ff */
[----:B------:R0:W2:Y:S01]  /*1f50*/  LDG.E.S8 R4, [R4.64] ;  /* 0x0000000404047981 */ /* 0x0000a2000c1e1300 */
[----:B------:R-:W-:Y:S02]  /*1f60*/  PRMT R7, R6, 0x8880, RZ ;  /* 0x0000888006077816 */ /* 0x000fe400000000ff */
[----:B------:R-:W-:Y:S02]  /*1f70*/  IADD3 R0, R0, 0x80, RZ ;  /* 0x0000008000007810 */ /* 0x000fe40007ffe0ff */
[-C--:B------:R-:W-:Y:S02]  /*1f80*/  IABS R10, R7.reuse ;  /* 0x00000007000a7213 */ /* 0x080fe40000000000 */
[----:B------:R-:W-:Y:S02]  /*1f90*/  IABS R8, R7 ;  /* 0x0000000700087213 */ /* 0x000fe40000000000 */
[----:B------:R-:W1:Y:S02]  /*1fa0*/  I2F.RP R3, R10 ;  /* 0x0000000a00037306 */ /* 0x000e640000209400 */
[----:B------:R-:W-:-:S02]  /*1fb0*/  IADD3 R12, RZ, -R8, RZ ;  /* 0x80000008ff0c7210 */ /* 0x000fc40007ffe0ff */
[----:B------:R-:W-:-:S04]  /*1fc0*/  MOV R8, RZ ;  /* 0x000000ff00087202 */ /* 0x000fc80000000f00 */
[----:B-1----:R-:W1:Y:S02]  /*1fd0*/  MUFU.RCP R3, R3 ;  /* 0x0000000300037308 */ /* 0x002e640000001000 */
[----:B-1----:R-:W-:-:S06]  /*1fe0*/  IADD3 R9, R3, 0xffffffe, RZ ;  /* 0x0ffffffe03097810 */ /* 0x002fcc0007ffe0ff */
[----:B------:R-:W1:Y:S02]  /*1ff0*/  F2I.FTZ.U32.TRUNC.NTZ R9, R9 ;  /* 0x0000000900097305 */ /* 0x000e64000021f000 */
[----:B-1----:R-:W-:-:S04]  /*2000*/  IMAD.MOV R11, RZ, RZ, -R9 ;  /* 0x000000ffff0b7224 */ /* 0x002fc800078e0a09 */
[----:B0-----:R-:W-:-:S04]  /*2010*/  IMAD R5, R11, R10, RZ ;  /* 0x0000000a0b057224 */ /* 0x001fc800078e02ff */
        /* <DEDUP_REMOVED lines=20> */
[----:B------:R0:W-:Y:S10]  /*2160*/  STG.E.U8 [R2.64], R5 ;  /* 0x0000000502007986 */ /* 0x0001f4000c101104 */
        /* <DEDUP_REMOVED lines=223> */
[C---:B------:R-:W-:Y:S02]  /*2f60*/  IMAD R2, R4.reuse, c[0x0][0x350], R2 ;  /* 0x0000d40004027a24 */ /* 0x040fe400078e0202 */
[----:B------:R-:W-:Y:S02]  /*2f70*/  @P0 IMAD R8, R7, c[0x0][0x28c], R9 ;  /* 0x0000a30007080a24 */ /* 0x000fe400078e0209 */
[----:B------:R-:W-:Y:S02]  /*2f80*/  IMAD R3, R4, c[0x0][0x354], R3 ;  /* 0x0000d50004037a24 */ /* 0x000fe400078e0203 */
[C---:B------:R-:W-:Y:S02]  /*2f90*/  @P0 IMAD R2, R8.reuse, c[0x0][0x358], R2 ;  /* 0x0000d60008020a24 */ /* 0x040fe400078e0202 */
[----:B------:R-:W-:-:S05]  /*2fa0*/  @P0 IMAD R3, R8, c[0x0][0x35c], R3 ;  /* 0x0000d70008030a24 */ /* 0x000fca00078e0203 */
.L_x_18592:
        /* <DEDUP_REMOVED lines=13> */
[----:B-1----:R-:W-:-:S05]  /*3080*/  IADD3 R11, RZ, -R9, RZ ;  /* 0x80000009ff0b7210 */ /* 0x002fca0007ffe0ff */
[----:B0-----:R-:W-:-:S04]  /*3090*/  IMAD R5, R11, R10, RZ ;  /* 0x0000000a0b057224 */ /* 0x001fc800078e02ff */
        /* <DEDUP_REMOVED lines=19> */
[----:B------:R0:W-:Y:S02]  /*31d0*/  STG.E.U8 [R2.64], R5 ;  /* 0x0000000502007986 */ /* 0x0001e4000c101104 */
.L_x_18590:
[----:B------:R-:W-:Y:S05]  /*31e0*/  BSYNC B0 ;  /* 0x0000000000007941 */ /* 0x000fea0003800000 */
.L_x_18589:
        /* <DEDUP_REMOVED lines=229> */
.L_x_18593:
[----:B------:R-:W-:-:S04]  /*4040*/  IADD3 R4, P0, R3, c[0x0][0x368], RZ ;  /* 0x0000da0003047a10 */ /* 0x000fc80007f1e0ff */
[----:B------:R-:W-:-:S05]  /*4050*/  IADD3.X R5, RZ, c[0x0][0x36c], RZ, P0, !PT ;  /* 0x0000db00ff057a10 */ /* 0x000fca00007fe4ff */
[----:B------:R-:W2:Y:S01]  /*4060*/  LDG.E.S8 R4, [R4.64] ;  /* 0x0000000404047981 */ /* 0x000ea2000c1e1300 */
[----:B------:R-:W-:-:S04]  /*4070*/  PRMT R7, R6, 0x8880, RZ ;  /* 0x0000888006077816 */ /* 0x000fc800000000ff */
        /* <DEDUP_REMOVED lines=30> */
.L_x_18594:
        /* <DEDUP_REMOVED lines=10> */
.L_x_21619:


//--------------------- .text._ZN2at6native27unrolled_elementwise_kernelINS0_13BUnaryFunctorIaaaZZZNS0_15binary_internal21div_trunc_kernel_cudaERNS_18TensorIteratorBaseEENKUlvE_clEvENKUlvE0_clEvEUlaaE_EESt5arrayIPcLm2EELi4E23TrivialOffsetCalculatorILi1EjESE_NS0_6memory15LoadWithoutCastENSF_16StoreWithoutCastEEEviT_T0_T2_T3_T4_T5_ --------------------------
	.section	.text._ZN2at6native27unrolled_elementwise_kernelINS0_13BUnaryFunctorIaaaZZZNS0_15binary_internal21div_trunc_kernel_cudaERNS_18TensorIteratorBaseEENKUlvE_clEvENKUlvE0_clEvEUlaaE_EESt5arrayIPcLm2EELi4E23TrivialOffsetCalculatorILi1EjESE_NS0_6memory15LoadWithoutCastENSF_16StoreWithoutCastEEEviT_T0_T2_T3_T4_T5_,"ax",@progbits
	.sectioninfo	@"SHI_REGISTERS=26"
	.align	128
        .global         _ZN2at6native27unrolled_elementwise_kernelINS0_13BUnaryFunctorIaaaZZZNS0_15binary_internal21div_trunc_kernel_cudaERNS_18TensorIteratorBaseEENKUlvE_clEvENKUlvE0_clEvEUlaaE_EESt5arrayIPcLm2EELi4E23TrivialOffsetCalculatorILi1EjESE_NS0_6memory15LoadWithoutCastENSF_16StoreWithoutCastEEEviT_T0_T2_T3_T4_T5_
        .type           _ZN2at6native27unrolled_elementwise_kernelINS0_13BUnaryFunctorIaaaZZZNS0_15binary_internal21div_trunc_kernel_cudaERNS_18TensorIteratorBaseEENKUlvE_clEvENKUlvE0_clEvEUlaaE_EESt5arrayIPcLm2EELi4E23TrivialOffsetCalculatorILi1EjESE_NS0_6memory15LoadWithoutCastENSF_16StoreWithoutCastEEEviT_T0_T2_T3_T4_T5_,@function
        .size           _ZN2at6native27unrolled_elementwise_kernelINS0_13BUnaryFunctorIaaaZZZNS0_15binary_internal21div_trunc_kernel_cudaERNS_18TensorIteratorBaseEENKUlvE_clEvENKUlvE0_clEvEUlaaE_EESt5arrayIPcLm2EELi4E23TrivialOffsetCalculatorILi1EjESE_NS0_6memory15LoadWithoutCastENSF_16StoreWithoutCastEEEviT_T0_T2_T3_T4_T5_,(.L_x_21620 - _ZN2at6native27unrolled_elementwise_kernelINS0_13BUnaryFunctorIaaaZZZNS0_15binary_internal21div_trunc_kernel_cudaERNS_18TensorIteratorBaseEENKUlvE_clEvENKUlvE0_clEvEUlaaE_EESt5arrayIPcLm2EELi4E23TrivialOffsetCalculatorILi1EjESE_NS0_6memory15LoadWithoutCastENSF_16StoreWithoutCastEEEviT_T0_T2_T3_T4_T5_)
        .other          _ZN2at6native27unrolled_elementwise_kernelINS0_13BUnaryFunctorIaaaZZZNS0_15binary_internal21div_trunc_kernel_cudaERNS_18TensorIteratorBaseEENKUlvE_clEvENKUlvE0_clEvEUlaaE_EESt5arrayIPcLm2EELi4E23TrivialOffsetCalculatorILi1EjESE_NS0_6memory15LoadWithoutCastENSF_16StoreWithoutCastEEEviT_T0_T2_T3_T4_T5_,@"STO_CUDA_ENTRY STV_DEFAULT"
_ZN2at6native27unrolled_elementwise_kernelINS0_13BUnaryFunctorIaaaZZZNS0_15binary_internal21div_trunc_kernel_cudaERNS_18TensorIteratorBaseEENKUlvE_clEvENKUlvE0_clEvEUlaaE_EESt5arrayIPcLm2EELi4E23TrivialOffsetCalculatorILi1EjESE_NS0_6memory15LoadWithoutCastENSF_16StoreWithoutCastEEEviT_T0_T2_T3_T4_T5_:
.text._ZN2at6native27unrolled_elementwise_kernelINS0_13BUnaryFunctorIaaaZZZNS0_15binary_internal21div_trunc_kernel_cudaERNS_18TensorIteratorBaseEENKUlvE_clEvENKUlvE0_clEvEUlaaE_EESt5arrayIPcLm2EELi4E23TrivialOffsetCalculatorILi1EjESE_NS0_6memory15LoadWithoutCastENSF_16StoreWithoutCastEEEviT_T0_T2_T3_T4_T5_:
[----:B------:R-:W-:Y:S02]  /*0000*/  IMAD.MOV.U32 R1, RZ, RZ, c[0x0][0x28] ;  /* 0x00000a00ff017624 */ /* 0x000fe400078e00ff */
[----:B------:R-:W0:Y:S01]  /*0010*/  S2R R0, SR_CTAID.X ;  /* 0x0000000000007919 */ /* 0x000e220000002500 */
[----:B------:R-:W-:Y:S01]  /*0020*/  IMAD.MOV.U32 R3, RZ, RZ, -0x200 ;  /* 0xfffffe00ff037424 */ /* 0x000fe200078e00ff */
[----:B------:R-:W-:Y:S01]  /*0030*/  CS2R R6, SRZ ;  /* 0x0000000000067805 */ /* 0x000fe2000001ff00 */
[----:B------:R-:W-:Y:S01]  /*0040*/  ULDC.64 UR4, c[0x0][0x118] ;  /* 0x0000460000047ab9 */ /* 0x000fe20000000a00 */
        /* <DEDUP_REMOVED lines=11> */
[----:B------:R-:W-:Y:S01]  /*0100*/  @!P1 IADD3 R14, P3, R14, c[0x0][0x170], RZ ;  /* 0x00005c000e0e9a10 */ /* 0x000fe20007f7e0ff */
[----:B------:R-:W0:Y:S04]  /*0110*/  LDC.U8 R8, c[0x0][0x165] ;  /* 0x00005940ff087b82 */ /* 0x000e280000000000 */
[----:B------:R-:W-:-:S05]  /*0120*/  @!P1 IMAD.X R15, RZ, RZ, c[0x0][0x174], P3 ;  /* 0x00005d00ff0f9624 */ /* 0x000fca00018e06ff */
[----:B------:R1:W5:Y:S01]  /*0130*/  @!P1 LDG.E.S8 R7, [R14.64] ;  /* 0x000000040e079981 */ /* 0x000362000c1e1300 */
[----:B------:R-:W-:Y:S01]  /*0140*/  @!P4 IMAD R16, R0, 0x200, R3 ;  /* 0x000002000010c824 */ /* 0x000fe200078e0203 */
[----:B------:R-:W-:-:S04]  /*0150*/  @!P4 IADD3 R3, R3, 0x80, RZ ;  /* 0x000000800303c810 */ /* 0x000fc80007ffe0ff */
[----:B------:R-:W-:Y:S02]  /*0160*/  ISETP.GE.AND P2, PT, R3, R4, PT ;  /* 0x000000040300720c */ /* 0x000fe40003f46270 */
[----:B------:R-:W-:Y:S01]  /*0170*/  @!P0 IADD3 R2, P1, R2, c[0x0][0x170], RZ ;  /* 0x00005c0002028a10 */ /* 0x000fe20007f3e0ff */
[----:B------:R-:W-:Y:S01]  /*0180*/  IMAD.MOV.U32 R11, RZ, RZ, RZ ;  /* 0x000000ffff0b7224 */ /* 0x000fe200078e00ff */
[----:B------:R-:W-:Y:S01]  /*0190*/  @!P4 IADD3 R16, P5, R16, c[0x0][0x170], RZ ;  /* 0x00005c001010ca10 */ /* 0x000fe20007fbe0ff */
[--C-:B------:R-:W-:Y:S02]  /*01a0*/  IMAD.MOV.U32 R9, RZ, RZ, R23.reuse ;  /* 0x000000ffff097224 */ /* 0x100fe400078e0017 */
[----:B------:R-:W-:Y:S02]  /*01b0*/  @!P0 IMAD R10, R0, 0x200, R23 ;  /* 0x00000200000a8824 */ /* 0x000fe400078e0217 */
[----:B------:R-:W-:-:S04]  /*01c0*/  @!P4 IMAD.X R17, RZ, RZ, c[0x0][0x174], P5 ;  /* 0x00005d00ff11c624 */ /* 0x000fc800028e06ff */
[----:B------:R-:W-:Y:S01]  /*01d0*/  @!P2 IMAD R12, R0, 0x200, R3 ;  /* 0x00000200000ca824 */ /* 0x000fe200078e0203 */
[C---:B------:R-:W-:Y:S01]  /*01e0*/  IADD3 R19, R9.reuse, 0x80, RZ ;  /* 0x0000008009137810 */ /* 0x040fe20007ffe0ff */
[----:B------:R-:W-:Y:S01]  /*01f0*/  @!P0 IMAD.X R3, RZ, RZ, c[0x0][0x174], P1 ;  /* 0x00005d00ff038624 */ /* 0x000fe200008e06ff */
[C---:B------:R-:W-:Y:S01]  /*0200*/  IADD3 R21, R9.reuse, 0x100, RZ ;  /* 0x0000010009157810 */ /* 0x040fe20007ffe0ff */
[----:B------:R-:W-:Y:S01]  /*0210*/  BSSY B0, `(.L_x_18595) ;  /* 0x000002a000007945 */ /* 0x000fe20003800000 */
[----:B------:R-:W-:Y:S01]  /*0220*/  @!P2 IADD3 R12, P3, R12, c[0x0][0x170], RZ ;  /* 0x00005c000c0caa10 */ /* 0x000fe20007f7e0ff */
[----:B------:R2:W5:Y:S01]  /*0230*/  @!P4 LDG.E.S8 R6, [R16.64] ;  /* 0x000000041006c981 */ /* 0x000562000c1e1300 */
[----:B-1----:R-:W-:-:S03]  /*0240*/  IADD3 R15, R9, 0x180, RZ ;  /* 0x00000180090f7810 */ /* 0x002fc60007ffe0ff */
[----:B------:R-:W-:Y:S01]  /*0250*/  @!P2 IMAD.X R13, RZ, RZ, c[0x0][0x174], P3 ;  /* 0x00005d00ff0da624 */ /* 0x000fe200018e06ff */
[----:B------:R1:W5:Y:S01]  /*0260*/  @!P0 LDG.E.S8 R11, [R2.64] ;  /* 0x00000004020b8981 */ /* 0x000362000c1e1300 */
[----:B------:R-:W-:Y:S02]  /*0270*/  @!P0 IADD3 R9, R23, 0x80, RZ ;  /* 0x0000008017098810 */ /* 0x000fe40007ffe0ff */
[-C--:B------:R-:W-:Y:S01]  /*0280*/  ISETP.GE.AND P4, PT, R19, R4.reuse, PT ;  /* 0x000000041300720c */ /* 0x080fe20003f86270 */
[----:B------:R2:W5:Y:S01]  /*0290*/  @!P2 LDG.E.S8 R5, [R12.64] ;  /* 0x000000040c05a981 */ /* 0x000562000c1e1300 */
[-C--:B------:R-:W-:Y:S02]  /*02a0*/  ISETP.GE.AND P1, PT, R21, R4.reuse, PT ;  /* 0x000000041500720c */ /* 0x080fe40003f26270 */
[----:B-1----:R-:W-:Y:S02]  /*02b0*/  @!P0 IADD3 R2, P5, R10, c[0x0][0x168], RZ ;  /* 0x00005a000a028a10 */ /* 0x002fe40007fbe0ff */
[----:B------:R-:W-:-:S02]  /*02c0*/  ISETP.GE.AND P2, PT, R15, R4, PT ;  /* 0x000000040f00720c */ /* 0x000fc40003f46270 */
[----:B------:R-:W-:Y:S01]  /*02d0*/  ISETP.GE.AND P3, PT, R9, R4, PT ;  /* 0x000000040900720c */ /* 0x000fe20003f66270 */
[----:B------:R-:W-:Y:S01]  /*02e0*/  @!P0 IMAD.X R3, RZ, RZ, c[0x0][0x16c], P5 ;  /* 0x00005b00ff038624 */ /* 0x000fe200028e06ff */
[----:B0-----:R-:W-:Y:S01]  /*02f0*/  PRMT R10, R8, 0x8880, RZ ;  /* 0x00008880080a7816 */ /* 0x001fe200000000ff */
[----:B------:R-:W-:Y:S05]  /*0300*/  @P0 BRA `(.L_x_18596) ;  /* 0x000001a000000947 */ /* 0x000fea0003800000 */
[-C--:B--2---:R-:W-:Y:S02]  /*0310*/  IABS R15, R10.reuse ;  /* 0x0000000a000f7213 */ /* 0x084fe40000000000 */
        /* <DEDUP_REMOVED lines=25> */
.L_x_18596:
[----:B--2---:R-:W-:Y:S05]  /*04b0*/  BSYNC B0 ;  /* 0x0000000000007941 */ /* 0x004fea0003800000 */
.L_x_18595:
[----:B------:R-:W-:Y:S01]  /*04c0*/  BSSY B0, `(.L_x_18597) ;  /* 0x000001b000007945 */ /* 0x000fe20003800000 */
[----:B------:R-:W-:Y:S05]  /*04d0*/  @P4 BRA `(.L_x_18598) ;  /* 0x0000019000004947 */ /* 0x000fea0003800000 */
[-C--:B------:R-:W-:Y:S02]  /*04e0*/  IABS R14, R10.reuse ;  /* 0x0000000a000e7213 */ /* 0x080fe40000000000 */
[----:B-----5:R-:W-:Y:S02]  /*04f0*/  IABS R15, R7 ;  /* 0x00000007000f7213 */ /* 0x020fe40000000000 */
        /* <DEDUP_REMOVED lines=23> */
.L_x_18598:
[----:B------:R-:W-:Y:S05]  /*0670*/  BSYNC B0 ;  /* 0x0000000000007941 */ /* 0x000fea0003800000 */
.L_x_18597:
[----:B------:R-:W-:Y:S01]  /*0680*/  BSSY B0, `(.L_x_18599) ;  /* 0x000001b000007945 */ /* 0x000fe20003800000 */
[----:B------:R-:W-:Y:S05]  /*0690*/  @P1 BRA `(.L_x_18600) ;  /* 0x0000019000001947 */ /* 0x000fea0003800000 */
[----:B------:R-:W-:Y:S02]  /*06a0*/  IABS R14, R10 ;  /* 0x0000000a000e7213 */ /* 0x000fe40000000000 */
        /* <DEDUP_REMOVED lines=24> */
.L_x_18600:
[----:B------:R-:W-:Y:S05]  /*0830*/  BSYNC B0 ;  /* 0x0000000000007941 */ /* 0x000fea0003800000 */
.L_x_18599:
        /* <DEDUP_REMOVED lines=26> */
.L_x_18602:
[----:B------:R-:W-:Y:S05]  /*09e0*/  BSYNC B0 ;  /* 0x0000000000007941 */ /* 0x000fea0003800000 */
.L_x_18601:
[----:B-----5:R0:W-:Y:S01]  /*09f0*/  @!P0 STG.E.U8 [R2.64], R11 ;  /* 0x0000000b02008986 */ /* 0x0201e2000c101104 */
[----:B------:R-:W-:Y:S01]  /*0a00*/  BSSY B0, `(.L_x_18603) ;  /* 0x000000d000007945 */ /* 0x000fe20003800000 */
[----:B------:R-:W-:Y:S05]  /*0a10*/  @P3 BRA `(.L_x_18604) ;  /* 0x000000b000003947 */ /* 0x000fea0003800000 */
[----:B0-----:R-:W-:Y:S01]  /*0a20*/  IMAD R2, R0, 0x200, R9 ;  /* 0x0000020000027824 */ /* 0x001fe200078e0209 */
[----:B------:R-:W-:-:S04]  /*0a30*/  IADD3 R9, R9, 0x80, RZ ;  /* 0x0000008009097810 */ /* 0x000fc80007ffe0ff */
[----:B------:R-:W-:Y:S02]  /*0a40*/  ISETP.GE.AND P1, PT, R9, R4, PT ;  /* 0x000000040900720c */ /* 0x000fe40003f26270 */
[----:B------:R-:W-:-:S05]  /*0a50*/  IADD3 R2, P0, R2, c[0x0][0x168], RZ ;  /* 0x00005a0002027a10 */ /* 0x000fca0007f1e0ff */
[----:B------:R-:W-:-:S05]  /*0a60*/  IMAD.X R3, RZ, RZ, c[0x0][0x16c], P0 ;  /* 0x00005b00ff037624 */ /* 0x000fca00000e06ff */
[----:B------:R0:W-:Y:S01]  /*0a70*/  STG.E.U8 [R2.64], R7 ;  /* 0x0000000702007986 */ /* 0x0001e2000c101104 */
[----:B------:R-:W-:Y:S01]  /*0a80*/  @!P1 IMAD R10, R0, 0x200, R9 ;  /* 0x00000200000a9824 */ /* 0x000fe200078e0209 */
[----:B------:R-:W-:-:S04]  /*0a90*/  @!P1 IADD3 R9, R9, 0x80, RZ ;  /* 0x0000008009099810 */ /* 0x000fc80007ffe0ff */
[----:B------:R-:W-:-:S05]  /*0aa0*/  @!P1 IADD3 R10, P2, R10, c[0x0][0x168], RZ ;  /* 0x00005a000a0a9a10 */ /* 0x000fca0007f5e0ff */
[----:B------:R-:W-:-:S05]  /*0ab0*/  @!P1 IMAD.X R11, RZ, RZ, c[0x0][0x16c], P2 ;  /* 0x00005b00ff0b9624 */ /* 0x000fca00010e06ff */
[----:B------:R0:W-:Y:S03]  /*0ac0*/  @!P1 STG.E.U8 [R10.64], R6 ;  /* 0x000000060a009986 */ /* 0x0001e6000c101104 */
.L_x_18604:
[----:B------:R-:W-:Y:S05]  /*0ad0*/  BSYNC B0 ;  /* 0x0000000000007941 */ /* 0x000fea0003800000 */
.L_x_18603:
[----:B------:R-:W-:-:S13]  /*0ae0*/  ISETP.GE.AND P0, PT, R9, R4, PT ;  /* 0x000000040900720c */ /* 0x000fda0003f06270 */
[----:B------:R-:W-:Y:S05]  /*0af0*/  @P0 EXIT ;  /* 0x000000000000094d */ /* 0x000fea0003800000 */
[----:B------:R-:W-:-:S05]  /*0b00*/  IMAD R0, R0, 0x200, R9 ;  /* 0x0000020000007824 */ /* 0x000fca00078e0209 */
[----:B0-----:R-:W-:-:S05]  /*0b10*/  IADD3 R2, P0, R0, c[0x0][0x168], RZ ;  /* 0x00005a0000027a10 */ /* 0x001fca0007f1e0ff */
[----:B------:R-:W-:-:S05]  /*0b20*/  IMAD.X R3, RZ, RZ, c[0x0][0x16c], P0 ;  /* 0x00005b00ff037624 */ /* 0x000fca00000e06ff */
[----:B------:R-:W-:Y:S01]  /*0b30*/  STG.E.U8 [R2.64], R12 ;  /* 0x0000000c02007986 */ /* 0x000fe2000c101104 */
[----:B------:R-:W-:Y:S05]  /*0b40*/  EXIT ;  /* 0x000000000000794d */ /* 0x000fea0003800000 */
.L_x_18605:
        /* <DEDUP_REMOVED lines=11> */
.L_x_21620:


//--------------------- .text._ZN2at6native29vectorized_elementwise_kernelILi2ENS0_13BUnaryFunctorIaaaZZZNS0_15binary_internal21div_trunc_kernel_cudaERNS_18TensorIteratorBaseEENKUlvE_clEvENKUlvE0_clEvEUlaaE_EESt5arrayIPcLm2EEEEviT0_T1_ --------------------------
	.section	.text._ZN2at6native29vectorized_elementwise_kernelILi2ENS0_13BUnaryFunctorIaaaZZZNS0_15binary_internal21div_trunc_kernel_cudaERNS_18TensorIteratorBaseEENKUlvE_clEvENKUlvE0_clEvEUlaaE_EESt5arrayIPcLm2EEEEviT0_T1_,"ax",@progbits
	.sectioninfo	@"SHI_REGISTERS=32"
	.align	128
        .global         _ZN2at6native29vectorized_elementwise_kernelILi2ENS0_13BUnaryFunctorIaaaZZZNS0_15binary_internal21div_trunc_kernel_cudaERNS_18TensorIteratorBaseEENKUlvE_clEvENKUlvE0_clEvEUlaaE_EESt5arrayIPcLm2EEEEviT0_T1_
        .type           _ZN2at6native29vectorized_elementwise_kernelILi2ENS0_13BUnaryFunctorIaaaZZZNS0_15binary_internal21div_trunc_kernel_cudaERNS_18TensorIteratorBaseEENKUlvE_clEvENKUlvE0_clEvEUlaaE_EESt5arrayIPcLm2EEEEviT0_T1_,@function
        .size           _ZN2at6native29vectorized_elementwise_kernelILi2ENS0_13BUnaryFunctorIaaaZZZNS0_15binary_internal21div_trunc_kernel_cudaERNS_18TensorIteratorBaseEENKUlvE_clEvENKUlvE0_clEvEUlaaE_EESt5arrayIPcLm2EEEEviT0_T1_,(.L_x_21621 - _ZN2at6native29vectorized_elementwise_kernelILi2ENS0_13BUnaryFunctorIaaaZZZNS0_15binary_internal21div_trunc_kernel_cudaERNS_18TensorIteratorBaseEENKUlvE_clEvENKUlvE0_clEvEUlaaE_EESt5arrayIPcLm2EEEEviT0_T1_)
        .other          _ZN2at6native29vectorized_elementwise_kernelILi2ENS0_13BUnaryFunctorIaaaZZZNS0_15binary_internal21div_trunc_kernel_cudaERNS_18TensorIteratorBaseEENKUlvE_clEvENKUlvE0_clEvEUlaaE_EESt5arrayIPcLm2EEEEviT0_T1_,@"STO_CUDA_ENTRY STV_DEFAULT"
_ZN2at6native29vectorized_elementwise_kernelILi2ENS0_13BUnaryFunctorIaaaZZZNS0_15binary_internal21div_trunc_kernel_cudaERNS_18TensorIteratorBaseEENKUlvE_clEvENKUlvE0_clEvEUlaaE_EESt5arrayIPcLm2EEEEviT0_T1_:
.text._ZN2at6native29vectorized_elementwise_kernelILi2ENS0_13BUnaryFunctorIaaaZZZNS0_15binary_internal21div_trunc_kernel_cudaERNS_18TensorIteratorBaseEENKUlvE_clEvENKUlvE0_clEvEUlaaE_EESt5arrayIPcLm2EEEEviT0_T1_:
[----:B------:R-:W-:Y:S02]  /*0000*/  IMAD.MOV.U32 R1, RZ, RZ, c[0x0][0x28] ;  /* 0x00000a00ff017624 */ /* 0x000fe400078e00ff */
[----:B------:R-:W0:Y:S01]  /*0010*/  S2R R8, SR_CTAID.X ;  /* 0x0000000000087919 */ /* 0x000e220000002500 */
[----:B------:R-:W1:Y:S01]  /*0020*/  LDC.U8 R12, c[0x0][0x165] ;  /* 0x00005940ff0c7b82 */ /* 0x000e620000000000 */
[----:B------:R-:W-:Y:S01]  /*0030*/  ULDC.64 UR4, c[0x0][0x118] ;  /* 0x0000460000047ab9 */ /* 0x000fe20000000a00 */
[----:B0-----:R-:W-:-:S05]  /*0040*/  IMAD.SHL.U32 R8, R8, 0x400, RZ ;  /* 0x0000040008087824 */ /* 0x001fca00078e00ff */
[----:B------:R-:W-:-:S04]  /*0050*/  IADD3 R6, -R8, c[0x0][0x160], RZ ;  /* 0x0000580008067a10 */ /* 0x000fc80007ffe1ff */
[----:B------:R-:W-:-:S13]  /*0060*/  ISETP.GE.U32.AND P0, PT, R6, 0x400, PT ;  /* 0x000004000600780c */ /* 0x000fda0003f06070 */
[----:B------:R-:W-:Y:S05]  /*0070*/  @!P0 BRA `(.L_x_18606) ;  /* 0x000008c000008947 */ /* 0x000fea0003800000 */
[----:B-1----:R-:W0:Y:S01]  /*0080*/  S2R R13, SR_TID.X ;  /* 0x00000000000d7919 */ /* 0x002e220000002100 */
[----:B------:R-:W-:-:S04]  /*0090*/  IADD3 R10, P0, R8, c[0x0][0x170], RZ ;  /* 0x00005c00080a7a10 */ /* 0x000fc80007f1e0ff */
[----:B------:R-:W-:-:S05]  /*00a0*/  LEA.HI.X.SX32 R11, R8, c[0x0][0x174], 0x1, P0 ;  /* 0x00005d00080b7a11 */ /* 0x000fca00000f0eff */
[----:B0-----:R-:W-:-:S05]  /*00b0*/  IMAD.WIDE.U32 R10, R13, 0x2, R10 ;  /* 0x000000020d0a7825 */ /* 0x001fca00078e000a */
[----:B------:R0:W2:Y:S04]  /*00c0*/  LDG.E.U16 R7, [R10.64] ;  /* 0x000000040a077981 */ /* 0x0000a8000c1e1500 */
[----:B------:R0:W3:Y:S04]  /*00d0*/  LDG.E.U16 R0, [R10.64+0x100] ;  /* 0x000100040a007981 */ /* 0x0000e8000c1e1500 */
[----:B------:R0:W4:Y:S04]  /*00e0*/  LDG.E.U16 R9, [R10.64+0x200] ;  /* 0x000200040a097981 */ /* 0x000128000c1e1500 */
[----:B------:R0:W5:Y:S01]  /*00f0*/  LDG.E.U16 R16, [R10.64+0x300] ;  /* 0x000300040a107981 */ /* 0x000162000c1e1500 */
[----:B------:R-:W-:-:S04]  /*0100*/  PRMT R4, R12, 0x8880, RZ ;  /* 0x000088800c047816 */ /* 0x000fc800000000ff */
[----:B------:R-:W-:-:S04]  /*0110*/  IABS R6, R4 ;  /* 0x0000000400067213 */ /* 0x000fc80000000000 */
[----:B------:R-:W1:Y:S01]  /*0120*/  I2F.RP R5, R6 ;  /* 0x0000000600057306 */ /* 0x000e620000209400 */
[----:B0-----:R-:W-:-:S05]  /*0130*/  IABS R10, R4 ;  /* 0x00000004000a7213 */ /* 0x001fca0000000000 */
[----:B------:R-:W-:Y:S02]  /*0140*/  IMAD.MOV R21, RZ, RZ, -R10 ;  /* 0x000000ffff157224 */ /* 0x000fe400078e0a0a */
[----:B-1----:R-:W0:Y:S02]  /*0150*/  MUFU.RCP R5, R5 ;  /* 0x0000000500057308 */ /* 0x002e240000001000 */
[----:B0-----:R-:W-:-:S06]  /*0160*/  IADD3 R2, R5, 0xffffffe, RZ ;  /* 0x0ffffffe05027810 */ /* 0x001fcc0007ffe0ff */
[----:B------:R0:W1:Y:S02]  /*0170*/  F2I.FTZ.U32.TRUNC.NTZ R3, R2 ;  /* 0x0000000200037305 */ /* 0x000064000021f000 */
[----:B0-----:R-:W-:Y:S02]  /*0180*/  IMAD.MOV.U32 R2, RZ, RZ, RZ ;  /* 0x000000ffff027224 */ /* 0x001fe400078e00ff */
[----:B-1----:R-:W-:-:S04]  /*0190*/  IMAD.MOV R17, RZ, RZ, -R3 ;  /* 0x000000ffff117224 */ /* 0x002fc800078e0a03 */
[----:B------:R-:W-:-:S04]  /*01a0*/  IMAD R11, R17, R6, RZ ;  /* 0x00000006110b7224 */ /* 0x000fc800078e02ff */
[----:B------:R-:W-:Y:S01]  /*01b0*/  IMAD.HI.U32 R14, R3, R11, R2 ;  /* 0x0000000b030e7227 */ /* 0x000fe200078e0002 */
[C---:B--2---:R-:W-:Y:S02]  /*01c0*/  PRMT R23, R7.reuse, 0x9991, RZ ;  /* 0x0000999107177816 */ /* 0x044fe400000000ff */
[----:B------:R-:W-:Y:S02]  /*01d0*/  PRMT R15, R7, 0x8880, RZ ;  /* 0x00008880070f7816 */ /* 0x000fe400000000ff */
[C---:B---3--:R-:W-:Y:S02]  /*01e0*/  PRMT R17, R0.reuse, 0x8880, RZ ;  /* 0x0000888000117816 */ /* 0x048fe400000000ff */
[----:B------:R-:W-:Y:S02]  /*01f0*/  PRMT R11, R0, 0x9991, RZ ;  /* 0x00009991000b7816 */ /* 0x000fe400000000ff */
[----:B------:R-:W-:Y:S02]  /*0200*/  IABS R0, R23 ;  /* 0x0000001700007213 */ /* 0x000fe40000000000 */
[----:B------:R-:W-:-:S02]  /*0210*/  IABS R19, R15 ;  /* 0x0000000f00137213 */ /* 0x000fc40000000000 */
[----:B----4-:R-:W-:Y:S01]  /*0220*/  PRMT R7, R9, 0x8880, RZ ;  /* 0x0000888009077816 */ /* 0x010fe200000000ff */
[C---:B------:R-:W-:Y:S01]  /*0230*/  IMAD.HI.U32 R5, R14.reuse, R0, RZ ;  /* 0x000000000e057227 */ /* 0x040fe200078e00ff */
[----:B------:R-:W-:Y:S02]  /*0240*/  IABS R18, R17 ;  /* 0x0000001100127213 */ /* 0x000fe40000000000 */
[----:B------:R-:W-:Y:S01]  /*0250*/  IABS R27, R11 ;  /* 0x0000000b001b7213 */ /* 0x000fe20000000000 */
[----:B------:R-:W-:Y:S01]  /*0260*/  IMAD.HI.U32 R10, R14, R19, RZ ;  /* 0x000000130e0a7227 */ /* 0x000fe200078e00ff */
[----:B------:R-:W-:Y:S02]  /*0270*/  IABS R20, R7 ;  /* 0x0000000700147213 */ /* 0x000fe40000000000 */
[-C--:B------:R-:W-:Y:S01]  /*0280*/  LOP3.LUT R15, R15, R4.reuse, RZ, 0x3c, !PT ;  /* 0x000000040f0f7212 */ /* 0x080fe200078e3cff */
[-C--:B------:R-:W-:Y:S01]  /*0290*/  IMAD R25, R5, R21.reuse, R0 ;  /* 0x0000001505197224 */ /* 0x080fe200078e0200 */
[-C--:B------:R-:W-:Y:S01]  /*02a0*/  LOP3.LUT R23, R23, R4.reuse, RZ, 0x3c, !PT ;  /* 0x0000000417177212 */ /* 0x080fe200078e3cff */
[----:B------:R-:W-:Y:S01]  /*02b0*/  IMAD R19, R10, R21, R19 ;  /* 0x000000150a137224 */ /* 0x000fe200078e0213 */
[----:B------:R-:W-:Y:S01]  /*02c0*/  LOP3.LUT R17, R17, R4, RZ, 0x3c, !PT ;  /* 0x0000000411117212 */ /* 0x000fe200078e3cff */
[----:B------:R-:W-:Y:S01]  /*02d0*/  IMAD.HI.U32 R3, R14, R18, RZ ;  /* 0x000000120e037227 */ /* 0x000fe200078e00ff */
[----:B------:R-:W-:-:S02]  /*02e0*/  ISETP.GT.U32.AND P4, PT, R6, R25, PT ;  /* 0x000000190600720c */ /* 0x000fc40003f84070 */
[----:B------:R-:W-:Y:S01]  /*02f0*/  ISETP.GT.U32.AND P0, PT, R6, R19, PT ;  /* 0x000000130600720c */ /* 0x000fe20003f04070 */
[C---:B------:R-:W-:Y:S01]  /*0300*/  IMAD.HI.U32 R2, R14.reuse, R27, RZ ;  /* 0x0000001b0e027227 */ /* 0x040fe200078e00ff */
[-C--:B------:R-:W-:Y:S02]  /*0310*/  LOP3.LUT R11, R11, R4.reuse, RZ, 0x3c, !PT ;  /* 0x000000040b0b7212 */ /* 0x080fe400078e3cff */
[----:B------:R-:W-:Y:S01]  /*0320*/  LOP3.LUT R7, R7, R4, RZ, 0x3c, !PT ;  /* 0x0000000407077212 */ /* 0x000fe200078e3cff */
[----:B------:R-:W-:Y:S02]  /*0330*/  IMAD R29, R3, R21, R18 ;  /* 0x00000015031d7224 */ /* 0x000fe400078e0212 */
[----:B------:R-:W-:-:S03]  /*0340*/  IMAD.HI.U32 R0, R14, R20, RZ ;  /* 0x000000140e007227 */ /* 0x000fc600078e00ff */
[----:B------:R-:W-:Y:S01]  /*0350*/  ISETP.GT.U32.AND P1, PT, R6, R29, PT ;  /* 0x0000001d0600720c */ /* 0x000fe20003f24070 */
[-C--:B------:R-:W-:Y:S01]  /*0360*/  IMAD R18, R2, R21.reuse, R27 ;  /* 0x0000001502127224 */ /* 0x080fe200078e021b */
[----:B------:R-:W-:Y:S01]  /*0370*/  @!P4 IADD3 R5, R5, 0x1, RZ ;  /* 0x000000010505c810 */ /* 0x000fe20007ffe0ff */
[----:B------:R-:W-:Y:S01]  /*0380*/  IMAD R27, R0, R21, R20 ;  /* 0x00000015001b7224 */ /* 0x000fe200078e0214 */
[----:B------:R-:W-:Y:S01]  /*0390*/  @!P0 IADD3 R10, R10, 0x1, RZ ;  /* 0x000000010a0a8810 */ /* 0x000fe20007ffe0ff */
[--C-:B------:R-:W-:Y:S01]  /*03a0*/  @!P4 IMAD.IADD R25, R25, 0x1, -R6.reuse ;  /* 0x000000011919c824 */ /* 0x100fe200078e0a06 */
[C---:B------:R-:W-:Y:S01]  /*03b0*/  ISETP.GT.U32.AND P3, PT, R6.reuse, R18, PT ;  /* 0x000000120600720c */ /* 0x040fe20003f64070 */
[----:B------:R-:W-:Y:S01]  /*03c0*/  @!P0 IMAD.IADD R19, R19, 0x1, -R6 ;  /* 0x0000000113138824 */ /* 0x000fe200078e0a06 */
[----:B------:R-:W-:Y:S02]  /*03d0*/  ISETP.GT.U32.AND P5, PT, R6, R27, PT ;  /* 0x0000001b0600720c */ /* 0x000fe40003fa4070 */
[----:B------:R-:W-:-:S02]  /*03e0*/  ISETP.GE.U32.AND P2, PT, R25, R6, PT ;  /* 0x000000061900720c */ /* 0x000fc40003f46070 */
[-C--:B------:R-:W-:Y:S01]  /*03f0*/  ISETP.GE.U32.AND P6, PT, R19, R6.reuse, PT ;  /* 0x000000061300720c */ /* 0x080fe20003fc6070 */
[--C-:B------:R-:W-:Y:S01]  /*0400*/  @!P1 IMAD.IADD R29, R29, 0x1, -R6.reuse ;  /* 0x000000011d1d9824 */ /* 0x100fe200078e0a06 */
[----:B------:R-:W-:Y:S02]  /*0410*/  PRMT R19, R9, 0x9991, RZ ;  /* 0x0000999109137816 */ /* 0x000fe400000000ff */
[----:B-----5:R-:W-:Y:S02]  /*0420*/  PRMT R25, R16, 0x8880, RZ ;  /* 0x0000888010197816 */ /* 0x020fe400000000ff */
[----:B------:R-:W-:Y:S01]  /*0430*/  ISETP.GE.U32.AND P0, PT, R29, R6, PT ;  /* 0x000000061d00720c */ /* 0x000fe20003f06070 */
[--C-:B------:R-:W-:Y:S01]  /*0440*/  @!P3 IMAD.IADD R18, R18, 0x1, -R6.reuse ;  /* 0x000000011212b824 */ /* 0x100fe200078e0a06 */
[----:B------:R-:W-:Y:S01]  /*0450*/  PRMT R16, R16, 0x9991, RZ ;  /* 0x0000999110107816 */ /* 0x000fe200000000ff */
[----:B------:R-:W-:Y:S01]  /*0460*/  @!P5 IMAD.IADD R27, R27, 0x1, -R6 ;  /* 0x000000011b1bd824 */ /* 0x000fe200078e0a06 */
[----:B------:R-:W-:-:S02]  /*0470*/  IABS R29, R19 ;  /* 0x00000013001d7213 */ /* 0x000fc40000000000 */
[----:B------:R-:W-:Y:S02]  /*0480*/  @P2 IADD3 R5, R5, 0x1, RZ ;  /* 0x0000000105052810 */ /* 0x000fe40007ffe0ff */
[-C--:B------:R-:W-:Y:S01]  /*0490*/  ISETP.GE.U32.AND P4, PT, R27, R6.reuse, PT ;  /* 0x000000061b00720c */ /* 0x080fe20003f86070 */
[----:B------:R-:W-:Y:S01]  /*04a0*/  IMAD.MOV.U32 R27, RZ, RZ, R16 ;  /* 0x000000ffff1b7224 */ /* 0x000fe200078e0010 */
[----:B------:R-:W-:Y:S01]  /*04b0*/  IADD3 R8, P2, R8, c[0x0][0x168], RZ ;  /* 0x00005a0008087a10 */ /* 0x000fe20007f5e0ff */
[----:B------:R-:W-:Y:S01]  /*04c0*/  IMAD.HI.U32 R16, R14, R29, RZ ;  /* 0x0000001d0e107227 */ /* 0x000fe200078e00ff */
[----:B------:R-:W-:Y:S02]  /*04d0*/  IABS R20, R25 ;  /* 0x0000001900147213 */ /* 0x000fe40000000000 */
[----:B------:R-:W-:Y:S01]  /*04e0*/  IABS R22, R27 ;  /* 0x0000001b00167213 */ /* 0x000fe20000000000 */
[----:B------:R-:W-:Y:S01]  /*04f0*/  IMAD R29, R16, R21, R29 ;  /* 0x00000015101d7224 */ /* 0x000fe200078e021d */
[----:B------:R-:W-:Y:S01]  /*0500*/  @P6 IADD3 R10, R10, 0x1, RZ ;  /* 0x000000010a0a6810 */ /* 0x000fe20007ffe0ff */
[----:B------:R-:W-:Y:S01]  /*0510*/  IMAD.X R9, RZ, RZ, c[0x0][0x16c], P2 ;  /* 0x00005b00ff097624 */ /* 0x000fe200010e06ff */
[----:B------:R-:W-:Y:S01]  /*0520*/  ISETP.GE.U32.AND P6, PT, R18, R6, PT ;  /* 0x000000061200720c */ /* 0x000fe20003fc6070 */
[----:B------:R-:W-:Y:S01]  /*0530*/  IMAD.HI.U32 R18, R14, R20, RZ ;  /* 0x000000140e127227 */ /* 0x000fe200078e00ff */
[----:B------:R-:W-:-:S02]  /*0540*/  ISETP.GT.U32.AND P2, PT, R6, R29, PT ;  /* 0x0000001d0600720c */ /* 0x000fc40003f44070 */
[----:B------:R-:W-:Y:S01]  /*0550*/  @!P1 IADD3 R3, R3, 0x1, RZ ;  /* 0x0000000103039810 */ /* 0x000fe20007ffe0ff */
[----:B------:R-:W-:Y:S01]  /*0560*/  IMAD.HI.U32 R14, R14, R22, RZ ;  /* 0x000000160e0e7227 */ /* 0x000fe200078e00ff */
[----:B------:R-:W-:Y:S02]  /*0570*/  @!P3 IADD3 R2, R2, 0x1, RZ ;  /* 0x000000010202b810 */ /* 0x000fe40007ffe0ff */
[----:B------:R-:W-:Y:S01]  /*0580*/  @P0 IADD3 R3, R3, 0x1, RZ ;  /* 0x0000000103030810 */ /* 0x000fe20007ffe0ff */
[-C--:B------:R-:W-:Y:S01]  /*0590*/  IMAD R20, R18, R21.reuse, R20 ;  /* 0x0000001512147224 */ /* 0x080fe200078e0214 */
[----:B------:R-:W-:Y:S01]  /*05a0*/  @!P5 IADD3 R0, R0, 0x1, RZ ;  /* 0x000000010000d810 */ /* 0x000fe20007ffe0ff */
[----:B------:R-:W-:Y:S01]  /*05b0*/  IMAD R21, R14, R21, R22 ;  /* 0x000000150e157224 */ /* 0x000fe200078e0216 */
[----:B------:R-:W-:Y:S01]  /*05c0*/  LOP3.LUT R19, R19, R4, RZ, 0x3c, !PT ;  /* 0x0000000413137212 */ /* 0x000fe200078e3cff */
[----:B------:R-:W-:Y:S01]  /*05d0*/  IMAD.WIDE R8, R13, 0x2, R8 ;  /* 0x000000020d087825 */ /* 0x000fe200078e0208 */
[----:B------:R-:W-:-:S02]  /*05e0*/  ISETP.GT.U32.AND P1, PT, R6, R20, PT ;  /* 0x000000140600720c */ /* 0x000fc40003f24070 */
[----:B------:R-:W-:Y:S01]  /*05f0*/  ISETP.GT.U32.AND P3, PT, R6, R21, PT ;  /* 0x000000150600720c */ /* 0x000fe20003f64070 */
[--C-:B------:R-:W-:Y:S01]  /*0600*/  @!P2 IMAD.IADD R29, R29, 0x1, -R6.reuse ;  /* 0x000000011d1da824 */ /* 0x100fe200078e0a06 */
[----:B------:R-:W-:Y:S02]  /*0610*/  @!P2 IADD3 R16, R16, 0x1, RZ ;  /* 0x000000011010a810 */ /* 0x000fe40007ffe0ff */
[----:B------:R-:W-:Y:S02]  /*0620*/  @P6 IADD3 R2, R2, 0x1, RZ ;  /* 0x0000000102026810 */ /* 0x000fe40007ffe0ff */
[----:B------:R-:W-:Y:S02]  /*0630*/  ISETP.GE.U32.AND P0, PT, R29, R6, PT ;  /* 0x000000061d00720c */ /* 0x000fe40003f06070 */
[----:B------:R-:W-:Y:S02]  /*0640*/  @P4 IADD3 R0, R0, 0x1, RZ ;  /* 0x0000000100004810 */ /* 0x000fe40007ffe0ff */
[----:B------:R-:W-:Y:S01]  /*0650*/  ISETP.GE.AND P6, PT, R15, RZ, PT ;  /* 0x000000ff0f00720c */ /* 0x000fe20003fc6270 */
[--C-:B------:R-:W-:Y:S01]  /*0660*/  @!P1 IMAD.IADD R20, R20, 0x1, -R6.reuse ;  /* 0x0000000114149824 */ /* 0x100fe200078e0a06 */
[----:B------:R-:W-:Y:S01]  /*0670*/  ISETP.GE.AND P2, PT, R23, RZ, PT ;  /* 0x000000ff1700720c */ /* 0x000fe20003f46270 */
[----:B------:R-:W-:Y:S01]  /*0680*/  @!P3 IMAD.IADD R21, R21, 0x1, -R6 ;  /* 0x000000011515b824 */ /* 0x000fe200078e0a06 */
[----:B------:R-:W-:-:S02]  /*0690*/  @!P1 IADD3 R18, R18, 0x1, RZ ;  /* 0x0000000112129810 */ /* 0x000fc40007ffe0ff */
[----:B------:R-:W-:Y:S02]  /*06a0*/  ISETP.GE.U32.AND P4, PT, R20, R6, PT ;  /* 0x000000061400720c */ /* 0x000fe40003f86070 */
[----:B------:R-:W-:Y:S02]  /*06b0*/  LOP3.LUT R25, R25, R4, RZ, 0x3c, !PT ;  /* 0x0000000419197212 */ /* 0x000fe400078e3cff */
[----:B------:R-:W-:Y:S02]  /*06c0*/  @P0 IADD3 R16, R16, 0x1, RZ ;  /* 0x0000000110100810 */ /* 0x000fe40007ffe0ff */
[----:B------:R-:W-:Y:S01]  /*06d0*/  ISETP.GE.U32.AND P0, PT, R21, R6, PT ;  /* 0x000000061500720c */ /* 0x000fe20003f06070 */
[----:B------:R-:W-:Y:S01]  /*06e0*/  IMAD.MOV.U32 R6, RZ, RZ, R5 ;  /* 0x000000ffff067224 */ /* 0x000fe200078e0005 */
[----:B------:R-:W-:Y:S01]  /*06f0*/  @!P3 IADD3 R14, R14, 0x1, RZ ;  /* 0x000000010e0eb810 */ /* 0x000fe20007ffe0ff */
[----:B------:R-:W-:Y:S01]  /*0700*/  @!P6 IMAD.MOV R10, RZ, RZ, -R10 ;  /* 0x000000ffff0ae224 */ /* 0x000fe200078e0a0a */
[----:B------:R-:W-:Y:S01]  /*0710*/  LOP3.LUT R27, R27, R4, RZ, 0x3c, !PT ;  /* 0x000000041b1b7212 */ /* 0x000fe200078e3cff */
[----:B------:R-:W-:Y:S01]  /*0720*/  @!P2 IMAD.MOV R6, RZ, RZ, -R6 ;  /* 0x000000ffff06a224 */ /* 0x000fe200078e0a06 */
[----:B------:R-:W-:-:S02]  /*0730*/  ISETP.GE.AND P1, PT, R17, RZ, PT ;  /* 0x000000ff1100720c */ /* 0x000fc40003f26270 */
[----:B------:R-:W-:Y:S02]  /*0740*/  @P4 IADD3 R18, R18, 0x1, RZ ;  /* 0x0000000112124810 */ /* 0x000fe40007ffe0ff */
[----:B------:R-:W-:Y:S02]  /*0750*/  ISETP.GE.AND P6, PT, R11, RZ, PT ;  /* 0x000000ff0b00720c */ /* 0x000fe40003fc6270 */
[----:B------:R-:W-:Y:S02]  /*0760*/  ISETP.GE.AND P4, PT, R7, RZ, PT ;  /* 0x000000ff0700720c */ /* 0x000fe40003f86270 */
[----:B------:R-:W-:Y:S02]  /*0770*/  ISETP.GE.AND P3, PT, R19, RZ, PT ;  /* 0x000000ff1300720c */ /* 0x000fe40003f66270 */
[----:B------:R-:W-:Y:S02]  /*0780*/  ISETP.GE.AND P2, PT, R25, RZ, PT ;  /* 0x000000ff1900720c */ /* 0x000fe40003f46270 */
[----:B------:R-:W-:Y:S01]  /*0790*/  @P0 IADD3 R14, R14, 0x1, RZ ;  /* 0x000000010e0e0810 */ /* 0x000fe20007ffe0ff */
[----:B------:R-:W-:Y:S01]  /*07a0*/  @!P1 IMAD.MOV R3, RZ, RZ, -R3 ;  /* 0x000000ffff039224 */ /* 0x000fe200078e0a03 */
[----:B------:R-:W-:-:S02]  /*07b0*/  ISETP.GE.AND P0, PT, R27, RZ, PT ;  /* 0x000000ff1b00720c */ /* 0x000fc40003f06270 */
[----:B------:R-:W-:Y:S01]  /*07c0*/  ISETP.NE.AND P5, PT, R12, RZ, PT ;  /* 0x000000ff0c00720c */ /* 0x000fe20003fa5270 */
[----:B------:R-:W-:Y:S01]  /*07d0*/  @!P6 IMAD.MOV R2, RZ, RZ, -R2 ;  /* 0x000000ffff02e224 */ /* 0x000fe200078e0a02 */
[----:B------:R-:W-:Y:S01]  /*07e0*/  LOP3.LUT R5, RZ, R4, RZ, 0x33, !PT ;  /* 0x00000004ff057212 */ /* 0x000fe200078e33ff */
[----:B------:R-:W-:Y:S02]  /*07f0*/  @!P4 IMAD.MOV R0, RZ, RZ, -R0 ;  /* 0x000000ffff00c224 */ /* 0x000fe400078e0a00 */
[----:B------:R-:W-:Y:S01]  /*0800*/  @!P3 IMAD.MOV R16, RZ, RZ, -R16 ;  /* 0x000000ffff10b224 */ /* 0x000fe200078e0a10 */
[C---:B------:R-:W-:Y:S01]  /*0810*/  SEL R10, R5.reuse, R10, !P5 ;  /* 0x0000000a050a7207 */ /* 0x040fe20006800000 */
[----:B------:R-:W-:Y:S01]  /*0820*/  @!P2 IMAD.MOV R18, RZ, RZ, -R18 ;  /* 0x000000ffff12a224 */ /* 0x000fe200078e0a12 */
[C---:B------:R-:W-:Y:S02]  /*0830*/  SEL R7, R5.reuse, R6, !P5 ;  /* 0x0000000605077207 */ /* 0x040fe40006800000 */
[C---:B------:R-:W-:Y:S01]  /*0840*/  SEL R4, R5.reuse, R3, !P5 ;  /* 0x0000000305047207 */ /* 0x040fe20006800000 */
[----:B------:R-:W-:Y:S01]  /*0850*/  @!P0 IMAD.MOV R14, RZ, RZ, -R14 ;  /* 0x000000ffff0e8224 */ /* 0x000fe200078e0a0e */
[----:B------:R-:W-:-:S02]  /*0860*/  SEL R11, R5, R2, !P5 ;  /* 0x00000002050b7207 */ /* 0x000fc40006800000 */
[C---:B------:R-:W-:Y:S02]  /*0870*/  SEL R0, R5.reuse, R0, !P5 ;  /* 0x0000000005007207 */ /* 0x040fe40006800000 */
[C---:B------:R-:W-:Y:S02]  /*0880*/  SEL R13, R5.reuse, R16, !P5 ;  /* 0x00000010050d7207 */ /* 0x040fe40006800000 */
[C---:B------:R-:W-:Y:S02]  /*0890*/  SEL R18, R5.reuse, R18, !P5 ;  /* 0x0000001205127207 */ /* 0x040fe40006800000 */
[----:B------:R-:W-:Y:S02]  /*08a0*/  SEL R5, R5, R14, !P5 ;  /* 0x0000000e05057207 */ /* 0x000fe40006800000 */
[----:B------:R-:W-:Y:S02]  /*08b0*/  PRMT R3, R7, 0x7604, R10 ;  /* 0x0000760407037816 */ /* 0x000fe4000000000a */
[----:B------:R-:W-:-:S02]  /*08c0*/  PRMT R7, R11, 0x7604, R4 ;  /* 0x000076040b077816 */ /* 0x000fc40000000004 */
[----:B------:R-:W-:Y:S01]  /*08d0*/  PRMT R11, R13, 0x7604, R0 ;  /* 0x000076040d0b7816 */ /* 0x000fe20000000000 */
[----:B------:R-:W-:Y:S01]  /*08e0*/  STG.E.U16 [R8.64], R3 ;  /* 0x0000000308007986 */ /* 0x000fe2000c101504 */
[----:B------:R-:W-:-:S03]  /*08f0*/  PRMT R5, R5, 0x7604, R18 ;  /* 0x0000760405057816 */ /* 0x000fc60000000012 */
[----:B------:R-:W-:Y:S04]  /*0900*/  STG.E.U16 [R8.64+0x100], R7 ;  /* 0x0001000708007986 */ /* 0x000fe8000c101504 */
[----:B------:R-:W-:Y:S04]  /*0910*/  STG.E.U16 [R8.64+0x200], R11 ;  /* 0x0002000b08007986 */ /* 0x000fe8000c101504 */
[----:B------:R-:W-:Y:S01]  /*0920*/  STG.E.U16 [R8.64+0x300], R5 ;  /* 0x0003000508007986 */ /* 0x000fe2000c101504 */
[----:B------:R-:W-:Y:S05]  /*0930*/  EXIT ;  /* 0x000000000000794d */ /* 0x000fea0003800000 */
.L_x_18606:
[----:B-1----:R-:W0:Y:S01]  /*0940*/  S2R R11, SR_TID.X ;  /* 0x00000000000b7919 */ /* 0x002e220000002100 */
[----:B------:R-:W-:Y:S01]  /*0950*/  IMAD.MOV.U32 R23, RZ, RZ, RZ ;  /* 0x000000ffff177224 */ /* 0x000fe200078e00ff */
[----:B0-----:R-:W-:Y:S01]  /*0960*/  ISETP.GE.AND P0, PT, R11, R6, PT ;  /* 0x000000060b00720c */ /* 0x001fe20003f06270 */
[----:B------:R-:W-:-:S12]  /*0970*/  IMAD.MOV.U32 R7, RZ, RZ, R11 ;  /* 0x000000ffff077224 */ /* 0x000fd800078e000b */
[----:B------:R-:W-:Y:S01]  /*0980*/  @!P0 IMAD.IADD R0, R8, 0x1, R7 ;  /* 0x0000000108008824 */ /* 0x000fe200078e0207 */
[----:B------:R-:W-:-:S04]  /*0990*/  @!P0 IADD3 R7, R7, 0x80, RZ ;  /* 0x0000008007078810 */ /* 0x000fc80007ffe0ff */
[----:B------:R-:W-:-:S13]  /*09a0*/  ISETP.GE.AND P5, PT, R7, R6, PT ;  /* 0x000000060700720c */ /* 0x000fda0003fa6270 */
[----:B------:R-:W-:Y:S01]  /*09b0*/  @!P5 IMAD.IADD R2, R8, 0x1, R7 ;  /* 0x000000010802d824 */ /* 0x000fe200078e0207 */
[----:B------:R-:W-:-:S04]  /*09c0*/  @!P5 IADD3 R7, R7, 0x80, RZ ;  /* 0x000000800707d810 */ /* 0x000fc80007ffe0ff */
[----:B------:R-:W-:Y:S02]  /*09d0*/  ISETP.GE.AND P6, PT, R7, R6, PT ;  /* 0x000000060700720c */ /* 0x000fe40003fc6270 */
[----:B------:R-:W-:-:S05]  /*09e0*/  @!P5 IADD3 R2, P1, R2, c[0x0][0x170], RZ ;  /* 0x00005c000202da10 */ /* 0x000fca0007f3e0ff */
[----:B------:R-:W-:-:S05]  /*09f0*/  @!P5 IMAD.X R3, RZ, RZ, c[0x0][0x174], P1 ;  /* 0x00005d00ff03d624 */ /* 0x000fca00008e06ff */
[----:B------:R0:W5:Y:S01]  /*0a00*/  @!P5 LDG.E.S8 R23, [R2.64] ;  /* 0x000000040217d981 */ /* 0x000162000c1e1300 */
        /* <DEDUP_REMOVED lines=9> */
[----:B------:R-:W-:-:S11]  /*0aa0*/  @!P6 IADD3 R4, P5, R4, c[0x0][0x170], RZ ;  /* 0x00005c000404ea10 */ /* 0x000fd60007fbe0ff */
[----:B------:R-:W-:Y:S01]  /*0ab0*/  @!P2 IMAD.IADD R24, R8, 0x1, R7 ;  /* 0x000000010818a824 */ /* 0x000fe200078e0207 */
[----:B------:R-:W-:-:S04]  /*0ac0*/  @!P2 IADD3 R7, R7, 0x80, RZ ;  /* 0x000000800707a810 */ /* 0x000fc80007ffe0ff */
[----:B------:R-:W-:Y:S01]  /*0ad0*/  ISETP.GE.AND P1, PT, R7, R6, PT ;  /* 0x000000060700720c */ /* 0x000fe20003f26270 */
[----:B------:R-:W-:Y:S01]  /*0ae0*/  @!P6 IMAD.X R5, RZ, RZ, c[0x0][0x174], P5 ;  /* 0x00005d00ff05e624 */ /* 0x000fe200028e06ff */
[----:B------:R-:W-:Y:S01]  /*0af0*/  @!P4 IADD3 R28, P5, R28, c[0x0][0x170], RZ ;  /* 0x00005c001c1cca10 */ /* 0x000fe20007fbe0ff */
[----:B------:R-:W-:-:S04]  /*0b00*/  IMAD.MOV.U32 R19, RZ, RZ, RZ ;  /* 0x000000ffff137224 */ /* 0x000fc800078e00ff */
[----:B------:R-:W-:Y:S02]  /*0b10*/  @!P4 IMAD.X R29, RZ, RZ, c[0x0][0x174], P5 ;  /* 0x00005d00ff1dc624 */ /* 0x000fe400028e06ff */
[----:B------:R-:W-:-:S03]  /*0b20*/  IMAD.MOV.U32 R21, RZ, RZ, RZ ;  /* 0x000000ffff157224 */ /* 0x000fc600078e00ff */
[----:B------:R1:W5:Y:S01]  /*0b30*/  @!P4 LDG.E.S8 R19, [R28.64] ;  /* 0x000000041c13c981 */ /* 0x000362000c1e1300 */
[----:B------:R-:W-:Y:S01]  /*0b40*/  @!P1 IMAD.IADD R9, R8, 0x1, R7 ;  /* 0x0000000108099824 */ /* 0x000fe200078e0207 */
[----:B------:R-:W-:Y:S02]  /*0b50*/  @!P1 IADD3 R7, R7, 0x80, RZ ;  /* 0x0000008007079810 */ /* 0x000fe40007ffe0ff */
[----:B------:R-:W-:Y:S01]  /*0b60*/  @!P2 IADD3 R24, P4, R24, c[0x0][0x170], RZ ;  /* 0x00005c001818aa10 */ /* 0x000fe20007f9e0ff */
[----:B------:R2:W5:Y:S01]  /*0b70*/  @!P6 LDG.E.S8 R21, [R4.64] ;  /* 0x000000040415e981 */ /* 0x000562000c1e1300 */
[----:B------:R-:W-:Y:S02]  /*0b80*/  ISETP.GE.AND P5, PT, R7, R6, PT ;  /* 0x000000060700720c */ /* 0x000fe40003fa6270 */
[----:B------:R-:W-:Y:S01]  /*0b90*/  @!P3 IADD3 R26, P6, R26, c[0x0][0x170], RZ ;  /* 0x00005c001a1aba10 */ /* 0x000fe20007fde0ff */
[----:B------:R-:W-:Y:S01]  /*0ba0*/  @!P2 IMAD.X R25, RZ, RZ, c[0x0][0x174], P4 ;  /* 0x00005d00ff19a624 */ /* 0x000fe200020e06ff */
[----:B0-----:R-:W-:Y:S01]  /*0bb0*/  @!P1 IADD3 R2, P4, R9, c[0x0][0x170], RZ ;  /* 0x00005c0009029a10 */ /* 0x001fe20007f9e0ff */
[----:B------:R-:W-:-:S02]  /*0bc0*/  IMAD.MOV.U32 R17, RZ, RZ, RZ ;  /* 0x000000ffff117224 */ /* 0x000fc400078e00ff */
[----:B------:R-:W-:Y:S02]  /*0bd0*/  IMAD.MOV.U32 R13, RZ, RZ, RZ ;  /* 0x000000ffff0d7224 */ /* 0x000fe400078e00ff */
[----:B------:R-:W-:Y:S02]  /*0be0*/  @!P3 IMAD.X R27, RZ, RZ, c[0x0][0x174], P6 ;  /* 0x00005d00ff1bb624 */ /* 0x000fe400030e06ff */
[----:B------:R-:W-:Y:S02]  /*0bf0*/  @!P1 IMAD.X R3, RZ, RZ, c[0x0][0x174], P4 ;  /* 0x00005d00ff039624 */ /* 0x000fe400020e06ff */
[----:B--2---:R-:W-:Y:S01]  /*0c00*/  @!P5 IMAD.IADD R4, R8, 0x1, R7 ;  /* 0x000000010804d824 */ /* 0x004fe200078e0207 */
[----:B------:R0:W5:Y:S04]  /*0c10*/  @!P3 LDG.E.S8 R17, [R26.64] ;  /* 0x000000041a11b981 */ /* 0x000168000c1e1300 */
[----:B------:R2:W5:Y:S01]  /*0c20*/  @!P1 LDG.E.S8 R13, [R2.64] ;  /* 0x00000004020d9981 */ /* 0x000562000c1e1300 */
[----:B------:R-:W-:-:S02]  /*0c30*/  @!P5 IADD3 R4, P3, R4, c[0x0][0x170], RZ ;  /* 0x00005c000404da10 */ /* 0x000fc40007f7e0ff */
[----:B-1----:R-:W-:Y:S01]  /*0c40*/  @!P0 IADD3 R28, P1, R0, c[0x0][0x170], RZ ;  /* 0x00005c00001c8a10 */ /* 0x002fe20007f3e0ff */
[----:B------:R-:W-:Y:S01]  /*0c50*/  IMAD.MOV.U32 R9, RZ, RZ, RZ ;  /* 0x000000ffff097224 */ /* 0x000fe200078e00ff */
[----:B------:R-:W-:Y:S01]  /*0c60*/  PRMT R7, RZ, 0x7610, R7 ;  /* 0x00007610ff077816 */ /* 0x000fe20000000007 */
[----:B------:R-:W-:Y:S02]  /*0c70*/  @!P5 IMAD.X R5, RZ, RZ, c[0x0][0x174], P3 ;  /* 0x00005d00ff05d624 */ /* 0x000fe400018e06ff */
[----:B------:R-:W-:-:S03]  /*0c80*/  @!P0 IMAD.X R29, RZ, RZ, c[0x0][0x174], P1 ;  /* 0x00005d00ff1d8624 */ /* 0x000fc600008e06ff */
[----:B------:R2:W5:Y:S04]  /*0c90*/  @!P5 LDG.E.S8 R9, [R4.64] ;  /* 0x000000040409d981 */ /* 0x000568000c1e1300 */
[----:B------:R2:W5:Y:S01]  /*0ca0*/  @!P0 LDG.E.U8 R7, [R28.64] ;  /* 0x000000041c078981 */ /* 0x000562000c1e1100 */
[----:B------:R-:W-:Y:S01]  /*0cb0*/  IMAD.MOV.U32 R15, RZ, RZ, RZ ;  /* 0x000000ffff0f7224 */ /* 0x000fe200078e00ff */
[C---:B------:R-:W-:Y:S01]  /*0cc0*/  IADD3 R0, R11.reuse, 0x180, RZ ;  /* 0x000001800b007810 */ /* 0x040fe20007ffe0ff */
[----:B------:R-:W-:Y:S01]  /*0cd0*/  BSSY B0, `(.L_x_18607) ;  /* 0x0000028000007945 */ /* 0x000fe20003800000 */
[C---:B0-----:R-:W-:Y:S02]  /*0ce0*/  IADD3 R27, R11.reuse, 0x100, RZ ;  /* 0x000001000b1b7810 */ /* 0x041fe40007ffe0ff */
[----:B------:R-:W-:Y:S01]  /*0cf0*/  IADD3 R10, R11, 0x200, RZ ;  /* 0x000002000b0a7810 */ /* 0x000fe20007ffe0ff */
[----:B------:R0:W5:Y:S01]  /*0d00*/  @!P2 LDG.E.S8 R15, [R24.64] ;  /* 0x00000004180fa981 */ /* 0x000162000c1e1300 */
[----:B------:R-:W-:-:S02]  /*0d10*/  ISETP.GE.AND P2, PT, R0, R6, PT ;  /* 0x000000060000720c */ /* 0x000fc40003f46270 */
[-C--:B------:R-:W-:Y:S02]  /*0d20*/  ISETP.GE.AND P1, PT, R27, R6.reuse, PT ;  /* 0x000000061b00720c */ /* 0x080fe40003f26270 */
[-C--:B------:R-:W-:Y:S02]  /*0d30*/  ISETP.GE.AND P3, PT, R10, R6.reuse, PT ;  /* 0x000000060a00720c */ /* 0x080fe40003f66270 */
[----:B0-----:R-:W-:Y:S02]  /*0d40*/  IADD3 R25, R11, 0x80, RZ ;  /* 0x000000800b197810 */ /* 0x001fe40007ffe0ff */
[----:B------:R-:W-:Y:S02]  /*0d50*/  PRMT R0, R12, 0x8880, RZ ;  /* 0x000088800c007816 */ /* 0x000fe400000000ff */
[----:B------:R-:W-:Y:S01]  /*0d60*/  ISETP.GE.AND P4, PT, R25, R6, PT ;  /* 0x000000061900720c */ /* 0x000fe20003f86270 */
[----:B------:R-:W-:Y:S07]  /*0d70*/  @P0 BRA `(.L_x_18608) ;  /* 0x000001d000000947 */ /* 0x000fee0003800000 */
[----:B--2---:R-:W-:Y:S02]  /*0d80*/  IABS R4, R0 ;  /* 0x0000000000047213 */ /* 0x004fe40000000000 */
[----:B-----5:R-:W-:-:S02]  /*0d90*/  LOP3.LUT R7, R7, 0xffff, RZ, 0xc0, !PT ;  /* 0x0000ffff07077812 */ /* 0x020fc400078ec0ff */
[----:B------:R-:W0:Y:S01]  /*0da0*/  I2F.RP R10, R4 ;  /* 0x00000004000a7306 */ /* 0x000e220000209400 */
[----:B------:R-:W-:Y:S02]  /*0db0*/  IABS R16, R0 ;  /* 0x0000000000107213 */ /* 0x000fe40000000000 */
[----:B------:R-:W-:-:S03]  /*0dc0*/  PRMT R5, R7, 0x8880, RZ ;  /* 0x0000888007057816 */ /* 0x000fc600000000ff */
[----:B------:R-:W-:Y:S02]  /*0dd0*/  IMAD.MOV R16, RZ, RZ, -R16 ;  /* 0x000000ffff107224 */ /* 0x000fe400078e0a10 */
[----:B0-----:R-:W0:Y:S02]  /*0de0*/  MUFU.RCP R10, R10 ;  /* 0x0000000a000a7308 */ /* 0x001e240000001000 */
[----:B0-----:R-:W-:-:S06]  /*0df0*/  IADD3 R2, R10, 0xffffffe, RZ ;  /* 0x0ffffffe0a027810 */ /* 0x001fcc0007ffe0ff */
[----:B------:R0:W1:Y:S02]  /*0e00*/  F2I.FTZ.U32.TRUNC.NTZ R3, R2 ;  /* 0x0000000200037305 */ /* 0x000064000021f000 */
[----:B0-----:R-:W-:Y:S02]  /*0e10*/  IMAD.MOV.U32 R2, RZ, RZ, RZ ;  /* 0x000000ffff027224 */ /* 0x001fe400078e00ff */
[----:B-1----:R-:W-:-:S04]  /*0e20*/  IMAD.MOV R14, RZ, RZ, -R3 ;  /* 0x000000ffff0e7224 */ /* 0x002fc800078e0a03 */
[----:B------:R-:W-:Y:S01]  /*0e30*/  IMAD.MOV.U32 R7, RZ, RZ, R14 ;  /* 0x000000ffff077224 */ /* 0x000fe200078e000e */
[----:B------:R-:W-:Y:S02]  /*0e40*/  IABS R14, R5 ;  /* 0x00000005000e7213 */ /* 0x000fe40000000000 */
[----:B------:R-:W-:Y:S01]  /*0e50*/  LOP3.LUT R5, R5, R0, RZ, 0x3c, !PT ;  /* 0x0000000005057212 */ /* 0x000fe200078e3cff */
        /* <DEDUP_REMOVED lines=15> */
.L_x_18608:
[----:B--2---:R-:W-:Y:S05]  /*0f50*/  BSYNC B0 ;  /* 0x0000000000007941 */ /* 0x004fea0003800000 */
.L_x_18607:
[----:B------:R-:W-:Y:S01]  /*0f60*/  BSSY B0, `(.L_x_18609) ;  /* 0x000001b000007945 */ /* 0x000fe20003800000 */
[----:B------:R-:W-:Y:S01]  /*0f70*/  @!P0 IMAD.IADD R4, R8, 0x1, R11 ;  /* 0x0000000108048824 */ /* 0x000fe200078e020b */
        /* <DEDUP_REMOVED lines=25> */
.L_x_18610:
[----:B------:R-:W-:Y:S05]  /*1110*/  BSYNC B0 ;  /* 0x0000000000007941 */ /* 0x000fea0003800000 */
.L_x_18609:
[C---:B------:R-:W-:Y:S01]  /*1120*/  IADD3 R3, R11.reuse, 0x280, RZ ;  /* 0x000002800b037810 */ /* 0x040fe20007ffe0ff */
[----:B------:R-:W-:Y:S01]  /*1130*/  BSSY B0, `(.L_x_18611) ;  /* 0x0000022000007945 */ /* 0x000fe20003800000 */
[----:B------:R-:W-:Y:S02]  /*1140*/  @!P0 IADD3 R2, P6, R4, c[0x0][0x168], RZ ;  /* 0x00005a0004028a10 */ /* 0x000fe40007fde0ff */
[C---:B------:R-:W-:Y:S02]  /*1150*/  IADD3 R5, R11.reuse, 0x300, RZ ;  /* 0x000003000b057810 */ /* 0x040fe40007ffe0ff */
[----:B-----5:R-:W-:Y:S02]  /*1160*/  IADD3 R23, R11, 0x380, RZ ;  /* 0x000003800b177810 */ /* 0x020fe40007ffe0ff */
[-C--:B------:R-:W-:Y:S01]  /*1170*/  ISETP.GE.AND P4, PT, R3, R6.reuse, PT ;  /* 0x000000060300720c */ /* 0x080fe20003f86270 */
[----:B------:R-:W-:Y:S01]  /*1180*/  @!P0 IMAD.X R3, RZ, RZ, c[0x0][0x16c], P6 ;  /* 0x00005b00ff038624 */ /* 0x000fe200030e06ff */
[----:B------:R-:W-:-:S02]  /*1190*/  ISETP.GE.AND P5, PT, R5, R6, PT ;  /* 0x000000060500720c */ /* 0x000fc40003fa6270 */
[----:B------:R-:W-:Y:S01]  /*11a0*/  ISETP.GE.AND P6, PT, R23, R6, PT ;  /* 0x000000061700720c */ /* 0x000fe20003fc6270 */
[----:B------:R-:W-:Y:S07]  /*11b0*/  @P1 BRA `(.L_x_18612) ;  /* 0x0000019000001947 */ /* 0x000fee0003800000 */
        /* <DEDUP_REMOVED lines=25> */
.L_x_18612:
[----:B------:R-:W-:Y:S05]  /*1350*/  BSYNC B0 ;  /* 0x0000000000007941 */ /* 0x000fea0003800000 */
.L_x_18611:
        /* <DEDUP_REMOVED lines=27> */
.L_x_18614:
[----:B------:R-:W-:Y:S05]  /*1510*/  BSYNC B0 ;  /* 0x0000000000007941 */ /* 0x000fea0003800000 */
.L_x_18613:
        /* <DEDUP_REMOVED lines=27> */
.L_x_18616:
[----:B------:R-:W-:Y:S05]  /*16d0*/  BSYNC B0 ;  /* 0x0000000000007941 */ /* 0x000fea0003800000 */
.L_x_18615:
        /* <DEDUP_REMOVED lines=27> */
.L_x_18618:
[----:B------:R-:W-:Y:S05]  /*1890*/  BSYNC B0 ;  /* 0x0000000000007941 */ /* 0x000fea0003800000 */
.L_x_18617:
        /* <DEDUP_REMOVED lines=27> */
.L_x_18620:
[----:B------:R-:W-:Y:S05]  /*1a50*/  BSYNC B0 ;  /* 0x0000000000007941 */ /* 0x000fea0003800000 */
.L_x_18619:
        /* <DEDUP_REMOVED lines=26> */
.L_x_18622:
[----:B------:R-:W-:Y:S05]  /*1c00*/  BSYNC B0 ;  /* 0x0000000000007941 */ /* 0x000fea0003800000 */
.L_x_18621:
[----:B------:R-:W-:Y:S01]  /*1c10*/  @!P0 IADD3 R11, R11, 0x80, RZ ;  /* 0x000000800b0b8810 */ /* 0x000fe20007ffe0ff */
[----:B------:R0:W-:Y:S01]  /*1c20*/  @!P0 STG.E.U8 [R2.64], R7 ;  /* 0x0000000702008986 */ /* 0x0001e2000c101104 */
[----:B------:R-:W-:Y:S01]  /*1c30*/  BSSY B0, `(.L_x_18623) ;  /* 0x000002d000007945 */ /* 0x000fe20003800000 */
[----:B------:R-:W-:Y:S01]  /*1c40*/  BSSY B1, `(.L_x_18624) ;  /* 0x0000025000017945 */ /* 0x000fe20003800000 */
        /* <DEDUP_REMOVED lines=14> */
.L_x_18625:
[----:B0-----:R-:W-:-:S13]  /*1d30*/  ISETP.GE.AND P0, PT, R11, R6, PT ;  /* 0x000000060b00720c */ /* 0x001fda0003f06270 */
[----:B------:R-:W-:Y:S05]  /*1d40*/  @P0 BRA `(.L_x_18627) ;  /* 0x000000c000000947 */ /* 0x000fea0003800000 */
[----:B------:R-:W-:Y:S01]  /*1d50*/  IMAD.IADD R2, R8, 0x1, R11 ;  /* 0x0000000108027824 */ /* 0x000fe200078e020b */
[----:B------:R-:W-:-:S04]  /*1d60*/  IADD3 R11, R11, 0x80, RZ ;  /* 0x000000800b0b7810 */ /* 0x000fc80007ffe0ff */
[----:B------:R-:W-:-:S05]  /*1d70*/  IADD3 R2, P0, R2, c[0x0][0x168], RZ ;  /* 0x00005a0002027a10 */ /* 0x000fca0007f1e0ff */
[----:B------:R-:W-:-:S05]  /*1d80*/  IMAD.X R3, RZ, RZ, c[0x0][0x16c], P0 ;  /* 0x00005b00ff037624 */ /* 0x000fca00000e06ff */
[----:B------:R0:W-:Y:S03]  /*1d90*/  STG.E.U8 [R2.64], R16 ;  /* 0x0000001002007986 */ /* 0x0001e6000c101104 */
.L_x_18626:
[----:B------:R-:W-:-:S13]  /*1da0*/  ISETP.GE.AND P0, PT, R11, R6, PT ;  /* 0x000000060b00720c */ /* 0x000fda0003f06270 */
[----:B------:R-:W-:Y:S05]  /*1db0*/  @P0 BRA `(.L_x_18628) ;  /* 0x000000d000000947 */ /* 0x000fea0003800000 */
[----:B0-----:R-:W-:Y:S01]  /*1dc0*/  IMAD.IADD R2, R8, 0x1, R11 ;  /* 0x0000000108027824 */ /* 0x001fe200078e020b */
[----:B------:R-:W-:-:S04]  /*1dd0*/  IADD3 R11, R11, 0x80, RZ ;  /* 0x000000800b0b7810 */ /* 0x000fc80007ffe0ff */
[----:B------:R-:W-:-:S05]  /*1de0*/  IADD3 R2, P0, R2, c[0x0][0x168], RZ ;  /* 0x00005a0002027a10 */ /* 0x000fca0007f1e0ff */
[----:B------:R-:W-:-:S05]  /*1df0*/  IMAD.X R3, RZ, RZ, c[0x0][0x16c], P0 ;  /* 0x00005b00ff037624 */ /* 0x000fca00000e06ff */
[----:B------:R0:W-:Y:S03]  /*1e00*/  STG.E.U8 [R2.64], R17 ;  /* 0x0000001102007986 */ /* 0x0001e6000c101104 */
.L_x_18627:
        /* <DEDUP_REMOVED lines=8> */
.L_x_18628:
[----:B------:R-:W-:Y:S05]  /*1e90*/  BSYNC B1 ;  /* 0x0000000000017941 */ /* 0x000fea0003800000 */
.L_x_18624:
[----:B------:R-:W-:-:S13]  /*1ea0*/  ISETP.GE.AND P0, PT, R11, R6, PT ;  /* 0x000000060b00720c */ /* 0x000fda0003f06270 */
[----:B0-----:R-:W-:Y:S01]  /*1eb0*/  @!P0 IMAD.IADD R2, R8, 0x1, R11 ;  /* 0x0000000108028824 */ /* 0x001fe200078e020b */
[----:B------:R-:W-:-:S04]  /*1ec0*/  @!P0 IADD3 R11, R11, 0x80, RZ ;  /* 0x000000800b0b8810 */ /* 0x000fc80007ffe0ff */
[----:B------:R-:W-:-:S05]  /*1ed0*/  @!P0 IADD3 R2, P1, R2, c[0x0][0x168], RZ ;  /* 0x00005a0002028a10 */ /* 0x000fca0007f3e0ff */
[----:B------:R-:W-:-:S05]  /*1ee0*/  @!P0 IMAD.X R3, RZ, RZ, c[0x0][0x16c], P1 ;  /* 0x00005b00ff038624 */ /* 0x000fca00008e06ff */
[----:B------:R0:W-:Y:S03]  /*1ef0*/  @!P0 STG.E.U8 [R2.64], R13 ;  /* 0x0000000d02008986 */ /* 0x0001e6000c101104 */
.L_x_18629:
[----:B------:R-:W-:Y:S05]  /*1f00*/  BSYNC B0 ;  /* 0x0000000000007941 */ /* 0x000fea0003800000 */
.L_x_18623:
        /* <DEDUP_REMOVED lines=8> */
.L_x_18630:
        /* <DEDUP_REMOVED lines=15> */
.L_x_21621:


//--------------------- .text._ZN2at6native29vectorized_elementwise_kernelILi4ENS0_13BUnaryFunctorIaaaZZZNS0_15binary_internal21div_trunc_kernel_cudaERNS_18TensorIteratorBaseEENKUlvE_clEvENKUlvE0_clEvEUlaaE_EESt5arrayIPcLm2EEEEviT0_T1_ --------------------------
	.section	.text._ZN2at6native29vectorized_elementwise_kernelILi4ENS0_13BUnaryFunctorIaaaZZZNS0_15binary_internal21div_trunc_kernel_cudaERNS_18TensorIteratorBaseEENKUlvE_clEvENKUlvE0_clEvEUlaaE_EESt5arrayIPcLm2EEEEviT0_T1_,"ax",@progbits
	.sectioninfo	@"SHI_REGISTERS=32"
	.align	128
        .global         _ZN2at6native29vectorized_elementwise_kernelILi4ENS0_13BUnaryFunctorIaaaZZZNS0_15binary_internal21div_trunc_kernel_cudaERNS_18TensorIteratorBaseEENKUlvE_clEvENKUlvE0_clEvEUlaaE_EESt5arrayIPcLm2EEEEviT0_T1_
        .type           _ZN2at6native29vectorized_elementwise_kernelILi4ENS0_13BUnaryFunctorIaaaZZZNS0_15binary_internal21div_trunc_kernel_cudaERNS_18TensorIteratorBaseEENKUlvE_clEvENKUlvE0_clEvEUlaaE_EESt5arrayIPcLm2EEEEviT0_T1_,@function
        .size           _ZN2at6native29vectorized_elementwise_kernelILi4ENS0_13BUnaryFunctorIaaaZZZNS0_15binary_internal21div_trunc_kernel_cudaERNS_18TensorIteratorBaseEENKUlvE_clEvENKUlvE0_clEvEUlaaE_EESt5arrayIPcLm2EEEEviT0_T1_,(.L_x_21622 - _ZN2at6native29vectorized_elementwise_kernelILi4ENS0_13BUnaryFunctorIaaaZZZNS0_15binary_internal21div_trunc_kernel_cudaERNS_18TensorIteratorBaseEENKUlvE_clEvENKUlvE0_clEvEUlaaE_EESt5arrayIPcLm2EEEEviT0_T1_)
        .other          _ZN2at6native29vectorized_elementwise_kernelILi4ENS0_13BUnaryFunctorIaaaZZZNS0_15binary_internal21div_trunc_kernel_cudaERNS_18TensorIteratorBaseEENKUlvE_clEvENKUlvE0_clEvEUlaaE_EESt5arrayIPcLm2EEEEviT0_T1_,@"STO_CUDA_ENTRY STV_DEFAULT"
_ZN2at6native29vectorized_elementwise_kernelILi4ENS0_13BUnaryFunctorIaaaZZZNS0_15binary_internal21div_trunc_kernel_cudaERNS_18TensorIteratorBaseEENKUlvE_clEvENKUlvE0_clEvEUlaaE_EESt5arrayIPcLm2EEEEviT0_T1_:
.text._ZN2at6native29vectorized_elementwise_kernelILi4ENS0_13BUnaryFunctorIaaaZZZNS0_15binary_internal21div_trunc_kernel_cudaERNS_18TensorIteratorBaseEENKUlvE_clEvENKUlvE0_clEvEUlaaE_EESt5arrayIPcLm2EEEEviT0_T1_:
        /* <DEDUP_REMOVED lines=12> */
[----:B------:R0:W2:Y:S04]  /*00c0*/  LDG.E R3, [R4.64] ;  /* 0x0000000404037981 */ /* 0x0000a8000c1e1900 */
[----:B------:R0:W3:Y:S01]  /*00d0*/  LDG.E R16, [R4.64+0x200] ;  /* 0x0002000404107981 */ /* 0x0000e2000c1e1900 */
[----:B------:R-:W-:Y:S01]  /*00e0*/  PRMT R2, R12, 0x8880, RZ ;  /* 0x000088800c027816 */ /* 0x000fe200000000ff */
[----:B------:R-:W-:-:S03]  /*00f0*/  IMAD.MOV.U32 R14, RZ, RZ, RZ ;  /* 0x000000ffff0e7224 */ /* 0x000fc600078e00ff */
[----:B------:R-:W-:-:S04]  /*0100*/  IABS R6, R2 ;  /* 0x0000000200067213 */ /* 0x000fc80000000000 */
[----:B------:R-:W1:Y:S01]  /*0110*/  I2F.RP R7, R6 ;  /* 0x0000000600077306 */ /* 0x000e620000209400 */
[----:B0-----:R-:W-:-:S05]  /*0120*/  IABS R4, R2 ;  /* 0x0000000200047213 */ /* 0x001fca0000000000 */
[----:B------:R-:W-:Y:S02]  /*0130*/  IMAD.MOV R10, RZ, RZ, -R4 ;  /* 0x000000ffff0a7224 */ /* 0x000fe400078e0a04 */
[----:B-1----:R-:W0:Y:S02]  /*0140*/  MUFU.RCP R7, R7 ;  /* 0x0000000700077308 */ /* 0x002e240000001000 */
[----:B0-----:R-:W-:-:S06]  /*0150*/  IADD3 R15, R7, 0xffffffe, RZ ;  /* 0x0ffffffe070f7810 */ /* 0x001fcc0007ffe0ff */
[----:B------:R-:W0:Y:S02]  /*0160*/  F2I.FTZ.U32.TRUNC.NTZ R15, R15 ;  /* 0x0000000f000f7305 */ /* 0x000e24000021f000 */
[----:B0-----:R-:W-:-:S04]  /*0170*/  IMAD.MOV R9, RZ, RZ, -R15 ;  /* 0x000000ffff097224 */ /* 0x001fc800078e0a0f */
[----:B------:R-:W-:-:S04]  /*0180*/  IMAD R5, R9, R6, RZ ;  /* 0x0000000609057224 */ /* 0x000fc800078e02ff */
[----:B------:R-:W-:Y:S01]  /*0190*/  IMAD.HI.U32 R14, R15, R5, R14 ;  /* 0x000000050f0e7227 */ /* 0x000fe200078e000e */
[C---:B--2---:R-:W-:Y:S02]  /*01a0*/  PRMT R13, R3.reuse, 0x8880, RZ ;  /* 0x00008880030d7816 */ /* 0x044fe400000000ff */
[C---:B------:R-:W-:Y:S02]  /*01b0*/  PRMT R23, R3.reuse, 0x9991, RZ ;  /* 0x0000999103177816 */ /* 0x040fe400000000ff */
[----:B------:R-:W-:Y:S02]  /*01c0*/  IABS R17, R13 ;  /* 0x0000000d00117213 */ /* 0x000fe40000000000 */
[----:B------:R-:W-:Y:S02]  /*01d0*/  IABS R15, R23 ;  /* 0x00000017000f7213 */ /* 0x000fe40000000000 */
[C---:B------:R-:W-:Y:S01]  /*01e0*/  PRMT R5, R3.reuse, 0xaaa2, RZ ;  /* 0x0000aaa203057816 */ /* 0x040fe200000000ff */
[----:B------:R-:W-:Y:S01]  /*01f0*/  IMAD.HI.U32 R7, R14, R17, RZ ;  /* 0x000000110e077227 */ /* 0x000fe200078e00ff */
[----:B------:R-:W-:-:S02]  /*0200*/  PRMT R11, R3, 0xbbb3, RZ ;  /* 0x0000bbb3030b7816 */ /* 0x000fc400000000ff */
[----:B------:R-:W-:Y:S01]  /*0210*/  IABS R19, R5 ;  /* 0x0000000500137213 */ /* 0x000fe20000000000 */
[----:B------:R-:W-:Y:S01]  /*0220*/  IMAD R17, R7, R10, R17 ;  /* 0x0000000a07117224 */ /* 0x000fe200078e0211 */
[----:B------:R-:W-:Y:S01]  /*0230*/  LOP3.LUT R13, R13, R2, RZ, 0x3c, !PT ;  /* 0x000000020d0d7212 */ /* 0x000fe200078e3cff */
[----:B------:R-:W-:Y:S01]  /*0240*/  IMAD.HI.U32 R9, R14, R15, RZ ;  /* 0x0000000f0e097227 */ /* 0x000fe200078e00ff */
[----:B---3--:R-:W-:Y:S02]  /*0250*/  PRMT R4, R16, 0x8880, RZ ;  /* 0x0000888010047816 */ /* 0x008fe400000000ff */
[----:B------:R-:W-:Y:S01]  /*0260*/  ISETP.GT.U32.AND P3, PT, R6, R17, PT ;  /* 0x000000110600720c */ /* 0x000fe20003f64070 */
[----:B------:R-:W-:Y:S01]  /*0270*/  IMAD R15, R9, R10, R15 ;  /* 0x0000000a090f7224 */ /* 0x000fe200078e020f */
[----:B------:R-:W-:Y:S01]  /*0280*/  IABS R25, R11 ;  /* 0x0000000b00197213 */ /* 0x000fe20000000000 */
[----:B------:R-:W-:Y:S01]  /*0290*/  IMAD.HI.U32 R3, R14, R19, RZ ;  /* 0x000000130e037227 */ /* 0x000fe200078e00ff */
[----:B------:R-:W-:-:S02]  /*02a0*/  ISETP.GE.AND P6, PT, R13, RZ, PT ;  /* 0x000000ff0d00720c */ /* 0x000fc40003fc6270 */
[----:B------:R-:W-:Y:S01]  /*02b0*/  ISETP.GT.U32.AND P4, PT, R6, R15, PT ;  /* 0x0000000f0600720c */ /* 0x000fe20003f84070 */
[-C--:B------:R-:W-:Y:S01]  /*02c0*/  IMAD R19, R3, R10.reuse, R19 ;  /* 0x0000000a03137224 */ /* 0x080fe200078e0213 */
[C---:B------:R-:W-:Y:S01]  /*02d0*/  PRMT R18, R16.reuse, 0x9991, RZ ;  /* 0x0000999110127816 */ /* 0x040fe200000000ff */
[----:B------:R-:W-:Y:S01]  /*02e0*/  IMAD.MOV.U32 R13, RZ, RZ, R4 ;  /* 0x000000ffff0d7224 */ /* 0x000fe200078e0004 */
[----:B------:R-:W-:Y:S01]  /*02f0*/  PRMT R21, R16, 0xbbb3, RZ ;  /* 0x0000bbb310157816 */ /* 0x000fe200000000ff */
[----:B------:R-:W-:Y:S01]  /*0300*/  IMAD.HI.U32 R4, R14, R25, RZ ;  /* 0x000000190e047227 */ /* 0x000fe200078e00ff */
[----:B------:R-:W-:Y:S02]  /*0310*/  ISETP.GT.U32.AND P1, PT, R6, R19, PT ;  /* 0x000000130600720c */ /* 0x000fe40003f24070 */
[----:B------:R-:W-:Y:S01]  /*0320*/  IABS R29, R13 ;  /* 0x0000000d001d7213 */ /* 0x000fe20000000000 */
[--C-:B------:R-:W-:Y:S01]  /*0330*/  @!P3 IMAD.IADD R17, R17, 0x1, -R6.reuse ;  /* 0x000000011111b824 */ /* 0x100fe200078e0a06 */
[----:B------:R-:W-:Y:S01]  /*0340*/  @!P3 IADD3 R7, R7, 0x1, RZ ;  /* 0x000000010707b810 */ /* 0x000fe20007ffe0ff */
[----:B------:R-:W-:Y:S01]  /*0350*/  IMAD R25, R4, R10, R25 ;  /* 0x0000000a04197224 */ /* 0x000fe200078e0219 */
[----:B------:R-:W-:Y:S01]  /*0360*/  IABS R22, R21 ;  /* 0x0000001500167213 */ /* 0x000fe20000000000 */
[----:B------:R-:W-:Y:S01]  /*0370*/  @!P4 IMAD.IADD R15, R15, 0x1, -R6 ;  /* 0x000000010f0fc824 */ /* 0x000fe200078e0a06 */
[----:B------:R-:W-:Y:S01]  /*0380*/  ISETP.GE.U32.AND P5, PT, R17, R6, PT ;  /* 0x000000061100720c */ /* 0x000fe20003fa6070 */
[----:B------:R-:W-:Y:S01]  /*0390*/  IMAD.MOV.U32 R17, RZ, RZ, R18 ;  /* 0x000000ffff117224 */ /* 0x000fe200078e0012 */
[----:B------:R-:W-:-:S02]  /*03a0*/  ISETP.GT.U32.AND P2, PT, R6, R25, PT ;  /* 0x000000190600720c */ /* 0x000fc40003f44070 */
[----:B------:R-:W-:Y:S01]  /*03b0*/  ISETP.GE.U32.AND P0, PT, R15, R6, PT ;  /* 0x000000060f00720c */ /* 0x000fe20003f06070 */
[C---:B------:R-:W-:Y:S01]  /*03c0*/  IMAD.HI.U32 R15, R14.reuse, R29, RZ ;  /* 0x0000001d0e0f7227 */ /* 0x040fe200078e00ff */
[----:B------:R-:W-:Y:S02]  /*03d0*/  IABS R18, R17 ;  /* 0x0000001100127213 */ /* 0x000fe40000000000 */
[----:B------:R-:W-:Y:S01]  /*03e0*/  @!P4 IADD3 R9, R9, 0x1, RZ ;  /* 0x000000010909c810 */ /* 0x000fe20007ffe0ff */
[----:B------:R-:W-:Y:S01]  /*03f0*/  @!P1 IMAD.IADD R19, R19, 0x1, -R6 ;  /* 0x0000000113139824 */ /* 0x000fe200078e0a06 */
[----:B------:R-:W-:Y:S01]  /*0400*/  @!P1 IADD3 R3, R3, 0x1, RZ ;  /* 0x0000000103039810 */ /* 0x000fe20007ffe0ff */
[----:B------:R-:W-:Y:S01]  /*0410*/  IMAD R29, R15, R10, R29 ;  /* 0x0000000a0f1d7224 */ /* 0x000fe200078e021d */
[----:B------:R-:W-:Y:S01]  /*0420*/  LOP3.LUT R17, R17, R2, RZ, 0x3c, !PT ;  /* 0x0000000211117212 */ /* 0x000fe200078e3cff */
[----:B------:R-:W-:Y:S01]  /*0430*/  IMAD.HI.U32 R27, R14, R18, RZ ;  /* 0x000000120e1b7227 */ /* 0x000fe200078e00ff */
[----:B------:R-:W-:-:S02]  /*0440*/  ISETP.GE.U32.AND P3, PT, R19, R6, PT ;  /* 0x000000061300720c */ /* 0x000fc40003f66070 */
[----:B------:R-:W-:Y:S01]  /*0450*/  PRMT R19, R16, 0xaaa2, RZ ;  /* 0x0000aaa210137816 */ /* 0x000fe200000000ff */
[----:B------:R-:W-:Y:S01]  /*0460*/  @!P2 IMAD.IADD R25, R25, 0x1, -R6 ;  /* 0x000000011919a824 */ /* 0x000fe200078e0a06 */
[----:B------:R-:W-:Y:S01]  /*0470*/  @P5 IADD3 R7, R7, 0x1, RZ ;  /* 0x0000000107075810 */ /* 0x000fe20007ffe0ff */
[----:B------:R-:W-:Y:S01]  /*0480*/  IMAD R16, R27, R10, R18 ;  /* 0x0000000a1b107224 */ /* 0x000fe200078e0212 */
[----:B------:R-:W-:Y:S02]  /*0490*/  ISETP.GT.U32.AND P5, PT, R6, R29, PT ;  /* 0x0000001d0600720c */ /* 0x000fe40003fa4070 */
[----:B------:R-:W-:Y:S01]  /*04a0*/  @P0 IADD3 R9, R9, 0x1, RZ ;  /* 0x0000000109090810 */ /* 0x000fe20007ffe0ff */
[----:B------:R-:W-:Y:S01]  /*04b0*/  @!P6 IMAD.MOV R7, RZ, RZ, -R7 ;  /* 0x000000ffff07e224 */ /* 0x000fe200078e0a07 */
[----:B------:R-:W-:Y:S02]  /*04c0*/  ISETP.GE.U32.AND P4, PT, R25, R6, PT ;  /* 0x000000061900720c */ /* 0x000fe40003f86070 */
[----:B------:R-:W-:-:S02]  /*04d0*/  IABS R20, R19 ;  /* 0x0000001300147213 */ /* 0x000fc40000000000 */
[----:B------:R-:W-:Y:S02]  /*04e0*/  ISETP.GT.U32.AND P0, PT, R6, R16, PT ;  /* 0x000000100600720c */ /* 0x000fe40003f04070 */
[----:B------:R-:W-:Y:S01]  /*04f0*/  LOP3.LUT R18, R23, R2, RZ, 0x3c, !PT ;  /* 0x0000000217127212 */ /* 0x000fe200078e3cff */
[----:B------:R-:W-:Y:S01]  /*0500*/  IMAD.HI.U32 R25, R14, R20, RZ ;  /* 0x000000140e197227 */ /* 0x000fe200078e00ff */
[----:B------:R-:W-:Y:S02]  /*0510*/  @!P2 IADD3 R4, R4, 0x1, RZ ;  /* 0x000000010404a810 */ /* 0x000fe40007ffe0ff */
[----:B------:R-:W-:Y:S01]  /*0520*/  @P3 IADD3 R3, R3, 0x1, RZ ;  /* 0x0000000103033810 */ /* 0x000fe20007ffe0ff */
[----:B------:R-:W-:Y:S01]  /*0530*/  @!P5 IMAD.IADD R29, R29, 0x1, -R6 ;  /* 0x000000011d1dd824 */ /* 0x000fe200078e0a06 */
[----:B------:R-:W-:Y:S01]  /*0540*/  @!P5 IADD3 R15, R15, 0x1, RZ ;  /* 0x000000010f0fd810 */ /* 0x000fe20007ffe0ff */
[----:B------:R-:W-:Y:S01]  /*0550*/  IMAD.HI.U32 R23, R14, R22, RZ ;  /* 0x000000160e177227 */ /* 0x000fe200078e00ff */
[----:B------:R-:W-:-:S02]  /*0560*/  @P4 IADD3 R4, R4, 0x1, RZ ;  /* 0x0000000104044810 */ /* 0x000fc40007ffe0ff */
[----:B------:R-:W-:Y:S01]  /*0570*/  ISETP.GE.U32.AND P1, PT, R29, R6, PT ;  /* 0x000000061d00720c */ /* 0x000fe20003f26070 */
[-C--:B------:R-:W-:Y:S01]  /*0580*/  IMAD R14, R25, R10.reuse, R20 ;  /* 0x0000000a190e7224 */ /* 0x080fe200078e0214 */
[----:B------:R-:W-:Y:S01]  /*0590*/  @!P0 IADD3 R27, R27, 0x1, RZ ;  /* 0x000000011b1b8810 */ /* 0x000fe20007ffe0ff */
[----:B------:R-:W-:Y:S01]  /*05a0*/  @!P0 IMAD.IADD R16, R16, 0x1, -R6 ;  /* 0x0000000110108824 */ /* 0x000fe200078e0a06 */
[----:B------:R-:W-:Y:S01]  /*05b0*/  ISETP.GE.AND P2, PT, R18, RZ, PT ;  /* 0x000000ff1200720c */ /* 0x000fe20003f46270 */
[----:B------:R-:W-:Y:S01]  /*05c0*/  IMAD R29, R23, R10, R22 ;  /* 0x0000000a171d7224 */ /* 0x000fe200078e0216 */
[----:B------:R-:W-:Y:S02]  /*05d0*/  ISETP.GT.U32.AND P4, PT, R6, R14, PT ;  /* 0x0000000e0600720c */ /* 0x000fe40003f84070 */
[----:B------:R-:W-:Y:S02]  /*05e0*/  ISETP.GE.U32.AND P3, PT, R16, R6, PT ;  /* 0x000000061000720c */ /* 0x000fe40003f66070 */
[----:B------:R-:W-:-:S02]  /*05f0*/  LOP3.LUT R13, R13, R2, RZ, 0x3c, !PT ;  /* 0x000000020d0d7212 */ /* 0x000fc400078e3cff */
[----:B------:R-:W-:Y:S02]  /*0600*/  ISETP.GE.AND P5, PT, R17, RZ, PT ;  /* 0x000000ff1100720c */ /* 0x000fe40003fa6270 */
[----:B------:R-:W-:Y:S02]  /*0610*/  @P1 IADD3 R15, R15, 0x1, RZ ;  /* 0x000000010f0f1810 */ /* 0x000fe40007ffe0ff */
[----:B------:R-:W-:Y:S02]  /*0620*/  ISETP.GT.U32.AND P1, PT, R6, R29, PT ;  /* 0x0000001d0600720c */ /* 0x000fe40003f24070 */
[----:B------:R-:W-:Y:S01]  /*0630*/  ISETP.GE.AND P6, PT, R13, RZ, PT ;  /* 0x000000ff0d00720c */ /* 0x000fe20003fc6270 */
[----:B------:R-:W-:Y:S01]  /*0640*/  @!P4 IMAD.IADD R14, R14, 0x1, -R6 ;  /* 0x000000010e0ec824 */ /* 0x000fe200078e0a06 */
[----:B------:R-:W-:Y:S01]  /*0650*/  LOP3.LUT R5, R5, R2, RZ, 0x3c, !PT ;  /* 0x0000000205057212 */ /* 0x000fe200078e3cff */
[----:B------:R-:W-:Y:S01]  /*0660*/  IMAD.MOV.U32 R13, RZ, RZ, R9 ;  /* 0x000000ffff0d7224 */ /* 0x000fe200078e0009 */
[----:B------:R-:W-:-:S02]  /*0670*/  @P3 IADD3 R27, R27, 0x1, RZ ;  /* 0x000000011b1b3810 */ /* 0x000fc40007ffe0ff */
[----:B------:R-:W-:Y:S01]  /*0680*/  ISETP.GE.U32.AND P3, PT, R14, R6, PT ;  /* 0x000000060e00720c */ /* 0x000fe20003f66070 */
[----:B------:R-:W-:Y:S01]  /*0690*/  @!P2 IMAD.MOV R13, RZ, RZ, -R13 ;  /* 0x000000ffff0da224 */ /* 0x000fe200078e0a0d */
[----:B------:R-:W-:Y:S01]  /*06a0*/  @!P4 IADD3 R25, R25, 0x1, RZ ;  /* 0x000000011919c810 */ /* 0x000fe20007ffe0ff */
[----:B------:R-:W-:Y:S01]  /*06b0*/  @!P5 IMAD.MOV R27, RZ, RZ, -R27 ;  /* 0x000000ffff1bd224 */ /* 0x000fe200078e0a1b */
[-C--:B------:R-:W-:Y:S01]  /*06c0*/  LOP3.LUT R19, R19, R2.reuse, RZ, 0x3c, !PT ;  /* 0x0000000213137212 */ /* 0x080fe200078e3cff */
[----:B------:R-:W-:Y:S01]  /*06d0*/  @!P1 IMAD.IADD R29, R29, 0x1, -R6 ;  /* 0x000000011d1d9824 */ /* 0x000fe200078e0a06 */
[----:B------:R-:W-:Y:S01]  /*06e0*/  IADD3 R8, P4, R8, c[0x0][0x168], RZ ;  /* 0x00005a0008087a10 */ /* 0x000fe20007f9e0ff */
[----:B------:R-:W-:Y:S01]  /*06f0*/  @!P6 IMAD.MOV R15, RZ, RZ, -R15 ;  /* 0x000000ffff0fe224 */ /* 0x000fe200078e0a0f */
[----:B------:R-:W-:Y:S02]  /*0700*/  ISETP.GE.AND P2, PT, R5, RZ, PT ;  /* 0x000000ff0500720c */ /* 0x000fe40003f46270 */
[----:B------:R-:W-:Y:S01]  /*0710*/  LOP3.LUT R11, R11, R2, RZ, 0x3c, !PT ;  /* 0x000000020b0b7212 */ /* 0x000fe200078e3cff */
[----:B------:R-:W-:Y:S01]  /*0720*/  IMAD.X R9, RZ, RZ, c[0x0][0x16c], P4 ;  /* 0x00005b00ff097624 */ /* 0x000fe200020e06ff */
[----:B------:R-:W-:-:S02]  /*0730*/  ISETP.GE.U32.AND P5, PT, R29, R6, PT ;  /* 0x000000061d00720c */ /* 0x000fc40003fa6070 */
[----:B------:R-:W-:Y:S01]  /*0740*/  @P3 IADD3 R25, R25, 0x1, RZ ;  /* 0x0000000119193810 */ /* 0x000fe20007ffe0ff */
[----:B------:R-:W-:Y:S01]  /*0750*/  IMAD.WIDE R8, R0, 0x4, R8 ;  /* 0x0000000400087825 */ /* 0x000fe200078e0208 */
[----:B------:R-:W-:Y:S02]  /*0760*/  LOP3.LUT R21, R21, R2, RZ, 0x3c, !PT ;  /* 0x0000000215157212 */ /* 0x000fe400078e3cff */
[----:B------:R-:W-:Y:S02]  /*0770*/  ISETP.GE.AND P3, PT, R19, RZ, PT ;  /* 0x000000ff1300720c */ /* 0x000fe40003f66270 */
[----:B------:R-:W-:Y:S01]  /*0780*/  ISETP.GE.AND P6, PT, R11, RZ, PT ;  /* 0x000000ff0b00720c */ /* 0x000fe20003fc6270 */
[----:B------:R-:W-:Y:S01]  /*0790*/  @!P2 IMAD.MOV R3, RZ, RZ, -R3 ;  /* 0x000000ffff03a224 */ /* 0x000fe200078e0a03 */
[----:B------:R-:W-:Y:S02]  /*07a0*/  ISETP.GE.AND P4, PT, R21, RZ, PT ;  /* 0x000000ff1500720c */ /* 0x000fe40003f86270 */
[----:B------:R-:W-:-:S02]  /*07b0*/  ISETP.NE.AND P0, PT, R12, RZ, PT ;  /* 0x000000ff0c00720c */ /* 0x000fc40003f05270 */
[----:B------:R-:W-:Y:S02]  /*07c0*/  LOP3.LUT R2, RZ, R2, RZ, 0x33, !PT ;  /* 0x00000002ff027212 */ /* 0x000fe400078e33ff */
[----:B------:R-:W-:Y:S02]  /*07d0*/  @!P1 IADD3 R23, R23, 0x1, RZ ;  /* 0x0000000117179810 */ /* 0x000fe40007ffe0ff */
[C---:B------:R-:W-:Y:S01]  /*07e0*/  SEL R5, R2.reuse, R7, !P0 ;  /* 0x0000000702057207 */ /* 0x040fe20004000000 */
[----:B------:R-:W-:Y:S01]  /*07f0*/  @!P3 IMAD.MOV R25, RZ, RZ, -R25 ;  /* 0x000000ffff19b224 */ /* 0x000fe200078e0a19 */
[C---:B------:R-:W-:Y:S01]  /*0800*/  SEL R6, R2.reuse, R13, !P0 ;  /* 0x0000000d02067207 */ /* 0x040fe20004000000 */
[----:B------:R-:W-:Y:S01]  /*0810*/  @!P6 IMAD.MOV R4, RZ, RZ, -R4 ;  /* 0x000000ffff04e224 */ /* 0x000fe200078e0a04 */
[C---:B------:R-:W-:Y:S02]  /*0820*/  SEL R15, R2.reuse, R15, !P0 ;  /* 0x0000000f020f7207 */ /* 0x040fe40004000000 */
[----:B------:R-:W-:-:S02]  /*0830*/  SEL R10, R2, R27, !P0 ;  /* 0x0000001b020a7207 */ /* 0x000fc40004000000 */
[----:B------:R-:W-:Y:S02]  /*0840*/  @P5 IADD3 R23, R23, 0x1, RZ ;  /* 0x0000000117175810 */ /* 0x000fe40007ffe0ff */
[----:B------:R-:W-:Y:S02]  /*0850*/  PRMT R5, R6, 0x7604, R5 ;  /* 0x0000760406057816 */ /* 0x000fe40000000005 */
[----:B------:R-:W-:Y:S01]  /*0860*/  PRMT R6, R10, 0x7604, R15 ;  /* 0x000076040a067816 */ /* 0x000fe2000000000f */
[----:B------:R-:W-:Y:S01]  /*0870*/  @!P4 IMAD.MOV R23, RZ, RZ, -R23 ;  /* 0x000000ffff17c224 */ /* 0x000fe200078e0a17 */
[C---:B------:R-:W-:Y:S02]  /*0880*/  SEL R10, R2.reuse, R3, !P0 ;  /* 0x00000003020a7207 */ /* 0x040fe40004000000 */
[C---:B------:R-:W-:Y:S02]  /*0890*/  SEL R3, R2.reuse, R25, !P0 ;  /* 0x0000001902037207 */ /* 0x040fe40004000000 */
[----:B------:R-:W-:-:S02]  /*08a0*/  SEL R4, R2, R4, !P0 ;  /* 0x0000000402047207 */ /* 0x000fc40004000000 */
[----:B------:R-:W-:Y:S02]  /*08b0*/  PRMT R5, R10, 0x7054, R5 ;  /* 0x000070540a057816 */ /* 0x000fe40000000005 */
[----:B------:R-:W-:Y:S02]  /*08c0*/  SEL R2, R2, R23, !P0 ;  /* 0x0000001702027207 */ /* 0x000fe40004000000 */
[----:B------:R-:W-:Y:S02]  /*08d0*/  PRMT R3, R3, 0x7054, R6 ;  /* 0x0000705403037816 */ /* 0x000fe40000000006 */
[----:B------:R-:W-:Y:S02]  /*08e0*/  PRMT R5, R4, 0x654, R5 ;  /* 0x0000065404057816 */ /* 0x000fe40000000005 */
[----:B------:R-:W-:-:S03]  /*08f0*/  PRMT R3, R2, 0x654, R3 ;  /* 0x0000065402037816 */ /* 0x000fc60000000003 */
[----:B------:R-:W-:Y:S04]  /*0900*/  STG.E [R8.64], R5 ;  /* 0x0000000508007986 */ /* 0x000fe8000c101904 */
[----:B------:R-:W-:Y:S01]  /*0910*/  STG.E [R8.64+0x200], R3 ;  /* 0x0002000308007986 */ /* 0x000fe2000c101904 */
[----:B------:R-:W-:Y:S05]  /*0920*/  EXIT ;  /* 0x000000000000794d */ /* 0x000fea0003800000 */
.L_x_18631:
        /* <DEDUP_REMOVED lines=97> */
.L_x_18633:
[----:B--2---:R-:W-:Y:S05]  /*0f40*/  BSYNC B0 ;  /* 0x0000000000007941 */ /* 0x004fea0003800000 */
.L_x_18632:
        /* <DEDUP_REMOVED lines=27> */
.L_x_18635:
[----:B------:R-:W-:Y:S05]  /*1100*/  BSYNC B0 ;  /* 0x0000000000007941 */ /* 0x000fea0003800000 */
.L_x_18634:
        /* <DEDUP_REMOVED lines=35> */
.L_x_18637:
[----:B------:R-:W-:Y:S05]  /*1340*/  BSYNC B0 ;  /* 0x0000000000007941 */ /* 0x000fea0003800000 */
.L_x_18636:
        /* <DEDUP_REMOVED lines=27> */
.L_x_18639:
[----:B------:R-:W-:Y:S05]  /*1500*/  BSYNC B0 ;  /* 0x0000000000007941 */ /* 0x000fea0003800000 */
.L_x_18638:
        /* <DEDUP_REMOVED lines=27> */
.L_x_18641:
[----:B------:R-:W-:Y:S05]  /*16c0*/  BSYNC B0 ;  /* 0x0000000000007941 */ /* 0x000fea0003800000 */
.L_x_18640:
        /* <DEDUP_REMOVED lines=27> */
.L_x_18643:
[----:B------:R-:W-:Y:S05]  /*1880*/  BSYNC B0 ;  /* 0x0000000000007941 */ /* 0x000fea0003800000 */
.L_x_18642:
        /* <DEDUP_REMOVED lines=27> */
.L_x_18645:
[----:B------:R-:W-:Y:S05]  /*1a40*/  BSYNC B0 ;  /* 0x0000000000007941 */ /* 0x000fea0003800000 */
.L_x_18644:
        /* <DEDUP_REMOVED lines=26> */
.L_x_18647:
[----:B------:R-:W-:Y:S05]  /*1bf0*/  BSYNC B0 ;  /* 0x0000000000007941 */ /* 0x000fea0003800000 */
.L_x_18646:
        /* <DEDUP_REMOVED lines=18> */
.L_x_18650:
[----:B0-----:R-:W-:-:S13]  /*1d20*/  ISETP.GE.AND P0, PT, R11, R6, PT ;  /* 0x000000060b00720c */ /* 0x001fda0003f06270 */
[----:B------:R-:W-:Y:S05]  /*1d30*/  @P0 BRA `(.L_x_18652) ;  /* 0x000000c000000947 */ /* 0x000fea0003800000 */
[----:B------:R-:W-:Y:S01]  /*1d40*/  IMAD.IADD R2, R8, 0x1, R11 ;  /* 0x0000000108027824 */ /* 0x000fe200078e020b */
[----:B------:R-:W-:-:S04]  /*1d50*/  IADD3 R11, R11, 0x80, RZ ;  /* 0x000000800b0b7810 */ /* 0x000fc80007ffe0ff */
[----:B------:R-:W-:-:S05]  /*1d60*/  IADD3 R2, P0, R2, c[0x0][0x168], RZ ;  /* 0x00005a0002027a10 */ /* 0x000fca0007f1e0ff */
[----:B------:R-:W-:-:S05]  /*1d70*/  IMAD.X R3, RZ, RZ, c[0x0][0x16c], P0 ;  /* 0x00005b00ff037624 */ /* 0x000fca00000e06ff */
[----:B------:R0:W-:Y:S03]  /*1d80*/  STG.E.U8 [R2.64], R16 ;  /* 0x0000001002007986 */ /* 0x0001e6000c101104 */
.L_x_18651:
[----:B------:R-:W-:-:S13]  /*1d90*/  ISETP.GE.AND P0, PT, R11, R6, PT ;  /* 0x000000060b00720c */ /* 0x000fda0003f06270 */
[----:B------:R-:W-:Y:S05]  /*1da0*/  @P0 BRA `(.L_x_18653) ;  /* 0x000000d000000947 */ /* 0x000fea0003800000 */
[----:B0-----:R-:W-:Y:S01]  /*1db0*/  IMAD.IADD R2, R8, 0x1, R11 ;  /* 0x0000000108027824 */ /* 0x001fe200078e020b */
[----:B------:R-:W-:-:S04]  /*1dc0*/  IADD3 R11, R11, 0x80, RZ ;  /* 0x000000800b0b7810 */ /* 0x000fc80007ffe0ff */
[----:B------:R-:W-:-:S05]  /*1dd0*/  IADD3 R2, P0, R2, c[0x0][0x168], RZ ;  /* 0x00005a0002027a10 */ /* 0x000fca0007f1e0ff */
[----:B------:R-:W-:-:S05]  /*1de0*/  IMAD.X R3, RZ, RZ, c[0x0][0x16c], P0 ;  /* 0x00005b00ff037624 */ /* 0x000fca00000e06ff */
[----:B------:R0:W-:Y:S03]  /*1df0*/  STG.E.U8 [R2.64], R17 ;  /* 0x0000001102007986 */ /* 0x0001e6000c101104 */
.L_x_18652:
        /* <DEDUP_REMOVED lines=8> */
.L_x_18653:
[----:B------:R-:W-:Y:S05]  /*1e80*/  BSYNC B1 ;  /* 0x0000000000017941 */ /* 0x000fea0003800000 */
.L_x_18649:
[----:B------:R-:W-:-:S13]  /*1e90*/  ISETP.GE.AND P0, PT, R11, R6, PT ;  /* 0x000000060b00720c */ /* 0x000fda0003f06270 */
[----:B0-----:R-:W-:Y:S01]  /*1ea0*/  @!P0 IMAD.IADD R2, R8, 0x1, R11 ;  /* 0x0000000108028824 */ /* 0x001fe200078e020b */
[----:B------:R-:W-:-:S04]  /*1eb0*/  @!P0 IADD3 R11, R11, 0x80, RZ ;  /* 0x000000800b0b8810 */ /* 0x000fc80007ffe0ff */
[----:B------:R-:W-:-:S05]  /*1ec0*/  @!P0 IADD3 R2, P1, R2, c[0x0][0x168], RZ ;  /* 0x00005a0002028a10 */ /* 0x000fca0007f3e0ff */
[----:B------:R-:W-:-:S05]  /*1ed0*/  @!P0 IMAD.X R3, RZ, RZ, c[0x0][0x16c], P1 ;  /* 0x00005b00ff038624 */ /* 0x000fca00008e06ff */
[----:B------:R0:W-:Y:S03]  /*1ee0*/  @!P0 STG.E.U8 [R2.64], R13 ;  /* 0x0000000d02008986 */ /* 0x0001e6000c101104 */
.L_x_18654:
[----:B------:R-:W-:Y:S05]  /*1ef0*/  BSYNC B0 ;  /* 0x0000000000007941 */ /* 0x000fea0003800000 */
.L_x_18648:
        /* <DEDUP_REMOVED lines=8> */
.L_x_18655:
        /* <DEDUP_REMOVED lines=16> */
.L_x_21622:


//--------------------- .text._ZN2at6native29vectorized_elementwise_kernelILi8ENS0_13BUnaryFunctorIaaaZZZNS0_15binary_internal21div_trunc_kernel_cudaERNS_18TensorIteratorBaseEENKUlvE_clEvENKUlvE0_clEvEUlaaE_EESt5arrayIPcLm2EEEEviT0_T1_ --------------------------
	.section	.text._ZN2at6native29vectorized_elementwise_kernelILi8ENS0_13BUnaryFunctorIaaaZZZNS0_15binary_internal21div_trunc_kernel_cudaERNS_18TensorIteratorBaseEENKUlvE_clEvENKUlvE0_clEvEUlaaE_EESt5arrayIPcLm2EEEEviT0_T1_,"ax",@progbits
	.sectioninfo	@"SHI_REGISTERS=4"
	.align	128
        .global         _ZN2at6native29vectorized_elementwise_kernelILi8ENS0_13BUnaryFunctorIaaaZZZNS0_15binary_internal21div_trunc_kernel_cudaERNS_18TensorIteratorBaseEENKUlvE_clEvENKUlvE0_clEvEUlaaE_EESt5arrayIPcLm2EEEEviT0_T1_
        .type           _ZN2at6native29vectorized_elementwise_kernelILi8ENS0_13BUnaryFunctorIaaaZZZNS0_15binary_internal21div_trunc_kernel_cudaERNS_18TensorIteratorBaseEENKUlvE_clEvENKUlvE0_clEvEUlaaE_EESt5arrayIPcLm2EEEEviT0_T1_,@function
        .size           _ZN2at6native29vectorized_elementwise_kernelILi8ENS0_13BUnaryFunctorIaaaZZZNS0_15binary_internal21div_trunc_kernel_cudaERNS_18TensorIteratorBaseEENKUlvE_clEvENKUlvE0_clEvEUlaaE_EESt5arrayIPcLm2EEEEviT0_T1_,(.L_x_21623 - _ZN2at6native29vectorized_elementwise_kernelILi8ENS0_13BUnaryFunctorIaaaZZZNS0_15binary_internal21div_trunc_kernel_cudaERNS_18TensorIteratorBaseEENKUlvE_clEvENKUlvE0_clEvEUlaaE_EESt5arrayIPcLm2EEEEviT0_T1_)
        .other          _ZN2at6native29vectorized_elementwise_kernelILi8ENS0_13BUnaryFunctorIaaaZZZNS0_15binary_internal21div_trunc_kernel_cudaERNS_18TensorIteratorBaseEENKUlvE_clEvENKUlvE0_clEvEUlaaE_EESt5arrayIPcLm2EEEEviT0_T1_,@"STO_CUDA_ENTRY STV_DEFAULT"
_ZN2at6native29vectorized_elementwise_kernelILi8ENS0_13BUnaryFunctorIaaaZZZNS0_15binary_internal21div_trunc_kernel_cudaERNS_18TensorIteratorBaseEENKUlvE_clEvENKUlvE0_clEvEUlaaE_EESt5arrayIPcLm2EEEEviT0_T1_:
.text._ZN2at6native29vectorized_elementwise_kernelILi8ENS0_13BUnaryFunctorIaaaZZZNS0_15binary_internal21div_trunc_kernel_cudaERNS_18TensorIteratorBaseEENKUlvE_clEvENKUlvE0_clEvEUlaaE_EESt5arrayIPcLm2EEEEviT0_T1_:
[----:B------:R-:W-:Y:S02]  /*0000*/  MOV R1, c[0x0][0x28] ;  /* 0x00000a0000017a02 */ /* 0x000fe40000000f00 */
[----:B------:R-:W-:Y:S05]  /*0010*/  EXIT ;  /* 0x000000000000794d */ /* 0x000fea0003800000 */
.L_x_18656:
        /* <DEDUP_REMOVED lines=14> */
.L_x_21623:


//--------------------- .text._ZN2at6native18elementwise_kernelILi128ELi4EZNS0_15gpu_kernel_implINS0_13AUnaryFunctorIaaaZZZNS0_15binary_internal21div_trunc_kernel_cudaERNS_18TensorIteratorBaseEENKUlvE_clEvENKUlvE0_clEvEUlaaE_EEEEvS6_RKT_EUliE_EEviT1_ --------------------------
	.section	.text._ZN2at6native18elementwise_kernelILi128ELi4EZNS0_15gpu_kernel_implINS0_13AUnaryFunctorIaaaZZZNS0_15binary_internal21div_trunc_kernel_cudaERNS_18TensorIteratorBaseEENKUlvE_clEvENKUlvE0_clEvEUlaaE_EEEEvS6_RKT_EUliE_EEviT1_,"ax",@progbits
	.sectioninfo	@"SHI_REGISTERS=26"
	.align	128
        .global         _ZN2at6native18elementwise_kernelILi128ELi4EZNS0_15gpu_kernel_implINS0_13AUnaryFunctorIaaaZZZNS0_15binary_internal21div_trunc_kernel_cudaERNS_18TensorIteratorBaseEENKUlvE_clEvENKUlvE0_clEvEUlaaE_EEEEvS6_RKT_EUliE_EEviT1_
        .type           _ZN2at6native18elementwise_kernelILi128ELi4EZNS0_15gpu_kernel_implINS0_13AUnaryFunctorIaaaZZZNS0_15binary_internal21div_trunc_kernel_cudaERNS_18TensorIteratorBaseEENKUlvE_clEvENKUlvE0_clEvEUlaaE_EEEEvS6_RKT_EUliE_EEviT1_,@function
        .size           _ZN2at6native18elementwise_kernelILi128ELi4EZNS0_15gpu_kernel_implINS0_13AUnaryFunctorIaaaZZZNS0_15binary_internal21div_trunc_kernel_cudaERNS_18TensorIteratorBaseEENKUlvE_clEvENKUlvE0_clEvEUlaaE_EEEEvS6_RKT_EUliE_EEviT1_,(.L_x_21624 - _ZN2at6native18elementwise_kernelILi128ELi4EZNS0_15gpu_kernel_implINS0_13AUnaryFunctorIaaaZZZNS0_15binary_internal21div_trunc_kernel_cudaERNS_18TensorIteratorBaseEENKUlvE_clEvENKUlvE0_clEvEUlaaE_EEEEvS6_RKT_EUliE_EEviT1_)
        .other          _ZN2at6native18elementwise_kernelILi128ELi4EZNS0_15gpu_kernel_implINS0_13AUnaryFunctorIaaaZZZNS0_15binary_internal21div_trunc_kernel_cudaERNS_18TensorIteratorBaseEENKUlvE_clEvENKUlvE0_clEvEUlaaE_EEEEvS6_RKT_EUliE_EEviT1_,@"STO_CUDA_ENTRY STV_DEFAULT"
_ZN2at6native18elementwise_kernelILi128ELi4EZNS0_15gpu_kernel_implINS0_13AUnaryFunctorIaaaZZZNS0_15binary_internal21div_trunc_kernel_cudaERNS_18TensorIteratorBaseEENKUlvE_clEvENKUlvE0_clEvEUlaaE_EEEEvS6_RKT_EUliE_EEviT1_:
.text._ZN2at6native18elementwise_kernelILi128ELi4EZNS0_15gpu_kernel_implINS0_13AUnaryFunctorIaaaZZZNS0_15binary_internal21div_trunc_kernel_cudaERNS_18TensorIteratorBaseEENKUlvE_clEvENKUlvE0_clEvEUlaaE_EEEEvS6_RKT_EUliE_EEviT1_:
        /* <DEDUP_REMOVED lines=237> */
.L_x_18659:
        /* <DEDUP_REMOVED lines=18> */
.L_x_18663:
[----:B------:R0:W5:Y:S01]  /*0ff0*/  LDG.E.U8 R0, [R2.64] ;  /* 0x0000002402007981 */ /* 0x000162000c1e1100 */
[----:B------:R-:W-:Y:S05]  /*1000*/  BRA `(.L_x_18665) ;  /* 0x00000d7000007947 */ /* 0x000fea0003800000 */
.L_x_18662:
        /* <DEDUP_REMOVED lines=8> */
.L_x_18667:
[----:B------:R0:W5:Y:S01]  /*1090*/  LDG.E.U8 R0, [R2.64] ;  /* 0x0000002402007981 */ /* 0x000162000c1e1100 */
[----:B------:R-:W-:Y:S05]  /*10a0*/  BRA `(.L_x_18665) ;  /* 0x00000cd000007947 */ /* 0x000fea0003800000 */
.L_x_18666:
[----:B------:R0:W5:Y:S01]  /*10b0*/  LDG.E.U16 R0, [R2.64] ;  /* 0x0000002402007981 */ /* 0x000162000c1e1500 */
[----:B------:R-:W-:Y:S05]  /*10c0*/  BRA `(.L_x_18665) ;  /* 0x00000cb000007947 */ /* 0x000fea0003800000 */
.L_x_18661:
        /* <DEDUP_REMOVED lines=9> */
.L_x_18669:
[----:B------:R-:W2:Y:S02]  /*1160*/  LDG.E.U16 R4, [R2.64] ;  /* 0x0000002402047981 */ /* 0x000ea4000c1e1500 */
[----:B--2---:R-:W-:-:S06]  /*1170*/  HADD2.F32 R4, -RZ, R4.H0_H0 ;  /* 0x20000004ff047230 */ /* 0x004fcc0000004100 */
[----:B------:R-:W0:Y:S02]  /*1180*/  F2I.FTZ.TRUNC.NTZ R4, R4 ;  /* 0x0000000400047305 */ /* 0x000e24000021f100 */
[----:B0-----:R-:W-:Y:S01]  /*1190*/  PRMT R0, R4, 0x7610, R0 ;  /* 0x0000761004007816 */ /* 0x001fe20000000000 */
[----:B------:R-:W-:Y:S05]  /*11a0*/  BRA `(.L_x_18665) ;  /* 0x00000bd000007947 */ /* 0x000fea0003800000 */
.L_x_18668:
        /* <DEDUP_REMOVED lines=9> */
.L_x_18671:
[----:B------:R-:W2:Y:S02]  /*1240*/  LDG.E.U16 R2, [R2.64] ;  /* 0x0000002402027981 */ /* 0x000ea4000c1e1500 */
[----:B--2---:R-:W-:-:S06]  /*1250*/  HADD2.F32 R4, -RZ, R2.H0_H0 ;  /* 0x20000002ff047230 */ /* 0x004fcc0000004100 */
[----:B------:R-:W0:Y:S02]  /*1260*/  F2I.FTZ.TRUNC.NTZ R4, R4 ;  /* 0x0000000400047305 */ /* 0x000e24000021f100 */
[----:B0-----:R-:W-:Y:S01]  /*1270*/  PRMT R0, R4, 0x7610, R0 ;  /* 0x0000761004007816 */ /* 0x001fe20000000000 */
[----:B------:R-:W-:Y:S05]  /*1280*/  BRA `(.L_x_18665) ;  /* 0x00000af000007947 */ /* 0x000fea0003800000 */
.L_x_18670:
[----:B------:R-:W2:Y:S02]  /*1290*/  LDG.E.64 R2, [R2.64] ;  /* 0x0000002402027981 */ /* 0x000ea4000c1e1b00 */
[----:B--2---:R0:W1:Y:S01]  /*12a0*/  F2I.F64.TRUNC R0, R2 ;  /* 0x0000000200007311 */ /* 0x004062000030d100 */
[----:B------:R-:W-:Y:S05]  /*12b0*/  BRA `(.L_x_18665) ;  /* 0x00000ac000007947 */ /* 0x000fea0003800000 */
.L_x_18660:
        /* <DEDUP_REMOVED lines=12> */
.L_x_18674:
[----:B------:R-:W2:Y:S02]  /*1380*/  LDG.E.64 R2, [R2.64] ;  /* 0x0000002402027981 */ /* 0x000ea4000c1e1b00 */
[----:B--2---:R0:W1:Y:S01]  /*1390*/  F2I.F64.TRUNC R0, R2 ;  /* 0x0000000200007311 */ /* 0x004062000030d100 */
[----:B------:R-:W-:Y:S05]  /*13a0*/  BRA `(.L_x_18665) ;  /* 0x000009d000007947 */ /* 0x000fea0003800000 */
.L_x_18673:
        /* <DEDUP_REMOVED lines=28> */
.L_x_18676:
        /* <DEDUP_REMOVED lines=15> */
.L_x_18675:
[----:B------:R-:W2:Y:S02]  /*1660*/  LDG.E.U16 R2, [R2.64] ;  /* 0x0000002402027981 */ /* 0x000ea4000c1e1500 */
[----:B--2---:R-:W-:-:S04]  /*1670*/  PRMT R2, RZ, 0x5410, R2 ;  /* 0x00005410ff027816 */ /* 0x004fc80000000002 */
[----:B------:R0:W1:Y:S01]  /*1680*/  F2I.FTZ.TRUNC.NTZ R0, R2 ;  /* 0x0000000200007305 */ /* 0x000062000021f100 */
[----:B------:R-:W-:Y:S05]  /*1690*/  BRA `(.L_x_18665) ;  /* 0x000006e000007947 */ /* 0x000fea0003800000 */
.L_x_18672:
        /* <DEDUP_REMOVED lines=10> */
.L_x_18679:
        /* <DEDUP_REMOVED lines=21> */
.L_x_18683:
[----:B------:R-:W-:Y:S05]  /*1890*/  BSYNC B1 ;  /* 0x0000000000017941 */ /* 0x000fea0003800000 */
.L_x_18682:
[----:B------:R-:W-:Y:S01]  /*18a0*/  IMAD.SHL.U32 R2, R2, 0x100000, RZ ;  /* 0x0010000002027824 */ /* 0x000fe200078e00ff */
[----:B------:R-:W-:-:S04]  /*18b0*/  LEA R3, R0, 0x3b800000, 0x17 ;  /* 0x3b80000000037811 */ /* 0x000fc800078eb8ff */
[----:B------:R-:W-:Y:S02]  /*18c0*/  LOP3.LUT R4, R3, R2, R4, 0xfe, !PT ;  /* 0x0000000203047212 */ /* 0x000fe400078efe04 */
.L_x_18681:
[----:B------:R-:W-:Y:S05]  /*18d0*/  BSYNC B0 ;  /* 0x0000000000007941 */ /* 0x000fea0003800000 */
.L_x_18680:
[----:B------:R-:W0:Y:S02]  /*18e0*/  F2I.FTZ.TRUNC.NTZ R4, R4 ;  /* 0x0000000400047305 */ /* 0x000e24000021f100 */
[----:B0-----:R-:W-:Y:S01]  /*18f0*/  PRMT R0, R4, 0x7610, R0 ;  /* 0x0000761004007816 */ /* 0x001fe20000000000 */
[----:B------:R-:W-:Y:S05]  /*1900*/  BRA `(.L_x_18665) ;  /* 0x0000047000007947 */ /* 0x000fea0003800000 */
.L_x_18678:
        /* <DEDUP_REMOVED lines=21> */
.L_x_18687:
[----:B------:R-:W-:Y:S05]  /*1a60*/  BSYNC B1 ;  /* 0x0000000000017941 */ /* 0x000fea0003800000 */
.L_x_18686:
[----:B------:R-:W-:Y:S01]  /*1a70*/  IMAD.SHL.U32 R2, R2, 0x200000, RZ ;  /* 0x0020000002027824 */ /* 0x000fe200078e00ff */
[----:B------:R-:W-:-:S04]  /*1a80*/  LEA R3, R0, 0x37800000, 0x17 ;  /* 0x3780000000037811 */ /* 0x000fc800078eb8ff */
[----:B------:R-:W-:Y:S02]  /*1a90*/  LOP3.LUT R4, R3, R2, R4, 0xfe, !PT ;  /* 0x0000000203047212 */ /* 0x000fe400078efe04 */
.L_x_18685:
[----:B------:R-:W-:Y:S05]  /*1aa0*/  BSYNC B0 ;  /* 0x0000000000007941 */ /* 0x000fea0003800000 */
.L_x_18684:
[----:B------:R-:W0:Y:S02]  /*1ab0*/  F2I.FTZ.TRUNC.NTZ R4, R4 ;  /* 0x0000000400047305 */ /* 0x000e24000021f100 */
[----:B0-----:R-:W-:Y:S01]  /*1ac0*/  PRMT R0, R4, 0x7610, R0 ;  /* 0x0000761004007816 */ /* 0x001fe20000000000 */
[----:B------:R-:W-:Y:S05]  /*1ad0*/  BRA `(.L_x_18665) ;  /* 0x000002a000007947 */ /* 0x000fea0003800000 */
.L_x_18677:
        /* <DEDUP_REMOVED lines=14> */
.L_x_18691:
[----:B------:R-:W-:Y:S05]  /*1bc0*/  BSYNC B0 ;  /* 0x0000000000007941 */ /* 0x000fea0003800000 */
.L_x_18690:
[----:B------:R-:W0:Y:S02]  /*1bd0*/  F2I.FTZ.TRUNC.NTZ R4, R4 ;  /* 0x0000000400047305 */ /* 0x000e24000021f100 */
[----:B0-----:R-:W-:Y:S01]  /*1be0*/  PRMT R0, R4, 0x7610, R0 ;  /* 0x0000761004007816 */ /* 0x001fe20000000000 */
[----:B------:R-:W-:Y:S05]  /*1bf0*/  BRA `(.L_x_18665) ;  /* 0x0000018000007947 */ /* 0x000fea0003800000 */
.L_x_18664:
        /* <DEDUP_REMOVED lines=21> */
.L_x_18689:
[----:B------:R0:W5:Y:S01]  /*1d50*/  LDG.E.U8 R0, [R2.64] ;  /* 0x0000002402007981 */ /* 0x000162000c1e1100 */
[----:B------:R-:W-:Y:S05]  /*1d60*/  BRA `(.L_x_18665) ;  /* 0x0000001000007947 */ /* 0x000fea0003800000 */
.L_x_18688:
[----:B------:R0:W5:Y:S02]  /*1d70*/  LDG.E.U8 R0, [R2.64] ;  /* 0x0000002402007981 */ /* 0x000164000c1e1100 */
.L_x_18665:
[----:B-1---5:R-:W-:Y:S01]  /*1d80*/  LOP3.LUT R0, R0, 0xffff, RZ, 0xc0, !PT ;  /* 0x0000ffff00007812 */ /* 0x022fe200078ec0ff */
[----:B------:R-:W1:Y:S03]  /*1d90*/  LDC.S8 R5, c[0x0][0x371] ;  /* 0x0000dc40ff057b82 */ /* 0x000e660000000200 */
[----:B------:R-:W-:-:S04]  /*1da0*/  PRMT R0, R0, 0x8880, RZ ;  /* 0x0000888000007816 */ /* 0x000fc800000000ff */
[-C--:B------:R-:W-:Y:S02]  /*1db0*/  IABS R7, R0.reuse ;  /* 0x0000000000077213 */ /* 0x080fe40000000000 */
[-C--:B------:R-:W-:Y:S02]  /*1dc0*/  IABS R10, R0.reuse ;  /* 0x00000000000a7213 */ /* 0x080fe40000000000 */
[----:B------:R-:W2:Y:S01]  /*1dd0*/  I2F.RP R4, R7 ;  /* 0x0000000700047306 */ /* 0x000ea20000209400 */
[----:B-1----:R-:W-:Y:S02]  /*1de0*/  IABS R8, R5 ;  /* 0x0000000500087213 */ /* 0x002fe40000000000 */
[----:B------:R-:W-:-:S05]  /*1df0*/  LOP3.LUT R5, R5, R0, RZ, 0x3c, !PT ;  /* 0x0000000005057212 */ /* 0x000fca00078e3cff */
[----:B--2---:R-:W1:Y:S01]  /*1e00*/  MUFU.RCP R4, R4 ;  /* 0x0000000400047308 */ /* 0x004e620000001000 */
[----:B------:R-:W-:Y:S02]  /*1e10*/  ISETP.GE.AND P1, PT, R5, RZ, PT ;  /* 0x000000ff0500720c */ /* 0x000fe40003f26270 */
[----:B01----:R-:W-:Y:S02]  /*1e20*/  IADD3 R2, R4, 0xffffffe, RZ ;  /* 0x0ffffffe04027810 */ /* 0x003fe40007ffe0ff */
[----:B------:R-:W0:Y:S03]  /*1e30*/  LDC.U8 R4, c[0x0][0x372] ;  /* 0x0000dc80ff047b82 */ /* 0x000e260000000000 */
        /* <DEDUP_REMOVED lines=30> */
.L_x_18695:
[----:B------:R0:W-:Y:S01]  /*2020*/  STG.E.U8 [R16.64], R3 ;  /* 0x0000000310007986 */ /* 0x0001e2000c101124 */
[----:B------:R-:W-:Y:S05]  /*2030*/  BRA `(.L_x_18697) ;  /* 0x00000e8000007947 */ /* 0x000fea0003800000 */
.L_x_18694:
        /* <DEDUP_REMOVED lines=12> */
.L_x_18699:
[----:B------:R-:W-:-:S05]  /*2100*/  PRMT R3, R3, 0x8880, RZ ;  /* 0x0000888003037816 */ /* 0x000fca00000000ff */
[----:B------:R0:W-:Y:S01]  /*2110*/  STG.E [R16.64], R3 ;  /* 0x0000000310007986 */ /* 0x0001e2000c101924 */
[----:B------:R-:W-:Y:S05]  /*2120*/  BRA `(.L_x_18697) ;  /* 0x00000d9000007947 */ /* 0x000fea0003800000 */
.L_x_18698:
[----:B------:R-:W-:-:S04]  /*2130*/  PRMT R3, R3, 0x8880, RZ ;  /* 0x0000888003037816 */ /* 0x000fc800000000ff */
[----:B------:R-:W-:-:S05]  /*2140*/  PRMT R3, R3, 0x7710, RZ ;  /* 0x0000771003037816 */ /* 0x000fca00000000ff */
[----:B------:R0:W-:Y:S01]  /*2150*/  STG.E.U16 [R16.64], R3 ;  /* 0x0000000310007986 */ /* 0x0001e2000c101524 */
[----:B------:R-:W-:Y:S05]  /*2160*/  BRA `(.L_x_18697) ;  /* 0x00000d5000007947 */ /* 0x000fea0003800000 */
.L_x_18693:
        /* <DEDUP_REMOVED lines=9> */
.L_x_18701:
[----:B------:R-:W0:Y:S02]  /*2200*/  I2F.S8 R0, R3 ;  /* 0x0000000300007306 */ /* 0x000e240000001400 */
[----:B0-----:R-:W-:-:S05]  /*2210*/  F2FP.PACK_AB R0, RZ, R0 ;  /* 0x00000000ff00723e */ /* 0x001fca00000000ff */
[----:B------:R0:W-:Y:S01]  /*2220*/  STG.E.U16 [R16.64], R0 ;  /* 0x0000000010007986 */ /* 0x0001e2000c101524 */
[----:B------:R-:W-:Y:S05]  /*2230*/  BRA `(.L_x_18697) ;  /* 0x00000c8000007947 */ /* 0x000fea0003800000 */
.L_x_18700:
        /* <DEDUP_REMOVED lines=10> */
.L_x_18703:
[----:B------:R-:W0:Y:S02]  /*22e0*/  I2F.S8 R3, R3 ;  /* 0x0000000300037306 */ /* 0x000e240000001400 */
[----:B0-----:R-:W-:-:S04]  /*22f0*/  F2FP.PACK_AB R3, RZ, R3 ;  /* 0x00000003ff03723e */ /* 0x001fc800000000ff */
[----:B------:R-:W-:-:S05]  /*2300*/  PRMT R3, R3, 0x5410, RZ ;  /* 0x0000541003037816 */ /* 0x000fca00000000ff */
[----:B------:R0:W-:Y:S01]  /*2310*/  STG.E [R16.64], R3 ;  /* 0x0000000310007986 */ /* 0x0001e2000c101924 */
[----:B------:R-:W-:Y:S05]  /*2320*/  BRA `(.L_x_18697) ;  /* 0x00000b9000007947 */ /* 0x000fea0003800000 */
.L_x_18702:
[----:B------:R-:W-:-:S04]  /*2330*/  PRMT R2, R3, 0x8880, RZ ;  /* 0x0000888003027816 */ /* 0x000fc800000000ff */
[----:B------:R-:W-:-:S06]  /*2340*/  PRMT R2, R2, 0x7710, RZ ;  /* 0x0000771002027816 */ /* 0x000fcc00000000ff */
[----:B------:R-:W0:Y:S02]  /*2350*/  I2F.F64.S16 R2, R2 ;  /* 0x0000000200027312 */ /* 0x000e240000101c00 */
[----:B0-----:R0:W-:Y:S01]  /*2360*/  STG.E.64 [R16.64], R2 ;  /* 0x0000000210007986 */ /* 0x0011e2000c101b24 */
[----:B------:R-:W-:Y:S05]  /*2370*/  BRA `(.L_x_18697) ;  /* 0x00000b4000007947 */ /* 0x000fea0003800000 */
.L_x_18692:
        /* <DEDUP_REMOVED lines=12> */
.L_x_18706:
[----:B------:R-:W-:Y:S01]  /*2440*/  PRMT R4, R3, 0x8880, RZ ;  /* 0x0000888003047816 */ /* 0x000fe200000000ff */
[----:B------:R-:W-:-:S03]  /*2450*/  CS2R R6, SRZ ;  /* 0x0000000000067805 */ /* 0x000fc6000001ff00 */
[----:B------:R-:W-:-:S06]  /*2460*/  PRMT R4, R4, 0x7710, RZ ;  /* 0x0000771004047816 */ /* 0x000fcc00000000ff */
[----:B------:R-:W0:Y:S02]  /*2470*/  I2F.F64.S16 R4, R4 ;  /* 0x0000000400047312 */ /* 0x000e240000101c00 */
[----:B0-----:R0:W-:Y:S01]  /*2480*/  STG.E.128 [R16.64], R4 ;  /* 0x0000000410007986 */ /* 0x0011e2000c101d24 */
[----:B------:R-:W-:Y:S05]  /*2490*/  BRA `(.L_x_18697) ;  /* 0x00000a2000007947 */ /* 0x000fea0003800000 */
.L_x_18705:
        /* <DEDUP_REMOVED lines=21> */
.L_x_18710:
[----:B------:R-:W-:Y:S05]  /*25f0*/  BSYNC B0 ;  /* 0x0000000000007941 */ /* 0x000fea0003800000 */
.L_x_18709:
[----:B------:R-:W-:-:S05]  /*2600*/  LOP3.LUT R3, R0, R3, RZ, 0xfc, !PT ;  /* 0x0000000300037212 */ /* 0x000fca00078efcff */
[----:B------:R0:W-:Y:S01]  /*2610*/  STG.E.U8 [R16.64], R3 ;  /* 0x0000000310007986 */ /* 0x0001e2000c101124 */
[----:B------:R-:W-:Y:S05]  /*2620*/  BRA `(.L_x_18697) ;  /* 0x0000089000007947 */ /* 0x000fea0003800000 */
.L_x_18708:
        /* <DEDUP_REMOVED lines=13> */
.L_x_18712:
[----:B------:R-:W-:Y:S01]  /*2700*/  IMAD.MOV.U32 R0, RZ, RZ, 0x7f ;  /* 0x0000007fff007424 */ /* 0x000fe200078e00ff */
[----:B------:R-:W-:-:S04]  /*2710*/  ISETP.GT.U32.AND P0, PT, R2, 0x7f800000, PT ;  /* 0x7f8000000200780c */ /* 0x000fc80003f04070 */
[----:B------:R-:W-:-:S04]  /*2720*/  SEL R0, R0, 0x7c, P0 ;  /* 0x0000007c00007807 */ /* 0x000fc80000000000 */
.L_x_18713:
[----:B------:R-:W-:Y:S05]  /*2730*/  BSYNC B0 ;  /* 0x0000000000007941 */ /* 0x000fea0003800000 */
.L_x_18711:
[----:B------:R-:W-:-:S04]  /*2740*/  LOP3.LUT R2, R3, 0x80000000, RZ, 0xc0, !PT ;  /* 0x8000000003027812 */ /* 0x000fc800078ec0ff */
[----:B------:R-:W-:-:S04]  /*2750*/  SHF.R.U32.HI R3, RZ, 0x18, R2 ;  /* 0x00000018ff037819 */ /* 0x000fc80000011602 */
[----:B------:R-:W-:-:S05]  /*2760*/  LOP3.LUT R3, R0, R3, RZ, 0xfc, !PT ;  /* 0x0000000300037212 */ /* 0x000fca00078efcff */
[----:B------:R0:W-:Y:S01]  /*2770*/  STG.E.U8 [R16.64], R3 ;  /* 0x0000000310007986 */ /* 0x0001e2000c101124 */
[----:B------:R-:W-:Y:S05]  /*2780*/  BRA `(.L_x_18697) ;  /* 0x0000073000007947 */ /* 0x000fea0003800000 */
.L_x_18707:
[----:B------:R-:W0:Y:S02]  /*2790*/  I2F.S8 R0, R3 ;  /* 0x0000000300007306 */ /* 0x000e240000001400 */
[----:B0-----:R-:W-:-:S05]  /*27a0*/  F2FP.BF16.PACK_AB R0, RZ, R0 ;  /* 0x00000000ff00723e */ /* 0x001fca00000010ff */
[----:B------:R0:W-:Y:S01]  /*27b0*/  STG.E.U16 [R16.64], R0 ;  /* 0x0000000010007986 */ /* 0x0001e2000c101524 */
[----:B------:R-:W-:Y:S05]  /*27c0*/  BRA `(.L_x_18697) ;  /* 0x000006f000007947 */ /* 0x000fea0003800000 */
.L_x_18704:
        /* <DEDUP_REMOVED lines=12> */
.L_x_18716:
        /* <DEDUP_REMOVED lines=17> */
.L_x_18719:
[----:B------:R-:W-:-:S04]  /*29a0*/  LOP3.LUT R2, R3, 0x80000000, RZ, 0xc0, !PT ;  /* 0x8000000003027812 */ /* 0x000fc800078ec0ff */
[----:B------:R-:W-:-:S04]  /*29b0*/  SHF.R.U32.HI R3, RZ, 0x18, R2 ;  /* 0x00000018ff037819 */ /* 0x000fc80000011602 */
[----:B------:R-:W-:-:S04]  /*29c0*/  LOP3.LUT R0, R0, R3, RZ, 0xfc, !PT ;  /* 0x0000000300007212 */ /* 0x000fc800078efcff */
[----:B------:R-:W-:Y:S02]  /*29d0*/  PRMT R8, R0, 0x7610, R8 ;  /* 0x0000761000087816 */ /* 0x000fe40000000008 */
.L_x_18718:
[----:B------:R-:W-:Y:S05]  /*29e0*/  BSYNC B0 ;  /* 0x0000000000007941 */ /* 0x000fea0003800000 */
.L_x_18717:
[----:B------:R0:W-:Y:S01]  /*29f0*/  STG.E.U8 [R16.64], R8 ;  /* 0x0000000810007986 */ /* 0x0001e2000c101124 */
[----:B------:R-:W-:Y:S05]  /*2a00*/  BRA `(.L_x_18697) ;  /* 0x000004b000007947 */ /* 0x000fea0003800000 */
.L_x_18715:
        /* <DEDUP_REMOVED lines=17> */
.L_x_18722:
[----:B------:R-:W-:-:S04]  /*2b20*/  LOP3.LUT R2, R3, 0x80000000, RZ, 0xc0, !PT ;  /* 0x8000000003027812 */ /* 0x000fc800078ec0ff */
[----:B------:R-:W-:-:S04]  /*2b30*/  SHF.R.U32.HI R3, RZ, 0x18, R2 ;  /* 0x00000018ff037819 */ /* 0x000fc80000011602 */
[----:B------:R-:W-:-:S04]  /*2b40*/  LOP3.LUT R0, R0, R3, RZ, 0xfc, !PT ;  /* 0x0000000300007212 */ /* 0x000fc800078efcff */
[----:B------:R-:W-:Y:S02]  /*2b50*/  PRMT R8, R0, 0x7610, R8 ;  /* 0x0000761000087816 */ /* 0x000fe40000000008 */
.L_x_18721:
[----:B------:R-:W-:Y:S05]  /*2b60*/  BSYNC B0 ;  /* 0x0000000000007941 */ /* 0x000fea0003800000 */
.L_x_18720:
[----:B------:R0:W-:Y:S01]  /*2b70*/  STG.E.U8 [R16.64], R8 ;  /* 0x0000000810007986 */ /* 0x0001e2000c101124 */
[----:B------:R-:W-:Y:S05]  /*2b80*/  BRA `(.L_x_18697) ;  /* 0x0000033000007947 */ /* 0x000fea0003800000 */
.L_x_18714:
        /* <DEDUP_REMOVED lines=23> */
.L_x_18696:
        /* <DEDUP_REMOVED lines=20> */
.L_x_18724:
[----:B------:R-:W-:-:S04]  /*2e40*/  LOP3.LUT R3, R3, 0xffff, RZ, 0xc0, !PT ;  /* 0x0000ffff03037812 */ /* 0x000fc800078ec0ff */
[----:B------:R-:W-:-:S05]  /*2e50*/  PRMT R3, R3, 0x8880, RZ ;  /* 0x0000888003037816 */ /* 0x000fca00000000ff */
[----:B------:R-:W-:-:S05]  /*2e60*/  IMAD.MOV.U32 R2, RZ, RZ, R3 ;  /* 0x000000ffff027224 */ /* 0x000fca00078e0003 */
[----:B------:R-:W-:-:S05]  /*2e70*/  SHF.R.S32.HI R3, RZ, 0x1f, R2 ;  /* 0x0000001fff037819 */ /* 0x000fca0000011402 */
[----:B------:R0:W-:Y:S01]  /*2e80*/  STG.E.64 [R16.64], R2 ;  /* 0x0000000210007986 */ /* 0x0001e2000c101b24 */
[----:B------:R-:W-:Y:S05]  /*2e90*/  BRA `(.L_x_18697) ;  /* 0x0000002000007947 */ /* 0x000fea0003800000 */
.L_x_18723:
[----:B------:R-:W-:-:S05]  /*2ea0*/  PRMT R3, R3, 0x8880, RZ ;  /* 0x0000888003037816 */ /* 0x000fca00000000ff */
[----:B------:R0:W-:Y:S02]  /*2eb0*/  STG.E [R16.64], R3 ;  /* 0x0000000310007986 */ /* 0x0001e4000c101924 */
.L_x_18697:
[----:B------:R-:W-:-:S05]  /*2ec0*/  IMAD R18, R18, 0x200, R23 ;  /* 0x0000020012127824 */ /* 0x000fca00078e0217 */
[----:B------:R-:W-:Y:S02]  /*2ed0*/  IADD3 R19, R18, 0x80, RZ ;  /* 0x0000008012137810 */ /* 0x000fe40007ffe0ff */
.L_x_18658:
[----:B------:R-:W-:Y:S05]  /*2ee0*/  BSYNC B6 ;  /* 0x0000000000067941 */ /* 0x000fea0003800000 */
.L_x_18657:
        /* <DEDUP_REMOVED lines=231> */
.L_x_18727:
        /* <DEDUP_REMOVED lines=18> */
.L_x_18731:
[----:B------:R0:W5:Y:S01]  /*3e80*/  LDG.E.U8 R0, [R2.64] ;  /* 0x0000002402007981 */ /* 0x000162000c1e1100 */
[----:B------:R-:W-:Y:S05]  /*3e90*/  BRA `(.L_x_18733) ;  /* 0x00000d7000007947 */ /* 0x000fea0003800000 */
.L_x_18730:
        /* <DEDUP_REMOVED lines=8> */
.L_x_18735:
[----:B------:R0:W5:Y:S01]  /*3f20*/  LDG.E.U8 R0, [R2.64] ;  /* 0x0000002402007981 */ /* 0x000162000c1e1100 */
[----:B------:R-:W-:Y:S05]  /*3f30*/  BRA `(.L_x_18733) ;  /* 0x00000cd000007947 */ /* 0x000fea0003800000 */
.L_x_18734:
[----:B------:R0:W5:Y:S01]  /*3f40*/  LDG.E.U16 R0, [R2.64] ;  /* 0x0000002402007981 */ /* 0x000162000c1e1500 */
[----:B------:R-:W-:Y:S05]  /*3f50*/  BRA `(.L_x_18733) ;  /* 0x00000cb000007947 */ /* 0x000fea0003800000 */
.L_x_18729:
        /* <DEDUP_REMOVED lines=9> */
.L_x_18737:
[----:B------:R-:W2:Y:S02]  /*3ff0*/  LDG.E.U16 R4, [R2.64] ;  /* 0x0000002402047981 */ /* 0x000ea4000c1e1500 */
[----:B--2---:R-:W-:-:S06]  /*4000*/  HADD2.F32 R4, -RZ, R4.H0_H0 ;  /* 0x20000004ff047230 */ /* 0x004fcc0000004100 */
[----:B------:R-:W0:Y:S02]  /*4010*/  F2I.FTZ.TRUNC.NTZ R4, R4 ;  /* 0x0000000400047305 */ /* 0x000e24000021f100 */
[----:B0-----:R-:W-:Y:S01]  /*4020*/  PRMT R0, R4, 0x7610, R0 ;  /* 0x0000761004007816 */ /* 0x001fe20000000000 */
[----:B------:R-:W-:Y:S05]  /*4030*/  BRA `(.L_x_18733) ;  /* 0x00000bd000007947 */ /* 0x000fea0003800000 */
.L_x_18736:
        /* <DEDUP_REMOVED lines=9> */
.L_x_18739:
[----:B------:R-:W2:Y:S02]  /*40d0*/  LDG.E.U16 R2, [R2.64] ;  /* 0x0000002402027981 */ /* 0x000ea4000c1e1500 */
[----:B--2---:R-:W-:-:S06]  /*40e0*/  HADD2.F32 R4, -RZ, R2.H0_H0 ;  /* 0x20000002ff047230 */ /* 0x004fcc0000004100 */
[----:B------:R-:W0:Y:S02]  /*40f0*/  F2I.FTZ.TRUNC.NTZ R4, R4 ;  /* 0x0000000400047305 */ /* 0x000e24000021f100 */
[----:B0-----:R-:W-:Y:S01]  /*4100*/  PRMT R0, R4, 0x7610, R0 ;  /* 0x0000761004007816 */ /* 0x001fe20000000000 */
[----:B------:R-:W-:Y:S05]  /*4110*/  BRA `(.L_x_18733) ;  /* 0x00000af000007947 */ /* 0x000fea0003800000 */
.L_x_18738:
[----:B------:R-:W2:Y:S02]  /*4120*/  LDG.E.64 R2, [R2.64] ;  /* 0x0000002402027981 */ /* 0x000ea4000c1e1b00 */
[----:B--2---:R0:W1:Y:S01]  /*4130*/  F2I.F64.TRUNC R0, R2 ;  /* 0x0000000200007311 */ /* 0x004062000030d100 */
[----:B------:R-:W-:Y:S05]  /*4140*/  BRA `(.L_x_18733) ;  /* 0x00000ac000007947 */ /* 0x000fea0003800000 */
.L_x_18728:
        /* <DEDUP_REMOVED lines=12> */
.L_x_18742:
[----:B------:R-:W2:Y:S02]  /*4210*/  LDG.E.64 R2, [R2.64] ;  /* 0x0000002402027981 */ /* 0x000ea4000c1e1b00 */
[----:B--2---:R0:W1:Y:S01]  /*4220*/  F2I.F64.TRUNC R0, R2 ;  /* 0x0000000200007311 */ /* 0x004062000030d100 */
[----:B------:R-:W-:Y:S05]  /*4230*/  BRA `(.L_x_18733) ;  /* 0x000009d000007947 */ /* 0x000fea0003800000 */
.L_x_18741:
        /* <DEDUP_REMOVED lines=28> */
.L_x_18744:
        /* <DEDUP_REMOVED lines=15> */
.L_x_18743:
[----:B------:R-:W2:Y:S02]  /*44f0*/  LDG.E.U16 R2, [R2.64] ;  /* 0x0000002402027981 */ /* 0x000ea4000c1e1500 */
[----:B--2---:R-:W-:-:S04]  /*4500*/  PRMT R2, RZ, 0x5410, R2 ;  /* 0x00005410ff027816 */ /* 0x004fc80000000002 */
[----:B------:R0:W1:Y:S01]  /*4510*/  F2I.FTZ.TRUNC.NTZ R0, R2 ;  /* 0x0000000200007305 */ /* 0x000062000021f100 */
[----:B------:R-:W-:Y:S05]  /*4520*/  BRA `(.L_x_18733) ;  /* 0x000006e000007947 */ /* 0x000fea0003800000 */
.L_x_18740:
        /* <DEDUP_REMOVED lines=10> */
.L_x_18747:
        /* <DEDUP_REMOVED lines=21> */
.L_x_18751:
[----:B------:R-:W-:Y:S05]  /*4720*/  BSYNC B1 ;  /* 0x0000000000017941 */ /* 0x000fea0003800000 */
.L_x_18750:
[----:B------:R-:W-:Y:S01]  /*4730*/  IMAD.SHL.U32 R2, R2, 0x100000, RZ ;  /* 0x0010000002027824 */ /* 0x000fe200078e00ff */
[----:B------:R-:W-:-:S04]  /*4740*/  LEA R3, R0, 0x3b800000, 0x17 ;  /* 0x3b80000000037811 */ /* 0x000fc800078eb8ff */
[----:B------:R-:W-:Y:S02]  /*4750*/  LOP3.LUT R4, R3, R2, R4, 0xfe, !PT ;  /* 0x0000000203047212 */ /* 0x000fe400078efe04 */
.L_x_18749:
[----:B------:R-:W-:Y:S05]  /*4760*/  BSYNC B0 ;  /* 0x0000000000007941 */ /* 0x000fea0003800000 */
.L_x_18748:
[----:B------:R-:W0:Y:S02]  /*4770*/  F2I.FTZ.TRUNC.NTZ R4, R4 ;  /* 0x0000000400047305 */ /* 0x000e24000021f100 */
[----:B0-----:R-:W-:Y:S01]  /*4780*/  PRMT R0, R4, 0x7610, R0 ;  /* 0x0000761004007816 */ /* 0x001fe20000000000 */
[----:B------:R-:W-:Y:S05]  /*4790*/  BRA `(.L_x_18733) ;  /* 0x0000047000007947 */ /* 0x000fea0003800000 */
.L_x_18746:
        /* <DEDUP_REMOVED lines=21> */
.L_x_18755:
[----:B------:R-:W-:Y:S05]  /*48f0*/  BSYNC B1 ;  /* 0x0000000000017941 */ /* 0x000fea0003800000 */
.L_x_18754:
[----:B------:R-:W-:Y:S01]  /*4900*/  IMAD.SHL.U32 R2, R2, 0x200000, RZ ;  /* 0x0020000002027824 */ /* 0x000fe200078e00ff */
[----:B------:R-:W-:-:S04]  /*4910*/  LEA R3, R0, 0x37800000, 0x17 ;  /* 0x3780000000037811 */ /* 0x000fc800078eb8ff */
[----:B------:R-:W-:Y:S02]  /*4920*/  LOP3.LUT R4, R3, R2, R4, 0xfe, !PT ;  /* 0x0000000203047212 */ /* 0x000fe400078efe04 */
.L_x_18753:
[----:B------:R-:W-:Y:S05]  /*4930*/  BSYNC B0 ;  /* 0x0000000000007941 */ /* 0x000fea0003800000 */
.L_x_18752:
[----:B------:R-:W0:Y:S02]  /*4940*/  F2I.FTZ.TRUNC.NTZ R4, R4 ;  /* 0x0000000400047305 */ /* 0x000e24000021f100 */
[----:B0-----:R-:W-:Y:S01]  /*4950*/  PRMT R0, R4, 0x7610, R0 ;  /* 0x0000761004007816 */ /* 0x001fe20000000000 */
[----:B------:R-:W-:Y:S05]  /*4960*/  BRA `(.L_x_18733) ;  /* 0x000002a000007947 */ /* 0x000fea0003800000 */
.L_x_18745:
        /* <DEDUP_REMOVED lines=14> */
.L_x_18759:
[----:B------:R-:W-:Y:S05]  /*4a50*/  BSYNC B0 ;  /* 0x0000000000007941 */ /* 0x000fea0003800000 */
.L_x_18758:
[----:B------:R-:W0:Y:S02]  /*4a60*/  F2I.FTZ.TRUNC.NTZ R4, R4 ;  /* 0x0000000400047305 */ /* 0x000e24000021f100 */
[----:B0-----:R-:W-:Y:S01]  /*4a70*/  PRMT R0, R4, 0x7610, R0 ;  /* 0x0000761004007816 */ /* 0x001fe20000000000 */
[----:B------:R-:W-:Y:S05]  /*4a80*/  BRA `(.L_x_18733) ;  /* 0x0000018000007947 */ /* 0x000fea0003800000 */
.L_x_18732:
        /* <DEDUP_REMOVED lines=21> */
.L_x_18757:
[----:B------:R0:W5:Y:S01]  /*4be0*/  LDG.E.U8 R0, [R2.64] ;  /* 0x0000002402007981 */ /* 0x000162000c1e1100 */
[----:B------:R-:W-:Y:S05]  /*4bf0*/  BRA `(.L_x_18733) ;  /* 0x0000001000007947 */ /* 0x000fea0003800000 */
.L_x_18756:
[----:B------:R0:W5:Y:S02]  /*4c00*/  LDG.E.U8 R0, [R2.64] ;  /* 0x0000002402007981 */ /* 0x000164000c1e1100 */
.L_x_18733:
[----:B-1---5:R-:W-:Y:S01]  /*4c10*/  LOP3.LUT R0, R0, 0xffff, RZ, 0xc0, !PT ;  /* 0x0000ffff00007812 */ /* 0x022fe200078ec0ff */
[----:B------:R-:W1:Y:S03]  /*4c20*/  LDC.S8 R6, c[0x0][0x371] ;  /* 0x0000dc40ff067b82 */ /* 0x000e660000000200 */
[----:B------:R-:W-:-:S04]  /*4c30*/  PRMT R4, R0, 0x8880, RZ ;  /* 0x0000888000047816 */ /* 0x000fc800000000ff */
[-C--:B------:R-:W-:Y:S02]  /*4c40*/  IABS R5, R4.reuse ;  /* 0x0000000400057213 */ /* 0x080fe40000000000 */
[----:B------:R-:W-:Y:S02]  /*4c50*/  IABS R10, R4 ;  /* 0x00000004000a7213 */ /* 0x000fe40000000000 */
[----:B------:R-:W2:Y:S01]  /*4c60*/  I2F.RP R0, R5 ;  /* 0x0000000500007306 */ /* 0x000ea20000209400 */
[----:B-1----:R-:W-:-:S07]  /*4c70*/  IABS R9, R6 ;  /* 0x0000000600097213 */ /* 0x002fce0000000000 */
[----:B--2---:R-:W1:Y:S02]  /*4c80*/  MUFU.RCP R0, R0 ;  /* 0x0000000000007308 */ /* 0x004e640000001000 */
[----:B01----:R-:W-:Y:S01]  /*4c90*/  IADD3 R2, R0, 0xffffffe, RZ ;  /* 0x0ffffffe00027810 */ /* 0x003fe20007ffe0ff */
[----:B------:R-:W-:-:S05]  /*4ca0*/  IMAD.MOV R0, RZ, RZ, -R10 ;  /* 0x000000ffff007224 */ /* 0x000fca00078e0a0a */
[----:B------:R0:W1:Y:S02]  /*4cb0*/  F2I.FTZ.U32.TRUNC.NTZ R3, R2 ;  /* 0x0000000200037305 */ /* 0x000064000021f000 */
[----:B0-----:R-:W-:Y:S02]  /*4cc0*/  IMAD.MOV.U32 R2, RZ, RZ, RZ ;  /* 0x000000ffff027224 */ /* 0x001fe400078e00ff */
[----:B-1----:R-:W-:-:S04]  /*4cd0*/  IMAD.MOV R8, RZ, RZ, -R3 ;  /* 0x000000ffff087224 */ /* 0x002fc800078e0a03 */
[----:B------:R-:W-:Y:S02]  /*4ce0*/  IMAD R7, R8, R5, RZ ;  /* 0x0000000508077224 */ /* 0x000fe400078e02ff */
[----:B------:R-:W-:Y:S02]  /*4cf0*/  IMAD.MOV.U32 R8, RZ, RZ, R9 ;  /* 0x000000ffff087224 */ /* 0x000fe400078e0009 */
[----:B------:R-:W-:Y:S02]  /*4d00*/  IMAD.HI.U32 R3, R3, R7, R2 ;  /* 0x0000000703037227 */ /* 0x000fe400078e0002 */
[----:B------:R-:W0:Y:S04]  /*4d10*/  LDC.U8 R2, c[0x0][0x372] ;  /* 0x0000dc80ff027b82 */ /* 0x000e280000000000 */
        /* <DEDUP_REMOVED lines=25> */
.L_x_18763:
[----:B------:R0:W-:Y:S01]  /*4eb0*/  STG.E.U8 [R16.64], R3 ;  /* 0x0000000310007986 */ /* 0x0001e2000c101124 */
[----:B------:R-:W-:Y:S05]  /*4ec0*/  BRA `(.L_x_18765) ;  /* 0x00000e8000007947 */ /* 0x000fea0003800000 */
.L_x_18762:
        /* <DEDUP_REMOVED lines=12> */
.L_x_18767:
[----:B------:R-:W-:-:S05]  /*4f90*/  PRMT R3, R3, 0x8880, RZ ;  /* 0x0000888003037816 */ /* 0x000fca00000000ff */
[----:B------:R0:W-:Y:S01]  /*4fa0*/  STG.E [R16.64], R3 ;  /* 0x0000000310007986 */ /* 0x0001e2000c101924 */
[----:B------:R-:W-:Y:S05]  /*4fb0*/  BRA `(.L_x_18765) ;  /* 0x00000d9000007947 */ /* 0x000fea0003800000 */
.L_x_18766:
[----:B------:R-:W-:-:S04]  /*4fc0*/  PRMT R3, R3, 0x8880, RZ ;  /* 0x0000888003037816 */ /* 0x000fc800000000ff */
[----:B------:R-:W-:-:S05]  /*4fd0*/  PRMT R3, R3, 0x7710, RZ ;  /* 0x0000771003037816 */ /* 0x000fca00000000ff */
[----:B------:R0:W-:Y:S01]  /*4fe0*/  STG.E.U16 [R16.64], R3 ;  /* 0x0000000310007986 */ /* 0x0001e2000c101524 */
[----:B------:R-:W-:Y:S05]  /*4ff0*/  BRA `(.L_x_18765) ;  /* 0x00000d5000007947 */ /* 0x000fea0003800000 */
.L_x_18761:
        /* <DEDUP_REMOVED lines=9> */
.L_x_18769:
[----:B------:R-:W0:Y:S02]  /*5090*/  I2F.S8 R0, R3 ;  /* 0x0000000300007306 */ /* 0x000e240000001400 */
[----:B0-----:R-:W-:-:S05]  /*50a0*/  F2FP.PACK_AB R0, RZ, R0 ;  /* 0x00000000ff00723e */ /* 0x001fca00000000ff */
[----:B------:R0:W-:Y:S01]  /*50b0*/  STG.E.U16 [R16.64], R0 ;  /* 0x0000000010007986 */ /* 0x0001e2000c101524 */
[----:B------:R-:W-:Y:S05]  /*50c0*/  BRA `(.L_x_18765) ;  /* 0x00000c8000007947 */ /* 0x000fea0003800000 */
.L_x_18768:
        /* <DEDUP_REMOVED lines=10> */
.L_x_18771:
[----:B------:R-:W0:Y:S02]  /*5170*/  I2F.S8 R3, R3 ;  /* 0x0000000300037306 */ /* 0x000e240000001400 */
[----:B0-----:R-:W-:-:S04]  /*5180*/  F2FP.PACK_AB R3, RZ, R3 ;  /* 0x00000003ff03723e */ /* 0x001fc800000000ff */
[----:B------:R-:W-:-:S05]  /*5190*/  PRMT R3, R3, 0x5410, RZ ;  /* 0x0000541003037816 */ /* 0x000fca00000000ff */
[----:B------:R0:W-:Y:S01]  /*51a0*/  STG.E [R16.64], R3 ;  /* 0x0000000310007986 */ /* 0x0001e2000c101924 */
[----:B------:R-:W-:Y:S05]  /*51b0*/  BRA `(.L_x_18765) ;  /* 0x00000b9000007947 */ /* 0x000fea0003800000 */
.L_x_18770:
[----:B------:R-:W-:-:S04]  /*51c0*/  PRMT R2, R3, 0x8880, RZ ;  /* 0x0000888003027816 */ /* 0x000fc800000000ff */
[----:B------:R-:W-:-:S06]  /*51d0*/  PRMT R2, R2, 0x7710, RZ ;  /* 0x0000771002027816 */ /* 0x000fcc00000000ff */
[----:B------:R-:W0:Y:S02]  /*51e0*/  I2F.F64.S16 R2, R2 ;  /* 0x0000000200027312 */ /* 0x000e240000101c00 */
[----:B0-----:R0:W-:Y:S01]  /*51f0*/  STG.E.64 [R16.64], R2 ;  /* 0x0000000210007986 */ /* 0x0011e2000c101b24 */
[----:B------:R-:W-:Y:S05]  /*5200*/  BRA `(.L_x_18765) ;  /* 0x00000b4000007947 */ /* 0x000fea0003800000 */
.L_x_18760:
        /* <DEDUP_REMOVED lines=12> */
.L_x_18774:
[----:B------:R-:W-:Y:S01]  /*52d0*/  PRMT R4, R3, 0x8880, RZ ;  /* 0x0000888003047816 */ /* 0x000fe200000000ff */
[----:B------:R-:W-:-:S03]  /*52e0*/  CS2R R6, SRZ ;  /* 0x0000000000067805 */ /* 0x000fc6000001ff00 */
[----:B------:R-:W-:-:S06]  /*52f0*/  PRMT R4, R4, 0x7710, RZ ;  /* 0x0000771004047816 */ /* 0x000fcc00000000ff */
[----:B------:R-:W0:Y:S02]  /*5300*/  I2F.F64.S16 R4, R4 ;  /* 0x0000000400047312 */ /* 0x000e240000101c00 */
[----:B0-----:R0:W-:Y:S01]  /*5310*/  STG.E.128 [R16.64], R4 ;  /* 0x0000000410007986 */ /* 0x0011e2000c101d24 */
[----:B------:R-:W-:Y:S05]  /*5320*/  BRA `(.L_x_18765) ;  /* 0x00000a2000007947 */ /* 0x000fea0003800000 */
.L_x_18773:
        /* <DEDUP_REMOVED lines=21> */
.L_x_18778:
[----:B------:R-:W-:Y:S05]  /*5480*/  BSYNC B0 ;  /* 0x0000000000007941 */ /* 0x000fea0003800000 */
.L_x_18777:
[----:B------:R-:W-:-:S05]  /*5490*/  LOP3.LUT R3, R0, R3, RZ, 0xfc, !PT ;  /* 0x0000000300037212 */ /* 0x000fca00078efcff */
[----:B------:R0:W-:Y:S01]  /*54a0*/  STG.E.U8 [R16.64], R3 ;  /* 0x0000000310007986 */ /* 0x0001e2000c101124 */
[----:B------:R-:W-:Y:S05]  /*54b0*/  BRA `(.L_x_18765) ;  /* 0x0000089000007947 */ /* 0x000fea0003800000 */
.L_x_18776:
        /* <DEDUP_REMOVED lines=13> */
.L_x_18780:
[----:B------:R-:W-:Y:S01]  /*5590*/  IMAD.MOV.U32 R0, RZ, RZ, 0x7f ;  /* 0x0000007fff007424 */ /* 0x000fe200078e00ff */
[----:B------:R-:W-:-:S04]  /*55a0*/  ISETP.GT.U32.AND P0, PT, R2, 0x7f800000, PT ;  /* 0x7f8000000200780c */ /* 0x000fc80003f04070 */
[----:B------:R-:W-:-:S04]  /*55b0*/  SEL R0, R0, 0x7c, P0 ;  /* 0x0000007c00007807 */ /* 0x000fc80000000000 */
.L_x_18781:
[----:B------:R-:W-:Y:S05]  /*55c0*/  BSYNC B0 ;  /* 0x0000000000007941 */ /* 0x000fea0003800000 */
.L_x_18779:
[----:B------:R-:W-:-:S04]  /*55d0*/  LOP3.LUT R2, R3, 0x80000000, RZ, 0xc0, !PT ;  /* 0x8000000003027812 */ /* 0x000fc800078ec0ff */
[----:B------:R-:W-:-:S04]  /*55e0*/  SHF.R.U32.HI R3, RZ, 0x18, R2 ;  /* 0x00000018ff037819 */ /* 0x000fc80000011602 */
[----:B------:R-:W-:-:S05]  /*55f0*/  LOP3.LUT R3, R0, R3, RZ, 0xfc, !PT ;  /* 0x0000000300037212 */ /* 0x000fca00078efcff */
[----:B------:R0:W-:Y:S01]  /*5600*/  STG.E.U8 [R16.64], R3 ;  /* 0x0000000310007986 */ /* 0x0001e2000c101124 */
[----:B------:R-:W-:Y:S05]  /*5610*/  BRA `(.L_x_18765) ;  /* 0x0000073000007947 */ /* 0x000fea0003800000 */
.L_x_18775:
[----:B------:R-:W0:Y:S02]  /*5620*/  I2F.S8 R0, R3 ;  /* 0x0000000300007306 */ /* 0x000e240000001400 */
[----:B0-----:R-:W-:-:S05]  /*5630*/  F2FP.BF16.PACK_AB R0, RZ, R0 ;  /* 0x00000000ff00723e */ /* 0x001fca00000010ff */
[----:B------:R0:W-:Y:S01]  /*5640*/  STG.E.U16 [R16.64], R0 ;  /* 0x0000000010007986 */ /* 0x0001e2000c101524 */
[----:B------:R-:W-:Y:S05]  /*5650*/  BRA `(.L_x_18765) ;  /* 0x000006f000007947 */ /* 0x000fea0003800000 */
.L_x_18772:
        /* <DEDUP_REMOVED lines=12> */
.L_x_18784:
        /* <DEDUP_REMOVED lines=17> */
.L_x_18787:
[----:B------:R-:W-:-:S04]  /*5830*/  LOP3.LUT R2, R3, 0x80000000, RZ, 0xc0, !PT ;  /* 0x8000000003027812 */ /* 0x000fc800078ec0ff */
[----:B------:R-:W-:-:S04]  /*5840*/  SHF.R.U32.HI R3, RZ, 0x18, R2 ;  /* 0x00000018ff037819 */ /* 0x000fc80000011602 */
[----:B------:R-:W-:-:S04]  /*5850*/  LOP3.LUT R0, R0, R3, RZ, 0xfc, !PT ;  /* 0x0000000300007212 */ /* 0x000fc800078efcff */
[----:B------:R-:W-:Y:S02]  /*5860*/  PRMT R8, R0, 0x7610, R8 ;  /* 0x0000761000087816 */ /* 0x000fe40000000008 */
.L_x_18786:
[----:B------:R-:W-:Y:S05]  /*5870*/  BSYNC B0 ;  /* 0x0000000000007941 */ /* 0x000fea0003800000 */
.L_x_18785:
[----:B------:R0:W-:Y:S01]  /*5880*/  STG.E.U8 [R16.64], R8 ;  /* 0x0000000810007986 */ /* 0x0001e2000c101124 */
[----:B------:R-:W-:Y:S05]  /*5890*/  BRA `(.L_x_18765) ;  /* 0x000004b000007947 */ /* 0x000fea0003800000 */
.L_x_18783:
        /* <DEDUP_REMOVED lines=17> */
.L_x_18790:
[----:B------:R-:W-:-:S04]  /*59b0*/  LOP3.LUT R2, R3, 0x80000000, RZ, 0xc0, !PT ;  /* 0x8000000003027812 */ /* 0x000fc800078ec0ff */
[----:B------:R-:W-:-:S04]  /*59c0*/  SHF.R.U32.HI R3, RZ, 0x18, R2 ;  /* 0x00000018ff037819 */ /* 0x000fc80000011602 */
[----:B------:R-:W-:-:S04]  /*59d0*/  LOP3.LUT R0, R0, R3, RZ, 0xfc, !PT ;  /* 0x0000000300007212 */ /* 0x000fc800078efcff */
[----:B------:R-:W-:Y:S02]  /*59e0*/  PRMT R8, R0, 0x7610, R8 ;  /* 0x0000761000087816 */ /* 0x000fe40000000008 */
.L_x_18789:
[----:B------:R-:W-:Y:S05]  /*59f0*/  BSYNC B0 ;  /* 0x0000000000007941 */ /* 0x000fea0003800000 */
.L_x_18788:
[----:B------:R0:W-:Y:S01]  /*5a00*/  STG.E.U8 [R16.64], R8 ;  /* 0x0000000810007986 */ /* 0x0001e2000c101124 */
[----:B------:R-:W-:Y:S05]  /*5a10*/  BRA `(.L_x_18765) ;  /* 0x0000033000007947 */ /* 0x000fea0003800000 */
.L_x_18782:
        /* <DEDUP_REMOVED lines=23> */
.L_x_18764:
        /* <DEDUP_REMOVED lines=20> */
.L_x_18792:
[----:B------:R-:W-:-:S04]  /*5cd0*/  LOP3.LUT R3, R3, 0xffff, RZ, 0xc0, !PT ;  /* 0x0000ffff03037812 */ /* 0x000fc800078ec0ff */
[----:B------:R-:W-:-:S05]  /*5ce0*/  PRMT R3, R3, 0x8880, RZ ;  /* 0x0000888003037816 */ /* 0x000fca00000000ff */
[----:B------:R-:W-:-:S05]  /*5cf0*/  IMAD.MOV.U32 R2, RZ, RZ, R3 ;  /* 0x000000ffff027224 */ /* 0x000fca00078e0003 */
[----:B------:R-:W-:-:S05]  /*5d00*/  SHF.R.S32.HI R3, RZ, 0x1f, R2 ;  /* 0x0000001fff037819 */ /* 0x000fca0000011402 */
[----:B------:R0:W-:Y:S01]  /*5d10*/  STG.E.64 [R16.64], R2 ;  /* 0x0000000210007986 */ /* 0x0001e2000c101b24 */
[----:B------:R-:W-:Y:S05]  /*5d20*/  BRA `(.L_x_18765) ;  /* 0x0000002000007947 */ /* 0x000fea0003800000 */
.L_x_18791:
[----:B------:R-:W-:-:S05]  /*5d30*/  PRMT R3, R3, 0x8880, RZ ;  /* 0x0000888003037816 */ /* 0x000fca00000000ff */
[----:B------:R0:W-:Y:S02]  /*5d40*/  STG.E [R16.64], R3 ;  /* 0x0000000310007986 */ /* 0x0001e4000c101924 */
.L_x_18765:
        /* <DEDUP_REMOVED lines=231> */
.L_x_18793:
        /* <DEDUP_REMOVED lines=18> */
.L_x_18797:
[----:B------:R0:W5:Y:S01]  /*6ce0*/  LDG.E.U8 R0, [R2.64] ;  /* 0x0000002402007981 */ /* 0x000162000c1e1100 */
[----:B------:R-:W-:Y:S05]  /*6cf0*/  BRA `(.L_x_18799) ;  /* 0x00000d7000007947 */ /* 0x000fea0003800000 */
.L_x_18796:
        /* <DEDUP_REMOVED lines=8> */
.L_x_18801:
[----:B------:R0:W5:Y:S01]  /*6d80*/  LDG.E.U8 R0, [R2.64] ;  /* 0x0000002402007981 */ /* 0x000162000c1e1100 */
[----:B------:R-:W-:Y:S05]  /*6d90*/  BRA `(.L_x_18799) ;  /* 0x00000cd000007947 */ /* 0x000fea0003800000 */
.L_x_18800:
[----:B------:R0:W5:Y:S01]  /*6da0*/  LDG.E.U16 R0, [R2.64] ;  /* 0x0000002402007981 */ /* 0x000162000c1e1500 */
[----:B------:R-:W-:Y:S05]  /*6db0*/  BRA `(.L_x_18799) ;  /* 0x00000cb000007947 */ /* 0x000fea0003800000 */
.L_x_18795:
        /* <DEDUP_REMOVED lines=9> */
.L_x_18803:
[----:B------:R-:W2:Y:S02]  /*6e50*/  LDG.E.U16 R4, [R2.64] ;  /* 0x0000002402047981 */ /* 0x000ea4000c1e1500 */
[----:B--2---:R-:W-:-:S06]  /*6e60*/  HADD2.F32 R4, -RZ, R4.H0_H0 ;  /* 0x20000004ff047230 */ /* 0x004fcc0000004100 */
[----:B------:R-:W0:Y:S02]  /*6e70*/  F2I.FTZ.TRUNC.NTZ R4, R4 ;  /* 0x0000000400047305 */ /* 0x000e24000021f100 */
[----:B0-----:R-:W-:Y:S01]  /*6e80*/  PRMT R0, R4, 0x7610, R0 ;  /* 0x0000761004007816 */ /* 0x001fe20000000000 */
[----:B------:R-:W-:Y:S05]  /*6e90*/  BRA `(.L_x_18799) ;  /* 0x00000bd000007947 */ /* 0x000fea0003800000 */
.L_x_18802:
        /* <DEDUP_REMOVED lines=9> */
.L_x_18805:
[----:B------:R-:W2:Y:S02]  /*6f30*/  LDG.E.U16 R2, [R2.64] ;  /* 0x0000002402027981 */ /* 0x000ea4000c1e1500 */
[----:B--2---:R-:W-:-:S06]  /*6f40*/  HADD2.F32 R4, -RZ, R2.H0_H0 ;  /* 0x20000002ff047230 */ /* 0x004fcc0000004100 */
[----:B------:R-:W0:Y:S02]  /*6f50*/  F2I.FTZ.TRUNC.NTZ R4, R4 ;  /* 0x0000000400047305 */ /* 0x000e24000021f100 */
[----:B0-----:R-:W-:Y:S01]  /*6f60*/  PRMT R0, R4, 0x7610, R0 ;  /* 0x0000761004007816 */ /* 0x001fe20000000000 */
[----:B------:R-:W-:Y:S05]  /*6f70*/  BRA `(.L_x_18799) ;  /* 0x00000af000007947 */ /* 0x000fea0003800000 */
.L_x_18804:
[----:B------:R-:W2:Y:S02]  /*6f80*/  LDG.E.64 R2, [R2.64] ;  /* 0x0000002402027981 */ /* 0x000ea4000c1e1b00 */
[----:B--2---:R0:W1:Y:S01]  /*6f90*/  F2I.F64.TRUNC R0, R2 ;  /* 0x0000000200007311 */ /* 0x004062000030d100 */
[----:B------:R-:W-:Y:S05]  /*6fa0*/  BRA `(.L_x_18799) ;  /* 0x00000ac000007947 */ /* 0x000fea0003800000 */
.L_x_18794:
        /* <DEDUP_REMOVED lines=12> */
.L_x_18808:
[----:B------:R-:W2:Y:S02]  /*7070*/  LDG.E.64 R2, [R2.64] ;  /* 0x0000002402027981 */ /* 0x000ea4000c1e1b00 */
[----:B--2---:R0:W1:Y:S01]  /*7080*/  F2I.F64.TRUNC R0, R2 ;  /* 0x0000000200007311 */ /* 0x004062000030d100 */
[----:B------:R-:W-:Y:S05]  /*7090*/  BRA `(.L_x_18799) ;  /* 0x000009d000007947 */ /* 0x000fea0003800000 */
.L_x_18807:
        /* <DEDUP_REMOVED lines=28> */
.L_x_18810:
        /* <DEDUP_REMOVED lines=15> */
.L_x_18809:
[----:B------:R-:W2:Y:S02]  /*7350*/  LDG.E.U16 R2, [R2.64] ;  /* 0x0000002402027981 */ /* 0x000ea4000c1e1500 */
[----:B--2---:R-:W-:-:S04]  /*7360*/  PRMT R2, RZ, 0x5410, R2 ;  /* 0x00005410ff027816 */ /* 0x004fc80000000002 */
[----:B------:R0:W1:Y:S01]  /*7370*/  F2I.FTZ.TRUNC.NTZ R0, R2 ;  /* 0x0000000200007305 */ /* 0x000062000021f100 */
[----:B------:R-:W-:Y:S05]  /*7380*/  BRA `(.L_x_18799) ;  /* 0x000006e000007947 */ /* 0x000fea0003800000 */
.L_x_18806:
        /* <DEDUP_REMOVED lines=10> */
.L_x_18813:
        /* <DEDUP_REMOVED lines=21> */
.L_x_18817:
[----:B------:R-:W-:Y:S05]  /*7580*/  BSYNC B1 ;  /* 0x0000000000017941 */ /* 0x000fea0003800000 */
.L_x_18816:
[----:B------:R-:W-:Y:S01]  /*7590*/  IMAD.SHL.U32 R2, R2, 0x100000, RZ ;  /* 0x0010000002027824 */ /* 0x000fe200078e00ff */
[----:B------:R-:W-:-:S04]  /*75a0*/  LEA R3, R0, 0x3b800000, 0x17 ;  /* 0x3b80000000037811 */ /* 0x000fc800078eb8ff */
[----:B------:R-:W-:Y:S02]  /*75b0*/  LOP3.LUT R4, R3, R2, R4, 0xfe, !PT ;  /* 0x0000000203047212 */ /* 0x000fe400078efe04 */
.L_x_18815:
[----:B------:R-:W-:Y:S05]  /*75c0*/  BSYNC B0 ;  /* 0x0000000000007941 */ /* 0x000fea0003800000 */
.L_x_18814:
[----:B------:R-:W0:Y:S02]  /*75d0*/  F2I.FTZ.TRUNC.NTZ R4, R4 ;  /* 0x0000000400047305 */ /* 0x000e24000021f100 */
[----:B0-----:R-:W-:Y:S01]  /*75e0*/  PRMT R0, R4, 0x7610, R0 ;  /* 0x0000761004007816 */ /* 0x001fe20000000000 */
[----:B------:R-:W-:Y:S05]  /*75f0*/  BRA `(.L_x_18799) ;  /* 0x0000047000007947 */ /* 0x000fea0003800000 */
.L_x_18812:
        /* <DEDUP_REMOVED lines=21> */
.L_x_18821:
[----:B------:R-:W-:Y:S05]  /*7750*/  BSYNC B1 ;  /* 0x0000000000017941 */ /* 0x000fea0003800000 */
.L_x_18820:
[----:B------:R-:W-:Y:S01]  /*7760*/  IMAD.SHL.U32 R2, R2, 0x200000, RZ ;  /* 0x0020000002027824 */ /* 0x000fe200078e00ff */
[----:B------:R-:W-:-:S04]  /*7770*/  LEA R3, R0, 0x37800000, 0x17 ;  /* 0x3780000000037811 */ /* 0x000fc800078eb8ff */
[----:B------:R-:W-:Y:S02]  /*7780*/  LOP3.LUT R4, R3, R2, R4, 0xfe, !PT ;  /* 0x0000000203047212 */ /* 0x000fe400078efe04 */
.L_x_18819:
[----:B------:R-:W-:Y:S05]  /*7790*/  BSYNC B0 ;  /* 0x0000000000007941 */ /* 0x000fea0003800000 */
.L_x_18818:
[----:B------:R-:W0:Y:S02]  /*77a0*/  F2I.FTZ.TRUNC.NTZ R4, R4 ;  /* 0x0000000400047305 */ /* 0x000e24000021f100 */
[----:B0-----:R-:W-:Y:S01]  /*77b0*/  PRMT R0, R4, 0x7610, R0 ;  /* 0x0000761004007816 */ /* 0x001fe20000000000 */
[----:B------:R-:W-:Y:S05]  /*77c0*/  BRA `(.L_x_18799) ;  /* 0x000002a000007947 */ /* 0x000fea0003800000 */
.L_x_18811:
        /* <DEDUP_REMOVED lines=14> */
.L_x_18825:
[----:B------:R-:W-:Y:S05]  /*78b0*/  BSYNC B0 ;  /* 0x0000000000007941 */ /* 0x000fea0003800000 */
.L_x_18824:
[----:B------:R-:W0:Y:S02]  /*78c0*/  F2I.FTZ.TRUNC.NTZ R4, R4 ;  /* 0x0000000400047305 */ /* 0x000e24000021f100 */
[----:B0-----:R-:W-:Y:S01]  /*78d0*/  PRMT R0, R4, 0x7610, R0 ;  /* 0x0000761004007816 */ /* 0x001fe20000000000 */
[----:B------:R-:W-:Y:S05]  /*78e0*/  BRA `(.L_x_18799) ;  /* 0x0000018000007947 */ /* 0x000fea0003800000 */
.L_x_18798:
        /* <DEDUP_REMOVED lines=21> */
.L_x_18823:
[----:B------:R0:W5:Y:S01]  /*7a40*/  LDG.E.U8 R0, [R2.64] ;  /* 0x0000002402007981 */ /* 0x000162000c1e1100 */
[----:B------:R-:W-:Y:S05]  /*7a50*/  BRA `(.L_x_18799) ;  /* 0x0000001000007947 */ /* 0x000fea0003800000 */
.L_x_18822:
[----:B------:R0:W5:Y:S02]  /*7a60*/  LDG.E.U8 R0, [R2.64] ;  /* 0x0000002402007981 */ /* 0x000164000c1e1100 */
.L_x_18799:
        /* <DEDUP_REMOVED lines=42> */
.L_x_18829:
[----:B------:R0:W-:Y:S01]  /*7d10*/  STG.E.U8 [R16.64], R3 ;  /* 0x0000000310007986 */ /* 0x0001e2000c101124 */
[----:B------:R-:W-:Y:S05]  /*7d20*/  BRA `(.L_x_18831) ;  /* 0x00000e8000007947 */ /* 0x000fea0003800000 */
.L_x_18828:
        /* <DEDUP_REMOVED lines=12> */
.L_x_18833:
[----:B------:R-:W-:-:S05]  /*7df0*/  PRMT R3, R3, 0x8880, RZ ;  /* 0x0000888003037816 */ /* 0x000fca00000000ff */
[----:B------:R0:W-:Y:S01]  /*7e00*/  STG.E [R16.64], R3 ;  /* 0x0000000310007986 */ /* 0x0001e2000c101924 */
[----:B------:R-:W-:Y:S05]  /*7e10*/  BRA `(.L_x_18831) ;  /* 0x00000d9000007947 */ /* 0x000fea0003800000 */
.L_x_18832:
[----:B------:R-:W-:-:S04]  /*7e20*/  PRMT R3, R3, 0x8880, RZ ;  /* 0x0000888003037816 */ /* 0x000fc800000000ff */
[----:B------:R-:W-:-:S05]  /*7e30*/  PRMT R3, R3, 0x7710, RZ ;  /* 0x0000771003037816 */ /* 0x000fca00000000ff */
[----:B------:R0:W-:Y:S01]  /*7e40*/  STG.E.U16 [R16.64], R3 ;  /* 0x0000000310007986 */ /* 0x0001e2000c101524 */
[----:B------:R-:W-:Y:S05]  /*7e50*/  BRA `(.L_x_18831) ;  /* 0x00000d5000007947 */ /* 0x000fea0003800000 */
.L_x_18827:
        /* <DEDUP_REMOVED lines=9> */
.L_x_18835:
[----:B------:R-:W0:Y:S02]  /*7ef0*/  I2F.S8 R0, R3 ;  /* 0x0000000300007306 */ /* 0x000e240000001400 */
[----:B0-----:R-:W-:-:S05]  /*7f00*/  F2FP.PACK_AB R0, RZ, R0 ;  /* 0x00000000ff00723e */ /* 0x001fca00000000ff */
[----:B------:R0:W-:Y:S01]  /*7f10*/  STG.E.U16 [R16.64], R0 ;  /* 0x0000000010007986 */ /* 0x0001e2000c101524 */
[----:B------:R-:W-:Y:S05]  /*7f20*/  BRA `(.L_x_18831) ;  /* 0x00000c8000007947 */ /* 0x000fea0003800000 */
.L_x_18834:
        /* <DEDUP_REMOVED lines=10> */
.L_x_18837:
[----:B------:R-:W0:Y:S02]  /*7fd0*/  I2F.S8 R3, R3 ;  /* 0x0000000300037306 */ /* 0x000e240000001400 */
[----:B0-----:R-:W-:-:S04]  /*7fe0*/  F2FP.PACK_AB R3, RZ, R3 ;  /* 0x00000003ff03723e */ /* 0x001fc800000000ff */
[----:B------:R-:W-:-:S05]  /*7ff0*/  PRMT R3, R3, 0x5410, RZ ;  /* 0x0000541003037816 */ /* 0x000fca00000000ff */
[----:B------:R0:W-:Y:S01]  /*8000*/  STG.E [R16.64], R3 ;  /* 0x0000000310007986 */ /* 0x0001e2000c101924 */
[----:B------:R-:W-:Y:S05]  /*8010*/  BRA `(.L_x_18831) ;  /* 0x00000b9000007947 */ /* 0x000fea0003800000 */
.L_x_18836:
[----:B------:R-:W-:-:S04]  /*8020*/  PRMT R2, R3, 0x8880, RZ ;  /* 0x0000888003027816 */ /* 0x000fc800000000ff */
[----:B------:R-:W-:-:S06]  /*8030*/  PRMT R2, R2, 0x7710, RZ ;  /* 0x0000771002027816 */ /* 0x000fcc00000000ff */
[----:B------:R-:W0:Y:S02]  /*8040*/  I2F.F64.S16 R2, R2 ;  /* 0x0000000200027312 */ /* 0x000e240000101c00 */
[----:B0-----:R0:W-:Y:S01]  /*8050*/  STG.E.64 [R16.64], R2 ;  /* 0x0000000210007986 */ /* 0x0011e2000c101b24 */
[----:B------:R-:W-:Y:S05]  /*8060*/  BRA `(.L_x_18831) ;  /* 0x00000b4000007947 */ /* 0x000fea0003800000 */
.L_x_18826:
        /* <DEDUP_REMOVED lines=12> */
.L_x_18840:
[----:B------:R-:W-:Y:S01]  /*8130*/  PRMT R4, R3, 0x8880, RZ ;  /* 0x0000888003047816 */ /* 0x000fe200000000ff */
[----:B------:R-:W-:-:S03]  /*8140*/  CS2R R6, SRZ ;  /* 0x0000000000067805 */ /* 0x000fc6000001ff00 */
[----:B------:R-:W-:-:S06]  /*8150*/  PRMT R4, R4, 0x7710, RZ ;  /* 0x0000771004047816 */ /* 0x000fcc00000000ff */
[----:B------:R-:W0:Y:S02]  /*8160*/  I2F.F64.S16 R4, R4 ;  /* 0x0000000400047312 */ /* 0x000e240000101c00 */
[----:B0-----:R0:W-:Y:S01]  /*8170*/  STG.E.128 [R16.64], R4 ;  /* 0x0000000410007986 */ /* 0x0011e2000c101d24 */
[----:B------:R-:W-:Y:S05]  /*8180*/  BRA `(.L_x_18831) ;  /* 0x00000a2000007947 */ /* 0x000fea0003800000 */
.L_x_18839:
        /* <DEDUP_REMOVED lines=21> */
.L_x_18844:
[----:B------:R-:W-:Y:S05]  /*82e0*/  BSYNC B0 ;  /* 0x0000000000007941 */ /* 0x000fea0003800000 */
.L_x_18843:
[----:B------:R-:W-:-:S05]  /*82f0*/  LOP3.LUT R3, R0, R3, RZ, 0xfc, !PT ;  /* 0x0000000300037212 */ /* 0x000fca00078efcff */
[----:B------:R0:W-:Y:S01]  /*8300*/  STG.E.U8 [R16.64], R3 ;  /* 0x0000000310007986 */ /* 0x0001e2000c101124 */
[----:B------:R-:W-:Y:S05]  /*8310*/  BRA `(.L_x_18831) ;  /* 0x0000089000007947 */ /* 0x000fea0003800000 */
.L_x_18842:
        /* <DEDUP_REMOVED lines=13> */
.L_x_18846:
[----:B------:R-:W-:Y:S01]  /*83f0*/  IMAD.MOV.U32 R0, RZ, RZ, 0x7f ;  /* 0x0000007fff007424 */ /* 0x000fe200078e00ff */
[----:B------:R-:W-:-:S04]  /*8400*/  ISETP.GT.U32.AND P0, PT, R2, 0x7f800000, PT ;  /* 0x7f8000000200780c */ /* 0x000fc80003f04070 */
[----:B------:R-:W-:-:S04]  /*8410*/  SEL R0, R0, 0x7c, P0 ;  /* 0x0000007c00007807 */ /* 0x000fc80000000000 */
.L_x_18847:
[----:B------:R-:W-:Y:S05]  /*8420*/  BSYNC B0 ;  /* 0x0000000000007941 */ /* 0x000fea0003800000 */
.L_x_18845:
[----:B------:R-:W-:-:S04]  /*8430*/  LOP3.LUT R2, R3, 0x80000000, RZ, 0xc0, !PT ;  /* 0x8000000003027812 */ /* 0x000fc800078ec0ff */
[----:B------:R-:W-:-:S04]  /*8440*/  SHF.R.U32.HI R3, RZ, 0x18, R2 ;  /* 0x00000018ff037819 */ /* 0x000fc80000011602 */
[----:B------:R-:W-:-:S05]  /*8450*/  LOP3.LUT R3, R0, R3, RZ, 0xfc, !PT ;  /* 0x0000000300037212 */ /* 0x000fca00078efcff */
[----:B------:R0:W-:Y:S01]  /*8460*/  STG.E.U8 [R16.64], R3 ;  /* 0x0000000310007986 */ /* 0x0001e2000c101124 */
[----:B------:R-:W-:Y:S05]  /*8470*/  BRA `(.L_x_18831) ;  /* 0x0000073000007947 */ /* 0x000fea0003800000 */
.L_x_18841:
[----:B------:R-:W0:Y:S02]  /*8480*/  I2F.S8 R0, R3 ;  /* 0x0000000300007306 */ /* 0x000e240000001400 */
[----:B0-----:R-:W-:-:S05]  /*8490*/  F2FP.BF16.PACK_AB R0, RZ, R0 ;  /* 0x00000000ff00723e */ /* 0x001fca00000010ff */
[----:B------:R0:W-:Y:S01]  /*84a0*/  STG.E.U16 [R16.64], R0 ;  /* 0x0000000010007986 */ /* 0x0001e2000c101524 */
[----:B------:R-:W-:Y:S05]  /*84b0*/  BRA `(.L_x_18831) ;  /* 0x000006f000007947 */ /* 0x000fea0003800000 */
.L_x_18838:
        /* <DEDUP_REMOVED lines=12> */
.L_x_18850:
        /* <DEDUP_REMOVED lines=17> */
.L_x_18853:
[----:B------:R-:W-:-:S04]  /*8690*/  LOP3.LUT R2, R3, 0x80000000, RZ, 0xc0, !PT ;  /* 0x8000000003027812 */ /* 0x000fc800078ec0ff */
[----:B------:R-:W-:-:S04]  /*86a0*/  SHF.R.U32.HI R3, RZ, 0x18, R2 ;  /* 0x00000018ff037819 */ /* 0x000fc80000011602 */
[----:B------:R-:W-:-:S04]  /*86b0*/  LOP3.LUT R0, R0, R3, RZ, 0xfc, !PT ;  /* 0x0000000300007212 */ /* 0x000fc800078efcff */
[----:B------:R-:W-:Y:S02]  /*86c0*/  PRMT R8, R0, 0x7610, R8 ;  /* 0x0000761000087816 */ /* 0x000fe40000000008 */
.L_x_18852:
[----:B------:R-:W-:Y:S05]  /*86d0*/  BSYNC B0 ;  /* 0x0000000000007941 */ /* 0x000fea0003800000 */
.L_x_18851:
[----:B------:R0:W-:Y:S01]  /*86e0*/  STG.E.U8 [R16.64], R8 ;  /* 0x0000000810007986 */ /* 0x0001e2000c101124 */
[----:B------:R-:W-:Y:S05]  /*86f0*/  BRA `(.L_x_18831) ;  /* 0x000004b000007947 */ /* 0x000fea0003800000 */
.L_x_18849:
        /* <DEDUP_REMOVED lines=17> */
.L_x_18856:
[----:B------:R-:W-:-:S04]  /*8810*/  LOP3.LUT R2, R3, 0x80000000, RZ, 0xc0, !PT ;  /* 0x8000000003027812 */ /* 0x000fc800078ec0ff */
[----:B------:R-:W-:-:S04]  /*8820*/  SHF.R.U32.HI R3, RZ, 0x18, R2 ;  /* 0x00000018ff037819 */ /* 0x000fc80000011602 */
[----:B------:R-:W-:-:S04]  /*8830*/  LOP3.LUT R0, R0, R3, RZ, 0xfc, !PT ;  /* 0x0000000300007212 */ /* 0x000fc800078efcff */
[----:B------:R-:W-:Y:S02]  /*8840*/  PRMT R8, R0, 0x7610, R8 ;  /* 0x0000761000087816 */ /* 0x000fe40000000008 */
.L_x_18855:
[----:B------:R-:W-:Y:S05]  /*8850*/  BSYNC B0 ;  /* 0x0000000000007941 */ /* 0x000fea0003800000 */
.L_x_18854:
[----:B------:R0:W-:Y:S01]  /*8860*/  STG.E.U8 [R16.64], R8 ;  /* 0x0000000810007986 */ /* 0x0001e2000c101124 */
[----:B------:R-:W-:Y:S05]  /*8870*/  BRA `(.L_x_18831) ;  /* 0x0000033000007947 */ /* 0x000fea0003800000 */
.L_x_18848:
        /* <DEDUP_REMOVED lines=23> */
.L_x_18830:
        /* <DEDUP_REMOVED lines=20> */
.L_x_18858:
[----:B------:R-:W-:-:S04]  /*8b30*/  LOP3.LUT R3, R3, 0xffff, RZ, 0xc0, !PT ;  /* 0x0000ffff03037812 */ /* 0x000fc800078ec0ff */
[----:B------:R-:W-:-:S05]  /*8b40*/  PRMT R3, R3, 0x8880, RZ ;  /* 0x0000888003037816 */ /* 0x000fca00000000ff */
[----:B------:R-:W-:-:S05]  /*8b50*/  IMAD.MOV.U32 R2, RZ, RZ, R3 ;  /* 0x000000ffff027224 */ /* 0x000fca00078e0003 */
[----:B------:R-:W-:-:S05]  /*8b60*/  SHF.R.S32.HI R3, RZ, 0x1f, R2 ;  /* 0x0000001fff037819 */ /* 0x000fca0000011402 */
[----:B------:R0:W-:Y:S01]  /*8b70*/  STG.E.64 [R16.64], R2 ;  /* 0x0000000210007986 */ /* 0x0001e2000c101b24 */
[----:B------:R-:W-:Y:S05]  /*8b80*/  BRA `(.L_x_18831) ;  /* 0x0000002000007947 */ /* 0x000fea0003800000 */
.L_x_18857:
[----:B------:R-:W-:-:S05]  /*8b90*/  PRMT R3, R3, 0x8880, RZ ;  /* 0x0000888003037816 */ /* 0x000fca00000000ff */
[----:B------:R0:W-:Y:S02]  /*8ba0*/  STG.E [R16.64], R3 ;  /* 0x0000000310007986 */ /* 0x0001e4000c101924 */
.L_x_18831:
[----:B------:R-:W-:Y:S02]  /*8bb0*/  IADD3 R19, R19, 0x80, RZ ;  /* 0x0000008013137810 */ /* 0x000fe40007ffe0ff */
.L_x_18726:
[----:B------:R-:W-:Y:S05]  /*8bc0*/  BSYNC B6 ;  /* 0x0000000000067941 */ /* 0x000fea0003800000 */
.L_x_18725:
        /* <DEDUP_REMOVED lines=230> */
.L_x_18859:
        /* <DEDUP_REMOVED lines=18> */
.L_x_18863:
[----:B------:R0:W5:Y:S01]  /*9b50*/  LDG.E.U8 R0, [R2.64] ;  /* 0x0000002402007981 */ /* 0x000162000c1e1100 */
[----:B------:R-:W-:Y:S05]  /*9b60*/  BRA `(.L_x_18865) ;  /* 0x00000d7000007947 */ /* 0x000fea0003800000 */
.L_x_18862:
        /* <DEDUP_REMOVED lines=8> */
.L_x_18867:
[----:B------:R0:W5:Y:S01]  /*9bf0*/  LDG.E.U8 R0, [R2.64] ;  /* 0x0000002402007981 */ /* 0x000162000c1e1100 */
[----:B------:R-:W-:Y:S05]  /*9c00*/  BRA `(.L_x_18865) ;  /* 0x00000cd000007947 */ /* 0x000fea0003800000 */
.L_x_18866:
[----:B------:R0:W5:Y:S01]  /*9c10*/  LDG.E.U16 R0, [R2.64] ;  /* 0x0000002402007981 */ /* 0x000162000c1e1500 */
[----:B------:R-:W-:Y:S05]  /*9c20*/  BRA `(.L_x_18865) ;  /* 0x00000cb000007947 */ /* 0x000fea0003800000 */
.L_x_18861:
        /* <DEDUP_REMOVED lines=9> */
.L_x_18869:
[----:B------:R-:W2:Y:S02]  /*9cc0*/  LDG.E.U16 R4, [R2.64] ;  /* 0x0000002402047981 */ /* 0x000ea4000c1e1500 */
[----:B--2---:R-:W-:-:S06]  /*9cd0*/  HADD2.F32 R4, -RZ, R4.H0_H0 ;  /* 0x20000004ff047230 */ /* 0x004fcc0000004100 */
[----:B------:R-:W0:Y:S02]  /*9ce0*/  F2I.FTZ.TRUNC.NTZ R4, R4 ;  /* 0x0000000400047305 */ /* 0x000e24000021f100 */
[----:B0-----:R-:W-:Y:S01]  /*9cf0*/  PRMT R0, R4, 0x7610, R0 ;  /* 0x0000761004007816 */ /* 0x001fe20000000000 */
[----:B------:R-:W-:Y:S05]  /*9d00*/  BRA `(.L_x_18865) ;  /* 0x00000bd000007947 */ /* 0x000fea0003800000 */
.L_x_18868:
        /* <DEDUP_REMOVED lines=9> */
.L_x_18871:
[----:B------:R-:W2:Y:S02]  /*9da0*/  LDG.E.U16 R2, [R2.64] ;  /* 0x0000002402027981 */ /* 0x000ea4000c1e1500 */
[----:B--2---:R-:W-:-:S06]  /*9db0*/  HADD2.F32 R4, -RZ, R2.H0_H0 ;  /* 0x20000002ff047230 */ /* 0x004fcc0000004100 */
[----:B------:R-:W0:Y:S02]  /*9dc0*/  F2I.FTZ.TRUNC.NTZ R4, R4 ;  /* 0x0000000400047305 */ /* 0x000e24000021f100 */
[----:B0-----:R-:W-:Y:S01]  /*9dd0*/  PRMT R0, R4, 0x7610, R0 ;  /* 0x0000761004007816 */ /* 0x001fe20000000000 */
[----:B------:R-:W-:Y:S05]  /*9de0*/  BRA `(.L_x_18865) ;  /* 0x00000af000007947 */ /* 0x000fea0003800000 */
.L_x_18870:
[----:B------:R-:W2:Y:S02]  /*9df0*/  LDG.E.64 R2, [R2.64] ;  /* 0x0000002402027981 */ /* 0x000ea4000c1e1b00 */
[----:B--2---:R0:W1:Y:S01]  /*9e00*/  F2I.F64.TRUNC R0, R2 ;  /* 0x0000000200007311 */ /* 0x004062000030d100 */
[----:B------:R-:W-:Y:S05]  /*9e10*/  BRA `(.L_x_18865) ;  /* 0x00000ac000007947 */ /* 0x000fea0003800000 */
.L_x_18860:
        /* <DEDUP_REMOVED lines=12> */
.L_x_18874:
[----:B------:R-:W2:Y:S02]  /*9ee0*/  LDG.E.64 R2, [R2.64] ;  /* 0x0000002402027981 */ /* 0x000ea4000c1e1b00 */
[----:B--2---:R0:W1:Y:S01]  /*9ef0*/  F2I.F64.TRUNC R0, R2 ;  /* 0x0000000200007311 */ /* 0x004062000030d100 */
[----:B------:R-:W-:Y:S05]  /*9f00*/  BRA `(.L_x_18865) ;  /* 0x000009d000007947 */ /* 0x000fea0003800000 */
.L_x_18873:
        /* <DEDUP_REMOVED lines=28> */
.L_x_18876:
        /* <DEDUP_REMOVED lines=15> */
.L_x_18875:
[----:B------:R-:W2:Y:S02]  /*a1c0*/  LDG.E.U16 R2, [R2.64] ;  /* 0x0000002402027981 */ /* 0x000ea4000c1e1500 */
[----:B--2---:R-:W-:-:S04]  /*a1d0*/  PRMT R2, RZ, 0x5410, R2 ;  /* 0x00005410ff027816 */ /* 0x004fc80000000002 */
[----:B------:R0:W1:Y:S01]  /*a1e0*/  F2I.FTZ.TRUNC.NTZ R0, R2 ;  /* 0x0000000200007305 */ /* 0x000062000021f100 */
[----:B------:R-:W-:Y:S05]  /*a1f0*/  BRA `(.L_x_18865) ;  /* 0x000006e000007947 */ /* 0x000fea0003800000 */
.L_x_18872:
        /* <DEDUP_REMOVED lines=10> */
.L_x_18879:
        /* <DEDUP_REMOVED lines=21> */
.L_x_18883:
[----:B------:R-:W-:Y:S05]  /*a3f0*/  BSYNC B1 ;  /* 0x0000000000017941 */ /* 0x000fea0003800000 */
.L_x_18882:
[----:B------:R-:W-:Y:S01]  /*a400*/  IMAD.SHL.U32 R2, R2, 0x100000, RZ ;  /* 0x0010000002027824 */ /* 0x000fe200078e00ff */
[----:B------:R-:W-:-:S04]  /*a410*/  LEA R3, R0, 0x3b800000, 0x17 ;  /* 0x3b80000000037811 */ /* 0x000fc800078eb8ff */
[----:B------:R-:W-:Y:S02]  /*a420*/  LOP3.LUT R4, R3, R2, R4, 0xfe, !PT ;  /* 0x0000000203047212 */ /* 0x000fe400078efe04 */
.L_x_18881:
[----:B------:R-:W-:Y:S05]  /*a430*/  BSYNC B0 ;  /* 0x0000000000007941 */ /* 0x000fea0003800000 */
.L_x_18880:
[----:B------:R-:W0:Y:S02]  /*a440*/  F2I.FTZ.TRUNC.NTZ R4, R4 ;  /* 0x0000000400047305 */ /* 0x000e24000021f100 */
[----:B0-----:R-:W-:Y:S01]  /*a450*/  PRMT R0, R4, 0x7610, R0 ;  /* 0x0000761004007816 */ /* 0x001fe20000000000 */
[----:B------:R-:W-:Y:S05]  /*a460*/  BRA `(.L_x_18865) ;  /* 0x0000047000007947 */ /* 0x000fea0003800000 */
.L_x_18878:
        /* <DEDUP_REMOVED lines=21> */
.L_x_18887:
[----:B------:R-:W-:Y:S05]  /*a5c0*/  BSYNC B1 ;  /* 0x0000000000017941 */ /* 0x000fea0003800000 */
.L_x_18886:
[----:B------:R-:W-:Y:S01]  /*a5d0*/  IMAD.SHL.U32 R2, R2, 0x200000, RZ ;  /* 0x0020000002027824 */ /* 0x000fe200078e00ff */
[----:B------:R-:W-:-:S04]  /*a5e0*/  LEA R3, R0, 0x37800000, 0x17 ;  /* 0x3780000000037811 */ /* 0x000fc800078eb8ff */
[----:B------:R-:W-:Y:S02]  /*a5f0*/  LOP3.LUT R4, R3, R2, R4, 0xfe, !PT ;  /* 0x0000000203047212 */ /* 0x000fe400078efe04 */
.L_x_18885:
[----:B------:R-:W-:Y:S05]  /*a600*/  BSYNC B0 ;  /* 0x0000000000007941 */ /* 0x000fea0003800000 */
.L_x_18884:
[----:B------:R-:W0:Y:S02]  /*a610*/  F2I.FTZ.TRUNC.NTZ R4, R4 ;  /* 0x0000000400047305 */ /* 0x000e24000021f100 */
[----:B0-----:R-:W-:Y:S01]  /*a620*/  PRMT R0, R4, 0x7610, R0 ;  /* 0x0000761004007816 */ /* 0x001fe20000000000 */
[----:B------:R-:W-:Y:S05]  /*a630*/  BRA `(.L_x_18865) ;  /* 0x000002a000007947 */ /* 0x000fea0003800000 */
.L_x_18877:
        /* <DEDUP_REMOVED lines=14> */
.L_x_18891:
[----:B------:R-:W-:Y:S05]  /*a720*/  BSYNC B0 ;  /* 0x0000000000007941 */ /* 0x000fea0003800000 */
.L_x_18890:
[----:B------:R-:W0:Y:S02]  /*a730*/  F2I.FTZ.TRUNC.NTZ R4, R4 ;  /* 0x0000000400047305 */ /* 0x000e24000021f100 */
[----:B0-----:R-:W-:Y:S01]  /*a740*/  PRMT R0, R4, 0x7610, R0 ;  /* 0x0000761004007816 */ /* 0x001fe20000000000 */
[----:B------:R-:W-:Y:S05]  /*a750*/  BRA `(.L_x_18865) ;  /* 0x0000018000007947 */ /* 0x000fea0003800000 */
.L_x_18864:
        /* <DEDUP_REMOVED lines=21> */
.L_x_18889:
[----:B------:R0:W5:Y:S01]  /*a8b0*/  LDG.E.U8 R0, [R2.64] ;  /* 0x0000002402007981 */ /* 0x000162000c1e1100 */
[----:B------:R-:W-:Y:S05]  /*a8c0*/  BRA `(.L_x_18865) ;  /* 0x0000001000007947 */ /* 0x000fea0003800000 */
.L_x_18888:
[----:B------:R0:W5:Y:S02]  /*a8d0*/  LDG.E.U8 R0, [R2.64] ;  /* 0x0000002402007981 */ /* 0x000164000c1e1100 */
.L_x_18865:
        /* <DEDUP_REMOVED lines=42> */
.L_x_18895:
[----:B------:R-:W-:Y:S01]  /*ab80*/  STG.E.U8 [R16.64], R3 ;  /* 0x0000000310007986 */ /* 0x000fe2000c101124 */
[----:B------:R-:W-:Y:S05]  /*ab90*/  EXIT ;  /* 0x000000000000794d */ /* 0x000fea0003800000 */
.L_x_18894:
        /* <DEDUP_REMOVED lines=12> */
.L_x_18898:
[----:B------:R-:W-:-:S05]  /*ac60*/  PRMT R3, R3, 0x8880, RZ ;  /* 0x0000888003037816 */ /* 0x000fca00000000ff */
[----:B------:R-:W-:Y:S01]  /*ac70*/  STG.E [R16.64], R3 ;  /* 0x0000000310007986 */ /* 0x000fe2000c101924 */
[----:B------:R-:W-:Y:S05]  /*ac80*/  EXIT ;  /* 0x000000000000794d */ /* 0x000fea0003800000 */
.L_x_18897:
[----:B------:R-:W-:-:S04]  /*ac90*/  PRMT R3, R3, 0x8880, RZ ;  /* 0x0000888003037816 */ /* 0x000fc800000000ff */
[----:B------:R-:W-:-:S05]  /*aca0*/  PRMT R3, R3, 0x7710, RZ ;  /* 0x0000771003037816 */ /* 0x000fca00000000ff */
[----:B------:R-:W-:Y:S01]  /*acb0*/  STG.E.U16 [R16.64], R3 ;  /* 0x0000000310007986 */ /* 0x000fe2000c101524 */
[----:B------:R-:W-:Y:S05]  /*acc0*/  EXIT ;  /* 0x000000000000794d */ /* 0x000fea0003800000 */
.L_x_18893:
        /* <DEDUP_REMOVED lines=9> */
.L_x_18900:
[----:B------:R-:W0:Y:S02]  /*ad60*/  I2F.S8 R0, R3 ;  /* 0x0000000300007306 */ /* 0x000e240000001400 */
[----:B0-----:R-:W-:-:S05]  /*ad70*/  F2FP.PACK_AB R0, RZ, R0 ;  /* 0x00000000ff00723e */ /* 0x001fca00000000ff */
[----:B------:R-:W-:Y:S01]  /*ad80*/  STG.E.U16 [R16.64], R0 ;  /* 0x0000000010007986 */ /* 0x000fe2000c101524 */
[----:B------:R-:W-:Y:S05]  /*ad90*/  EXIT ;  /* 0x000000000000794d */ /* 0x000fea0003800000 */
.L_x_18899:
        /* <DEDUP_REMOVED lines=10> */
.L_x_18902:
[----:B------:R-:W0:Y:S02]  /*ae40*/  I2F.S8 R3, R3 ;  /* 0x0000000300037306 */ /* 0x000e240000001400 */
[----:B0-----:R-:W-:-:S04]  /*ae50*/  F2FP.PACK_AB R3, RZ, R3 ;  /* 0x00000003ff03723e */ /* 0x001fc800000000ff */
[----:B------:R-:W-:-:S05]  /*ae60*/  PRMT R3, R3, 0x5410, RZ ;  /* 0x0000541003037816 */ /* 0x000fca00000000ff */
[----:B------:R-:W-:Y:S01]  /*ae70*/  STG.E [R16.64], R3 ;  /* 0x0000000310007986 */ /* 0x000fe2000c101924 */
[----:B------:R-:W-:Y:S05]  /*ae80*/  EXIT ;  /* 0x000000000000794d */ /* 0x000fea0003800000 */
.L_x_18901:
[----:B------:R-:W-:-:S04]  /*ae90*/  PRMT R2, R3, 0x8880, RZ ;  /* 0x0000888003027816 */ /* 0x000fc800000000ff */
[----:B------:R-:W-:-:S06]  /*aea0*/  PRMT R2, R2, 0x7710, RZ ;  /* 0x0000771002027816 */ /* 0x000fcc00000000ff */
[----:B------:R-:W0:Y:S02]  /*aeb0*/  I2F.F64.S16 R2, R2 ;  /* 0x0000000200027312 */ /* 0x000e240000101c00 */
[----:B0-----:R-:W-:Y:S01]  /*aec0*/  STG.E.64 [R16.64], R2 ;  /* 0x0000000210007986 */ /* 0x001fe2000c101b24 */
[----:B------:R-:W-:Y:S05]  /*aed0*/  EXIT ;  /* 0x000000000000794d */ /* 0x000fea0003800000 */
.L_x_18892:
        /* <DEDUP_REMOVED lines=12> */
.L_x_18905:
[----:B------:R-:W-:Y:S01]  /*afa0*/  PRMT R4, R3, 0x8880, RZ ;  /* 0x0000888003047816 */ /* 0x000fe200000000ff */
[----:B------:R-:W-:-:S03]  /*afb0*/  CS2R R6, SRZ ;  /* 0x0000000000067805 */ /* 0x000fc6000001ff00 */
[----:B------:R-:W-:-:S06]  /*afc0*/  PRMT R4, R4, 0x7710, RZ ;  /* 0x0000771004047816 */ /* 0x000fcc00000000ff */
[----:B------:R-:W0:Y:S02]  /*afd0*/  I2F.F64.S16 R4, R4 ;  /* 0x0000000400047312 */ /* 0x000e240000101c00 */
[----:B0-----:R-:W-:Y:S01]  /*afe0*/  STG.E.128 [R16.64], R4 ;  /* 0x0000000410007986 */ /* 0x001fe2000c101d24 */
[----:B------:R-:W-:Y:S05]  /*aff0*/  EXIT ;  /* 0x000000000000794d */ /* 0x000fea0003800000 */
.L_x_18904:
        /* <DEDUP_REMOVED lines=21> */
.L_x_18909:
[----:B------:R-:W-:Y:S05]  /*b150*/  BSYNC B0 ;  /* 0x0000000000007941 */ /* 0x000fea0003800000 */
.L_x_18908:
[----:B------:R-:W-:-:S05]  /*b160*/  LOP3.LUT R3, R0, R3, RZ, 0xfc, !PT ;  /* 0x0000000300037212 */ /* 0x000fca00078efcff */
[----:B------:R-:W-:Y:S01]  /*b170*/  STG.E.U8 [R16.64], R3 ;  /* 0x0000000310007986 */ /* 0x000fe2000c101124 */
[----:B------:R-:W-:Y:S05]  /*b180*/  EXIT ;  /* 0x000000000000794d */ /* 0x000fea0003800000 */
.L_x_18907:
        /* <DEDUP_REMOVED lines=13> */
.L_x_18911:
[----:B------:R-:W-:Y:S01]  /*b260*/  IMAD.MOV.U32 R0, RZ, RZ, 0x7f ;  /* 0x0000007fff007424 */ /* 0x000fe200078e00ff */
[----:B------:R-:W-:-:S04]  /*b270*/  ISETP.GT.U32.AND P0, PT, R2, 0x7f800000, PT ;  /* 0x7f8000000200780c */ /* 0x000fc80003f04070 */
[----:B------:R-:W-:-:S04]  /*b280*/  SEL R0, R0, 0x7c, P0 ;  /* 0x0000007c00007807 */ /* 0x000fc80000000000 */
.L_x_18912:
[----:B------:R-:W-:Y:S05]  /*b290*/  BSYNC B0 ;  /* 0x0000000000007941 */ /* 0x000fea0003800000 */
.L_x_18910:
[----:B------:R-:W-:-:S04]  /*b2a0*/  LOP3.LUT R2, R3, 0x80000000, RZ, 0xc0, !PT ;  /* 0x8000000003027812 */ /* 0x000fc800078ec0ff */
[----:B------:R-:W-:-:S04]  /*b2b0*/  SHF.R.U32.HI R3, RZ, 0x18, R2 ;  /* 0x00000018ff037819 */ /* 0x000fc80000011602 */
[----:B------:R-:W-:-:S05]  /*b2c0*/  LOP3.LUT R3, R0, R3, RZ, 0xfc, !PT ;  /* 0x0000000300037212 */ /* 0x000fca00078efcff */
[----:B------:R-:W-:Y:S01]  /*b2d0*/  STG.E.U8 [R16.64], R3 ;  /* 0x0000000310007986 */ /* 0x000fe2000c101124 */
[----:B------:R-:W-:Y:S05]  /*b2e0*/  EXIT ;  /* 0x000000000000794d */ /* 0x000fea0003800000 */
.L_x_18906:
[----:B------:R-:W0:Y:S02]  /*b2f0*/  I2F.S8 R0, R3 ;  /* 0x0000000300007306 */ /* 0x000e240000001400 */
[----:B0-----:R-:W-:-:S05]  /*b300*/  F2FP.BF16.PACK_AB R0, RZ, R0 ;  /* 0x00000000ff00723e */ /* 0x001fca00000010ff */
[----:B------:R-:W-:Y:S01]  /*b310*/  STG.E.U16 [R16.64], R0 ;  /* 0x0000000010007986 */ /* 0x000fe2000c101524 */
[----:B------:R-:W-:Y:S05]  /*b320*/  EXIT ;  /* 0x000000000000794d */ /* 0x000fea0003800000 */
.L_x_18903:
        /* <DEDUP_REMOVED lines=12> */
.L_x_18915:
        /* <DEDUP_REMOVED lines=17> */
.L_x_18918:
[----:B------:R-:W-:-:S04]  /*b500*/  LOP3.LUT R2, R3, 0x80000000, RZ, 0xc0, !PT ;  /* 0x8000000003027812 */ /* 0x000fc800078ec0ff */
[----:B------:R-:W-:-:S04]  /*b510*/  SHF.R.U32.HI R3, RZ, 0x18, R2 ;  /* 0x00000018ff037819 */ /* 0x000fc80000011602 */
[----:B------:R-:W-:-:S04]  /*b520*/  LOP3.LUT R0, R0, R3, RZ, 0xfc, !PT ;  /* 0x0000000300007212 */ /* 0x000fc800078efcff */
[----:B------:R-:W-:Y:S02]  /*b530*/  PRMT R8, R0, 0x7610, R8 ;  /* 0x0000761000087816 */ /* 0x000fe40000000008 */
.L_x_18917:
[----:B------:R-:W-:Y:S05]  /*b540*/  BSYNC B0 ;  /* 0x0000000000007941 */ /* 0x000fea0003800000 */
.L_x_18916:
[----:B------:R-:W-:Y:S01]  /*b550*/  STG.E.U8 [R16.64], R8 ;  /* 0x0000000810007986 */ /* 0x000fe2000c101124 */
[----:B------:R-:W-:Y:S05]  /*b560*/  EXIT ;  /* 0x000000000000794d */ /* 0x000fea0003800000 */
.L_x_18914:
        /* <DEDUP_REMOVED lines=17> */
.L_x_18921:
[----:B------:R-:W-:-:S04]  /*b680*/  LOP3.LUT R2, R3, 0x80000000, RZ, 0xc0, !PT ;  /* 0x8000000003027812 */ /* 0x000fc800078ec0ff */
[----:B------:R-:W-:-:S04]  /*b690*/  SHF.R.U32.HI R3, RZ, 0x18, R2 ;  /* 0x00000018ff037819 */ /* 0x000fc80000011602 */
[----:B------:R-:W-:-:S04]  /*b6a0*/  LOP3.LUT R0, R0, R3, RZ, 0xfc, !PT ;  /* 0x0000000300007212 */ /* 0x000fc800078efcff */
[----:B------:R-:W-:Y:S02]  /*b6b0*/  PRMT R8, R0, 0x7610, R8 ;  /* 0x0000761000087816 */ /* 0x000fe40000000008 */
.L_x_18920:
[----:B------:R-:W-:Y:S05]  /*b6c0*/  BSYNC B0 ;  /* 0x0000000000007941 */ /* 0x000fea0003800000 */
.L_x_18919:
[----:B------:R-:W-:Y:S01]  /*b6d0*/  STG.E.U8 [R16.64], R8 ;  /* 0x0000000810007986 */ /* 0x000fe2000c101124 */
[----:B------:R-:W-:Y:S05]  /*b6e0*/  EXIT ;  /* 0x000000000000794d */ /* 0x000fea0003800000 */
.L_x_18913:
        /* <DEDUP_REMOVED lines=23> */
.L_x_18896:
        /* <DEDUP_REMOVED lines=20> */
.L_x_18923:
[----:B------:R-:W-:-:S04]  /*b9a0*/  LOP3.LUT R3, R3, 0xffff, RZ, 0xc0, !PT ;  /* 0x0000ffff03037812 */ /* 0x000fc800078ec0ff */
[----:B------:R-:W-:-:S05]  /*b9b0*/  PRMT R3, R3, 0x8880, RZ ;  /* 0x0000888003037816 */ /* 0x000fca00000000ff */
[----:B------:R-:W-:-:S05]  /*b9c0*/  IMAD.MOV.U32 R2, RZ, RZ, R3 ;  /* 0x000000ffff027224 */ /* 0x000fca00078e0003 */
[----:B------:R-:W-:-:S05]  /*b9d0*/  SHF.R.S32.HI R3, RZ, 0x1f, R2 ;  /* 0x0000001fff037819 */ /* 0x000fca0000011402 */
[----:B------:R-:W-:Y:S01]  /*b9e0*/  STG.E.64 [R16.64], R2 ;  /* 0x0000000210007986 */ /* 0x000fe2000c101b24 */
[----:B------:R-:W-:Y:S05]  /*b9f0*/  EXIT ;  /* 0x000000000000794d */ /* 0x000fea0003800000 */
.L_x_18922:
[----:B------:R-:W-:-:S05]  /*ba00*/  PRMT R3, R3, 0x8880, RZ ;  /* 0x0000888003037816 */ /* 0x000fca00000000ff */
[----:B------:R-:W-:Y:S01]  /*ba10*/  STG.E [R16.64], R3 ;  /* 0x0000000310007986 */ /* 0x000fe2000c101924 */
[----:B------:R-:W-:Y:S05]  /*ba20*/  EXIT ;  /* 0x000000000000794d */ /* 0x000fea0003800000 */
.L_x_18924:
        /* <DEDUP_REMOVED lines=13> */
.L_x_21624:


//--------------------- .text._ZN2at6native27unrolled_elementwise_kernelINS0_13AUnaryFunctorIaaaZZZNS0_15binary_internal21div_trunc_kernel_cudaERNS_18TensorIteratorBaseEENKUlvE_clEvENKUlvE0_clEvEUlaaE_EESt5arrayIPcLm2EELi4E23TrivialOffsetCalculatorILi1EjESE_NS0_6memory12LoadWithCastILi1EEENSF_13StoreWithCastILi1EEEEEviT_T0_T2_T3_T4_T5_ --------------------------
	.section	.text._ZN2at6native27unrolled_elementwise_kernelINS0_13AUnaryFunctorIaaaZZZNS0_15binary_internal21div_trunc_kernel_cudaERNS_18TensorIteratorBaseEENKUlvE_clEvENKUlvE0_clEvEUlaaE_EESt5arrayIPcLm2EELi4E23TrivialOffsetCalculatorILi1EjESE_NS0_6memory12LoadWithCastILi1EEENSF_13StoreWithCastILi1EEEEEviT_T0_T2_T3_T4_T5_,"ax",@progbits
	.sectioninfo	@"SHI_REGISTERS=29"
	.align	128
        .global         _ZN2at6native27unrolled_elementwise_kernelINS0_13AUnaryFunctorIaaaZZZNS0_15binary_internal21div_trunc_kernel_cudaERNS_18TensorIteratorBaseEENKUlvE_clEvENKUlvE0_clEvEUlaaE_EESt5arrayIPcLm2EELi4E23TrivialOffsetCalculatorILi1EjESE_NS0_6memory12LoadWithCastILi1EEENSF_13StoreWithCastILi1EEEEEviT_T0_T2_T3_T4_T5_
        .type           _ZN2at6native27unrolled_elementwise_kernelINS0_13AUnaryFunctorIaaaZZZNS0_15binary_internal21div_trunc_kernel_cudaERNS_18TensorIteratorBaseEENKUlvE_clEvENKUlvE0_clEvEUlaaE_EESt5arrayIPcLm2EELi4E23TrivialOffsetCalculatorILi1EjESE_NS0_6memory12LoadWithCastILi1EEENSF_13StoreWithCastILi1EEEEEviT_T0_T2_T3_T4_T5_,@function
        .size           _ZN2at6native27unrolled_elementwise_kernelINS0_13AUnaryFunctorIaaaZZZNS0_15binary_internal21div_trunc_kernel_cudaERNS_18TensorIteratorBaseEENKUlvE_clEvENKUlvE0_clEvEUlaaE_EESt5arrayIPcLm2EELi4E23TrivialOffsetCalculatorILi1EjESE_NS0_6memory12LoadWithCastILi1EEENSF_13StoreWithCastILi1EEEEEviT_T0_T2_T3_T4_T5_,(.L_x_21625 - _ZN2at6native27unrolled_elementwise_kernelINS0_13AUnaryFunctorIaaaZZZNS0_15binary_internal21div_trunc_kernel_cudaERNS_18TensorIteratorBaseEENKUlvE_clEvENKUlvE0_clEvEUlaaE_EESt5arrayIPcLm2EELi4E23TrivialOffsetCalculatorILi1EjESE_NS0_6memory12LoadWithCastILi1EEENSF_13StoreWithCastILi1EEEEEviT_T0_T2_T3_T4_T5_)
        .other          _ZN2at6native27unrolled_elementwise_kernelINS0_13AUnaryFunctorIaaaZZZNS0_15binary_internal21div_trunc_kernel_cudaERNS_18TensorIteratorBaseEENKUlvE_clEvENKUlvE0_clEvEUlaaE_EESt5arrayIPcLm2EELi4E23TrivialOffsetCalculatorILi1EjESE_NS0_6memory12LoadWithCastILi1EEENSF_13StoreWithCastILi1EEEEEviT_T0_T2_T3_T4_T5_,@"STO_CUDA_ENTRY STV_DEFAULT"
_ZN2at6native27unrolled_elementwise_kernelINS0_13AUnaryFunctorIaaaZZZNS0_15binary_internal21div_trunc_kernel_cudaERNS_18TensorIteratorBaseEENKUlvE_clEvENKUlvE0_clEvEUlaaE_EESt5arrayIPcLm2EELi4E23TrivialOffsetCalculatorILi1EjESE_NS0_6memory12LoadWithCastILi1EEENSF_13StoreWithCastILi1EEEEEviT_T0_T2_T3_T4_T5_:
.text._ZN2at6native27unrolled_elementwise_kernelINS0_13AUnaryFunctorIaaaZZZNS0_15binary_internal21div_trunc_kernel_cudaERNS_18TensorIteratorBaseEENKUlvE_clEvENKUlvE0_clEvEUlaaE_EESt5arrayIPcLm2EELi4E23TrivialOffsetCalculatorILi1EjESE_NS0_6memory12LoadWithCastILi1EEENSF_13StoreWithCastILi1EEEEEviT_T0_T2_T3_T4_T5_:
        /* <DEDUP_REMOVED lines=29> */
.L_x_18930:
[----:B------:R0:W5:Y:S01]  /*01d0*/  LDG.E.U8 R25, [R2.64] ;  /* 0x0000002402197981 */ /* 0x000162000c1e1100 */
[----:B------:R-:W-:Y:S05]  /*01e0*/  BRA `(.L_x_18932) ;  /* 0x00000d9000007947 */ /* 0x000fea0003800000 */
.L_x_18929:
        /* <DEDUP_REMOVED lines=8> */
.L_x_18934:
[----:B------:R0:W5:Y:S01]  /*0270*/  LDG.E.U8 R25, [R2.64] ;  /* 0x0000002402197981 */ /* 0x000162000c1e1100 */
[----:B------:R-:W-:Y:S05]  /*0280*/  BRA `(.L_x_18932) ;  /* 0x00000cf000007947 */ /* 0x000fea0003800000 */
.L_x_18933:
[----:B------:R0:W5:Y:S01]  /*0290*/  LDG.E.U16 R25, [R2.64] ;  /* 0x0000002402197981 */ /* 0x000162000c1e1500 */
[----:B------:R-:W-:Y:S05]  /*02a0*/  BRA `(.L_x_18932) ;  /* 0x00000cd000007947 */ /* 0x000fea0003800000 */
.L_x_18928:
        /* <DEDUP_REMOVED lines=9> */
.L_x_18936:
[----:B------:R-:W2:Y:S02]  /*0340*/  LDG.E.U16 R0, [R2.64] ;  /* 0x0000002402007981 */ /* 0x000ea4000c1e1500 */
[----:B--2---:R-:W-:-:S06]  /*0350*/  HADD2.F32 R0, -RZ, R0.H0_H0 ;  /* 0x20000000ff007230 */ /* 0x004fcc0000004100 */
[----:B------:R-:W0:Y:S02]  /*0360*/  F2I.FTZ.TRUNC.NTZ R0, R0 ;  /* 0x0000000000007305 */ /* 0x000e24000021f100 */
[----:B0-----:R-:W-:Y:S01]  /*0370*/  PRMT R25, R0, 0x7610, R25 ;  /* 0x0000761000197816 */ /* 0x001fe20000000019 */
[----:B------:R-:W-:Y:S05]  /*0380*/  BRA `(.L_x_18932) ;  /* 0x00000bf000007947 */ /* 0x000fea0003800000 */
.L_x_18935:
        /* <DEDUP_REMOVED lines=9> */
.L_x_18938:
[----:B------:R-:W2:Y:S02]  /*0420*/  LDG.E.U16 R2, [R2.64] ;  /* 0x0000002402027981 */ /* 0x000ea4000c1e1500 */
[----:B--2---:R-:W-:-:S06]  /*0430*/  HADD2.F32 R0, -RZ, R2.H0_H0 ;  /* 0x20000002ff007230 */ /* 0x004fcc0000004100 */
[----:B------:R-:W0:Y:S02]  /*0440*/  F2I.FTZ.TRUNC.NTZ R0, R0 ;  /* 0x0000000000007305 */ /* 0x000e24000021f100 */
[----:B0-----:R-:W-:Y:S01]  /*0450*/  PRMT R25, R0, 0x7610, R25 ;  /* 0x0000761000197816 */ /* 0x001fe20000000019 */
[----:B------:R-:W-:Y:S05]  /*0460*/  BRA `(.L_x_18932) ;  /* 0x00000b1000007947 */ /* 0x000fea0003800000 */
.L_x_18937:
[----:B------:R-:W2:Y:S02]  /*0470*/  LDG.E.64 R2, [R2.64] ;  /* 0x0000002402027981 */ /* 0x000ea4000c1e1b00 */
[----:B--2---:R0:W1:Y:S01]  /*0480*/  F2I.F64.TRUNC R25, R2 ;  /* 0x0000000200197311 */ /* 0x004062000030d100 */
[----:B------:R-:W-:Y:S05]  /*0490*/  BRA `(.L_x_18932) ;  /* 0x00000ae000007947 */ /* 0x000fea0003800000 */
.L_x_18927:
        /* <DEDUP_REMOVED lines=12> */
.L_x_18941:
[----:B------:R-:W2:Y:S02]  /*0560*/  LDG.E.64 R2, [R2.64] ;  /* 0x0000002402027981 */ /* 0x000ea4000c1e1b00 */
[----:B--2---:R0:W1:Y:S01]  /*0570*/  F2I.F64.TRUNC R25, R2 ;  /* 0x0000000200197311 */ /* 0x004062000030d100 */
[----:B------:R-:W-:Y:S05]  /*0580*/  BRA `(.L_x_18932) ;  /* 0x000009f000007947 */ /* 0x000fea0003800000 */
.L_x_18940:
        /* <DEDUP_REMOVED lines=28> */
.L_x_18943:
        /* <DEDUP_REMOVED lines=16> */
.L_x_18942:
[----:B------:R-:W2:Y:S02]  /*0850*/  LDG.E.U16 R0, [R2.64] ;  /* 0x0000002402007981 */ /* 0x000ea4000c1e1500 */
[----:B--2---:R-:W-:-:S06]  /*0860*/  PRMT R0, RZ, 0x5410, R0 ;  /* 0x00005410ff007816 */ /* 0x004fcc0000000000 */
[----:B------:R-:W0:Y:S02]  /*0870*/  F2I.FTZ.TRUNC.NTZ R0, R0 ;  /* 0x0000000000007305 */ /* 0x000e24000021f100 */
[----:B0-----:R-:W-:Y:S01]  /*0880*/  PRMT R25, R0, 0x7610, R25 ;  /* 0x0000761000197816 */ /* 0x001fe20000000019 */
[----:B------:R-:W-:Y:S05]  /*0890*/  BRA `(.L_x_18932) ;  /* 0x000006e000007947 */ /* 0x000fea0003800000 */
.L_x_18939:
        /* <DEDUP_REMOVED lines=10> */
.L_x_18946:
        /* <DEDUP_REMOVED lines=21> */
.L_x_18950:
[----:B------:R-:W-:Y:S05]  /*0a90*/  BSYNC B1 ;  /* 0x0000000000017941 */ /* 0x000fea0003800000 */
.L_x_18949:
[----:B------:R-:W-:Y:S01]  /*0aa0*/  LEA R3, R0, 0x3b800000, 0x17 ;  /* 0x3b80000000037811 */ /* 0x000fe200078eb8ff */
[----:B------:R-:W-:-:S05]  /*0ab0*/  IMAD.SHL.U32 R0, R2, 0x100000, RZ ;  /* 0x0010000002007824 */ /* 0x000fca00078e00ff */
[----:B------:R-:W-:Y:S02]  /*0ac0*/  LOP3.LUT R0, R3, R0, R4, 0xfe, !PT ;  /* 0x0000000003007212 */ /* 0x000fe400078efe04 */
.L_x_18948:
[----:B------:R-:W-:Y:S05]  /*0ad0*/  BSYNC B0 ;  /* 0x0000000000007941 */ /* 0x000fea0003800000 */
.L_x_18947:
[----:B------:R-:W0:Y:S02]  /*0ae0*/  F2I.FTZ.TRUNC.NTZ R0, R0 ;  /* 0x0000000000007305 */ /* 0x000e24000021f100 */
[----:B0-----:R-:W-:Y:S01]  /*0af0*/  PRMT R25, R0, 0x7610, R25 ;  /* 0x0000761000197816 */ /* 0x001fe20000000019 */
[----:B------:R-:W-:Y:S05]  /*0b00*/  BRA `(.L_x_18932) ;  /* 0x0000047000007947 */ /* 0x000fea0003800000 */
.L_x_18945:
        /* <DEDUP_REMOVED lines=21> */
.L_x_18954:
[----:B------:R-:W-:Y:S05]  /*0c60*/  BSYNC B1 ;  /* 0x0000000000017941 */ /* 0x000fea0003800000 */
.L_x_18953:
[----:B------:R-:W-:Y:S01]  /*0c70*/  LEA R3, R0, 0x37800000, 0x17 ;  /* 0x3780000000037811 */ /* 0x000fe200078eb8ff */
[----:B------:R-:W-:-:S05]  /*0c80*/  IMAD.SHL.U32 R0, R2, 0x200000, RZ ;  /* 0x0020000002007824 */ /* 0x000fca00078e00ff */
[----:B------:R-:W-:Y:S02]  /*0c90*/  LOP3.LUT R0, R3, R0, R4, 0xfe, !PT ;  /* 0x0000000003007212 */ /* 0x000fe400078efe04 */
.L_x_18952:
[----:B------:R-:W-:Y:S05]  /*0ca0*/  BSYNC B0 ;  /* 0x0000000000007941 */ /* 0x000fea0003800000 */
.L_x_18951:
[----:B------:R-:W0:Y:S02]  /*0cb0*/  F2I.FTZ.TRUNC.NTZ R0, R0 ;  /* 0x0000000000007305 */ /* 0x000e24000021f100 */
[----:B0-----:R-:W-:Y:S01]  /*0cc0*/  PRMT R25, R0, 0x7610, R25 ;  /* 0x0000761000197816 */ /* 0x001fe20000000019 */
[----:B------:R-:W-:Y:S05]  /*0cd0*/  BRA `(.L_x_18932) ;  /* 0x000002a000007947 */ /* 0x000fea0003800000 */
.L_x_18944:
        /* <DEDUP_REMOVED lines=14> */
.L_x_18958:
[----:B------:R-:W-:Y:S05]  /*0dc0*/  BSYNC B0 ;  /* 0x0000000000007941 */ /* 0x000fea0003800000 */
.L_x_18957:
[----:B------:R-:W0:Y:S02]  /*0dd0*/  F2I.FTZ.TRUNC.NTZ R0, R0 ;  /* 0x0000000000007305 */ /* 0x000e24000021f100 */
[----:B0-----:R-:W-:Y:S01]  /*0de0*/  PRMT R25, R0, 0x7610, R25 ;  /* 0x0000761000197816 */ /* 0x001fe20000000019 */
[----:B------:R-:W-:Y:S05]  /*0df0*/  BRA `(.L_x_18932) ;  /* 0x0000018000007947 */ /* 0x000fea0003800000 */
.L_x_18931:
        /* <DEDUP_REMOVED lines=21> */
.L_x_18956:
[----:B------:R0:W5:Y:S01]  /*0f50*/  LDG.E.U8 R25, [R2.64] ;  /* 0x0000002402197981 */ /* 0x000162000c1e1100 */
[----:B------:R-:W-:Y:S05]  /*0f60*/  BRA `(.L_x_18932) ;  /* 0x0000001000007947 */ /* 0x000fea0003800000 */
.L_x_18955:
[----:B------:R0:W5:Y:S02]  /*0f70*/  LDG.E.U8 R25, [R2.64] ;  /* 0x0000002402197981 */ /* 0x000164000c1e1100 */
.L_x_18932:
[----:B------:R-:W2:Y:S02]  /*0f80*/  S2R R18, SR_TID.X ;  /* 0x0000000000127919 */ /* 0x000ea40000002100 */
[----:B--2---:R-:W-:Y:S02]  /*0f90*/  IADD3 R18, R18, 0x80, RZ ;  /* 0x0000008012127810 */ /* 0x004fe40007ffe0ff */
.L_x_18926:
[----:B-1----:R-:W-:Y:S05]  /*0fa0*/  BSYNC B6 ;  /* 0x0000000000067941 */ /* 0x002fea0003800000 */
.L_x_18925:
        /* <DEDUP_REMOVED lines=21> */
.L_x_18964:
[----:B------:R0:W5:Y:S01]  /*1100*/  LDG.E.U8 R19, [R2.64] ;  /* 0x0000002402137981 */ /* 0x000162000c1e1100 */
[----:B------:R-:W-:Y:S05]  /*1110*/  BRA `(.L_x_18966) ;  /* 0x00000d8000007947 */ /* 0x000fea0003800000 */
.L_x_18963:
        /* <DEDUP_REMOVED lines=8> */
.L_x_18968:
[----:B------:R0:W5:Y:S01]  /*11a0*/  LDG.E.U8 R19, [R2.64] ;  /* 0x0000002402137981 */ /* 0x000162000c1e1100 */
[----:B------:R-:W-:Y:S05]  /*11b0*/  BRA `(.L_x_18966) ;  /* 0x00000ce000007947 */ /* 0x000fea0003800000 */
.L_x_18967:
[----:B------:R0:W5:Y:S01]  /*11c0*/  LDG.E.U16 R19, [R2.64] ;  /* 0x0000002402137981 */ /* 0x000162000c1e1500 */
[----:B------:R-:W-:Y:S05]  /*11d0*/  BRA `(.L_x_18966) ;  /* 0x00000cc000007947 */ /* 0x000fea0003800000 */
.L_x_18962:
        /* <DEDUP_REMOVED lines=9> */
.L_x_18970:
[----:B------:R-:W2:Y:S02]  /*1270*/  LDG.E.U16 R0, [R2.64] ;  /* 0x0000002402007981 */ /* 0x000ea4000c1e1500 */
[----:B--2---:R-:W-:-:S06]  /*1280*/  HADD2.F32 R0, -RZ, R0.H0_H0 ;  /* 0x20000000ff007230 */ /* 0x004fcc0000004100 */
[----:B------:R-:W0:Y:S02]  /*1290*/  F2I.FTZ.TRUNC.NTZ R0, R0 ;  /* 0x0000000000007305 */ /* 0x000e24000021f100 */
[----:B0-----:R-:W-:Y:S01]  /*12a0*/  PRMT R19, R0, 0x7610, R19 ;  /* 0x0000761000137816 */ /* 0x001fe20000000013 */
[----:B------:R-:W-:Y:S05]  /*12b0*/  BRA `(.L_x_18966) ;  /* 0x00000be000007947 */ /* 0x000fea0003800000 */
.L_x_18969:
        /* <DEDUP_REMOVED lines=9> */
.L_x_18972:
[----:B------:R-:W2:Y:S02]  /*1350*/  LDG.E.U16 R2, [R2.64] ;  /* 0x0000002402027981 */ /* 0x000ea4000c1e1500 */
[----:B--2---:R-:W-:-:S06]  /*1360*/  HADD2.F32 R0, -RZ, R2.H0_H0 ;  /* 0x20000002ff007230 */ /* 0x004fcc0000004100 */
[----:B------:R-:W0:Y:S02]  /*1370*/  F2I.FTZ.TRUNC.NTZ R0, R0 ;  /* 0x0000000000007305 */ /* 0x000e24000021f100 */
[----:B0-----:R-:W-:Y:S01]  /*1380*/  PRMT R19, R0, 0x7610, R19 ;  /* 0x0000761000137816 */ /* 0x001fe20000000013 */
[----:B------:R-:W-:Y:S05]  /*1390*/  BRA `(.L_x_18966) ;  /* 0x00000b0000007947 */ /* 0x000fea0003800000 */
.L_x_18971:
[----:B------:R-:W2:Y:S02]  /*13a0*/  LDG.E.64 R2, [R2.64] ;  /* 0x0000002402027981 */ /* 0x000ea4000c1e1b00 */
[----:B--2---:R0:W1:Y:S01]  /*13b0*/  F2I.F64.TRUNC R19, R2 ;  /* 0x0000000200137311 */ /* 0x004062000030d100 */
[----:B------:R-:W-:Y:S05]  /*13c0*/  BRA `(.L_x_18966) ;  /* 0x00000ad000007947 */ /* 0x000fea0003800000 */
.L_x_18961:
        /* <DEDUP_REMOVED lines=12> */
.L_x_18975:
[----:B------:R-:W2:Y:S02]  /*1490*/  LDG.E.64 R2, [R2.64] ;  /* 0x0000002402027981 */ /* 0x000ea4000c1e1b00 */
[----:B--2---:R0:W1:Y:S01]  /*14a0*/  F2I.F64.TRUNC R19, R2 ;  /* 0x0000000200137311 */ /* 0x004062000030d100 */
[----:B------:R-:W-:Y:S05]  /*14b0*/  BRA `(.L_x_18966) ;  /* 0x000009e000007947 */ /* 0x000fea0003800000 */
.L_x_18974:
        /* <DEDUP_REMOVED lines=28> */
.L_x_18977:
        /* <DEDUP_REMOVED lines=15> */
.L_x_18976:
[----:B------:R-:W2:Y:S02]  /*1770*/  LDG.E.U16 R0, [R2.64] ;  /* 0x0000002402007981 */ /* 0x000ea4000c1e1500 */
[----:B--2---:R-:W-:-:S06]  /*1780*/  PRMT R0, RZ, 0x5410, R0 ;  /* 0x00005410ff007816 */ /* 0x004fcc0000000000 */
[----:B------:R-:W0:Y:S02]  /*1790*/  F2I.FTZ.TRUNC.NTZ R0, R0 ;  /* 0x0000000000007305 */ /* 0x000e24000021f100 */
[----:B0-----:R-:W-:Y:S01]  /*17a0*/  PRMT R19, R0, 0x7610, R19 ;  /* 0x0000761000137816 */ /* 0x001fe20000000013 */
[----:B------:R-:W-:Y:S05]  /*17b0*/  BRA `(.L_x_18966) ;  /* 0x000006e000007947 */ /* 0x000fea0003800000 */
.L_x_18973:
        /* <DEDUP_REMOVED lines=10> */
.L_x_18980:
        /* <DEDUP_REMOVED lines=21> */
.L_x_18984:
[----:B------:R-:W-:Y:S05]  /*19b0*/  BSYNC B1 ;  /* 0x0000000000017941 */ /* 0x000fea0003800000 */
.L_x_18983:
[----:B------:R-:W-:Y:S01]  /*19c0*/  LEA R3, R0, 0x3b800000, 0x17 ;  /* 0x3b80000000037811 */ /* 0x000fe200078eb8ff */
[----:B------:R-:W-:-:S05]  /*19d0*/  IMAD.SHL.U32 R0, R2, 0x100000, RZ ;  /* 0x0010000002007824 */ /* 0x000fca00078e00ff */
[----:B------:R-:W-:Y:S02]  /*19e0*/  LOP3.LUT R0, R3, R0, R4, 0xfe, !PT ;  /* 0x0000000003007212 */ /* 0x000fe400078efe04 */
.L_x_18982:
[----:B------:R-:W-:Y:S05]  /*19f0*/  BSYNC B0 ;  /* 0x0000000000007941 */ /* 0x000fea0003800000 */
.L_x_18981:
[----:B------:R-:W0:Y:S02]  /*1a00*/  F2I.FTZ.TRUNC.NTZ R0, R0 ;  /* 0x0000000000007305 */ /* 0x000e24000021f100 */
[----:B0-----:R-:W-:Y:S01]  /*1a10*/  PRMT R19, R0, 0x7610, R19 ;  /* 0x0000761000137816 */ /* 0x001fe20000000013 */
[----:B------:R-:W-:Y:S05]  /*1a20*/  BRA `(.L_x_18966) ;  /* 0x0000047000007947 */ /* 0x000fea0003800000 */
.L_x_18979:
        /* <DEDUP_REMOVED lines=21> */
.L_x_18988:
[----:B------:R-:W-:Y:S05]  /*1b80*/  BSYNC B1 ;  /* 0x0000000000017941 */ /* 0x000fea0003800000 */
.L_x_18987:
[----:B------:R-:W-:Y:S01]  /*1b90*/  LEA R3, R0, 0x37800000, 0x17 ;  /* 0x3780000000037811 */ /* 0x000fe200078eb8ff */
[----:B------:R-:W-:-:S05]  /*1ba0*/  IMAD.SHL.U32 R0, R2, 0x200000, RZ ;  /* 0x0020000002007824 */ /* 0x000fca00078e00ff */
[----:B------:R-:W-:Y:S02]  /*1bb0*/  LOP3.LUT R0, R3, R0, R4, 0xfe, !PT ;  /* 0x0000000003007212 */ /* 0x000fe400078efe04 */
.L_x_18986:
[----:B------:R-:W-:Y:S05]  /*1bc0*/  BSYNC B0 ;  /* 0x0000000000007941 */ /* 0x000fea0003800000 */
.L_x_18985:
[----:B------:R-:W0:Y:S02]  /*1bd0*/  F2I.FTZ.TRUNC.NTZ R0, R0 ;  /* 0x0000000000007305 */ /* 0x000e24000021f100 */
[----:B0-----:R-:W-:Y:S01]  /*1be0*/  PRMT R19, R0, 0x7610, R19 ;  /* 0x0000761000137816 */ /* 0x001fe20000000013 */
[----:B------:R-:W-:Y:S05]  /*1bf0*/  BRA `(.L_x_18966) ;  /* 0x000002a000007947 */ /* 0x000fea0003800000 */
.L_x_18978:
        /* <DEDUP_REMOVED lines=14> */
.L_x_18992:
[----:B------:R-:W-:Y:S05]  /*1ce0*/  BSYNC B0 ;  /* 0x0000000000007941 */ /* 0x000fea0003800000 */
.L_x_18991:
[----:B------:R-:W0:Y:S02]  /*1cf0*/  F2I.FTZ.TRUNC.NTZ R0, R0 ;  /* 0x0000000000007305 */ /* 0x000e24000021f100 */
[----:B0-----:R-:W-:Y:S01]  /*1d00*/  PRMT R19, R0, 0x7610, R19 ;  /* 0x0000761000137816 */ /* 0x001fe20000000013 */
[----:B------:R-:W-:Y:S05]  /*1d10*/  BRA `(.L_x_18966) ;  /* 0x0000018000007947 */ /* 0x000fea0003800000 */
.L_x_18965:
        /* <DEDUP_REMOVED lines=21> */
.L_x_18990:
[----:B------:R0:W5:Y:S01]  /*1e70*/  LDG.E.U8 R19, [R2.64] ;  /* 0x0000002402137981 */ /* 0x000162000c1e1100 */
[----:B------:R-:W-:Y:S05]  /*1e80*/  BRA `(.L_x_18966) ;  /* 0x0000001000007947 */ /* 0x000fea0003800000 */
.L_x_18989:
[----:B------:R0:W5:Y:S02]  /*1e90*/  LDG.E.U8 R19, [R2.64] ;  /* 0x0000002402137981 */ /* 0x000164000c1e1100 */
.L_x_18966:
[----:B------:R-:W-:-:S03]  /*1ea0*/  IADD3 R18, R18, 0x80, RZ ;  /* 0x0000008012127810 */ /* 0x000fc60007ffe0ff */
.L_x_18960:
[----:B------:R-:W-:Y:S05]  /*1eb0*/  BSYNC B6 ;  /* 0x0000000000067941 */ /* 0x000fea0003800000 */
.L_x_18959:
        /* <DEDUP_REMOVED lines=23> */
.L_x_18998:
[----:B------:R0:W5:Y:S01]  /*2030*/  LDG.E.U8 R23, [R2.64] ;  /* 0x0000002402177981 */ /* 0x000162000c1e1100 */
[----:B------:R-:W-:Y:S05]  /*2040*/  BRA `(.L_x_19000) ;  /* 0x00000d8000007947 */ /* 0x000fea0003800000 */
.L_x_18997:
        /* <DEDUP_REMOVED lines=8> */
.L_x_19002:
[----:B------:R0:W5:Y:S01]  /*20d0*/  LDG.E.U8 R23, [R2.64] ;  /* 0x0000002402177981 */ /* 0x000162000c1e1100 */
[----:B------:R-:W-:Y:S05]  /*20e0*/  BRA `(.L_x_19000) ;  /* 0x00000ce000007947 */ /* 0x000fea0003800000 */
.L_x_19001:
[----:B------:R0:W5:Y:S01]  /*20f0*/  LDG.E.U16 R23, [R2.64] ;  /* 0x0000002402177981 */ /* 0x000162000c1e1500 */
[----:B------:R-:W-:Y:S05]  /*2100*/  BRA `(.L_x_19000) ;  /* 0x00000cc000007947 */ /* 0x000fea0003800000 */
.L_x_18996:
        /* <DEDUP_REMOVED lines=9> */
.L_x_19004:
[----:B------:R-:W2:Y:S02]  /*21a0*/  LDG.E.U16 R0, [R2.64] ;  /* 0x0000002402007981 */ /* 0x000ea4000c1e1500 */
[----:B--2---:R-:W-:-:S06]  /*21b0*/  HADD2.F32 R0, -RZ, R0.H0_H0 ;  /* 0x20000000ff007230 */ /* 0x004fcc0000004100 */
[----:B------:R-:W0:Y:S02]  /*21c0*/  F2I.FTZ.TRUNC.NTZ R0, R0 ;  /* 0x0000000000007305 */ /* 0x000e24000021f100 */
[----:B0-----:R-:W-:Y:S01]  /*21d0*/  PRMT R23, R0, 0x7610, R23 ;  /* 0x0000761000177816 */ /* 0x001fe20000000017 */
[----:B------:R-:W-:Y:S05]  /*21e0*/  BRA `(.L_x_19000) ;  /* 0x00000be000007947 */ /* 0x000fea0003800000 */
.L_x_19003:
        /* <DEDUP_REMOVED lines=9> */
.L_x_19006:
[----:B------:R-:W2:Y:S02]  /*2280*/  LDG.E.U16 R2, [R2.64] ;  /* 0x0000002402027981 */ /* 0x000ea4000c1e1500 */
[----:B--2---:R-:W-:-:S06]  /*2290*/  HADD2.F32 R0, -RZ, R2.H0_H0 ;  /* 0x20000002ff007230 */ /* 0x004fcc0000004100 */
[----:B------:R-:W0:Y:S02]  /*22a0*/  F2I.FTZ.TRUNC.NTZ R0, R0 ;  /* 0x0000000000007305 */ /* 0x000e24000021f100 */
[----:B0-----:R-:W-:Y:S01]  /*22b0*/  PRMT R23, R0, 0x7610, R23 ;  /* 0x0000761000177816 */ /* 0x001fe20000000017 */
[----:B------:R-:W-:Y:S05]  /*22c0*/  BRA `(.L_x_19000) ;  /* 0x00000b0000007947 */ /* 0x000fea0003800000 */
.L_x_19005:
[----:B------:R-:W2:Y:S02]  /*22d0*/  LDG.E.64 R2, [R2.64] ;  /* 0x0000002402027981 */ /* 0x000ea4000c1e1b00 */
[----:B--2---:R0:W2:Y:S01]  /*22e0*/  F2I.F64.TRUNC R23, R2 ;  /* 0x0000000200177311 */ /* 0x0040a2000030d100 */
[----:B------:R-:W-:Y:S05]  /*22f0*/  BRA `(.L_x_19000) ;  /* 0x00000ad000007947 */ /* 0x000fea0003800000 */
.L_x_18995:
        /* <DEDUP_REMOVED lines=12> */
.L_x_19009:
[----:B------:R-:W2:Y:S02]  /*23c0*/  LDG.E.64 R2, [R2.64] ;  /* 0x0000002402027981 */ /* 0x000ea4000c1e1b00 */
[----:B--2---:R0:W2:Y:S01]  /*23d0*/  F2I.F64.TRUNC R23, R2 ;  /* 0x0000000200177311 */ /* 0x0040a2000030d100 */
[----:B------:R-:W-:Y:S05]  /*23e0*/  BRA `(.L_x_19000) ;  /* 0x000009e000007947 */ /* 0x000fea0003800000 */
.L_x_19008:
        /* <DEDUP_REMOVED lines=28> */
.L_x_19011:
        /* <DEDUP_REMOVED lines=15> */
.L_x_19010:
[----:B------:R-:W2:Y:S02]  /*26a0*/  LDG.E.U16 R0, [R2.64] ;  /* 0x0000002402007981 */ /* 0x000ea4000c1e1500 */
[----:B--2---:R-:W-:-:S06]  /*26b0*/  PRMT R0, RZ, 0x5410, R0 ;  /* 0x00005410ff007816 */ /* 0x004fcc0000000000 */
[----:B------:R-:W0:Y:S02]  /*26c0*/  F2I.FTZ.TRUNC.NTZ R0, R0 ;  /* 0x0000000000007305 */ /* 0x000e24000021f100 */
[----:B0-----:R-:W-:Y:S01]  /*26d0*/  PRMT R23, R0, 0x7610, R23 ;  /* 0x0000761000177816 */ /* 0x001fe20000000017 */
[----:B------:R-:W-:Y:S05]  /*26e0*/  BRA `(.L_x_19000) ;  /* 0x000006e000007947 */ /* 0x000fea0003800000 */
.L_x_19007:
        /* <DEDUP_REMOVED lines=10> */
.L_x_19014:
        /* <DEDUP_REMOVED lines=21> */
.L_x_19018:
[----:B------:R-:W-:Y:S05]  /*28e0*/  BSYNC B1 ;  /* 0x0000000000017941 */ /* 0x000fea0003800000 */
.L_x_19017:
[----:B------:R-:W-:Y:S01]  /*28f0*/  LEA R3, R0, 0x3b800000, 0x17 ;  /* 0x3b80000000037811 */ /* 0x000fe200078eb8ff */
[----:B------:R-:W-:-:S05]  /*2900*/  IMAD.SHL.U32 R0, R2, 0x100000, RZ ;  /* 0x0010000002007824 */ /* 0x000fca00078e00ff */
[----:B------:R-:W-:Y:S02]  /*2910*/  LOP3.LUT R0, R3, R0, R4, 0xfe, !PT ;  /* 0x0000000003007212 */ /* 0x000fe400078efe04 */
.L_x_19016:
[----:B------:R-:W-:Y:S05]  /*2920*/  BSYNC B0 ;  /* 0x0000000000007941 */ /* 0x000fea0003800000 */
.L_x_19015:
[----:B------:R-:W0:Y:S02]  /*2930*/  F2I.FTZ.TRUNC.NTZ R0, R0 ;  /* 0x0000000000007305 */ /* 0x000e24000021f100 */
[----:B0-----:R-:W-:Y:S01]  /*2940*/  PRMT R23, R0, 0x7610, R23 ;  /* 0x0000761000177816 */ /* 0x001fe20000000017 */
[----:B------:R-:W-:Y:S05]  /*2950*/  BRA `(.L_x_19000) ;  /* 0x0000047000007947 */ /* 0x000fea0003800000 */
.L_x_19013:
        /* <DEDUP_REMOVED lines=21> */
.L_x_19022:
[----:B------:R-:W-:Y:S05]  /*2ab0*/  BSYNC B1 ;  /* 0x0000000000017941 */ /* 0x000fea0003800000 */
.L_x_19021:
[----:B------:R-:W-:Y:S01]  /*2ac0*/  LEA R3, R0, 0x37800000, 0x17 ;  /* 0x3780000000037811 */ /* 0x000fe200078eb8ff */
[----:B------:R-:W-:-:S05]  /*2ad0*/  IMAD.SHL.U32 R0, R2, 0x200000, RZ ;  /* 0x0020000002007824 */ /* 0x000fca00078e00ff */
[----:B------:R-:W-:Y:S02]  /*2ae0*/  LOP3.LUT R0, R3, R0, R4, 0xfe, !PT ;  /* 0x0000000003007212 */ /* 0x000fe400078efe04 */
.L_x_19020:
[----:B------:R-:W-:Y:S05]  /*2af0*/  BSYNC B0 ;  /* 0x0000000000007941 */ /* 0x000fea0003800000 */
.L_x_19019:
[----:B------:R-:W0:Y:S02]  /*2b00*/  F2I.FTZ.TRUNC.NTZ R0, R0 ;  /* 0x0000000000007305 */ /* 0x000e24000021f100 */
[----:B0-----:R-:W-:Y:S01]  /*2b10*/  PRMT R23, R0, 0x7610, R23 ;  /* 0x0000761000177816 */ /* 0x001fe20000000017 */
[----:B------:R-:W-:Y:S05]  /*2b20*/  BRA `(.L_x_19000) ;  /* 0x000002a000007947 */ /* 0x000fea0003800000 */
.L_x_19012:
        /* <DEDUP_REMOVED lines=14> */
.L_x_19026:
[----:B------:R-:W-:Y:S05]  /*2c10*/  BSYNC B0 ;  /* 0x0000000000007941 */ /* 0x000fea0003800000 */
.L_x_19025:
[----:B------:R-:W0:Y:S02]  /*2c20*/  F2I.FTZ.TRUNC.NTZ R0, R0 ;  /* 0x0000000000007305 */ /* 0x000e24000021f100 */
[----:B0-----:R-:W-:Y:S01]  /*2c30*/  PRMT R23, R0, 0x7610, R23 ;  /* 0x0000761000177816 */ /* 0x001fe20000000017 */
[----:B------:R-:W-:Y:S05]  /*2c40*/  BRA `(.L_x_19000) ;  /* 0x0000018000007947 */ /* 0x000fea0003800000 */
.L_x_18999:
        /* <DEDUP_REMOVED lines=21> */
.L_x_19024:
[----:B------:R0:W5:Y:S01]  /*2da0*/  LDG.E.U8 R23, [R2.64] ;  /* 0x0000002402177981 */ /* 0x000162000c1e1100 */
[----:B------:R-:W-:Y:S05]  /*2db0*/  BRA `(.L_x_19000) ;  /* 0x0000001000007947 */ /* 0x000fea0003800000 */
.L_x_19023:
[----:B------:R0:W5:Y:S02]  /*2dc0*/  LDG.E.U8 R23, [R2.64] ;  /* 0x0000002402177981 */ /* 0x000164000c1e1100 */
.L_x_19000:
[----:B------:R-:W-:-:S03]  /*2dd0*/  IADD3 R18, R18, 0x80, RZ ;  /* 0x0000008012127810 */ /* 0x000fc60007ffe0ff */
.L_x_18994:
[----:B------:R-:W-:Y:S05]  /*2de0*/  BSYNC B6 ;  /* 0x0000000000067941 */ /* 0x000fea0003800000 */
.L_x_18993:
[----:B------:R-:W3:Y:S01]  /*2df0*/  LDC.S8 R26, c[0x0][0x165] ;  /* 0x00005940ff1a7b82 */ /* 0x000ee20000000200 */
        /* <DEDUP_REMOVED lines=20> */
.L_x_19032:
[----:B------:R0:W5:Y:S01]  /*2f40*/  LDG.E.U8 R24, [R2.64] ;  /* 0x0000002402187981 */ /* 0x000162000c1e1100 */
[----:B------:R-:W-:Y:S05]  /*2f50*/  BRA `(.L_x_19028) ;  /* 0x00000d7000007947 */ /* 0x000fea0003800000 */
.L_x_19031:
        /* <DEDUP_REMOVED lines=8> */
.L_x_19035:
[----:B------:R0:W5:Y:S01]  /*2fe0*/  LDG.E.U8 R24, [R2.64] ;  /* 0x0000002402187981 */ /* 0x000162000c1e1100 */
[----:B------:R-:W-:Y:S05]  /*2ff0*/  BRA `(.L_x_19028) ;  /* 0x00000cd000007947 */ /* 0x000fea0003800000 */
.L_x_19034:
[----:B------:R0:W5:Y:S01]  /*3000*/  LDG.E.U16 R24, [R2.64] ;  /* 0x0000002402187981 */ /* 0x000162000c1e1500 */
[----:B------:R-:W-:Y:S05]  /*3010*/  BRA `(.L_x_19028) ;  /* 0x00000cb000007947 */ /* 0x000fea0003800000 */
.L_x_19030:
        /* <DEDUP_REMOVED lines=9> */
.L_x_19037:
[----:B------:R-:W4:Y:S02]  /*30b0*/  LDG.E.U16 R0, [R2.64] ;  /* 0x0000002402007981 */ /* 0x000f24000c1e1500 */
[----:B----4-:R-:W-:-:S06]  /*30c0*/  HADD2.F32 R0, -RZ, R0.H0_H0 ;  /* 0x20000000ff007230 */ /* 0x010fcc0000004100 */
[----:B------:R-:W0:Y:S02]  /*30d0*/  F2I.FTZ.TRUNC.NTZ R0, R0 ;  /* 0x0000000000007305 */ /* 0x000e24000021f100 */
[----:B0-----:R-:W-:Y:S01]  /*30e0*/  PRMT R24, R0, 0x7610, R24 ;  /* 0x0000761000187816 */ /* 0x001fe20000000018 */
[----:B------:R-:W-:Y:S05]  /*30f0*/  BRA `(.L_x_19028) ;  /* 0x00000bd000007947 */ /* 0x000fea0003800000 */
.L_x_19036:
        /* <DEDUP_REMOVED lines=9> */
.L_x_19039:
[----:B------:R-:W4:Y:S02]  /*3190*/  LDG.E.U16 R2, [R2.64] ;  /* 0x0000002402027981 */ /* 0x000f24000c1e1500 */
[----:B----4-:R-:W-:-:S06]  /*31a0*/  HADD2.F32 R0, -RZ, R2.H0_H0 ;  /* 0x20000002ff007230 */ /* 0x010fcc0000004100 */
[----:B------:R-:W0:Y:S02]  /*31b0*/  F2I.FTZ.TRUNC.NTZ R0, R0 ;  /* 0x0000000000007305 */ /* 0x000e24000021f100 */
[----:B0-----:R-:W-:Y:S01]  /*31c0*/  PRMT R24, R0, 0x7610, R24 ;  /* 0x0000761000187816 */ /* 0x001fe20000000018 */
[----:B------:R-:W-:Y:S05]  /*31d0*/  BRA `(.L_x_19028) ;  /* 0x00000af000007947 */ /* 0x000fea0003800000 */
.L_x_19038:
[----:B------:R-:W4:Y:S02]  /*31e0*/  LDG.E.64 R2, [R2.64] ;  /* 0x0000002402027981 */ /* 0x000f24000c1e1b00 */
[----:B----4-:R0:W4:Y:S01]  /*31f0*/  F2I.F64.TRUNC R24, R2 ;  /* 0x0000000200187311 */ /* 0x010122000030d100 */
[----:B------:R-:W-:Y:S05]  /*3200*/  BRA `(.L_x_19028) ;  /* 0x00000ac000007947 */ /* 0x000fea0003800000 */
.L_x_19029:
        /* <DEDUP_REMOVED lines=12> */
.L_x_19042:
[----:B------:R-:W4:Y:S02]  /*32d0*/  LDG.E.64 R2, [R2.64] ;  /* 0x0000002402027981 */ /* 0x000f24000c1e1b00 */
[----:B----4-:R0:W4:Y:S01]  /*32e0*/  F2I.F64.TRUNC R24, R2 ;  /* 0x0000000200187311 */ /* 0x010122000030d100 */
[----:B------:R-:W-:Y:S05]  /*32f0*/  BRA `(.L_x_19028) ;  /* 0x000009d000007947 */ /* 0x000fea0003800000 */
.L_x_19041:
        /* <DEDUP_REMOVED lines=28> */
.L_x_19044:
        /* <DEDUP_REMOVED lines=15> */
.L_x_19043:
[----:B------:R-:W4:Y:S02]  /*35b0*/  LDG.E.U16 R0, [R2.64] ;  /* 0x0000002402007981 */ /* 0x000f24000c1e1500 */
[----:B----4-:R-:W-:-:S06]  /*35c0*/  PRMT R0, RZ, 0x5410, R0 ;  /* 0x00005410ff007816 */ /* 0x010fcc0000000000 */
[----:B------:R-:W0:Y:S02]  /*35d0*/  F2I.FTZ.TRUNC.NTZ R0, R0 ;  /* 0x0000000000007305 */ /* 0x000e24000021f100 */
[----:B0-----:R-:W-:Y:S01]  /*35e0*/  PRMT R24, R0, 0x7610, R24 ;  /* 0x0000761000187816 */ /* 0x001fe20000000018 */
[----:B------:R-:W-:Y:S05]  /*35f0*/  BRA `(.L_x_19028) ;  /* 0x000006d000007947 */ /* 0x000fea0003800000 */
.L_x_19040:
        /* <DEDUP_REMOVED lines=10> */
.L_x_19047:
        /* <DEDUP_REMOVED lines=21> */
.L_x_19051:
[----:B------:R-:W-:Y:S05]  /*37f0*/  BSYNC B1 ;  /* 0x0000000000017941 */ /* 0x000fea0003800000 */
.L_x_19050:
[----:B------:R-:W-:Y:S01]  /*3800*/  LEA R3, R0, 0x3b800000, 0x17 ;  /* 0x3b80000000037811 */ /* 0x000fe200078eb8ff */
[----:B------:R-:W-:-:S05]  /*3810*/  IMAD.SHL.U32 R0, R2, 0x100000, RZ ;  /* 0x0010000002007824 */ /* 0x000fca00078e00ff */
[----:B------:R-:W-:Y:S02]  /*3820*/  LOP3.LUT R0, R3, R0, R4, 0xfe, !PT ;  /* 0x0000000003007212 */ /* 0x000fe400078efe04 */
.L_x_19049:
[----:B------:R-:W-:Y:S05]  /*3830*/  BSYNC B0 ;  /* 0x0000000000007941 */ /* 0x000fea0003800000 */
.L_x_19048:
[----:B------:R-:W0:Y:S02]  /*3840*/  F2I.FTZ.TRUNC.NTZ R0, R0 ;  /* 0x0000000000007305 */ /* 0x000e24000021f100 */
[----:B0-----:R-:W-:Y:S01]  /*3850*/  PRMT R24, R0, 0x7610, R24 ;  /* 0x0000761000187816 */ /* 0x001fe20000000018 */
[----:B------:R-:W-:Y:S05]  /*3860*/  BRA `(.L_x_19028) ;  /* 0x0000046000007947 */ /* 0x000fea0003800000 */
.L_x_19046:
        /* <DEDUP_REMOVED lines=21> */
.L_x_19055:
[----:B------:R-:W-:Y:S05]  /*39c0*/  BSYNC B1 ;  /* 0x0000000000017941 */ /* 0x000fea0003800000 */
.L_x_19054:
[----:B------:R-:W-:Y:S01]  /*39d0*/  LEA R3, R0, 0x37800000, 0x17 ;  /* 0x3780000000037811 */ /* 0x000fe200078eb8ff */
[----:B------:R-:W-:-:S05]  /*39e0*/  IMAD.SHL.U32 R0, R2, 0x200000, RZ ;  /* 0x0020000002007824 */ /* 0x000fca00078e00ff */
[----:B------:R-:W-:Y:S02]  /*39f0*/  LOP3.LUT R0, R3, R0, R4, 0xfe, !PT ;  /* 0x0000000003007212 */ /* 0x000fe400078efe04 */
.L_x_19053:
[----:B------:R-:W-:Y:S05]  /*3a00*/  BSYNC B0 ;  /* 0x0000000000007941 */ /* 0x000fea0003800000 */
.L_x_19052:
[----:B------:R-:W0:Y:S02]  /*3a10*/  F2I.FTZ.TRUNC.NTZ R0, R0 ;  /* 0x0000000000007305 */ /* 0x000e24000021f100 */
[----:B0-----:R-:W-:Y:S01]  /*3a20*/  PRMT R24, R0, 0x7610, R24 ;  /* 0x0000761000187816 */ /* 0x001fe20000000018 */
[----:B------:R-:W-:Y:S05]  /*3a30*/  BRA `(.L_x_19028) ;  /* 0x0000029000007947 */ /* 0x000fea0003800000 */
.L_x_19045:
        /* <DEDUP_REMOVED lines=14> */
.L_x_19059:
[----:B------:R-:W-:Y:S05]  /*3b20*/  BSYNC B0 ;  /* 0x0000000000007941 */ /* 0x000fea0003800000 */
.L_x_19058:
[----:B------:R-:W0:Y:S02]  /*3b30*/  F2I.FTZ.TRUNC.NTZ R0, R0 ;  /* 0x0000000000007305 */ /* 0x000e24000021f100 */
[----:B0-----:R-:W-:Y:S01]  /*3b40*/  PRMT R24, R0, 0x7610, R24 ;  /* 0x0000761000187816 */ /* 0x001fe20000000018 */
[----:B------:R-:W-:Y:S05]  /*3b50*/  BRA `(.L_x_19028) ;  /* 0x0000017000007947 */ /* 0x000fea0003800000 */
.L_x_19033:
        /* <DEDUP_REMOVED lines=20> */
.L_x_19057:
[----:B------:R0:W5:Y:S01]  /*3ca0*/  LDG.E.U8 R24, [R2.64] ;  /* 0x0000002402187981 */ /* 0x000162000c1e1100 */
[----:B------:R-:W-:Y:S05]  /*3cb0*/  BRA `(.L_x_19028) ;  /* 0x0000001000007947 */ /* 0x000fea0003800000 */
.L_x_19056:
[----:B------:R0:W5:Y:S02]  /*3cc0*/  LDG.E.U8 R24, [R2.64] ;  /* 0x0000002402187981 */ /* 0x000164000c1e1100 */
.L_x_19028:
[----:B------:R-:W-:Y:S05]  /*3cd0*/  BSYNC B6 ;  /* 0x0000000000067941 */ /* 0x000fea0003800000 */
.L_x_19027:
        /* <DEDUP_REMOVED lines=11> */
[----:B----45:R-:W-:Y:S02]  /*3d90*/  LOP3.LUT R25, R25, 0xffff, RZ, 0xc0, !PT ;  /* 0x0000ffff19197812 */ /* 0x030fe400078ec0ff */
[----:B---3--:R-:W-:Y:S02]  /*3da0*/  IABS R8, R26 ;  /* 0x0000001a00087213 */ /* 0x008fe40000000000 */
[----:B------:R-:W-:-:S04]  /*3db0*/  PRMT R3, R25, 0x8880, RZ ;  /* 0x0000888019037816 */ /* 0x000fc800000000ff */
[-C--:B------:R-:W-:Y:S02]  /*3dc0*/  IABS R7, R3.reuse ;  /* 0x0000000300077213 */ /* 0x080fe40000000000 */
[----:B------:R-:W-:Y:S02]  /*3dd0*/  IABS R10, R3 ;  /* 0x00000003000a7213 */ /* 0x000fe40000000000 */
[----:B------:R-:W0:Y:S08]  /*3de0*/  I2F.RP R0, R7 ;  /* 0x0000000700007306 */ /* 0x000e300000209400 */
[----:B0-----:R-:W0:Y:S02]  /*3df0*/  MUFU.RCP R0, R0 ;  /* 0x0000000000007308 */ /* 0x001e240000001000 */
[----:B0-----:R-:W-:-:S06]  /*3e00*/  IADD3 R4, R0, 0xffffffe, RZ ;  /* 0x0ffffffe00047810 */ /* 0x001fcc0007ffe0ff */
[----:B------:R0:W3:Y:S02]  /*3e10*/  F2I.FTZ.U32.TRUNC.NTZ R5, R4 ;  /* 0x0000000400057305 */ /* 0x0000e4000021f000 */
[----:B0-----:R-:W-:Y:S02]  /*3e20*/  IMAD.MOV.U32 R4, RZ, RZ, RZ ;  /* 0x000000ffff047224 */ /* 0x001fe400078e00ff */
[----:B---3--:R-:W-:-:S04]  /*3e30*/  IMAD.MOV R6, RZ, RZ, -R5 ;  /* 0x000000ffff067224 */ /* 0x008fc800078e0a05 */
        /* <DEDUP_REMOVED lines=16> */
.L_x_19061:
[----:B----4-:R-:W-:Y:S05]  /*3f40*/  BSYNC B0 ;  /* 0x0000000000007941 */ /* 0x010fea0003800000 */
.L_x_19060:
[----:B------:R-:W-:Y:S01]  /*3f50*/  BSSY B0, `(.L_x_19062) ;  /* 0x000001d000007945 */ /* 0x000fe20003800000 */
[----:B------:R-:W-:Y:S05]  /*3f60*/  @P3 BRA `(.L_x_19063) ;  /* 0x000001b000003947 */ /* 0x000fea0003800000 */
[----:B-1---5:R-:W-:Y:S02]  /*3f70*/  LOP3.LUT R19, R19, 0xffff, RZ, 0xc0, !PT ;  /* 0x0000ffff13137812 */ /* 0x022fe400078ec0ff */
[----:B---3--:R-:W-:Y:S02]  /*3f80*/  IABS R10, R26 ;  /* 0x0000001a000a7213 */ /* 0x008fe40000000000 */
[----:B------:R-:W-:-:S04]  /*3f90*/  PRMT R3, R19, 0x8880, RZ ;  /* 0x0000888013037816 */ /* 0x000fc800000000ff */
[-C--:B------:R-:W-:Y:S02]  /*3fa0*/  IABS R7, R3.reuse ;  /* 0x0000000300077213 */ /* 0x080fe40000000000 */
        /* <DEDUP_REMOVED lines=23> */
.L_x_19063:
[----:B------:R-:W-:Y:S05]  /*4120*/  BSYNC B0 ;  /* 0x0000000000007941 */ /* 0x000fea0003800000 */
.L_x_19062:
[----:B------:R-:W-:Y:S01]  /*4130*/  BSSY B0, `(.L_x_19064) ;  /* 0x000001d000007945 */ /* 0x000fe20003800000 */
[----:B------:R-:W-:Y:S05]  /*4140*/  @P0 BRA `(.L_x_19065) ;  /* 0x000001b000000947 */ /* 0x000fea0003800000 */
[----:B--2--5:R-:W-:Y:S02]  /*4150*/  LOP3.LUT R23, R23, 0xffff, RZ, 0xc0, !PT ;  /* 0x0000ffff17177812 */ /* 0x024fe400078ec0ff */
        /* <DEDUP_REMOVED lines=8> */
[----:B------:R0:W2:Y:S02]  /*41e0*/  F2I.FTZ.U32.TRUNC.NTZ R5, R4 ;  /* 0x0000000400057305 */ /* 0x0000a4000021f000 */
[----:B0-----:R-:W-:Y:S02]  /*41f0*/  IMAD.MOV.U32 R4, RZ, RZ, RZ ;  /* 0x000000ffff047224 */ /* 0x001fe400078e00ff */
[----:B--2---:R-:W-:-:S04]  /*4200*/  IMAD.MOV R8, RZ, RZ, -R5 ;  /* 0x000000ffff087224 */ /* 0x004fc800078e0a05 */
        /* <DEDUP_REMOVED lines=15> */
.L_x_19065:
[----:B------:R-:W-:Y:S05]  /*4300*/  BSYNC B0 ;  /* 0x0000000000007941 */ /* 0x000fea0003800000 */
.L_x_19064:
[----:B------:R-:W-:Y:S01]  /*4310*/  BSSY B0, `(.L_x_19066) ;  /* 0x000001d000007945 */ /* 0x000fe20003800000 */
[----:B------:R-:W-:Y:S05]  /*4320*/  @P1 BRA `(.L_x_19067) ;  /* 0x000001b000001947 */ /* 0x000fea0003800000 */
[----:B-----5:R-:W-:Y:S02]  /*4330*/  LOP3.LUT R24, R24, 0xffff, RZ, 0xc0, !PT ;  /* 0x0000ffff18187812 */ /* 0x020fe400078ec0ff */
[----:B---3--:R-:W-:Y:S02]  /*4340*/  IABS R10, R26 ;  /* 0x0000001a000a7213 */ /* 0x008fe40000000000 */
[----:B------:R-:W-:-:S04]  /*4350*/  PRMT R3, R24, 0x8880, RZ ;  /* 0x0000888018037816 */ /* 0x000fc800000000ff */
[-C--:B------:R-:W-:Y:S02]  /*4360*/  IABS R7, R3.reuse ;  /* 0x0000000300077213 */ /* 0x080fe40000000000 */
[-C--:B------:R-:W-:Y:S02]  /*4370*/  IABS R11, R3.reuse ;  /* 0x00000003000b7213 */ /* 0x080fe40000000000 */
[----:B------:R-:W0:Y:S01]  /*4380*/  I2F.RP R6, R7 ;  /* 0x0000000700067306 */ /* 0x000e220000209400 */
[----:B------:R-:W-:-:S04]  /*4390*/  LOP3.LUT R26, R26, R3, RZ, 0x3c, !PT ;  /* 0x000000031a1a7212 */ /* 0x000fc800078e3cff */
[----:B------:R-:W-:-:S03]  /*43a0*/  ISETP.GE.AND P3, PT, R26, RZ, PT ;  /* 0x000000ff1a00720c */ /* 0x000fc60003f66270 */
        /* <DEDUP_REMOVED lines=19> */
.L_x_19067:
[----:B------:R-:W-:Y:S05]  /*44e0*/  BSYNC B0 ;  /* 0x0000000000007941 */ /* 0x000fea0003800000 */
.L_x_19066:
[----:B------:R-:W-:Y:S01]  /*44f0*/  BSSY B6, `(.L_x_19068) ;  /* 0x0000117000067945 */ /* 0x000fe20003800000 */
        /* <DEDUP_REMOVED lines=20> */
.L_x_19073:
[----:B------:R0:W-:Y:S01]  /*4640*/  STG.E.U8 [R8.64], R0 ;  /* 0x0000000008007986 */ /* 0x0001e2000c101124 */
[----:B------:R-:W-:Y:S01]  /*4650*/  IMAD.MOV.U32 R2, RZ, RZ, R22 ;  /* 0x000000ffff027224 */ /* 0x000fe200078e0016 */
[----:B------:R-:W-:Y:S05]  /*4660*/  BRA `(.L_x_19069) ;  /* 0x00000ff000007947 */ /* 0x000fea0003800000 */
.L_x_19072:
        /* <DEDUP_REMOVED lines=13> */
.L_x_19076:
[----:B------:R-:W-:Y:S01]  /*4740*/  LOP3.LUT R0, R0, 0xffff, RZ, 0xc0, !PT ;  /* 0x0000ffff00007812 */ /* 0x000fe200078ec0ff */
[----:B------:R-:W-:-:S03]  /*4750*/  IMAD.MOV.U32 R2, RZ, RZ, R22 ;  /* 0x000000ffff027224 */ /* 0x000fc600078e0016 */
[----:B------:R-:W-:-:S05]  /*4760*/  PRMT R3, R0, 0x8880, RZ ;  /* 0x0000888000037816 */ /* 0x000fca00000000ff */
[----:B------:R0:W-:Y:S01]  /*4770*/  STG.E [R8.64], R3 ;  /* 0x0000000308007986 */ /* 0x0001e2000c101924 */
[----:B------:R-:W-:Y:S05]  /*4780*/  BRA `(.L_x_19069) ;  /* 0x00000ed000007947 */ /* 0x000fea0003800000 */
.L_x_19075:
[----:B------:R-:W-:Y:S01]  /*4790*/  PRMT R3, R0, 0x8880, RZ ;  /* 0x0000888000037816 */ /* 0x000fe200000000ff */
[----:B------:R-:W-:-:S03]  /*47a0*/  IMAD.MOV.U32 R2, RZ, RZ, R22 ;  /* 0x000000ffff027224 */ /* 0x000fc600078e0016 */
[----:B------:R-:W-:-:S05]  /*47b0*/  PRMT R3, R3, 0x7710, RZ ;  /* 0x0000771003037816 */ /* 0x000fca00000000ff */
[----:B------:R0:W-:Y:S01]  /*47c0*/  STG.E.U16 [R8.64], R3 ;  /* 0x0000000308007986 */ /* 0x0001e2000c101524 */
[----:B------:R-:W-:Y:S05]  /*47d0*/  BRA `(.L_x_19069) ;  /* 0x00000e8000007947 */ /* 0x000fea0003800000 */
.L_x_19071:
        /* <DEDUP_REMOVED lines=10> */
.L_x_19078:
[----:B------:R-:W0:Y:S02]  /*4880*/  I2F.S8 R2, R0 ;  /* 0x0000000000027306 */ /* 0x000e240000001400 */
[----:B0-----:R-:W-:-:S04]  /*4890*/  F2FP.PACK_AB R2, RZ, R2 ;  /* 0x00000002ff02723e */ /* 0x001fc800000000ff */
[----:B------:R-:W-:Y:S01]  /*48a0*/  PRMT R4, R2, 0x7610, R4 ;  /* 0x0000761002047816 */ /* 0x000fe20000000004 */
[----:B------:R-:W-:-:S04]  /*48b0*/  IMAD.MOV.U32 R2, RZ, RZ, R22 ;  /* 0x000000ffff027224 */ /* 0x000fc800078e0016 */
[----:B------:R0:W-:Y:S01]  /*48c0*/  STG.E.U16 [R8.64], R4 ;  /* 0x0000000408007986 */ /* 0x0001e2000c101524 */
[----:B------:R-:W-:Y:S05]  /*48d0*/  BRA `(.L_x_19069) ;  /* 0x00000d8000007947 */ /* 0x000fea0003800000 */
.L_x_19077:
        /* <DEDUP_REMOVED lines=11> */
.L_x_19080:
[----:B------:R-:W0:Y:S01]  /*4990*/  I2F.S8 R0, R0 ;  /* 0x0000000000007306 */ /* 0x000e220000001400 */
[----:B------:R-:W-:Y:S01]  /*49a0*/  IMAD.MOV.U32 R2, RZ, RZ, R22 ;  /* 0x000000ffff027224 */ /* 0x000fe200078e0016 */
[----:B0-----:R-:W-:-:S04]  /*49b0*/  F2FP.PACK_AB R3, RZ, R0 ;  /* 0x00000000ff03723e */ /* 0x001fc800000000ff */
[----:B------:R-:W-:-:S05]  /*49c0*/  PRMT R3, R3, 0x5410, RZ ;  /* 0x0000541003037816 */ /* 0x000fca00000000ff */
[----:B------:R0:W-:Y:S01]  /*49d0*/  STG.E [R8.64], R3 ;  /* 0x0000000308007986 */ /* 0x0001e2000c101924 */
[----:B------:R-:W-:Y:S05]  /*49e0*/  BRA `(.L_x_19069) ;  /* 0x00000c7000007947 */ /* 0x000fea0003800000 */
.L_x_19079:
[----:B------:R-:W-:Y:S01]  /*49f0*/  PRMT R4, R0, 0x8880, RZ ;  /* 0x0000888000047816 */ /* 0x000fe200000000ff */
[----:B------:R-:W-:-:S03]  /*4a00*/  IMAD.MOV.U32 R2, RZ, RZ, R22 ;  /* 0x000000ffff027224 */ /* 0x000fc600078e0016 */
[----:B------:R-:W-:-:S06]  /*4a10*/  PRMT R4, R4, 0x7710, RZ ;  /* 0x0000771004047816 */ /* 0x000fcc00000000ff */
[----:B------:R-:W0:Y:S02]  /*4a20*/  I2F.F64.S16 R4, R4 ;  /* 0x0000000400047312 */ /* 0x000e240000101c00 */
[----:B0-----:R0:W-:Y:S01]  /*4a30*/  STG.E.64 [R8.64], R4 ;  /* 0x0000000408007986 */ /* 0x0011e2000c101b24 */
[----:B------:R-:W-:Y:S05]  /*4a40*/  BRA `(.L_x_19069) ;  /* 0x00000c1000007947 */ /* 0x000fea0003800000 */
.L_x_19070:
        /* <DEDUP_REMOVED lines=13> */
.L_x_19083:
[----:B------:R-:W-:Y:S01]  /*4b20*/  PRMT R4, R0, 0x8880, RZ ;  /* 0x0000888000047816 */ /* 0x000fe200000000ff */
[----:B------:R-:W-:Y:S01]  /*4b30*/  CS2R R6, SRZ ;  /* 0x0000000000067805 */ /* 0x000fe2000001ff00 */
[----:B------:R-:W-:Y:S02]  /*4b40*/  IMAD.MOV.U32 R2, RZ, RZ, R22 ;  /* 0x000000ffff027224 */ /* 0x000fe400078e0016 */
[----:B------:R-:W-:-:S06]  /*4b50*/  PRMT R4, R4, 0x7710, RZ ;  /* 0x0000771004047816 */ /* 0x000fcc00000000ff */
[----:B------:R-:W0:Y:S02]  /*4b60*/  I2F.F64.S16 R4, R4 ;  /* 0x0000000400047312 */ /* 0x000e240000101c00 */
[----:B0-----:R0:W-:Y:S01]  /*4b70*/  STG.E.128 [R8.64], R4 ;  /* 0x0000000408007986 */ /* 0x0011e2000c101d24 */
[----:B------:R-:W-:Y:S05]  /*4b80*/  BRA `(.L_x_19069) ;  /* 0x00000ad000007947 */ /* 0x000fea0003800000 */
.L_x_19082:
        /* <DEDUP_REMOVED lines=21> */
.L_x_19087:
[----:B------:R-:W-:Y:S05]  /*4ce0*/  BSYNC B0 ;  /* 0x0000000000007941 */ /* 0x000fea0003800000 */
.L_x_19086:
[----:B------:R-:W-:Y:S01]  /*4cf0*/  LOP3.LUT R3, R2, R3, RZ, 0xfc, !PT ;  /* 0x0000000302037212 */ /* 0x000fe200078efcff */
[----:B------:R-:W-:-:S04]  /*4d00*/  IMAD.MOV.U32 R2, RZ, RZ, R22 ;  /* 0x000000ffff027224 */ /* 0x000fc800078e0016 */
[----:B------:R0:W-:Y:S01]  /*4d10*/  STG.E.U8 [R8.64], R3 ;  /* 0x0000000308007986 */ /* 0x0001e2000c101124 */
[----:B------:R-:W-:Y:S05]  /*4d20*/  BRA `(.L_x_19069) ;  /* 0x0000093000007947 */ /* 0x000fea0003800000 */
.L_x_19085:
        /* <DEDUP_REMOVED lines=13> */
.L_x_19089:
[----:B------:R-:W-:Y:S01]  /*4e00*/  IMAD.MOV.U32 R0, RZ, RZ, 0x7f ;  /* 0x0000007fff007424 */ /* 0x000fe200078e00ff */
[----:B------:R-:W-:-:S04]  /*4e10*/  ISETP.GT.U32.AND P0, PT, R2, 0x7f800000, PT ;  /* 0x7f8000000200780c */ /* 0x000fc80003f04070 */
[----:B------:R-:W-:-:S04]  /*4e20*/  SEL R0, R0, 0x7c, P0 ;  /* 0x0000007c00007807 */ /* 0x000fc80000000000 */
.L_x_19090:
[----:B------:R-:W-:Y:S05]  /*4e30*/  BSYNC B0 ;  /* 0x0000000000007941 */ /* 0x000fea0003800000 */
.L_x_19088:
[----:B------:R-:W-:-:S04]  /*4e40*/  LOP3.LUT R2, R3, 0x80000000, RZ, 0xc0, !PT ;  /* 0x8000000003027812 */ /* 0x000fc800078ec0ff */
[----:B------:R-:W-:Y:S01]  /*4e50*/  SHF.R.U32.HI R3, RZ, 0x18, R2 ;  /* 0x00000018ff037819 */ /* 0x000fe20000011602 */
[----:B------:R-:W-:-:S03]  /*4e60*/  IMAD.MOV.U32 R2, RZ, RZ, R22 ;  /* 0x000000ffff027224 */ /* 0x000fc600078e0016 */
[----:B------:R-:W-:-:S05]  /*4e70*/  LOP3.LUT R3, R0, R3, RZ, 0xfc, !PT ;  /* 0x0000000300037212 */ /* 0x000fca00078efcff */
[----:B------:R0:W-:Y:S01]  /*4e80*/  STG.E.U8 [R8.64], R3 ;  /* 0x0000000308007986 */ /* 0x0001e2000c101124 */
[----:B------:R-:W-:Y:S05]  /*4e90*/  BRA `(.L_x_19069) ;  /* 0x000007c000007947 */ /* 0x000fea0003800000 */
.L_x_19084:
[----:B------:R-:W0:Y:S02]  /*4ea0*/  I2F.S8 R2, R0 ;  /* 0x0000000000027306 */ /* 0x000e240000001400 */
[----:B0-----:R-:W-:-:S04]  /*4eb0*/  F2FP.BF16.PACK_AB R2, RZ, R2 ;  /* 0x00000002ff02723e */ /* 0x001fc800000010ff */
[----:B------:R-:W-:Y:S01]  /*4ec0*/  PRMT R4, R2, 0x7610, R4 ;  /* 0x0000761002047816 */ /* 0x000fe20000000004 */
[----:B------:R-:W-:-:S04]  /*4ed0*/  IMAD.MOV.U32 R2, RZ, RZ, R22 ;  /* 0x000000ffff027224 */ /* 0x000fc800078e0016 */
[----:B------:R0:W-:Y:S01]  /*4ee0*/  STG.E.U16 [R8.64], R4 ;  /* 0x0000000408007986 */ /* 0x0001e2000c101524 */
[----:B------:R-:W-:Y:S05]  /*4ef0*/  BRA `(.L_x_19069) ;  /* 0x0000076000007947 */ /* 0x000fea0003800000 */
.L_x_19081:
        /* <DEDUP_REMOVED lines=13> */
.L_x_19093:
        /* <DEDUP_REMOVED lines=17> */
.L_x_19096:
[----:B------:R-:W-:-:S04]  /*50e0*/  LOP3.LUT R2, R3, 0x80000000, RZ, 0xc0, !PT ;  /* 0x8000000003027812 */ /* 0x000fc800078ec0ff */
[----:B------:R-:W-:-:S04]  /*50f0*/  SHF.R.U32.HI R3, RZ, 0x18, R2 ;  /* 0x00000018ff037819 */ /* 0x000fc80000011602 */
[----:B------:R-:W-:-:S04]  /*5100*/  LOP3.LUT R0, R0, R3, RZ, 0xfc, !PT ;  /* 0x0000000300007212 */ /* 0x000fc800078efcff */
[----:B------:R-:W-:Y:S02]  /*5110*/  PRMT R4, R0, 0x7610, R4 ;  /* 0x0000761000047816 */ /* 0x000fe40000000004 */
.L_x_19095:
[----:B------:R-:W-:Y:S05]  /*5120*/  BSYNC B0 ;  /* 0x0000000000007941 */ /* 0x000fea0003800000 */
.L_x_19094:
[----:B------:R0:W-:Y:S01]  /*5130*/  STG.E.U8 [R8.64], R4 ;  /* 0x0000000408007986 */ /* 0x0001e2000c101124 */
[----:B------:R-:W-:Y:S01]  /*5140*/  IMAD.MOV.U32 R2, RZ, RZ, R22 ;  /* 0x000000ffff027224 */ /* 0x000fe200078e0016 */
[----:B------:R-:W-:Y:S05]  /*5150*/  BRA `(.L_x_19069) ;  /* 0x0000050000007947 */ /* 0x000fea0003800000 */
.L_x_19092:
        /* <DEDUP_REMOVED lines=17> */
.L_x_19099:
[----:B------:R-:W-:-:S04]  /*5270*/  LOP3.LUT R2, R3, 0x80000000, RZ, 0xc0, !PT ;  /* 0x8000000003027812 */ /* 0x000fc800078ec0ff */
[----:B------:R-:W-:-:S04]  /*5280*/  SHF.R.U32.HI R3, RZ, 0x18, R2 ;  /* 0x00000018ff037819 */ /* 0x000fc80000011602 */
[----:B------:R-:W-:-:S04]  /*5290*/  LOP3.LUT R0, R0, R3, RZ, 0xfc, !PT ;  /* 0x0000000300007212 */ /* 0x000fc800078efcff */
[----:B------:R-:W-:Y:S02]  /*52a0*/  PRMT R4, R0, 0x7610, R4 ;  /* 0x0000761000047816 */ /* 0x000fe40000000004 */
.L_x_19098:
[----:B------:R-:W-:Y:S05]  /*52b0*/  BSYNC B0 ;  /* 0x0000000000007941 */ /* 0x000fea0003800000 */
.L_x_19097:
[----:B------:R0:W-:Y:S01]  /*52c0*/  STG.E.U8 [R8.64], R4 ;  /* 0x0000000408007986 */ /* 0x0001e2000c101124 */
[----:B------:R-:W-:Y:S01]  /*52d0*/  IMAD.MOV.U32 R2, RZ, RZ, R22 ;  /* 0x000000ffff027224 */ /* 0x000fe200078e0016 */
[----:B------:R-:W-:Y:S05]  /*52e0*/  BRA `(.L_x_19069) ;  /* 0x0000037000007947 */ /* 0x000fea0003800000 */
.L_x_19091:
        /* <DEDUP_REMOVED lines=14> */
[----:B------:R-:W-:Y:S02]  /*53d0*/  @P2 LOP3.LUT R2, R2, 0x1, RZ, 0xc0, !PT ;  /* 0x0000000102022812 */ /* 0x000fe400078ec0ff */
[----:B------:R-:W-:Y:S02]  /*53e0*/  @P2 IADD3 R0, R4, 0x1, RZ ;  /* 0x0000000104002810 */ /* 0x000fe40007ffe0ff */
[----:B------:R-:W-:Y:S01]  /*53f0*/  @P2 ISETP.EQ.U32.AND P1, PT, R2, 0x1, P1 ;  /* 0x000000010200280c */ /* 0x000fe20000f22070 */
[----:B------:R-:W-:-:S03]  /*5400*/  IMAD.MOV.U32 R2, RZ, RZ, R22 ;  /* 0x000000ffff027224 */ /* 0x000fc600078e0016 */
[----:B------:R-:W-:-:S13]  /*5410*/  @P2 PLOP3.LUT P0, PT, P1, PT, PT, 0x80, 0x0 ;  /* 0x000000000000281c */ /* 0x000fda0000f0f070 */
[----:B------:R-:W-:-:S04]  /*5420*/  @!P0 IMAD.MOV R0, RZ, RZ, R4 ;  /* 0x000000ffff008224 */ /* 0x000fc800078e0204 */
[----:B------:R-:W-:-:S05]  /*5430*/  @P2 IMAD.MOV.U32 R3, RZ, RZ, R0 ;  /* 0x000000ffff032224 */ /* 0x000fca00078e0000 */
[----:B------:R0:W-:Y:S01]  /*5440*/  STG.E.U8 [R8.64], R3 ;  /* 0x0000000308007986 */ /* 0x0001e2000c101124 */
[----:B------:R-:W-:Y:S05]  /*5450*/  BRA `(.L_x_19069) ;  /* 0x0000020000007947 */ /* 0x000fea0003800000 */
.L_x_19074:
        /* <DEDUP_REMOVED lines=21> */
.L_x_19101:
[----:B------:R-:W-:Y:S01]  /*55b0*/  LOP3.LUT R0, R0, 0xffff, RZ, 0xc0, !PT ;  /* 0x0000ffff00007812 */ /* 0x000fe200078ec0ff */
[----:B------:R-:W-:-:S03]  /*55c0*/  IMAD.MOV.U32 R2, RZ, RZ, R22 ;  /* 0x000000ffff027224 */ /* 0x000fc600078e0016 */
[----:B------:R-:W-:-:S05]  /*55d0*/  PRMT R0, R0, 0x8880, RZ ;  /* 0x0000888000007816 */ /* 0x000fca00000000ff */
[----:B------:R-:W-:-:S05]  /*55e0*/  IMAD.MOV.U32 R4, RZ, RZ, R0 ;  /* 0x000000ffff047224 */ /* 0x000fca00078e0000 */
[----:B------:R-:W-:-:S05]  /*55f0*/  SHF.R.S32.HI R5, RZ, 0x1f, R4 ;  /* 0x0000001fff057819 */ /* 0x000fca0000011404 */
[----:B------:R0:W-:Y:S01]  /*5600*/  STG.E.64 [R8.64], R4 ;  /* 0x0000000408007986 */ /* 0x0001e2000c101b24 */
[----:B------:R-:W-:Y:S05]  /*5610*/  BRA `(.L_x_19069) ;  /* 0x0000004000007947 */ /* 0x000fea0003800000 */
.L_x_19100:
[----:B------:R-:W-:Y:S01]  /*5620*/  LOP3.LUT R0, R0, 0xffff, RZ, 0xc0, !PT ;  /* 0x0000ffff00007812 */ /* 0x000fe200078ec0ff */
[----:B------:R-:W-:-:S03]  /*5630*/  IMAD.MOV.U32 R2, RZ, RZ, R22 ;  /* 0x000000ffff027224 */ /* 0x000fc600078e0016 */
[----:B------:R-:W-:-:S05]  /*5640*/  PRMT R3, R0, 0x8880, RZ ;  /* 0x0000888000037816 */ /* 0x000fca00000000ff */
[----:B------:R0:W-:Y:S02]  /*5650*/  STG.E [R8.64], R3 ;  /* 0x0000000308007986 */ /* 0x0001e4000c101924 */
.L_x_19069:
[----:B------:R-:W-:Y:S05]  /*5660*/  BSYNC B6 ;  /* 0x0000000000067941 */ /* 0x000fea0003800000 */
.L_x_19068:
        /* <DEDUP_REMOVED lines=21> */
.L_x_19107:
[----:B-1---5:R0:W-:Y:S01]  /*57c0*/  STG.E.U8 [R8.64], R19 ;  /* 0x0000001308007986 */ /* 0x0221e2000c101124 */
[----:B------:R-:W-:Y:S05]  /*57d0*/  BRA `(.L_x_19109) ;  /* 0x00000e9000007947 */ /* 0x000fea0003800000 */
.L_x_19106:
        /* <DEDUP_REMOVED lines=12> */
.L_x_19111:
[----:B-1---5:R-:W-:-:S04]  /*58a0*/  LOP3.LUT R19, R19, 0xffff, RZ, 0xc0, !PT ;  /* 0x0000ffff13137812 */ /* 0x022fc800078ec0ff */
[----:B------:R-:W-:-:S05]  /*58b0*/  PRMT R3, R19, 0x8880, RZ ;  /* 0x0000888013037816 */ /* 0x000fca00000000ff */
[----:B------:R0:W-:Y:S01]  /*58c0*/  STG.E [R8.64], R3 ;  /* 0x0000000308007986 */ /* 0x0001e2000c101924 */
[----:B------:R-:W-:Y:S05]  /*58d0*/  BRA `(.L_x_19109) ;  /* 0x00000d9000007947 */ /* 0x000fea0003800000 */
.L_x_19110:
[----:B-1---5:R-:W-:-:S04]  /*58e0*/  PRMT R3, R19, 0x8880, RZ ;  /* 0x0000888013037816 */ /* 0x022fc800000000ff */
[----:B------:R-:W-:-:S05]  /*58f0*/  PRMT R3, R3, 0x7710, RZ ;  /* 0x0000771003037816 */ /* 0x000fca00000000ff */
[----:B------:R0:W-:Y:S01]  /*5900*/  STG.E.U16 [R8.64], R3 ;  /* 0x0000000308007986 */ /* 0x0001e2000c101524 */
[----:B------:R-:W-:Y:S05]  /*5910*/  BRA `(.L_x_19109) ;  /* 0x00000d5000007947 */ /* 0x000fea0003800000 */
.L_x_19105:
        /* <DEDUP_REMOVED lines=9> */
.L_x_19113:
[----:B-1---5:R-:W0:Y:S02]  /*59b0*/  I2F.S8 R0, R19 ;  /* 0x0000001300007306 */ /* 0x022e240000001400 */
[----:B0-----:R-:W-:-:S05]  /*59c0*/  F2FP.PACK_AB R0, RZ, R0 ;  /* 0x00000000ff00723e */ /* 0x001fca00000000ff */
[----:B------:R0:W-:Y:S01]  /*59d0*/  STG.E.U16 [R8.64], R0 ;  /* 0x0000000008007986 */ /* 0x0001e2000c101524 */
[----:B------:R-:W-:Y:S05]  /*59e0*/  BRA `(.L_x_19109) ;  /* 0x00000c8000007947 */ /* 0x000fea0003800000 */
.L_x_19112:
        /* <DEDUP_REMOVED lines=10> */
.L_x_19115:
[----:B-1---5:R-:W0:Y:S02]  /*5a90*/  I2F.S8 R19, R19 ;  /* 0x0000001300137306 */ /* 0x022e240000001400 */
[----:B0-----:R-:W-:-:S04]  /*5aa0*/  F2FP.PACK_AB R3, RZ, R19 ;  /* 0x00000013ff03723e */ /* 0x001fc800000000ff */
[----:B------:R-:W-:-:S05]  /*5ab0*/  PRMT R3, R3, 0x5410, RZ ;  /* 0x0000541003037816 */ /* 0x000fca00000000ff */
[----:B------:R0:W-:Y:S01]  /*5ac0*/  STG.E [R8.64], R3 ;  /* 0x0000000308007986 */ /* 0x0001e2000c101924 */
[----:B------:R-:W-:Y:S05]  /*5ad0*/  BRA `(.L_x_19109) ;  /* 0x00000b9000007947 */ /* 0x000fea0003800000 */
.L_x_19114:
[----:B-1---5:R-:W-:-:S04]  /*5ae0*/  PRMT R4, R19, 0x8880, RZ ;  /* 0x0000888013047816 */ /* 0x022fc800000000ff */
[----:B------:R-:W-:-:S06]  /*5af0*/  PRMT R4, R4, 0x7710, RZ ;  /* 0x0000771004047816 */ /* 0x000fcc00000000ff */
[----:B------:R-:W0:Y:S02]  /*5b00*/  I2F.F64.S16 R4, R4 ;  /* 0x0000000400047312 */ /* 0x000e240000101c00 */
[----:B0-----:R0:W-:Y:S01]  /*5b10*/  STG.E.64 [R8.64], R4 ;  /* 0x0000000408007986 */ /* 0x0011e2000c101b24 */
[----:B------:R-:W-:Y:S05]  /*5b20*/  BRA `(.L_x_19109) ;  /* 0x00000b4000007947 */ /* 0x000fea0003800000 */
.L_x_19104:
        /* <DEDUP_REMOVED lines=12> */
.L_x_19118:
[----:B-1---5:R-:W-:Y:S01]  /*5bf0*/  PRMT R4, R19, 0x8880, RZ ;  /* 0x0000888013047816 */ /* 0x022fe200000000ff */
[----:B------:R-:W-:-:S03]  /*5c00*/  CS2R R6, SRZ ;  /* 0x0000000000067805 */ /* 0x000fc6000001ff00 */
[----:B------:R-:W-:-:S06]  /*5c10*/  PRMT R4, R4, 0x7710, RZ ;  /* 0x0000771004047816 */ /* 0x000fcc00000000ff */
[----:B------:R-:W0:Y:S02]  /*5c20*/  I2F.F64.S16 R4, R4 ;  /* 0x0000000400047312 */ /* 0x000e240000101c00 */
[----:B0-----:R0:W-:Y:S01]  /*5c30*/  STG.E.128 [R8.64], R4 ;  /* 0x0000000408007986 */ /* 0x0011e2000c101d24 */
[----:B------:R-:W-:Y:S05]  /*5c40*/  BRA `(.L_x_19109) ;  /* 0x00000a2000007947 */ /* 0x000fea0003800000 */
.L_x_19117:
        /* <DEDUP_REMOVED lines=21> */
.L_x_19122:
[----:B------:R-:W-:Y:S05]  /*5da0*/  BSYNC B0 ;  /* 0x0000000000007941 */ /* 0x000fea0003800000 */
.L_x_19121:
[----:B------:R-:W-:-:S05]  /*5db0*/  LOP3.LUT R5, R0, R5, RZ, 0xfc, !PT ;  /* 0x0000000500057212 */ /* 0x000fca00078efcff */
[----:B------:R0:W-:Y:S01]  /*5dc0*/  STG.E.U8 [R8.64], R5 ;  /* 0x0000000508007986 */ /* 0x0001e2000c101124 */
[----:B------:R-:W-:Y:S05]  /*5dd0*/  BRA `(.L_x_19109) ;  /* 0x0000089000007947 */ /* 0x000fea0003800000 */
.L_x_19120:
        /* <DEDUP_REMOVED lines=13> */
.L_x_19124:
[----:B------:R-:W-:Y:S01]  /*5eb0*/  IMAD.MOV.U32 R0, RZ, RZ, 0x7f ;  /* 0x0000007fff007424 */ /* 0x000fe200078e00ff */
[----:B------:R-:W-:-:S04]  /*5ec0*/  ISETP.GT.U32.AND P0, PT, R3, 0x7f800000, PT ;  /* 0x7f8000000300780c */ /* 0x000fc80003f04070 */
[----:B------:R-:W-:-:S04]  /*5ed0*/  SEL R0, R0, 0x7c, P0 ;  /* 0x0000007c00007807 */ /* 0x000fc80000000000 */
.L_x_19125:
[----:B------:R-:W-:Y:S05]  /*5ee0*/  BSYNC B0 ;  /* 0x0000000000007941 */ /* 0x000fea0003800000 */
.L_x_19123:
[----:B------:R-:W-:-:S04]  /*5ef0*/  LOP3.LUT R3, R19, 0x80000000, RZ, 0xc0, !PT ;  /* 0x8000000013037812 */ /* 0x000fc800078ec0ff */
[----:B------:R-:W-:-:S04]  /*5f00*/  SHF.R.U32.HI R3, RZ, 0x18, R3 ;  /* 0x00000018ff037819 */ /* 0x000fc80000011603 */
[----:B------:R-:W-:-:S05]  /*5f10*/  LOP3.LUT R3, R0, R3, RZ, 0xfc, !PT ;  /* 0x0000000300037212 */ /* 0x000fca00078efcff */
[----:B------:R0:W-:Y:S01]  /*5f20*/  STG.E.U8 [R8.64], R3 ;  /* 0x0000000308007986 */ /* 0x0001e2000c101124 */
[----:B------:R-:W-:Y:S05]  /*5f30*/  BRA `(.L_x_19109) ;  /* 0x0000073000007947 */ /* 0x000fea0003800000 */
.L_x_19119:
[----:B-1---5:R-:W0:Y:S02]  /*5f40*/  I2F.S8 R0, R19 ;  /* 0x0000001300007306 */ /* 0x022e240000001400 */
[----:B0-----:R-:W-:-:S05]  /*5f50*/  F2FP.BF16.PACK_AB R0, RZ, R0 ;  /* 0x00000000ff00723e */ /* 0x001fca00000010ff */
[----:B------:R0:W-:Y:S01]  /*5f60*/  STG.E.U16 [R8.64], R0 ;  /* 0x0000000008007986 */ /* 0x0001e2000c101524 */
[----:B------:R-:W-:Y:S05]  /*5f70*/  BRA `(.L_x_19109) ;  /* 0x000006f000007947 */ /* 0x000fea0003800000 */
.L_x_19116:
        /* <DEDUP_REMOVED lines=12> */
.L_x_19128:
        /* <DEDUP_REMOVED lines=17> */
.L_x_19131:
[----:B------:R-:W-:-:S04]  /*6150*/  LOP3.LUT R3, R19, 0x80000000, RZ, 0xc0, !PT ;  /* 0x8000000013037812 */ /* 0x000fc800078ec0ff */
[----:B------:R-:W-:-:S04]  /*6160*/  SHF.R.U32.HI R3, RZ, 0x18, R3 ;  /* 0x00000018ff037819 */ /* 0x000fc80000011603 */
[----:B------:R-:W-:-:S04]  /*6170*/  LOP3.LUT R0, R0, R3, RZ, 0xfc, !PT ;  /* 0x0000000300007212 */ /* 0x000fc800078efcff */
[----:B------:R-:W-:Y:S02]  /*6180*/  PRMT R4, R0, 0x7610, R4 ;  /* 0x0000761000047816 */ /* 0x000fe40000000004 */
.L_x_19130:
[----:B------:R-:W-:Y:S05]  /*6190*/  BSYNC B0 ;  /* 0x0000000000007941 */ /* 0x000fea0003800000 */
.L_x_19129:
[----:B------:R0:W-:Y:S01]  /*61a0*/  STG.E.U8 [R8.64], R4 ;  /* 0x0000000408007986 */ /* 0x0001e2000c101124 */
[----:B------:R-:W-:Y:S05]  /*61b0*/  BRA `(.L_x_19109) ;  /* 0x000004b000007947 */ /* 0x000fea0003800000 */
.L_x_19127:
        /* <DEDUP_REMOVED lines=17> */
.L_x_19134:
[----:B------:R-:W-:-:S04]  /*62d0*/  LOP3.LUT R3, R19, 0x80000000, RZ, 0xc0, !PT ;  /* 0x8000000013037812 */ /* 0x000fc800078ec0ff */
[----:B------:R-:W-:-:S04]  /*62e0*/  SHF.R.U32.HI R3, RZ, 0x18, R3 ;  /* 0x00000018ff037819 */ /* 0x000fc80000011603 */
[----:B------:R-:W-:-:S04]  /*62f0*/  LOP3.LUT R0, R0, R3, RZ, 0xfc, !PT ;  /* 0x0000000300007212 */ /* 0x000fc800078efcff */
[----:B------:R-:W-:Y:S02]  /*6300*/  PRMT R4, R0, 0x7610, R4 ;  /* 0x0000761000047816 */ /* 0x000fe40000000004 */
.L_x_19133:
[----:B------:R-:W-:Y:S05]  /*6310*/  BSYNC B0 ;  /* 0x0000000000007941 */ /* 0x000fea0003800000 */
.L_x_19132:
[----:B------:R0:W-:Y:S01]  /*6320*/  STG.E.U8 [R8.64], R4 ;  /* 0x0000000408007986 */ /* 0x0001e2000c101124 */
[----:B------:R-:W-:Y:S05]  /*6330*/  BRA `(.L_x_19109) ;  /* 0x0000033000007947 */ /* 0x000fea0003800000 */
.L_x_19126:
        /* <DEDUP_REMOVED lines=22> */
.L_x_19108:
        /* <DEDUP_REMOVED lines=18> */
[----:B0-23--:R-:W-:Y:S05]  /*65c0*/  CALL.ABS.NOINC R14 ;  /* 0x000000000e007343 */ /* 0x00dfea0003c00000 */
[----:B------:R-:W-:Y:S05]  /*65d0*/  BRA `(.L_x_19109) ;  /* 0x0000009000007947 */ /* 0x000fea0003800000 */
.L_x_19136:
[----:B-1---5:R-:W-:-:S04]  /*65e0*/  LOP3.LUT R19, R19, 0xffff, RZ, 0xc0, !PT ;  /* 0x0000ffff13137812 */ /* 0x022fc800078ec0ff */
[----:B------:R-:W-:-:S05]  /*65f0*/  PRMT R19, R19, 0x8880, RZ ;  /* 0x0000888013137816 */ /* 0x000fca00000000ff */
[----:B------:R-:W-:-:S05]  /*6600*/  IMAD.MOV.U32 R4, RZ, RZ, R19 ;  /* 0x000000ffff047224 */ /* 0x000fca00078e0013 */
[----:B------:R-:W-:-:S05]  /*6610*/  SHF.R.S32.HI R5, RZ, 0x1f, R4 ;  /* 0x0000001fff057819 */ /* 0x000fca0000011404 */
[----:B------:R0:W-:Y:S01]  /*6620*/  STG.E.64 [R8.64], R4 ;  /* 0x0000000408007986 */ /* 0x0001e2000c101b24 */
[----:B------:R-:W-:Y:S05]  /*6630*/  BRA `(.L_x_19109) ;  /* 0x0000003000007947 */ /* 0x000fea0003800000 */
.L_x_19135:
[----:B-1---5:R-:W-:-:S04]  /*6640*/  LOP3.LUT R19, R19, 0xffff, RZ, 0xc0, !PT ;  /* 0x0000ffff13137812 */ /* 0x022fc800078ec0ff */
[----:B------:R-:W-:-:S05]  /*6650*/  PRMT R3, R19, 0x8880, RZ ;  /* 0x0000888013037816 */ /* 0x000fca00000000ff */
[----:B------:R0:W-:Y:S02]  /*6660*/  STG.E [R8.64], R3 ;  /* 0x0000000308007986 */ /* 0x0001e4000c101924 */
.L_x_19109:
        /* <DEDUP_REMOVED lines=21> */
.L_x_19140:
[----:B--2---:R0:W-:Y:S01]  /*67c0*/  STG.E.U8 [R8.64], R23 ;  /* 0x0000001708007986 */ /* 0x0041e2000c101124 */
[----:B------:R-:W-:Y:S05]  /*67d0*/  BRA `(.L_x_19142) ;  /* 0x00000e9000007947 */ /* 0x000fea0003800000 */
.L_x_19139:
        /* <DEDUP_REMOVED lines=12> */
.L_x_19144:
[----:B--2---:R-:W-:-:S04]  /*68a0*/  LOP3.LUT R23, R23, 0xffff, RZ, 0xc0, !PT ;  /* 0x0000ffff17177812 */ /* 0x004fc800078ec0ff */
[----:B------:R-:W-:-:S05]  /*68b0*/  PRMT R3, R23, 0x8880, RZ ;  /* 0x0000888017037816 */ /* 0x000fca00000000ff */
[----:B------:R0:W-:Y:S01]  /*68c0*/  STG.E [R8.64], R3 ;  /* 0x0000000308007986 */ /* 0x0001e2000c101924 */
[----:B------:R-:W-:Y:S05]  /*68d0*/  BRA `(.L_x_19142) ;  /* 0x00000d9000007947 */ /* 0x000fea0003800000 */
.L_x_19143:
[----:B--2---:R-:W-:-:S04]  /*68e0*/  PRMT R3, R23, 0x8880, RZ ;  /* 0x0000888017037816 */ /* 0x004fc800000000ff */
[----:B------:R-:W-:-:S05]  /*68f0*/  PRMT R3, R3, 0x7710, RZ ;  /* 0x0000771003037816 */ /* 0x000fca00000000ff */
[----:B------:R0:W-:Y:S01]  /*6900*/  STG.E.U16 [R8.64], R3 ;  /* 0x0000000308007986 */ /* 0x0001e2000c101524 */
[----:B------:R-:W-:Y:S05]  /*6910*/  BRA `(.L_x_19142) ;  /* 0x00000d5000007947 */ /* 0x000fea0003800000 */
.L_x_19138:
        /* <DEDUP_REMOVED lines=9> */
.L_x_19146:
[----:B--2---:R-:W0:Y:S02]  /*69b0*/  I2F.S8 R0, R23 ;  /* 0x0000001700007306 */ /* 0x004e240000001400 */
[----:B0-----:R-:W-:-:S05]  /*69c0*/  F2FP.PACK_AB R0, RZ, R0 ;  /* 0x00000000ff00723e */ /* 0x001fca00000000ff */
[----:B------:R0:W-:Y:S01]  /*69d0*/  STG.E.U16 [R8.64], R0 ;  /* 0x0000000008007986 */ /* 0x0001e2000c101524 */
[----:B------:R-:W-:Y:S05]  /*69e0*/  BRA `(.L_x_19142) ;  /* 0x00000c8000007947 */ /* 0x000fea0003800000 */
.L_x_19145:
        /* <DEDUP_REMOVED lines=10> */
.L_x_19148:
[----:B--2---:R-:W0:Y:S02]  /*6a90*/  I2F.S8 R23, R23 ;  /* 0x0000001700177306 */ /* 0x004e240000001400 */
[----:B0-----:R-:W-:-:S04]  /*6aa0*/  F2FP.PACK_AB R3, RZ, R23 ;  /* 0x00000017ff03723e */ /* 0x001fc800000000ff */
[----:B------:R-:W-:-:S05]  /*6ab0*/  PRMT R3, R3, 0x5410, RZ ;  /* 0x0000541003037816 */ /* 0x000fca00000000ff */
[----:B------:R0:W-:Y:S01]  /*6ac0*/  STG.E [R8.64], R3 ;  /* 0x0000000308007986 */ /* 0x0001e2000c101924 */
[----:B------:R-:W-:Y:S05]  /*6ad0*/  BRA `(.L_x_19142) ;  /* 0x00000b9000007947 */ /* 0x000fea0003800000 */
.L_x_19147:
[----:B--2---:R-:W-:-:S04]  /*6ae0*/  PRMT R4, R23, 0x8880, RZ ;  /* 0x0000888017047816 */ /* 0x004fc800000000ff */
[----:B------:R-:W-:-:S06]  /*6af0*/  PRMT R4, R4, 0x7710, RZ ;  /* 0x0000771004047816 */ /* 0x000fcc00000000ff */
[----:B------:R-:W0:Y:S02]  /*6b00*/  I2F.F64.S16 R4, R4 ;  /* 0x0000000400047312 */ /* 0x000e240000101c00 */
[----:B0-----:R0:W-:Y:S01]  /*6b10*/  STG.E.64 [R8.64], R4 ;  /* 0x0000000408007986 */ /* 0x0011e2000c101b24 */
[----:B------:R-:W-:Y:S05]  /*6b20*/  BRA `(.L_x_19142) ;  /* 0x00000b4000007947 */ /* 0x000fea0003800000 */
.L_x_19137:
        /* <DEDUP_REMOVED lines=12> */
.L_x_19151:
[----:B--2---:R-:W-:Y:S01]  /*6bf0*/  PRMT R4, R23, 0x8880, RZ ;  /* 0x0000888017047816 */ /* 0x004fe200000000ff */
[----:B------:R-:W-:-:S03]  /*6c00*/  CS2R R6, SRZ ;  /* 0x0000000000067805 */ /* 0x000fc6000001ff00 */
[----:B------:R-:W-:-:S06]  /*6c10*/  PRMT R4, R4, 0x7710, RZ ;  /* 0x0000771004047816 */ /* 0x000fcc00000000ff */
[----:B------:R-:W0:Y:S02]  /*6c20*/  I2F.F64.S16 R4, R4 ;  /* 0x0000000400047312 */ /* 0x000e240000101c00 */
[----:B0-----:R0:W-:Y:S01]  /*6c30*/  STG.E.128 [R8.64], R4 ;  /* 0x0000000408007986 */ /* 0x0011e2000c101d24 */
[----:B------:R-:W-:Y:S05]  /*6c40*/  BRA `(.L_x_19142) ;  /* 0x00000a2000007947 */ /* 0x000fea0003800000 */
.L_x_19150:
        /* <DEDUP_REMOVED lines=21> */
.L_x_19155:
[----:B------:R-:W-:Y:S05]  /*6da0*/  BSYNC B0 ;  /* 0x0000000000007941 */ /* 0x000fea0003800000 */
.L_x_19154:
[----:B------:R-:W-:-:S05]  /*6db0*/  LOP3.LUT R5, R0, R5, RZ, 0xfc, !PT ;  /* 0x0000000500057212 */ /* 0x000fca00078efcff */
[----:B------:R0:W-:Y:S01]  /*6dc0*/  STG.E.U8 [R8.64], R5 ;  /* 0x0000000508007986 */ /* 0x0001e2000c101124 */
[----:B------:R-:W-:Y:S05]  /*6dd0*/  BRA `(.L_x_19142) ;  /* 0x0000089000007947 */ /* 0x000fea0003800000 */
.L_x_19153:
        /* <DEDUP_REMOVED lines=13> */
.L_x_19157:
[----:B------:R-:W-:Y:S01]  /*6eb0*/  IMAD.MOV.U32 R0, RZ, RZ, 0x7f ;  /* 0x0000007fff007424 */ /* 0x000fe200078e00ff */
[----:B------:R-:W-:-:S04]  /*6ec0*/  ISETP.GT.U32.AND P0, PT, R3, 0x7f800000, PT ;  /* 0x7f8000000300780c */ /* 0x000fc80003f04070 */
[----:B------:R-:W-:-:S04]  /*6ed0*/  SEL R0, R0, 0x7c, P0 ;  /* 0x0000007c00007807 */ /* 0x000fc80000000000 */
.L_x_19158:
[----:B------:R-:W-:Y:S05]  /*6ee0*/  BSYNC B0 ;  /* 0x0000000000007941 */ /* 0x000fea0003800000 */
.L_x_19156:
[----:B------:R-:W-:-:S04]  /*6ef0*/  LOP3.LUT R3, R23, 0x80000000, RZ, 0xc0, !PT ;  /* 0x8000000017037812 */ /* 0x000fc800078ec0ff */
[----:B------:R-:W-:-:S04]  /*6f00*/  SHF.R.U32.HI R3, RZ, 0x18, R3 ;  /* 0x00000018ff037819 */ /* 0x000fc80000011603 */
[----:B------:R-:W-:-:S05]  /*6f10*/  LOP3.LUT R3, R0, R3, RZ, 0xfc, !PT ;  /* 0x0000000300037212 */ /* 0x000fca00078efcff */
[----:B------:R0:W-:Y:S01]  /*6f20*/  STG.E.U8 [R8.64], R3 ;  /* 0x0000000308007986 */ /* 0x0001e2000c101124 */
[----:B------:R-:W-:Y:S05]  /*6f30*/  BRA `(.L_x_19142) ;  /* 0x0000073000007947 */ /* 0x000fea0003800000 */
.L_x_19152:
[----:B--2---:R-:W0:Y:S02]  /*6f40*/  I2F.S8 R0, R23 ;  /* 0x0000001700007306 */ /* 0x004e240000001400 */
[----:B0-----:R-:W-:-:S05]  /*6f50*/  F2FP.BF16.PACK_AB R0, RZ, R0 ;  /* 0x00000000ff00723e */ /* 0x001fca00000010ff */
[----:B------:R0:W-:Y:S01]  /*6f60*/  STG.E.U16 [R8.64], R0 ;  /* 0x0000000008007986 */ /* 0x0001e2000c101524 */
[----:B------:R-:W-:Y:S05]  /*6f70*/  BRA `(.L_x_19142) ;  /* 0x000006f000007947 */ /* 0x000fea0003800000 */
.L_x_19149:
        /* <DEDUP_REMOVED lines=12> */
.L_x_19161:
        /* <DEDUP_REMOVED lines=17> */
.L_x_19164:
[----:B------:R-:W-:-:S04]  /*7150*/  LOP3.LUT R3, R23, 0x80000000, RZ, 0xc0, !PT ;  /* 0x8000000017037812 */ /* 0x000fc800078ec0ff */
[----:B------:R-:W-:-:S04]  /*7160*/  SHF.R.U32.HI R3, RZ, 0x18, R3 ;  /* 0x00000018ff037819 */ /* 0x000fc80000011603 */
[----:B------:R-:W-:-:S04]  /*7170*/  LOP3.LUT R0, R0, R3, RZ, 0xfc, !PT ;  /* 0x0000000300007212 */ /* 0x000fc800078efcff */
[----:B------:R-:W-:Y:S02]  /*7180*/  PRMT R4, R0, 0x7610, R4 ;  /* 0x0000761000047816 */ /* 0x000fe40000000004 */
.L_x_19163:
[----:B------:R-:W-:Y:S05]  /*7190*/  BSYNC B0 ;  /* 0x0000000000007941 */ /* 0x000fea0003800000 */
.L_x_19162:
[----:B------:R0:W-:Y:S01]  /*71a0*/  STG.E.U8 [R8.64], R4 ;  /* 0x0000000408007986 */ /* 0x0001e2000c101124 */
[----:B------:R-:W-:Y:S05]  /*71b0*/  BRA `(.L_x_19142) ;  /* 0x000004b000007947 */ /* 0x000fea0003800000 */
.L_x_19160:
        /* <DEDUP_REMOVED lines=17> */
.L_x_19167:
[----:B------:R-:W-:-:S04]  /*72d0*/  LOP3.LUT R3, R23, 0x80000000, RZ, 0xc0, !PT ;  /* 0x8000000017037812 */ /* 0x000fc800078ec0ff */
[----:B------:R-:W-:-:S04]  /*72e0*/  SHF.R.U32.HI R3, RZ, 0x18, R3 ;  /* 0x00000018ff037819 */ /* 0x000fc80000011603 */
[----:B------:R-:W-:-:S04]  /*72f0*/  LOP3.LUT R0, R0, R3, RZ, 0xfc, !PT ;  /* 0x0000000300007212 */ /* 0x000fc800078efcff */
[----:B------:R-:W-:Y:S02]  /*7300*/  PRMT R4, R0, 0x7610, R4 ;  /* 0x0000761000047816 */ /* 0x000fe40000000004 */
.L_x_19166:
[----:B------:R-:W-:Y:S05]  /*7310*/  BSYNC B0 ;  /* 0x0000000000007941 */ /* 0x000fea0003800000 */
.L_x_19165:
[----:B------:R0:W-:Y:S01]  /*7320*/  STG.E.U8 [R8.64], R4 ;  /* 0x0000000408007986 */ /* 0x0001e2000c101124 */
[----:B------:R-:W-:Y:S05]  /*7330*/  BRA `(.L_x_19142) ;  /* 0x0000033000007947 */ /* 0x000fea0003800000 */
.L_x_19159:
        /* <DEDUP_REMOVED lines=22> */
.L_x_19141:
        /* <DEDUP_REMOVED lines=20> */
.L_x_19169:
[----:B--2---:R-:W-:-:S04]  /*75e0*/  LOP3.LUT R23, R23, 0xffff, RZ, 0xc0, !PT ;  /* 0x0000ffff17177812 */ /* 0x004fc800078ec0ff */
[----:B------:R-:W-:-:S05]  /*75f0*/  PRMT R23, R23, 0x8880, RZ ;  /* 0x0000888017177816 */ /* 0x000fca00000000ff */
[----:B------:R-:W-:-:S05]  /*7600*/  IMAD.MOV.U32 R4, RZ, RZ, R23 ;  /* 0x000000ffff047224 */ /* 0x000fca00078e0017 */
[----:B------:R-:W-:-:S05]  /*7610*/  SHF.R.S32.HI R5, RZ, 0x1f, R4 ;  /* 0x0000001fff057819 */ /* 0x000fca0000011404 */
[----:B------:R0:W-:Y:S01]  /*7620*/  STG.E.64 [R8.64], R4 ;  /* 0x0000000408007986 */ /* 0x0001e2000c101b24 */
[----:B------:R-:W-:Y:S05]  /*7630*/  BRA `(.L_x_19142) ;  /* 0x0000003000007947 */ /* 0x000fea0003800000 */
.L_x_19168:
[----:B--2---:R-:W-:-:S04]  /*7640*/  LOP3.LUT R23, R23, 0xffff, RZ, 0xc0, !PT ;  /* 0x0000ffff17177812 */ /* 0x004fc800078ec0ff */
[----:B------:R-:W-:-:S05]  /*7650*/  PRMT R3, R23, 0x8880, RZ ;  /* 0x0000888017037816 */ /* 0x000fca00000000ff */
[----:B------:R0:W-:Y:S02]  /*7660*/  STG.E [R8.64], R3 ;  /* 0x0000000308007986 */ /* 0x0001e4000c101924 */
.L_x_19142:
[----:B------:R-:W-:Y:S02]  /*7670*/  IADD3 R2, R2, 0x80, RZ ;  /* 0x0000008002027810 */ /* 0x000fe40007ffe0ff */
.L_x_19103:
[----:B------:R-:W-:Y:S05]  /*7680*/  BSYNC B6 ;  /* 0x0000000000067941 */ /* 0x000fea0003800000 */
.L_x_19102:
        /* <DEDUP_REMOVED lines=19> */
.L_x_19173:
[----:B-----5:R-:W-:Y:S01]  /*77c0*/  STG.E.U8 [R2.64], R24 ;  /* 0x0000001802007986 */ /* 0x020fe2000c101124 */
[----:B------:R-:W-:Y:S05]  /*77d0*/  EXIT ;  /* 0x000000000000794d */ /* 0x000fea0003800000 */
.L_x_19172:
        /* <DEDUP_REMOVED lines=12> */
.L_x_19176:
[----:B-----5:R-:W-:-:S04]  /*78a0*/  LOP3.LUT R24, R24, 0xffff, RZ, 0xc0, !PT ;  /* 0x0000ffff18187812 */ /* 0x020fc800078ec0ff */
[----:B------:R-:W-:-:S05]  /*78b0*/  PRMT R5, R24, 0x8880, RZ ;  /* 0x0000888018057816 */ /* 0x000fca00000000ff */
[----:B------:R-:W-:Y:S01]  /*78c0*/  STG.E [R2.64], R5 ;  /* 0x0000000502007986 */ /* 0x000fe2000c101924 */
[----:B------:R-:W-:Y:S05]  /*78d0*/  EXIT ;  /* 0x000000000000794d */ /* 0x000fea0003800000 */
.L_x_19175:
[----:B-----5:R-:W-:-:S04]  /*78e0*/  PRMT R5, R24, 0x8880, RZ ;  /* 0x0000888018057816 */ /* 0x020fc800000000ff */
[----:B------:R-:W-:-:S05]  /*78f0*/  PRMT R5, R5, 0x7710, RZ ;  /* 0x0000771005057816 */ /* 0x000fca00000000ff */
[----:B------:R-:W-:Y:S01]  /*7900*/  STG.E.U16 [R2.64], R5 ;  /* 0x0000000502007986 */ /* 0x000fe2000c101524 */
[----:B------:R-:W-:Y:S05]  /*7910*/  EXIT ;  /* 0x000000000000794d */ /* 0x000fea0003800000 */
.L_x_19171:
        /* <DEDUP_REMOVED lines=9> */
.L_x_19178:
[----:B-----5:R-:W0:Y:S02]  /*79b0*/  I2F.S8 R0, R24 ;  /* 0x0000001800007306 */ /* 0x020e240000001400 */
[----:B0-----:R-:W-:-:S05]  /*79c0*/  F2FP.PACK_AB R0, RZ, R0 ;  /* 0x00000000ff00723e */ /* 0x001fca00000000ff */
[----:B------:R-:W-:Y:S01]  /*79d0*/  STG.E.U16 [R2.64], R0 ;  /* 0x0000000002007986 */ /* 0x000fe2000c101524 */
[----:B------:R-:W-:Y:S05]  /*79e0*/  EXIT ;  /* 0x000000000000794d */ /* 0x000fea0003800000 */
.L_x_19177:
        /* <DEDUP_REMOVED lines=10> */
.L_x_19180:
[----:B-----5:R-:W0:Y:S02]  /*7a90*/  I2F.S8 R24, R24 ;  /* 0x0000001800187306 */ /* 0x020e240000001400 */
[----:B0-----:R-:W-:-:S04]  /*7aa0*/  F2FP.PACK_AB R5, RZ, R24 ;  /* 0x00000018ff05723e */ /* 0x001fc800000000ff */
[----:B------:R-:W-:-:S05]  /*7ab0*/  PRMT R5, R5, 0x5410, RZ ;  /* 0x0000541005057816 */ /* 0x000fca00000000ff */
[----:B------:R-:W-:Y:S01]  /*7ac0*/  STG.E [R2.64], R5 ;  /* 0x0000000502007986 */ /* 0x000fe2000c101924 */
[----:B------:R-:W-:Y:S05]  /*7ad0*/  EXIT ;  /* 0x000000000000794d */ /* 0x000fea0003800000 */
.L_x_19179:
[----:B-----5:R-:W-:-:S04]  /*7ae0*/  PRMT R4, R24, 0x8880, RZ ;  /* 0x0000888018047816 */ /* 0x020fc800000000ff */
[----:B------:R-:W-:-:S06]  /*7af0*/  PRMT R4, R4, 0x7710, RZ ;  /* 0x0000771004047816 */ /* 0x000fcc00000000ff */
[----:B------:R-:W0:Y:S02]  /*7b00*/  I2F.F64.S16 R4, R4 ;  /* 0x0000000400047312 */ /* 0x000e240000101c00 */
[----:B0-----:R-:W-:Y:S01]  /*7b10*/  STG.E.64 [R2.64], R4 ;  /* 0x0000000402007986 */ /* 0x001fe2000c101b24 */
[----:B------:R-:W-:Y:S05]  /*7b20*/  EXIT ;  /* 0x000000000000794d */ /* 0x000fea0003800000 */
.L_x_19170:
        /* <DEDUP_REMOVED lines=12> */
.L_x_19183:
[----:B-----5:R-:W-:Y:S01]  /*7bf0*/  PRMT R4, R24, 0x8880, RZ ;  /* 0x0000888018047816 */ /* 0x020fe200000000ff */
[----:B------:R-:W-:-:S03]  /*7c00*/  CS2R R6, SRZ ;  /* 0x0000000000067805 */ /* 0x000fc6000001ff00 */
[----:B------:R-:W-:-:S06]  /*7c10*/  PRMT R4, R4, 0x7710, RZ ;  /* 0x0000771004047816 */ /* 0x000fcc00000000ff */
[----:B------:R-:W0:Y:S02]  /*7c20*/  I2F.F64.S16 R4, R4 ;  /* 0x0000000400047312 */ /* 0x000e240000101c00 */
[----:B0-----:R-:W-:Y:S01]  /*7c30*/  STG.E.128 [R2.64], R4 ;  /* 0x0000000402007986 */ /* 0x001fe2000c101d24 */
[----:B------:R-:W-:Y:S05]  /*7c40*/  EXIT ;  /* 0x000000000000794d */ /* 0x000fea0003800000 */
.L_x_19182:
        /* <DEDUP_REMOVED lines=21> */
.L_x_19187:
[----:B------:R-:W-:Y:S05]  /*7da0*/  BSYNC B0 ;  /* 0x0000000000007941 */ /* 0x000fea0003800000 */
.L_x_19186:
[----:B------:R-:W-:-:S05]  /*7db0*/  LOP3.LUT R5, R0, R5, RZ, 0xfc, !PT ;  /* 0x0000000500057212 */ /* 0x000fca00078efcff */
[----:B------:R-:W-:Y:S01]  /*7dc0*/  STG.E.U8 [R2.64], R5 ;  /* 0x0000000502007986 */ /* 0x000fe2000c101124 */
[----:B------:R-:W-:Y:S05]  /*7dd0*/  EXIT ;  /* 0x000000000000794d */ /* 0x000fea0003800000 */
.L_x_19185:
        /* <DEDUP_REMOVED lines=13> */
.L_x_19189:
[----:B------:R-:W-:Y:S01]  /*7eb0*/  IMAD.MOV.U32 R0, RZ, RZ, 0x7f ;  /* 0x0000007fff007424 */ /* 0x000fe200078e00ff */
[----:B------:R-:W-:-:S04]  /*7ec0*/  ISETP.GT.U32.AND P0, PT, R4, 0x7f800000, PT ;  /* 0x7f8000000400780c */ /* 0x000fc80003f04070 */
[----:B------:R-:W-:-:S04]  /*7ed0*/  SEL R0, R0, 0x7c, P0 ;  /* 0x0000007c00007807 */ /* 0x000fc80000000000 */
.L_x_19190:
[----:B------:R-:W-:Y:S05]  /*7ee0*/  BSYNC B0 ;  /* 0x0000000000007941 */ /* 0x000fea0003800000 */
.L_x_19188:
[----:B------:R-:W-:-:S04]  /*7ef0*/  LOP3.LUT R4, R5, 0x80000000, RZ, 0xc0, !PT ;  /* 0x8000000005047812 */ /* 0x000fc800078ec0ff */
[----:B------:R-:W-:-:S04]  /*7f00*/  SHF.R.U32.HI R5, RZ, 0x18, R4 ;  /* 0x00000018ff057819 */ /* 0x000fc80000011604 */
[----:B------:R-:W-:-:S05]  /*7f10*/  LOP3.LUT R5, R0, R5, RZ, 0xfc, !PT ;  /* 0x0000000500057212 */ /* 0x000fca00078efcff */
[----:B------:R-:W-:Y:S01]  /*7f20*/  STG.E.U8 [R2.64], R5 ;  /* 0x0000000502007986 */ /* 0x000fe2000c101124 */
[----:B------:R-:W-:Y:S05]  /*7f30*/  EXIT ;  /* 0x000000000000794d */ /* 0x000fea0003800000 */
.L_x_19184:
[----:B-----5:R-:W0:Y:S02]  /*7f40*/  I2F.S8 R0, R24 ;  /* 0x0000001800007306 */ /* 0x020e240000001400 */
[----:B0-----:R-:W-:-:S05]  /*7f50*/  F2FP.BF16.PACK_AB R0, RZ, R0 ;  /* 0x00000000ff00723e */ /* 0x001fca00000010ff */
[----:B------:R-:W-:Y:S01]  /*7f60*/  STG.E.U16 [R2.64], R0 ;  /* 0x0000000002007986 */ /* 0x000fe2000c101524 */
[----:B------:R-:W-:Y:S05]  /*7f70*/  EXIT ;  /* 0x000000000000794d */ /* 0x000fea0003800000 */
.L_x_19181:
        /* <DEDUP_REMOVED lines=12> */
.L_x_19193:
        /* <DEDUP_REMOVED lines=17> */
.L_x_19196:
[----:B------:R-:W-:-:S04]  /*8150*/  LOP3.LUT R0, R7, 0x80000000, RZ, 0xc0, !PT ;  /* 0x8000000007007812 */ /* 0x000fc800078ec0ff */
[----:B------:R-:W-:-:S04]  /*8160*/  SHF.R.U32.HI R5, RZ, 0x18, R0 ;  /* 0x00000018ff057819 */ /* 0x000fc80000011600 */
[----:B------:R-:W-:-:S04]  /*8170*/  LOP3.LUT R4, R4, R5, RZ, 0xfc, !PT ;  /* 0x0000000504047212 */ /* 0x000fc800078efcff */
[----:B------:R-:W-:Y:S02]  /*8180*/  PRMT R0, R4, 0x7610, R0 ;  /* 0x0000761004007816 */ /* 0x000fe40000000000 */
.L_x_19195:
[----:B------:R-:W-:Y:S05]  /*8190*/  BSYNC B0 ;  /* 0x0000000000007941 */ /* 0x000fea0003800000 */
.L_x_19194:
[----:B------:R-:W-:Y:S01]  /*81a0*/  STG.E.U8 [R2.64], R0 ;  /* 0x0000000002007986 */ /* 0x000fe2000c101124 */
[----:B------:R-:W-:Y:S05]  /*81b0*/  EXIT ;  /* 0x000000000000794d */ /* 0x000fea0003800000 */
.L_x_19192:
        /* <DEDUP_REMOVED lines=17> */
.L_x_19199:
[----:B------:R-:W-:-:S04]  /*82d0*/  LOP3.LUT R0, R7, 0x80000000, RZ, 0xc0, !PT ;  /* 0x8000000007007812 */ /* 0x000fc800078ec0ff */
[----:B------:R-:W-:-:S04]  /*82e0*/  SHF.R.U32.HI R5, RZ, 0x18, R0 ;  /* 0x00000018ff057819 */ /* 0x000fc80000011600 */
[----:B------:R-:W-:-:S04]  /*82f0*/  LOP3.LUT R4, R4, R5, RZ, 0xfc, !PT ;  /* 0x0000000504047212 */ /* 0x000fc800078efcff */
[----:B------:R-:W-:Y:S02]  /*8300*/  PRMT R0, R4, 0x7610, R0 ;  /* 0x0000761004007816 */ /* 0x000fe40000000000 */
.L_x_19198:
[----:B------:R-:W-:Y:S05]  /*8310*/  BSYNC B0 ;  /* 0x0000000000007941 */ /* 0x000fea0003800000 */
.L_x_19197:
[----:B------:R-:W-:Y:S01]  /*8320*/  STG.E.U8 [R2.64], R0 ;  /* 0x0000000002007986 */ /* 0x000fe2000c101124 */
[----:B------:R-:W-:Y:S05]  /*8330*/  EXIT ;  /* 0x000000000000794d */ /* 0x000fea0003800000 */
.L_x_19191:
        /* <DEDUP_REMOVED lines=22> */
.L_x_19174:
        /* <DEDUP_REMOVED lines=20> */
.L_x_19201:
[----:B-----5:R-:W-:-:S04]  /*85e0*/  LOP3.LUT R24, R24, 0xffff, RZ, 0xc0, !PT ;  /* 0x0000ffff18187812 */ /* 0x020fc800078ec0ff */
[----:B------:R-:W-:-:S05]  /*85f0*/  PRMT R24, R24, 0x8880, RZ ;  /* 0x0000888018187816 */ /* 0x000fca00000000ff */
[----:B------:R-:W-:-:S05]  /*8600*/  IMAD.MOV.U32 R4, RZ, RZ, R24 ;  /* 0x000000ffff047224 */ /* 0x000fca00078e0018 */
[----:B------:R-:W-:-:S05]  /*8610*/  SHF.R.S32.HI R5, RZ, 0x1f, R4 ;  /* 0x0000001fff057819 */ /* 0x000fca0000011404 */
[----:B------:R-:W-:Y:S01]  /*8620*/  STG.E.64 [R2.64], R4 ;  /* 0x0000000402007986 */ /* 0x000fe2000c101b24 */
[----:B------:R-:W-:Y:S05]  /*8630*/  EXIT ;  /* 0x000000000000794d */ /* 0x000fea0003800000 */
.L_x_19200:
[----:B-----5:R-:W-:-:S04]  /*8640*/  LOP3.LUT R24, R24, 0xffff, RZ, 0xc0, !PT ;  /* 0x0000ffff18187812 */ /* 0x020fc800078ec0ff */
[----:B------:R-:W-:-:S05]  /*8650*/  PRMT R5, R24, 0x8880, RZ ;  /* 0x0000888018057816 */ /* 0x000fca00000000ff */
[----:B------:R-:W-:Y:S01]  /*8660*/  STG.E [R2.64], R5 ;  /* 0x0000000502007986 */ /* 0x000fe2000c101924 */
[----:B------:R-:W-:Y:S05]  /*8670*/  EXIT ;  /* 0x000000000000794d */ /* 0x000fea0003800000 */
.L_x_19202:
        /* <DEDUP_REMOVED lines=16> */
.L_x_21625:


//--------------------- .text._ZN2at6native18elementwise_kernelILi128ELi4EZNS0_22gpu_kernel_impl_nocastINS0_13AUnaryFunctorIaaaZZZNS0_15binary_internal21div_trunc_kernel_cudaERNS_18TensorIteratorBaseEENKUlvE_clEvENKUlvE0_clEvEUlaaE_EEEEvS6_RKT_EUliE_EEviT1_ --------------------------
	.section	.text._ZN2at6native18elementwise_kernelILi128ELi4EZNS0_22gpu_kernel_impl_nocastINS0_13AUnaryFunctorIaaaZZZNS0_15binary_internal21div_trunc_kernel_cudaERNS_18TensorIteratorBaseEENKUlvE_clEvENKUlvE0_clEvEUlaaE_EEEEvS6_RKT_EUliE_EEviT1_,"ax",@progbits
	.sectioninfo	@"SHI_REGISTERS=16"
	.align	128
        .global         _ZN2at6native18elementwise_kernelILi128ELi4EZNS0_22gpu_kernel_impl_nocastINS0_13AUnaryFunctorIaaaZZZNS0_15binary_internal21div_trunc_kernel_cudaERNS_18TensorIteratorBaseEENKUlvE_clEvENKUlvE0_clEvEUlaaE_EEEEvS6_RKT_EUliE_EEviT1_
        .type           _ZN2at6native18elementwise_kernelILi128ELi4EZNS0_22gpu_kernel_impl_nocastINS0_13AUnaryFunctorIaaaZZZNS0_15binary_internal21div_trunc_kernel_cudaERNS_18TensorIteratorBaseEENKUlvE_clEvENKUlvE0_clEvEUlaaE_EEEEvS6_RKT_EUliE_EEviT1_,@function
        .size           _ZN2at6native18elementwise_kernelILi128ELi4EZNS0_22gpu_kernel_impl_nocastINS0_13AUnaryFunctorIaaaZZZNS0_15binary_internal21div_trunc_kernel_cudaERNS_18TensorIteratorBaseEENKUlvE_clEvENKUlvE0_clEvEUlaaE_EEEEvS6_RKT_EUliE_EEviT1_,(.L_x_21626 - _ZN2at6native18elementwise_kernelILi128ELi4EZNS0_22gpu_kernel_impl_nocastINS0_13AUnaryFunctorIaaaZZZNS0_15binary_internal21div_trunc_kernel_cudaERNS_18TensorIteratorBaseEENKUlvE_clEvENKUlvE0_clEvEUlaaE_EEEEvS6_RKT_EUliE_EEviT1_)
        .other          _ZN2at6native18elementwise_kernelILi128ELi4EZNS0_22gpu_kernel_impl_nocastINS0_13AUnaryFunctorIaaaZZZNS0_15binary_internal21div_trunc_kernel_cudaERNS_18TensorIteratorBaseEENKUlvE_clEvENKUlvE0_clEvEUlaaE_EEEEvS6_RKT_EUliE_EEviT1_,@"STO_CUDA_ENTRY STV_DEFAULT"
_ZN2at6native18elementwise_kernelILi128ELi4EZNS0_22gpu_kernel_impl_nocastINS0_13AUnaryFunctorIaaaZZZNS0_15binary_internal21div_trunc_kernel_cudaERNS_18TensorIteratorBaseEENKUlvE_clEvENKUlvE0_clEvEUlaaE_EEEEvS6_RKT_EUliE_EEviT1_:
.text._ZN2at6native18elementwise_kernelILi128ELi4EZNS0_22gpu_kernel_impl_nocastINS0_13AUnaryFunctorIaaaZZZNS0_15binary_internal21div_trunc_kernel_cudaERNS_18TensorIteratorBaseEENKUlvE_clEvENKUlvE0_clEvEUlaaE_EEEEvS6_RKT_EUliE_EEviT1_:
        /* <DEDUP_REMOVED lines=10> */
[----:B------:R-:W-:Y:S01]  /*00a0*/  HFMA2.MMA R4, -RZ, RZ, 0, 0 ;  /* 0x00000000ff047435 */ /* 0x000fe200000001ff */
[----:B------:R-:W-:-:S11]  /*00b0*/  MOV R3, RZ ;  /* 0x000000ff00037202 */ /* 0x000fd60000000f00 */
        /* <DEDUP_REMOVED lines=225> */
.L_x_19205:
[----:B------:R-:W-:-:S04]  /*0ed0*/  IADD3 R4, P0, R4, c[0x0][0x368], RZ ;  /* 0x0000da0004047a10 */ /* 0x000fc80007f1e0ff */
[----:B------:R-:W-:-:S05]  /*0ee0*/  IADD3.X R5, RZ, c[0x0][0x36c], RZ, P0, !PT ;  /* 0x0000db00ff057a10 */ /* 0x000fca00007fe4ff */
[----:B------:R0:W2:Y:S01]  /*0ef0*/  LDG.E.S8 R13, [R4.64] ;  /* 0x00000004040d7981 */ /* 0x0000a2000c1e1300 */
[----:B------:R-:W-:Y:S02]  /*0f00*/  PRMT R8, R0, 0x8880, RZ ;  /* 0x0000888000087816 */ /* 0x000fe400000000ff */
[----:B------:R-:W-:Y:S02]  /*0f10*/  IADD3 R2, R2, 0x80, RZ ;  /* 0x0000008002027810 */ /* 0x000fe40007ffe0ff */
[----:B0-----:R-:W-:Y:S02]  /*0f20*/  IABS R4, R8 ;  /* 0x0000000800047213 */ /* 0x001fe40000000000 */
[-C--:B--2---:R-:W-:Y:S02]  /*0f30*/  IABS R11, R13.reuse ;  /* 0x0000000d000b7213 */ /* 0x084fe40000000000 */
[----:B------:R-:W-:Y:S02]  /*0f40*/  LOP3.LUT R8, R8, R13, RZ, 0x3c, !PT ;  /* 0x0000000d08087212 */ /* 0x000fe400078e3cff */
[----:B------:R-:W0:Y:S02]  /*0f50*/  I2F.RP R9, R11 ;  /* 0x0000000b00097306 */ /* 0x000e240000209400 */
[----:B------:R-:W-:-:S06]  /*0f60*/  ISETP.GE.AND P1, PT, R8, RZ, PT ;  /* 0x000000ff0800720c */ /* 0x000fcc0003f26270 */
[----:B0-----:R-:W0:Y:S02]  /*0f70*/  MUFU.RCP R9, R9 ;  /* 0x0000000900097308 */ /* 0x001e240000001000 */
[----:B0-----:R-:W-:-:S06]  /*0f80*/  IADD3 R6, R9, 0xffffffe, RZ ;  /* 0x0ffffffe09067810 */ /* 0x001fcc0007ffe0ff */
[----:B------:R0:W1:Y:S02]  /*0f90*/  F2I.FTZ.U32.TRUNC.NTZ R7, R6 ;  /* 0x0000000600077305 */ /* 0x000064000021f000 */
[----:B0-----:R-:W-:Y:S01]  /*0fa0*/  IMAD.MOV.U32 R6, RZ, RZ, RZ ;  /* 0x000000ffff067224 */ /* 0x001fe200078e00ff */
[----:B-1----:R-:W-:-:S05]  /*0fb0*/  IADD3 R10, RZ, -R7, RZ ;  /* 0x80000007ff0a7210 */ /* 0x002fca0007ffe0ff */
[----:B------:R-:W-:Y:S01]  /*0fc0*/  IMAD R5, R10, R11, RZ ;  /* 0x0000000b0a057224 */ /* 0x000fe200078e02ff */
[----:B------:R-:W-:-:S03]  /*0fd0*/  IABS R10, R13 ;  /* 0x0000000d000a7213 */ /* 0x000fc60000000000 */
[----:B------:R-:W-:Y:S01]  /*0fe0*/  IMAD.HI.U32 R7, R7, R5, R6 ;  /* 0x0000000507077227 */ /* 0x000fe200078e0006 */
[----:B------:R-:W-:-:S05]  /*0ff0*/  IADD3 R5, RZ, -R10, RZ ;  /* 0x8000000aff057210 */ /* 0x000fca0007ffe0ff */
        /* <DEDUP_REMOVED lines=13> */
.L_x_19204:
[----:B-1----:R-:W-:Y:S05]  /*10d0*/  BSYNC B0 ;  /* 0x0000000000007941 */ /* 0x002fea0003800000 */
.L_x_19203:
[----:B------:R-:W-:Y:S01]  /*10e0*/  ISETP.GE.AND P0, PT, R2, c[0x0][0x160], PT ;  /* 0x0000580002007a0c */ /* 0x000fe20003f06270 */
[----:B------:R-:W-:-:S12]  /*10f0*/  BSSY B0, `(.L_x_19206) ;  /* 0x000020e000007945 */ /* 0x000fd80003800000 */
[----:B------:R-:W-:Y:S05]  /*1100*/  @P0 BRA `(.L_x_19207) ;  /* 0x000020c000000947 */ /* 0x000fea0003800000 */
[----:B------:R-:W-:Y:S01]  /*1110*/  ISETP.NE.AND P0, PT, RZ, c[0x0][0x168], PT ;  /* 0x00005a00ff007a0c */ /* 0x000fe20003f05270 */
[----:B0-----:R-:W-:Y:S01]  /*1120*/  IMAD.MOV.U32 R4, RZ, RZ, RZ ;  /* 0x000000ffff047224 */ /* 0x001fe200078e00ff */
[----:B------:R-:W-:-:S11]  /*1130*/  MOV R3, RZ ;  /* 0x000000ff00037202 */ /* 0x000fd60000000f00 */
[----:B------:R-:W-:Y:S05]  /*1140*/  @!P0 BRA `(.L_x_19208) ;  /* 0x00000e0000008947 */ /* 0x000fea0003800000 */
[----:B------:R-:W-:Y:S01]  /*1150*/  HFMA2.MMA R4, -RZ, RZ, 0, 0 ;  /* 0x00000000ff047435 */ /* 0x000fe200000001ff */
[----:B------:R-:W-:-:S09]  /*1160*/  MOV R5, R2 ;  /* 0x0000000200057202 */ /* 0x000fd20000000f00 */
        /* <DEDUP_REMOVED lines=222> */
.L_x_19208:
[----:B------:R-:W-:-:S04]  /*1f50*/  IADD3 R4, P0, R4, c[0x0][0x368], RZ ;  /* 0x0000da0004047a10 */ /* 0x000fc80007f1e0ff */
[----:B------:R-:W-:-:S05]  /*1f60*/  IADD3.X R5, RZ, c[0x0][0x36c], RZ, P0, !PT ;  /* 0x0000db00ff057a10 */ /* 0x000fca00007fe4ff */
[----:B------:R0:W2:Y:S01]  /*1f70*/  LDG.E.S8 R10, [R4.64] ;  /* 0x00000004040a7981 */ /* 0x0000a2000c1e1300 */
[----:B------:R-:W-:Y:S02]  /*1f80*/  PRMT R11, R0, 0x8880, RZ ;  /* 0x00008880000b7816 */ /* 0x000fe400000000ff */
[----:B------:R-:W-:Y:S02]  /*1f90*/  IADD3 R2, R2, 0x80, RZ ;  /* 0x0000008002027810 */ /* 0x000fe40007ffe0ff */
[----:B0-----:R-:W-:Y:S02]  /*1fa0*/  IABS R4, R11 ;  /* 0x0000000b00047213 */ /* 0x001fe40000000000 */
[-C--:B--2---:R-:W-:Y:S02]  /*1fb0*/  IABS R9, R10.reuse ;  /* 0x0000000a00097213 */ /* 0x084fe40000000000 */
[----:B------:R-:W-:Y:S02]  /*1fc0*/  IABS R13, R10 ;  /* 0x0000000a000d7213 */ /* 0x000fe40000000000 */
[----:B------:R-:W0:Y:S08]  /*1fd0*/  I2F.RP R8, R9 ;  /* 0x0000000900087306 */ /* 0x000e300000209400 */
[----:B0-----:R-:W0:Y:S02]  /*1fe0*/  MUFU.RCP R8, R8 ;  /* 0x0000000800087308 */ /* 0x001e240000001000 */
[----:B0-----:R-:W-:-:S06]  /*1ff0*/  IADD3 R6, R8, 0xffffffe, RZ ;  /* 0x0ffffffe08067810 */ /* 0x001fcc0007ffe0ff */
[----:B------:R0:W1:Y:S02]  /*2000*/  F2I.FTZ.U32.TRUNC.NTZ R7, R6 ;  /* 0x0000000600077305 */ /* 0x000064000021f000 */
[----:B0-----:R-:W-:Y:S01]  /*2010*/  MOV R6, RZ ;  /* 0x000000ff00067202 */ /* 0x001fe20000000f00 */
[----:B-1----:R-:W-:-:S04]  /*2020*/  IMAD.MOV R12, RZ, RZ, -R7 ;  /* 0x000000ffff0c7224 */ /* 0x002fc800078e0a07 */
[----:B------:R-:W-:Y:S01]  /*2030*/  IMAD R5, R12, R9, RZ ;  /* 0x000000090c057224 */ /* 0x000fe200078e02ff */
[----:B------:R-:W-:Y:S02]  /*2040*/  MOV R12, R4 ;  /* 0x00000004000c7202 */ /* 0x000fe40000000f00 */
[----:B------:R-:W-:Y:S01]  /*2050*/  IADD3 R4, RZ, -R13, RZ ;  /* 0x8000000dff047210 */ /* 0x000fe20007ffe0ff */
        /* <DEDUP_REMOVED lines=16> */
[----:B------:R0:W-:Y:S10]  /*2160*/  STG.E.U8 [R4.64], R7 ;  /* 0x0000000704007986 */ /* 0x0001f4000c101104 */
[----:B------:R-:W-:Y:S05]  /*2170*/  @P0 BRA `(.L_x_19207) ;  /* 0x0000105000000947 */ /* 0x000fea0003800000 */
        /* <DEDUP_REMOVED lines=228> */
.L_x_19209:
        /* <DEDUP_REMOVED lines=12> */
[----:B0-----:R-:W-:Y:S02]  /*3080*/  MOV R6, RZ ;  /* 0x000000ff00067202 */ /* 0x001fe40000000f00 */
[----:B-1----:R-:W-:-:S05]  /*3090*/  IADD3 R12, RZ, -R7, RZ ;  /* 0x80000007ff0c7210 */ /* 0x002fca0007ffe0ff */
[----:B------:R-:W-:Y:S01]  /*30a0*/  IMAD R5, R12, R9, RZ ;  /* 0x000000090c057224 */ /* 0x000fe200078e02ff */
[----:B------:R-:W-:Y:S01]  /*30b0*/  MOV R12, R4 ;  /* 0x00000004000c7202 */ /* 0x000fe20000000f00 */
[----:B------:R-:W-:Y:S02]  /*30c0*/  IMAD.MOV R4, RZ, RZ, -R13 ;  /* 0x000000ffff047224 */ /* 0x000fe400078e0a0d */
        /* <DEDUP_REMOVED lines=15> */
[----:B------:R0:W-:Y:S02]  /*31c0*/  STG.E.U8 [R4.64], R7 ;  /* 0x0000000704007986 */ /* 0x0001e4000c101104 */
.L_x_19207:
[----:B------:R-:W-:Y:S05]  /*31d0*/  BSYNC B0 ;  /* 0x0000000000007941 */ /* 0x000fea0003800000 */
.L_x_19206:
        /* <DEDUP_REMOVED lines=230> */
.L_x_19210:
[----:B------:R-:W-:-:S04]  /*4040*/  IADD3 R4, P0, R4, c[0x0][0x368], RZ ;  /* 0x0000da0004047a10 */ /* 0x000fc80007f1e0ff */
[----:B------:R-:W-:-:S05]  /*4050*/  IADD3.X R5, RZ, c[0x0][0x36c], RZ, P0, !PT ;  /* 0x0000db00ff057a10 */ /* 0x000fca00007fe4ff */
[----:B------:R-:W2:Y:S01]  /*4060*/  LDG.E.S8 R4, [R4.64] ;  /* 0x0000000404047981 */ /* 0x000ea2000c1e1300 */
[----:B------:R-:W-:-:S04]  /*4070*/  PRMT R11, R0, 0x8880, RZ ;  /* 0x00008880000b7816 */ /* 0x000fc800000000ff */
[----:B------:R-:W-:Y:S02]  /*4080*/  IABS R8, R11 ;  /* 0x0000000b00087213 */ /* 0x000fe40000000000 */
[----:B--2---:R-:W-:-:S04]  /*4090*/  IABS R9, R4 ;  /* 0x0000000400097213 */ /* 0x004fc80000000000 */
[----:B------:R-:W0:Y:S08]  /*40a0*/  I2F.RP R2, R9 ;  /* 0x0000000900027306 */ /* 0x000e300000209400 */
        /* <DEDUP_REMOVED lines=23> */
[----:B------:R-:W-:Y:S01]  /*4220*/  STG.E.U8 [R2.64], R7 ;  /* 0x0000000702007986 */ /* 0x000fe2000c101104 */
[----:B------:R-:W-:Y:S05]  /*4230*/  EXIT ;  /* 0x000000000000794d */ /* 0x000fea0003800000 */
.L_x_19211:
        /* <DEDUP_REMOVED lines=12> */
.L_x_21626:


//--------------------- .text._ZN2at6native27unrolled_elementwise_kernelINS0_13AUnaryFunctorIaaaZZZNS0_15binary_internal21div_trunc_kernel_cudaERNS_18TensorIteratorBaseEENKUlvE_clEvENKUlvE0_clEvEUlaaE_EESt5arrayIPcLm2EELi4E23TrivialOffsetCalculatorILi1EjESE_NS0_6memory15LoadWithoutCastENSF_16StoreWithoutCastEEEviT_T0_T2_T3_T4_T5_ --------------------------
	.section	.text._ZN2at6native27unrolled_elementwise_kernelINS0_13AUnaryFunctorIaaaZZZNS0_15binary_internal21div_trunc_kernel_cudaERNS_18TensorIteratorBaseEENKUlvE_clEvENKUlvE0_clEvEUlaaE_EESt5arrayIPcLm2EELi4E23TrivialOffsetCalculatorILi1EjESE_NS0_6memory15LoadWithoutCastENSF_16StoreWithoutCastEEEviT_T0_T2_T3_T4_T5_,"ax",@progbits
	.sectioninfo	@"SHI_REGISTERS=26"
	.align	128
        .global         _ZN2at6native27unrolled_elementwise_kernelINS0_13AUnaryFunctorIaaaZZZNS0_15binary_internal21div_trunc_kernel_cudaERNS_18TensorIteratorBaseEENKUlvE_clEvENKUlvE0_clEvEUlaaE_EESt5arrayIPcLm2EELi4E23TrivialOffsetCalculatorILi1EjESE_NS0_6memory15LoadWithoutCastENSF_16StoreWithoutCastEEEviT_T0_T2_T3_T4_T5_
        .type           _ZN2at6native27unrolled_elementwise_kernelINS0_13AUnaryFunctorIaaaZZZNS0_15binary_internal21div_trunc_kernel_cudaERNS_18TensorIteratorBaseEENKUlvE_clEvENKUlvE0_clEvEUlaaE_EESt5arrayIPcLm2EELi4E23TrivialOffsetCalculatorILi1EjESE_NS0_6memory15LoadWithoutCastENSF_16StoreWithoutCastEEEviT_T0_T2_T3_T4_T5_,@function
        .size           _ZN2at6native27unrolled_elementwise_kernelINS0_13AUnaryFunctorIaaaZZZNS0_15binary_internal21div_trunc_kernel_cudaERNS_18TensorIteratorBaseEENKUlvE_clEvENKUlvE0_clEvEUlaaE_EESt5arrayIPcLm2EELi4E23TrivialOffsetCalculatorILi1EjESE_NS0_6memory15LoadWithoutCastENSF_16StoreWithoutCastEEEviT_T0_T2_T3_T4_T5_,(.L_x_21627 - _ZN2at6native27unrolled_elementwise_kernelINS0_13AUnaryFunctorIaaaZZZNS0_15binary_internal21div_trunc_kernel_cudaERNS_18TensorIteratorBaseEENKUlvE_clEvENKUlvE0_clEvEUlaaE_EESt5arrayIPcLm2EELi4E23TrivialOffsetCalculatorILi1EjESE_NS0_6memory15LoadWithoutCastENSF_16StoreWithoutCastEEEviT_T0_T2_T3_T4_T5_)
        .other          _ZN2at6native27unrolled_elementwise_kernelINS0_13AUnaryFunctorIaaaZZZNS0_15binary_internal21div_trunc_kernel_cudaERNS_18TensorIteratorBaseEENKUlvE_clEvENKUlvE0_clEvEUlaaE_EESt5arrayIPcLm2EELi4E23TrivialOffsetCalculatorILi1EjESE_NS0_6memory15LoadWithoutCastENSF_16StoreWithoutCastEEEviT_T0_T2_T3_T4_T5_,@"STO_CUDA_ENTRY STV_DEFAULT"
_ZN2at6native27unrolled_elementwise_kernelINS0_13AUnaryFunctorIaaaZZZNS0_15binary_internal21div_trunc_kernel_cudaERNS_18TensorIteratorBaseEENKUlvE_clEvENKUlvE0_clEvEUlaaE_EESt5arrayIPcLm2EELi4E23TrivialOffsetCalculatorILi1EjESE_NS0_6memory15LoadWithoutCastENSF_16StoreWithoutCastEEEviT_T0_T2_T3_T4_T5_:
.text._ZN2at6native27unrolled_elementwise_kernelINS0_13AUnaryFunctorIaaaZZZNS0_15binary_internal21div_trunc_kernel_cudaERNS_18TensorIteratorBaseEENKUlvE_clEvENKUlvE0_clEvEUlaaE_EESt5arrayIPcLm2EELi4E23TrivialOffsetCalculatorILi1EjESE_NS0_6memory15LoadWithoutCastENSF_16StoreWithoutCastEEEviT_T0_T2_T3_T4_T5_:
        /* <DEDUP_REMOVED lines=17> */
[----:B------:R-:W0:Y:S04]  /*0110*/  LDC.S8 R12, c[0x0][0x165] ;  /* 0x00005940ff0c7b82 */ /* 0x000e280000000200 */
        /* <DEDUP_REMOVED lines=25> */
[----:B-1----:R-:W-:Y:S01]  /*02b0*/  @!P0 IADD3 R2, P5, R8, c[0x0][0x168], RZ ;  /* 0x00005a0008028a10 */ /* 0x002fe20007fbe0ff */
[----:B0-----:R-:W-:Y:S01]  /*02c0*/  IMAD.MOV.U32 R8, RZ, RZ, R12 ;  /* 0x000000ffff087224 */ /* 0x001fe200078e000c */
[----:B------:R-:W-:-:S02]  /*02d0*/  ISETP.GE.AND P2, PT, R15, R4, PT ;  /* 0x000000040f00720c */ /* 0x000fc40003f46270 */
[----:B------:R-:W-:Y:S01]  /*02e0*/  ISETP.GE.AND P3, PT, R9, R4, PT ;  /* 0x000000040900720c */ /* 0x000fe20003f66270 */
[----:B------:R-:W-:Y:S01]  /*02f0*/  @!P0 IMAD.X R3, RZ, RZ, c[0x0][0x16c], P5 ;  /* 0x00005b00ff038624 */ /* 0x000fe200028e06ff */
[----:B------:R-:W-:Y:S06]  /*0300*/  @P0 BRA `(.L_x_19213) ;  /* 0x0000019000000947 */ /* 0x000fec0003800000 */
[-C--:B--2--5:R-:W-:Y:S02]  /*0310*/  IABS R15, R13.reuse ;  /* 0x0000000d000f7213 */ /* 0x0a4fe40000000000 */
        /* <DEDUP_REMOVED lines=24> */
.L_x_19213:
[----:B--2---:R-:W-:Y:S05]  /*04a0*/  BSYNC B0 ;  /* 0x0000000000007941 */ /* 0x004fea0003800000 */
.L_x_19212:
        /* <DEDUP_REMOVED lines=27> */
.L_x_19215:
[----:B------:R-:W-:Y:S05]  /*0660*/  BSYNC B0 ;  /* 0x0000000000007941 */ /* 0x000fea0003800000 */
.L_x_19214:
        /* <DEDUP_REMOVED lines=26> */
.L_x_19217:
[----:B------:R-:W-:Y:S05]  /*0810*/  BSYNC B0 ;  /* 0x0000000000007941 */ /* 0x000fea0003800000 */
.L_x_19216:
        /* <DEDUP_REMOVED lines=28> */
.L_x_19219:
[----:B------:R-:W-:Y:S05]  /*09e0*/  BSYNC B0 ;  /* 0x0000000000007941 */ /* 0x000fea0003800000 */
.L_x_19218:
        /* <DEDUP_REMOVED lines=12> */
[----:B-----5:R-:W-:-:S05]  /*0ab0*/  @!P1 IMAD.X R13, RZ, RZ, c[0x0][0x16c], P2 ;  /* 0x00005b00ff0d9624 */ /* 0x020fca00010e06ff */
[----:B------:R0:W-:Y:S03]  /*0ac0*/  @!P1 STG.E.U8 [R12.64], R7 ;  /* 0x000000070c009986 */ /* 0x0001e6000c101104 */
.L_x_19221:
[----:B------:R-:W-:Y:S05]  /*0ad0*/  BSYNC B0 ;  /* 0x0000000000007941 */ /* 0x000fea0003800000 */
.L_x_19220:
[----:B------:R-:W-:-:S13]  /*0ae0*/  ISETP.GE.AND P0, PT, R9, R4, PT ;  /* 0x000000040900720c */ /* 0x000fda0003f06270 */
[----:B------:R-:W-:Y:S05]  /*0af0*/  @P0 EXIT ;  /* 0x000000000000094d */ /* 0x000fea0003800000 */
[----:B------:R-:W-:-:S05]  /*0b00*/  IMAD R0, R0, 0x200, R9 ;  /* 0x0000020000007824 */ /* 0x000fca00078e0209 */
[----:B0-----:R-:W-:-:S05]  /*0b10*/  IADD3 R2, P0, R0, c[0x0][0x168], RZ ;  /* 0x00005a0000027a10 */ /* 0x001fca0007f1e0ff */
[----:B------:R-:W-:-:S05]  /*0b20*/  IMAD.X R3, RZ, RZ, c[0x0][0x16c], P0 ;  /* 0x00005b00ff037624 */ /* 0x000fca00000e06ff */
[----:B------:R-:W-:Y:S01]  /*0b30*/  STG.E.U8 [R2.64], R15 ;  /* 0x0000000f02007986 */ /* 0x000fe2000c101104 */
[----:B------:R-:W-:Y:S05]  /*0b40*/  EXIT ;  /* 0x000000000000794d */ /* 0x000fea0003800000 */
.L_x_19222:
        /* <DEDUP_REMOVED lines=11> */
.L_x_21627:


//--------------------- .text._ZN2at6native29vectorized_elementwise_kernelILi2ENS0_13AUnaryFunctorIaaaZZZNS0_15binary_internal21div_trunc_kernel_cudaERNS_18TensorIteratorBaseEENKUlvE_clEvENKUlvE0_clEvEUlaaE_EESt5arrayIPcLm2EEEEviT0_T1_ --------------------------
	.section	.text._ZN2at6native29vectorized_elementwise_kernelILi2ENS0_13AUnaryFunctorIaaaZZZNS0_15binary_internal21div_trunc_kernel_cudaERNS_18TensorIteratorBaseEENKUlvE_clEvENKUlvE0_clEvEUlaaE_EESt5arrayIPcLm2EEEEviT0_T1_,"ax",@progbits
	.sectioninfo	@"SHI_REGISTERS=32"
	.align	128
        .global         _ZN2at6native29vectorized_elementwise_kernelILi2ENS0_13AUnaryFunctorIaaaZZZNS0_15binary_internal21div_trunc_kernel_cudaERNS_18TensorIteratorBaseEENKUlvE_clEvENKUlvE0_clEvEUlaaE_EESt5arrayIPcLm2EEEEviT0_T1_
        .type           _ZN2at6native29vectorized_elementwise_kernelILi2ENS0_13AUnaryFunctorIaaaZZZNS0_15binary_internal21div_trunc_kernel_cudaERNS_18TensorIteratorBaseEENKUlvE_clEvENKUlvE0_clEvEUlaaE_EESt5arrayIPcLm2EEEEviT0_T1_,@function
        .size           _ZN2at6native29vectorized_elementwise_kernelILi2ENS0_13AUnaryFunctorIaaaZZZNS0_15binary_internal21div_trunc_kernel_cudaERNS_18TensorIteratorBaseEENKUlvE_clEvENKUlvE0_clEvEUlaaE_EESt5arrayIPcLm2EEEEviT0_T1_,(.L_x_21628 - _ZN2at6native29vectorized_elementwise_kernelILi2ENS0_13AUnaryFunctorIaaaZZZNS0_15binary_internal21div_trunc_kernel_cudaERNS_18TensorIteratorBaseEENKUlvE_clEvENKUlvE0_clEvEUlaaE_EESt5arrayIPcLm2EEEEviT0_T1_)
        .other          _ZN2at6native29vectorized_elementwise_kernelILi2ENS0_13AUnaryFunctorIaaaZZZNS0_15binary_internal21div_trunc_kernel_cudaERNS_18TensorIteratorBaseEENKUlvE_clEvENKUlvE0_clEvEUlaaE_EESt5arrayIPcLm2EEEEviT0_T1_,@"STO_CUDA_ENTRY STV_DEFAULT"
_ZN2at6native29vectorized_elementwise_kernelILi2ENS0_13AUnaryFunctorIaaaZZZNS0_15binary_internal21div_trunc_kernel_cudaERNS_18TensorIteratorBaseEENKUlvE_clEvENKUlvE0_clEvEUlaaE_EESt5arrayIPcLm2EEEEviT0_T1_:
.text._ZN2at6native29vectorized_elementwise_kernelILi2ENS0_13AUnaryFunctorIaaaZZZNS0_15binary_internal21div_trunc_kernel_cudaERNS_18TensorIteratorBaseEENKUlvE_clEvENKUlvE0_clEvEUlaaE_EESt5arrayIPcLm2EEEEviT0_T1_:
        /* <DEDUP_REMOVED lines=12> */
[----:B------:R-:W2:Y:S04]  /*00c0*/  LDG.E.U16 R13, [R2.64] ;  /* 0x00000004020d7981 */ /* 0x000ea8000c1e1500 */
[----:B------:R-:W3:Y:S04]  /*00d0*/  LDG.E.U16 R10, [R2.64+0x100] ;  /* 0x00010004020a7981 */ /* 0x000ee8000c1e1500 */
[----:B------:R0:W4:Y:S04]  /*00e0*/  LDG.E.U16 R16, [R2.64+0x200] ;  /* 0x0002000402107981 */ /* 0x000128000c1e1500 */
[----:B------:R0:W5:Y:S01]  /*00f0*/  LDG.E.U16 R11, [R2.64+0x300] ;  /* 0x00030004020b7981 */ /* 0x000162000c1e1500 */
[----:B--2---:R-:W-:-:S02]  /*0100*/  PRMT R21, R13, 0x8880, RZ ;  /* 0x000088800d157816 */ /* 0x004fc400000000ff */
[----:B------:R-:W-:Y:S02]  /*0110*/  PRMT R14, R13, 0x9991, RZ ;  /* 0x000099910d0e7816 */ /* 0x000fe400000000ff */
[----:B------:R-:W-:Y:S02]  /*0120*/  IABS R23, R21 ;  /* 0x0000001500177213 */ /* 0x000fe40000000000 */
[C---:B---3--:R-:W-:Y:S02]  /*0130*/  PRMT R12, R10.reuse, 0x8880, RZ ;  /* 0x000088800a0c7816 */ /* 0x048fe400000000ff */
[----:B------:R-:W1:Y:S01]  /*0140*/  I2F.RP R0, R23 ;  /* 0x0000001700007306 */ /* 0x000e620000209400 */
[----:B------:R-:W-:Y:S02]  /*0150*/  IABS R24, R14 ;  /* 0x0000000e00187213 */ /* 0x000fe40000000000 */
[----:B------:R-:W-:Y:S02]  /*0160*/  IABS R19, R12 ;  /* 0x0000000c00137213 */ /* 0x000fe40000000000 */
[----:B------:R-:W-:-:S03]  /*0170*/  PRMT R18, R10, 0x9991, RZ ;  /* 0x000099910a127816 */ /* 0x000fc600000000ff */
[----:B------:R-:W-:Y:S01]  /*0180*/  I2F.RP R20, R19 ;  /* 0x0000001300147306 */ /* 0x000fe20000209400 */
[----:B------:R-:W-:-:S07]  /*0190*/  IABS R22, R18 ;  /* 0x0000001200167213 */ /* 0x000fce0000000000 */
[----:B-1----:R-:W1:Y:S08]  /*01a0*/  MUFU.RCP R0, R0 ;  /* 0x0000000000007308 */ /* 0x002e700000001000 */
[----:B------:R-:W2:Y:S08]  /*01b0*/  I2F.RP R9, R24 ;  /* 0x0000001800097306 */ /* 0x000eb00000209400 */
[----:B0-----:R-:W-:Y:S01]  /*01c0*/  I2F.RP R2, R22 ;  /* 0x0000001600027306 */ /* 0x001fe20000209400 */
[----:B-1----:R-:W-:-:S02]  /*01d0*/  IADD3 R3, R0, 0xffffffe, RZ ;  /* 0x0ffffffe00037810 */ /* 0x002fc40007ffe0ff */
[----:B----4-:R-:W-:-:S05]  /*01e0*/  PRMT R0, R16, 0x8880, RZ ;  /* 0x0000888010007816 */ /* 0x010fca00000000ff */
[----:B------:R-:W0:Y:S08]  /*01f0*/  MUFU.RCP R20, R20 ;  /* 0x0000001400147308 */ /* 0x000e300000001000 */
[----:B--2---:R-:W1:Y:S08]  /*0200*/  MUFU.RCP R9, R9 ;  /* 0x0000000900097308 */ /* 0x004e700000001000 */
[----:B------:R-:W2:Y:S01]  /*0210*/  F2I.FTZ.U32.TRUNC.NTZ R3, R3 ;  /* 0x0000000300037305 */ /* 0x000ea2000021f000 */
[----:B0-----:R-:W-:-:S02]  /*0220*/  IADD3 R6, R20, 0xffffffe, RZ ;  /* 0x0ffffffe14067810 */ /* 0x001fc40007ffe0ff */
[----:B------:R-:W-:-:S05]  /*0230*/  IABS R20, R0 ;  /* 0x0000000000147213 */ /* 0x000fca0000000000 */
[----:B------:R-:W0:Y:S01]  /*0240*/  MUFU.RCP R2, R2 ;  /* 0x0000000200027308 */ /* 0x000e220000001000 */
[----:B-1----:R-:W-:-:S07]  /*0250*/  IADD3 R4, R9, 0xffffffe, RZ ;  /* 0x0ffffffe09047810 */ /* 0x002fce0007ffe0ff */
[----:B------:R-:W1:Y:S01]  /*0260*/  F2I.FTZ.U32.TRUNC.NTZ R7, R6 ;  /* 0x0000000600077305 */ /* 0x000e62000021f000 */
[----:B--2---:R-:W-:-:S04]  /*0270*/  IMAD.MOV R26, RZ, RZ, -R3 ;  /* 0x000000ffff1a7224 */ /* 0x004fc800078e0a03 */
[----:B------:R-:W-:-:S03]  /*0280*/  IMAD R27, R26, R23, RZ ;  /* 0x000000171a1b7224 */ /* 0x000fc600078e02ff */
[----:B------:R2:W3:Y:S01]  /*0290*/  F2I.FTZ.U32.TRUNC.NTZ R5, R4 ;  /* 0x0000000400057305 */ /* 0x0004e2000021f000 */
[----:B0-----:R-:W-:Y:S01]  /*02a0*/  IADD3 R9, R2, 0xffffffe, RZ ;  /* 0x0ffffffe02097810 */ /* 0x001fe20007ffe0ff */
[----:B------:R-:W-:-:S04]  /*02b0*/  IMAD.MOV.U32 R2, RZ, RZ, RZ ;  /* 0x000000ffff027224 */ /* 0x000fc800078e00ff */
[----:B------:R-:W-:Y:S02]  /*02c0*/  IMAD.HI.U32 R27, R3, R27, R2 ;  /* 0x0000001b031b7227 */ /* 0x000fe400078e0002 */
[----:B------:R-:W0:Y:S02]  /*02d0*/  F2I.FTZ.U32.TRUNC.NTZ R9, R9 ;  /* 0x0000000900097305 */ /* 0x000e24000021f000 */
[----:B-1----:R-:W-:Y:S02]  /*02e0*/  IMAD.MOV R6, RZ, RZ, -R7 ;  /* 0x000000ffff067224 */ /* 0x002fe400078e0a07 */
[----:B--2---:R-:W-:Y:S02]  /*02f0*/  IMAD.MOV.U32 R4, RZ, RZ, RZ ;  /* 0x000000ffff047224 */ /* 0x004fe400078e00ff */
[----:B------:R-:W-:Y:S02]  /*0300*/  IMAD R3, R6, R19, RZ ;  /* 0x0000001306037224 */ /* 0x000fe400078e02ff */
[----:B------:R-:W1:Y:S01]  /*0310*/  I2F.RP R2, R20 ;  /* 0x0000001400027306 */ /* 0x000e620000209400 */
[----:B---3--:R-:W-:-:S02]  /*0320*/  IMAD.MOV R25, RZ, RZ, -R5 ;  /* 0x000000ffff197224 */ /* 0x008fc400078e0a05 */
[----:B------:R-:W-:Y:S02]  /*0330*/  IMAD.MOV.U32 R6, RZ, RZ, RZ ;  /* 0x000000ffff067224 */ /* 0x000fe400078e00ff */
[----:B------:R-:W-:Y:S02]  /*0340*/  IMAD R25, R25, R24, RZ ;  /* 0x0000001819197224 */ /* 0x000fe400078e02ff */
[----:B------:R-:W-:-:S04]  /*0350*/  IMAD.HI.U32 R7, R7, R3, R6 ;  /* 0x0000000307077227 */ /* 0x000fc800078e0006 */
[----:B0-----:R-:W-:Y:S02]  /*0360*/  IMAD.MOV R3, RZ, RZ, -R9 ;  /* 0x000000ffff037224 */ /* 0x001fe400078e0a09 */
[----:B------:R-:W-:Y:S01]  /*0370*/  IMAD.HI.U32 R25, R5, R25, R4 ;  /* 0x0000001905197227 */ /* 0x000fe200078e0004 */
[----:B------:R-:W-:Y:S01]  /*0380*/  PRMT R5, R8, 0x8880, RZ ;  /* 0x0000888008057816 */ /* 0x000fe200000000ff */
[----:B-1----:R-:W0:Y:S02]  /*0390*/  MUFU.RCP R2, R2 ;  /* 0x0000000200027308 */ /* 0x002e240000001000 */
[----:B------:R-:W-:Y:S01]  /*03a0*/  IMAD R3, R3, R22, RZ ;  /* 0x0000001603037224 */ /* 0x000fe200078e02ff */
[----:B------:R-:W-:Y:S01]  /*03b0*/  IABS R4, R5 ;  /* 0x0000000500047213 */ /* 0x000fe20000000000 */
[----:B------:R-:W-:-:S04]  /*03c0*/  IMAD.MOV.U32 R8, RZ, RZ, RZ ;  /* 0x000000ffff087224 */ /* 0x000fc800078e00ff */
[----:B------:R-:W-:Y:S01]  /*03d0*/  IMAD.HI.U32 R9, R9, R3, R8 ;  /* 0x0000000309097227 */ /* 0x000fe200078e0008 */
[----:B------:R-:W-:-:S03]  /*03e0*/  IABS R3, R21 ;  /* 0x0000001500037213 */ /* 0x000fc60000000000 */
[----:B------:R-:W-:-:S04]  /*03f0*/  IMAD.HI.U32 R27, R27, R4, RZ ;  /* 0x000000041b1b7227 */ /* 0x000fc800078e00ff */
[----:B------:R-:W-:Y:S01]  /*0400*/  IMAD.MOV R6, RZ, RZ, -R3 ;  /* 0x000000ffff067224 */ /* 0x000fe200078e0a03 */
[----:B0-----:R-:W-:Y:S01]  /*0410*/  IADD3 R3, R2, 0xffffffe, RZ ;  /* 0x0ffffffe02037810 */ /* 0x001fe20007ffe0ff */
[----:B------:R-:W-:-:S04]  /*0420*/  IMAD.HI.U32 R25, R25, R4, RZ ;  /* 0x0000000419197227 */ /* 0x000fc800078e00ff */
[----:B------:R-:W-:Y:S01]  /*0430*/  IMAD.MOV.U32 R2, RZ, RZ, R6 ;  /* 0x000000ffff027224 */ /* 0x000fe200078e0006 */
[----:B------:R-:W0:Y:S01]  /*0440*/  F2I.FTZ.U32.TRUNC.NTZ R3, R3 ;  /* 0x0000000300037305 */ /* 0x000e22000021f000 */
[----:B------:R-:W-:Y:S01]  /*0450*/  PRMT R6, R16, 0x9991, RZ ;  /* 0x0000999110067816 */ /* 0x000fe200000000ff */
[----:B------:R-:W-:-:S03]  /*0460*/  IMAD.HI.U32 R7, R7, R4, RZ ;  /* 0x0000000407077227 */ /* 0x000fc600078e00ff */
[----:B------:R-:W-:Y:S01]  /*0470*/  IABS R8, R6 ;  /* 0x0000000600087213 */ /* 0x000fe20000000000 */
[----:B------:R-:W-:Y:S02]  /*0480*/  IMAD R2, R27, R2, R4 ;  /* 0x000000021b027224 */ /* 0x000fe400078e0204 */
[----:B------:R-:W-:Y:S01]  /*0490*/  IMAD.HI.U32 R9, R9, R4, RZ ;  /* 0x0000000409097227 */ /* 0x000fe200078e00ff */
[----:B------:R-:W1:Y:S02]  /*04a0*/  I2F.RP R26, R8 ;  /* 0x00000008001a7306 */ /* 0x000e640000209400 */
[----:B------:R-:W-:Y:S01]  /*04b0*/  ISETP.GT.U32.AND P2, PT, R23, R2, PT ;  /* 0x000000021700720c */ /* 0x000fe20003f44070 */
[----:B0-----:R-:W-:-:S04]  /*04c0*/  IMAD.MOV R29, RZ, RZ, -R3 ;  /* 0x000000ffff1d7224 */ /* 0x001fc800078e0a03 */
[----:B------:R-:W-:-:S08]  /*04d0*/  IMAD R29, R29, R20, RZ ;  /* 0x000000141d1d7224 */ /* 0x000fd000078e02ff */
[----:B------:R-:W-:Y:S01]  /*04e0*/  @!P2 IMAD.IADD R2, R2, 0x1, -R23 ;  /* 0x000000010202a824 */ /* 0x000fe200078e0a17 */
[----:B------:R-:W-:-:S04]  /*04f0*/  @!P2 IADD3 R27, R27, 0x1, RZ ;  /* 0x000000011b1ba810 */ /* 0x000fc80007ffe0ff */
[----:B------:R-:W-:Y:S01]  /*0500*/  ISETP.GE.U32.AND P1, PT, R2, R23, PT ;  /* 0x000000170200720c */ /* 0x000fe20003f26070 */
[----:B------:R-:W-:-:S04]  /*0510*/  IMAD.MOV.U32 R2, RZ, RZ, RZ ;  /* 0x000000ffff027224 */ /* 0x000fc800078e00ff */
[----:B------:R-:W-:Y:S01]  /*0520*/  IMAD.HI.U32 R23, R3, R29, R2 ;  /* 0x0000001d03177227 */ /* 0x000fe200078e0002 */
[----:B------:R-:W-:-:S05]  /*0530*/  IABS R2, R14 ;  /* 0x0000000e00027213 */ /* 0x000fca0000000000 */
[----:B------:R-:W-:Y:S01]  /*0540*/  IMAD.MOV R3, RZ, RZ, -R2 ;  /* 0x000000ffff037224 */ /* 0x000fe200078e0a02 */
[----:B------:R-:W-:Y:S01]  /*0550*/  IABS R2, R12 ;  /* 0x0000000c00027213 */ /* 0x000fe20000000000 */
[----:B------:R-:W-:Y:S01]  /*0560*/  IMAD.HI.U32 R23, R23, R4, RZ ;  /* 0x0000000417177227 */ /* 0x000fe200078e00ff */
[----:B------:R-:W-:-:S03]  /*0570*/  @P1 IADD3 R27, R27, 0x1, RZ ;  /* 0x000000011b1b1810 */ /* 0x000fc60007ffe0ff */
[----:B------:R-:W-:Y:S02]  /*0580*/  IMAD R3, R25, R3, R4 ;  /* 0x0000000319037224 */ /* 0x000fe400078e0204 */
[----:B------:R-:W-:-:S03]  /*0590*/  IMAD.MOV R2, RZ, RZ, -R2 ;  /* 0x000000ffff027224 */ /* 0x000fc600078e0a02 */
[----:B------:R-:W-:Y:S01]  /*05a0*/  ISETP.GT.U32.AND P6, PT, R24, R3, PT ;  /* 0x000000031800720c */ /* 0x000fe20003fc4070 */
[----:B------:R-:W-:-:S05]  /*05b0*/  IMAD R2, R7, R2, R4 ;  /* 0x0000000207027224 */ /* 0x000fca00078e0204 */
[----:B------:R-:W-:-:S07]  /*05c0*/  ISETP.GT.U32.AND P4, PT, R19, R2, PT ;  /* 0x000000021300720c */ /* 0x000fce0003f84070 */
[----:B------:R-:W-:Y:S01]  /*05d0*/  @!P6 IMAD.IADD R3, R3, 0x1, -R24 ;  /* 0x000000010303e824 */ /* 0x000fe200078e0a18 */
[----:B------:R-:W-:-:S04]  /*05e0*/  @!P6 IADD3 R25, R25, 0x1, RZ ;  /* 0x000000011919e810 */ /* 0x000fc80007ffe0ff */
[----:B------:R-:W-:Y:S01]  /*05f0*/  ISETP.GE.U32.AND P5, PT, R3, R24, PT ;  /* 0x000000180300720c */ /* 0x000fe20003fa6070 */
[----:B------:R-:W-:Y:S01]  /*0600*/  @!P4 IMAD.IADD R2, R2, 0x1, -R19 ;  /* 0x000000010202c824 */ /* 0x000fe200078e0a13 */
[----:B-1----:R-:W0:Y:S01]  /*0610*/  MUFU.RCP R3, R26 ;  /* 0x0000001a00037308 */ /* 0x002e220000001000 */
[----:B------:R-:W-:Y:S02]  /*0620*/  IABS R24, R18 ;  /* 0x0000001200187213 */ /* 0x000fe40000000000 */
[----:B------:R-:W-:Y:S02]  /*0630*/  @!P4 IADD3 R7, R7, 0x1, RZ ;  /* 0x000000010707c810 */ /* 0x000fe40007ffe0ff */
[----:B------:R-:W-:Y:S01]  /*0640*/  ISETP.GE.U32.AND P3, PT, R2, R19, PT ;  /* 0x000000130200720c */ /* 0x000fe20003f66070 */
[----:B------:R-:W-:Y:S02]  /*0650*/  IMAD.MOV.U32 R2, RZ, RZ, RZ ;  /* 0x000000ffff027224 */ /* 0x000fe400078e00ff */
[----:B------:R-:W-:-:S03]  /*0660*/  IMAD.MOV R29, RZ, RZ, -R24 ;  /* 0x000000ffff1d7224 */ /* 0x000fc600078e0a18 */
[----:B------:R-:W-:Y:S01]  /*0670*/  @P5 IADD3 R25, R25, 0x1, RZ ;  /* 0x0000000119195810 */ /* 0x000fe20007ffe0ff */
[----:B------:R-:W-:Y:S01]  /*0680*/  IMAD R29, R9, R29, R4 ;  /* 0x0000001d091d7224 */ /* 0x000fe200078e0204 */
[----:B0-----:R-:W-:-:S04]  /*0690*/  IADD3 R3, R3, 0xffffffe, RZ ;  /* 0x0ffffffe03037810 */ /* 0x001fc80007ffe0ff */
[----:B------:R-:W-:Y:S02]  /*06a0*/  ISETP.GT.U32.AND P0, PT, R22, R29, PT ;  /* 0x0000001d1600720c */ /* 0x000fe40003f04070 */
[----:B------:R-:W-:Y:S01]  /*06b0*/  @P3 IADD3 R7, R7, 0x1, RZ ;  /* 0x0000000107073810 */ /* 0x000fe20007ffe0ff */
[----:B------:R-:W0:Y:S10]  /*06c0*/  F2I.FTZ.U32.TRUNC.NTZ R3, R3 ;  /* 0x0000000300037305 */ /* 0x000e34000021f000 */
[----:B------:R-:W-:Y:S01]  /*06d0*/  @!P0 IMAD.IADD R29, R29, 0x1, -R22 ;  /* 0x000000011d1d8824 */ /* 0x000fe200078e0a16 */
[----:B------:R-:W-:-:S04]  /*06e0*/  @!P0 IADD3 R9, R9, 0x1, RZ ;  /* 0x0000000109098810 */ /* 0x000fc80007ffe0ff */
[----:B------:R-:W-:Y:S01]  /*06f0*/  ISETP.GE.U32.AND P2, PT, R29, R22, PT ;  /* 0x000000161d00720c */ /* 0x000fe20003f46070 */
[----:B0-----:R-:W-:Y:S01]  /*0700*/  IMAD.MOV R19, RZ, RZ, -R3 ;  /* 0x000000ffff137224 */ /* 0x001fe200078e0a03 */
[----:B-----5:R-:W-:-:S03]  /*0710*/  PRMT R22, R11, 0x8880, RZ ;  /* 0x000088800b167816 */ /* 0x020fc600000000ff */
[----:B------:R-:W-:Y:S01]  /*0720*/  IMAD R19, R19, R8, RZ ;  /* 0x0000000813137224 */ /* 0x000fe200078e02ff */
[----:B------:R-:W-:-:S03]  /*0730*/  IABS R24, R22 ;  /* 0x0000001600187213 */ /* 0x000fc60000000000 */
[----:B------:R-:W-:Y:S01]  /*0740*/  IMAD.HI.U32 R19, R3, R19, R2 ;  /* 0x0000001303137227 */ /* 0x000fe200078e0002 */
[----:B------:R-:W-:Y:S01]  /*0750*/  LOP3.LUT R2, R5, R21, RZ, 0x3c, !PT ;  /* 0x0000001505027212 */ /* 0x000fe200078e3cff */
[----:B------:R-:W0:Y:S01]  /*0760*/  I2F.RP R26, R24 ;  /* 0x00000018001a7306 */ /* 0x000e220000209400 */
[----:B------:R-:W-:Y:S02]  /*0770*/  IABS R3, R0 ;  /* 0x0000000000037213 */ /* 0x000fe40000000000 */
[----:B------:R-:W-:Y:S01]  /*0780*/  ISETP.GE.AND P1, PT, R2, RZ, PT ;  /* 0x000000ff0200720c */ /* 0x000fe20003f26270 */
[----:B------:R-:W-:Y:S01]  /*0790*/  IMAD.HI.U32 R19, R19, R4, RZ ;  /* 0x0000000413137227 */ /* 0x000fe200078e00ff */
[C---:B------:R-:W-:Y:S02]  /*07a0*/  PRMT R2, R13.reuse, 0x7770, RZ ;  /* 0x000077700d027816 */ /* 0x040fe400000000ff */
[----:B------:R-:W-:Y:S01]  /*07b0*/  PRMT R13, R13, 0x7771, RZ ;  /* 0x000077710d0d7816 */ /* 0x000fe200000000ff */
[----:B------:R-:W-:Y:S01]  /*07c0*/  IMAD.MOV R3, RZ, RZ, -R3 ;  /* 0x000000ffff037224 */ /* 0x000fe200078e0a03 */
[----:B------:R-:W-:-:S07]  /*07d0*/  @P2 IADD3 R9, R9, 0x1, RZ ;  /* 0x0000000109092810 */ /* 0x000fce0007ffe0ff */
[----:B------:R-:W-:Y:S01]  /*07e0*/  @!P1 IMAD.MOV R27, RZ, RZ, -R27 ;  /* 0x000000ffff1b9224 */ /* 0x000fe200078e0a1b */
[----:B------:R-:W-:Y:S02]  /*07f0*/  ISETP.NE.AND P1, PT, R2, RZ, PT ;  /* 0x000000ff0200720c */ /* 0x000fe40003f25270 */
[----:B0-----:R-:W0:Y:S11]  /*0800*/  MUFU.RCP R2, R26 ;  /* 0x0000001a00027308 */ /* 0x001e360000001000 */
[----:B------:R-:W-:Y:S01]  /*0810*/  @!P1 LOP3.LUT R27, RZ, R21, RZ, 0x33, !PT ;  /* 0x00000015ff1b9212 */ /* 0x000fe200078e33ff */
[----:B------:R-:W-:Y:S01]  /*0820*/  IMAD R21, R23, R3, R4 ;  /* 0x0000000317157224 */ /* 0x000fe200078e0204 */
[----:B0-----:R-:W-:-:S04]  /*0830*/  IADD3 R3, R2, 0xffffffe, RZ ;  /* 0x0ffffffe02037810 */ /* 0x001fc80007ffe0ff */
[----:B------:R-:W-:Y:S02]  /*0840*/  ISETP.GT.U32.AND P1, PT, R20, R21, PT ;  /* 0x000000151400720c */ /* 0x000fe40003f24070 */
[----:B------:R-:W-:Y:S01]  /*0850*/  LOP3.LUT R2, R5, R14, RZ, 0x3c, !PT ;  /* 0x0000000e05027212 */ /* 0x000fe200078e3cff */
[----:B------:R-:W0:Y:S03]  /*0860*/  F2I.FTZ.U32.TRUNC.NTZ R3, R3 ;  /* 0x0000000300037305 */ /* 0x000e26000021f000 */
[----:B------:R-:W-:Y:S01]  /*0870*/  ISETP.GE.AND P5, PT, R2, RZ, PT ;  /* 0x000000ff0200720c */ /* 0x000fe20003fa6270 */
[----:B------:R-:W-:-:S06]  /*0880*/  IMAD.MOV.U32 R2, RZ, RZ, RZ ;  /* 0x000000ffff027224 */ /* 0x000fcc00078e00ff */
[----:B------:R-:W-:Y:S01]  /*0890*/  @!P1 IMAD.IADD R21, R21, 0x1, -R20 ;  /* 0x0000000115159824 */ /* 0x000fe200078e0a14 */
[----:B------:R-:W-:-:S04]  /*08a0*/  @!P1 IADD3 R23, R23, 0x1, RZ ;  /* 0x0000000117179810 */ /* 0x000fc80007ffe0ff */
[----:B------:R-:W-:Y:S01]  /*08b0*/  ISETP.GE.U32.AND P6, PT, R21, R20, PT ;  /* 0x000000141500720c */ /* 0x000fe20003fc6070 */
[----:B------:R-:W-:Y:S01]  /*08c0*/  @!P5 IMAD.MOV R25, RZ, RZ, -R25 ;  /* 0x000000ffff19d224 */ /* 0x000fe200078e0a19 */
[----:B------:R-:W-:Y:S01]  /*08d0*/  PRMT R20, R11, 0x9991, RZ ;  /* 0x000099910b147816 */ /* 0x000fe200000000ff */
[----:B0-----:R-:W-:Y:S01]  /*08e0*/  IMAD.MOV R29, RZ, RZ, -R3 ;  /* 0x000000ffff1d7224 */ /* 0x001fe200078e0a03 */
[----:B------:R-:W-:Y:S02]  /*08f0*/  ISETP.NE.AND P5, PT, R13, RZ, PT ;  /* 0x000000ff0d00720c */ /* 0x000fe40003fa5270 */
[----:B------:R-:W-:Y:S01]  /*0900*/  IABS R21, R20 ;  /* 0x0000001400157213 */ /* 0x000fe20000000000 */
[----:B------:R-:W-:-:S03]  /*0910*/  IMAD R29, R29, R24, RZ ;  /* 0x000000181d1d7224 */ /* 0x000fc600078e02ff */
[----:B------:R-:W0:Y:S01]  /*0920*/  I2F.RP R26, R21 ;  /* 0x00000015001a7306 */ /* 0x000e220000209400 */
[----:B------:R-:W-:Y:S01]  /*0930*/  IMAD.HI.U32 R29, R3, R29, R2 ;  /* 0x0000001d031d7227 */ /* 0x000fe200078e0002 */
[C---:B------:R-:W-:Y:S02]  /*0940*/  PRMT R2, R10.reuse, 0x7770, RZ ;  /* 0x000077700a027816 */ /* 0x040fe400000000ff */
[----:B------:R-:W-:Y:S02]  /*0950*/  PRMT R10, R10, 0x7771, RZ ;  /* 0x000077710a0a7816 */ /* 0x000fe400000000ff */
[----:B------:R-:W-:Y:S01]  /*0960*/  @P6 IADD3 R23, R23, 0x1, RZ ;  /* 0x0000000117176810 */ /* 0x000fe20007ffe0ff */
[----:B------:R-:W-:Y:S01]  /*0970*/  IMAD.HI.U32 R29, R29, R4, RZ ;  /* 0x000000041d1d7227 */ /* 0x000fe200078e00ff */
[----:B------:R-:W-:Y:S02]  /*0980*/  @!P5 LOP3.LUT R25, RZ, R14, RZ, 0x33, !PT ;  /* 0x0000000eff19d212 */ /* 0x000fe400078e33ff */
[----:B------:R-:W-:-:S02]  /*0990*/  ISETP.NE.AND P5, PT, R2, RZ, PT ;  /* 0x000000ff0200720c */ /* 0x000fc40003fa5270 */
[C---:B------:R-:W-:Y:S02]  /*09a0*/  LOP3.LUT R2, R5.reuse, R12, RZ, 0x3c, !PT ;  /* 0x0000000c05027212 */ /* 0x040fe400078e3cff */
[----:B------:R-:W-:Y:S01]  /*09b0*/  ISETP.NE.AND P3, PT, R10, RZ, PT ;  /* 0x000000ff0a00720c */ /* 0x000fe20003f65270 */
[----:B0-----:R-:W0:Y:S01]  /*09c0*/  MUFU.RCP R26, R26 ;  /* 0x0000001a001a7308 */ /* 0x001e220000001000 */
[----:B------:R-:W-:Y:S02]  /*09d0*/  ISETP.GE.AND P4, PT, R2, RZ, PT ;  /* 0x000000ff0200720c */ /* 0x000fe40003f86270 */
[----:B------:R-:W-:Y:S02]  /*09e0*/  LOP3.LUT R10, R5, R18, RZ, 0x3c, !PT ;  /* 0x00000012050a7212 */ /* 0x000fe400078e3cff */
[----:B------:R-:W-:Y:S02]  /*09f0*/  PRMT R25, R25, 0x7604, R27 ;  /* 0x0000760419197816 */ /* 0x000fe4000000001b */
[----:B------:R-:W-:-:S07]  /*0a00*/  ISETP.GE.AND P0, PT, R10, RZ, PT ;  /* 0x000000ff0a00720c */ /* 0x000fce0003f06270 */
[----:B------:R-:W-:Y:S01]  /*0a10*/  @!P4 IMAD.MOV R7, RZ, RZ, -R7 ;  /* 0x000000ffff07c224 */ /* 0x000fe200078e0a07 */
[----:B------:R-:W-:Y:S02]  /*0a20*/  @!P5 LOP3.LUT R7, RZ, R12, RZ, 0x33, !PT ;  /* 0x0000000cff07d212 */ /* 0x000fe400078e33ff */
[----:B0-----:R-:W-:-:S03]  /*0a30*/  IADD3 R3, R26, 0xffffffe, RZ ;  /* 0x0ffffffe1a037810 */ /* 0x001fc60007ffe0ff */
[----:B------:R-:W-:Y:S01]  /*0a40*/  @!P0 IMAD.MOV R9, RZ, RZ, -R9 ;  /* 0x000000ffff098224 */ /* 0x000fe200078e0a09 */
[----:B------:R-:W-:Y:S02]  /*0a50*/  @!P3 LOP3.LUT R9, RZ, R18, RZ, 0x33, !PT ;  /* 0x00000012ff09b212 */ /* 0x000fe400078e33ff */
[----:B------:R-:W0:Y:S02]  /*0a60*/  F2I.FTZ.U32.TRUNC.NTZ R3, R3 ;  /* 0x0000000300037305 */ /* 0x000e24000021f000 */
[----:B------:R-:W-:Y:S01]  /*0a70*/  PRMT R7, R9, 0x7604, R7 ;  /* 0x0000760409077816 */ /* 0x000fe20000000007 */
[----:B0-----:R-:W-:-:S04]  /*0a80*/  IMAD.MOV R2, RZ, RZ, -R3 ;  /* 0x000000ffff027224 */ /* 0x001fc800078e0a03 */
[----:B------:R-:W-:Y:S02]  /*0a90*/  IMAD R13, R2, R21, RZ ;  /* 0x00000015020d7224 */ /* 0x000fe400078e02ff */
[----:B------:R-:W-:-:S04]  /*0aa0*/  IMAD.MOV.U32 R2, RZ, RZ, RZ ;  /* 0x000000ffff027224 */ /* 0x000fc800078e00ff */
[----:B------:R-:W-:Y:S01]  /*0ab0*/  IMAD.HI.U32 R3, R3, R13, R2 ;  /* 0x0000000d03037227 */ /* 0x000fe200078e0002 */
[----:B------:R-:W-:Y:S02]  /*0ac0*/  IABS R2, R6 ;  /* 0x0000000600027213 */ /* 0x000fe40000000000 */
[----:B------:R-:W-:-:S03]  /*0ad0*/  IABS R13, R20 ;  /* 0x00000014000d7213 */ /* 0x000fc60000000000 */
[----:B------:R-:W-:Y:S01]  /*0ae0*/  IMAD.MOV R10, RZ, RZ, -R2 ;  /* 0x000000ffff0a7224 */ /* 0x000fe200078e0a02 */
[----:B------:R-:W-:-:S03]  /*0af0*/  IABS R2, R22 ;  /* 0x0000001600027213 */ /* 0x000fc60000000000 */
[----:B------:R-:W-:Y:S02]  /*0b00*/  IMAD R10, R19, R10, R4 ;  /* 0x0000000a130a7224 */ /* 0x000fe400078e0204 */
[----:B------:R-:W-:Y:S02]  /*0b10*/  IMAD.MOV R12, RZ, RZ, -R2 ;  /* 0x000000ffff0c7224 */ /* 0x000fe400078e0a02 */
[----:B------:R-:W-:Y:S01]  /*0b20*/  IMAD.MOV R2, RZ, RZ, -R13 ;  /* 0x000000ffff027224 */ /* 0x000fe200078e0a0d */
[----:B------:R-:W-:Y:S01]  /*0b30*/  ISETP.GT.U32.AND P5, PT, R8, R10, PT ;  /* 0x0000000a0800720c */ /* 0x000fe20003fa4070 */
[----:B------:R-:W-:-:S04]  /*0b40*/  IMAD.HI.U32 R13, R3, R4, RZ ;  /* 0x00000004030d7227 */ /* 0x000fc800078e00ff */
[--C-:B------:R-:W-:Y:S02]  /*0b50*/  IMAD R12, R29, R12, R4.reuse ;  /* 0x0000000c1d0c7224 */ /* 0x100fe400078e0204 */
[----:B------:R-:W-:Y:S01]  /*0b60*/  IMAD R4, R13, R2, R4 ;  /* 0x000000020d047224 */ /* 0x000fe200078e0204 */
[----:B------:R-:W-:Y:S02]  /*0b70*/  IADD3 R2, P2, R17, c[0x0][0x168], RZ ;  /* 0x00005a0011027a10 */ /* 0x000fe40007f5e0ff */
[----:B------:R-:W-:Y:S02]  /*0b80*/  ISETP.GT.U32.AND P0, PT, R24, R12, PT ;  /* 0x0000000c1800720c */ /* 0x000fe40003f04070 */
[----:B------:R-:W-:Y:S01]  /*0b90*/  ISETP.GT.U32.AND P3, PT, R21, R4, PT ;  /* 0x000000041500720c */ /* 0x000fe20003f64070 */
[----:B------:R-:W-:Y:S01]  /*0ba0*/  @!P5 IMAD.IADD R10, R10, 0x1, -R8 ;  /* 0x000000010a0ad824 */ /* 0x000fe200078e0a08 */
[----:B------:R-:W-:Y:S01]  /*0bb0*/  @!P5 IADD3 R19, R19, 0x1, RZ ;  /* 0x000000011313d810 */ /* 0x000fe20007ffe0ff */
[----:B------:R-:W-:-:S03]  /*0bc0*/  IMAD.X R3, RZ, RZ, c[0x0][0x16c], P2 ;  /* 0x00005b00ff037624 */ /* 0x000fc600010e06ff */
[----:B------:R-:W-:Y:S01]  /*0bd0*/  ISETP.GE.U32.AND P4, PT, R10, R8, PT ;  /* 0x000000080a00720c */ /* 0x000fe20003f86070 */
[----:B------:R-:W-:Y:S01]  /*0be0*/  IMAD.WIDE R2, R15, 0x2, R2 ;  /* 0x000000020f027825 */ /* 0x000fe200078e0202 */
[C---:B------:R-:W-:Y:S02]  /*0bf0*/  PRMT R8, R16.reuse, 0x7770, RZ ;  /* 0x0000777010087816 */ /* 0x040fe400000000ff */
[----:B------:R-:W-:Y:S01]  /*0c00*/  PRMT R16, R16, 0x7771, RZ ;  /* 0x0000777110107816 */ /* 0x000fe200000000ff */
[----:B------:R-:W-:Y:S01]  /*0c10*/  @!P0 IMAD.IADD R12, R12, 0x1, -R24 ;  /* 0x000000010c0c8824 */ /* 0x000fe200078e0a18 */
[----:B------:R-:W-:Y:S01]  /*0c20*/  ISETP.NE.AND P2, PT, R8, RZ, PT ;  /* 0x000000ff0800720c */ /* 0x000fe20003f45270 */
[----:B------:R-:W-:Y:S01]  /*0c30*/  @!P3 IMAD.IADD R4, R4, 0x1, -R21 ;  /* 0x000000010404b824 */ /* 0x000fe200078e0a15 */
[----:B------:R-:W-:Y:S01]  /*0c40*/  LOP3.LUT R8, R5, R0, RZ, 0x3c, !PT ;  /* 0x0000000005087212 */ /* 0x000fe200078e3cff */
[----:B------:R-:W-:Y:S01]  /*0c50*/  STG.E.U16 [R2.64], R25 ;  /* 0x0000001902007986 */ /* 0x000fe2000c101504 */
[----:B------:R-:W-:-:S02]  /*0c60*/  ISETP.GE.U32.AND P1, PT, R12, R24, PT ;  /* 0x000000180c00720c */ /* 0x000fc40003f26070 */
[----:B------:R-:W-:Y:S01]  /*0c70*/  ISETP.GE.AND P6, PT, R8, RZ, PT ;  /* 0x000000ff0800720c */ /* 0x000fe20003fc6270 */
[----:B------:R-:W-:Y:S01]  /*0c80*/  STG.E.U16 [R2.64+0x100], R7 ;  /* 0x0001000702007986 */ /* 0x000fe2000c101504 */
[----:B------:R-:W-:Y:S02]  /*0c90*/  ISETP.GE.U32.AND P5, PT, R4, R21, PT ;  /* 0x000000150400720c */ /* 0x000fe40003fa6070 */
[----:B------:R-:W-:Y:S02]  /*0ca0*/  LOP3.LUT R4, R5, R6, RZ, 0x3c, !PT ;  /* 0x0000000605047212 */ /* 0x000fe400078e3cff */
[----:B------:R-:W-:Y:S02]  /*0cb0*/  @!P0 IADD3 R29, R29, 0x1, RZ ;  /* 0x000000011d1d8810 */ /* 0x000fe40007ffe0ff */
[----:B------:R-:W-:Y:S02]  /*0cc0*/  LOP3.LUT R8, R5, R22, RZ, 0x3c, !PT ;  /* 0x0000001605087212 */ /* 0x000fe400078e3cff */
[----:B------:R-:W-:-:S02]  /*0cd0*/  ISETP.GE.AND P0, PT, R4, RZ, PT ;  /* 0x000000ff0400720c */ /* 0x000fc40003f06270 */
[----:B------:R-:W-:Y:S01]  /*0ce0*/  LOP3.LUT R5, R5, R20, RZ, 0x3c, !PT ;  /* 0x0000001405057212 */ /* 0x000fe200078e3cff */
[----:B------:R-:W-:Y:S01]  /*0cf0*/  @!P6 IMAD.MOV R23, RZ, RZ, -R23 ;  /* 0x000000ffff17e224 */ /* 0x000fe200078e0a17 */
[----:B------:R-:W-:Y:S02]  /*0d00*/  PRMT R4, R11, 0x7770, RZ ;  /* 0x000077700b047816 */ /* 0x000fe400000000ff */
[----:B------:R-:W-:Y:S02]  /*0d10*/  @!P3 IADD3 R13, R13, 0x1, RZ ;  /* 0x000000010d0db810 */ /* 0x000fe40007ffe0ff */
[----:B------:R-:W-:Y:S02]  /*0d20*/  PRMT R11, R11, 0x7771, RZ ;  /* 0x000077710b0b7816 */ /* 0x000fe400000000ff */
[----:B------:R-:W-:Y:S02]  /*0d30*/  @P4 IADD3 R19, R19, 0x1, RZ ;  /* 0x0000000113134810 */ /* 0x000fe40007ffe0ff */
[----:B------:R-:W-:-:S02]  /*0d40*/  @P1 IADD3 R29, R29, 0x1, RZ ;  /* 0x000000011d1d1810 */ /* 0x000fc40007ffe0ff */
[----:B------:R-:W-:Y:S01]  /*0d50*/  ISETP.GE.AND P4, PT, R8, RZ, PT ;  /* 0x000000ff0800720c */ /* 0x000fe20003f86270 */
[----:B------:R-:W-:Y:S01]  /*0d60*/  @!P0 IMAD.MOV R19, RZ, RZ, -R19 ;  /* 0x000000ffff138224 */ /* 0x000fe200078e0a13 */
[----:B------:R-:W-:Y:S02]  /*0d70*/  ISETP.GE.AND P1, PT, R5, RZ, PT ;  /* 0x000000ff0500720c */ /* 0x000fe40003f26270 */
[----:B------:R-:W-:Y:S02]  /*0d80*/  @P5 IADD3 R13, R13, 0x1, RZ ;  /* 0x000000010d0d5810 */ /* 0x000fe40007ffe0ff */
[----:B------:R-:W-:Y:S02]  /*0d90*/  ISETP.NE.AND P6, PT, R16, RZ, PT ;  /* 0x000000ff1000720c */ /* 0x000fe40003fc5270 */
[----:B------:R-:W-:Y:S02]  /*0da0*/  ISETP.NE.AND P3, PT, R4, RZ, PT ;  /* 0x000000ff0400720c */ /* 0x000fe40003f65270 */
[----:B------:R-:W-:-:S02]  /*0db0*/  ISETP.NE.AND P5, PT, R11, RZ, PT ;  /* 0x000000ff0b00720c */ /* 0x000fc40003fa5270 */
[----:B------:R-:W-:Y:S01]  /*0dc0*/  @!P2 LOP3.LUT R23, RZ, R0, RZ, 0x33, !PT ;  /* 0x00000000ff17a212 */ /* 0x000fe200078e33ff */
[----:B------:R-:W-:Y:S02]  /*0dd0*/  @!P4 IMAD.MOV R29, RZ, RZ, -R29 ;  /* 0x000000ffff1dc224 */ /* 0x000fe400078e0a1d */
[----:B------:R-:W-:-:S04]  /*0de0*/  @!P1 IMAD.MOV R13, RZ, RZ, -R13 ;  /* 0x000000ffff0d9224 */ /* 0x000fc800078e0a0d */
[----:B------:R-:W-:Y:S02]  /*0df0*/  @!P6 LOP3.LUT R19, RZ, R6, RZ, 0x33, !PT ;  /* 0x00000006ff13e212 */ /* 0x000fe400078e33ff */
[----:B------:R-:W-:Y:S02]  /*0e00*/  @!P3 LOP3.LUT R29, RZ, R22, RZ, 0x33, !PT ;  /* 0x00000016ff1db212 */ /* 0x000fe400078e33ff */
[----:B------:R-:W-:Y:S02]  /*0e10*/  @!P5 LOP3.LUT R13, RZ, R20, RZ, 0x33, !PT ;  /* 0x00000014ff0dd212 */ /* 0x000fe400078e33ff */
[----:B------:R-:W-:Y:S02]  /*0e20*/  PRMT R5, R19, 0x7604, R23 ;  /* 0x0000760413057816 */ /* 0x000fe40000000017 */
[----:B------:R-:W-:-:S03]  /*0e30*/  PRMT R13, R13, 0x7604, R29 ;  /* 0x000076040d0d7816 */ /* 0x000fc6000000001d */
[----:B------:R-:W-:Y:S04]  /*0e40*/  STG.E.U16 [R2.64+0x200], R5 ;  /* 0x0002000502007986 */ /* 0x000fe8000c101504 */
[----:B------:R-:W-:Y:S01]  /*0e50*/  STG.E.U16 [R2.64+0x300], R13 ;  /* 0x0003000d02007986 */ /* 0x000fe2000c101504 */
[----:B------:R-:W-:Y:S05]  /*0e60*/  EXIT ;  /* 0x000000000000794d */ /* 0x000fea0003800000 */
.L_x_19223:
        /* <DEDUP_REMOVED lines=22> */
[----:B------:R-:W-:-:S05]  /*0fd0*/  @!P6 IADD3 R14, P5, R14, c[0x0][0x170], RZ ;  /* 0x00005c000e0eea10 */ /* 0x000fca0007fbe0ff */
[----:B------:R-:W-:-:S06]  /*0fe0*/  @!P6 IMAD.X R15, RZ, RZ, c[0x0][0x174], P5 ;  /* 0x00005d00ff0fe624 */ /* 0x000fcc00028e06ff */
[----:B------:R-:W-:Y:S01]  /*0ff0*/  @!P1 IMAD.IADD R20, R17, 0x1, R0 ;  /* 0x0000000111149824 */ /* 0x000fe200078e0200 */
[----:B------:R-:W-:Y:S02]  /*1000*/  @!P1 IADD3 R0, R0, 0x80, RZ ;  /* 0x0000008000009810 */ /* 0x000fe40007ffe0ff */
[----:B------:R-:W-:Y:S02]  /*1010*/  @!P4 IADD3 R24, P5, R24, c[0x0][0x170], RZ ;  /* 0x00005c001818ca10 */ /* 0x000fe40007fbe0ff */
[----:B------:R-:W-:Y:S01]  /*1020*/  ISETP.GE.AND P0, PT, R0, R6, PT ;  /* 0x000000060000720c */ /* 0x000fe20003f06270 */
[----:B------:R-:W-:Y:S02]  /*1030*/  IMAD.MOV.U32 R13, RZ, RZ, RZ ;  /* 0x000000ffff0d7224 */ /* 0x000fe400078e00ff */
[----:B------:R-:W-:-:S05]  /*1040*/  @!P4 IMAD.X R25, RZ, RZ, c[0x0][0x174], P5 ;  /* 0x00005d00ff19c624 */ /* 0x000fca00028e06ff */
[----:B------:R1:W5:Y:S01]  /*1050*/  @!P4 LDG.E.S8 R13, [R24.64] ;  /* 0x00000004180dc981 */ /* 0x000362000c1e1300 */
[----:B------:R-:W-:-:S04]  /*1060*/  @!P1 IADD3 R20, P4, R20, c[0x0][0x170], RZ ;  /* 0x00005c0014149a10 */ /* 0x000fc80007f9e0ff */
[----:B------:R-:W-:Y:S02]  /*1070*/  @!P0 IMAD.IADD R9, R17, 0x1, R0 ;  /* 0x0000000111098824 */ /* 0x000fe400078e0200 */
[----:B------:R-:W-:-:S03]  /*1080*/  @!P1 IMAD.X R21, RZ, RZ, c[0x0][0x174], P4 ;  /* 0x00005d00ff159624 */ /* 0x000fc600020e06ff */
[----:B0-----:R-:W-:Y:S01]  /*1090*/  @!P0 IADD3 R4, P4, R9, c[0x0][0x170], RZ ;  /* 0x00005c0009048a10 */ /* 0x001fe20007f9e0ff */
[----:B------:R-:W-:-:S04]  /*10a0*/  IMAD.MOV.U32 R9, RZ, RZ, RZ ;  /* 0x000000ffff097224 */ /* 0x000fc800078e00ff */
[----:B------:R-:W-:Y:S01]  /*10b0*/  @!P0 IMAD.X R5, RZ, RZ, c[0x0][0x174], P4 ;  /* 0x00005d00ff058624 */ /* 0x000fe200020e06ff */
[----:B------:R-:W-:-:S04]  /*10c0*/  @!P0 IADD3 R0, R0, 0x80, RZ ;  /* 0x0000008000008810 */ /* 0x000fc80007ffe0ff */
[----:B------:R0:W5:Y:S01]  /*10d0*/  @!P0 LDG.E.S8 R9, [R4.64] ;  /* 0x0000000404098981 */ /* 0x000162000c1e1300 */
[----:B-1----:R-:W-:Y:S02]  /*10e0*/  @!P3 IADD3 R24, P0, R2, c[0x0][0x170], RZ ;  /* 0x00005c000218ba10 */ /* 0x002fe40007f1e0ff */
[----:B------:R-:W-:-:S03]  /*10f0*/  PRMT R2, RZ, 0x7610, R2 ;  /* 0x00007610ff027816 */ /* 0x000fc60000000002 */
[----:B------:R-:W-:-:S05]  /*1100*/  @!P3 IMAD.X R25, RZ, RZ, c[0x0][0x174], P0 ;  /* 0x00005d00ff19b624 */ /* 0x000fca00000e06ff */
[----:B------:R0:W5:Y:S01]  /*1110*/  @!P3 LDG.E.U8 R2, [R24.64] ;  /* 0x000000041802b981 */ /* 0x000162000c1e1100 */
[----:B------:R-:W-:Y:S01]  /*1120*/  IMAD.MOV.U32 R3, RZ, RZ, RZ ;  /* 0x000000ffff037224 */ /* 0x000fe200078e00ff */
[----:B------:R-:W-:-:S05]  /*1130*/  ISETP.GE.AND P5, PT, R0, R6, PT ;  /* 0x000000060000720c */ /* 0x000fca0003fa6270 */
[----:B------:R1:W5:Y:S01]  /*1140*/  @!P6 LDG.E.S8 R3, [R14.64] ;  /* 0x000000040e03e981 */ /* 0x000362000c1e1300 */
[----:B------:R-:W-:Y:S01]  /*1150*/  @!P2 IADD3 R22, P6, R22, c[0x0][0x170], RZ ;  /* 0x00005c001616aa10 */ /* 0x000fe20007fde0ff */
[----:B------:R-:W-:-:S04]  /*1160*/  CS2R R10, SRZ ;  /* 0x00000000000a7805 */ /* 0x000fc8000001ff00 */
[----:B------:R-:W-:Y:S02]  /*1170*/  @!P2 IMAD.X R23, RZ, RZ, c[0x0][0x174], P6 ;  /* 0x00005d00ff17a624 */ /* 0x000fe400030e06ff */
[----:B------:R2:W5:Y:S01]  /*1180*/  @!P1 LDG.E.S8 R10, [R20.64] ;  /* 0x00000004140a9981 */ /* 0x000562000c1e1300 */
[----:B-1----:R-:W-:-:S03]  /*1190*/  @!P5 IMAD.IADD R14, R17, 0x1, R0 ;  /* 0x00000001110ed824 */ /* 0x002fc600078e0200 */
[----:B------:R1:W5:Y:S02]  /*11a0*/  @!P2 LDG.E.S8 R11, [R22.64] ;  /* 0x00000004160ba981 */ /* 0x000364000c1e1300 */
[----:B------:R-:W-:Y:S01]  /*11b0*/  @!P5 IADD3 R14, P2, R14, c[0x0][0x170], RZ ;  /* 0x00005c000e0eda10 */ /* 0x000fe20007f5e0ff */
[----:B------:R-:W-:Y:S01]  /*11c0*/  IMAD.MOV.U32 R0, RZ, RZ, RZ ;  /* 0x000000ffff007224 */ /* 0x000fe200078e00ff */
[----:B------:R-:W-:-:S03]  /*11d0*/  IADD3 R27, R7, 0x180, RZ ;  /* 0x00000180071b7810 */ /* 0x000fc60007ffe0ff */
[----:B------:R-:W-:Y:S01]  /*11e0*/  @!P5 IMAD.X R15, RZ, RZ, c[0x0][0x174], P2 ;  /* 0x00005d00ff0fd624 */ /* 0x000fe200010e06ff */
[C---:B--2---:R-:W-:Y:S01]  /*11f0*/  IADD3 R21, R7.reuse, 0x80, RZ ;  /* 0x0000008007157810 */ /* 0x044fe20007ffe0ff */
[----:B------:R-:W-:Y:S01]  /*1200*/  BSSY B0, `(.L_x_19224) ;  /* 0x0000025000007945 */ /* 0x000fe20003800000 */
[C---:B-1----:R-:W-:Y:S02]  /*1210*/  IADD3 R23, R7.reuse, 0x100, RZ ;  /* 0x0000010007177810 */ /* 0x042fe40007ffe0ff */
[----:B------:R-:W-:Y:S01]  /*1220*/  IADD3 R29, R7, 0x200, RZ ;  /* 0x00000200071d7810 */ /* 0x000fe20007ffe0ff */
[----:B------:R0:W5:Y:S01]  /*1230*/  @!P5 LDG.E.S8 R0, [R14.64] ;  /* 0x000000040e00d981 */ /* 0x000162000c1e1300 */
[-C--:B------:R-:W-:Y:S02]  /*1240*/  ISETP.GE.AND P5, PT, R21, R6.reuse, PT ;  /* 0x000000061500720c */ /* 0x080fe40003fa6270 */
[-C--:B------:R-:W-:Y:S02]  /*1250*/  ISETP.GE.AND P4, PT, R23, R6.reuse, PT ;  /* 0x000000061700720c */ /* 0x080fe40003f86270 */
[----:B------:R-:W-:-:S02]  /*1260*/  ISETP.GE.AND P2, PT, R27, R6, PT ;  /* 0x000000061b00720c */ /* 0x000fc40003f46270 */
[----:B------:R-:W-:Y:S02]  /*1270*/  ISETP.GE.AND P1, PT, R29, R6, PT ;  /* 0x000000061d00720c */ /* 0x000fe40003f26270 */
[----:B------:R-:W-:Y:S02]  /*1280*/  PRMT R8, R8, 0x8880, RZ ;  /* 0x0000888008087816 */ /* 0x000fe400000000ff */
[----:B------:R-:W-:Y:S01]  /*1290*/  IADD3 R21, R7, 0x280, RZ ;  /* 0x0000028007157810 */ /* 0x000fe20007ffe0ff */
[----:B------:R-:W-:Y:S05]  /*12a0*/  @P3 BRA `(.L_x_19225) ;  /* 0x000001a000003947 */ /* 0x000fea0003800000 */
[----:B0----5:R-:W-:Y:S02]  /*12b0*/  LOP3.LUT R2, R2, 0xffff, RZ, 0xc0, !PT ;  /* 0x0000ffff02027812 */ /* 0x021fe400078ec0ff */
[----:B------:R-:W-:Y:S02]  /*12c0*/  IABS R14, R8 ;  /* 0x00000008000e7213 */ /* 0x000fe40000000000 */
        /* <DEDUP_REMOVED lines=24> */
.L_x_19225:
[----:B0-----:R-:W-:Y:S05]  /*1450*/  BSYNC B0 ;  /* 0x0000000000007941 */ /* 0x001fea0003800000 */
.L_x_19224:
        /* <DEDUP_REMOVED lines=28> */
.L_x_19227:
[----:B------:R-:W-:Y:S05]  /*1620*/  BSYNC B0 ;  /* 0x0000000000007941 */ /* 0x000fea0003800000 */
.L_x_19226:
[----:B------:R-:W-:Y:S01]  /*1630*/  BSSY B0, `(.L_x_19228) ;  /* 0x000001e000007945 */ /* 0x000fe20003800000 */
[----:B------:R-:W-:Y:S01]  /*1640*/  ISETP.GE.AND P5, PT, R21, R6, PT ;  /* 0x000000061500720c */ /* 0x000fe20003fa6270 */
[----:B-----5:R-:W-:Y:S01]  /*1650*/  @!P3 IMAD.IADD R2, R17, 0x1, R7 ;  /* 0x000000011102b824 */ /* 0x020fe200078e0207 */
[----:B------:R-:W-:Y:S01]  /*1660*/  IADD3 R19, R7, 0x380, RZ ;  /* 0x0000038007137810 */ /* 0x000fe20007ffe0ff */
        /* <DEDUP_REMOVED lines=26> */
.L_x_19229:
[----:B------:R-:W-:Y:S05]  /*1810*/  BSYNC B0 ;  /* 0x0000000000007941 */ /* 0x000fea0003800000 */
.L_x_19228:
[----:B------:R-:W-:Y:S01]  /*1820*/  @!P3 IADD3 R2, P6, R2, c[0x0][0x168], RZ ;  /* 0x00005a000202ba10 */ /* 0x000fe20007fde0ff */
[----:B------:R-:W-:Y:S01]  /*1830*/  BSSY B0, `(.L_x_19230) ;  /* 0x000001d000007945 */ /* 0x000fe20003800000 */
[----:B------:R-:W-:-:S03]  /*1840*/  ISETP.GE.AND P4, PT, R19, R6, PT ;  /* 0x000000061300720c */ /* 0x000fc60003f86270 */
[----:B------:R-:W-:Y:S01]  /*1850*/  @!P3 IMAD.X R3, RZ, RZ, c[0x0][0x16c], P6 ;  /* 0x00005b00ff03b624 */ /* 0x000fe200030e06ff */
        /* <DEDUP_REMOVED lines=26> */
.L_x_19231:
[----:B------:R-:W-:Y:S05]  /*1a00*/  BSYNC B0 ;  /* 0x0000000000007941 */ /* 0x000fea0003800000 */
.L_x_19230:
[----:B------:R-:W-:Y:S01]  /*1a10*/  BSSY B0, `(.L_x_19232) ;  /* 0x000001c000007945 */ /* 0x000fe20003800000 */
        /* <DEDUP_REMOVED lines=27> */
.L_x_19233:
[----:B------:R-:W-:Y:S05]  /*1bd0*/  BSYNC B0 ;  /* 0x0000000000007941 */ /* 0x000fea0003800000 */
.L_x_19232:
[----:B------:R-:W-:Y:S01]  /*1be0*/  BSSY B0, `(.L_x_19234) ;  /* 0x000001c000007945 */ /* 0x000fe20003800000 */
[----:B------:R-:W-:Y:S05]  /*1bf0*/  @P0 BRA `(.L_x_19235) ;  /* 0x000001a000000947 */ /* 0x000fea0003800000 */
[----:B------:R-:W-:Y:S02]  /*1c00*/  IABS R11, R10 ;  /* 0x0000000a000b7213 */ /* 0x000fe40000000000 */
        /* <DEDUP_REMOVED lines=25> */
.L_x_19235:
[----:B------:R-:W-:Y:S05]  /*1da0*/  BSYNC B0 ;  /* 0x0000000000007941 */ /* 0x000fea0003800000 */
.L_x_19234:
        /* <DEDUP_REMOVED lines=27> */
.L_x_19237:
[----:B------:R-:W-:Y:S05]  /*1f60*/  BSYNC B0 ;  /* 0x0000000000007941 */ /* 0x000fea0003800000 */
.L_x_19236:
[----:B------:R-:W-:Y:S01]  /*1f70*/  BSSY B0, `(.L_x_19238) ;  /* 0x000001b000007945 */ /* 0x000fe20003800000 */
[----:B------:R-:W-:Y:S05]  /*1f80*/  @P4 BRA `(.L_x_19239) ;  /* 0x0000019000004947 */ /* 0x000fea0003800000 */
[----:B------:R-:W-:Y:S02]  /*1f90*/  IABS R9, R0 ;  /* 0x0000000000097213 */ /* 0x000fe40000000000 */
        /* <DEDUP_REMOVED lines=24> */
.L_x_19239:
[----:B------:R-:W-:Y:S05]  /*2120*/  BSYNC B0 ;  /* 0x0000000000007941 */ /* 0x000fea0003800000 */
.L_x_19238:
[----:B------:R0:W-:Y:S01]  /*2130*/  @!P3 STG.E.U8 [R2.64], R15 ;  /* 0x0000000f0200b986 */ /* 0x0001e2000c101104 */
[----:B------:R-:W-:Y:S01]  /*2140*/  @!P3 IADD3 R7, R7, 0x80, RZ ;  /* 0x000000800707b810 */ /* 0x000fe20007ffe0ff */
        /* <DEDUP_REMOVED lines=16> */
.L_x_19242:
[----:B0-----:R-:W-:-:S13]  /*2250*/  ISETP.GE.AND P0, PT, R7, R6, PT ;  /* 0x000000060700720c */ /* 0x001fda0003f06270 */
[----:B------:R-:W-:Y:S05]  /*2260*/  @P0 BRA `(.L_x_19244) ;  /* 0x000000c000000947 */ /* 0x000fea0003800000 */
[----:B------:R-:W-:Y:S01]  /*2270*/  IMAD.IADD R2, R17, 0x1, R7 ;  /* 0x0000000111027824 */ /* 0x000fe200078e0207 */
[----:B------:R-:W-:-:S04]  /*2280*/  IADD3 R7, R7, 0x80, RZ ;  /* 0x0000008007077810 */ /* 0x000fc80007ffe0ff */
[----:B------:R-:W-:-:S05]  /*2290*/  IADD3 R2, P0, R2, c[0x0][0x168], RZ ;  /* 0x00005a0002027a10 */ /* 0x000fca0007f1e0ff */
[----:B------:R-:W-:-:S05]  /*22a0*/  IMAD.X R3, RZ, RZ, c[0x0][0x16c], P0 ;  /* 0x00005b00ff037624 */ /* 0x000fca00000e06ff */
[----:B------:R0:W-:Y:S03]  /*22b0*/  STG.E.U8 [R2.64], R16 ;  /* 0x0000001002007986 */ /* 0x0001e6000c101104 */
.L_x_19243:
[----:B------:R-:W-:-:S13]  /*22c0*/  ISETP.GE.AND P0, PT, R7, R6, PT ;  /* 0x000000060700720c */ /* 0x000fda0003f06270 */
[----:B------:R-:W-:Y:S05]  /*22d0*/  @P0 BRA `(.L_x_19245) ;  /* 0x000000d000000947 */ /* 0x000fea0003800000 */
[----:B0-----:R-:W-:Y:S01]  /*22e0*/  IMAD.IADD R2, R17, 0x1, R7 ;  /* 0x0000000111027824 */ /* 0x001fe200078e0207 */
[----:B------:R-:W-:-:S04]  /*22f0*/  IADD3 R7, R7, 0x80, RZ ;  /* 0x0000008007077810 */ /* 0x000fc80007ffe0ff */
[----:B------:R-:W-:-:S05]  /*2300*/  IADD3 R2, P0, R2, c[0x0][0x168], RZ ;  /* 0x00005a0002027a10 */ /* 0x000fca0007f1e0ff */
[----:B------:R-:W-:-:S05]  /*2310*/  IMAD.X R3, RZ, RZ, c[0x0][0x16c], P0 ;  /* 0x00005b00ff037624 */ /* 0x000fca00000e06ff */
[----:B------:R0:W-:Y:S03]  /*2320*/  STG.E.U8 [R2.64], R13 ;  /* 0x0000000d02007986 */ /* 0x0001e6000c101104 */
.L_x_19244:
        /* <DEDUP_REMOVED lines=8> */
.L_x_19245:
[----:B------:R-:W-:Y:S05]  /*23b0*/  BSYNC B1 ;  /* 0x0000000000017941 */ /* 0x000fea0003800000 */
.L_x_19241:
[----:B------:R-:W-:-:S13]  /*23c0*/  ISETP.GE.AND P0, PT, R7, R6, PT ;  /* 0x000000060700720c */ /* 0x000fda0003f06270 */
[----:B0-----:R-:W-:Y:S01]  /*23d0*/  @!P0 IMAD.IADD R2, R17, 0x1, R7 ;  /* 0x0000000111028824 */ /* 0x001fe200078e0207 */
[----:B------:R-:W-:-:S04]  /*23e0*/  @!P0 IADD3 R7, R7, 0x80, RZ ;  /* 0x0000008007078810 */ /* 0x000fc80007ffe0ff */
[----:B------:R-:W-:-:S05]  /*23f0*/  @!P0 IADD3 R2, P1, R2, c[0x0][0x168], RZ ;  /* 0x00005a0002028a10 */ /* 0x000fca0007f3e0ff */
[----:B------:R-:W-:-:S05]  /*2400*/  @!P0 IMAD.X R3, RZ, RZ, c[0x0][0x16c], P1 ;  /* 0x00005b00ff038624 */ /* 0x000fca00008e06ff */
[----:B------:R0:W-:Y:S03]  /*2410*/  @!P0 STG.E.U8 [R2.64], R10 ;  /* 0x0000000a02008986 */ /* 0x0001e6000c101104 */
.L_x_19246:
[----:B------:R-:W-:Y:S05]  /*2420*/  BSYNC B0 ;  /* 0x0000000000007941 */ /* 0x000fea0003800000 */
.L_x_19240:
        /* <DEDUP_REMOVED lines=8> */
.L_x_19247:
        /* <DEDUP_REMOVED lines=13> */
.L_x_21628:


//--------------------- .text._ZN2at6native29vectorized_elementwise_kernelILi4ENS0_13AUnaryFunctorIaaaZZZNS0_15binary_internal21div_trunc_kernel_cudaERNS_18TensorIteratorBaseEENKUlvE_clEvENKUlvE0_clEvEUlaaE_EESt5arrayIPcLm2EEEEviT0_T1_ --------------------------
	.section	.text._ZN2at6native29vectorized_elementwise_kernelILi4ENS0_13AUnaryFunctorIaaaZZZNS0_15binary_internal21div_trunc_kernel_cudaERNS_18TensorIteratorBaseEENKUlvE_clEvENKUlvE0_clEvEUlaaE_EESt5arrayIPcLm2EEEEviT0_T1_,"ax",@progbits
	.sectioninfo	@"SHI_REGISTERS=31"
	.align	128
        .global         _ZN2at6native29vectorized_elementwise_kernelILi4ENS0_13AUnaryFunctorIaaaZZZNS0_15binary_internal21div_trunc_kernel_cudaERNS_18TensorIteratorBaseEENKUlvE_clEvENKUlvE0_clEvEUlaaE_EESt5arrayIPcLm2EEEEviT0_T1_
        .type           _ZN2at6native29vectorized_elementwise_kernelILi4ENS0_13AUnaryFunctorIaaaZZZNS0_15binary_internal21div_trunc_kernel_cudaERNS_18TensorIteratorBaseEENKUlvE_clEvENKUlvE0_clEvEUlaaE_EESt5arrayIPcLm2EEEEviT0_T1_,@function
        .size           _ZN2at6native29vectorized_elementwise_kernelILi4ENS0_13AUnaryFunctorIaaaZZZNS0_15binary_internal21div_trunc_kernel_cudaERNS_18TensorIteratorBaseEENKUlvE_clEvENKUlvE0_clEvEUlaaE_EESt5arrayIPcLm2EEEEviT0_T1_,(.L_x_21629 - _ZN2at6native29vectorized_elementwise_kernelILi4ENS0_13AUnaryFunctorIaaaZZZNS0_15binary_internal21div_trunc_kernel_cudaERNS_18TensorIteratorBaseEENKUlvE_clEvENKUlvE0_clEvEUlaaE_EESt5arrayIPcLm2EEEEviT0_T1_)
        .other          _ZN2at6native29vectorized_elementwise_kernelILi4ENS0_13AUnaryFunctorIaaaZZZNS0_15binary_internal21div_trunc_kernel_cudaERNS_18TensorIteratorBaseEENKUlvE_clEvENKUlvE0_clEvEUlaaE_EESt5arrayIPcLm2EEEEviT0_T1_,@"STO_CUDA_ENTRY STV_DEFAULT"
_ZN2at6native29vectorized_elementwise_kernelILi4ENS0_13AUnaryFunctorIaaaZZZNS0_15binary_internal21div_trunc_kernel_cudaERNS_18TensorIteratorBaseEENKUlvE_clEvENKUlvE0_clEvEUlaaE_EESt5arrayIPcLm2EEEEviT0_T1_:
.text._ZN2at6native29vectorized_elementwise_kernelILi4ENS0_13AUnaryFunctorIaaaZZZNS0_15binary_internal21div_trunc_kernel_cudaERNS_18TensorIteratorBaseEENKUlvE_clEvENKUlvE0_clEvEUlaaE_EESt5arrayIPcLm2EEEEviT0_T1_:
        /* <DEDUP_REMOVED lines=12> */
[----:B------:R-:W2:Y:S04]  /*00c0*/  LDG.E R12, [R2.64] ;  /* 0x00000004020c7981 */ /* 0x000ea8000c1e1900 */
[----:B------:R-:W3:Y:S01]  /*00d0*/  LDG.E R14, [R2.64+0x200] ;  /* 0x00020004020e7981 */ /* 0x000ee2000c1e1900 */
[C---:B--2---:R-:W-:Y:S02]  /*00e0*/  PRMT R19, R12.reuse, 0x8880, RZ ;  /* 0x000088800c137816 */ /* 0x044fe400000000ff */
[----:B------:R-:W-:Y:S02]  /*00f0*/  PRMT R15, R12, 0x9991, RZ ;  /* 0x000099910c0f7816 */ /* 0x000fe400000000ff */
[----:B------:R-:W-:Y:S02]  /*0100*/  IABS R22, R19 ;  /* 0x0000001300167213 */ /* 0x000fe40000000000 */
[----:B------:R-:W-:-:S02]  /*0110*/  IABS R20, R15 ;  /* 0x0000000f00147213 */ /* 0x000fc40000000000 */
[C---:B------:R-:W-:Y:S01]  /*0120*/  PRMT R17, R12.reuse, 0xaaa2, RZ ;  /* 0x0000aaa20c117816 */ /* 0x040fe200000000ff */
[----:B------:R-:W0:Y:S01]  /*0130*/  I2F.RP R6, R22 ;  /* 0x0000001600067306 */ /* 0x000e220000209400 */
[----:B------:R-:W-:Y:S02]  /*0140*/  PRMT R13, R12, 0xbbb3, RZ ;  /* 0x0000bbb30c0d7816 */ /* 0x000fe400000000ff */
[----:B------:R-:W-:Y:S02]  /*0150*/  IABS R21, R17 ;  /* 0x0000001100157213 */ /* 0x000fe40000000000 */
[----:B------:R-:W-:Y:S02]  /*0160*/  IABS R16, R13 ;  /* 0x0000000d00107213 */ /* 0x000fe40000000000 */
[----:B---3--:R-:W-:Y:S01]  /*0170*/  PRMT R10, R14, 0x8880, RZ ;  /* 0x000088800e0a7816 */ /* 0x008fe200000000ff */
[----:B------:R-:W1:Y:S03]  /*0180*/  I2F.RP R7, R20 ;  /* 0x0000001400077306 */ /* 0x000e660000209400 */
[----:B------:R-:W-:-:S05]  /*0190*/  IABS R18, R10 ;  /* 0x0000000a00127213 */ /* 0x000fca0000000000 */
[----:B------:R-:W2:Y:S08]  /*01a0*/  I2F.RP R24, R21 ;  /* 0x0000001500187306 */ /* 0x000eb00000209400 */
[----:B------:R-:W-:Y:S08]  /*01b0*/  I2F.RP R25, R16 ;  /* 0x0000001000197306 */ /* 0x000ff00000209400 */
[----:B0-----:R-:W0:Y:S08]  /*01c0*/  MUFU.RCP R6, R6 ;  /* 0x0000000600067308 */ /* 0x001e300000001000 */
[----:B-1----:R-:W1:Y:S08]  /*01d0*/  MUFU.RCP R7, R7 ;  /* 0x0000000700077308 */ /* 0x002e700000001000 */
[----:B--2---:R-:W2:Y:S01]  /*01e0*/  MUFU.RCP R24, R24 ;  /* 0x0000001800187308 */ /* 0x004ea20000001000 */
[----:B0-----:R-:W-:-:S07]  /*01f0*/  IADD3 R8, R6, 0xffffffe, RZ ;  /* 0x0ffffffe06087810 */ /* 0x001fce0007ffe0ff */
[----:B------:R-:W0:Y:S01]  /*0200*/  MUFU.RCP R4, R25 ;  /* 0x0000001900047308 */ /* 0x000e220000001000 */
[----:B-1----:R-:W-:-:S07]  /*0210*/  IADD3 R3, R7, 0xffffffe, RZ ;  /* 0x0ffffffe07037810 */ /* 0x002fce0007ffe0ff */
[----:B------:R-:W1:Y:S01]  /*0220*/  I2F.RP R26, R18 ;  /* 0x00000012001a7306 */ /* 0x000e620000209400 */
[----:B--2---:R-:W-:-:S07]  /*0230*/  IADD3 R5, R24, 0xffffffe, RZ ;  /* 0x0ffffffe18057810 */ /* 0x004fce0007ffe0ff */
[----:B------:R2:W3:Y:S01]  /*0240*/  F2I.FTZ.U32.TRUNC.NTZ R9, R8 ;  /* 0x0000000800097305 */ /* 0x0004e2000021f000 */
[----:B0-----:R-:W-:-:S07]  /*0250*/  IADD3 R4, R4, 0xffffffe, RZ ;  /* 0x0ffffffe04047810 */ /* 0x001fce0007ffe0ff */
[----:B------:R-:W0:Y:S01]  /*0260*/  F2I.FTZ.U32.TRUNC.NTZ R3, R3 ;  /* 0x0000000300037305 */ /* 0x000e22000021f000 */
[----:B--2---:R-:W-:-:S07]  /*0270*/  IMAD.MOV.U32 R8, RZ, RZ, RZ ;  /* 0x000000ffff087224 */ /* 0x004fce00078e00ff */
[----:B-1----:R-:W1:Y:S01]  /*0280*/  MUFU.RCP R2, R26 ;  /* 0x0000001a00027308 */ /* 0x002e620000001000 */
[----:B---3--:R-:W-:-:S04]  /*0290*/  IMAD.MOV R27, RZ, RZ, -R9 ;  /* 0x000000ffff1b7224 */ /* 0x008fc800078e0a09 */
[----:B------:R-:W-:-:S03]  /*02a0*/  IMAD R27, R27, R22, RZ ;  /* 0x000000161b1b7224 */ /* 0x000fc600078e02ff */
[----:B------:R-:W2:Y:S01]  /*02b0*/  F2I.FTZ.U32.TRUNC.NTZ R5, R5 ;  /* 0x0000000500057305 */ /* 0x000ea2000021f000 */
[----:B0-----:R-:W-:Y:S02]  /*02c0*/  IMAD.MOV R25, RZ, RZ, -R3 ;  /* 0x000000ffff197224 */ /* 0x001fe400078e0a03 */
[----:B------:R-:W-:-:S04]  /*02d0*/  IMAD.HI.U32 R24, R9, R27, R8 ;  /* 0x0000001b09187227 */ /* 0x000fc800078e0008 */
[----:B------:R-:W-:Y:S01]  /*02e0*/  IMAD R25, R25, R20, RZ ;  /* 0x0000001419197224 */ /* 0x000fe200078e02ff */
[----:B------:R-:W0:Y:S01]  /*02f0*/  F2I.FTZ.U32.TRUNC.NTZ R7, R4 ;  /* 0x0000000400077305 */ /* 0x000e22000021f000 */
[----:B-1----:R-:W-:Y:S01]  /*0300*/  IADD3 R6, R2, 0xffffffe, RZ ;  /* 0x0ffffffe02067810 */ /* 0x002fe20007ffe0ff */
[----:B------:R-:W-:-:S04]  /*0310*/  IMAD.MOV.U32 R2, RZ, RZ, RZ ;  /* 0x000000ffff027224 */ /* 0x000fc800078e00ff */
[----:B------:R-:W-:Y:S02]  /*0320*/  IMAD.HI.U32 R2, R3, R25, R2 ;  /* 0x0000001903027227 */ /* 0x000fe400078e0002 */
[----:B------:R1:W3:Y:S02]  /*0330*/  F2I.FTZ.U32.TRUNC.NTZ R9, R6 ;  /* 0x0000000600097305 */ /* 0x0002e4000021f000 */
[----:B--2---:R-:W-:-:S04]  /*0340*/  IMAD.MOV R8, RZ, RZ, -R5 ;  /* 0x000000ffff087224 */ /* 0x004fc800078e0a05 */
[----:B------:R-:W-:Y:S01]  /*0350*/  IMAD R25, R8, R21, RZ ;  /* 0x0000001508197224 */ /* 0x000fe200078e02ff */
[----:B------:R-:W-:Y:S01]  /*0360*/  PRMT R8, R14, 0x9991, RZ ;  /* 0x000099910e087816 */ /* 0x000fe200000000ff */
[----:B0-----:R-:W-:Y:S02]  /*0370*/  IMAD.MOV R4, RZ, RZ, -R7 ;  /* 0x000000ffff047224 */ /* 0x001fe400078e0a07 */
[----:B-1----:R-:W-:Y:S02]  /*0380*/  IMAD.MOV.U32 R6, RZ, RZ, RZ ;  /* 0x000000ffff067224 */ /* 0x002fe400078e00ff */
[----:B------:R-:W-:Y:S02]  /*0390*/  IMAD.MOV.U32 R3, RZ, RZ, R4 ;  /* 0x000000ffff037224 */ /* 0x000fe400078e0004 */
[----:B------:R-:W-:Y:S02]  /*03a0*/  IMAD.MOV.U32 R4, RZ, RZ, RZ ;  /* 0x000000ffff047224 */ /* 0x000fe400078e00ff */
[----:B------:R-:W-:-:S02]  /*03b0*/  IMAD R3, R3, R16, RZ ;  /* 0x0000001003037224 */ /* 0x000fc400078e02ff */
[----:B------:R-:W-:-:S04]  /*03c0*/  IMAD.HI.U32 R25, R5, R25, R4 ;  /* 0x0000001905197227 */ /* 0x000fc800078e0004 */
[----:B------:R-:W-:Y:S02]  /*03d0*/  IMAD.MOV.U32 R4, RZ, RZ, R8 ;  /* 0x000000ffff047224 */ /* 0x000fe400078e0008 */
[----:B------:R-:W-:Y:S01]  /*03e0*/  IMAD.HI.U32 R26, R7, R3, R6 ;  /* 0x00000003071a7227 */ /* 0x000fe200078e0006 */
[----:B------:R-:W-:Y:S02]  /*03f0*/  PRMT R6, R23, 0x8880, RZ ;  /* 0x0000888017067816 */ /* 0x000fe400000000ff */
[----:B------:R-:W-:Y:S01]  /*0400*/  IABS R5, R4 ;  /* 0x0000000400057213 */ /* 0x000fe20000000000 */
[----:B---3--:R-:W-:Y:S01]  /*0410*/  IMAD.MOV R7, RZ, RZ, -R9 ;  /* 0x000000ffff077224 */ /* 0x008fe200078e0a09 */
[----:B------:R-:W-:Y:S01]  /*0420*/  IABS R23, R15 ;  /* 0x0000000f00177213 */ /* 0x000fe20000000000 */
[----:B------:R-:W-:Y:S01]  /*0430*/  IMAD.MOV.U32 R8, RZ, RZ, RZ ;  /* 0x000000ffff087224 */ /* 0x000fe200078e00ff */
[----:B------:R-:W0:Y:S01]  /*0440*/  I2F.RP R3, R5 ;  /* 0x0000000500037306 */ /* 0x000e220000209400 */
[----:B------:R-:W-:-:S02]  /*0450*/  IMAD R7, R7, R18, RZ ;  /* 0x0000001207077224 */ /* 0x000fc400078e02ff */
[----:B------:R-:W-:Y:S02]  /*0460*/  IMAD.MOV R23, RZ, RZ, -R23 ;  /* 0x000000ffff177224 */ /* 0x000fe400078e0a17 */
[----:B------:R-:W-:Y:S01]  /*0470*/  IMAD.HI.U32 R8, R9, R7, R8 ;  /* 0x0000000709087227 */ /* 0x000fe200078e0008 */
[----:B------:R-:W-:Y:S02]  /*0480*/  IABS R7, R6 ;  /* 0x0000000600077213 */ /* 0x000fe40000000000 */
[----:B------:R-:W-:-:S03]  /*0490*/  IABS R9, R19 ;  /* 0x0000001300097213 */ /* 0x000fc60000000000 */
[----:B------:R-:W-:-:S04]  /*04a0*/  IMAD.HI.U32 R24, R24, R7, RZ ;  /* 0x0000000718187227 */ /* 0x000fc800078e00ff */
[----:B------:R-:W-:Y:S01]  /*04b0*/  IMAD.MOV R9, RZ, RZ, -R9 ;  /* 0x000000ffff097224 */ /* 0x000fe200078e0a09 */
[----:B0-----:R-:W0:Y:S01]  /*04c0*/  MUFU.RCP R3, R3 ;  /* 0x0000000300037308 */ /* 0x001e220000001000 */
[----:B------:R-:W-:-:S04]  /*04d0*/  IMAD.HI.U32 R28, R2, R7, RZ ;  /* 0x00000007021c7227 */ /* 0x000fc800078e00ff */
[--C-:B------:R-:W-:Y:S02]  /*04e0*/  IMAD R9, R24, R9, R7.reuse ;  /* 0x0000000918097224 */ /* 0x100fe400078e0207 */
[----:B------:R-:W-:Y:S02]  /*04f0*/  IMAD R23, R28, R23, R7 ;  /* 0x000000171c177224 */ /* 0x000fe400078e0207 */
[----:B------:R-:W-:Y:S01]  /*0500*/  IMAD.HI.U32 R25, R25, R7, RZ ;  /* 0x0000000719197227 */ /* 0x000fe200078e00ff */
[----:B------:R-:W-:Y:S02]  /*0510*/  ISETP.GT.U32.AND P4, PT, R22, R9, PT ;  /* 0x000000091600720c */ /* 0x000fe40003f84070 */
[----:B------:R-:W-:Y:S01]  /*0520*/  ISETP.GT.U32.AND P3, PT, R20, R23, PT ;  /* 0x000000171400720c */ /* 0x000fe20003f64070 */
[----:B------:R-:W-:Y:S01]  /*0530*/  IMAD.HI.U32 R26, R26, R7, RZ ;  /* 0x000000071a1a7227 */ /* 0x000fe200078e00ff */
[----:B0-----:R-:W-:-:S03]  /*0540*/  IADD3 R27, R3, 0xffffffe, RZ ;  /* 0x0ffffffe031b7810 */ /* 0x001fc60007ffe0ff */
[----:B------:R-:W-:Y:S01]  /*0550*/  IMAD.HI.U32 R8, R8, R7, RZ ;  /* 0x0000000708087227 */ /* 0x000fe200078e00ff */
[----:B------:R-:W0:Y:S05]  /*0560*/  F2I.FTZ.U32.TRUNC.NTZ R3, R27 ;  /* 0x0000001b00037305 */ /* 0x000e2a000021f000 */
[----:B------:R-:W-:Y:S01]  /*0570*/  @!P4 IMAD.IADD R9, R9, 0x1, -R22 ;  /* 0x000000010909c824 */ /* 0x000fe200078e0a16 */
[----:B------:R-:W-:Y:S01]  /*0580*/  @!P4 IADD3 R24, R24, 0x1, RZ ;  /* 0x000000011818c810 */ /* 0x000fe20007ffe0ff */
[----:B------:R-:W-:Y:S01]  /*0590*/  @!P3 IMAD.IADD R23, R23, 0x1, -R20 ;  /* 0x000000011717b824 */ /* 0x000fe200078e0a14 */
[----:B------:R-:W-:Y:S02]  /*05a0*/  @!P3 IADD3 R28, R28, 0x1, RZ ;  /* 0x000000011c1cb810 */ /* 0x000fe40007ffe0ff */
[----:B------:R-:W-:-:S02]  /*05b0*/  ISETP.GE.U32.AND P1, PT, R9, R22, PT ;  /* 0x000000160900720c */ /* 0x000fc40003f26070 */
[----:B------:R-:W-:Y:S01]  /*05c0*/  ISETP.GE.U32.AND P0, PT, R23, R20, PT ;  /* 0x000000141700720c */ /* 0x000fe20003f06070 */
[----:B0-----:R-:W-:-:S04]  /*05d0*/  IMAD.MOV R2, RZ, RZ, -R3 ;  /* 0x000000ffff027224 */ /* 0x001fc800078e0a03 */
[----:B------:R-:W-:-:S06]  /*05e0*/  IMAD R9, R2, R5, RZ ;  /* 0x0000000502097224 */ /* 0x000fcc00078e02ff */
[----:B------:R-:W-:Y:S01]  /*05f0*/  @P1 IADD3 R24, R24, 0x1, RZ ;  /* 0x0000000118181810 */ /* 0x000fe20007ffe0ff */
[----:B------:R-:W-:Y:S01]  /*0600*/  IMAD.MOV.U32 R2, RZ, RZ, RZ ;  /* 0x000000ffff027224 */ /* 0x000fe200078e00ff */
[----:B------:R-:W-:-:S03]  /*0610*/  @P0 IADD3 R28, R28, 0x1, RZ ;  /* 0x000000011c1c0810 */ /* 0x000fc60007ffe0ff */
[----:B------:R-:W-:Y:S01]  /*0620*/  IMAD.HI.U32 R20, R3, R9, R2 ;  /* 0x0000000903147227 */ /* 0x000fe200078e0002 */
[----:B------:R-:W-:Y:S02]  /*0630*/  PRMT R9, R14, 0xaaa2, RZ ;  /* 0x0000aaa20e097816 */ /* 0x000fe400000000ff */
[----:B------:R-:W-:Y:S02]  /*0640*/  IABS R2, R17 ;  /* 0x0000001100027213 */ /* 0x000fe40000000000 */
[----:B------:R-:W-:Y:S01]  /*0650*/  IABS R22, R9 ;  /* 0x0000000900167213 */ /* 0x000fe20000000000 */
[----:B------:R-:W-:-:S03]  /*0660*/  IMAD.HI.U32 R20, R20, R7, RZ ;  /* 0x0000000714147227 */ /* 0x000fc600078e00ff */
[----:B------:R-:W0:Y:S01]  /*0670*/  I2F.RP R23, R22 ;  /* 0x0000001600177306 */ /* 0x000e220000209400 */
[----:B------:R-:W-:-:S04]  /*0680*/  IMAD.MOV R2, RZ, RZ, -R2 ;  /* 0x000000ffff027224 */ /* 0x000fc800078e0a02 */
[----:B------:R-:W-:-:S05]  /*0690*/  IMAD R2, R25, R2, R7 ;  /* 0x0000000219027224 */ /* 0x000fca00078e0207 */
[----:B------:R-:W-:Y:S01]  /*06a0*/  ISETP.GT.U32.AND P5, PT, R21, R2, PT ;  /* 0x000000021500720c */ /* 0x000fe20003fa4070 */
[----:B0-----:R-:W0:-:S12]  /*06b0*/  MUFU.RCP R23, R23 ;  /* 0x0000001700177308 */ /* 0x001e180000001000 */
[----:B------:R-:W-:Y:S01]  /*06c0*/  @!P5 IMAD.IADD R2, R2, 0x1, -R21 ;  /* 0x000000010202d824 */ /* 0x000fe200078e0a15 */
[----:B------:R-:W-:-:S04]  /*06d0*/  @!P5 IADD3 R25, R25, 0x1, RZ ;  /* 0x000000011919d810 */ /* 0x000fc80007ffe0ff */
[----:B------:R-:W-:Y:S02]  /*06e0*/  ISETP.GE.U32.AND P6, PT, R2, R21, PT ;  /* 0x000000150200720c */ /* 0x000fe40003fc6070 */
[----:B------:R-:W-:Y:S02]  /*06f0*/  IABS R2, R13 ;  /* 0x0000000d00027213 */ /* 0x000fe40000000000 */
[----:B0-----:R-:W-:-:S03]  /*0700*/  IADD3 R3, R23, 0xffffffe, RZ ;  /* 0x0ffffffe17037810 */ /* 0x001fc60007ffe0ff */
[----:B------:R-:W-:Y:S01]  /*0710*/  IMAD.MOV R21, RZ, RZ, -R2 ;  /* 0x000000ffff157224 */ /* 0x000fe200078e0a02 */
[----:B------:R-:W-:Y:S02]  /*0720*/  LOP3.LUT R2, R6, R19, RZ, 0x3c, !PT ;  /* 0x0000001306027212 */ /* 0x000fe400078e3cff */
[----:B------:R-:W0:Y:S01]  /*0730*/  F2I.FTZ.U32.TRUNC.NTZ R3, R3 ;  /* 0x0000000300037305 */ /* 0x000e22000021f000 */
[----:B------:R-:W-:Y:S01]  /*0740*/  IMAD R21, R26, R21, R7 ;  /* 0x000000151a157224 */ /* 0x000fe200078e0207 */
[----:B------:R-:W-:Y:S02]  /*0750*/  ISETP.GE.AND P2, PT, R2, RZ, PT ;  /* 0x000000ff0200720c */ /* 0x000fe40003f46270 */
[----:B------:R-:W-:Y:S02]  /*0760*/  PRMT R2, R12, 0x7770, RZ ;  /* 0x000077700c027816 */ /* 0x000fe400000000ff */
[----:B------:R-:W-:Y:S02]  /*0770*/  ISETP.GT.U32.AND P4, PT, R16, R21, PT ;  /* 0x000000151000720c */ /* 0x000fe40003f84070 */
[----:B------:R-:W-:Y:S01]  /*0780*/  ISETP.NE.AND P1, PT, R2, RZ, PT ;  /* 0x000000ff0200720c */ /* 0x000fe20003f25270 */
[----:B------:R-:W-:Y:S01]  /*0790*/  IMAD.MOV.U32 R2, RZ, RZ, RZ ;  /* 0x000000ffff027224 */ /* 0x000fe200078e00ff */
[----:B------:R-:W-:-:S05]  /*07a0*/  @P6 IADD3 R25, R25, 0x1, RZ ;  /* 0x0000000119196810 */ /* 0x000fca0007ffe0ff */
[----:B------:R-:W-:Y:S02]  /*07b0*/  @!P2 IMAD.MOV R24, RZ, RZ, -R24 ;  /* 0x000000ffff18a224 */ /* 0x000fe400078e0a18 */
[----:B0-----:R-:W-:Y:S02]  /*07c0*/  IMAD.MOV R23, RZ, RZ, -R3 ;  /* 0x000000ffff177224 */ /* 0x001fe400078e0a03 */
[----:B------:R-:W-:Y:S01]  /*07d0*/  @!P4 IMAD.IADD R21, R21, 0x1, -R16 ;  /* 0x000000011515c824 */ /* 0x000fe200078e0a10 */
[----:B------:R-:W-:Y:S02]  /*07e0*/  @!P4 IADD3 R26, R26, 0x1, RZ ;  /* 0x000000011a1ac810 */ /* 0x000fe40007ffe0ff */
[----:B------:R-:W-:Y:S02]  /*07f0*/  @!P1 LOP3.LUT R24, RZ, R19, RZ, 0x33, !PT ;  /* 0x00000013ff189212 */ /* 0x000fe400078e33ff */
[----:B------:R-:W-:Y:S01]  /*0800*/  ISETP.GE.U32.AND P2, PT, R21, R16, PT ;  /* 0x000000101500720c */ /* 0x000fe20003f46070 */
[----:B------:R-:W-:Y:S01]  /*0810*/  IMAD R21, R23, R22, RZ ;  /* 0x0000001617157224 */ /* 0x000fe200078e02ff */
[----:B------:R-:W-:-:S03]  /*0820*/  PRMT R19, R14, 0xbbb3, RZ ;  /* 0x0000bbb30e137816 */ /* 0x000fc600000000ff */
[----:B------:R-:W-:Y:S01]  /*0830*/  IMAD.HI.U32 R16, R3, R21, R2 ;  /* 0x0000001503107227 */ /* 0x000fe200078e0002 */
[----:B------:R-:W-:Y:S02]  /*0840*/  LOP3.LUT R2, R6, R15, RZ, 0x3c, !PT ;  /* 0x0000000f06027212 */ /* 0x000fe400078e3cff */
[----:B------:R-:W-:Y:S02]  /*0850*/  IABS R21, R19 ;  /* 0x0000001300157213 */ /* 0x000fe40000000000 */
[----:B------:R-:W-:Y:S01]  /*0860*/  ISETP.GE.AND P1, PT, R2, RZ, PT ;  /* 0x000000ff0200720c */ /* 0x000fe20003f26270 */
[----:B------:R-:W-:Y:S01]  /*0870*/  IMAD.HI.U32 R16, R16, R7, RZ ;  /* 0x0000000710107227 */ /* 0x000fe200078e00ff */
[----:B------:R-:W-:Y:S02]  /*0880*/  IABS R2, R10 ;  /* 0x0000000a00027213 */ /* 0x000fe40000000000 */
[----:B------:R-:W-:-:S03]  /*0890*/  @P2 IADD3 R26, R26, 0x1, RZ ;  /* 0x000000011a1a2810 */ /* 0x000fc60007ffe0ff */
[----:B------:R-:W-:Y:S02]  /*08a0*/  IMAD.MOV R3, RZ, RZ, -R2 ;  /* 0x000000ffff037224 */ /* 0x000fe400078e0a02 */
[----:B------:R-:W0:Y:S02]  /*08b0*/  I2F.RP R2, R21 ;  /* 0x0000001500027306 */ /* 0x000e240000209400 */
[----:B------:R-:W-:Y:S02]  /*08c0*/  IMAD R3, R8, R3, R7 ;  /* 0x0000000308037224 */ /* 0x000fe400078e0207 */
[----:B------:R-:W-:-:S03]  /*08d0*/  @!P1 IMAD.MOV R28, RZ, RZ, -R28 ;  /* 0x000000ffff1c9224 */ /* 0x000fc600078e0a1c */
[----:B------:R-:W-:Y:S01]  /*08e0*/  ISETP.GT.U32.AND P3, PT, R18, R3, PT ;  /* 0x000000031200720c */ /* 0x000fe20003f64070 */
[----:B0-----:R-:W0:-:S12]  /*08f0*/  MUFU.RCP R2, R2 ;  /* 0x0000000200027308 */ /* 0x001e180000001000 */
[----:B------:R-:W-:Y:S01]  /*0900*/  @!P3 IMAD.IADD R3, R3, 0x1, -R18 ;  /* 0x000000010303b824 */ /* 0x000fe200078e0a12 */
[----:B------:R-:W-:-:S04]  /*0910*/  @!P3 IADD3 R8, R8, 0x1, RZ ;  /* 0x000000010808b810 */ /* 0x000fc80007ffe0ff */
[----:B------:R-:W-:Y:S02]  /*0920*/  ISETP.GE.U32.AND P0, PT, R3, R18, PT ;  /* 0x000000120300720c */ /* 0x000fe40003f06070 */
[----:B------:R-:W-:Y:S02]  /*0930*/  PRMT R3, R12, 0x7771, RZ ;  /* 0x000077710c037816 */ /* 0x000fe400000000ff */
[----:B------:R-:W-:Y:S02]  /*0940*/  IABS R18, R4 ;  /* 0x0000000400127213 */ /* 0x000fe40000000000 */
[----:B------:R-:W-:Y:S02]  /*0950*/  ISETP.NE.AND P1, PT, R3, RZ, PT ;  /* 0x000000ff0300720c */ /* 0x000fe40003f25270 */
[----:B0-----:R-:W-:Y:S01]  /*0960*/  IADD3 R3, R2, 0xffffffe, RZ ;  /* 0x0ffffffe02037810 */ /* 0x001fe20007ffe0ff */
[----:B------:R-:W-:-:S04]  /*0970*/  IMAD.MOV R18, RZ, RZ, -R18 ;  /* 0x000000ffff127224 */ /* 0x000fc800078e0a12 */
[----:B------:R-:W-:Y:S01]  /*0980*/  IMAD.MOV.U32 R2, RZ, RZ, R18 ;  /* 0x000000ffff027224 */ /* 0x000fe200078e0012 */
[----:B------:R-:W0:Y:S01]  /*0990*/  F2I.FTZ.U32.TRUNC.NTZ R3, R3 ;  /* 0x0000000300037305 */ /* 0x000e22000021f000 */
[----:B------:R-:W-:Y:S02]  /*09a0*/  @P0 IADD3 R8, R8, 0x1, RZ ;  /* 0x0000000108080810 */ /* 0x000fe40007ffe0ff */
[----:B------:R-:W-:Y:S02]  /*09b0*/  IMAD R2, R20, R2, R7 ;  /* 0x0000000214027224 */ /* 0x000fe400078e0207 */
[----:B------:R-:W-:Y:S02]  /*09c0*/  @!P1 LOP3.LUT R28, RZ, R15, RZ, 0x33, !PT ;  /* 0x0000000fff1c9212 */ /* 0x000fe400078e33ff */
[----:B------:R-:W-:Y:S02]  /*09d0*/  LOP3.LUT R15, R6, R17, RZ, 0x3c, !PT ;  /* 0x00000011060f7212 */ /* 0x000fe400078e3cff */
[----:B------:R-:W-:-:S02]  /*09e0*/  ISETP.GT.U32.AND P1, PT, R5, R2, PT ;  /* 0x000000020500720c */ /* 0x000fc40003f24070 */
[----:B------:R-:W-:Y:S02]  /*09f0*/  ISETP.GE.AND P5, PT, R15, RZ, PT ;  /* 0x000000ff0f00720c */ /* 0x000fe40003fa6270 */
[C---:B------:R-:W-:Y:S02]  /*0a00*/  PRMT R15, R12.reuse, 0x7772, RZ ;  /* 0x000077720c0f7816 */ /* 0x040fe400000000ff */
[----:B------:R-:W-:Y:S01]  /*0a10*/  PRMT R12, R12, 0x7773, RZ ;  /* 0x000077730c0c7816 */ /* 0x000fe200000000ff */
[----:B0-----:R-:W-:Y:S01]  /*0a20*/  IMAD.MOV R18, RZ, RZ, -R3 ;  /* 0x000000ffff127224 */ /* 0x001fe200078e0a03 */
[----:B------:R-:W-:Y:S02]  /*0a30*/  ISETP.NE.AND P6, PT, R15, RZ, PT ;  /* 0x000000ff0f00720c */ /* 0x000fe40003fc5270 */
[----:B------:R-:W-:Y:S01]  /*0a40*/  PRMT R24, R28, 0x7604, R24 ;  /* 0x000076041c187816 */ /* 0x000fe20000000018 */
[----:B------:R-:W-:Y:S02]  /*0a50*/  IMAD R15, R18, R21, RZ ;  /* 0x00000015120f7224 */ /* 0x000fe400078e02ff */
[----:B------:R-:W-:Y:S01]  /*0a60*/  @!P1 IMAD.IADD R2, R2, 0x1, -R5 ;  /* 0x0000000102029824 */ /* 0x000fe200078e0a05 */
[----:B------:R-:W-:Y:S01]  /*0a70*/  @!P1 IADD3 R20, R20, 0x1, RZ ;  /* 0x0000000114149810 */ /* 0x000fe20007ffe0ff */
[----:B------:R-:W-:-:S03]  /*0a80*/  @!P5 IMAD.MOV R25, RZ, RZ, -R25 ;  /* 0x000000ffff19d224 */ /* 0x000fc600078e0a19 */
[----:B------:R-:W-:Y:S01]  /*0a90*/  ISETP.GE.U32.AND P5, PT, R2, R5, PT ;  /* 0x000000050200720c */ /* 0x000fe20003fa6070 */
[----:B------:R-:W-:Y:S01]  /*0aa0*/  IMAD.MOV.U32 R2, RZ, RZ, RZ ;  /* 0x000000ffff027224 */ /* 0x000fe200078e00ff */
[----:B------:R-:W-:Y:S02]  /*0ab0*/  IABS R5, R19 ;  /* 0x0000001300057213 */ /* 0x000fe40000000000 */
[----:B------:R-:W-:Y:S01]  /*0ac0*/  @!P6 LOP3.LUT R25, RZ, R17, RZ, 0x33, !PT ;  /* 0x00000011ff19e212 */ /* 0x000fe200078e33ff */
[----:B------:R-:W-:Y:S01]  /*0ad0*/  IMAD.HI.U32 R2, R3, R15, R2 ;  /* 0x0000000f03027227 */ /* 0x000fe200078e0002 */
[----:B------:R-:W-:Y:S02]  /*0ae0*/  IABS R3, R9 ;  /* 0x0000000900037213 */ /* 0x000fe40000000000 */
[----:B------:R-:W-:Y:S01]  /*0af0*/  LOP3.LUT R15, R6, R10, RZ, 0x3c, !PT ;  /* 0x0000000a060f7212 */ /* 0x000fe200078e3cff */
[----:B------:R-:W-:Y:S01]  /*0b00*/  IMAD.MOV R18, RZ, RZ, -R5 ;  /* 0x000000ffff127224 */ /* 0x000fe200078e0a05 */
[----:B------:R-:W-:Y:S01]  /*0b10*/  PRMT R5, R14, 0x7770, RZ ;  /* 0x000077700e057816 */ /* 0x000fe200000000ff */
[----:B------:R-:W-:Y:S01]  /*0b20*/  IMAD.MOV R3, RZ, RZ, -R3 ;  /* 0x000000ffff037224 */ /* 0x000fe200078e0a03 */
[----:B------:R-:W-:Y:S01]  /*0b30*/  ISETP.GE.AND P6, PT, R15, RZ, PT ;  /* 0x000000ff0f00720c */ /* 0x000fe20003fc6270 */
[----:B------:R-:W-:Y:S01]  /*0b40*/  IMAD.HI.U32 R2, R2, R7, RZ ;  /* 0x0000000702027227 */ /* 0x000fe200078e00ff */
[----:B------:R-:W-:-:S02]  /*0b50*/  ISETP.NE.AND P3, PT, R5, RZ, PT ;  /* 0x000000ff0500720c */ /* 0x000fc40003f65270 */
[----:B------:R-:W-:Y:S01]  /*0b60*/  LOP3.LUT R5, R6, R13, RZ, 0x3c, !PT ;  /* 0x0000000d06057212 */ /* 0x000fe200078e3cff */
[--C-:B------:R-:W-:Y:S01]  /*0b70*/  IMAD R3, R16, R3, R7.reuse ;  /* 0x0000000310037224 */ /* 0x100fe200078e0207 */
[----:B------:R-:W-:Y:S01]  /*0b80*/  @P5 IADD3 R20, R20, 0x1, RZ ;  /* 0x0000000114145810 */ /* 0x000fe20007ffe0ff */
[----:B------:R-:W-:Y:S01]  /*0b90*/  IMAD R18, R2, R18, R7 ;  /* 0x0000001202127224 */ /* 0x000fe200078e0207 */
[----:B------:R-:W-:Y:S02]  /*0ba0*/  PRMT R24, R25, 0x7054, R24 ;  /* 0x0000705419187816 */ /* 0x000fe40000000018 */
[----:B------:R-:W-:Y:S02]  /*0bb0*/  ISETP.GT.U32.AND P4, PT, R22, R3, PT ;  /* 0x000000031600720c */ /* 0x000fe40003f84070 */
[----:B------:R-:W-:Y:S01]  /*0bc0*/  ISETP.GT.U32.AND P0, PT, R21, R18, PT ;  /* 0x000000121500720c */ /* 0x000fe20003f04070 */
[----:B------:R-:W-:Y:S01]  /*0bd0*/  @!P6 IMAD.MOV R8, RZ, RZ, -R8 ;  /* 0x000000ffff08e224 */ /* 0x000fe200078e0a08 */
[----:B------:R-:W-:-:S02]  /*0be0*/  ISETP.GE.AND P6, PT, R5, RZ, PT ;  /* 0x000000ff0500720c */ /* 0x000fc40003fc6270 */
[C---:B------:R-:W-:Y:S02]  /*0bf0*/  LOP3.LUT R5, R6.reuse, R4, RZ, 0x3c, !PT ;  /* 0x0000000406057212 */ /* 0x040fe400078e3cff */
[----:B------:R-:W-:Y:S02]  /*0c00*/  @!P3 LOP3.LUT R8, RZ, R10, RZ, 0x33, !PT ;  /* 0x0000000aff08b212 */ /* 0x000fe400078e33ff */
[----:B------:R-:W-:Y:S02]  /*0c10*/  ISETP.GE.AND P3, PT, R5, RZ, PT ;  /* 0x000000ff0500720c */ /* 0x000fe40003f66270 */
[----:B------:R-:W-:Y:S01]  /*0c20*/  LOP3.LUT R5, R6, R9, RZ, 0x3c, !PT ;  /* 0x0000000906057212 */ /* 0x000fe200078e3cff */
[----:B------:R-:W-:Y:S01]  /*0c30*/  @!P4 IMAD.IADD R3, R3, 0x1, -R22 ;  /* 0x000000010303c824 */ /* 0x000fe200078e0a16 */
[----:B------:R-:W-:Y:S01]  /*0c40*/  @!P4 IADD3 R16, R16, 0x1, RZ ;  /* 0x000000011010c810 */ /* 0x000fe20007ffe0ff */
[----:B------:R-:W-:Y:S01]  /*0c50*/  @!P0 IMAD.IADD R18, R18, 0x1, -R21 ;  /* 0x0000000112128824 */ /* 0x000fe200078e0a15 */
[----:B------:R-:W-:Y:S01]  /*0c60*/  ISETP.GE.AND P5, PT, R5, RZ, PT ;  /* 0x000000ff0500720c */ /* 0x000fe20003fa6270 */
[----:B------:R-:W-:Y:S01]  /*0c70*/  @!P6 IMAD.MOV R26, RZ, RZ, -R26 ;  /* 0x000000ffff1ae224 */ /* 0x000fe200078e0a1a */
[----:B------:R-:W-:-:S02]  /*0c80*/  ISETP.GE.U32.AND P2, PT, R3, R22, PT ;  /* 0x000000160300720c */ /* 0x000fc40003f46070 */
[----:B------:R-:W-:Y:S02]  /*0c90*/  PRMT R3, R14, 0x7771, RZ ;  /* 0x000077710e037816 */ /* 0x000fe400000000ff */
[----:B------:R-:W-:Y:S01]  /*0ca0*/  ISETP.GE.U32.AND P4, PT, R18, R21, PT ;  /* 0x000000151200720c */ /* 0x000fe20003f86070 */
[----:B------:R-:W-:Y:S01]  /*0cb0*/  @!P3 IMAD.MOV R20, RZ, RZ, -R20 ;  /* 0x000000ffff14b224 */ /* 0x000fe200078e0a14 */
[----:B------:R-:W-:Y:S02]  /*0cc0*/  ISETP.NE.AND P1, PT, R3, RZ, PT ;  /* 0x000000ff0300720c */ /* 0x000fe40003f25270 */
[----:B------:R-:W-:Y:S02]  /*0cd0*/  PRMT R3, R14, 0x7772, RZ ;  /* 0x000077720e037816 */ /* 0x000fe400000000ff */
[----:B------:R-:W-:Y:S02]  /*0ce0*/  LOP3.LUT R6, R6, R19, RZ, 0x3c, !PT ;  /* 0x0000001306067212 */ /* 0x000fe400078e3cff */
[----:B------:R-:W-:-:S02]  /*0cf0*/  ISETP.NE.AND P3, PT, R3, RZ, PT ;  /* 0x000000ff0300720c */ /* 0x000fc40003f65270 */
[----:B------:R-:W-:Y:S02]  /*0d00*/  @P2 IADD3 R16, R16, 0x1, RZ ;  /* 0x0000000110102810 */ /* 0x000fe40007ffe0ff */
[----:B------:R-:W-:Y:S02]  /*0d10*/  PRMT R14, R14, 0x7773, RZ ;  /* 0x000077730e0e7816 */ /* 0x000fe400000000ff */
[----:B------:R-:W-:Y:S01]  /*0d20*/  @!P0 IADD3 R2, R2, 0x1, RZ ;  /* 0x0000000102028810 */ /* 0x000fe20007ffe0ff */
[----:B------:R-:W-:Y:S01]  /*0d30*/  @!P5 IMAD.MOV R16, RZ, RZ, -R16 ;  /* 0x000000ffff10d224 */ /* 0x000fe200078e0a10 */
[----:B------:R-:W-:Y:S02]  /*0d40*/  ISETP.GE.AND P2, PT, R6, RZ, PT ;  /* 0x000000ff0600720c */ /* 0x000fe40003f46270 */
[----:B------:R-:W-:Y:S02]  /*0d50*/  ISETP.NE.AND P5, PT, R12, RZ, PT ;  /* 0x000000ff0c00720c */ /* 0x000fe40003fa5270 */
[----:B------:R-:W-:-:S02]  /*0d60*/  ISETP.NE.AND P0, PT, R14, RZ, PT ;  /* 0x000000ff0e00720c */ /* 0x000fc40003f05270 */
[----:B------:R-:W-:Y:S02]  /*0d70*/  @P4 IADD3 R2, R2, 0x1, RZ ;  /* 0x0000000102024810 */ /* 0x000fe40007ffe0ff */
[----:B------:R-:W-:Y:S02]  /*0d80*/  @!P1 LOP3.LUT R20, RZ, R4, RZ, 0x33, !PT ;  /* 0x00000004ff149212 */ /* 0x000fe400078e33ff */
[----:B------:R-:W-:Y:S01]  /*0d90*/  @!P3 LOP3.LUT R16, RZ, R9, RZ, 0x33, !PT ;  /* 0x00000009ff10b212 */ /* 0x000fe200078e33ff */
[----:B------:R-:W-:Y:S01]  /*0da0*/  IMAD.MOV.U32 R4, RZ, RZ, R2 ;  /* 0x000000ffff047224 */ /* 0x000fe200078e0002 */
[----:B------:R-:W-:Y:S02]  /*0db0*/  IADD3 R2, P1, R0, c[0x0][0x168], RZ ;  /* 0x00005a0000027a10 */ /* 0x000fe40007f3e0ff */
[----:B------:R-:W-:Y:S01]  /*0dc0*/  PRMT R8, R20, 0x7604, R8 ;  /* 0x0000760414087816 */ /* 0x000fe20000000008 */
[----:B------:R-:W-:Y:S01]  /*0dd0*/  @!P2 IMAD.MOV R4, RZ, RZ, -R4 ;  /* 0x000000ffff04a224 */ /* 0x000fe200078e0a04 */
[----:B------:R-:W-:Y:S01]  /*0de0*/  @!P5 LOP3.LUT R26, RZ, R13, RZ, 0x33, !PT ;  /* 0x0000000dff1ad212 */ /* 0x000fe200078e33ff */
[----:B------:R-:W-:Y:S01]  /*0df0*/  IMAD.X R3, RZ, RZ, c[0x0][0x16c], P1 ;  /* 0x00005b00ff037624 */ /* 0x000fe200008e06ff */
[----:B------:R-:W-:-:S02]  /*0e00*/  @!P0 LOP3.LUT R4, RZ, R19, RZ, 0x33, !PT ;  /* 0x00000013ff048212 */ /* 0x000fc400078e33ff */
[----:B------:R-:W-:Y:S01]  /*0e10*/  PRMT R7, R16, 0x7054, R8 ;  /* 0x0000705410077816 */ /* 0x000fe20000000008 */
[----:B------:R-:W-:Y:S01]  /*0e20*/  IMAD.WIDE R2, R11, 0x4, R2 ;  /* 0x000000040b027825 */ /* 0x000fe200078e0202 */
[----:B------:R-:W-:Y:S02]  /*0e30*/  PRMT R5, R26, 0x654, R24 ;  /* 0x000006541a057816 */ /* 0x000fe40000000018 */
[----:B------:R-:W-:-:S03]  /*0e40*/  PRMT R7, R4, 0x654, R7 ;  /* 0x0000065404077816 */ /* 0x000fc60000000007 */
[----:B------:R-:W-:Y:S04]  /*0e50*/  STG.E [R2.64], R5 ;  /* 0x0000000502007986 */ /* 0x000fe8000c101904 */
[----:B------:R-:W-:Y:S01]  /*0e60*/  STG.E [R2.64+0x200], R7 ;  /* 0x0002000702007986 */ /* 0x000fe2000c101904 */
[----:B------:R-:W-:Y:S05]  /*0e70*/  EXIT ;  /* 0x000000000000794d */ /* 0x000fea0003800000 */
.L_x_19248:
        /* <DEDUP_REMOVED lines=34> */
[----:B------:R2:W5:Y:S02]  /*10a0*/  @!P6 LDG.E.S8 R3, [R14.64] ;  /* 0x000000040e03e981 */ /* 0x000564000c1e1300 */
[----:B------:R-:W-:Y:S02]  /*10b0*/  ISETP.GE.AND P5, PT, R9, R7, PT ;  /* 0x000000070900720c */ /* 0x000fe40003fa6270 */
[----:B------:R-:W-:-:S05]  /*10c0*/  @!P1 IADD3 R18, P4, R18, c[0x0][0x170], RZ ;  /* 0x00005c0012129a10 */ /* 0x000fca0007f9e0ff */
[----:B------:R-:W-:Y:S01]  /*10d0*/  @!P1 IMAD.X R19, RZ, RZ, c[0x0][0x174], P4 ;  /* 0x00005d00ff139624 */ /* 0x000fe200020e06ff */
[----:B0-----:R-:W-:-:S05]  /*10e0*/  @!P0 IADD3 R4, P4, R6, c[0x0][0x170], RZ ;  /* 0x00005c0006048a10 */ /* 0x001fca0007f9e0ff */
[----:B--2---:R-:W-:Y:S02]  /*10f0*/  @!P5 IMAD.IADD R14, R0, 0x1, R9 ;  /* 0x00000001000ed824 */ /* 0x004fe400078e0209 */
[----:B------:R-:W-:Y:S02]  /*1100*/  IMAD.MOV.U32 R9, RZ, RZ, RZ ;  /* 0x000000ffff097224 */ /* 0x000fe400078e00ff */
[----:B------:R-:W-:-:S05]  /*1110*/  @!P0 IMAD.X R5, RZ, RZ, c[0x0][0x174], P4 ;  /* 0x00005d00ff058624 */ /* 0x000fca00020e06ff */
[----:B------:R0:W5:Y:S01]  /*1120*/  @!P0 LDG.E.S8 R9, [R4.64] ;  /* 0x0000000404098981 */ /* 0x000162000c1e1300 */
[----:B-1----:R-:W-:Y:S02]  /*1130*/  @!P3 IADD3 R24, P0, R2, c[0x0][0x170], RZ ;  /* 0x00005c000218ba10 */ /* 0x002fe40007f1e0ff */
[----:B------:R-:W-:-:S03]  /*1140*/  PRMT R16, RZ, 0x7610, R16 ;  /* 0x00007610ff107816 */ /* 0x000fc60000000010 */
[----:B------:R-:W-:-:S05]  /*1150*/  @!P3 IMAD.X R25, RZ, RZ, c[0x0][0x174], P0 ;  /* 0x00005d00ff19b624 */ /* 0x000fca00000e06ff */
[----:B------:R0:W5:Y:S01]  /*1160*/  @!P3 LDG.E.U8 R16, [R24.64] ;  /* 0x000000041810b981 */ /* 0x000162000c1e1100 */
[----:B------:R-:W-:Y:S01]  /*1170*/  @!P2 IADD3 R20, P6, R20, c[0x0][0x170], RZ ;  /* 0x00005c001414aa10 */ /* 0x000fe20007fde0ff */
[----:B------:R-:W-:-:S04]  /*1180*/  CS2R R10, SRZ ;  /* 0x00000000000a7805 */ /* 0x000fc8000001ff00 */
[----:B------:R-:W-:Y:S02]  /*1190*/  @!P2 IMAD.X R21, RZ, RZ, c[0x0][0x174], P6 ;  /* 0x00005d00ff15a624 */ /* 0x000fe400030e06ff */
[----:B------:R-:W-:Y:S01]  /*11a0*/  IMAD.MOV.U32 R6, RZ, RZ, RZ ;  /* 0x000000ffff067224 */ /* 0x000fe200078e00ff */
[----:B------:R1:W5:Y:S04]  /*11b0*/  @!P1 LDG.E.S8 R10, [R18.64] ;  /* 0x00000004120a9981 */ /* 0x000368000c1e1300 */
[----:B------:R2:W5:Y:S01]  /*11c0*/  @!P2 LDG.E.S8 R11, [R20.64] ;  /* 0x00000004140ba981 */ /* 0x000562000c1e1300 */
[----:B------:R-:W-:Y:S02]  /*11d0*/  @!P5 IADD3 R14, P2, R14, c[0x0][0x170], RZ ;  /* 0x00005c000e0eda10 */ /* 0x000fe40007f5e0ff */
[----:B------:R-:W-:-:S03]  /*11e0*/  IADD3 R2, R8, 0x80, RZ ;  /* 0x0000008008027810 */ /* 0x000fc60007ffe0ff */
[----:B------:R-:W-:Y:S01]  /*11f0*/  @!P5 IMAD.X R15, RZ, RZ, c[0x0][0x174], P2 ;  /* 0x00005d00ff0fd624 */ /* 0x000fe200010e06ff */
[C---:B------:R-:W-:Y:S01]  /*1200*/  IADD3 R12, R8.reuse, 0x100, RZ ;  /* 0x00000100080c7810 */ /* 0x040fe20007ffe0ff */
[----:B------:R-:W-:Y:S01]  /*1210*/  BSSY B0, `(.L_x_19249) ;  /* 0x0000025000007945 */ /* 0x000fe20003800000 */
[C---:B-1----:R-:W-:Y:S02]  /*1220*/  IADD3 R18, R8.reuse, 0x180, RZ ;  /* 0x0000018008127810 */ /* 0x042fe40007ffe0ff */
[----:B--2---:R-:W-:Y:S01]  /*1230*/  IADD3 R20, R8, 0x200, RZ ;  /* 0x0000020008147810 */ /* 0x004fe20007ffe0ff */
        /* <DEDUP_REMOVED lines=34> */
.L_x_19250:
[----:B0-----:R-:W-:Y:S05]  /*1460*/  BSYNC B0 ;  /* 0x0000000000007941 */ /* 0x001fea0003800000 */
.L_x_19249:
        /* <DEDUP_REMOVED lines=29> */
.L_x_19252:
[----:B------:R-:W-:Y:S05]  /*1640*/  BSYNC B0 ;  /* 0x0000000000007941 */ /* 0x000fea0003800000 */
.L_x_19251:
        /* <DEDUP_REMOVED lines=30> */
.L_x_19254:
[----:B------:R-:W-:Y:S05]  /*1830*/  BSYNC B0 ;  /* 0x0000000000007941 */ /* 0x000fea0003800000 */
.L_x_19253:
[----:B------:R-:W-:Y:S01]  /*1840*/  ISETP.GE.AND P4, PT, R2, R7, PT ;  /* 0x000000070200720c */ /* 0x000fe20003f86270 */
[----:B------:R-:W-:Y:S01]  /*1850*/  BSSY B0, `(.L_x_19255) ;  /* 0x000001e000007945 */ /* 0x000fe20003800000 */
[----:B------:R-:W-:-:S05]  /*1860*/  @!P3 IADD3 R2, P6, R17, c[0x0][0x168], RZ ;  /* 0x00005a001102ba10 */ /* 0x000fca0007fde0ff */
        /* <DEDUP_REMOVED lines=28> */
.L_x_19256:
[----:B------:R-:W-:Y:S05]  /*1a30*/  BSYNC B0 ;  /* 0x0000000000007941 */ /* 0x000fea0003800000 */
.L_x_19255:
        /* <DEDUP_REMOVED lines=28> */
.L_x_19258:
[----:B------:R-:W-:Y:S05]  /*1c00*/  BSYNC B0 ;  /* 0x0000000000007941 */ /* 0x000fea0003800000 */
.L_x_19257:
        /* <DEDUP_REMOVED lines=28> */
.L_x_19260:
[----:B------:R-:W-:Y:S05]  /*1dd0*/  BSYNC B0 ;  /* 0x0000000000007941 */ /* 0x000fea0003800000 */
.L_x_19259:
        /* <DEDUP_REMOVED lines=27> */
.L_x_19262:
[----:B------:R-:W-:Y:S05]  /*1f90*/  BSYNC B0 ;  /* 0x0000000000007941 */ /* 0x000fea0003800000 */
.L_x_19261:
        /* <DEDUP_REMOVED lines=27> */
.L_x_19264:
[----:B------:R-:W-:Y:S05]  /*2150*/  BSYNC B0 ;  /* 0x0000000000007941 */ /* 0x000fea0003800000 */
.L_x_19263:
        /* <DEDUP_REMOVED lines=18> */
.L_x_19267:
[----:B0-----:R-:W-:-:S13]  /*2280*/  ISETP.GE.AND P0, PT, R8, R7, PT ;  /* 0x000000070800720c */ /* 0x001fda0003f06270 */
[----:B------:R-:W-:Y:S05]  /*2290*/  @P0 BRA `(.L_x_19269) ;  /* 0x000000c000000947 */ /* 0x000fea0003800000 */
[----:B------:R-:W-:Y:S01]  /*22a0*/  IMAD.IADD R2, R0, 0x1, R8 ;  /* 0x0000000100027824 */ /* 0x000fe200078e0208 */
[----:B------:R-:W-:-:S04]  /*22b0*/  IADD3 R8, R8, 0x80, RZ ;  /* 0x0000008008087810 */ /* 0x000fc80007ffe0ff */
[----:B------:R-:W-:-:S05]  /*22c0*/  IADD3 R2, P0, R2, c[0x0][0x168], RZ ;  /* 0x00005a0002027a10 */ /* 0x000fca0007f1e0ff */
[----:B------:R-:W-:-:S05]  /*22d0*/  IMAD.X R3, RZ, RZ, c[0x0][0x16c], P0 ;  /* 0x00005b00ff037624 */ /* 0x000fca00000e06ff */
[----:B------:R0:W-:Y:S03]  /*22e0*/  STG.E.U8 [R2.64], R17 ;  /* 0x0000001102007986 */ /* 0x0001e6000c101104 */
.L_x_19268:
[----:B------:R-:W-:-:S13]  /*22f0*/  ISETP.GE.AND P0, PT, R8, R7, PT ;  /* 0x000000070800720c */ /* 0x000fda0003f06270 */
[----:B------:R-:W-:Y:S05]  /*2300*/  @P0 BRA `(.L_x_19270) ;  /* 0x000000d000000947 */ /* 0x000fea0003800000 */
[----:B0-----:R-:W-:Y:S01]  /*2310*/  IMAD.IADD R2, R0, 0x1, R8 ;  /* 0x0000000100027824 */ /* 0x001fe200078e0208 */
[----:B------:R-:W-:-:S04]  /*2320*/  IADD3 R8, R8, 0x80, RZ ;  /* 0x0000008008087810 */ /* 0x000fc80007ffe0ff */
[----:B------:R-:W-:-:S05]  /*2330*/  IADD3 R2, P0, R2, c[0x0][0x168], RZ ;  /* 0x00005a0002027a10 */ /* 0x000fca0007f1e0ff */
[----:B------:R-:W-:-:S05]  /*2340*/  IMAD.X R3, RZ, RZ, c[0x0][0x16c], P0 ;  /* 0x00005b00ff037624 */ /* 0x000fca00000e06ff */
[----:B------:R0:W-:Y:S03]  /*2350*/  STG.E.U8 [R2.64], R13 ;  /* 0x0000000d02007986 */ /* 0x0001e6000c101104 */
.L_x_19269:
        /* <DEDUP_REMOVED lines=8> */
.L_x_19270:
[----:B------:R-:W-:Y:S05]  /*23e0*/  BSYNC B1 ;  /* 0x0000000000017941 */ /* 0x000fea0003800000 */
.L_x_19266:
[----:B------:R-:W-:-:S13]  /*23f0*/  ISETP.GE.AND P0, PT, R8, R7, PT ;  /* 0x000000070800720c */ /* 0x000fda0003f06270 */
[----:B0-----:R-:W-:Y:S01]  /*2400*/  @!P0 IMAD.IADD R2, R0, 0x1, R8 ;  /* 0x0000000100028824 */ /* 0x001fe200078e0208 */
[----:B------:R-:W-:-:S04]  /*2410*/  @!P0 IADD3 R8, R8, 0x80, RZ ;  /* 0x0000008008088810 */ /* 0x000fc80007ffe0ff */
[----:B------:R-:W-:-:S05]  /*2420*/  @!P0 IADD3 R2, P1, R2, c[0x0][0x168], RZ ;  /* 0x00005a0002028a10 */ /* 0x000fca0007f3e0ff */
[----:B------:R-:W-:-:S05]  /*2430*/  @!P0 IMAD.X R3, RZ, RZ, c[0x0][0x16c], P1 ;  /* 0x00005b00ff038624 */ /* 0x000fca00008e06ff */
[----:B------:R0:W-:Y:S03]  /*2440*/  @!P0 STG.E.U8 [R2.64], R10 ;  /* 0x0000000a02008986 */ /* 0x0001e6000c101104 */
.L_x_19271:
[----:B------:R-:W-:Y:S05]  /*2450*/  BSYNC B0 ;  /* 0x0000000000007941 */ /* 0x000fea0003800000 */
.L_x_19265:
[----:B------:R-:W-:Y:S01]  /*2460*/  WARPSYNC 0xffffffff ;  /* 0xffffffff00007948 */ /* 0x000fe20003800000 */
[----:B------:R-:W-:-:S13]  /*2470*/  ISETP.GE.AND P0, PT, R8, R7, PT ;  /* 0x000000070800720c */ /* 0x000fda0003f06270 */
[----:B------:R-:W-:Y:S05]  /*2480*/  @P0 EXIT ;  /* 0x000000000000094d */ /* 0x000fea0003800000 */
[----:B------:R-:W-:-:S05]  /*2490*/  IMAD.IADD R0, R0, 0x1, R8 ;  /* 0x0000000100007824 */ /* 0x000fca00078e0208 */
[----:B0-----:R-:W-:-:S05]  /*24a0*/  IADD3 R2, P0, R0, c[0x0][0x168], RZ ;  /* 0x00005a0000027a10 */ /* 0x001fca0007f1e0ff */
[----:B------:R-:W-:-:S05]  /*24b0*/  IMAD.X R3, RZ, RZ, c[0x0][0x16c], P0 ;  /* 0x00005b00ff037624 */ /* 0x000fca00000e06ff */
[----:B------:R-:W-:Y:S01]  /*24c0*/  STG.E.U8 [R2.64], R4 ;  /* 0x0000000402007986 */ /* 0x000fe2000c101104 */
[----:B------:R-:W-:Y:S05]  /*24d0*/  EXIT ;  /* 0x000000000000794d */ /* 0x000fea0003800000 */
.L_x_19272:
        /* <DEDUP_REMOVED lines=10> */
.L_x_21629:


//--------------------- .text._ZN2at6native29vectorized_elementwise_kernelILi8ENS0_13AUnaryFunctorIaaaZZZNS0_15binary_internal21div_trunc_kernel_cudaERNS_18TensorIteratorBaseEENKUlvE_clEvENKUlvE0_clEvEUlaaE_EESt5arrayIPcLm2EEEEviT0_T1_ --------------------------
	.section	.text._ZN2at6native29vectorized_elementwise_kernelILi8ENS0_13AUnaryFunctorIaaaZZZNS0_15binary_internal21div_trunc_kernel_cudaERNS_18TensorIteratorBaseEENKUlvE_clEvENKUlvE0_clEvEUlaaE_EESt5arrayIPcLm2EEEEviT0_T1_,"ax",@progbits
	.sectioninfo	@"SHI_REGISTERS=4"
	.align	128
        .global         _ZN2at6native29vectorized_elementwise_kernelILi8ENS0_13AUnaryFunctorIaaaZZZNS0_15binary_internal21div_trunc_kernel_cudaERNS_18TensorIteratorBaseEENKUlvE_clEvENKUlvE0_clEvEUlaaE_EESt5arrayIPcLm2EEEEviT0_T1_
        .type           _ZN2at6native29vectorized_elementwise_kernelILi8ENS0_13AUnaryFunctorIaaaZZZNS0_15binary_internal21div_trunc_kernel_cudaERNS_18TensorIteratorBaseEENKUlvE_clEvENKUlvE0_clEvEUlaaE_EESt5arrayIPcLm2EEEEviT0_T1_,@function
        .size           _ZN2at6native29vectorized_elementwise_kernelILi8ENS0_13AUnaryFunctorIaaaZZZNS0_15binary_internal21div_trunc_kernel_cudaERNS_18TensorIteratorBaseEENKUlvE_clEvENKUlvE0_clEvEUlaaE_EESt5arrayIPcLm2EEEEviT0_T1_,(.L_x_21630 - _ZN2at6native29vectorized_elementwise_kernelILi8ENS0_13AUnaryFunctorIaaaZZZNS0_15binary_internal21div_trunc_kernel_cudaERNS_18TensorIteratorBaseEENKUlvE_clEvENKUlvE0_clEvEUlaaE_EESt5arrayIPcLm2EEEEviT0_T1_)
        .other          _ZN2at6native29vectorized_elementwise_kernelILi8ENS0_13AUnaryFunctorIaaaZZZNS0_15binary_internal21div_trunc_kernel_cudaERNS_18TensorIteratorBaseEENKUlvE_clEvENKUlvE0_clEvEUlaaE_EESt5arrayIPcLm2EEEEviT0_T1_,@"STO_CUDA_ENTRY STV_DEFAULT"
_ZN2at6native29vectorized_elementwise_kernelILi8ENS0_13AUnaryFunctorIaaaZZZNS0_15binary_internal21div_trunc_kernel_cudaERNS_18TensorIteratorBaseEENKUlvE_clEvENKUlvE0_clEvEUlaaE_EESt5arrayIPcLm2EEEEviT0_T1_:
.text._ZN2at6native29vectorized_elementwise_kernelILi8ENS0_13AUnaryFunctorIaaaZZZNS0_15binary_internal21div_trunc_kernel_cudaERNS_18TensorIteratorBaseEENKUlvE_clEvENKUlvE0_clEvEUlaaE_EESt5arrayIPcLm2EEEEviT0_T1_:
[----:B------:R-:W-:Y:S02]  /*0000*/  MOV R1, c[0x0][0x28] ;  /* 0x00000a0000017a02 */ /* 0x000fe40000000f00 */
[----:B------:R-:W-:Y:S05]  /*0010*/  EXIT ;  /* 0x000000000000794d */ /* 0x000fea0003800000 */
.L_x_19273:
        /* <DEDUP_REMOVED lines=14> */
.L_x_21630:


//--------------------- .text._ZN2at6native18elementwise_kernelILi128ELi4EZNS0_15gpu_kernel_implINS0_13BinaryFunctorIhhhZZZNS0_15binary_internal21div_trunc_kernel_cudaERNS_18TensorIteratorBaseEENKUlvE_clEvENKUlvE_clEvEUlhhE_EEEEvS6_RKT_EUliE_EEviT1_ --------------------------
	.section	.text._ZN2at6native18elementwise_kernelILi128ELi4EZNS0_15gpu_kernel_implINS0_13BinaryFunctorIhhhZZZNS0_15binary_internal21div_trunc_kernel_cudaERNS_18TensorIteratorBaseEENKUlvE_clEvENKUlvE_clEvEUlhhE_EEEEvS6_RKT_EUliE_EEviT1_,"ax",@progbits
	.sectioninfo	@"SHI_REGISTERS=26"
	.align	128
        .global         _ZN2at6native18elementwise_kernelILi128ELi4EZNS0_15gpu_kernel_implINS0_13BinaryFunctorIhhhZZZNS0_15binary_internal21div_trunc_kernel_cudaERNS_18TensorIteratorBaseEENKUlvE_clEvENKUlvE_clEvEUlhhE_EEEEvS6_RKT_EUliE_EEviT1_
        .type           _ZN2at6native18elementwise_kernelILi128ELi4EZNS0_15gpu_kernel_implINS0_13BinaryFunctorIhhhZZZNS0_15binary_internal21div_trunc_kernel_cudaERNS_18TensorIteratorBaseEENKUlvE_clEvENKUlvE_clEvEUlhhE_EEEEvS6_RKT_EUliE_EEviT1_,@function
        .size           _ZN2at6native18elementwise_kernelILi128ELi4EZNS0_15gpu_kernel_implINS0_13BinaryFunctorIhhhZZZNS0_15binary_internal21div_trunc_kernel_cudaERNS_18TensorIteratorBaseEENKUlvE_clEvENKUlvE_clEvEUlhhE_EEEEvS6_RKT_EUliE_EEviT1_,(.L_x_21417 - _ZN2at6native18elementwise_kernelILi128ELi4EZNS0_15gpu_kernel_implINS0_13BinaryFunctorIhhhZZZNS0_15binary_internal21div_trunc_kernel_cudaERNS_18TensorIteratorBaseEENKUlvE_clEvENKUlvE_clEvEUlhhE_EEEEvS6_RKT_EUliE_EEviT1_)
        .other          _ZN2at6native18elementwise_kernelILi128ELi4EZNS0_15gpu_kernel_implINS0_13BinaryFunctorIhhhZZZNS0_15binary_internal21div_trunc_kernel_cudaERNS_18TensorIteratorBaseEENKUlvE_clEvENKUlvE_clEvEUlhhE_EEEEvS6_RKT_EUliE_EEviT1_,@"STO_CUDA_ENTRY STV_DEFAULT"
_ZN2at6native18elementwise_kernelILi128ELi4EZNS0_15gpu_kernel_implINS0_13BinaryFunctorIhhhZZZNS0_15binary_internal21div_trunc_kernel_cudaERNS_18TensorIteratorBaseEENKUlvE_clEvENKUlvE_clEvEUlhhE_EEEEvS6_RKT_EUliE_EEviT1_:
.text._ZN2at6native18elementwise_kernelILi128ELi4EZNS0_15gpu_kernel_implINS0_13BinaryFunctorIhhhZZZNS0_15binary_internal21div_trunc_kernel_cudaERNS_18TensorIteratorBaseEENKUlvE_clEvENKUlvE_clEvEUlhhE_EEEEvS6_RKT_EUliE_EEviT1_:
        /* <DEDUP_REMOVED lines=263> */
.L_x_19276:
        /* <DEDUP_REMOVED lines=18> */
.L_x_19280:
[----:B------:R0:W5:Y:S01]  /*1190*/  LDG.E.U8 R23, [R4.64] ;  /* 0x0000002404177981 */ /* 0x000162000c1e1100 */
[----:B------:R-:W-:Y:S05]  /*11a0*/  BRA `(.L_x_19282) ;  /* 0x00000dc000007947 */ /* 0x000fea0003800000 */
.L_x_19279:
        /* <DEDUP_REMOVED lines=8> */
.L_x_19284:
[----:B------:R0:W5:Y:S01]  /*1230*/  LDG.E.U8 R23, [R4.64] ;  /* 0x0000002404177981 */ /* 0x000162000c1e1100 */
[----:B------:R-:W-:Y:S05]  /*1240*/  BRA `(.L_x_19282) ;  /* 0x00000d2000007947 */ /* 0x000fea0003800000 */
.L_x_19283:
[----:B------:R0:W5:Y:S01]  /*1250*/  LDG.E.U16 R23, [R4.64] ;  /* 0x0000002404177981 */ /* 0x000162000c1e1500 */
[----:B------:R-:W-:Y:S05]  /*1260*/  BRA `(.L_x_19282) ;  /* 0x00000d0000007947 */ /* 0x000fea0003800000 */
.L_x_19278:
[----:B------:R-:W-:-:S13]  /*1270*/  ISETP.GT.AND P0, PT, R2, 0x6, PT ;  /* 0x000000060200780c */ /* 0x000fda0003f04270 */
[----:B------:R-:W-:Y:S05]  /*1280*/  @P0 BRA `(.L_x_19285) ;  /* 0x000000d000000947 */ /* 0x000fea0003800000 */
[----:B------:R-:W-:-:S13]  /*1290*/  ISETP.NE.AND P0, PT, R2, 0x5, PT ;  /* 0x000000050200780c */ /* 0x000fda0003f05270 */
[----:B------:R-:W-:Y:S05]  /*12a0*/  @!P0 BRA `(.L_x_19286) ;  /* 0x0000006000008947 */ /* 0x000fea0003800000 */
[----:B------:R-:W-:-:S13]  /*12b0*/  ISETP.NE.AND P0, PT, R2, 0x6, PT ;  /* 0x000000060200780c */ /* 0x000fda0003f05270 */
[----:B------:R-:W-:Y:S05]  /*12c0*/  @P0 BRA `(.L_x_19281) ;  /* 0x00000b2000000947 */ /* 0x000fea0003800000 */
[----:B------:R-:W2:Y:S02]  /*12d0*/  LDG.E R2, [R4.64] ;  /* 0x0000002404027981 */ /* 0x000ea4000c1e1900 */
[----:B--2---:R-:W0:Y:S02]  /*12e0*/  F2I.S64.TRUNC R2, R2 ;  /* 0x0000000200027311 */ /* 0x004e24000020d900 */
[----:B0-----:R-:W-:Y:S01]  /*12f0*/  PRMT R23, R2, 0x7610, R23 ;  /* 0x0000761002177816 */ /* 0x001fe20000000017 */
[----:B------:R-:W-:Y:S05]  /*1300*/  BRA `(.L_x_19282) ;  /* 0x00000c6000007947 */ /* 0x000fea0003800000 */
.L_x_19286:
[----:B------:R-:W2:Y:S02]  /*1310*/  LDG.E.U16 R2, [R4.64] ;  /* 0x0000002404027981 */ /* 0x000ea4000c1e1500 */
[----:B--2---:R-:W-:-:S06]  /*1320*/  HADD2.F32 R2, -RZ, R2.H0_H0 ;  /* 0x20000002ff027230 */ /* 0x004fcc0000004100 */
[----:B------:R-:W0:Y:S02]  /*1330*/  F2I.S64.TRUNC R2, R2 ;  /* 0x0000000200027311 */ /* 0x000e24000020d900 */
[----:B0-----:R-:W-:Y:S01]  /*1340*/  PRMT R23, R2, 0x7610, R23 ;  /* 0x0000761002177816 */ /* 0x001fe20000000017 */
[----:B------:R-:W-:Y:S05]  /*1350*/  BRA `(.L_x_19282) ;  /* 0x00000c1000007947 */ /* 0x000fea0003800000 */
.L_x_19285:
[----:B------:R-:W-:-:S13]  /*1360*/  ISETP.NE.AND P0, PT, R2, 0x7, PT ;  /* 0x000000070200780c */ /* 0x000fda0003f05270 */
[----:B------:R-:W-:Y:S05]  /*1370*/  @!P0 BRA `(.L_x_19287) ;  /* 0x000000d000008947 */ /* 0x000fea0003800000 */
        /* <DEDUP_REMOVED lines=8> */
.L_x_19288:
[----:B------:R-:W2:Y:S02]  /*1400*/  LDG.E.U16 R4, [R4.64] ;  /* 0x0000002404047981 */ /* 0x000ea4000c1e1500 */
[----:B--2---:R-:W-:-:S06]  /*1410*/  HADD2.F32 R2, -RZ, R4.H0_H0 ;  /* 0x20000004ff027230 */ /* 0x004fcc0000004100 */
[----:B------:R-:W0:Y:S02]  /*1420*/  F2I.S64.TRUNC R2, R2 ;  /* 0x0000000200027311 */ /* 0x000e24000020d900 */
[----:B0-----:R-:W-:Y:S01]  /*1430*/  PRMT R23, R2, 0x7610, R23 ;  /* 0x0000761002177816 */ /* 0x001fe20000000017 */
[----:B------:R-:W-:Y:S05]  /*1440*/  BRA `(.L_x_19282) ;  /* 0x00000b2000007947 */ /* 0x000fea0003800000 */
.L_x_19287:
[----:B------:R-:W2:Y:S02]  /*1450*/  LDG.E.64 R2, [R4.64] ;  /* 0x0000002404027981 */ /* 0x000ea4000c1e1b00 */
[----:B--2---:R-:W0:Y:S02]  /*1460*/  F2I.S64.F64.TRUNC R2, R2 ;  /* 0x0000000200027311 */ /* 0x004e24000030d900 */
[----:B0-----:R-:W-:Y:S01]  /*1470*/  PRMT R23, R2, 0x7610, R23 ;  /* 0x0000761002177816 */ /* 0x001fe20000000017 */
[----:B------:R-:W-:Y:S05]  /*1480*/  BRA `(.L_x_19282) ;  /* 0x00000ae000007947 */ /* 0x000fea0003800000 */
.L_x_19277:
        /* <DEDUP_REMOVED lines=12> */
.L_x_19291:
[----:B------:R-:W2:Y:S02]  /*1550*/  LDG.E.64 R4, [R4.64] ;  /* 0x0000002404047981 */ /* 0x000ea4000c1e1b00 */
[----:B--2---:R-:W0:Y:S02]  /*1560*/  F2I.S64.F64.TRUNC R2, R4 ;  /* 0x0000000400027311 */ /* 0x004e24000030d900 */
[----:B0-----:R-:W-:Y:S01]  /*1570*/  PRMT R23, R2, 0x7610, R23 ;  /* 0x0000761002177816 */ /* 0x001fe20000000017 */
[----:B------:R-:W-:Y:S05]  /*1580*/  BRA `(.L_x_19282) ;  /* 0x000009e000007947 */ /* 0x000fea0003800000 */
.L_x_19290:
        /* <DEDUP_REMOVED lines=25> */
[----:B------:R-:W0:Y:S02]  /*1720*/  F2I.S64.TRUNC R2, R3 ;  /* 0x0000000300027311 */ /* 0x000e24000020d900 */
[----:B0-----:R-:W-:Y:S01]  /*1730*/  PRMT R23, R2, 0x7610, R23 ;  /* 0x0000761002177816 */ /* 0x001fe20000000017 */
[----:B------:R-:W-:Y:S05]  /*1740*/  BRA `(.L_x_19282) ;  /* 0x0000082000007947 */ /* 0x000fea0003800000 */
.L_x_19293:
        /* <DEDUP_REMOVED lines=12> */
[----:B------:R-:W0:Y:S02]  /*1810*/  F2I.S64.TRUNC R2, R2 ;  /* 0x0000000200027311 */ /* 0x000e24000020d900 */
[----:B0-----:R-:W-:Y:S01]  /*1820*/  PRMT R23, R2, 0x7610, R23 ;  /* 0x0000761002177816 */ /* 0x001fe20000000017 */
[----:B------:R-:W-:Y:S05]  /*1830*/  BRA `(.L_x_19282) ;  /* 0x0000073000007947 */ /* 0x000fea0003800000 */
.L_x_19292:
[----:B------:R-:W2:Y:S02]  /*1840*/  LDG.E.U16 R2, [R4.64] ;  /* 0x0000002404027981 */ /* 0x000ea4000c1e1500 */
[----:B--2---:R-:W-:-:S06]  /*1850*/  PRMT R2, RZ, 0x5410, R2 ;  /* 0x00005410ff027816 */ /* 0x004fcc0000000002 */
[----:B------:R-:W0:Y:S02]  /*1860*/  F2I.S64.TRUNC R2, R2 ;  /* 0x0000000200027311 */ /* 0x000e24000020d900 */
[----:B0-----:R-:W-:Y:S01]  /*1870*/  PRMT R23, R2, 0x7610, R23 ;  /* 0x0000761002177816 */ /* 0x001fe20000000017 */
[----:B------:R-:W-:Y:S05]  /*1880*/  BRA `(.L_x_19282) ;  /* 0x000006e000007947 */ /* 0x000fea0003800000 */
.L_x_19289:
        /* <DEDUP_REMOVED lines=10> */
.L_x_19296:
        /* <DEDUP_REMOVED lines=21> */
.L_x_19300:
[----:B------:R-:W-:Y:S05]  /*1a80*/  BSYNC B1 ;  /* 0x0000000000017941 */ /* 0x000fea0003800000 */
.L_x_19299:
[----:B------:R-:W-:Y:S01]  /*1a90*/  IMAD.SHL.U32 R2, R2, 0x100000, RZ ;  /* 0x0010000002027824 */ /* 0x000fe200078e00ff */
[----:B------:R-:W-:-:S04]  /*1aa0*/  LEA R3, R0, 0x3b800000, 0x17 ;  /* 0x3b80000000037811 */ /* 0x000fc800078eb8ff */
[----:B------:R-:W-:Y:S02]  /*1ab0*/  LOP3.LUT R2, R3, R2, R4, 0xfe, !PT ;  /* 0x0000000203027212 */ /* 0x000fe400078efe04 */
.L_x_19298:
[----:B------:R-:W-:Y:S05]  /*1ac0*/  BSYNC B0 ;  /* 0x0000000000007941 */ /* 0x000fea0003800000 */
.L_x_19297:
[----:B------:R-:W0:Y:S02]  /*1ad0*/  F2I.S64.TRUNC R2, R2 ;  /* 0x0000000200027311 */ /* 0x000e24000020d900 */
[----:B0-----:R-:W-:Y:S01]  /*1ae0*/  PRMT R23, R2, 0x7610, R23 ;  /* 0x0000761002177816 */ /* 0x001fe20000000017 */
[----:B------:R-:W-:Y:S05]  /*1af0*/  BRA `(.L_x_19282) ;  /* 0x0000047000007947 */ /* 0x000fea0003800000 */
.L_x_19295:
        /* <DEDUP_REMOVED lines=21> */
.L_x_19304:
[----:B------:R-:W-:Y:S05]  /*1c50*/  BSYNC B1 ;  /* 0x0000000000017941 */ /* 0x000fea0003800000 */
.L_x_19303:
[----:B------:R-:W-:Y:S01]  /*1c60*/  IMAD.SHL.U32 R2, R2, 0x200000, RZ ;  /* 0x0020000002027824 */ /* 0x000fe200078e00ff */
[----:B------:R-:W-:-:S04]  /*1c70*/  LEA R3, R0, 0x37800000, 0x17 ;  /* 0x3780000000037811 */ /* 0x000fc800078eb8ff */
[----:B------:R-:W-:Y:S02]  /*1c80*/  LOP3.LUT R2, R3, R2, R4, 0xfe, !PT ;  /* 0x0000000203027212 */ /* 0x000fe400078efe04 */
.L_x_19302:
[----:B------:R-:W-:Y:S05]  /*1c90*/  BSYNC B0 ;  /* 0x0000000000007941 */ /* 0x000fea0003800000 */
.L_x_19301:
[----:B------:R-:W0:Y:S02]  /*1ca0*/  F2I.S64.TRUNC R2, R2 ;  /* 0x0000000200027311 */ /* 0x000e24000020d900 */
[----:B0-----:R-:W-:Y:S01]  /*1cb0*/  PRMT R23, R2, 0x7610, R23 ;  /* 0x0000761002177816 */ /* 0x001fe20000000017 */
[----:B------:R-:W-:Y:S05]  /*1cc0*/  BRA `(.L_x_19282) ;  /* 0x000002a000007947 */ /* 0x000fea0003800000 */
.L_x_19294:
        /* <DEDUP_REMOVED lines=14> */
.L_x_19308:
[----:B------:R-:W-:Y:S05]  /*1db0*/  BSYNC B0 ;  /* 0x0000000000007941 */ /* 0x000fea0003800000 */
.L_x_19307:
[----:B------:R-:W0:Y:S02]  /*1dc0*/  F2I.S64.TRUNC R2, R2 ;  /* 0x0000000200027311 */ /* 0x000e24000020d900 */
[----:B0-----:R-:W-:Y:S01]  /*1dd0*/  PRMT R23, R2, 0x7610, R23 ;  /* 0x0000761002177816 */ /* 0x001fe20000000017 */
[----:B------:R-:W-:Y:S05]  /*1de0*/  BRA `(.L_x_19282) ;  /* 0x0000018000007947 */ /* 0x000fea0003800000 */
.L_x_19281:
        /* <DEDUP_REMOVED lines=21> */
.L_x_19306:
[----:B------:R0:W5:Y:S01]  /*1f40*/  LDG.E.U8 R23, [R4.64] ;  /* 0x0000002404177981 */ /* 0x000162000c1e1100 */
[----:B------:R-:W-:Y:S05]  /*1f50*/  BRA `(.L_x_19282) ;  /* 0x0000001000007947 */ /* 0x000fea0003800000 */
.L_x_19305:
[----:B------:R0:W5:Y:S02]  /*1f60*/  LDG.E.U8 R23, [R4.64] ;  /* 0x0000002404177981 */ /* 0x000164000c1e1100 */
.L_x_19282:
        /* <DEDUP_REMOVED lines=16> */
.L_x_19312:
[----:B------:R0:W5:Y:S01]  /*2070*/  LDG.E.U8 R0, [R4.64] ;  /* 0x0000002404007981 */ /* 0x000162000c1e1100 */
[----:B------:R-:W-:Y:S05]  /*2080*/  BRA `(.L_x_19314) ;  /* 0x00000dc000007947 */ /* 0x000fea0003800000 */
.L_x_19311:
        /* <DEDUP_REMOVED lines=8> */
.L_x_19316:
[----:B------:R0:W5:Y:S01]  /*2110*/  LDG.E.U8 R0, [R4.64] ;  /* 0x0000002404007981 */ /* 0x000162000c1e1100 */
[----:B------:R-:W-:Y:S05]  /*2120*/  BRA `(.L_x_19314) ;  /* 0x00000d2000007947 */ /* 0x000fea0003800000 */
.L_x_19315:
[----:B------:R0:W5:Y:S01]  /*2130*/  LDG.E.U16 R0, [R4.64] ;  /* 0x0000002404007981 */ /* 0x000162000c1e1500 */
[----:B------:R-:W-:Y:S05]  /*2140*/  BRA `(.L_x_19314) ;  /* 0x00000d0000007947 */ /* 0x000fea0003800000 */
.L_x_19310:
        /* <DEDUP_REMOVED lines=10> */
.L_x_19318:
[----:B------:R-:W2:Y:S02]  /*21f0*/  LDG.E.U16 R2, [R4.64] ;  /* 0x0000002404027981 */ /* 0x000ea4000c1e1500 */
[----:B--2---:R-:W-:-:S06]  /*2200*/  HADD2.F32 R2, -RZ, R2.H0_H0 ;  /* 0x20000002ff027230 */ /* 0x004fcc0000004100 */
[----:B------:R-:W0:Y:S02]  /*2210*/  F2I.S64.TRUNC R2, R2 ;  /* 0x0000000200027311 */ /* 0x000e24000020d900 */
[----:B0-----:R-:W-:Y:S01]  /*2220*/  PRMT R0, R2, 0x7610, R0 ;  /* 0x0000761002007816 */ /* 0x001fe20000000000 */
[----:B------:R-:W-:Y:S05]  /*2230*/  BRA `(.L_x_19314) ;  /* 0x00000c1000007947 */ /* 0x000fea0003800000 */
.L_x_19317:
        /* <DEDUP_REMOVED lines=10> */
.L_x_19320:
[----:B------:R-:W2:Y:S02]  /*22e0*/  LDG.E.U16 R4, [R4.64] ;  /* 0x0000002404047981 */ /* 0x000ea4000c1e1500 */
[----:B--2---:R-:W-:-:S06]  /*22f0*/  HADD2.F32 R2, -RZ, R4.H0_H0 ;  /* 0x20000004ff027230 */ /* 0x004fcc0000004100 */
[----:B------:R-:W0:Y:S02]  /*2300*/  F2I.S64.TRUNC R2, R2 ;  /* 0x0000000200027311 */ /* 0x000e24000020d900 */
[----:B0-----:R-:W-:Y:S01]  /*2310*/  PRMT R0, R2, 0x7610, R0 ;  /* 0x0000761002007816 */ /* 0x001fe20000000000 */
[----:B------:R-:W-:Y:S05]  /*2320*/  BRA `(.L_x_19314) ;  /* 0x00000b2000007947 */ /* 0x000fea0003800000 */
.L_x_19319:
[----:B------:R-:W2:Y:S02]  /*2330*/  LDG.E.64 R2, [R4.64] ;  /* 0x0000002404027981 */ /* 0x000ea4000c1e1b00 */
[----:B--2---:R-:W0:Y:S02]  /*2340*/  F2I.S64.F64.TRUNC R2, R2 ;  /* 0x0000000200027311 */ /* 0x004e24000030d900 */
[----:B0-----:R-:W-:Y:S01]  /*2350*/  PRMT R0, R2, 0x7610, R0 ;  /* 0x0000761002007816 */ /* 0x001fe20000000000 */
[----:B------:R-:W-:Y:S05]  /*2360*/  BRA `(.L_x_19314) ;  /* 0x00000ae000007947 */ /* 0x000fea0003800000 */
.L_x_19309:
        /* <DEDUP_REMOVED lines=12> */
.L_x_19323:
[----:B------:R-:W2:Y:S02]  /*2430*/  LDG.E.64 R4, [R4.64] ;  /* 0x0000002404047981 */ /* 0x000ea4000c1e1b00 */
[----:B--2---:R-:W0:Y:S02]  /*2440*/  F2I.S64.F64.TRUNC R2, R4 ;  /* 0x0000000400027311 */ /* 0x004e24000030d900 */
[----:B0-----:R-:W-:Y:S01]  /*2450*/  PRMT R0, R2, 0x7610, R0 ;  /* 0x0000761002007816 */ /* 0x001fe20000000000 */
[----:B------:R-:W-:Y:S05]  /*2460*/  BRA `(.L_x_19314) ;  /* 0x000009e000007947 */ /* 0x000fea0003800000 */
.L_x_19322:
        /* <DEDUP_REMOVED lines=28> */
.L_x_19325:
        /* <DEDUP_REMOVED lines=15> */
.L_x_19324:
[----:B------:R-:W2:Y:S02]  /*2720*/  LDG.E.U16 R2, [R4.64] ;  /* 0x0000002404027981 */ /* 0x000ea4000c1e1500 */
[----:B--2---:R-:W-:-:S06]  /*2730*/  PRMT R2, RZ, 0x5410, R2 ;  /* 0x00005410ff027816 */ /* 0x004fcc0000000002 */
[----:B------:R-:W0:Y:S02]  /*2740*/  F2I.S64.TRUNC R2, R2 ;  /* 0x0000000200027311 */ /* 0x000e24000020d900 */
[----:B0-----:R-:W-:Y:S01]  /*2750*/  PRMT R0, R2, 0x7610, R0 ;  /* 0x0000761002007816 */ /* 0x001fe20000000000 */
[----:B------:R-:W-:Y:S05]  /*2760*/  BRA `(.L_x_19314) ;  /* 0x000006e000007947 */ /* 0x000fea0003800000 */
.L_x_19321:
        /* <DEDUP_REMOVED lines=10> */
.L_x_19328:
        /* <DEDUP_REMOVED lines=21> */
.L_x_19332:
[----:B------:R-:W-:Y:S05]  /*2960*/  BSYNC B1 ;  /* 0x0000000000017941 */ /* 0x000fea0003800000 */
.L_x_19331:
[----:B------:R-:W-:Y:S01]  /*2970*/  IMAD.SHL.U32 R2, R2, 0x100000, RZ ;  /* 0x0010000002027824 */ /* 0x000fe200078e00ff */
[----:B------:R-:W-:-:S04]  /*2980*/  LEA R3, R0, 0x3b800000, 0x17 ;  /* 0x3b80000000037811 */ /* 0x000fc800078eb8ff */
[----:B------:R-:W-:Y:S02]  /*2990*/  LOP3.LUT R2, R3, R2, R4, 0xfe, !PT ;  /* 0x0000000203027212 */ /* 0x000fe400078efe04 */
.L_x_19330:
[----:B------:R-:W-:Y:S05]  /*29a0*/  BSYNC B0 ;  /* 0x0000000000007941 */ /* 0x000fea0003800000 */
.L_x_19329:
[----:B------:R-:W0:Y:S02]  /*29b0*/  F2I.S64.TRUNC R2, R2 ;  /* 0x0000000200027311 */ /* 0x000e24000020d900 */
[----:B0-----:R-:W-:Y:S01]  /*29c0*/  PRMT R0, R2, 0x7610, R0 ;  /* 0x0000761002007816 */ /* 0x001fe20000000000 */
[----:B------:R-:W-:Y:S05]  /*29d0*/  BRA `(.L_x_19314) ;  /* 0x0000047000007947 */ /* 0x000fea0003800000 */
.L_x_19327:
        /* <DEDUP_REMOVED lines=21> */
.L_x_19336:
[----:B------:R-:W-:Y:S05]  /*2b30*/  BSYNC B1 ;  /* 0x0000000000017941 */ /* 0x000fea0003800000 */
.L_x_19335:
[----:B------:R-:W-:Y:S01]  /*2b40*/  IMAD.SHL.U32 R2, R2, 0x200000, RZ ;  /* 0x0020000002027824 */ /* 0x000fe200078e00ff */
[----:B------:R-:W-:-:S04]  /*2b50*/  LEA R3, R0, 0x37800000, 0x17 ;  /* 0x3780000000037811 */ /* 0x000fc800078eb8ff */
[----:B------:R-:W-:Y:S02]  /*2b60*/  LOP3.LUT R2, R3, R2, R4, 0xfe, !PT ;  /* 0x0000000203027212 */ /* 0x000fe400078efe04 */
.L_x_19334:
[----:B------:R-:W-:Y:S05]  /*2b70*/  BSYNC B0 ;  /* 0x0000000000007941 */ /* 0x000fea0003800000 */
.L_x_19333:
[----:B------:R-:W0:Y:S02]  /*2b80*/  F2I.S64.TRUNC R2, R2 ;  /* 0x0000000200027311 */ /* 0x000e24000020d900 */
[----:B0-----:R-:W-:Y:S01]  /*2b90*/  PRMT R0, R2, 0x7610, R0 ;  /* 0x0000761002007816 */ /* 0x001fe20000000000 */
[----:B------:R-:W-:Y:S05]  /*2ba0*/  BRA `(.L_x_19314) ;  /* 0x000002a000007947 */ /* 0x000fea0003800000 */
.L_x_19326:
        /* <DEDUP_REMOVED lines=14> */
.L_x_19340:
[----:B------:R-:W-:Y:S05]  /*2c90*/  BSYNC B0 ;  /* 0x0000000000007941 */ /* 0x000fea0003800000 */
.L_x_19339:
[----:B------:R-:W0:Y:S02]  /*2ca0*/  F2I.S64.TRUNC R2, R2 ;  /* 0x0000000200027311 */ /* 0x000e24000020d900 */
[----:B0-----:R-:W-:Y:S01]  /*2cb0*/  PRMT R0, R2, 0x7610, R0 ;  /* 0x0000761002007816 */ /* 0x001fe20000000000 */
[----:B------:R-:W-:Y:S05]  /*2cc0*/  BRA `(.L_x_19314) ;  /* 0x0000018000007947 */ /* 0x000fea0003800000 */
.L_x_19313:
        /* <DEDUP_REMOVED lines=21> */
.L_x_19338:
[----:B------:R0:W5:Y:S01]  /*2e20*/  LDG.E.U8 R0, [R4.64] ;  /* 0x0000002404007981 */ /* 0x000162000c1e1100 */
[----:B------:R-:W-:Y:S05]  /*2e30*/  BRA `(.L_x_19314) ;  /* 0x0000001000007947 */ /* 0x000fea0003800000 */
.L_x_19337:
[----:B------:R0:W5:Y:S02]  /*2e40*/  LDG.E.U8 R0, [R4.64] ;  /* 0x0000002404007981 */ /* 0x000164000c1e1100 */
.L_x_19314:
[----:B-----5:R-:W-:Y:S02]  /*2e50*/  LOP3.LUT R8, R0, 0xff, RZ, 0xc0, !PT ;  /* 0x000000ff00087812 */ /* 0x020fe400078ec0ff */
[----:B------:R-:W-:Y:S02]  /*2e60*/  LOP3.LUT R7, R23, 0xff, RZ, 0xc0, !PT ;  /* 0x000000ff17077812 */ /* 0x000fe400078ec0ff */
[----:B------:R-:W-:Y:S01]  /*2e70*/  MOV R0, 0x2ea0 ;  /* 0x00002ea000007802 */ /* 0x000fe20000000f00 */
[----:B0-----:R-:W-:Y:S02]  /*2e80*/  IMAD.MOV.U32 R5, RZ, RZ, R8 ;  /* 0x000000ffff057224 */ /* 0x001fe400078e0008 */
[----:B------:R-:W-:Y:S05]  /*2e90*/  CALL.REL.NOINC `($__internal_36_$__cuda_sm20_div_u16) ;  /* 0x0000c60000007944 */ /* 0x000fea0003c00000 */
        /* <DEDUP_REMOVED lines=14> */
.L_x_19344:
[----:B------:R0:W-:Y:S01]  /*2f80*/  STG.E.U8 [R16.64], R5 ;  /* 0x0000000510007986 */ /* 0x0001e2000c101124 */
[----:B------:R-:W-:Y:S05]  /*2f90*/  BRA `(.L_x_19346) ;  /* 0x00000db000007947 */ /* 0x000fea0003800000 */
.L_x_19343:
[----:B------:R-:W-:-:S13]  /*2fa0*/  ISETP.NE.AND P0, PT, R0, 0x2, PT ;  /* 0x000000020000780c */ /* 0x000fda0003f05270 */
[----:B------:R-:W-:Y:S05]  /*2fb0*/  @!P0 BRA `(.L_x_19347) ;  /* 0x000000b000008947 */ /* 0x000fea0003800000 */
[----:B------:R-:W-:-:S13]  /*2fc0*/  ISETP.NE.AND P0, PT, R0, 0x3, PT ;  /* 0x000000030000780c */ /* 0x000fda0003f05270 */
[----:B------:R-:W-:Y:S05]  /*2fd0*/  @!P0 BRA `(.L_x_19348) ;  /* 0x0000006000008947 */ /* 0x000fea0003800000 */
[----:B------:R-:W-:-:S13]  /*2fe0*/  ISETP.NE.AND P0, PT, R0, 0x4, PT ;  /* 0x000000040000780c */ /* 0x000fda0003f05270 */
[----:B------:R-:W-:Y:S05]  /*2ff0*/  @P0 BRA `(.L_x_19345) ;  /* 0x00000bb000000947 */ /* 0x000fea0003800000 */
[----:B------:R-:W-:Y:S01]  /*3000*/  LOP3.LUT R2, R5, 0xffff, RZ, 0xc0, !PT ;  /* 0x0000ffff05027812 */ /* 0x000fe200078ec0ff */
[----:B------:R-:W-:-:S05]  /*3010*/  IMAD.MOV.U32 R3, RZ, RZ, RZ ;  /* 0x000000ffff037224 */ /* 0x000fca00078e00ff */
[----:B------:R0:W-:Y:S01]  /*3020*/  STG.E.64 [R16.64], R2 ;  /* 0x0000000210007986 */ /* 0x0001e2000c101b24 */
[----:B------:R-:W-:Y:S05]  /*3030*/  BRA `(.L_x_19346) ;  /* 0x00000d1000007947 */ /* 0x000fea0003800000 */
.L_x_19348:
[----:B------:R-:W-:-:S05]  /*3040*/  LOP3.LUT R5, R5, 0xffff, RZ, 0xc0, !PT ;  /* 0x0000ffff05057812 */ /* 0x000fca00078ec0ff */
[----:B------:R0:W-:Y:S01]  /*3050*/  STG.E [R16.64], R5 ;  /* 0x0000000510007986 */ /* 0x0001e2000c101924 */
[----:B------:R-:W-:Y:S05]  /*3060*/  BRA `(.L_x_19346) ;  /* 0x00000ce000007947 */ /* 0x000fea0003800000 */
.L_x_19347:
[----:B------:R0:W-:Y:S01]  /*3070*/  STG.E.U16 [R16.64], R5 ;  /* 0x0000000510007986 */ /* 0x0001e2000c101524 */
[----:B------:R-:W-:Y:S05]  /*3080*/  BRA `(.L_x_19346) ;  /* 0x00000cc000007947 */ /* 0x000fea0003800000 */
.L_x_19342:
[----:B------:R-:W-:-:S13]  /*3090*/  ISETP.GT.AND P0, PT, R0, 0x6, PT ;  /* 0x000000060000780c */ /* 0x000fda0003f04270 */
[----:B------:R-:W-:Y:S05]  /*30a0*/  @P0 BRA `(.L_x_19349) ;  /* 0x000000b000000947 */ /* 0x000fea0003800000 */
[----:B------:R-:W-:-:S13]  /*30b0*/  ISETP.NE.AND P0, PT, R0, 0x5, PT ;  /* 0x000000050000780c */ /* 0x000fda0003f05270 */
[----:B------:R-:W-:Y:S05]  /*30c0*/  @!P0 BRA `(.L_x_19350) ;  /* 0x0000005000008947 */ /* 0x000fea0003800000 */
[----:B------:R-:W-:-:S13]  /*30d0*/  ISETP.NE.AND P0, PT, R0, 0x6, PT ;  /* 0x000000060000780c */ /* 0x000fda0003f05270 */
[----:B------:R-:W-:Y:S05]  /*30e0*/  @P0 BRA `(.L_x_19345) ;  /* 0x00000ac000000947 */ /* 0x000fea0003800000 */
[----:B------:R-:W0:Y:S02]  /*30f0*/  I2F.U16 R5, R5 ;  /* 0x0000000500057306 */ /* 0x000e240000101000 */
[----:B0-----:R0:W-:Y:S01]  /*3100*/  STG.E [R16.64], R5 ;  /* 0x0000000510007986 */ /* 0x0011e2000c101924 */
[----:B------:R-:W-:Y:S05]  /*3110*/  BRA `(.L_x_19346) ;  /* 0x00000c3000007947 */ /* 0x000fea0003800000 */
.L_x_19350:
[----:B------:R-:W0:Y:S02]  /*3120*/  I2F.U16 R0, R5 ;  /* 0x0000000500007306 */ /* 0x000e240000101000 */
[----:B0-----:R-:W-:-:S05]  /*3130*/  F2FP.PACK_AB R0, RZ, R0 ;  /* 0x00000000ff00723e */ /* 0x001fca00000000ff */
[----:B------:R0:W-:Y:S01]  /*3140*/  STG.E.U16 [R16.64], R0 ;  /* 0x0000000010007986 */ /* 0x0001e2000c101524 */
[----:B------:R-:W-:Y:S05]  /*3150*/  BRA `(.L_x_19346) ;  /* 0x00000bf000007947 */ /* 0x000fea0003800000 */
.L_x_19349:
[----:B------:R-:W-:-:S13]  /*3160*/  ISETP.NE.AND P0, PT, R0, 0x7, PT ;  /* 0x000000070000780c */ /* 0x000fda0003f05270 */
[----:B------:R-:W-:Y:S05]  /*3170*/  @!P0 BRA `(.L_x_19351) ;  /* 0x000000d000008947 */ /* 0x000fea0003800000 */
[----:B------:R-:W-:-:S13]  /*3180*/  ISETP.NE.AND P0, PT, R0, 0x8, PT ;  /* 0x000000080000780c */ /* 0x000fda0003f05270 */
[----:B------:R-:W-:Y:S05]  /*3190*/  @!P0 BRA `(.L_x_19352) ;  /* 0x0000006000008947 */ /* 0x000fea0003800000 */
[----:B------:R-:W-:-:S13]  /*31a0*/  ISETP.NE.AND P0, PT, R0, 0x9, PT ;  /* 0x000000090000780c */ /* 0x000fda0003f05270 */
[----:B------:R-:W-:Y:S05]  /*31b0*/  @P0 BRA `(.L_x_19345) ;  /* 0x000009f000000947 */ /* 0x000fea0003800000 */
[----:B------:R-:W0:Y:S01]  /*31c0*/  I2F.U16 R2, R5 ;  /* 0x0000000500027306 */ /* 0x000e220000101000 */
[----:B------:R-:W-:-:S05]  /*31d0*/  IMAD.MOV.U32 R3, RZ, RZ, RZ ;  /* 0x000000ffff037224 */ /* 0x000fca00078e00ff */
[----:B0-----:R0:W-:Y:S01]  /*31e0*/  STG.E.64 [R16.64], R2 ;  /* 0x0000000210007986 */ /* 0x0011e2000c101b24 */
[----:B------:R-:W-:Y:S05]  /*31f0*/  BRA `(.L_x_19346) ;  /* 0x00000b5000007947 */ /* 0x000fea0003800000 */
.L_x_19352:
[----:B------:R-:W0:Y:S02]  /*3200*/  I2F.U16 R5, R5 ;  /* 0x0000000500057306 */ /* 0x000e240000101000 */
[----:B0-----:R-:W-:-:S04]  /*3210*/  F2FP.PACK_AB R3, RZ, R5 ;  /* 0x00000005ff03723e */ /* 0x001fc800000000ff */
[----:B------:R-:W-:-:S05]  /*3220*/  PRMT R3, R3, 0x5410, RZ ;  /* 0x0000541003037816 */ /* 0x000fca00000000ff */
[----:B------:R0:W-:Y:S01]  /*3230*/  STG.E [R16.64], R3 ;  /* 0x0000000310007986 */ /* 0x0001e2000c101924 */
[----:B------:R-:W-:Y:S05]  /*3240*/  BRA `(.L_x_19346) ;  /* 0x00000b0000007947 */ /* 0x000fea0003800000 */
.L_x_19351:
[----:B------:R-:W0:Y:S02]  /*3250*/  I2F.F64.U16 R2, R5 ;  /* 0x0000000500027312 */ /* 0x000e240000101800 */
[----:B0-----:R0:W-:Y:S01]  /*3260*/  STG.E.64 [R16.64], R2 ;  /* 0x0000000210007986 */ /* 0x0011e2000c101b24 */
[----:B------:R-:W-:Y:S05]  /*3270*/  BRA `(.L_x_19346) ;  /* 0x00000ad000007947 */ /* 0x000fea0003800000 */
.L_x_19341:
        /* <DEDUP_REMOVED lines=8> */
[----:B------:R-:W-:-:S04]  /*3300*/  ISETP.GT.U32.AND P0, PT, R8, R7, PT ;  /* 0x000000070800720c */ /* 0x000fc80003f04070 */
[----:B------:R-:W-:-:S05]  /*3310*/  SEL R3, RZ, 0x1, P0 ;  /* 0x00000001ff037807 */ /* 0x000fca0000000000 */
[----:B------:R0:W-:Y:S01]  /*3320*/  STG.E.U8 [R16.64], R3 ;  /* 0x0000000310007986 */ /* 0x0001e2000c101124 */
[----:B------:R-:W-:Y:S05]  /*3330*/  BRA `(.L_x_19346) ;  /* 0x00000a1000007947 */ /* 0x000fea0003800000 */
.L_x_19355:
[----:B------:R-:W0:Y:S01]  /*3340*/  I2F.F64.U16 R4, R5 ;  /* 0x0000000500047312 */ /* 0x000e220000101800 */
[----:B------:R-:W-:-:S05]  /*3350*/  CS2R R6, SRZ ;  /* 0x0000000000067805 */ /* 0x000fca000001ff00 */
[----:B0-----:R0:W-:Y:S01]  /*3360*/  STG.E.128 [R16.64], R4 ;  /* 0x0000000410007986 */ /* 0x0011e2000c101d24 */
[----:B------:R-:W-:Y:S05]  /*3370*/  BRA `(.L_x_19346) ;  /* 0x000009d000007947 */ /* 0x000fea0003800000 */
.L_x_19354:
[----:B------:R-:W-:-:S13]  /*3380*/  ISETP.NE.AND P0, PT, R0, 0xf, PT ;  /* 0x0000000f0000780c */ /* 0x000fda0003f05270 */
[----:B------:R-:W-:Y:S05]  /*3390*/  @!P0 BRA `(.L_x_19356) ;  /* 0x000002d000008947 */ /* 0x000fea0003800000 */
[----:B------:R-:W-:-:S13]  /*33a0*/  ISETP.NE.AND P0, PT, R0, 0x17, PT ;  /* 0x000000170000780c */ /* 0x000fda0003f05270 */
[----:B------:R-:W-:Y:S05]  /*33b0*/  @!P0 BRA `(.L_x_19357) ;  /* 0x0000015000008947 */ /* 0x000fea0003800000 */
[----:B------:R-:W-:-:S13]  /*33c0*/  ISETP.NE.AND P0, PT, R0, 0x18, PT ;  /* 0x000000180000780c */ /* 0x000fda0003f05270 */
[----:B------:R-:W-:Y:S05]  /*33d0*/  @P0 BRA `(.L_x_19345) ;  /* 0x000007d000000947 */ /* 0x000fea0003800000 */
[----:B------:R-:W0:Y:S01]  /*33e0*/  I2F.U16 R5, R5 ;  /* 0x0000000500057306 */ /* 0x000e220000101000 */
        /* <DEDUP_REMOVED lines=14> */
.L_x_19359:
[----:B------:R-:W-:Y:S05]  /*34d0*/  BSYNC B0 ;  /* 0x0000000000007941 */ /* 0x000fea0003800000 */
.L_x_19358:
[----:B------:R-:W-:-:S05]  /*34e0*/  LOP3.LUT R3, R0, R3, RZ, 0xfc, !PT ;  /* 0x0000000300037212 */ /* 0x000fca00078efcff */
[----:B------:R0:W-:Y:S01]  /*34f0*/  STG.E.U8 [R16.64], R3 ;  /* 0x0000000310007986 */ /* 0x0001e2000c101124 */
[----:B------:R-:W-:Y:S05]  /*3500*/  BRA `(.L_x_19346) ;  /* 0x0000084000007947 */ /* 0x000fea0003800000 */
.L_x_19357:
[----:B------:R-:W0:Y:S01]  /*3510*/  I2F.U16 R5, R5 ;  /* 0x0000000500057306 */ /* 0x000e220000101000 */
        /* <DEDUP_REMOVED lines=12> */
.L_x_19361:
[----:B------:R-:W-:Y:S01]  /*35e0*/  IMAD.MOV.U32 R0, RZ, RZ, 0x7f ;  /* 0x0000007fff007424 */ /* 0x000fe200078e00ff */
[----:B------:R-:W-:-:S04]  /*35f0*/  ISETP.GT.U32.AND P0, PT, R2, 0x7f800000, PT ;  /* 0x7f8000000200780c */ /* 0x000fc80003f04070 */
[----:B------:R-:W-:-:S04]  /*3600*/  SEL R0, R0, 0x7c, P0 ;  /* 0x0000007c00007807 */ /* 0x000fc80000000000 */
.L_x_19362:
[----:B------:R-:W-:Y:S05]  /*3610*/  BSYNC B0 ;  /* 0x0000000000007941 */ /* 0x000fea0003800000 */
.L_x_19360:
[----:B------:R-:W-:-:S04]  /*3620*/  LOP3.LUT R2, R5, 0x80000000, RZ, 0xc0, !PT ;  /* 0x8000000005027812 */ /* 0x000fc800078ec0ff */
[----:B------:R-:W-:-:S04]  /*3630*/  SHF.R.U32.HI R3, RZ, 0x18, R2 ;  /* 0x00000018ff037819 */ /* 0x000fc80000011602 */
[----:B------:R-:W-:-:S05]  /*3640*/  LOP3.LUT R3, R0, R3, RZ, 0xfc, !PT ;  /* 0x0000000300037212 */ /* 0x000fca00078efcff */
[----:B------:R0:W-:Y:S01]  /*3650*/  STG.E.U8 [R16.64], R3 ;  /* 0x0000000310007986 */ /* 0x0001e2000c101124 */
[----:B------:R-:W-:Y:S05]  /*3660*/  BRA `(.L_x_19346) ;  /* 0x000006e000007947 */ /* 0x000fea0003800000 */
.L_x_19356:
[----:B------:R-:W0:Y:S02]  /*3670*/  I2F.U16 R0, R5 ;  /* 0x0000000500007306 */ /* 0x000e240000101000 */
[----:B0-----:R-:W-:-:S05]  /*3680*/  F2FP.BF16.PACK_AB R0, RZ, R0 ;  /* 0x00000000ff00723e */ /* 0x001fca00000010ff */
[----:B------:R0:W-:Y:S01]  /*3690*/  STG.E.U16 [R16.64], R0 ;  /* 0x0000000010007986 */ /* 0x0001e2000c101524 */
[----:B------:R-:W-:Y:S05]  /*36a0*/  BRA `(.L_x_19346) ;  /* 0x000006a000007947 */ /* 0x000fea0003800000 */
.L_x_19353:
        /* <DEDUP_REMOVED lines=10> */
.L_x_19365:
[----:B------:R-:W0:Y:S01]  /*3750*/  I2F.U16 R5, R5 ;  /* 0x0000000500057306 */ /* 0x000e220000101000 */
        /* <DEDUP_REMOVED lines=16> */
.L_x_19368:
[----:B------:R-:W-:-:S04]  /*3860*/  LOP3.LUT R2, R5, 0x80000000, RZ, 0xc0, !PT ;  /* 0x8000000005027812 */ /* 0x000fc800078ec0ff */
[----:B------:R-:W-:-:S04]  /*3870*/  SHF.R.U32.HI R3, RZ, 0x18, R2 ;  /* 0x00000018ff037819 */ /* 0x000fc80000011602 */
[----:B------:R-:W-:-:S04]  /*3880*/  LOP3.LUT R0, R0, R3, RZ, 0xfc, !PT ;  /* 0x0000000300007212 */ /* 0x000fc800078efcff */
[----:B------:R-:W-:Y:S02]  /*3890*/  PRMT R8, R0, 0x7610, R8 ;  /* 0x0000761000087816 */ /* 0x000fe40000000008 */
.L_x_19367:
[----:B------:R-:W-:Y:S05]  /*38a0*/  BSYNC B0 ;  /* 0x0000000000007941 */ /* 0x000fea0003800000 */
.L_x_19366:
[----:B------:R0:W-:Y:S01]  /*38b0*/  STG.E.U8 [R16.64], R8 ;  /* 0x0000000810007986 */ /* 0x0001e2000c101124 */
[----:B------:R-:W-:Y:S05]  /*38c0*/  BRA `(.L_x_19346) ;  /* 0x0000048000007947 */ /* 0x000fea0003800000 */
.L_x_19364:
        /* <DEDUP_REMOVED lines=17> */
.L_x_19371:
[----:B------:R-:W-:-:S04]  /*39e0*/  LOP3.LUT R2, R5, 0x80000000, RZ, 0xc0, !PT ;  /* 0x8000000005027812 */ /* 0x000fc800078ec0ff */
[----:B------:R-:W-:-:S04]  /*39f0*/  SHF.R.U32.HI R3, RZ, 0x18, R2 ;  /* 0x00000018ff037819 */ /* 0x000fc80000011602 */
[----:B------:R-:W-:-:S04]  /*3a00*/  LOP3.LUT R0, R0, R3, RZ, 0xfc, !PT ;  /* 0x0000000300007212 */ /* 0x000fc800078efcff */
[----:B------:R-:W-:Y:S02]  /*3a10*/  PRMT R8, R0, 0x7610, R8 ;  /* 0x0000761000087816 */ /* 0x000fe40000000008 */
.L_x_19370:
[----:B------:R-:W-:Y:S05]  /*3a20*/  BSYNC B0 ;  /* 0x0000000000007941 */ /* 0x000fea0003800000 */
.L_x_19369:
[----:B------:R0:W-:Y:S01]  /*3a30*/  STG.E.U8 [R16.64], R8 ;  /* 0x0000000810007986 */ /* 0x0001e2000c101124 */
[----:B------:R-:W-:Y:S05]  /*3a40*/  BRA `(.L_x_19346) ;  /* 0x0000030000007947 */ /* 0x000fea0003800000 */
.L_x_19363:
[----:B------:R-:W-:-:S13]  /*3a50*/  ISETP.NE.AND P0, PT, R0, 0x1c, PT ;  /* 0x0000001c0000780c */ /* 0x000fda0003f05270 */
[----:B------:R-:W-:Y:S05]  /*3a60*/  @!P0 BRA `(.L_x_19372) ;  /* 0x000002c000008947 */ /* 0x000fea0003800000 */
[----:B------:R-:W-:-:S13]  /*3a70*/  ISETP.NE.AND P0, PT, R0, 0x1d, PT ;  /* 0x0000001d0000780c */ /* 0x000fda0003f05270 */
[----:B------:R-:W-:Y:S05]  /*3a80*/  @!P0 BRA `(.L_x_19373) ;  /* 0x0000026000008947 */ /* 0x000fea0003800000 */
[----:B------:R-:W-:-:S13]  /*3a90*/  ISETP.NE.AND P0, PT, R0, 0x2c, PT ;  /* 0x0000002c0000780c */ /* 0x000fda0003f05270 */
[----:B------:R-:W-:Y:S05]  /*3aa0*/  @P0 BRA `(.L_x_19345) ;  /* 0x0000010000000947 */ /* 0x000fea0003800000 */
[----:B------:R-:W0:Y:S01]  /*3ab0*/  I2F.U16 R4, R5 ;  /* 0x0000000500047306 */ /* 0x000e220000101000 */
        /* <DEDUP_REMOVED lines=15> */
.L_x_19345:
        /* <DEDUP_REMOVED lines=20> */
.L_x_19373:
[----:B------:R-:W-:Y:S01]  /*3cf0*/  LOP3.LUT R2, R5, 0xffff, RZ, 0xc0, !PT ;  /* 0x0000ffff05027812 */ /* 0x000fe200078ec0ff */
[----:B------:R-:W-:-:S05]  /*3d00*/  IMAD.MOV.U32 R3, RZ, RZ, RZ ;  /* 0x000000ffff037224 */ /* 0x000fca00078e00ff */
[----:B------:R0:W-:Y:S01]  /*3d10*/  STG.E.64 [R16.64], R2 ;  /* 0x0000000210007986 */ /* 0x0001e2000c101b24 */
[----:B------:R-:W-:Y:S05]  /*3d20*/  BRA `(.L_x_19346) ;  /* 0x0000002000007947 */ /* 0x000fea0003800000 */
.L_x_19372:
[----:B------:R-:W-:-:S05]  /*3d30*/  LOP3.LUT R5, R5, 0xffff, RZ, 0xc0, !PT ;  /* 0x0000ffff05057812 */ /* 0x000fca00078ec0ff */
[----:B------:R0:W-:Y:S02]  /*3d40*/  STG.E [R16.64], R5 ;  /* 0x0000000510007986 */ /* 0x0001e4000c101924 */
.L_x_19346:
[----:B------:R-:W-:-:S05]  /*3d50*/  IMAD R18, R19, 0x200, R18 ;  /* 0x0000020013127824 */ /* 0x000fca00078e0212 */
[----:B------:R-:W-:Y:S02]  /*3d60*/  IADD3 R23, R18, 0x80, RZ ;  /* 0x0000008012177810 */ /* 0x000fe40007ffe0ff */
.L_x_19275:
[----:B------:R-:W-:Y:S05]  /*3d70*/  BSYNC B6 ;  /* 0x0000000000067941 */ /* 0x000fea0003800000 */
.L_x_19274:
        /* <DEDUP_REMOVED lines=258> */
.L_x_19376:
        /* <DEDUP_REMOVED lines=18> */
.L_x_19380:
[----:B------:R0:W5:Y:S01]  /*4ec0*/  LDG.E.U8 R19, [R4.64] ;  /* 0x0000002404137981 */ /* 0x000162000c1e1100 */
[----:B------:R-:W-:Y:S05]  /*4ed0*/  BRA `(.L_x_19382) ;  /* 0x00000dc000007947 */ /* 0x000fea0003800000 */
.L_x_19379:
        /* <DEDUP_REMOVED lines=8> */
.L_x_19384:
[----:B------:R0:W5:Y:S01]  /*4f60*/  LDG.E.U8 R19, [R4.64] ;  /* 0x0000002404137981 */ /* 0x000162000c1e1100 */
[----:B------:R-:W-:Y:S05]  /*4f70*/  BRA `(.L_x_19382) ;  /* 0x00000d2000007947 */ /* 0x000fea0003800000 */
.L_x_19383:
[----:B------:R0:W5:Y:S01]  /*4f80*/  LDG.E.U16 R19, [R4.64] ;  /* 0x0000002404137981 */ /* 0x000162000c1e1500 */
[----:B------:R-:W-:Y:S05]  /*4f90*/  BRA `(.L_x_19382) ;  /* 0x00000d0000007947 */ /* 0x000fea0003800000 */
.L_x_19378:
        /* <DEDUP_REMOVED lines=10> */
.L_x_19386:
[----:B------:R-:W2:Y:S02]  /*5040*/  LDG.E.U16 R2, [R4.64] ;  /* 0x0000002404027981 */ /* 0x000ea4000c1e1500 */
[----:B--2---:R-:W-:-:S06]  /*5050*/  HADD2.F32 R2, -RZ, R2.H0_H0 ;  /* 0x20000002ff027230 */ /* 0x004fcc0000004100 */
[----:B------:R-:W0:Y:S02]  /*5060*/  F2I.S64.TRUNC R2, R2 ;  /* 0x0000000200027311 */ /* 0x000e24000020d900 */
[----:B0-----:R-:W-:Y:S01]  /*5070*/  PRMT R19, R2, 0x7610, R19 ;  /* 0x0000761002137816 */ /* 0x001fe20000000013 */
[----:B------:R-:W-:Y:S05]  /*5080*/  BRA `(.L_x_19382) ;  /* 0x00000c1000007947 */ /* 0x000fea0003800000 */
.L_x_19385:
        /* <DEDUP_REMOVED lines=10> */
.L_x_19388:
[----:B------:R-:W2:Y:S02]  /*5130*/  LDG.E.U16 R4, [R4.64] ;  /* 0x0000002404047981 */ /* 0x000ea4000c1e1500 */
[----:B--2---:R-:W-:-:S06]  /*5140*/  HADD2.F32 R2, -RZ, R4.H0_H0 ;  /* 0x20000004ff027230 */ /* 0x004fcc0000004100 */
[----:B------:R-:W0:Y:S02]  /*5150*/  F2I.S64.TRUNC R2, R2 ;  /* 0x0000000200027311 */ /* 0x000e24000020d900 */
[----:B0-----:R-:W-:Y:S01]  /*5160*/  PRMT R19, R2, 0x7610, R19 ;  /* 0x0000761002137816 */ /* 0x001fe20000000013 */
[----:B------:R-:W-:Y:S05]  /*5170*/  BRA `(.L_x_19382) ;  /* 0x00000b2000007947 */ /* 0x000fea0003800000 */
.L_x_19387:
[----:B------:R-:W2:Y:S02]  /*5180*/  LDG.E.64 R2, [R4.64] ;  /* 0x0000002404027981 */ /* 0x000ea4000c1e1b00 */
[----:B--2---:R-:W0:Y:S02]  /*5190*/  F2I.S64.F64.TRUNC R2, R2 ;  /* 0x0000000200027311 */ /* 0x004e24000030d900 */
[----:B0-----:R-:W-:Y:S01]  /*51a0*/  PRMT R19, R2, 0x7610, R19 ;  /* 0x0000761002137816 */ /* 0x001fe20000000013 */
[----:B------:R-:W-:Y:S05]  /*51b0*/  BRA `(.L_x_19382) ;  /* 0x00000ae000007947 */ /* 0x000fea0003800000 */
.L_x_19377:
        /* <DEDUP_REMOVED lines=12> */
.L_x_19391:
[----:B------:R-:W2:Y:S02]  /*5280*/  LDG.E.64 R4, [R4.64] ;  /* 0x0000002404047981 */ /* 0x000ea4000c1e1b00 */
[----:B--2---:R-:W0:Y:S02]  /*5290*/  F2I.S64.F64.TRUNC R2, R4 ;  /* 0x0000000400027311 */ /* 0x004e24000030d900 */
[----:B0-----:R-:W-:Y:S01]  /*52a0*/  PRMT R19, R2, 0x7610, R19 ;  /* 0x0000761002137816 */ /* 0x001fe20000000013 */
[----:B------:R-:W-:Y:S05]  /*52b0*/  BRA `(.L_x_19382) ;  /* 0x000009e000007947 */ /* 0x000fea0003800000 */
.L_x_19390:
        /* <DEDUP_REMOVED lines=28> */
.L_x_19393:
        /* <DEDUP_REMOVED lines=15> */
.L_x_19392:
[----:B------:R-:W2:Y:S02]  /*5570*/  LDG.E.U16 R2, [R4.64] ;  /* 0x0000002404027981 */ /* 0x000ea4000c1e1500 */
[----:B--2---:R-:W-:-:S06]  /*5580*/  PRMT R2, RZ, 0x5410, R2 ;  /* 0x00005410ff027816 */ /* 0x004fcc0000000002 */
[----:B------:R-:W0:Y:S02]  /*5590*/  F2I.S64.TRUNC R2, R2 ;  /* 0x0000000200027311 */ /* 0x000e24000020d900 */
[----:B0-----:R-:W-:Y:S01]  /*55a0*/  PRMT R19, R2, 0x7610, R19 ;  /* 0x0000761002137816 */ /* 0x001fe20000000013 */
[----:B------:R-:W-:Y:S05]  /*55b0*/  BRA `(.L_x_19382) ;  /* 0x000006e000007947 */ /* 0x000fea0003800000 */
.L_x_19389:
        /* <DEDUP_REMOVED lines=10> */
.L_x_19396:
        /* <DEDUP_REMOVED lines=21> */
.L_x_19400:
[----:B------:R-:W-:Y:S05]  /*57b0*/  BSYNC B1 ;  /* 0x0000000000017941 */ /* 0x000fea0003800000 */
.L_x_19399:
[----:B------:R-:W-:Y:S01]  /*57c0*/  IMAD.SHL.U32 R2, R2, 0x100000, RZ ;  /* 0x0010000002027824 */ /* 0x000fe200078e00ff */
[----:B------:R-:W-:-:S04]  /*57d0*/  LEA R3, R0, 0x3b800000, 0x17 ;  /* 0x3b80000000037811 */ /* 0x000fc800078eb8ff */
[----:B------:R-:W-:Y:S02]  /*57e0*/  LOP3.LUT R2, R3, R2, R4, 0xfe, !PT ;  /* 0x0000000203027212 */ /* 0x000fe400078efe04 */
.L_x_19398:
[----:B------:R-:W-:Y:S05]  /*57f0*/  BSYNC B0 ;  /* 0x0000000000007941 */ /* 0x000fea0003800000 */
.L_x_19397:
[----:B------:R-:W0:Y:S02]  /*5800*/  F2I.S64.TRUNC R2, R2 ;  /* 0x0000000200027311 */ /* 0x000e24000020d900 */
[----:B0-----:R-:W-:Y:S01]  /*5810*/  PRMT R19, R2, 0x7610, R19 ;  /* 0x0000761002137816 */ /* 0x001fe20000000013 */
[----:B------:R-:W-:Y:S05]  /*5820*/  BRA `(.L_x_19382) ;  /* 0x0000047000007947 */ /* 0x000fea0003800000 */
.L_x_19395:
        /* <DEDUP_REMOVED lines=21> */
.L_x_19404:
[----:B------:R-:W-:Y:S05]  /*5980*/  BSYNC B1 ;  /* 0x0000000000017941 */ /* 0x000fea0003800000 */
.L_x_19403:
[----:B------:R-:W-:Y:S01]  /*5990*/  IMAD.SHL.U32 R2, R2, 0x200000, RZ ;  /* 0x0020000002027824 */ /* 0x000fe200078e00ff */
[----:B------:R-:W-:-:S04]  /*59a0*/  LEA R3, R0, 0x37800000, 0x17 ;  /* 0x3780000000037811 */ /* 0x000fc800078eb8ff */
[----:B------:R-:W-:Y:S02]  /*59b0*/  LOP3.LUT R2, R3, R2, R4, 0xfe, !PT ;  /* 0x0000000203027212 */ /* 0x000fe400078efe04 */
.L_x_19402:
[----:B------:R-:W-:Y:S05]  /*59c0*/  BSYNC B0 ;  /* 0x0000000000007941 */ /* 0x000fea0003800000 */
.L_x_19401:
[----:B------:R-:W0:Y:S02]  /*59d0*/  F2I.S64.TRUNC R2, R2 ;  /* 0x0000000200027311 */ /* 0x000e24000020d900 */
[----:B0-----:R-:W-:Y:S01]  /*59e0*/  PRMT R19, R2, 0x7610, R19 ;  /* 0x0000761002137816 */ /* 0x001fe20000000013 */
[----:B------:R-:W-:Y:S05]  /*59f0*/  BRA `(.L_x_19382) ;  /* 0x000002a000007947 */ /* 0x000fea0003800000 */
.L_x_19394:
        /* <DEDUP_REMOVED lines=14> */
.L_x_19408:
[----:B------:R-:W-:Y:S05]  /*5ae0*/  BSYNC B0 ;  /* 0x0000000000007941 */ /* 0x000fea0003800000 */
.L_x_19407:
[----:B------:R-:W0:Y:S02]  /*5af0*/  F2I.S64.TRUNC R2, R2 ;  /* 0x0000000200027311 */ /* 0x000e24000020d900 */
[----:B0-----:R-:W-:Y:S01]  /*5b00*/  PRMT R19, R2, 0x7610, R19 ;  /* 0x0000761002137816 */ /* 0x001fe20000000013 */
[----:B------:R-:W-:Y:S05]  /*5b10*/  BRA `(.L_x_19382) ;  /* 0x0000018000007947 */ /* 0x000fea0003800000 */
.L_x_19381:
        /* <DEDUP_REMOVED lines=21> */
.L_x_19406:
[----:B------:R0:W5:Y:S01]  /*5c70*/  LDG.E.U8 R19, [R4.64] ;  /* 0x0000002404137981 */ /* 0x000162000c1e1100 */
[----:B------:R-:W-:Y:S05]  /*5c80*/  BRA `(.L_x_19382) ;  /* 0x0000001000007947 */ /* 0x000fea0003800000 */
.L_x_19405:
[----:B------:R0:W5:Y:S02]  /*5c90*/  LDG.E.U8 R19, [R4.64] ;  /* 0x0000002404137981 */ /* 0x000164000c1e1100 */
.L_x_19382:
        /* <DEDUP_REMOVED lines=16> */
.L_x_19412:
[----:B------:R0:W5:Y:S01]  /*5da0*/  LDG.E.U8 R0, [R4.64] ;  /* 0x0000002404007981 */ /* 0x000162000c1e1100 */
[----:B------:R-:W-:Y:S05]  /*5db0*/  BRA `(.L_x_19414) ;  /* 0x00000dc000007947 */ /* 0x000fea0003800000 */
.L_x_19411:
        /* <DEDUP_REMOVED lines=8> */
.L_x_19416:
[----:B------:R0:W5:Y:S01]  /*5e40*/  LDG.E.U8 R0, [R4.64] ;  /* 0x0000002404007981 */ /* 0x000162000c1e1100 */
[----:B------:R-:W-:Y:S05]  /*5e50*/  BRA `(.L_x_19414) ;  /* 0x00000d2000007947 */ /* 0x000fea0003800000 */
.L_x_19415:
[----:B------:R0:W5:Y:S01]  /*5e60*/  LDG.E.U16 R0, [R4.64] ;  /* 0x0000002404007981 */ /* 0x000162000c1e1500 */
[----:B------:R-:W-:Y:S05]  /*5e70*/  BRA `(.L_x_19414) ;  /* 0x00000d0000007947 */ /* 0x000fea0003800000 */
.L_x_19410:
        /* <DEDUP_REMOVED lines=10> */
.L_x_19418:
[----:B------:R-:W2:Y:S02]  /*5f20*/  LDG.E.U16 R2, [R4.64] ;  /* 0x0000002404027981 */ /* 0x000ea4000c1e1500 */
[----:B--2---:R-:W-:-:S06]  /*5f30*/  HADD2.F32 R2, -RZ, R2.H0_H0 ;  /* 0x20000002ff027230 */ /* 0x004fcc0000004100 */
[----:B------:R-:W0:Y:S02]  /*5f40*/  F2I.S64.TRUNC R2, R2 ;  /* 0x0000000200027311 */ /* 0x000e24000020d900 */
[----:B0-----:R-:W-:Y:S01]  /*5f50*/  PRMT R0, R2, 0x7610, R0 ;  /* 0x0000761002007816 */ /* 0x001fe20000000000 */
[----:B------:R-:W-:Y:S05]  /*5f60*/  BRA `(.L_x_19414) ;  /* 0x00000c1000007947 */ /* 0x000fea0003800000 */
.L_x_19417:
        /* <DEDUP_REMOVED lines=10> */
.L_x_19420:
[----:B------:R-:W2:Y:S02]  /*6010*/  LDG.E.U16 R4, [R4.64] ;  /* 0x0000002404047981 */ /* 0x000ea4000c1e1500 */
[----:B--2---:R-:W-:-:S06]  /*6020*/  HADD2.F32 R2, -RZ, R4.H0_H0 ;  /* 0x20000004ff027230 */ /* 0x004fcc0000004100 */
[----:B------:R-:W0:Y:S02]  /*6030*/  F2I.S64.TRUNC R2, R2 ;  /* 0x0000000200027311 */ /* 0x000e24000020d900 */
[----:B0-----:R-:W-:Y:S01]  /*6040*/  PRMT R0, R2, 0x7610, R0 ;  /* 0x0000761002007816 */ /* 0x001fe20000000000 */
[----:B------:R-:W-:Y:S05]  /*6050*/  BRA `(.L_x_19414) ;  /* 0x00000b2000007947 */ /* 0x000fea0003800000 */
.L_x_19419:
[----:B------:R-:W2:Y:S02]  /*6060*/  LDG.E.64 R2, [R4.64] ;  /* 0x0000002404027981 */ /* 0x000ea4000c1e1b00 */
[----:B--2---:R-:W0:Y:S02]  /*6070*/  F2I.S64.F64.TRUNC R2, R2 ;  /* 0x0000000200027311 */ /* 0x004e24000030d900 */
[----:B0-----:R-:W-:Y:S01]  /*6080*/  PRMT R0, R2, 0x7610, R0 ;  /* 0x0000761002007816 */ /* 0x001fe20000000000 */
[----:B------:R-:W-:Y:S05]  /*6090*/  BRA `(.L_x_19414) ;  /* 0x00000ae000007947 */ /* 0x000fea0003800000 */
.L_x_19409:
        /* <DEDUP_REMOVED lines=12> */
.L_x_19423:
[----:B------:R-:W2:Y:S02]  /*6160*/  LDG.E.64 R4, [R4.64] ;  /* 0x0000002404047981 */ /* 0x000ea4000c1e1b00 */
[----:B--2---:R-:W0:Y:S02]  /*6170*/  F2I.S64.F64.TRUNC R2, R4 ;  /* 0x0000000400027311 */ /* 0x004e24000030d900 */
[----:B0-----:R-:W-:Y:S01]  /*6180*/  PRMT R0, R2, 0x7610, R0 ;  /* 0x0000761002007816 */ /* 0x001fe20000000000 */
[----:B------:R-:W-:Y:S05]  /*6190*/  BRA `(.L_x_19414) ;  /* 0x000009e000007947 */ /* 0x000fea0003800000 */
.L_x_19422:
        /* <DEDUP_REMOVED lines=28> */
.L_x_19425:
        /* <DEDUP_REMOVED lines=15> */
.L_x_19424:
[----:B------:R-:W2:Y:S02]  /*6450*/  LDG.E.U16 R2, [R4.64] ;  /* 0x0000002404027981 */ /* 0x000ea4000c1e1500 */
[----:B--2---:R-:W-:-:S06]  /*6460*/  PRMT R2, RZ, 0x5410, R2 ;  /* 0x00005410ff027816 */ /* 0x004fcc0000000002 */
[----:B------:R-:W0:Y:S02]  /*6470*/  F2I.S64.TRUNC R2, R2 ;  /* 0x0000000200027311 */ /* 0x000e24000020d900 */
[----:B0-----:R-:W-:Y:S01]  /*6480*/  PRMT R0, R2, 0x7610, R0 ;  /* 0x0000761002007816 */ /* 0x001fe20000000000 */
[----:B------:R-:W-:Y:S05]  /*6490*/  BRA `(.L_x_19414) ;  /* 0x000006e000007947 */ /* 0x000fea0003800000 */
.L_x_19421:
        /* <DEDUP_REMOVED lines=10> */
.L_x_19428:
        /* <DEDUP_REMOVED lines=21> */
.L_x_19432:
[----:B------:R-:W-:Y:S05]  /*6690*/  BSYNC B1 ;  /* 0x0000000000017941 */ /* 0x000fea0003800000 */
.L_x_19431:
[----:B------:R-:W-:Y:S01]  /*66a0*/  IMAD.SHL.U32 R2, R2, 0x100000, RZ ;  /* 0x0010000002027824 */ /* 0x000fe200078e00ff */
[----:B------:R-:W-:-:S04]  /*66b0*/  LEA R3, R0, 0x3b800000, 0x17 ;  /* 0x3b80000000037811 */ /* 0x000fc800078eb8ff */
[----:B------:R-:W-:Y:S02]  /*66c0*/  LOP3.LUT R2, R3, R2, R4, 0xfe, !PT ;  /* 0x0000000203027212 */ /* 0x000fe400078efe04 */
.L_x_19430:
[----:B------:R-:W-:Y:S05]  /*66d0*/  BSYNC B0 ;  /* 0x0000000000007941 */ /* 0x000fea0003800000 */
.L_x_19429:
[----:B------:R-:W0:Y:S02]  /*66e0*/  F2I.S64.TRUNC R2, R2 ;  /* 0x0000000200027311 */ /* 0x000e24000020d900 */
[----:B0-----:R-:W-:Y:S01]  /*66f0*/  PRMT R0, R2, 0x7610, R0 ;  /* 0x0000761002007816 */ /* 0x001fe20000000000 */
[----:B------:R-:W-:Y:S05]  /*6700*/  BRA `(.L_x_19414) ;  /* 0x0000047000007947 */ /* 0x000fea0003800000 */
.L_x_19427:
        /* <DEDUP_REMOVED lines=21> */
.L_x_19436:
[----:B------:R-:W-:Y:S05]  /*6860*/  BSYNC B1 ;  /* 0x0000000000017941 */ /* 0x000fea0003800000 */
.L_x_19435:
[----:B------:R-:W-:Y:S01]  /*6870*/  IMAD.SHL.U32 R2, R2, 0x200000, RZ ;  /* 0x0020000002027824 */ /* 0x000fe200078e00ff */
[----:B------:R-:W-:-:S04]  /*6880*/  LEA R3, R0, 0x37800000, 0x17 ;  /* 0x3780000000037811 */ /* 0x000fc800078eb8ff */
[----:B------:R-:W-:Y:S02]  /*6890*/  LOP3.LUT R2, R3, R2, R4, 0xfe, !PT ;  /* 0x0000000203027212 */ /* 0x000fe400078efe04 */
.L_x_19434:
[----:B------:R-:W-:Y:S05]  /*68a0*/  BSYNC B0 ;  /* 0x0000000000007941 */ /* 0x000fea0003800000 */
.L_x_19433:
[----:B------:R-:W0:Y:S02]  /*68b0*/  F2I.S64.TRUNC R2, R2 ;  /* 0x0000000200027311 */ /* 0x000e24000020d900 */
[----:B0-----:R-:W-:Y:S01]  /*68c0*/  PRMT R0, R2, 0x7610, R0 ;  /* 0x0000761002007816 */ /* 0x001fe20000000000 */
[----:B------:R-:W-:Y:S05]  /*68d0*/  BRA `(.L_x_19414) ;  /* 0x000002a000007947 */ /* 0x000fea0003800000 */
.L_x_19426:
        /* <DEDUP_REMOVED lines=14> */
.L_x_19440:
[----:B------:R-:W-:Y:S05]  /*69c0*/  BSYNC B0 ;  /* 0x0000000000007941 */ /* 0x000fea0003800000 */
.L_x_19439:
[----:B------:R-:W0:Y:S02]  /*69d0*/  F2I.S64.TRUNC R2, R2 ;  /* 0x0000000200027311 */ /* 0x000e24000020d900 */
[----:B0-----:R-:W-:Y:S01]  /*69e0*/  PRMT R0, R2, 0x7610, R0 ;  /* 0x0000761002007816 */ /* 0x001fe20000000000 */
[----:B------:R-:W-:Y:S05]  /*69f0*/  BRA `(.L_x_19414) ;  /* 0x0000018000007947 */ /* 0x000fea0003800000 */
.L_x_19413:
        /* <DEDUP_REMOVED lines=21> */
.L_x_19438:
[----:B------:R0:W5:Y:S01]  /*6b50*/  LDG.E.U8 R0, [R4.64] ;  /* 0x0000002404007981 */ /* 0x000162000c1e1100 */
[----:B------:R-:W-:Y:S05]  /*6b60*/  BRA `(.L_x_19414) ;  /* 0x0000001000007947 */ /* 0x000fea0003800000 */
.L_x_19437:
[----:B------:R0:W5:Y:S02]  /*6b70*/  LDG.E.U8 R0, [R4.64] ;  /* 0x0000002404007981 */ /* 0x000164000c1e1100 */
.L_x_19414:
        /* <DEDUP_REMOVED lines=19> */
.L_x_19444:
[----:B------:R0:W-:Y:S01]  /*6cb0*/  STG.E.U8 [R16.64], R5 ;  /* 0x0000000510007986 */ /* 0x0001e2000c101124 */
[----:B------:R-:W-:Y:S05]  /*6cc0*/  BRA `(.L_x_19446) ;  /* 0x00000db000007947 */ /* 0x000fea0003800000 */
.L_x_19443:
        /* <DEDUP_REMOVED lines=10> */
.L_x_19448:
[----:B------:R-:W-:-:S05]  /*6d70*/  LOP3.LUT R5, R5, 0xffff, RZ, 0xc0, !PT ;  /* 0x0000ffff05057812 */ /* 0x000fca00078ec0ff */
[----:B------:R0:W-:Y:S01]  /*6d80*/  STG.E [R16.64], R5 ;  /* 0x0000000510007986 */ /* 0x0001e2000c101924 */
[----:B------:R-:W-:Y:S05]  /*6d90*/  BRA `(.L_x_19446) ;  /* 0x00000ce000007947 */ /* 0x000fea0003800000 */
.L_x_19447:
[----:B------:R0:W-:Y:S01]  /*6da0*/  STG.E.U16 [R16.64], R5 ;  /* 0x0000000510007986 */ /* 0x0001e2000c101524 */
[----:B------:R-:W-:Y:S05]  /*6db0*/  BRA `(.L_x_19446) ;  /* 0x00000cc000007947 */ /* 0x000fea0003800000 */
.L_x_19442:
        /* <DEDUP_REMOVED lines=9> */
.L_x_19450:
[----:B------:R-:W0:Y:S02]  /*6e50*/  I2F.U16 R0, R5 ;  /* 0x0000000500007306 */ /* 0x000e240000101000 */
[----:B0-----:R-:W-:-:S05]  /*6e60*/  F2FP.PACK_AB R0, RZ, R0 ;  /* 0x00000000ff00723e */ /* 0x001fca00000000ff */
[----:B------:R0:W-:Y:S01]  /*6e70*/  STG.E.U16 [R16.64], R0 ;  /* 0x0000000010007986 */ /* 0x0001e2000c101524 */
[----:B------:R-:W-:Y:S05]  /*6e80*/  BRA `(.L_x_19446) ;  /* 0x00000bf000007947 */ /* 0x000fea0003800000 */
.L_x_19449:
        /* <DEDUP_REMOVED lines=10> */
.L_x_19452:
[----:B------:R-:W0:Y:S02]  /*6f30*/  I2F.U16 R5, R5 ;  /* 0x0000000500057306 */ /* 0x000e240000101000 */
[----:B0-----:R-:W-:-:S04]  /*6f40*/  F2FP.PACK_AB R3, RZ, R5 ;  /* 0x00000005ff03723e */ /* 0x001fc800000000ff */
[----:B------:R-:W-:-:S05]  /*6f50*/  PRMT R3, R3, 0x5410, RZ ;  /* 0x0000541003037816 */ /* 0x000fca00000000ff */
[----:B------:R0:W-:Y:S01]  /*6f60*/  STG.E [R16.64], R3 ;  /* 0x0000000310007986 */ /* 0x0001e2000c101924 */
[----:B------:R-:W-:Y:S05]  /*6f70*/  BRA `(.L_x_19446) ;  /* 0x00000b0000007947 */ /* 0x000fea0003800000 */
.L_x_19451:
[----:B------:R-:W0:Y:S02]  /*6f80*/  I2F.F64.U16 R2, R5 ;  /* 0x0000000500027312 */ /* 0x000e240000101800 */
[----:B0-----:R0:W-:Y:S01]  /*6f90*/  STG.E.64 [R16.64], R2 ;  /* 0x0000000210007986 */ /* 0x0011e2000c101b24 */
[----:B------:R-:W-:Y:S05]  /*6fa0*/  BRA `(.L_x_19446) ;  /* 0x00000ad000007947 */ /* 0x000fea0003800000 */
.L_x_19441:
        /* <DEDUP_REMOVED lines=12> */
.L_x_19455:
[----:B------:R-:W0:Y:S01]  /*7070*/  I2F.F64.U16 R4, R5 ;  /* 0x0000000500047312 */ /* 0x000e220000101800 */
[----:B------:R-:W-:-:S05]  /*7080*/  CS2R R6, SRZ ;  /* 0x0000000000067805 */ /* 0x000fca000001ff00 */
[----:B0-----:R0:W-:Y:S01]  /*7090*/  STG.E.128 [R16.64], R4 ;  /* 0x0000000410007986 */ /* 0x0011e2000c101d24 */
[----:B------:R-:W-:Y:S05]  /*70a0*/  BRA `(.L_x_19446) ;  /* 0x000009d000007947 */ /* 0x000fea0003800000 */
.L_x_19454:
        /* <DEDUP_REMOVED lines=21> */
.L_x_19459:
[----:B------:R-:W-:Y:S05]  /*7200*/  BSYNC B0 ;  /* 0x0000000000007941 */ /* 0x000fea0003800000 */
.L_x_19458:
[----:B------:R-:W-:-:S05]  /*7210*/  LOP3.LUT R3, R0, R3, RZ, 0xfc, !PT ;  /* 0x0000000300037212 */ /* 0x000fca00078efcff */
[----:B------:R0:W-:Y:S01]  /*7220*/  STG.E.U8 [R16.64], R3 ;  /* 0x0000000310007986 */ /* 0x0001e2000c101124 */
[----:B------:R-:W-:Y:S05]  /*7230*/  BRA `(.L_x_19446) ;  /* 0x0000084000007947 */ /* 0x000fea0003800000 */
.L_x_19457:
        /* <DEDUP_REMOVED lines=13> */
.L_x_19461:
[----:B------:R-:W-:Y:S01]  /*7310*/  IMAD.MOV.U32 R0, RZ, RZ, 0x7f ;  /* 0x0000007fff007424 */ /* 0x000fe200078e00ff */
[----:B------:R-:W-:-:S04]  /*7320*/  ISETP.GT.U32.AND P0, PT, R2, 0x7f800000, PT ;  /* 0x7f8000000200780c */ /* 0x000fc80003f04070 */
[----:B------:R-:W-:-:S04]  /*7330*/  SEL R0, R0, 0x7c, P0 ;  /* 0x0000007c00007807 */ /* 0x000fc80000000000 */
.L_x_19462:
[----:B------:R-:W-:Y:S05]  /*7340*/  BSYNC B0 ;  /* 0x0000000000007941 */ /* 0x000fea0003800000 */
.L_x_19460:
[----:B------:R-:W-:-:S04]  /*7350*/  LOP3.LUT R2, R5, 0x80000000, RZ, 0xc0, !PT ;  /* 0x8000000005027812 */ /* 0x000fc800078ec0ff */
[----:B------:R-:W-:-:S04]  /*7360*/  SHF.R.U32.HI R3, RZ, 0x18, R2 ;  /* 0x00000018ff037819 */ /* 0x000fc80000011602 */
[----:B------:R-:W-:-:S05]  /*7370*/  LOP3.LUT R3, R0, R3, RZ, 0xfc, !PT ;  /* 0x0000000300037212 */ /* 0x000fca00078efcff */
[----:B------:R0:W-:Y:S01]  /*7380*/  STG.E.U8 [R16.64], R3 ;  /* 0x0000000310007986 */ /* 0x0001e2000c101124 */
[----:B------:R-:W-:Y:S05]  /*7390*/  BRA `(.L_x_19446) ;  /* 0x000006e000007947 */ /* 0x000fea0003800000 */
.L_x_19456:
[----:B------:R-:W0:Y:S02]  /*73a0*/  I2F.U16 R0, R5 ;  /* 0x0000000500007306 */ /* 0x000e240000101000 */
[----:B0-----:R-:W-:-:S05]  /*73b0*/  F2FP.BF16.PACK_AB R0, RZ, R0 ;  /* 0x00000000ff00723e */ /* 0x001fca00000010ff */
[----:B------:R0:W-:Y:S01]  /*73c0*/  STG.E.U16 [R16.64], R0 ;  /* 0x0000000010007986 */ /* 0x0001e2000c101524 */
[----:B------:R-:W-:Y:S05]  /*73d0*/  BRA `(.L_x_19446) ;  /* 0x000006a000007947 */ /* 0x000fea0003800000 */
.L_x_19453:
        /* <DEDUP_REMOVED lines=10> */
.L_x_19465:
        /* <DEDUP_REMOVED lines=17> */
.L_x_19468:
[----:B------:R-:W-:-:S04]  /*7590*/  LOP3.LUT R2, R5, 0x80000000, RZ, 0xc0, !PT ;  /* 0x8000000005027812 */ /* 0x000fc800078ec0ff */
[----:B------:R-:W-:-:S04]  /*75a0*/  SHF.R.U32.HI R3, RZ, 0x18, R2 ;  /* 0x00000018ff037819 */ /* 0x000fc80000011602 */
[----:B------:R-:W-:-:S04]  /*75b0*/  LOP3.LUT R0, R0, R3, RZ, 0xfc, !PT ;  /* 0x0000000300007212 */ /* 0x000fc800078efcff */
[----:B------:R-:W-:Y:S02]  /*75c0*/  PRMT R8, R0, 0x7610, R8 ;  /* 0x0000761000087816 */ /* 0x000fe40000000008 */
.L_x_19467:
[----:B------:R-:W-:Y:S05]  /*75d0*/  BSYNC B0 ;  /* 0x0000000000007941 */ /* 0x000fea0003800000 */
.L_x_19466:
[----:B------:R0:W-:Y:S01]  /*75e0*/  STG.E.U8 [R16.64], R8 ;  /* 0x0000000810007986 */ /* 0x0001e2000c101124 */
[----:B------:R-:W-:Y:S05]  /*75f0*/  BRA `(.L_x_19446) ;  /* 0x0000048000007947 */ /* 0x000fea0003800000 */
.L_x_19464:
        /* <DEDUP_REMOVED lines=17> */
.L_x_19471:
[----:B------:R-:W-:-:S04]  /*7710*/  LOP3.LUT R2, R5, 0x80000000, RZ, 0xc0, !PT ;  /* 0x8000000005027812 */ /* 0x000fc800078ec0ff */
[----:B------:R-:W-:-:S04]  /*7720*/  SHF.R.U32.HI R3, RZ, 0x18, R2 ;  /* 0x00000018ff037819 */ /* 0x000fc80000011602 */
[----:B------:R-:W-:-:S04]  /*7730*/  LOP3.LUT R0, R0, R3, RZ, 0xfc, !PT ;  /* 0x0000000300007212 */ /* 0x000fc800078efcff */
[----:B------:R-:W-:Y:S02]  /*7740*/  PRMT R8, R0, 0x7610, R8 ;  /* 0x0000761000087816 */ /* 0x000fe40000000008 */
.L_x_19470:
[----:B------:R-:W-:Y:S05]  /*7750*/  BSYNC B0 ;  /* 0x0000000000007941 */ /* 0x000fea0003800000 */
.L_x_19469:
[----:B------:R0:W-:Y:S01]  /*7760*/  STG.E.U8 [R16.64], R8 ;  /* 0x0000000810007986 */ /* 0x0001e2000c101124 */
[----:B------:R-:W-:Y:S05]  /*7770*/  BRA `(.L_x_19446) ;  /* 0x0000030000007947 */ /* 0x000fea0003800000 */
.L_x_19463:
        /* <DEDUP_REMOVED lines=22> */
.L_x_19445:
        /* <DEDUP_REMOVED lines=20> */
.L_x_19473:
[----:B------:R-:W-:Y:S01]  /*7a20*/  LOP3.LUT R2, R5, 0xffff, RZ, 0xc0, !PT ;  /* 0x0000ffff05027812 */ /* 0x000fe200078ec0ff */
[----:B------:R-:W-:-:S05]  /*7a30*/  IMAD.MOV.U32 R3, RZ, RZ, RZ ;  /* 0x000000ffff037224 */ /* 0x000fca00078e00ff */
[----:B------:R0:W-:Y:S01]  /*7a40*/  STG.E.64 [R16.64], R2 ;  /* 0x0000000210007986 */ /* 0x0001e2000c101b24 */
[----:B------:R-:W-:Y:S05]  /*7a50*/  BRA `(.L_x_19446) ;  /* 0x0000002000007947 */ /* 0x000fea0003800000 */
.L_x_19472:
[----:B------:R-:W-:-:S05]  /*7a60*/  LOP3.LUT R5, R5, 0xffff, RZ, 0xc0, !PT ;  /* 0x0000ffff05057812 */ /* 0x000fca00078ec0ff */
[----:B------:R0:W-:Y:S02]  /*7a70*/  STG.E [R16.64], R5 ;  /* 0x0000000510007986 */ /* 0x0001e4000c101924 */
.L_x_19446:
        /* <DEDUP_REMOVED lines=258> */
.L_x_19474:
        /* <DEDUP_REMOVED lines=18> */
.L_x_19478:
[----:B------:R0:W5:Y:S01]  /*8bc0*/  LDG.E.U8 R19, [R4.64] ;  /* 0x0000002404137981 */ /* 0x000162000c1e1100 */
[----:B------:R-:W-:Y:S05]  /*8bd0*/  BRA `(.L_x_19480) ;  /* 0x00000dc000007947 */ /* 0x000fea0003800000 */
.L_x_19477:
        /* <DEDUP_REMOVED lines=8> */
.L_x_19482:
[----:B------:R0:W5:Y:S01]  /*8c60*/  LDG.E.U8 R19, [R4.64] ;  /* 0x0000002404137981 */ /* 0x000162000c1e1100 */
[----:B------:R-:W-:Y:S05]  /*8c70*/  BRA `(.L_x_19480) ;  /* 0x00000d2000007947 */ /* 0x000fea0003800000 */
.L_x_19481:
[----:B------:R0:W5:Y:S01]  /*8c80*/  LDG.E.U16 R19, [R4.64] ;  /* 0x0000002404137981 */ /* 0x000162000c1e1500 */
[----:B------:R-:W-:Y:S05]  /*8c90*/  BRA `(.L_x_19480) ;  /* 0x00000d0000007947 */ /* 0x000fea0003800000 */
.L_x_19476:
        /* <DEDUP_REMOVED lines=10> */
.L_x_19484:
[----:B------:R-:W2:Y:S02]  /*8d40*/  LDG.E.U16 R2, [R4.64] ;  /* 0x0000002404027981 */ /* 0x000ea4000c1e1500 */
[----:B--2---:R-:W-:-:S06]  /*8d50*/  HADD2.F32 R2, -RZ, R2.H0_H0 ;  /* 0x20000002ff027230 */ /* 0x004fcc0000004100 */
[----:B------:R-:W0:Y:S02]  /*8d60*/  F2I.S64.TRUNC R2, R2 ;  /* 0x0000000200027311 */ /* 0x000e24000020d900 */
[----:B0-----:R-:W-:Y:S01]  /*8d70*/  PRMT R19, R2, 0x7610, R19 ;  /* 0x0000761002137816 */ /* 0x001fe20000000013 */
[----:B------:R-:W-:Y:S05]  /*8d80*/  BRA `(.L_x_19480) ;  /* 0x00000c1000007947 */ /* 0x000fea0003800000 */
.L_x_19483:
        /* <DEDUP_REMOVED lines=10> */
.L_x_19486:
[----:B------:R-:W2:Y:S02]  /*8e30*/  LDG.E.U16 R4, [R4.64] ;  /* 0x0000002404047981 */ /* 0x000ea4000c1e1500 */
[----:B--2---:R-:W-:-:S06]  /*8e40*/  HADD2.F32 R2, -RZ, R4.H0_H0 ;  /* 0x20000004ff027230 */ /* 0x004fcc0000004100 */
[----:B------:R-:W0:Y:S02]  /*8e50*/  F2I.S64.TRUNC R2, R2 ;  /* 0x0000000200027311 */ /* 0x000e24000020d900 */
[----:B0-----:R-:W-:Y:S01]  /*8e60*/  PRMT R19, R2, 0x7610, R19 ;  /* 0x0000761002137816 */ /* 0x001fe20000000013 */
[----:B------:R-:W-:Y:S05]  /*8e70*/  BRA `(.L_x_19480) ;  /* 0x00000b2000007947 */ /* 0x000fea0003800000 */
.L_x_19485:
[----:B------:R-:W2:Y:S02]  /*8e80*/  LDG.E.64 R2, [R4.64] ;  /* 0x0000002404027981 */ /* 0x000ea4000c1e1b00 */
[----:B--2---:R-:W0:Y:S02]  /*8e90*/  F2I.S64.F64.TRUNC R2, R2 ;  /* 0x0000000200027311 */ /* 0x004e24000030d900 */
[----:B0-----:R-:W-:Y:S01]  /*8ea0*/  PRMT R19, R2, 0x7610, R19 ;  /* 0x0000761002137816 */ /* 0x001fe20000000013 */
[----:B------:R-:W-:Y:S05]  /*8eb0*/  BRA `(.L_x_19480) ;  /* 0x00000ae000007947 */ /* 0x000fea0003800000 */
.L_x_19475:
        /* <DEDUP_REMOVED lines=12> */
.L_x_19489:
[----:B------:R-:W2:Y:S02]  /*8f80*/  LDG.E.64 R4, [R4.64] ;  /* 0x0000002404047981 */ /* 0x000ea4000c1e1b00 */
[----:B--2---:R-:W0:Y:S02]  /*8f90*/  F2I.S64.F64.TRUNC R2, R4 ;  /* 0x0000000400027311 */ /* 0x004e24000030d900 */
[----:B0-----:R-:W-:Y:S01]  /*8fa0*/  PRMT R19, R2, 0x7610, R19 ;  /* 0x0000761002137816 */ /* 0x001fe20000000013 */
[----:B------:R-:W-:Y:S05]  /*8fb0*/  BRA `(.L_x_19480) ;  /* 0x000009e000007947 */ /* 0x000fea0003800000 */
.L_x_19488:
        /* <DEDUP_REMOVED lines=28> */
.L_x_19491:
        /* <DEDUP_REMOVED lines=15> */
.L_x_19490:
[----:B------:R-:W2:Y:S02]  /*9270*/  LDG.E.U16 R2, [R4.64] ;  /* 0x0000002404027981 */ /* 0x000ea4000c1e1500 */
[----:B--2---:R-:W-:-:S06]  /*9280*/  PRMT R2, RZ, 0x5410, R2 ;  /* 0x00005410ff027816 */ /* 0x004fcc0000000002 */
[----:B------:R-:W0:Y:S02]  /*9290*/  F2I.S64.TRUNC R2, R2 ;  /* 0x0000000200027311 */ /* 0x000e24000020d900 */
[----:B0-----:R-:W-:Y:S01]  /*92a0*/  PRMT R19, R2, 0x7610, R19 ;  /* 0x0000761002137816 */ /* 0x001fe20000000013 */
[----:B------:R-:W-:Y:S05]  /*92b0*/  BRA `(.L_x_19480) ;  /* 0x000006e000007947 */ /* 0x000fea0003800000 */
.L_x_19487:
        /* <DEDUP_REMOVED lines=10> */
.L_x_19494:
        /* <DEDUP_REMOVED lines=21> */
.L_x_19498:
[----:B------:R-:W-:Y:S05]  /*94b0*/  BSYNC B1 ;  /* 0x0000000000017941 */ /* 0x000fea0003800000 */
.L_x_19497:
[----:B------:R-:W-:Y:S01]  /*94c0*/  IMAD.SHL.U32 R2, R2, 0x100000, RZ ;  /* 0x0010000002027824 */ /* 0x000fe200078e00ff */
[----:B------:R-:W-:-:S04]  /*94d0*/  LEA R3, R0, 0x3b800000, 0x17 ;  /* 0x3b80000000037811 */ /* 0x000fc800078eb8ff */
[----:B------:R-:W-:Y:S02]  /*94e0*/  LOP3.LUT R2, R3, R2, R4, 0xfe, !PT ;  /* 0x0000000203027212 */ /* 0x000fe400078efe04 */
.L_x_19496:
[----:B------:R-:W-:Y:S05]  /*94f0*/  BSYNC B0 ;  /* 0x0000000000007941 */ /* 0x000fea0003800000 */
.L_x_19495:
[----:B------:R-:W0:Y:S02]  /*9500*/  F2I.S64.TRUNC R2, R2 ;  /* 0x0000000200027311 */ /* 0x000e24000020d900 */
[----:B0-----:R-:W-:Y:S01]  /*9510*/  PRMT R19, R2, 0x7610, R19 ;  /* 0x0000761002137816 */ /* 0x001fe20000000013 */
[----:B------:R-:W-:Y:S05]  /*9520*/  BRA `(.L_x_19480) ;  /* 0x0000047000007947 */ /* 0x000fea0003800000 */
.L_x_19493:
        /* <DEDUP_REMOVED lines=21> */
.L_x_19502:
[----:B------:R-:W-:Y:S05]  /*9680*/  BSYNC B1 ;  /* 0x0000000000017941 */ /* 0x000fea0003800000 */
.L_x_19501:
[----:B------:R-:W-:Y:S01]  /*9690*/  IMAD.SHL.U32 R2, R2, 0x200000, RZ ;  /* 0x0020000002027824 */ /* 0x000fe200078e00ff */
[----:B------:R-:W-:-:S04]  /*96a0*/  LEA R3, R0, 0x37800000, 0x17 ;  /* 0x3780000000037811 */ /* 0x000fc800078eb8ff */
[----:B------:R-:W-:Y:S02]  /*96b0*/  LOP3.LUT R2, R3, R2, R4, 0xfe, !PT ;  /* 0x0000000203027212 */ /* 0x000fe400078efe04 */
.L_x_19500:
[----:B------:R-:W-:Y:S05]  /*96c0*/  BSYNC B0 ;  /* 0x0000000000007941 */ /* 0x000fea0003800000 */
.L_x_19499:
[----:B------:R-:W0:Y:S02]  /*96d0*/  F2I.S64.TRUNC R2, R2 ;  /* 0x0000000200027311 */ /* 0x000e24000020d900 */
[----:B0-----:R-:W-:Y:S01]  /*96e0*/  PRMT R19, R2, 0x7610, R19 ;  /* 0x0000761002137816 */ /* 0x001fe20000000013 */
[----:B------:R-:W-:Y:S05]  /*96f0*/  BRA `(.L_x_19480) ;  /* 0x000002a000007947 */ /* 0x000fea0003800000 */
.L_x_19492:
        /* <DEDUP_REMOVED lines=14> */
.L_x_19506:
[----:B------:R-:W-:Y:S05]  /*97e0*/  BSYNC B0 ;  /* 0x0000000000007941 */ /* 0x000fea0003800000 */
.L_x_19505:
[----:B------:R-:W0:Y:S02]  /*97f0*/  F2I.S64.TRUNC R2, R2 ;  /* 0x0000000200027311 */ /* 0x000e24000020d900 */
[----:B0-----:R-:W-:Y:S01]  /*9800*/  PRMT R19, R2, 0x7610, R19 ;  /* 0x0000761002137816 */ /* 0x001fe20000000013 */
[----:B------:R-:W-:Y:S05]  /*9810*/  BRA `(.L_x_19480) ;  /* 0x0000018000007947 */ /* 0x000fea0003800000 */
.L_x_19479:
        /* <DEDUP_REMOVED lines=21> */
.L_x_19504:
[----:B------:R0:W5:Y:S01]  /*9970*/  LDG.E.U8 R19, [R4.64] ;  /* 0x0000002404137981 */ /* 0x000162000c1e1100 */
[----:B------:R-:W-:Y:S05]  /*9980*/  BRA `(.L_x_19480) ;  /* 0x0000001000007947 */ /* 0x000fea0003800000 */
.L_x_19503:
[----:B------:R0:W5:Y:S02]  /*9990*/  LDG.E.U8 R19, [R4.64] ;  /* 0x0000002404137981 */ /* 0x000164000c1e1100 */
.L_x_19480:
        /* <DEDUP_REMOVED lines=16> */
.L_x_19510:
[----:B------:R0:W5:Y:S01]  /*9aa0*/  LDG.E.U8 R0, [R4.64] ;  /* 0x0000002404007981 */ /* 0x000162000c1e1100 */
[----:B------:R-:W-:Y:S05]  /*9ab0*/  BRA `(.L_x_19512) ;  /* 0x00000dc000007947 */ /* 0x000fea0003800000 */
.L_x_19509:
        /* <DEDUP_REMOVED lines=8> */
.L_x_19514:
[----:B------:R0:W5:Y:S01]  /*9b40*/  LDG.E.U8 R0, [R4.64] ;  /* 0x0000002404007981 */ /* 0x000162000c1e1100 */
[----:B------:R-:W-:Y:S05]  /*9b50*/  BRA `(.L_x_19512) ;  /* 0x00000d2000007947 */ /* 0x000fea0003800000 */
.L_x_19513:
[----:B------:R0:W5:Y:S01]  /*9b60*/  LDG.E.U16 R0, [R4.64] ;  /* 0x0000002404007981 */ /* 0x000162000c1e1500 */
[----:B------:R-:W-:Y:S05]  /*9b70*/  BRA `(.L_x_19512) ;  /* 0x00000d0000007947 */ /* 0x000fea0003800000 */
.L_x_19508:
        /* <DEDUP_REMOVED lines=10> */
.L_x_19516:
[----:B------:R-:W2:Y:S02]  /*9c20*/  LDG.E.U16 R2, [R4.64] ;  /* 0x0000002404027981 */ /* 0x000ea4000c1e1500 */
[----:B--2---:R-:W-:-:S06]  /*9c30*/  HADD2.F32 R2, -RZ, R2.H0_H0 ;  /* 0x20000002ff027230 */ /* 0x004fcc0000004100 */
[----:B------:R-:W0:Y:S02]  /*9c40*/  F2I.S64.TRUNC R2, R2 ;  /* 0x0000000200027311 */ /* 0x000e24000020d900 */
[----:B0-----:R-:W-:Y:S01]  /*9c50*/  PRMT R0, R2, 0x7610, R0 ;  /* 0x0000761002007816 */ /* 0x001fe20000000000 */
[----:B------:R-:W-:Y:S05]  /*9c60*/  BRA `(.L_x_19512) ;  /* 0x00000c1000007947 */ /* 0x000fea0003800000 */
.L_x_19515:
        /* <DEDUP_REMOVED lines=10> */
.L_x_19518:
[----:B------:R-:W2:Y:S02]  /*9d10*/  LDG.E.U16 R4, [R4.64] ;  /* 0x0000002404047981 */ /* 0x000ea4000c1e1500 */
[----:B--2---:R-:W-:-:S06]  /*9d20*/  HADD2.F32 R2, -RZ, R4.H0_H0 ;  /* 0x20000004ff027230 */ /* 0x004fcc0000004100 */
[----:B------:R-:W0:Y:S02]  /*9d30*/  F2I.S64.TRUNC R2, R2 ;  /* 0x0000000200027311 */ /* 0x000e24000020d900 */
[----:B0-----:R-:W-:Y:S01]  /*9d40*/  PRMT R0, R2, 0x7610, R0 ;  /* 0x0000761002007816 */ /* 0x001fe20000000000 */
[----:B------:R-:W-:Y:S05]  /*9d50*/  BRA `(.L_x_19512) ;  /* 0x00000b2000007947 */ /* 0x000fea0003800000 */
.L_x_19517:
[----:B------:R-:W2:Y:S02]  /*9d60*/  LDG.E.64 R2, [R4.64] ;  /* 0x0000002404027981 */ /* 0x000ea4000c1e1b00 */
[----:B--2---:R-:W0:Y:S02]  /*9d70*/  F2I.S64.F64.TRUNC R2, R2 ;  /* 0x0000000200027311 */ /* 0x004e24000030d900 */
[----:B0-----:R-:W-:Y:S01]  /*9d80*/  PRMT R0, R2, 0x7610, R0 ;  /* 0x0000761002007816 */ /* 0x001fe20000000000 */
[----:B------:R-:W-:Y:S05]  /*9d90*/  BRA `(.L_x_19512) ;  /* 0x00000ae000007947 */ /* 0x000fea0003800000 */
.L_x_19507:
        /* <DEDUP_REMOVED lines=12> */
.L_x_19521:
[----:B------:R-:W2:Y:S02]  /*9e60*/  LDG.E.64 R4, [R4.64] ;  /* 0x0000002404047981 */ /* 0x000ea4000c1e1b00 */
[----:B--2---:R-:W0:Y:S02]  /*9e70*/  F2I.S64.F64.TRUNC R2, R4 ;  /* 0x0000000400027311 */ /* 0x004e24000030d900 */
[----:B0-----:R-:W-:Y:S01]  /*9e80*/  PRMT R0, R2, 0x7610, R0 ;  /* 0x0000761002007816 */ /* 0x001fe20000000000 */
[----:B------:R-:W-:Y:S05]  /*9e90*/  BRA `(.L_x_19512) ;  /* 0x000009e000007947 */ /* 0x000fea0003800000 */
.L_x_19520:
        /* <DEDUP_REMOVED lines=28> */
.L_x_19523:
        /* <DEDUP_REMOVED lines=15> */
.L_x_19522:
[----:B------:R-:W2:Y:S02]  /*a150*/  LDG.E.U16 R2, [R4.64] ;  /* 0x0000002404027981 */ /* 0x000ea4000c1e1500 */
[----:B--2---:R-:W-:-:S06]  /*a160*/  PRMT R2, RZ, 0x5410, R2 ;  /* 0x00005410ff027816 */ /* 0x004fcc0000000002 */
[----:B------:R-:W0:Y:S02]  /*a170*/  F2I.S64.TRUNC R2, R2 ;  /* 0x0000000200027311 */ /* 0x000e24000020d900 */
[----:B0-----:R-:W-:Y:S01]  /*a180*/  PRMT R0, R2, 0x7610, R0 ;  /* 0x0000761002007816 */ /* 0x001fe20000000000 */
[----:B------:R-:W-:Y:S05]  /*a190*/  BRA `(.L_x_19512) ;  /* 0x000006e000007947 */ /* 0x000fea0003800000 */
.L_x_19519:
        /* <DEDUP_REMOVED lines=10> */
.L_x_19526:
        /* <DEDUP_REMOVED lines=21> */
.L_x_19530:
[----:B------:R-:W-:Y:S05]  /*a390*/  BSYNC B1 ;  /* 0x0000000000017941 */ /* 0x000fea0003800000 */
.L_x_19529:
[----:B------:R-:W-:Y:S01]  /*a3a0*/  IMAD.SHL.U32 R2, R2, 0x100000, RZ ;  /* 0x0010000002027824 */ /* 0x000fe200078e00ff */
[----:B------:R-:W-:-:S04]  /*a3b0*/  LEA R3, R0, 0x3b800000, 0x17 ;  /* 0x3b80000000037811 */ /* 0x000fc800078eb8ff */
[----:B------:R-:W-:Y:S02]  /*a3c0*/  LOP3.LUT R2, R3, R2, R4, 0xfe, !PT ;  /* 0x0000000203027212 */ /* 0x000fe400078efe04 */
.L_x_19528:
[----:B------:R-:W-:Y:S05]  /*a3d0*/  BSYNC B0 ;  /* 0x0000000000007941 */ /* 0x000fea0003800000 */
.L_x_19527:
[----:B------:R-:W0:Y:S02]  /*a3e0*/  F2I.S64.TRUNC R2, R2 ;  /* 0x0000000200027311 */ /* 0x000e24000020d900 */
[----:B0-----:R-:W-:Y:S01]  /*a3f0*/  PRMT R0, R2, 0x7610, R0 ;  /* 0x0000761002007816 */ /* 0x001fe20000000000 */
[----:B------:R-:W-:Y:S05]  /*a400*/  BRA `(.L_x_19512) ;  /* 0x0000047000007947 */ /* 0x000fea0003800000 */
.L_x_19525:
        /* <DEDUP_REMOVED lines=21> */
.L_x_19534:
[----:B------:R-:W-:Y:S05]  /*a560*/  BSYNC B1 ;  /* 0x0000000000017941 */ /* 0x000fea0003800000 */
.L_x_19533:
[----:B------:R-:W-:Y:S01]  /*a570*/  IMAD.SHL.U32 R2, R2, 0x200000, RZ ;  /* 0x0020000002027824 */ /* 0x000fe200078e00ff */
[----:B------:R-:W-:-:S04]  /*a580*/  LEA R3, R0, 0x37800000, 0x17 ;  /* 0x3780000000037811 */ /* 0x000fc800078eb8ff */
[----:B------:R-:W-:Y:S02]  /*a590*/  LOP3.LUT R2, R3, R2, R4, 0xfe, !PT ;  /* 0x0000000203027212 */ /* 0x000fe400078efe04 */
.L_x_19532:
[----:B------:R-:W-:Y:S05]  /*a5a0*/  BSYNC B0 ;  /* 0x0000000000007941 */ /* 0x000fea0003800000 */
.L_x_19531:
[----:B------:R-:W0:Y:S02]  /*a5b0*/  F2I.S64.TRUNC R2, R2 ;  /* 0x0000000200027311 */ /* 0x000e24000020d900 */
[----:B0-----:R-:W-:Y:S01]  /*a5c0*/  PRMT R0, R2, 0x7610, R0 ;  /* 0x0000761002007816 */ /* 0x001fe20000000000 */
[----:B------:R-:W-:Y:S05]  /*a5d0*/  BRA `(.L_x_19512) ;  /* 0x000002a000007947 */ /* 0x000fea0003800000 */
.L_x_19524:
        /* <DEDUP_REMOVED lines=14> */
.L_x_19538:
[----:B------:R-:W-:Y:S05]  /*a6c0*/  BSYNC B0 ;  /* 0x0000000000007941 */ /* 0x000fea0003800000 */
.L_x_19537:
[----:B------:R-:W0:Y:S02]  /*a6d0*/  F2I.S64.TRUNC R2, R2 ;  /* 0x0000000200027311 */ /* 0x000e24000020d900 */
[----:B0-----:R-:W-:Y:S01]  /*a6e0*/  PRMT R0, R2, 0x7610, R0 ;  /* 0x0000761002007816 */ /* 0x001fe20000000000 */
[----:B------:R-:W-:Y:S05]  /*a6f0*/  BRA `(.L_x_19512) ;  /* 0x0000018000007947 */ /* 0x000fea0003800000 */
.L_x_19511:
        /* <DEDUP_REMOVED lines=21> */
.L_x_19536:
[----:B------:R0:W5:Y:S01]  /*a850*/  LDG.E.U8 R0, [R4.64] ;  /* 0x0000002404007981 */ /* 0x000162000c1e1100 */
[----:B------:R-:W-:Y:S05]  /*a860*/  BRA `(.L_x_19512) ;  /* 0x0000001000007947 */ /* 0x000fea0003800000 */
.L_x_19535:
[----:B------:R0:W5:Y:S02]  /*a870*/  LDG.E.U8 R0, [R4.64] ;  /* 0x0000002404007981 */ /* 0x000164000c1e1100 */
.L_x_19512:
        /* <DEDUP_REMOVED lines=19> */
.L_x_19542:
[----:B------:R0:W-:Y:S01]  /*a9b0*/  STG.E.U8 [R16.64], R5 ;  /* 0x0000000510007986 */ /* 0x0001e2000c101124 */
[----:B------:R-:W-:Y:S05]  /*a9c0*/  BRA `(.L_x_19544) ;  /* 0x00000db000007947 */ /* 0x000fea0003800000 */
.L_x_19541:
        /* <DEDUP_REMOVED lines=10> */
.L_x_19546:
[----:B------:R-:W-:-:S05]  /*aa70*/  LOP3.LUT R5, R5, 0xffff, RZ, 0xc0, !PT ;  /* 0x0000ffff05057812 */ /* 0x000fca00078ec0ff */
[----:B------:R0:W-:Y:S01]  /*aa80*/  STG.E [R16.64], R5 ;  /* 0x0000000510007986 */ /* 0x0001e2000c101924 */
[----:B------:R-:W-:Y:S05]  /*aa90*/  BRA `(.L_x_19544) ;  /* 0x00000ce000007947 */ /* 0x000fea0003800000 */
.L_x_19545:
[----:B------:R0:W-:Y:S01]  /*aaa0*/  STG.E.U16 [R16.64], R5 ;  /* 0x0000000510007986 */ /* 0x0001e2000c101524 */
[----:B------:R-:W-:Y:S05]  /*aab0*/  BRA `(.L_x_19544) ;  /* 0x00000cc000007947 */ /* 0x000fea0003800000 */
.L_x_19540:
        /* <DEDUP_REMOVED lines=9> */
.L_x_19548:
[----:B------:R-:W0:Y:S02]  /*ab50*/  I2F.U16 R0, R5 ;  /* 0x0000000500007306 */ /* 0x000e240000101000 */
[----:B0-----:R-:W-:-:S05]  /*ab60*/  F2FP.PACK_AB R0, RZ, R0 ;  /* 0x00000000ff00723e */ /* 0x001fca00000000ff */
[----:B------:R0:W-:Y:S01]  /*ab70*/  STG.E.U16 [R16.64], R0 ;  /* 0x0000000010007986 */ /* 0x0001e2000c101524 */
[----:B------:R-:W-:Y:S05]  /*ab80*/  BRA `(.L_x_19544) ;  /* 0x00000bf000007947 */ /* 0x000fea0003800000 */
.L_x_19547:
        /* <DEDUP_REMOVED lines=10> */
.L_x_19550:
[----:B------:R-:W0:Y:S02]  /*ac30*/  I2F.U16 R5, R5 ;  /* 0x0000000500057306 */ /* 0x000e240000101000 */
[----:B0-----:R-:W-:-:S04]  /*ac40*/  F2FP.PACK_AB R3, RZ, R5 ;  /* 0x00000005ff03723e */ /* 0x001fc800000000ff */
[----:B------:R-:W-:-:S05]  /*ac50*/  PRMT R3, R3, 0x5410, RZ ;  /* 0x0000541003037816 */ /* 0x000fca00000000ff */
[----:B------:R0:W-:Y:S01]  /*ac60*/  STG.E [R16.64], R3 ;  /* 0x0000000310007986 */ /* 0x0001e2000c101924 */
[----:B------:R-:W-:Y:S05]  /*ac70*/  BRA `(.L_x_19544) ;  /* 0x00000b0000007947 */ /* 0x000fea0003800000 */
.L_x_19549:
[----:B------:R-:W0:Y:S02]  /*ac80*/  I2F.F64.U16 R2, R5 ;  /* 0x0000000500027312 */ /* 0x000e240000101800 */
[----:B0-----:R0:W-:Y:S01]  /*ac90*/  STG.E.64 [R16.64], R2 ;  /* 0x0000000210007986 */ /* 0x0011e2000c101b24 */
[----:B------:R-:W-:Y:S05]  /*aca0*/  BRA `(.L_x_19544) ;  /* 0x00000ad000007947 */ /* 0x000fea0003800000 */
.L_x_19539:
        /* <DEDUP_REMOVED lines=12> */
.L_x_19553:
[----:B------:R-:W0:Y:S01]  /*ad70*/  I2F.F64.U16 R4, R5 ;  /* 0x0000000500047312 */ /* 0x000e220000101800 */
[----:B------:R-:W-:-:S05]  /*ad80*/  CS2R R6, SRZ ;  /* 0x0000000000067805 */ /* 0x000fca000001ff00 */
[----:B0-----:R0:W-:Y:S01]  /*ad90*/  STG.E.128 [R16.64], R4 ;  /* 0x0000000410007986 */ /* 0x0011e2000c101d24 */
[----:B------:R-:W-:Y:S05]  /*ada0*/  BRA `(.L_x_19544) ;  /* 0x000009d000007947 */ /* 0x000fea0003800000 */
.L_x_19552:
        /* <DEDUP_REMOVED lines=21> */
.L_x_19557:
[----:B------:R-:W-:Y:S05]  /*af00*/  BSYNC B0 ;  /* 0x0000000000007941 */ /* 0x000fea0003800000 */
.L_x_19556:
[----:B------:R-:W-:-:S05]  /*af10*/  LOP3.LUT R3, R0, R3, RZ, 0xfc, !PT ;  /* 0x0000000300037212 */ /* 0x000fca00078efcff */
[----:B------:R0:W-:Y:S01]  /*af20*/  STG.E.U8 [R16.64], R3 ;  /* 0x0000000310007986 */ /* 0x0001e2000c101124 */
[----:B------:R-:W-:Y:S05]  /*af30*/  BRA `(.L_x_19544) ;  /* 0x0000084000007947 */ /* 0x000fea0003800000 */
.L_x_19555:
        /* <DEDUP_REMOVED lines=13> */
.L_x_19559:
[----:B------:R-:W-:Y:S01]  /*b010*/  IMAD.MOV.U32 R0, RZ, RZ, 0x7f ;  /* 0x0000007fff007424 */ /* 0x000fe200078e00ff */
[----:B------:R-:W-:-:S04]  /*b020*/  ISETP.GT.U32.AND P0, PT, R2, 0x7f800000, PT ;  /* 0x7f8000000200780c */ /* 0x000fc80003f04070 */
[----:B------:R-:W-:-:S04]  /*b030*/  SEL R0, R0, 0x7c, P0 ;  /* 0x0000007c00007807 */ /* 0x000fc80000000000 */
.L_x_19560:
[----:B------:R-:W-:Y:S05]  /*b040*/  BSYNC B0 ;  /* 0x0000000000007941 */ /* 0x000fea0003800000 */
.L_x_19558:
[----:B------:R-:W-:-:S04]  /*b050*/  LOP3.LUT R2, R5, 0x80000000, RZ, 0xc0, !PT ;  /* 0x8000000005027812 */ /* 0x000fc800078ec0ff */
[----:B------:R-:W-:-:S04]  /*b060*/  SHF.R.U32.HI R3, RZ, 0x18, R2 ;  /* 0x00000018ff037819 */ /* 0x000fc80000011602 */
[----:B------:R-:W-:-:S05]  /*b070*/  LOP3.LUT R3, R0, R3, RZ, 0xfc, !PT ;  /* 0x0000000300037212 */ /* 0x000fca00078efcff */
[----:B------:R0:W-:Y:S01]  /*b080*/  STG.E.U8 [R16.64], R3 ;  /* 0x0000000310007986 */ /* 0x0001e2000c101124 */
[----:B------:R-:W-:Y:S05]  /*b090*/  BRA `(.L_x_19544) ;  /* 0x000006e000007947 */ /* 0x000fea0003800000 */
.L_x_19554:
[----:B------:R-:W0:Y:S02]  /*b0a0*/  I2F.U16 R0, R5 ;  /* 0x0000000500007306 */ /* 0x000e240000101000 */
[----:B0-----:R-:W-:-:S05]  /*b0b0*/  F2FP.BF16.PACK_AB R0, RZ, R0 ;  /* 0x00000000ff00723e */ /* 0x001fca00000010ff */
[----:B------:R0:W-:Y:S01]  /*b0c0*/  STG.E.U16 [R16.64], R0 ;  /* 0x0000000010007986 */ /* 0x0001e2000c101524 */
[----:B------:R-:W-:Y:S05]  /*b0d0*/  BRA `(.L_x_19544) ;  /* 0x000006a000007947 */ /* 0x000fea0003800000 */
.L_x_19551:
        /* <DEDUP_REMOVED lines=10> */
.L_x_19563:
        /* <DEDUP_REMOVED lines=17> */
.L_x_19566:
[----:B------:R-:W-:-:S04]  /*b290*/  LOP3.LUT R2, R5, 0x80000000, RZ, 0xc0, !PT ;  /* 0x8000000005027812 */ /* 0x000fc800078ec0ff */
[----:B------:R-:W-:-:S04]  /*b2a0*/  SHF.R.U32.HI R3, RZ, 0x18, R2 ;  /* 0x00000018ff037819 */ /* 0x000fc80000011602 */
[----:B------:R-:W-:-:S04]  /*b2b0*/  LOP3.LUT R0, R0, R3, RZ, 0xfc, !PT ;  /* 0x0000000300007212 */ /* 0x000fc800078efcff */
[----:B------:R-:W-:Y:S02]  /*b2c0*/  PRMT R8, R0, 0x7610, R8 ;  /* 0x0000761000087816 */ /* 0x000fe40000000008 */
.L_x_19565:
[----:B------:R-:W-:Y:S05]  /*b2d0*/  BSYNC B0 ;  /* 0x0000000000007941 */ /* 0x000fea0003800000 */
.L_x_19564:
[----:B------:R0:W-:Y:S01]  /*b2e0*/  STG.E.U8 [R16.64], R8 ;  /* 0x0000000810007986 */ /* 0x0001e2000c101124 */
[----:B------:R-:W-:Y:S05]  /*b2f0*/  BRA `(.L_x_19544) ;  /* 0x0000048000007947 */ /* 0x000fea0003800000 */
.L_x_19562:
        /* <DEDUP_REMOVED lines=17> */
.L_x_19569:
[----:B------:R-:W-:-:S04]  /*b410*/  LOP3.LUT R2, R5, 0x80000000, RZ, 0xc0, !PT ;  /* 0x8000000005027812 */ /* 0x000fc800078ec0ff */
[----:B------:R-:W-:-:S04]  /*b420*/  SHF.R.U32.HI R3, RZ, 0x18, R2 ;  /* 0x00000018ff037819 */ /* 0x000fc80000011602 */
[----:B------:R-:W-:-:S04]  /*b430*/  LOP3.LUT R0, R0, R3, RZ, 0xfc, !PT ;  /* 0x0000000300007212 */ /* 0x000fc800078efcff */
[----:B------:R-:W-:Y:S02]  /*b440*/  PRMT R8, R0, 0x7610, R8 ;  /* 0x0000761000087816 */ /* 0x000fe40000000008 */
.L_x_19568:
[----:B------:R-:W-:Y:S05]  /*b450*/  BSYNC B0 ;  /* 0x0000000000007941 */ /* 0x000fea0003800000 */
.L_x_19567:
[----:B------:R0:W-:Y:S01]  /*b460*/  STG.E.U8 [R16.64], R8 ;  /* 0x0000000810007986 */ /* 0x0001e2000c101124 */
[----:B------:R-:W-:Y:S05]  /*b470*/  BRA `(.L_x_19544) ;  /* 0x0000030000007947 */ /* 0x000fea0003800000 */
.L_x_19561:
        /* <DEDUP_REMOVED lines=22> */
.L_x_19543:
        /* <DEDUP_REMOVED lines=20> */
.L_x_19571:
[----:B------:R-:W-:Y:S01]  /*b720*/  LOP3.LUT R2, R5, 0xffff, RZ, 0xc0, !PT ;  /* 0x0000ffff05027812 */ /* 0x000fe200078ec0ff */
[----:B------:R-:W-:-:S05]  /*b730*/  IMAD.MOV.U32 R3, RZ, RZ, RZ ;  /* 0x000000ffff037224 */ /* 0x000fca00078e00ff */
[----:B------:R0:W-:Y:S01]  /*b740*/  STG.E.64 [R16.64], R2 ;  /* 0x0000000210007986 */ /* 0x0001e2000c101b24 */
[----:B------:R-:W-:Y:S05]  /*b750*/  BRA `(.L_x_19544) ;  /* 0x0000002000007947 */ /* 0x000fea0003800000 */
.L_x_19570:
[----:B------:R-:W-:-:S05]  /*b760*/  LOP3.LUT R5, R5, 0xffff, RZ, 0xc0, !PT ;  /* 0x0000ffff05057812 */ /* 0x000fca00078ec0ff */
[----:B------:R0:W-:Y:S02]  /*b770*/  STG.E [R16.64], R5 ;  /* 0x0000000510007986 */ /* 0x0001e4000c101924 */
.L_x_19544:
[----:B------:R-:W-:Y:S02]  /*b780*/  IADD3 R23, R23, 0x80, RZ ;  /* 0x0000008017177810 */ /* 0x000fe40007ffe0ff */
.L_x_19375:
[----:B------:R-:W-:Y:S05]  /*b790*/  BSYNC B6 ;  /* 0x0000000000067941 */ /* 0x000fea0003800000 */
.L_x_19374:
        /* <DEDUP_REMOVED lines=257> */
.L_x_19572:
        /* <DEDUP_REMOVED lines=18> */
.L_x_19576:
[----:B------:R0:W5:Y:S01]  /*c8d0*/  LDG.E.U8 R19, [R4.64] ;  /* 0x0000002404137981 */ /* 0x000162000c1e1100 */
[----:B------:R-:W-:Y:S05]  /*c8e0*/  BRA `(.L_x_19578) ;  /* 0x00000dc000007947 */ /* 0x000fea0003800000 */
.L_x_19575:
        /* <DEDUP_REMOVED lines=8> */
.L_x_19580:
[----:B------:R0:W5:Y:S01]  /*c970*/  LDG.E.U8 R19, [R4.64] ;  /* 0x0000002404137981 */ /* 0x000162000c1e1100 */
[----:B------:R-:W-:Y:S05]  /*c980*/  BRA `(.L_x_19578) ;  /* 0x00000d2000007947 */ /* 0x000fea0003800000 */
.L_x_19579:
[----:B------:R0:W5:Y:S01]  /*c990*/  LDG.E.U16 R19, [R4.64] ;  /* 0x0000002404137981 */ /* 0x000162000c1e1500 */
[----:B------:R-:W-:Y:S05]  /*c9a0*/  BRA `(.L_x_19578) ;  /* 0x00000d0000007947 */ /* 0x000fea0003800000 */
.L_x_19574:
        /* <DEDUP_REMOVED lines=10> */
.L_x_19582:
[----:B------:R-:W2:Y:S02]  /*ca50*/  LDG.E.U16 R2, [R4.64] ;  /* 0x0000002404027981 */ /* 0x000ea4000c1e1500 */
[----:B--2---:R-:W-:-:S06]  /*ca60*/  HADD2.F32 R2, -RZ, R2.H0_H0 ;  /* 0x20000002ff027230 */ /* 0x004fcc0000004100 */
[----:B------:R-:W0:Y:S02]  /*ca70*/  F2I.S64.TRUNC R2, R2 ;  /* 0x0000000200027311 */ /* 0x000e24000020d900 */
[----:B0-----:R-:W-:Y:S01]  /*ca80*/  PRMT R19, R2, 0x7610, R19 ;  /* 0x0000761002137816 */ /* 0x001fe20000000013 */
[----:B------:R-:W-:Y:S05]  /*ca90*/  BRA `(.L_x_19578) ;  /* 0x00000c1000007947 */ /* 0x000fea0003800000 */
.L_x_19581:
        /* <DEDUP_REMOVED lines=10> */
.L_x_19584:
[----:B------:R-:W2:Y:S02]  /*cb40*/  LDG.E.U16 R4, [R4.64] ;  /* 0x0000002404047981 */ /* 0x000ea4000c1e1500 */
[----:B--2---:R-:W-:-:S06]  /*cb50*/  HADD2.F32 R2, -RZ, R4.H0_H0 ;  /* 0x20000004ff027230 */ /* 0x004fcc0000004100 */
[----:B------:R-:W0:Y:S02]  /*cb60*/  F2I.S64.TRUNC R2, R2 ;  /* 0x0000000200027311 */ /* 0x000e24000020d900 */
[----:B0-----:R-:W-:Y:S01]  /*cb70*/  PRMT R19, R2, 0x7610, R19 ;  /* 0x0000761002137816 */ /* 0x001fe20000000013 */
[----:B------:R-:W-:Y:S05]  /*cb80*/  BRA `(.L_x_19578) ;  /* 0x00000b2000007947 */ /* 0x000fea0003800000 */
.L_x_19583:
[----:B------:R-:W2:Y:S02]  /*cb90*/  LDG.E.64 R2, [R4.64] ;  /* 0x0000002404027981 */ /* 0x000ea4000c1e1b00 */
[----:B--2---:R-:W0:Y:S02]  /*cba0*/  F2I.S64.F64.TRUNC R2, R2 ;  /* 0x0000000200027311 */ /* 0x004e24000030d900 */
[----:B0-----:R-:W-:Y:S01]  /*cbb0*/  PRMT R19, R2, 0x7610, R19 ;  /* 0x0000761002137816 */ /* 0x001fe20000000013 */
[----:B------:R-:W-:Y:S05]  /*cbc0*/  BRA `(.L_x_19578) ;  /* 0x00000ae000007947 */ /* 0x000fea0003800000 */
.L_x_19573:
        /* <DEDUP_REMOVED lines=12> */
.L_x_19587:
[----:B------:R-:W2:Y:S02]  /*cc90*/  LDG.E.64 R4, [R4.64] ;  /* 0x0000002404047981 */ /* 0x000ea4000c1e1b00 */
[----:B--2---:R-:W0:Y:S02]  /*cca0*/  F2I.S64.F64.TRUNC R2, R4 ;  /* 0x0000000400027311 */ /* 0x004e24000030d900 */
[----:B0-----:R-:W-:Y:S01]  /*ccb0*/  PRMT R19, R2, 0x7610, R19 ;  /* 0x0000761002137816 */ /* 0x001fe20000000013 */
[----:B------:R-:W-:Y:S05]  /*ccc0*/  BRA `(.L_x_19578) ;  /* 0x000009e000007947 */ /* 0x000fea0003800000 */
.L_x_19586:
        /* <DEDUP_REMOVED lines=28> */
.L_x_19589:
        /* <DEDUP_REMOVED lines=15> */
.L_x_19588:
[----:B------:R-:W2:Y:S02]  /*cf80*/  LDG.E.U16 R2, [R4.64] ;  /* 0x0000002404027981 */ /* 0x000ea4000c1e1500 */
[----:B--2---:R-:W-:-:S06]  /*cf90*/  PRMT R2, RZ, 0x5410, R2 ;  /* 0x00005410ff027816 */ /* 0x004fcc0000000002 */
[----:B------:R-:W0:Y:S02]  /*cfa0*/  F2I.S64.TRUNC R2, R2 ;  /* 0x0000000200027311 */ /* 0x000e24000020d900 */
[----:B0-----:R-:W-:Y:S01]  /*cfb0*/  PRMT R19, R2, 0x7610, R19 ;  /* 0x0000761002137816 */ /* 0x001fe20000000013 */
[----:B------:R-:W-:Y:S05]  /*cfc0*/  BRA `(.L_x_19578) ;  /* 0x000006e000007947 */ /* 0x000fea0003800000 */
.L_x_19585:
        /* <DEDUP_REMOVED lines=10> */
.L_x_19592:
        /* <DEDUP_REMOVED lines=21> */
.L_x_19596:
[----:B------:R-:W-:Y:S05]  /*d1c0*/  BSYNC B1 ;  /* 0x0000000000017941 */ /* 0x000fea0003800000 */
.L_x_19595:
[----:B------:R-:W-:Y:S01]  /*d1d0*/  IMAD.SHL.U32 R2, R2, 0x100000, RZ ;  /* 0x0010000002027824 */ /* 0x000fe200078e00ff */
[----:B------:R-:W-:-:S04]  /*d1e0*/  LEA R3, R0, 0x3b800000, 0x17 ;  /* 0x3b80000000037811 */ /* 0x000fc800078eb8ff */
[----:B------:R-:W-:Y:S02]  /*d1f0*/  LOP3.LUT R2, R3, R2, R4, 0xfe, !PT ;  /* 0x0000000203027212 */ /* 0x000fe400078efe04 */
.L_x_19594:
[----:B------:R-:W-:Y:S05]  /*d200*/  BSYNC B0 ;  /* 0x0000000000007941 */ /* 0x000fea0003800000 */
.L_x_19593:
[----:B------:R-:W0:Y:S02]  /*d210*/  F2I.S64.TRUNC R2, R2 ;  /* 0x0000000200027311 */ /* 0x000e24000020d900 */
[----:B0-----:R-:W-:Y:S01]  /*d220*/  PRMT R19, R2, 0x7610, R19 ;  /* 0x0000761002137816 */ /* 0x001fe20000000013 */
[----:B------:R-:W-:Y:S05]  /*d230*/  BRA `(.L_x_19578) ;  /* 0x0000047000007947 */ /* 0x000fea0003800000 */
.L_x_19591:
        /* <DEDUP_REMOVED lines=21> */
.L_x_19600:
[----:B------:R-:W-:Y:S05]  /*d390*/  BSYNC B1 ;  /* 0x0000000000017941 */ /* 0x000fea0003800000 */
.L_x_19599:
[----:B------:R-:W-:Y:S01]  /*d3a0*/  IMAD.SHL.U32 R2, R2, 0x200000, RZ ;  /* 0x0020000002027824 */ /* 0x000fe200078e00ff */
[----:B------:R-:W-:-:S04]  /*d3b0*/  LEA R3, R0, 0x37800000, 0x17 ;  /* 0x3780000000037811 */ /* 0x000fc800078eb8ff */
[----:B------:R-:W-:Y:S02]  /*d3c0*/  LOP3.LUT R2, R3, R2, R4, 0xfe, !PT ;  /* 0x0000000203027212 */ /* 0x000fe400078efe04 */
.L_x_19598:
[----:B------:R-:W-:Y:S05]  /*d3d0*/  BSYNC B0 ;  /* 0x0000000000007941 */ /* 0x000fea0003800000 */
.L_x_19597:
[----:B------:R-:W0:Y:S02]  /*d3e0*/  F2I.S64.TRUNC R2, R2 ;  /* 0x0000000200027311 */ /* 0x000e24000020d900 */
[----:B0-----:R-:W-:Y:S01]  /*d3f0*/  PRMT R19, R2, 0x7610, R19 ;  /* 0x0000761002137816 */ /* 0x001fe20000000013 */
[----:B------:R-:W-:Y:S05]  /*d400*/  BRA `(.L_x_19578) ;  /* 0x000002a000007947 */ /* 0x000fea0003800000 */
.L_x_19590:
        /* <DEDUP_REMOVED lines=14> */
.L_x_19604:
[----:B------:R-:W-:Y:S05]  /*d4f0*/  BSYNC B0 ;  /* 0x0000000000007941 */ /* 0x000fea0003800000 */
.L_x_19603:
[----:B------:R-:W0:Y:S02]  /*d500*/  F2I.S64.TRUNC R2, R2 ;  /* 0x0000000200027311 */ /* 0x000e24000020d900 */
[----:B0-----:R-:W-:Y:S01]  /*d510*/  PRMT R19, R2, 0x7610, R19 ;  /* 0x0000761002137816 */ /* 0x001fe20000000013 */
[----:B------:R-:W-:Y:S05]  /*d520*/  BRA `(.L_x_19578) ;  /* 0x0000018000007947 */ /* 0x000fea0003800000 */
.L_x_19577:
        /* <DEDUP_REMOVED lines=21> */
.L_x_19602:
[----:B------:R0:W5:Y:S01]  /*d680*/  LDG.E.U8 R19, [R4.64] ;  /* 0x0000002404137981 */ /* 0x000162000c1e1100 */
[----:B------:R-:W-:Y:S05]  /*d690*/  BRA `(.L_x_19578) ;  /* 0x0000001000007947 */ /* 0x000fea0003800000 */
.L_x_19601:
[----:B------:R0:W5:Y:S02]  /*d6a0*/  LDG.E.U8 R19, [R4.64] ;  /* 0x0000002404137981 */ /* 0x000164000c1e1100 */
.L_x_19578:
        /* <DEDUP_REMOVED lines=16> */
.L_x_19608:
[----:B------:R0:W5:Y:S01]  /*d7b0*/  LDG.E.U8 R0, [R4.64] ;  /* 0x0000002404007981 */ /* 0x000162000c1e1100 */
[----:B------:R-:W-:Y:S05]  /*d7c0*/  BRA `(.L_x_19610) ;  /* 0x00000dc000007947 */ /* 0x000fea0003800000 */
.L_x_19607:
        /* <DEDUP_REMOVED lines=8> */
.L_x_19612:
[----:B------:R0:W5:Y:S01]  /*d850*/  LDG.E.U8 R0, [R4.64] ;  /* 0x0000002404007981 */ /* 0x000162000c1e1100 */
[----:B------:R-:W-:Y:S05]  /*d860*/  BRA `(.L_x_19610) ;  /* 0x00000d2000007947 */ /* 0x000fea0003800000 */
.L_x_19611:
[----:B------:R0:W5:Y:S01]  /*d870*/  LDG.E.U16 R0, [R4.64] ;  /* 0x0000002404007981 */ /* 0x000162000c1e1500 */
[----:B------:R-:W-:Y:S05]  /*d880*/  BRA `(.L_x_19610) ;  /* 0x00000d0000007947 */ /* 0x000fea0003800000 */
.L_x_19606:
        /* <DEDUP_REMOVED lines=10> */
.L_x_19614:
[----:B------:R-:W2:Y:S02]  /*d930*/  LDG.E.U16 R2, [R4.64] ;  /* 0x0000002404027981 */ /* 0x000ea4000c1e1500 */
[----:B--2---:R-:W-:-:S06]  /*d940*/  HADD2.F32 R2, -RZ, R2.H0_H0 ;  /* 0x20000002ff027230 */ /* 0x004fcc0000004100 */
[----:B------:R-:W0:Y:S02]  /*d950*/  F2I.S64.TRUNC R2, R2 ;  /* 0x0000000200027311 */ /* 0x000e24000020d900 */
[----:B0-----:R-:W-:Y:S01]  /*d960*/  PRMT R0, R2, 0x7610, R0 ;  /* 0x0000761002007816 */ /* 0x001fe20000000000 */
[----:B------:R-:W-:Y:S05]  /*d970*/  BRA `(.L_x_19610) ;  /* 0x00000c1000007947 */ /* 0x000fea0003800000 */
.L_x_19613:
        /* <DEDUP_REMOVED lines=10> */
.L_x_19616:
[----:B------:R-:W2:Y:S02]  /*da20*/  LDG.E.U16 R4, [R4.64] ;  /* 0x0000002404047981 */ /* 0x000ea4000c1e1500 */
[----:B--2---:R-:W-:-:S06]  /*da30*/  HADD2.F32 R2, -RZ, R4.H0_H0 ;  /* 0x20000004ff027230 */ /* 0x004fcc0000004100 */
[----:B------:R-:W0:Y:S02]  /*da40*/  F2I.S64.TRUNC R2, R2 ;  /* 0x0000000200027311 */ /* 0x000e24000020d900 */
[----:B0-----:R-:W-:Y:S01]  /*da50*/  PRMT R0, R2, 0x7610, R0 ;  /* 0x0000761002007816 */ /* 0x001fe20000000000 */
[----:B------:R-:W-:Y:S05]  /*da60*/  BRA `(.L_x_19610) ;  /* 0x00000b2000007947 */ /* 0x000fea0003800000 */
.L_x_19615:
[----:B------:R-:W2:Y:S02]  /*da70*/  LDG.E.64 R2, [R4.64] ;  /* 0x0000002404027981 */ /* 0x000ea4000c1e1b00 */
[----:B--2---:R-:W0:Y:S02]  /*da80*/  F2I.S64.F64.TRUNC R2, R2 ;  /* 0x0000000200027311 */ /* 0x004e24000030d900 */
[----:B0-----:R-:W-:Y:S01]  /*da90*/  PRMT R0, R2, 0x7610, R0 ;  /* 0x0000761002007816 */ /* 0x001fe20000000000 */
[----:B------:R-:W-:Y:S05]  /*daa0*/  BRA `(.L_x_19610) ;  /* 0x00000ae000007947 */ /* 0x000fea0003800000 */
.L_x_19605:
        /* <DEDUP_REMOVED lines=12> */
.L_x_19619:
[----:B------:R-:W2:Y:S02]  /*db70*/  LDG.E.64 R4, [R4.64] ;  /* 0x0000002404047981 */ /* 0x000ea4000c1e1b00 */
[----:B--2---:R-:W0:Y:S02]  /*db80*/  F2I.S64.F64.TRUNC R2, R4 ;  /* 0x0000000400027311 */ /* 0x004e24000030d900 */
[----:B0-----:R-:W-:Y:S01]  /*db90*/  PRMT R0, R2, 0x7610, R0 ;  /* 0x0000761002007816 */ /* 0x001fe20000000000 */
[----:B------:R-:W-:Y:S05]  /*dba0*/  BRA `(.L_x_19610) ;  /* 0x000009e000007947 */ /* 0x000fea0003800000 */
.L_x_19618:
        /* <DEDUP_REMOVED lines=28> */
.L_x_19621:
        /* <DEDUP_REMOVED lines=15> */
.L_x_19620:
[----:B------:R-:W2:Y:S02]  /*de60*/  LDG.E.U16 R2, [R4.64] ;  /* 0x0000002404027981 */ /* 0x000ea4000c1e1500 */
[----:B--2---:R-:W-:-:S06]  /*de70*/  PRMT R2, RZ, 0x5410, R2 ;  /* 0x00005410ff027816 */ /* 0x004fcc0000000002 */
[----:B------:R-:W0:Y:S02]  /*de80*/  F2I.S64.TRUNC R2, R2 ;  /* 0x0000000200027311 */ /* 0x000e24000020d900 */
[----:B0-----:R-:W-:Y:S01]  /*de90*/  PRMT R0, R2, 0x7610, R0 ;  /* 0x0000761002007816 */ /* 0x001fe20000000000 */
[----:B------:R-:W-:Y:S05]  /*dea0*/  BRA `(.L_x_19610) ;  /* 0x000006e000007947 */ /* 0x000fea0003800000 */
.L_x_19617:
        /* <DEDUP_REMOVED lines=10> */
.L_x_19624:
        /* <DEDUP_REMOVED lines=21> */
.L_x_19628:
[----:B------:R-:W-:Y:S05]  /*e0a0*/  BSYNC B1 ;  /* 0x0000000000017941 */ /* 0x000fea0003800000 */
.L_x_19627:
[----:B------:R-:W-:Y:S01]  /*e0b0*/  IMAD.SHL.U32 R2, R2, 0x100000, RZ ;  /* 0x0010000002027824 */ /* 0x000fe200078e00ff */
[----:B------:R-:W-:-:S04]  /*e0c0*/  LEA R3, R0, 0x3b800000, 0x17 ;  /* 0x3b80000000037811 */ /* 0x000fc800078eb8ff */
[----:B------:R-:W-:Y:S02]  /*e0d0*/  LOP3.LUT R2, R3, R2, R4, 0xfe, !PT ;  /* 0x0000000203027212 */ /* 0x000fe400078efe04 */
.L_x_19626:
[----:B------:R-:W-:Y:S05]  /*e0e0*/  BSYNC B0 ;  /* 0x0000000000007941 */ /* 0x000fea0003800000 */
.L_x_19625:
[----:B------:R-:W0:Y:S02]  /*e0f0*/  F2I.S64.TRUNC R2, R2 ;  /* 0x0000000200027311 */ /* 0x000e24000020d900 */
[----:B0-----:R-:W-:Y:S01]  /*e100*/  PRMT R0, R2, 0x7610, R0 ;  /* 0x0000761002007816 */ /* 0x001fe20000000000 */
[----:B------:R-:W-:Y:S05]  /*e110*/  BRA `(.L_x_19610) ;  /* 0x0000047000007947 */ /* 0x000fea0003800000 */
.L_x_19623:
        /* <DEDUP_REMOVED lines=21> */
.L_x_19632:
[----:B------:R-:W-:Y:S05]  /*e270*/  BSYNC B1 ;  /* 0x0000000000017941 */ /* 0x000fea0003800000 */
.L_x_19631:
[----:B------:R-:W-:Y:S01]  /*e280*/  IMAD.SHL.U32 R2, R2, 0x200000, RZ ;  /* 0x0020000002027824 */ /* 0x000fe200078e00ff */
[----:B------:R-:W-:-:S04]  /*e290*/  LEA R3, R0, 0x37800000, 0x17 ;  /* 0x3780000000037811 */ /* 0x000fc800078eb8ff */
[----:B------:R-:W-:Y:S02]  /*e2a0*/  LOP3.LUT R2, R3, R2, R4, 0xfe, !PT ;  /* 0x0000000203027212 */ /* 0x000fe400078efe04 */
.L_x_19630:
[----:B------:R-:W-:Y:S05]  /*e2b0*/  BSYNC B0 ;  /* 0x0000000000007941 */ /* 0x000fea0003800000 */
.L_x_19629:
[----:B------:R-:W0:Y:S02]  /*e2c0*/  F2I.S64.TRUNC R2, R2 ;  /* 0x0000000200027311 */ /* 0x000e24000020d900 */
[----:B0-----:R-:W-:Y:S01]  /*e2d0*/  PRMT R0, R2, 0x7610, R0 ;  /* 0x0000761002007816 */ /* 0x001fe20000000000 */
[----:B------:R-:W-:Y:S05]  /*e2e0*/  BRA `(.L_x_19610) ;  /* 0x000002a000007947 */ /* 0x000fea0003800000 */
.L_x_19622:
        /* <DEDUP_REMOVED lines=14> */
.L_x_19636:
[----:B------:R-:W-:Y:S05]  /*e3d0*/  BSYNC B0 ;  /* 0x0000000000007941 */ /* 0x000fea0003800000 */
.L_x_19635:
[----:B------:R-:W0:Y:S02]  /*e3e0*/  F2I.S64.TRUNC R2, R2 ;  /* 0x0000000200027311 */ /* 0x000e24000020d900 */
[----:B0-----:R-:W-:Y:S01]  /*e3f0*/  PRMT R0, R2, 0x7610, R0 ;  /* 0x0000761002007816 */ /* 0x001fe20000000000 */
[----:B------:R-:W-:Y:S05]  /*e400*/  BRA `(.L_x_19610) ;  /* 0x0000018000007947 */ /* 0x000fea0003800000 */
.L_x_19609:
        /* <DEDUP_REMOVED lines=21> */
.L_x_19634:
[----:B------:R0:W5:Y:S01]  /*e560*/  LDG.E.U8 R0, [R4.64] ;  /* 0x0000002404007981 */ /* 0x000162000c1e1100 */
[----:B------:R-:W-:Y:S05]  /*e570*/  BRA `(.L_x_19610) ;  /* 0x0000001000007947 */ /* 0x000fea0003800000 */
.L_x_19633:
[----:B------:R0:W5:Y:S02]  /*e580*/  LDG.E.U8 R0, [R4.64] ;  /* 0x0000002404007981 */ /* 0x000164000c1e1100 */
.L_x_19610:
        /* <DEDUP_REMOVED lines=19> */
.L_x_19640:
[----:B------:R-:W-:Y:S01]  /*e6c0*/  STG.E.U8 [R16.64], R5 ;  /* 0x0000000510007986 */ /* 0x000fe2000c101124 */
[----:B------:R-:W-:Y:S05]  /*e6d0*/  EXIT ;  /* 0x000000000000794d */ /* 0x000fea0003800000 */
.L_x_19639:
        /* <DEDUP_REMOVED lines=8> */
[----:B------:R-:W-:Y:S01]  /*e760*/  STG.E.64 [R16.64], R2 ;  /* 0x0000000210007986 */ /* 0x000fe2000c101b24 */
[----:B------:R-:W-:Y:S05]  /*e770*/  EXIT ;  /* 0x000000000000794d */ /* 0x000fea0003800000 */
.L_x_19643:
[----:B------:R-:W-:-:S05]  /*e780*/  LOP3.LUT R5, R5, 0xffff, RZ, 0xc0, !PT ;  /* 0x0000ffff05057812 */ /* 0x000fca00078ec0ff */
[----:B------:R-:W-:Y:S01]  /*e790*/  STG.E [R16.64], R5 ;  /* 0x0000000510007986 */ /* 0x000fe2000c101924 */
[----:B------:R-:W-:Y:S05]  /*e7a0*/  EXIT ;  /* 0x000000000000794d */ /* 0x000fea0003800000 */
.L_x_19642:
[----:B------:R-:W-:Y:S01]  /*e7b0*/  STG.E.U16 [R16.64], R5 ;  /* 0x0000000510007986 */ /* 0x000fe2000c101524 */
[----:B------:R-:W-:Y:S05]  /*e7c0*/  EXIT ;  /* 0x000000000000794d */ /* 0x000fea0003800000 */
.L_x_19638:
[----:B------:R-:W-:-:S13]  /*e7d0*/  ISETP.GT.AND P0, PT, R0, 0x6, PT ;  /* 0x000000060000780c */ /* 0x000fda0003f04270 */
[----:B------:R-:W-:Y:S05]  /*e7e0*/  @P0 BRA `(.L_x_19644) ;  /* 0x000000b000000947 */ /* 0x000fea0003800000 */
[----:B------:R-:W-:-:S13]  /*e7f0*/  ISETP.NE.AND P0, PT, R0, 0x5, PT ;  /* 0x000000050000780c */ /* 0x000fda0003f05270 */
[----:B------:R-:W-:Y:S05]  /*e800*/  @!P0 BRA `(.L_x_19645) ;  /* 0x0000005000008947 */ /* 0x000fea0003800000 */
[----:B------:R-:W-:-:S13]  /*e810*/  ISETP.NE.AND P0, PT, R0, 0x6, PT ;  /* 0x000000060000780c */ /* 0x000fda0003f05270 */
[----:B------:R-:W-:Y:S05]  /*e820*/  @P0 BRA `(.L_x_19641) ;  /* 0x00000ac000000947 */ /* 0x000fea0003800000 */
[----:B------:R-:W0:Y:S02]  /*e830*/  I2F.U16 R5, R5 ;  /* 0x0000000500057306 */ /* 0x000e240000101000 */
[----:B0-----:R-:W-:Y:S01]  /*e840*/  STG.E [R16.64], R5 ;  /* 0x0000000510007986 */ /* 0x001fe2000c101924 */
[----:B------:R-:W-:Y:S05]  /*e850*/  EXIT ;  /* 0x000000000000794d */ /* 0x000fea0003800000 */
.L_x_19645:
[----:B------:R-:W0:Y:S02]  /*e860*/  I2F.U16 R0, R5 ;  /* 0x0000000500007306 */ /* 0x000e240000101000 */
[----:B0-----:R-:W-:-:S05]  /*e870*/  F2FP.PACK_AB R0, RZ, R0 ;  /* 0x00000000ff00723e */ /* 0x001fca00000000ff */
[----:B------:R-:W-:Y:S01]  /*e880*/  STG.E.U16 [R16.64], R0 ;  /* 0x0000000010007986 */ /* 0x000fe2000c101524 */
[----:B------:R-:W-:Y:S05]  /*e890*/  EXIT ;  /* 0x000000000000794d */ /* 0x000fea0003800000 */
.L_x_19644:
        /* <DEDUP_REMOVED lines=8> */
[----:B0-----:R-:W-:Y:S01]  /*e920*/  STG.E.64 [R16.64], R2 ;  /* 0x0000000210007986 */ /* 0x001fe2000c101b24 */
[----:B------:R-:W-:Y:S05]  /*e930*/  EXIT ;  /* 0x000000000000794d */ /* 0x000fea0003800000 */
.L_x_19647:
[----:B------:R-:W0:Y:S02]  /*e940*/  I2F.U16 R5, R5 ;  /* 0x0000000500057306 */ /* 0x000e240000101000 */
[----:B0-----:R-:W-:-:S04]  /*e950*/  F2FP.PACK_AB R3, RZ, R5 ;  /* 0x00000005ff03723e */ /* 0x001fc800000000ff */
[----:B------:R-:W-:-:S05]  /*e960*/  PRMT R3, R3, 0x5410, RZ ;  /* 0x0000541003037816 */ /* 0x000fca00000000ff */
[----:B------:R-:W-:Y:S01]  /*e970*/  STG.E [R16.64], R3 ;  /* 0x0000000310007986 */ /* 0x000fe2000c101924 */
[----:B------:R-:W-:Y:S05]  /*e980*/  EXIT ;  /* 0x000000000000794d */ /* 0x000fea0003800000 */
.L_x_19646:
[----:B------:R-:W0:Y:S02]  /*e990*/  I2F.F64.U16 R2, R5 ;  /* 0x0000000500027312 */ /* 0x000e240000101800 */
[----:B0-----:R-:W-:Y:S01]  /*e9a0*/  STG.E.64 [R16.64], R2 ;  /* 0x0000000210007986 */ /* 0x001fe2000c101b24 */
[----:B------:R-:W-:Y:S05]  /*e9b0*/  EXIT ;  /* 0x000000000000794d */ /* 0x000fea0003800000 */
.L_x_19637:
        /* <DEDUP_REMOVED lines=10> */
[----:B------:R-:W-:Y:S01]  /*ea60*/  STG.E.U8 [R16.64], R3 ;  /* 0x0000000310007986 */ /* 0x000fe2000c101124 */
[----:B------:R-:W-:Y:S05]  /*ea70*/  EXIT ;  /* 0x000000000000794d */ /* 0x000fea0003800000 */
.L_x_19650:
[----:B------:R-:W0:Y:S01]  /*ea80*/  I2F.F64.U16 R4, R5 ;  /* 0x0000000500047312 */ /* 0x000e220000101800 */
[----:B------:R-:W-:-:S05]  /*ea90*/  CS2R R6, SRZ ;  /* 0x0000000000067805 */ /* 0x000fca000001ff00 */
[----:B0-----:R-:W-:Y:S01]  /*eaa0*/  STG.E.128 [R16.64], R4 ;  /* 0x0000000410007986 */ /* 0x001fe2000c101d24 */
[----:B------:R-:W-:Y:S05]  /*eab0*/  EXIT ;  /* 0x000000000000794d */ /* 0x000fea0003800000 */
.L_x_19649:
        /* <DEDUP_REMOVED lines=21> */
.L_x_19654:
[----:B------:R-:W-:Y:S05]  /*ec10*/  BSYNC B0 ;  /* 0x0000000000007941 */ /* 0x000fea0003800000 */
.L_x_19653:
[----:B------:R-:W-:-:S05]  /*ec20*/  LOP3.LUT R3, R0, R3, RZ, 0xfc, !PT ;  /* 0x0000000300037212 */ /* 0x000fca00078efcff */
[----:B------:R-:W-:Y:S01]  /*ec30*/  STG.E.U8 [R16.64], R3 ;  /* 0x0000000310007986 */ /* 0x000fe2000c101124 */
[----:B------:R-:W-:Y:S05]  /*ec40*/  EXIT ;  /* 0x000000000000794d */ /* 0x000fea0003800000 */
.L_x_19652:
        /* <DEDUP_REMOVED lines=13> */
.L_x_19656:
[----:B------:R-:W-:Y:S01]  /*ed20*/  IMAD.MOV.U32 R0, RZ, RZ, 0x7f ;  /* 0x0000007fff007424 */ /* 0x000fe200078e00ff */
[----:B------:R-:W-:-:S04]  /*ed30*/  ISETP.GT.U32.AND P0, PT, R2, 0x7f800000, PT ;  /* 0x7f8000000200780c */ /* 0x000fc80003f04070 */
[----:B------:R-:W-:-:S04]  /*ed40*/  SEL R0, R0, 0x7c, P0 ;  /* 0x0000007c00007807 */ /* 0x000fc80000000000 */
.L_x_19657:
[----:B------:R-:W-:Y:S05]  /*ed50*/  BSYNC B0 ;  /* 0x0000000000007941 */ /* 0x000fea0003800000 */
.L_x_19655:
[----:B------:R-:W-:-:S04]  /*ed60*/  LOP3.LUT R2, R5, 0x80000000, RZ, 0xc0, !PT ;  /* 0x8000000005027812 */ /* 0x000fc800078ec0ff */
[----:B------:R-:W-:-:S04]  /*ed70*/  SHF.R.U32.HI R3, RZ, 0x18, R2 ;  /* 0x00000018ff037819 */ /* 0x000fc80000011602 */
[----:B------:R-:W-:-:S05]  /*ed80*/  LOP3.LUT R3, R0, R3, RZ, 0xfc, !PT ;  /* 0x0000000300037212 */ /* 0x000fca00078efcff */
[----:B------:R-:W-:Y:S01]  /*ed90*/  STG.E.U8 [R16.64], R3 ;  /* 0x0000000310007986 */ /* 0x000fe2000c101124 */
[----:B------:R-:W-:Y:S05]  /*eda0*/  EXIT ;  /* 0x000000000000794d */ /* 0x000fea0003800000 */
.L_x_19651:
[----:B------:R-:W0:Y:S02]  /*edb0*/  I2F.U16 R0, R5 ;  /* 0x0000000500007306 */ /* 0x000e240000101000 */
[----:B0-----:R-:W-:-:S05]  /*edc0*/  F2FP.BF16.PACK_AB R0, RZ, R0 ;  /* 0x00000000ff00723e */ /* 0x001fca00000010ff */
[----:B------:R-:W-:Y:S01]  /*edd0*/  STG.E.U16 [R16.64], R0 ;  /* 0x0000000010007986 */ /* 0x000fe2000c101524 */
[----:B------:R-:W-:Y:S05]  /*ede0*/  EXIT ;  /* 0x000000000000794d */ /* 0x000fea0003800000 */
.L_x_19648:
        /* <DEDUP_REMOVED lines=10> */
.L_x_19660:
        /* <DEDUP_REMOVED lines=17> */
.L_x_19663:
[----:B------:R-:W-:-:S04]  /*efa0*/  LOP3.LUT R2, R5, 0x80000000, RZ, 0xc0, !PT ;  /* 0x8000000005027812 */ /* 0x000fc800078ec0ff */
[----:B------:R-:W-:-:S04]  /*efb0*/  SHF.R.U32.HI R3, RZ, 0x18, R2 ;  /* 0x00000018ff037819 */ /* 0x000fc80000011602 */
[----:B------:R-:W-:-:S04]  /*efc0*/  LOP3.LUT R0, R0, R3, RZ, 0xfc, !PT ;  /* 0x0000000300007212 */ /* 0x000fc800078efcff */
[----:B------:R-:W-:Y:S02]  /*efd0*/  PRMT R8, R0, 0x7610, R8 ;  /* 0x0000761000087816 */ /* 0x000fe40000000008 */
.L_x_19662:
[----:B------:R-:W-:Y:S05]  /*efe0*/  BSYNC B0 ;  /* 0x0000000000007941 */ /* 0x000fea0003800000 */
.L_x_19661:
[----:B------:R-:W-:Y:S01]  /*eff0*/  STG.E.U8 [R16.64], R8 ;  /* 0x0000000810007986 */ /* 0x000fe2000c101124 */
[----:B------:R-:W-:Y:S05]  /*f000*/  EXIT ;  /* 0x000000000000794d */ /* 0x000fea0003800000 */
.L_x_19659:
        /* <DEDUP_REMOVED lines=17> */
.L_x_19666:
[----:B------:R-:W-:-:S04]  /*f120*/  LOP3.LUT R2, R5, 0x80000000, RZ, 0xc0, !PT ;  /* 0x8000000005027812 */ /* 0x000fc800078ec0ff */
[----:B------:R-:W-:-:S04]  /*f130*/  SHF.R.U32.HI R3, RZ, 0x18, R2 ;  /* 0x00000018ff037819 */ /* 0x000fc80000011602 */
[----:B------:R-:W-:-:S04]  /*f140*/  LOP3.LUT R0, R0, R3, RZ, 0xfc, !PT ;  /* 0x0000000300007212 */ /* 0x000fc800078efcff */
[----:B------:R-:W-:Y:S02]  /*f150*/  PRMT R8, R0, 0x7610, R8 ;  /* 0x0000761000087816 */ /* 0x000fe40000000008 */
.L_x_19665:
[----:B------:R-:W-:Y:S05]  /*f160*/  BSYNC B0 ;  /* 0x0000000000007941 */ /* 0x000fea0003800000 */
.L_x_19664:
[----:B------:R-:W-:Y:S01]  /*f170*/  STG.E.U8 [R16.64], R8 ;  /* 0x0000000810007986 */ /* 0x000fe2000c101124 */
[----:B------:R-:W-:Y:S05]  /*f180*/  EXIT ;  /* 0x000000000000794d */ /* 0x000fea0003800000 */
.L_x_19658:
        /* <DEDUP_REMOVED lines=22> */
.L_x_19641:
        /* <DEDUP_REMOVED lines=20> */
.L_x_19668:
[----:B------:R-:W-:Y:S01]  /*f430*/  LOP3.LUT R2, R5, 0xffff, RZ, 0xc0, !PT ;  /* 0x0000ffff05027812 */ /* 0x000fe200078ec0ff */
[----:B------:R-:W-:-:S05]  /*f440*/  IMAD.MOV.U32 R3, RZ, RZ, RZ ;  /* 0x000000ffff037224 */ /* 0x000fca00078e00ff */
[----:B------:R-:W-:Y:S01]  /*f450*/  STG.E.64 [R16.64], R2 ;  /* 0x0000000210007986 */ /* 0x000fe2000c101b24 */
[----:B------:R-:W-:Y:S05]  /*f460*/  EXIT ;  /* 0x000000000000794d */ /* 0x000fea0003800000 */
.L_x_19667:
[----:B------:R-:W-:-:S05]  /*f470*/  LOP3.LUT R5, R5, 0xffff, RZ, 0xc0, !PT ;  /* 0x0000ffff05057812 */ /* 0x000fca00078ec0ff */
[----:B------:R-:W-:Y:S01]  /*f480*/  STG.E [R16.64], R5 ;  /* 0x0000000510007986 */ /* 0x000fe2000c101924 */
[----:B------:R-:W-:Y:S05]  /*f490*/  EXIT ;  /* 0x000000000000794d */ /* 0x000fea0003800000 */
        .weak           $__internal_36_$__cuda_sm20_div_u16
        .type           $__internal_36_$__cuda_sm20_div_u16,@function
        .size           $__internal_36_$__cuda_sm20_div_u16,(.L_x_21417 - $__internal_36_$__cuda_sm20_div_u16)
$__internal_36_$__cuda_sm20_div_u16:
[----:B------:R-:W0:Y:S01]  /*f4a0*/  I2F.U16 R2, R5 ;  /* 0x0000000500027306 */ /* 0x000e220000101000 */
[----:B------:R-:W-:Y:S01]  /*f4b0*/  IMAD.MOV.U32 R3, RZ, RZ, 0x4b800000 ;  /* 0x4b800000ff037424 */ /* 0x000fe200078e00ff */
[C---:B0-----:R-:W-:Y:S02]  /*f4c0*/  FSETP.GEU.AND P1, PT, |R2|.reuse, 1.175494350822287508e-38, PT ;  /* 0x008000000200780b */ /* 0x041fe40003f2e200 */
[----:B------:R-:W-:Y:S02]  /*f4d0*/  FSETP.GT.AND P0, PT, |R2|, 8.50705917302346158658e+37, PT ;  /* 0x7e8000000200780b */ /* 0x000fe40003f04200 */
[----:B------:R-:W-:-:S04]  /*f4e0*/  FSEL R3, R3, 1, !P1 ;  /* 0x3f80000003037808 */ /* 0x000fc80004800000 */
[----:B------:R-:W-:Y:S02]  /*f4f0*/  FSEL R3, R3, 0.25, !P0 ;  /* 0x3e80000003037808 */ /* 0x000fe40004000000 */
[----:B------:R-:W-:-:S03]  /*f500*/  ISETP.NE.U32.AND P0, PT, R5, RZ, PT ;  /* 0x000000ff0500720c */ /* 0x000fc60003f05070 */
[----:B------:R-:W-:Y:S02]  /*f510*/  FMUL R4, R2, R3 ;  /* 0x0000000302047220 */ /* 0x000fe40000400000 */
[----:B------:R-:W-:Y:S08]  /*f520*/  I2F.U16.RZ R2, R7 ;  /* 0x0000000700027306 */ /* 0x000ff0000010d000 */
[----:B------:R-:W0:Y:S02]  /*f530*/  MUFU.RCP R4, R4 ;  /* 0x0000000400047308 */ /* 0x000e240000001000 */
[----:B0-----:R-:W-:-:S05]  /*f540*/  FMUL R3, R3, R4 ;  /* 0x0000000403037220 */ /* 0x001fca0000400000 */
[----:B------:R-:W-:-:S05]  /*f550*/  IADD3 R3, R3, 0x2, RZ ;  /* 0x0000000203037810 */ /* 0x000fca0007ffe0ff */
[----:B------:R-:W-:Y:S02]  /*f560*/  FMUL.RZ R6, R2, R3 ;  /* 0x0000000302067220 */ /* 0x000fe4000040c000 */
[----:B------:R-:W-:Y:S02]  /*f570*/  IMAD.MOV.U32 R2, RZ, RZ, R0 ;  /* 0x000000ffff027224 */ /* 0x000fe400078e0000 */
[----:B------:R-:W-:Y:S02]  /*f580*/  IMAD.MOV.U32 R3, RZ, RZ, 0x0 ;  /* 0x00000000ff037424 */ /* 0x000fe400078e00ff */
[----:B------:R-:W0:Y:S02]  /*f590*/  F2I.U32.TRUNC.NTZ R6, R6 ;  /* 0x0000000600067305 */ /* 0x000e24000020f000 */
[----:B0-----:R-:W-:Y:S01]  /*f5a0*/  LOP3.LUT R5, R6, 0xffff, RZ, 0xc0, !PT ;  /* 0x0000ffff06057812 */ /* 0x001fe200078ec0ff */
[----:B------:R-:W-:Y:S01]  /*f5b0*/  @!P0 IMAD.MOV.U32 R5, RZ, RZ, -0x1 ;  /* 0xffffffffff058424 */ /* 0x000fe200078e00ff */
[----:B------:R-:W-:Y:S06]  /*f5c0*/  RET.REL.NODEC R2 `(_ZN2at6native18elementwise_kernelILi128ELi4EZNS0_15gpu_kernel_implINS0_13BinaryFunctorIhhhZZZNS0_15binary_internal21div_trunc_kernel_cudaERNS_18TensorIteratorBaseEENKUlvE_clEvENKUlvE_clEvEUlhhE_EEEEvS6_RKT_EUliE_EEviT1_) ;  /* 0xffff0a3002007950 */ /* 0x000fec0003c3ffff */
.L_x_19669:
        /* <DEDUP_REMOVED lines=11> */
.L_x_21417:


//--------------------- .text._ZN2at6native27unrolled_elementwise_kernelINS0_13BinaryFunctorIhhhZZZNS0_15binary_internal21div_trunc_kernel_cudaERNS_18TensorIteratorBaseEENKUlvE_clEvENKUlvE_clEvEUlhhE_EESt5arrayIPcLm3EELi4E23TrivialOffsetCalculatorILi2EjESD_ILi1EjENS0_6memory12LoadWithCastILi2EEENSG_13StoreWithCastILi1EEEEEviT_T0_T2_T3_T4_T5_ --------------------------
	.section	.text._ZN2at6native27unrolled_elementwise_kernelINS0_13BinaryFunctorIhhhZZZNS0_15binary_internal21div_trunc_kernel_cudaERNS_18TensorIteratorBaseEENKUlvE_clEvENKUlvE_clEvEUlhhE_EESt5arrayIPcLm3EELi4E23TrivialOffsetCalculatorILi2EjESD_ILi1EjENS0_6memory12LoadWithCastILi2EEENSG_13StoreWithCastILi1EEEEEviT_T0_T2_T3_T4_T5_,"ax",@progbits
	.sectioninfo	@"SHI_REGISTERS=32"
	.align	128
        .global         _ZN2at6native27unrolled_elementwise_kernelINS0_13BinaryFunctorIhhhZZZNS0_15binary_internal21div_trunc_kernel_cudaERNS_18TensorIteratorBaseEENKUlvE_clEvENKUlvE_clEvEUlhhE_EESt5arrayIPcLm3EELi4E23TrivialOffsetCalculatorILi2EjESD_ILi1EjENS0_6memory12LoadWithCastILi2EEENSG_13StoreWithCastILi1EEEEEviT_T0_T2_T3_T4_T5_
        .type           _ZN2at6native27unrolled_elementwise_kernelINS0_13BinaryFunctorIhhhZZZNS0_15binary_internal21div_trunc_kernel_cudaERNS_18TensorIteratorBaseEENKUlvE_clEvENKUlvE_clEvEUlhhE_EESt5arrayIPcLm3EELi4E23TrivialOffsetCalculatorILi2EjESD_ILi1EjENS0_6memory12LoadWithCastILi2EEENSG_13StoreWithCastILi1EEEEEviT_T0_T2_T3_T4_T5_,@function
        .size           _ZN2at6native27unrolled_elementwise_kernelINS0_13BinaryFunctorIhhhZZZNS0_15binary_internal21div_trunc_kernel_cudaERNS_18TensorIteratorBaseEENKUlvE_clEvENKUlvE_clEvEUlhhE_EESt5arrayIPcLm3EELi4E23TrivialOffsetCalculatorILi2EjESD_ILi1EjENS0_6memory12LoadWithCastILi2EEENSG_13StoreWithCastILi1EEEEEviT_T0_T2_T3_T4_T5_,(.L_x_21418 - _ZN2at6native27unrolled_elementwise_kernelINS0_13BinaryFunctorIhhhZZZNS0_15binary_internal21div_trunc_kernel_cudaERNS_18TensorIteratorBaseEENKUlvE_clEvENKUlvE_clEvEUlhhE_EESt5arrayIPcLm3EELi4E23TrivialOffsetCalculatorILi2EjESD_ILi1EjENS0_6memory12LoadWithCastILi2EEENSG_13StoreWithCastILi1EEEEEviT_T0_T2_T3_T4_T5_)
        .other          _ZN2at6native27unrolled_elementwise_kernelINS0_13BinaryFunctorIhhhZZZNS0_15binary_internal21div_trunc_kernel_cudaERNS_18TensorIteratorBaseEENKUlvE_clEvENKUlvE_clEvEUlhhE_EESt5arrayIPcLm3EELi4E23TrivialOffsetCalculatorILi2EjESD_ILi1EjENS0_6memory12LoadWithCastILi2EEENSG_13StoreWithCastILi1EEEEEviT_T0_T2_T3_T4_T5_,@"STO_CUDA_ENTRY STV_DEFAULT"
_ZN2at6native27unrolled_elementwise_kernelINS0_13BinaryFunctorIhhhZZZNS0_15binary_internal21div_trunc_kernel_cudaERNS_18TensorIteratorBaseEENKUlvE_clEvENKUlvE_clEvEUlhhE_EESt5arrayIPcLm3EELi4E23TrivialOffsetCalculatorILi2EjESD_ILi1EjENS0_6memory12LoadWithCastILi2EEENSG_13StoreWithCastILi1EEEEEviT_T0_T2_T3_T4_T5_:
.text._ZN2at6native27unrolled_elementwise_kernelINS0_13BinaryFunctorIhhhZZZNS0_15binary_internal21div_trunc_kernel_cudaERNS_18TensorIteratorBaseEENKUlvE_clEvENKUlvE_clEvEUlhhE_EESt5arrayIPcLm3EELi4E23TrivialOffsetCalculatorILi2EjESD_ILi1EjENS0_6memory12LoadWithCastILi2EEENSG_13StoreWithCastILi1EEEEEviT_T0_T2_T3_T4_T5_:
        /* <DEDUP_REMOVED lines=31> */
.L_x_19675:
[----:B------:R0:W5:Y:S01]  /*01f0*/  LDG.E.U8 R27, [R6.64] ;  /* 0x00000024061b7981 */ /* 0x000162000c1e1100 */
[----:B------:R-:W-:Y:S05]  /*0200*/  BRA `(.L_x_19677) ;  /* 0x00000dd000007947 */ /* 0x000fea0003800000 */
.L_x_19674:
        /* <DEDUP_REMOVED lines=8> */
.L_x_19679:
[----:B------:R0:W5:Y:S01]  /*0290*/  LDG.E.U8 R27, [R6.64] ;  /* 0x00000024061b7981 */ /* 0x000162000c1e1100 */
[----:B------:R-:W-:Y:S05]  /*02a0*/  BRA `(.L_x_19677) ;  /* 0x00000d3000007947 */ /* 0x000fea0003800000 */
.L_x_19678:
[----:B------:R0:W5:Y:S01]  /*02b0*/  LDG.E.U16 R27, [R6.64] ;  /* 0x00000024061b7981 */ /* 0x000162000c1e1500 */
[----:B------:R-:W-:Y:S05]  /*02c0*/  BRA `(.L_x_19677) ;  /* 0x00000d1000007947 */ /* 0x000fea0003800000 */
.L_x_19673:
        /* <DEDUP_REMOVED lines=10> */
.L_x_19681:
[----:B------:R-:W2:Y:S02]  /*0370*/  LDG.E.U16 R4, [R6.64] ;  /* 0x0000002406047981 */ /* 0x000ea4000c1e1500 */
[----:B--2---:R-:W-:-:S06]  /*0380*/  HADD2.F32 R4, -RZ, R4.H0_H0 ;  /* 0x20000004ff047230 */ /* 0x004fcc0000004100 */
[----:B------:R-:W0:Y:S02]  /*0390*/  F2I.S64.TRUNC R4, R4 ;  /* 0x0000000400047311 */ /* 0x000e24000020d900 */
[----:B0-----:R-:W-:Y:S01]  /*03a0*/  PRMT R27, R4, 0x7610, R27 ;  /* 0x00007610041b7816 */ /* 0x001fe2000000001b */
[----:B------:R-:W-:Y:S05]  /*03b0*/  BRA `(.L_x_19677) ;  /* 0x00000c2000007947 */ /* 0x000fea0003800000 */
.L_x_19680:
        /* <DEDUP_REMOVED lines=10> */
.L_x_19683:
[----:B------:R-:W2:Y:S02]  /*0460*/  LDG.E.U16 R6, [R6.64] ;  /* 0x0000002406067981 */ /* 0x000ea4000c1e1500 */
[----:B--2---:R-:W-:-:S06]  /*0470*/  HADD2.F32 R4, -RZ, R6.H0_H0 ;  /* 0x20000006ff047230 */ /* 0x004fcc0000004100 */
[----:B------:R-:W0:Y:S02]  /*0480*/  F2I.S64.TRUNC R4, R4 ;  /* 0x0000000400047311 */ /* 0x000e24000020d900 */
[----:B0-----:R-:W-:Y:S01]  /*0490*/  PRMT R27, R4, 0x7610, R27 ;  /* 0x00007610041b7816 */ /* 0x001fe2000000001b */
[----:B------:R-:W-:Y:S05]  /*04a0*/  BRA `(.L_x_19677) ;  /* 0x00000b3000007947 */ /* 0x000fea0003800000 */
.L_x_19682:
[----:B------:R-:W2:Y:S02]  /*04b0*/  LDG.E.64 R4, [R6.64] ;  /* 0x0000002406047981 */ /* 0x000ea4000c1e1b00 */
[----:B--2---:R-:W0:Y:S02]  /*04c0*/  F2I.S64.F64.TRUNC R4, R4 ;  /* 0x0000000400047311 */ /* 0x004e24000030d900 */
[----:B0-----:R-:W-:Y:S01]  /*04d0*/  PRMT R27, R4, 0x7610, R27 ;  /* 0x00007610041b7816 */ /* 0x001fe2000000001b */
[----:B------:R-:W-:Y:S05]  /*04e0*/  BRA `(.L_x_19677) ;  /* 0x00000af000007947 */ /* 0x000fea0003800000 */
.L_x_19672:
        /* <DEDUP_REMOVED lines=12> */
.L_x_19686:
[----:B------:R-:W2:Y:S02]  /*05b0*/  LDG.E.64 R6, [R6.64] ;  /* 0x0000002406067981 */ /* 0x000ea4000c1e1b00 */
[----:B--2---:R-:W0:Y:S02]  /*05c0*/  F2I.S64.F64.TRUNC R4, R6 ;  /* 0x0000000600047311 */ /* 0x004e24000030d900 */
[----:B0-----:R-:W-:Y:S01]  /*05d0*/  PRMT R27, R4, 0x7610, R27 ;  /* 0x00007610041b7816 */ /* 0x001fe2000000001b */
[----:B------:R-:W-:Y:S05]  /*05e0*/  BRA `(.L_x_19677) ;  /* 0x000009f000007947 */ /* 0x000fea0003800000 */
.L_x_19685:
        /* <DEDUP_REMOVED lines=28> */
.L_x_19688:
        /* <DEDUP_REMOVED lines=13> */
[----:B------:R-:W0:Y:S02]  /*0880*/  F2I.S64.TRUNC R4, R0 ;  /* 0x0000000000047311 */ /* 0x000e24000020d900 */
[----:B0-----:R-:W-:Y:S01]  /*0890*/  PRMT R27, R4, 0x7610, R27 ;  /* 0x00007610041b7816 */ /* 0x001fe2000000001b */
[----:B------:R-:W-:Y:S05]  /*08a0*/  BRA `(.L_x_19677) ;  /* 0x0000073000007947 */ /* 0x000fea0003800000 */
.L_x_19687:
[----:B------:R-:W2:Y:S02]  /*08b0*/  LDG.E.U16 R4, [R6.64] ;  /* 0x0000002406047981 */ /* 0x000ea4000c1e1500 */
[----:B--2---:R-:W-:-:S06]  /*08c0*/  PRMT R4, RZ, 0x5410, R4 ;  /* 0x00005410ff047816 */ /* 0x004fcc0000000004 */
[----:B------:R-:W0:Y:S02]  /*08d0*/  F2I.S64.TRUNC R4, R4 ;  /* 0x0000000400047311 */ /* 0x000e24000020d900 */
[----:B0-----:R-:W-:Y:S01]  /*08e0*/  PRMT R27, R4, 0x7610, R27 ;  /* 0x00007610041b7816 */ /* 0x001fe2000000001b */
[----:B------:R-:W-:Y:S05]  /*08f0*/  BRA `(.L_x_19677) ;  /* 0x000006e000007947 */ /* 0x000fea0003800000 */
.L_x_19684:
        /* <DEDUP_REMOVED lines=10> */
.L_x_19691:
        /* <DEDUP_REMOVED lines=21> */
.L_x_19695:
[----:B------:R-:W-:Y:S05]  /*0af0*/  BSYNC B1 ;  /* 0x0000000000017941 */ /* 0x000fea0003800000 */
.L_x_19694:
[----:B------:R-:W-:Y:S01]  /*0b00*/  IMAD.SHL.U32 R3, R3, 0x100000, RZ ;  /* 0x0010000003037824 */ /* 0x000fe200078e00ff */
[----:B------:R-:W-:-:S04]  /*0b10*/  LEA R5, R0, 0x3b800000, 0x17 ;  /* 0x3b80000000057811 */ /* 0x000fc800078eb8ff */
[----:B------:R-:W-:Y:S02]  /*0b20*/  LOP3.LUT R4, R5, R3, R6, 0xfe, !PT ;  /* 0x0000000305047212 */ /* 0x000fe400078efe06 */
.L_x_19693:
[----:B------:R-:W-:Y:S05]  /*0b30*/  BSYNC B0 ;  /* 0x0000000000007941 */ /* 0x000fea0003800000 */
.L_x_19692:
[----:B------:R-:W0:Y:S02]  /*0b40*/  F2I.S64.TRUNC R4, R4 ;  /* 0x0000000400047311 */ /* 0x000e24000020d900 */
[----:B0-----:R-:W-:Y:S01]  /*0b50*/  PRMT R27, R4, 0x7610, R27 ;  /* 0x00007610041b7816 */ /* 0x001fe2000000001b */
[----:B------:R-:W-:Y:S05]  /*0b60*/  BRA `(.L_x_19677) ;  /* 0x0000047000007947 */ /* 0x000fea0003800000 */
.L_x_19690:
        /* <DEDUP_REMOVED lines=21> */
.L_x_19699:
[----:B------:R-:W-:Y:S05]  /*0cc0*/  BSYNC B1 ;  /* 0x0000000000017941 */ /* 0x000fea0003800000 */
.L_x_19698:
[----:B------:R-:W-:Y:S01]  /*0cd0*/  IMAD.SHL.U32 R3, R3, 0x200000, RZ ;  /* 0x0020000003037824 */ /* 0x000fe200078e00ff */
[----:B------:R-:W-:-:S04]  /*0ce0*/  LEA R5, R0, 0x37800000, 0x17 ;  /* 0x3780000000057811 */ /* 0x000fc800078eb8ff */
[----:B------:R-:W-:Y:S02]  /*0cf0*/  LOP3.LUT R4, R5, R3, R6, 0xfe, !PT ;  /* 0x0000000305047212 */ /* 0x000fe400078efe06 */
.L_x_19697:
[----:B------:R-:W-:Y:S05]  /*0d00*/  BSYNC B0 ;  /* 0x0000000000007941 */ /* 0x000fea0003800000 */
.L_x_19696:
[----:B------:R-:W0:Y:S02]  /*0d10*/  F2I.S64.TRUNC R4, R4 ;  /* 0x0000000400047311 */ /* 0x000e24000020d900 */
[----:B0-----:R-:W-:Y:S01]  /*0d20*/  PRMT R27, R4, 0x7610, R27 ;  /* 0x00007610041b7816 */ /* 0x001fe2000000001b */
[----:B------:R-:W-:Y:S05]  /*0d30*/  BRA `(.L_x_19677) ;  /* 0x000002a000007947 */ /* 0x000fea0003800000 */
.L_x_19689:
        /* <DEDUP_REMOVED lines=14> */
.L_x_19703:
[----:B------:R-:W-:Y:S05]  /*0e20*/  BSYNC B0 ;  /* 0x0000000000007941 */ /* 0x000fea0003800000 */
.L_x_19702:
[----:B------:R-:W0:Y:S02]  /*0e30*/  F2I.S64.TRUNC R4, R4 ;  /* 0x0000000400047311 */ /* 0x000e24000020d900 */
[----:B0-----:R-:W-:Y:S01]  /*0e40*/  PRMT R27, R4, 0x7610, R27 ;  /* 0x00007610041b7816 */ /* 0x001fe2000000001b */
[----:B------:R-:W-:Y:S05]  /*0e50*/  BRA `(.L_x_19677) ;  /* 0x0000018000007947 */ /* 0x000fea0003800000 */
.L_x_19676:
        /* <DEDUP_REMOVED lines=21> */
.L_x_19701:
[----:B------:R0:W5:Y:S01]  /*0fb0*/  LDG.E.U8 R27, [R6.64] ;  /* 0x00000024061b7981 */ /* 0x000162000c1e1100 */
[----:B------:R-:W-:Y:S05]  /*0fc0*/  BRA `(.L_x_19677) ;  /* 0x0000001000007947 */ /* 0x000fea0003800000 */
.L_x_19700:
[----:B------:R0:W5:Y:S02]  /*0fd0*/  LDG.E.U8 R27, [R6.64] ;  /* 0x00000024061b7981 */ /* 0x000164000c1e1100 */
.L_x_19677:
        /* <DEDUP_REMOVED lines=16> */
.L_x_19707:
[----:B------:R0:W5:Y:S01]  /*10e0*/  LDG.E.U8 R25, [R6.64] ;  /* 0x0000002406197981 */ /* 0x000162000c1e1100 */
[----:B------:R-:W-:Y:S05]  /*10f0*/  BRA `(.L_x_19709) ;  /* 0x00000dc000007947 */ /* 0x000fea0003800000 */
.L_x_19706:
        /* <DEDUP_REMOVED lines=8> */
.L_x_19711:
[----:B------:R0:W5:Y:S01]  /*1180*/  LDG.E.U8 R25, [R6.64] ;  /* 0x0000002406197981 */ /* 0x000162000c1e1100 */
[----:B------:R-:W-:Y:S05]  /*1190*/  BRA `(.L_x_19709) ;  /* 0x00000d2000007947 */ /* 0x000fea0003800000 */
.L_x_19710:
[----:B------:R0:W5:Y:S01]  /*11a0*/  LDG.E.U16 R25, [R6.64] ;  /* 0x0000002406197981 */ /* 0x000162000c1e1500 */
[----:B------:R-:W-:Y:S05]  /*11b0*/  BRA `(.L_x_19709) ;  /* 0x00000d0000007947 */ /* 0x000fea0003800000 */
.L_x_19705:
        /* <DEDUP_REMOVED lines=10> */
.L_x_19713:
[----:B------:R-:W2:Y:S02]  /*1260*/  LDG.E.U16 R4, [R6.64] ;  /* 0x0000002406047981 */ /* 0x000ea4000c1e1500 */
[----:B--2---:R-:W-:-:S06]  /*1270*/  HADD2.F32 R4, -RZ, R4.H0_H0 ;  /* 0x20000004ff047230 */ /* 0x004fcc0000004100 */
[----:B------:R-:W0:Y:S02]  /*1280*/  F2I.S64.TRUNC R4, R4 ;  /* 0x0000000400047311 */ /* 0x000e24000020d900 */
[----:B0-----:R-:W-:Y:S01]  /*1290*/  PRMT R25, R4, 0x7610, R25 ;  /* 0x0000761004197816 */ /* 0x001fe20000000019 */
[----:B------:R-:W-:Y:S05]  /*12a0*/  BRA `(.L_x_19709) ;  /* 0x00000c1000007947 */ /* 0x000fea0003800000 */
.L_x_19712:
        /* <DEDUP_REMOVED lines=10> */
.L_x_19715:
[----:B------:R-:W2:Y:S02]  /*1350*/  LDG.E.U16 R6, [R6.64] ;  /* 0x0000002406067981 */ /* 0x000ea4000c1e1500 */
[----:B--2---:R-:W-:-:S06]  /*1360*/  HADD2.F32 R4, -RZ, R6.H0_H0 ;  /* 0x20000006ff047230 */ /* 0x004fcc0000004100 */
[----:B------:R-:W0:Y:S02]  /*1370*/  F2I.S64.TRUNC R4, R4 ;  /* 0x0000000400047311 */ /* 0x000e24000020d900 */
[----:B0-----:R-:W-:Y:S01]  /*1380*/  PRMT R25, R4, 0x7610, R25 ;  /* 0x0000761004197816 */ /* 0x001fe20000000019 */
[----:B------:R-:W-:Y:S05]  /*1390*/  BRA `(.L_x_19709) ;  /* 0x00000b2000007947 */ /* 0x000fea0003800000 */
.L_x_19714:
[----:B------:R-:W2:Y:S02]  /*13a0*/  LDG.E.64 R4, [R6.64] ;  /* 0x0000002406047981 */ /* 0x000ea4000c1e1b00 */
[----:B--2---:R-:W0:Y:S02]  /*13b0*/  F2I.S64.F64.TRUNC R4, R4 ;  /* 0x0000000400047311 */ /* 0x004e24000030d900 */
[----:B0-----:R-:W-:Y:S01]  /*13c0*/  PRMT R25, R4, 0x7610, R25 ;  /* 0x0000761004197816 */ /* 0x001fe20000000019 */
[----:B------:R-:W-:Y:S05]  /*13d0*/  BRA `(.L_x_19709) ;  /* 0x00000ae000007947 */ /* 0x000fea0003800000 */
.L_x_19704:
        /* <DEDUP_REMOVED lines=12> */
.L_x_19718:
[----:B------:R-:W2:Y:S02]  /*14a0*/  LDG.E.64 R6, [R6.64] ;  /* 0x0000002406067981 */ /* 0x000ea4000c1e1b00 */
[----:B--2---:R-:W0:Y:S02]  /*14b0*/  F2I.S64.F64.TRUNC R4, R6 ;  /* 0x0000000600047311 */ /* 0x004e24000030d900 */
[----:B0-----:R-:W-:Y:S01]  /*14c0*/  PRMT R25, R4, 0x7610, R25 ;  /* 0x0000761004197816 */ /* 0x001fe20000000019 */
[----:B------:R-:W-:Y:S05]  /*14d0*/  BRA `(.L_x_19709) ;  /* 0x000009e000007947 */ /* 0x000fea0003800000 */
.L_x_19717:
        /* <DEDUP_REMOVED lines=28> */
.L_x_19720:
        /* <DEDUP_REMOVED lines=15> */
.L_x_19719:
[----:B------:R-:W2:Y:S02]  /*1790*/  LDG.E.U16 R4, [R6.64] ;  /* 0x0000002406047981 */ /* 0x000ea4000c1e1500 */
[----:B--2---:R-:W-:-:S06]  /*17a0*/  PRMT R4, RZ, 0x5410, R4 ;  /* 0x00005410ff047816 */ /* 0x004fcc0000000004 */
[----:B------:R-:W0:Y:S02]  /*17b0*/  F2I.S64.TRUNC R4, R4 ;  /* 0x0000000400047311 */ /* 0x000e24000020d900 */
[----:B0-----:R-:W-:Y:S01]  /*17c0*/  PRMT R25, R4, 0x7610, R25 ;  /* 0x0000761004197816 */ /* 0x001fe20000000019 */
[----:B------:R-:W-:Y:S05]  /*17d0*/  BRA `(.L_x_19709) ;  /* 0x000006e000007947 */ /* 0x000fea0003800000 */
.L_x_19716:
        /* <DEDUP_REMOVED lines=10> */
.L_x_19723:
        /* <DEDUP_REMOVED lines=21> */
.L_x_19727:
[----:B------:R-:W-:Y:S05]  /*19d0*/  BSYNC B1 ;  /* 0x0000000000017941 */ /* 0x000fea0003800000 */
.L_x_19726:
[----:B------:R-:W-:Y:S01]  /*19e0*/  IMAD.SHL.U32 R3, R3, 0x100000, RZ ;  /* 0x0010000003037824 */ /* 0x000fe200078e00ff */
[----:B------:R-:W-:-:S04]  /*19f0*/  LEA R5, R0, 0x3b800000, 0x17 ;  /* 0x3b80000000057811 */ /* 0x000fc800078eb8ff */
[----:B------:R-:W-:Y:S02]  /*1a00*/  LOP3.LUT R4, R5, R3, R6, 0xfe, !PT ;  /* 0x0000000305047212 */ /* 0x000fe400078efe06 */
.L_x_19725:
[----:B------:R-:W-:Y:S05]  /*1a10*/  BSYNC B0 ;  /* 0x0000000000007941 */ /* 0x000fea0003800000 */
.L_x_19724:
[----:B------:R-:W0:Y:S02]  /*1a20*/  F2I.S64.TRUNC R4, R4 ;  /* 0x0000000400047311 */ /* 0x000e24000020d900 */
[----:B0-----:R-:W-:Y:S01]  /*1a30*/  PRMT R25, R4, 0x7610, R25 ;  /* 0x0000761004197816 */ /* 0x001fe20000000019 */
[----:B------:R-:W-:Y:S05]  /*1a40*/  BRA `(.L_x_19709) ;  /* 0x0000047000007947 */ /* 0x000fea0003800000 */
.L_x_19722:
        /* <DEDUP_REMOVED lines=21> */
.L_x_19731:
[----:B------:R-:W-:Y:S05]  /*1ba0*/  BSYNC B1 ;  /* 0x0000000000017941 */ /* 0x000fea0003800000 */
.L_x_19730:
[----:B------:R-:W-:Y:S01]  /*1bb0*/  IMAD.SHL.U32 R3, R3, 0x200000, RZ ;  /* 0x0020000003037824 */ /* 0x000fe200078e00ff */
[----:B------:R-:W-:-:S04]  /*1bc0*/  LEA R5, R0, 0x37800000, 0x17 ;  /* 0x3780000000057811 */ /* 0x000fc800078eb8ff */
[----:B------:R-:W-:Y:S02]  /*1bd0*/  LOP3.LUT R4, R5, R3, R6, 0xfe, !PT ;  /* 0x0000000305047212 */ /* 0x000fe400078efe06 */
.L_x_19729:
[----:B------:R-:W-:Y:S05]  /*1be0*/  BSYNC B0 ;  /* 0x0000000000007941 */ /* 0x000fea0003800000 */
.L_x_19728:
[----:B------:R-:W0:Y:S02]  /*1bf0*/  F2I.S64.TRUNC R4, R4 ;  /* 0x0000000400047311 */ /* 0x000e24000020d900 */
[----:B0-----:R-:W-:Y:S01]  /*1c00*/  PRMT R25, R4, 0x7610, R25 ;  /* 0x0000761004197816 */ /* 0x001fe20000000019 */
[----:B------:R-:W-:Y:S05]  /*1c10*/  BRA `(.L_x_19709) ;  /* 0x000002a000007947 */ /* 0x000fea0003800000 */
.L_x_19721:
        /* <DEDUP_REMOVED lines=14> */
.L_x_19735:
[----:B------:R-:W-:Y:S05]  /*1d00*/  BSYNC B0 ;  /* 0x0000000000007941 */ /* 0x000fea0003800000 */
.L_x_19734:
[----:B------:R-:W0:Y:S02]  /*1d10*/  F2I.S64.TRUNC R4, R4 ;  /* 0x0000000400047311 */ /* 0x000e24000020d900 */
[----:B0-----:R-:W-:Y:S01]  /*1d20*/  PRMT R25, R4, 0x7610, R25 ;  /* 0x0000761004197816 */ /* 0x001fe20000000019 */
[----:B------:R-:W-:Y:S05]  /*1d30*/  BRA `(.L_x_19709) ;  /* 0x0000018000007947 */ /* 0x000fea0003800000 */
.L_x_19708:
        /* <DEDUP_REMOVED lines=21> */
.L_x_19733:
[----:B------:R0:W5:Y:S01]  /*1e90*/  LDG.E.U8 R25, [R6.64] ;  /* 0x0000002406197981 */ /* 0x000162000c1e1100 */
[----:B------:R-:W-:Y:S05]  /*1ea0*/  BRA `(.L_x_19709) ;  /* 0x0000001000007947 */ /* 0x000fea0003800000 */
.L_x_19732:
[----:B------:R0:W5:Y:S02]  /*1eb0*/  LDG.E.U8 R25, [R6.64] ;  /* 0x0000002406197981 */ /* 0x000164000c1e1100 */
.L_x_19709:
[----:B------:R-:W1:Y:S02]  /*1ec0*/  S2R R23, SR_TID.X ;  /* 0x0000000000177919 */ /* 0x000e640000002100 */
[----:B-1----:R-:W-:Y:S02]  /*1ed0*/  IADD3 R23, R23, 0x80, RZ ;  /* 0x0000008017177810 */ /* 0x002fe40007ffe0ff */
.L_x_19671:
[----:B-1-3--:R-:W-:Y:S05]  /*1ee0*/  BSYNC B6 ;  /* 0x0000000000067941 */ /* 0x00afea0003800000 */
.L_x_19670:
        /* <DEDUP_REMOVED lines=21> */
.L_x_19741:
[----:B------:R0:W5:Y:S01]  /*2040*/  LDG.E.U8 R22, [R6.64] ;  /* 0x0000002406167981 */ /* 0x000162000c1e1100 */
[----:B------:R-:W-:Y:S05]  /*2050*/  BRA `(.L_x_19743) ;  /* 0x00000dc000007947 */ /* 0x000fea0003800000 */
.L_x_19740:
        /* <DEDUP_REMOVED lines=8> */
.L_x_19745:
[----:B------:R0:W5:Y:S01]  /*20e0*/  LDG.E.U8 R22, [R6.64] ;  /* 0x0000002406167981 */ /* 0x000162000c1e1100 */
[----:B------:R-:W-:Y:S05]  /*20f0*/  BRA `(.L_x_19743) ;  /* 0x00000d2000007947 */ /* 0x000fea0003800000 */
.L_x_19744:
[----:B------:R0:W5:Y:S01]  /*2100*/  LDG.E.U16 R22, [R6.64] ;  /* 0x0000002406167981 */ /* 0x000162000c1e1500 */
[----:B------:R-:W-:Y:S05]  /*2110*/  BRA `(.L_x_19743) ;  /* 0x00000d0000007947 */ /* 0x000fea0003800000 */
.L_x_19739:
        /* <DEDUP_REMOVED lines=10> */
.L_x_19747:
[----:B------:R-:W2:Y:S02]  /*21c0*/  LDG.E.U16 R4, [R6.64] ;  /* 0x0000002406047981 */ /* 0x000ea4000c1e1500 */
[----:B--2---:R-:W-:-:S06]  /*21d0*/  HADD2.F32 R4, -RZ, R4.H0_H0 ;  /* 0x20000004ff047230 */ /* 0x004fcc0000004100 */
[----:B------:R-:W0:Y:S02]  /*21e0*/  F2I.S64.TRUNC R4, R4 ;  /* 0x0000000400047311 */ /* 0x000e24000020d900 */
[----:B0-----:R-:W-:Y:S01]  /*21f0*/  PRMT R22, R4, 0x7610, R22 ;  /* 0x0000761004167816 */ /* 0x001fe20000000016 */
[----:B------:R-:W-:Y:S05]  /*2200*/  BRA `(.L_x_19743) ;  /* 0x00000c1000007947 */ /* 0x000fea0003800000 */
.L_x_19746:
        /* <DEDUP_REMOVED lines=10> */
.L_x_19749:
[----:B------:R-:W2:Y:S02]  /*22b0*/  LDG.E.U16 R6, [R6.64] ;  /* 0x0000002406067981 */ /* 0x000ea4000c1e1500 */
[----:B--2---:R-:W-:-:S06]  /*22c0*/  HADD2.F32 R4, -RZ, R6.H0_H0 ;  /* 0x20000006ff047230 */ /* 0x004fcc0000004100 */
[----:B------:R-:W0:Y:S02]  /*22d0*/  F2I.S64.TRUNC R4, R4 ;  /* 0x0000000400047311 */ /* 0x000e24000020d900 */
[----:B0-----:R-:W-:Y:S01]  /*22e0*/  PRMT R22, R4, 0x7610, R22 ;  /* 0x0000761004167816 */ /* 0x001fe20000000016 */
[----:B------:R-:W-:Y:S05]  /*22f0*/  BRA `(.L_x_19743) ;  /* 0x00000b2000007947 */ /* 0x000fea0003800000 */
.L_x_19748:
[----:B------:R-:W2:Y:S02]  /*2300*/  LDG.E.64 R4, [R6.64] ;  /* 0x0000002406047981 */ /* 0x000ea4000c1e1b00 */
[----:B--2---:R-:W0:Y:S02]  /*2310*/  F2I.S64.F64.TRUNC R4, R4 ;  /* 0x0000000400047311 */ /* 0x004e24000030d900 */
[----:B0-----:R-:W-:Y:S01]  /*2320*/  PRMT R22, R4, 0x7610, R22 ;  /* 0x0000761004167816 */ /* 0x001fe20000000016 */
[----:B------:R-:W-:Y:S05]  /*2330*/  BRA `(.L_x_19743) ;  /* 0x00000ae000007947 */ /* 0x000fea0003800000 */
.L_x_19738:
        /* <DEDUP_REMOVED lines=12> */
.L_x_19752:
[----:B------:R-:W2:Y:S02]  /*2400*/  LDG.E.64 R6, [R6.64] ;  /* 0x0000002406067981 */ /* 0x000ea4000c1e1b00 */
[----:B--2---:R-:W0:Y:S02]  /*2410*/  F2I.S64.F64.TRUNC R4, R6 ;  /* 0x0000000600047311 */ /* 0x004e24000030d900 */
[----:B0-----:R-:W-:Y:S01]  /*2420*/  PRMT R22, R4, 0x7610, R22 ;  /* 0x0000761004167816 */ /* 0x001fe20000000016 */
[----:B------:R-:W-:Y:S05]  /*2430*/  BRA `(.L_x_19743) ;  /* 0x000009e000007947 */ /* 0x000fea0003800000 */
.L_x_19751:
        /* <DEDUP_REMOVED lines=28> */
.L_x_19754:
        /* <DEDUP_REMOVED lines=15> */
.L_x_19753:
[----:B------:R-:W2:Y:S02]  /*26f0*/  LDG.E.U16 R4, [R6.64] ;  /* 0x0000002406047981 */ /* 0x000ea4000c1e1500 */
[----:B--2---:R-:W-:-:S06]  /*2700*/  PRMT R4, RZ, 0x5410, R4 ;  /* 0x00005410ff047816 */ /* 0x004fcc0000000004 */
[----:B------:R-:W0:Y:S02]  /*2710*/  F2I.S64.TRUNC R4, R4 ;  /* 0x0000000400047311 */ /* 0x000e24000020d900 */
[----:B0-----:R-:W-:Y:S01]  /*2720*/  PRMT R22, R4, 0x7610, R22 ;  /* 0x0000761004167816 */ /* 0x001fe20000000016 */
[----:B------:R-:W-:Y:S05]  /*2730*/  BRA `(.L_x_19743) ;  /* 0x000006e000007947 */ /* 0x000fea0003800000 */
.L_x_19750:
        /* <DEDUP_REMOVED lines=10> */
.L_x_19757:
        /* <DEDUP_REMOVED lines=21> */
.L_x_19761:
[----:B------:R-:W-:Y:S05]  /*2930*/  BSYNC B1 ;  /* 0x0000000000017941 */ /* 0x000fea0003800000 */
.L_x_19760:
[----:B------:R-:W-:Y:S01]  /*2940*/  IMAD.SHL.U32 R3, R3, 0x100000, RZ ;  /* 0x0010000003037824 */ /* 0x000fe200078e00ff */
[----:B------:R-:W-:-:S04]  /*2950*/  LEA R5, R0, 0x3b800000, 0x17 ;  /* 0x3b80000000057811 */ /* 0x000fc800078eb8ff */
[----:B------:R-:W-:Y:S02]  /*2960*/  LOP3.LUT R4, R5, R3, R6, 0xfe, !PT ;  /* 0x0000000305047212 */ /* 0x000fe400078efe06 */
.L_x_19759:
[----:B------:R-:W-:Y:S05]  /*2970*/  BSYNC B0 ;  /* 0x0000000000007941 */ /* 0x000fea0003800000 */
.L_x_19758:
[----:B------:R-:W0:Y:S02]  /*2980*/  F2I.S64.TRUNC R4, R4 ;  /* 0x0000000400047311 */ /* 0x000e24000020d900 */
[----:B0-----:R-:W-:Y:S01]  /*2990*/  PRMT R22, R4, 0x7610, R22 ;  /* 0x0000761004167816 */ /* 0x001fe20000000016 */
[----:B------:R-:W-:Y:S05]  /*29a0*/  BRA `(.L_x_19743) ;  /* 0x0000047000007947 */ /* 0x000fea0003800000 */
.L_x_19756:
        /* <DEDUP_REMOVED lines=21> */
.L_x_19765:
[----:B------:R-:W-:Y:S05]  /*2b00*/  BSYNC B1 ;  /* 0x0000000000017941 */ /* 0x000fea0003800000 */
.L_x_19764:
[----:B------:R-:W-:Y:S01]  /*2b10*/  IMAD.SHL.U32 R3, R3, 0x200000, RZ ;  /* 0x0020000003037824 */ /* 0x000fe200078e00ff */
[----:B------:R-:W-:-:S04]  /*2b20*/  LEA R5, R0, 0x37800000, 0x17 ;  /* 0x3780000000057811 */ /* 0x000fc800078eb8ff */
[----:B------:R-:W-:Y:S02]  /*2b30*/  LOP3.LUT R4, R5, R3, R6, 0xfe, !PT ;  /* 0x0000000305047212 */ /* 0x000fe400078efe06 */
.L_x_19763:
[----:B------:R-:W-:Y:S05]  /*2b40*/  BSYNC B0 ;  /* 0x0000000000007941 */ /* 0x000fea0003800000 */
.L_x_19762:
[----:B------:R-:W0:Y:S02]  /*2b50*/  F2I.S64.TRUNC R4, R4 ;  /* 0x0000000400047311 */ /* 0x000e24000020d900 */
[----:B0-----:R-:W-:Y:S01]  /*2b60*/  PRMT R22, R4, 0x7610, R22 ;  /* 0x0000761004167816 */ /* 0x001fe20000000016 */
[----:B------:R-:W-:Y:S05]  /*2b70*/  BRA `(.L_x_19743) ;  /* 0x000002a000007947 */ /* 0x000fea0003800000 */
.L_x_19755:
        /* <DEDUP_REMOVED lines=14> */
.L_x_19769:
[----:B------:R-:W-:Y:S05]  /*2c60*/  BSYNC B0 ;  /* 0x0000000000007941 */ /* 0x000fea0003800000 */
.L_x_19768:
[----:B------:R-:W0:Y:S02]  /*2c70*/  F2I.S64.TRUNC R4, R4 ;  /* 0x0000000400047311 */ /* 0x000e24000020d900 */
[----:B0-----:R-:W-:Y:S01]  /*2c80*/  PRMT R22, R4, 0x7610, R22 ;  /* 0x0000761004167816 */ /* 0x001fe20000000016 */
[----:B------:R-:W-:Y:S05]  /*2c90*/  BRA `(.L_x_19743) ;  /* 0x0000018000007947 */ /* 0x000fea0003800000 */
.L_x_19742:
        /* <DEDUP_REMOVED lines=21> */
.L_x_19767:
[----:B------:R0:W5:Y:S01]  /*2df0*/  LDG.E.U8 R22, [R6.64] ;  /* 0x0000002406167981 */ /* 0x000162000c1e1100 */
[----:B------:R-:W-:Y:S05]  /*2e00*/  BRA `(.L_x_19743) ;  /* 0x0000001000007947 */ /* 0x000fea0003800000 */
.L_x_19766:
[----:B------:R0:W5:Y:S02]  /*2e10*/  LDG.E.U8 R22, [R6.64] ;  /* 0x0000002406167981 */ /* 0x000164000c1e1100 */
.L_x_19743:
        /* <DEDUP_REMOVED lines=16> */
.L_x_19773:
[----:B------:R0:W5:Y:S01]  /*2f20*/  LDG.E.U8 R26, [R6.64] ;  /* 0x00000024061a7981 */ /* 0x000162000c1e1100 */
[----:B------:R-:W-:Y:S05]  /*2f30*/  BRA `(.L_x_19775) ;  /* 0x00000dc000007947 */ /* 0x000fea0003800000 */
.L_x_19772:
        /* <DEDUP_REMOVED lines=8> */
.L_x_19777:
[----:B------:R0:W5:Y:S01]  /*2fc0*/  LDG.E.U8 R26, [R6.64] ;  /* 0x00000024061a7981 */ /* 0x000162000c1e1100 */
[----:B------:R-:W-:Y:S05]  /*2fd0*/  BRA `(.L_x_19775) ;  /* 0x00000d2000007947 */ /* 0x000fea0003800000 */
.L_x_19776:
[----:B------:R0:W5:Y:S01]  /*2fe0*/  LDG.E.U16 R26, [R6.64] ;  /* 0x00000024061a7981 */ /* 0x000162000c1e1500 */
[----:B------:R-:W-:Y:S05]  /*2ff0*/  BRA `(.L_x_19775) ;  /* 0x00000d0000007947 */ /* 0x000fea0003800000 */
.L_x_19771:
        /* <DEDUP_REMOVED lines=10> */
.L_x_19779:
[----:B------:R-:W2:Y:S02]  /*30a0*/  LDG.E.U16 R4, [R6.64] ;  /* 0x0000002406047981 */ /* 0x000ea4000c1e1500 */
[----:B--2---:R-:W-:-:S06]  /*30b0*/  HADD2.F32 R4, -RZ, R4.H0_H0 ;  /* 0x20000004ff047230 */ /* 0x004fcc0000004100 */
[----:B------:R-:W0:Y:S02]  /*30c0*/  F2I.S64.TRUNC R4, R4 ;  /* 0x0000000400047311 */ /* 0x000e24000020d900 */
[----:B0-----:R-:W-:Y:S01]  /*30d0*/  PRMT R26, R4, 0x7610, R26 ;  /* 0x00007610041a7816 */ /* 0x001fe2000000001a */
[----:B------:R-:W-:Y:S05]  /*30e0*/  BRA `(.L_x_19775) ;  /* 0x00000c1000007947 */ /* 0x000fea0003800000 */
.L_x_19778:
        /* <DEDUP_REMOVED lines=10> */
.L_x_19781:
[----:B------:R-:W2:Y:S02]  /*3190*/  LDG.E.U16 R6, [R6.64] ;  /* 0x0000002406067981 */ /* 0x000ea4000c1e1500 */
[----:B--2---:R-:W-:-:S06]  /*31a0*/  HADD2.F32 R4, -RZ, R6.H0_H0 ;  /* 0x20000006ff047230 */ /* 0x004fcc0000004100 */
[----:B------:R-:W0:Y:S02]  /*31b0*/  F2I.S64.TRUNC R4, R4 ;  /* 0x0000000400047311 */ /* 0x000e24000020d900 */
[----:B0-----:R-:W-:Y:S01]  /*31c0*/  PRMT R26, R4, 0x7610, R26 ;  /* 0x00007610041a7816 */ /* 0x001fe2000000001a */
[----:B------:R-:W-:Y:S05]  /*31d0*/  BRA `(.L_x_19775) ;  /* 0x00000b2000007947 */ /* 0x000fea0003800000 */
.L_x_19780:
[----:B------:R-:W2:Y:S02]  /*31e0*/  LDG.E.64 R4, [R6.64] ;  /* 0x0000002406047981 */ /* 0x000ea4000c1e1b00 */
[----:B--2---:R-:W0:Y:S02]  /*31f0*/  F2I.S64.F64.TRUNC R4, R4 ;  /* 0x0000000400047311 */ /* 0x004e24000030d900 */
[----:B0-----:R-:W-:Y:S01]  /*3200*/  PRMT R26, R4, 0x7610, R26 ;  /* 0x00007610041a7816 */ /* 0x001fe2000000001a */
[----:B------:R-:W-:Y:S05]  /*3210*/  BRA `(.L_x_19775) ;  /* 0x00000ae000007947 */ /* 0x000fea0003800000 */
.L_x_19770:
        /* <DEDUP_REMOVED lines=12> */
.L_x_19784:
[----:B------:R-:W2:Y:S02]  /*32e0*/  LDG.E.64 R6, [R6.64] ;  /* 0x0000002406067981 */ /* 0x000ea4000c1e1b00 */
[----:B--2---:R-:W0:Y:S02]  /*32f0*/  F2I.S64.F64.TRUNC R4, R6 ;  /* 0x0000000600047311 */ /* 0x004e24000030d900 */
[----:B0-----:R-:W-:Y:S01]  /*3300*/  PRMT R26, R4, 0x7610, R26 ;  /* 0x00007610041a7816 */ /* 0x001fe2000000001a */
[----:B------:R-:W-:Y:S05]  /*3310*/  BRA `(.L_x_19775) ;  /* 0x000009e000007947 */ /* 0x000fea0003800000 */
.L_x_19783:
        /* <DEDUP_REMOVED lines=28> */
.L_x_19786:
        /* <DEDUP_REMOVED lines=15> */
.L_x_19785:
[----:B------:R-:W2:Y:S02]  /*35d0*/  LDG.E.U16 R4, [R6.64] ;  /* 0x0000002406047981 */ /* 0x000ea4000c1e1500 */
[----:B--2---:R-:W-:-:S06]  /*35e0*/  PRMT R4, RZ, 0x5410, R4 ;  /* 0x00005410ff047816 */ /* 0x004fcc0000000004 */
[----:B------:R-:W0:Y:S02]  /*35f0*/  F2I.S64.TRUNC R4, R4 ;  /* 0x0000000400047311 */ /* 0x000e24000020d900 */
[----:B0-----:R-:W-:Y:S01]  /*3600*/  PRMT R26, R4, 0x7610, R26 ;  /* 0x00007610041a7816 */ /* 0x001fe2000000001a */
[----:B------:R-:W-:Y:S05]  /*3610*/  BRA `(.L_x_19775) ;  /* 0x000006e000007947 */ /* 0x000fea0003800000 */
.L_x_19782:
        /* <DEDUP_REMOVED lines=10> */
.L_x_19789:
        /* <DEDUP_REMOVED lines=21> */
.L_x_19793:
[----:B------:R-:W-:Y:S05]  /*3810*/  BSYNC B1 ;  /* 0x0000000000017941 */ /* 0x000fea0003800000 */
.L_x_19792:
[----:B------:R-:W-:Y:S01]  /*3820*/  IMAD.SHL.U32 R3, R3, 0x100000, RZ ;  /* 0x0010000003037824 */ /* 0x000fe200078e00ff */
[----:B------:R-:W-:-:S04]  /*3830*/  LEA R5, R0, 0x3b800000, 0x17 ;  /* 0x3b80000000057811 */ /* 0x000fc800078eb8ff */
[----:B------:R-:W-:Y:S02]  /*3840*/  LOP3.LUT R4, R5, R3, R6, 0xfe, !PT ;  /* 0x0000000305047212 */ /* 0x000fe400078efe06 */
.L_x_19791:
[----:B------:R-:W-:Y:S05]  /*3850*/  BSYNC B0 ;  /* 0x0000000000007941 */ /* 0x000fea0003800000 */
.L_x_19790:
[----:B------:R-:W0:Y:S02]  /*3860*/  F2I.S64.TRUNC R4, R4 ;  /* 0x0000000400047311 */ /* 0x000e24000020d900 */
[----:B0-----:R-:W-:Y:S01]  /*3870*/  PRMT R26, R4, 0x7610, R26 ;  /* 0x00007610041a7816 */ /* 0x001fe2000000001a */
[----:B------:R-:W-:Y:S05]  /*3880*/  BRA `(.L_x_19775) ;  /* 0x0000047000007947 */ /* 0x000fea0003800000 */
.L_x_19788:
        /* <DEDUP_REMOVED lines=21> */
.L_x_19797:
[----:B------:R-:W-:Y:S05]  /*39e0*/  BSYNC B1 ;  /* 0x0000000000017941 */ /* 0x000fea0003800000 */
.L_x_19796:
[----:B------:R-:W-:Y:S01]  /*39f0*/  IMAD.SHL.U32 R3, R3, 0x200000, RZ ;  /* 0x0020000003037824 */ /* 0x000fe200078e00ff */
[----:B------:R-:W-:-:S04]  /*3a00*/  LEA R5, R0, 0x37800000, 0x17 ;  /* 0x3780000000057811 */ /* 0x000fc800078eb8ff */
[----:B------:R-:W-:Y:S02]  /*3a10*/  LOP3.LUT R4, R5, R3, R6, 0xfe, !PT ;  /* 0x0000000305047212 */ /* 0x000fe400078efe06 */
.L_x_19795:
[----:B------:R-:W-:Y:S05]  /*3a20*/  BSYNC B0 ;  /* 0x0000000000007941 */ /* 0x000fea0003800000 */
.L_x_19794:
[----:B------:R-:W0:Y:S02]  /*3a30*/  F2I.S64.TRUNC R4, R4 ;  /* 0x0000000400047311 */ /* 0x000e24000020d900 */
[----:B0-----:R-:W-:Y:S01]  /*3a40*/  PRMT R26, R4, 0x7610, R26 ;  /* 0x00007610041a7816 */ /* 0x001fe2000000001a */
[----:B------:R-:W-:Y:S05]  /*3a50*/  BRA `(.L_x_19775) ;  /* 0x000002a000007947 */ /* 0x000fea0003800000 */
.L_x_19787:
        /* <DEDUP_REMOVED lines=14> */
.L_x_19801:
[----:B------:R-:W-:Y:S05]  /*3b40*/  BSYNC B0 ;  /* 0x0000000000007941 */ /* 0x000fea0003800000 */
.L_x_19800:
[----:B------:R-:W0:Y:S02]  /*3b50*/  F2I.S64.TRUNC R4, R4 ;  /* 0x0000000400047311 */ /* 0x000e24000020d900 */
[----:B0-----:R-:W-:Y:S01]  /*3b60*/  PRMT R26, R4, 0x7610, R26 ;  /* 0x00007610041a7816 */ /* 0x001fe2000000001a */
[----:B------:R-:W-:Y:S05]  /*3b70*/  BRA `(.L_x_19775) ;  /* 0x0000018000007947 */ /* 0x000fea0003800000 */
.L_x_19774:
        /* <DEDUP_REMOVED lines=21> */
.L_x_19799:
[----:B------:R0:W5:Y:S01]  /*3cd0*/  LDG.E.U8 R26, [R6.64] ;  /* 0x00000024061a7981 */ /* 0x000162000c1e1100 */
[----:B------:R-:W-:Y:S05]  /*3ce0*/  BRA `(.L_x_19775) ;  /* 0x0000001000007947 */ /* 0x000fea0003800000 */
.L_x_19798:
[----:B------:R0:W5:Y:S02]  /*3cf0*/  LDG.E.U8 R26, [R6.64] ;  /* 0x00000024061a7981 */ /* 0x000164000c1e1100 */
.L_x_19775:
[----:B------:R-:W-:-:S03]  /*3d00*/  IADD3 R23, R23, 0x80, RZ ;  /* 0x0000008017177810 */ /* 0x000fc60007ffe0ff */
.L_x_19737:
[----:B------:R-:W-:Y:S05]  /*3d10*/  BSYNC B6 ;  /* 0x0000000000067941 */ /* 0x000fea0003800000 */
.L_x_19736:
        /* <DEDUP_REMOVED lines=23> */
.L_x_19807:
[----:B------:R0:W5:Y:S01]  /*3e90*/  LDG.E.U8 R24, [R6.64] ;  /* 0x0000002406187981 */ /* 0x000162000c1e1100 */
[----:B------:R-:W-:Y:S05]  /*3ea0*/  BRA `(.L_x_19809) ;  /* 0x00000dc000007947 */ /* 0x000fea0003800000 */
.L_x_19806:
        /* <DEDUP_REMOVED lines=8> */
.L_x_19811:
[----:B------:R0:W5:Y:S01]  /*3f30*/  LDG.E.U8 R24, [R6.64] ;  /* 0x0000002406187981 */ /* 0x000162000c1e1100 */
[----:B------:R-:W-:Y:S05]  /*3f40*/  BRA `(.L_x_19809) ;  /* 0x00000d2000007947 */ /* 0x000fea0003800000 */
.L_x_19810:
[----:B------:R0:W5:Y:S01]  /*3f50*/  LDG.E.U16 R24, [R6.64] ;  /* 0x0000002406187981 */ /* 0x000162000c1e1500 */
[----:B------:R-:W-:Y:S05]  /*3f60*/  BRA `(.L_x_19809) ;  /* 0x00000d0000007947 */ /* 0x000fea0003800000 */
.L_x_19805:
        /* <DEDUP_REMOVED lines=10> */
.L_x_19813:
[----:B------:R-:W2:Y:S02]  /*4010*/  LDG.E.U16 R4, [R6.64] ;  /* 0x0000002406047981 */ /* 0x000ea4000c1e1500 */
[----:B--2---:R-:W-:-:S06]  /*4020*/  HADD2.F32 R4, -RZ, R4.H0_H0 ;  /* 0x20000004ff047230 */ /* 0x004fcc0000004100 */
[----:B------:R-:W0:Y:S02]  /*4030*/  F2I.S64.TRUNC R4, R4 ;  /* 0x0000000400047311 */ /* 0x000e24000020d900 */
[----:B0-----:R-:W-:Y:S01]  /*4040*/  PRMT R24, R4, 0x7610, R24 ;  /* 0x0000761004187816 */ /* 0x001fe20000000018 */
[----:B------:R-:W-:Y:S05]  /*4050*/  BRA `(.L_x_19809) ;  /* 0x00000c1000007947 */ /* 0x000fea0003800000 */
.L_x_19812:
        /* <DEDUP_REMOVED lines=10> */
.L_x_19815:
[----:B------:R-:W2:Y:S02]  /*4100*/  LDG.E.U16 R6, [R6.64] ;  /* 0x0000002406067981 */ /* 0x000ea4000c1e1500 */
[----:B--2---:R-:W-:-:S06]  /*4110*/  HADD2.F32 R4, -RZ, R6.H0_H0 ;  /* 0x20000006ff047230 */ /* 0x004fcc0000004100 */
[----:B------:R-:W0:Y:S02]  /*4120*/  F2I.S64.TRUNC R4, R4 ;  /* 0x0000000400047311 */ /* 0x000e24000020d900 */
[----:B0-----:R-:W-:Y:S01]  /*4130*/  PRMT R24, R4, 0x7610, R24 ;  /* 0x0000761004187816 */ /* 0x001fe20000000018 */
[----:B------:R-:W-:Y:S05]  /*4140*/  BRA `(.L_x_19809) ;  /* 0x00000b2000007947 */ /* 0x000fea0003800000 */
.L_x_19814:
[----:B------:R-:W2:Y:S02]  /*4150*/  LDG.E.64 R4, [R6.64] ;  /* 0x0000002406047981 */ /* 0x000ea4000c1e1b00 */
[----:B--2---:R-:W0:Y:S02]  /*4160*/  F2I.S64.F64.TRUNC R4, R4 ;  /* 0x0000000400047311 */ /* 0x004e24000030d900 */
[----:B0-----:R-:W-:Y:S01]  /*4170*/  PRMT R24, R4, 0x7610, R24 ;  /* 0x0000761004187816 */ /* 0x001fe20000000018 */
[----:B------:R-:W-:Y:S05]  /*4180*/  BRA `(.L_x_19809) ;  /* 0x00000ae000007947 */ /* 0x000fea0003800000 */
.L_x_19804:
        /* <DEDUP_REMOVED lines=12> */
.L_x_19818:
[----:B------:R-:W2:Y:S02]  /*4250*/  LDG.E.64 R6, [R6.64] ;  /* 0x0000002406067981 */ /* 0x000ea4000c1e1b00 */
[----:B--2---:R-:W0:Y:S02]  /*4260*/  F2I.S64.F64.TRUNC R4, R6 ;  /* 0x0000000600047311 */ /* 0x004e24000030d900 */
[----:B0-----:R-:W-:Y:S01]  /*4270*/  PRMT R24, R4, 0x7610, R24 ;  /* 0x0000761004187816 */ /* 0x001fe20000000018 */
[----:B------:R-:W-:Y:S05]  /*4280*/  BRA `(.L_x_19809) ;  /* 0x000009e000007947 */ /* 0x000fea0003800000 */
.L_x_19817:
        /* <DEDUP_REMOVED lines=28> */
.L_x_19820:
        /* <DEDUP_REMOVED lines=15> */
.L_x_19819:
[----:B------:R-:W2:Y:S02]  /*4540*/  LDG.E.U16 R4, [R6.64] ;  /* 0x0000002406047981 */ /* 0x000ea4000c1e1500 */
[----:B--2---:R-:W-:-:S06]  /*4550*/  PRMT R4, RZ, 0x5410, R4 ;  /* 0x00005410ff047816 */ /* 0x004fcc0000000004 */
[----:B------:R-:W0:Y:S02]  /*4560*/  F2I.S64.TRUNC R4, R4 ;  /* 0x0000000400047311 */ /* 0x000e24000020d900 */
[----:B0-----:R-:W-:Y:S01]  /*4570*/  PRMT R24, R4, 0x7610, R24 ;  /* 0x0000761004187816 */ /* 0x001fe20000000018 */
[----:B------:R-:W-:Y:S05]  /*4580*/  BRA `(.L_x_19809) ;  /* 0x000006e000007947 */ /* 0x000fea0003800000 */
.L_x_19816:
        /* <DEDUP_REMOVED lines=10> */
.L_x_19823:
        /* <DEDUP_REMOVED lines=21> */
.L_x_19827:
[----:B------:R-:W-:Y:S05]  /*4780*/  BSYNC B1 ;  /* 0x0000000000017941 */ /* 0x000fea0003800000 */
.L_x_19826:
[----:B------:R-:W-:Y:S01]  /*4790*/  IMAD.SHL.U32 R3, R3, 0x100000, RZ ;  /* 0x0010000003037824 */ /* 0x000fe200078e00ff */
[----:B------:R-:W-:-:S04]  /*47a0*/  LEA R5, R0, 0x3b800000, 0x17 ;  /* 0x3b80000000057811 */ /* 0x000fc800078eb8ff */
[----:B------:R-:W-:Y:S02]  /*47b0*/  LOP3.LUT R4, R5, R3, R6, 0xfe, !PT ;  /* 0x0000000305047212 */ /* 0x000fe400078efe06 */
.L_x_19825:
[----:B------:R-:W-:Y:S05]  /*47c0*/  BSYNC B0 ;  /* 0x0000000000007941 */ /* 0x000fea0003800000 */
.L_x_19824:
[----:B------:R-:W0:Y:S02]  /*47d0*/  F2I.S64.TRUNC R4, R4 ;  /* 0x0000000400047311 */ /* 0x000e24000020d900 */
[----:B0-----:R-:W-:Y:S01]  /*47e0*/  PRMT R24, R4, 0x7610, R24 ;  /* 0x0000761004187816 */ /* 0x001fe20000000018 */
[----:B------:R-:W-:Y:S05]  /*47f0*/  BRA `(.L_x_19809) ;  /* 0x0000047000007947 */ /* 0x000fea0003800000 */
.L_x_19822:
        /* <DEDUP_REMOVED lines=21> */
.L_x_19831:
[----:B------:R-:W-:Y:S05]  /*4950*/  BSYNC B1 ;  /* 0x0000000000017941 */ /* 0x000fea0003800000 */
.L_x_19830:
[----:B------:R-:W-:Y:S01]  /*4960*/  IMAD.SHL.U32 R3, R3, 0x200000, RZ ;  /* 0x0020000003037824 */ /* 0x000fe200078e00ff */
[----:B------:R-:W-:-:S04]  /*4970*/  LEA R5, R0, 0x37800000, 0x17 ;  /* 0x3780000000057811 */ /* 0x000fc800078eb8ff */
[----:B------:R-:W-:Y:S02]  /*4980*/  LOP3.LUT R4, R5, R3, R6, 0xfe, !PT ;  /* 0x0000000305047212 */ /* 0x000fe400078efe06 */
.L_x_19829:
[----:B------:R-:W-:Y:S05]  /*4990*/  BSYNC B0 ;  /* 0x0000000000007941 */ /* 0x000fea0003800000 */
.L_x_19828:
[----:B------:R-:W0:Y:S02]  /*49a0*/  F2I.S64.TRUNC R4, R4 ;  /* 0x0000000400047311 */ /* 0x000e24000020d900 */
[----:B0-----:R-:W-:Y:S01]  /*49b0*/  PRMT R24, R4, 0x7610, R24 ;  /* 0x0000761004187816 */ /* 0x001fe20000000018 */
[----:B------:R-:W-:Y:S05]  /*49c0*/  BRA `(.L_x_19809) ;  /* 0x000002a000007947 */ /* 0x000fea0003800000 */
.L_x_19821:
        /* <DEDUP_REMOVED lines=14> */
.L_x_19835:
[----:B------:R-:W-:Y:S05]  /*4ab0*/  BSYNC B0 ;  /* 0x0000000000007941 */ /* 0x000fea0003800000 */
.L_x_19834:
[----:B------:R-:W0:Y:S02]  /*4ac0*/  F2I.S64.TRUNC R4, R4 ;  /* 0x0000000400047311 */ /* 0x000e24000020d900 */
[----:B0-----:R-:W-:Y:S01]  /*4ad0*/  PRMT R24, R4, 0x7610, R24 ;  /* 0x0000761004187816 */ /* 0x001fe20000000018 */
[----:B------:R-:W-:Y:S05]  /*4ae0*/  BRA `(.L_x_19809) ;  /* 0x0000018000007947 */ /* 0x000fea0003800000 */
.L_x_19808:
        /* <DEDUP_REMOVED lines=21> */
.L_x_19833:
[----:B------:R0:W5:Y:S01]  /*4c40*/  LDG.E.U8 R24, [R6.64] ;  /* 0x0000002406187981 */ /* 0x000162000c1e1100 */
[----:B------:R-:W-:Y:S05]  /*4c50*/  BRA `(.L_x_19809) ;  /* 0x0000001000007947 */ /* 0x000fea0003800000 */
.L_x_19832:
[----:B------:R0:W5:Y:S02]  /*4c60*/  LDG.E.U8 R24, [R6.64] ;  /* 0x0000002406187981 */ /* 0x000164000c1e1100 */
.L_x_19809:
        /* <DEDUP_REMOVED lines=16> */
.L_x_19839:
[----:B------:R0:W5:Y:S01]  /*4d70*/  LDG.E.U8 R18, [R6.64] ;  /* 0x0000002406127981 */ /* 0x000162000c1e1100 */
[----:B------:R-:W-:Y:S05]  /*4d80*/  BRA `(.L_x_19841) ;  /* 0x00000dc000007947 */ /* 0x000fea0003800000 */
.L_x_19838:
        /* <DEDUP_REMOVED lines=8> */
.L_x_19843:
[----:B------:R0:W5:Y:S01]  /*4e10*/  LDG.E.U8 R18, [R6.64] ;  /* 0x0000002406127981 */ /* 0x000162000c1e1100 */
[----:B------:R-:W-:Y:S05]  /*4e20*/  BRA `(.L_x_19841) ;  /* 0x00000d2000007947 */ /* 0x000fea0003800000 */
.L_x_19842:
[----:B------:R0:W5:Y:S01]  /*4e30*/  LDG.E.U16 R18, [R6.64] ;  /* 0x0000002406127981 */ /* 0x000162000c1e1500 */
[----:B------:R-:W-:Y:S05]  /*4e40*/  BRA `(.L_x_19841) ;  /* 0x00000d0000007947 */ /* 0x000fea0003800000 */
.L_x_19837:
        /* <DEDUP_REMOVED lines=10> */
.L_x_19845:
[----:B------:R-:W2:Y:S02]  /*4ef0*/  LDG.E.U16 R4, [R6.64] ;  /* 0x0000002406047981 */ /* 0x000ea4000c1e1500 */
[----:B--2---:R-:W-:-:S06]  /*4f00*/  HADD2.F32 R4, -RZ, R4.H0_H0 ;  /* 0x20000004ff047230 */ /* 0x004fcc0000004100 */
[----:B------:R-:W0:Y:S02]  /*4f10*/  F2I.S64.TRUNC R4, R4 ;  /* 0x0000000400047311 */ /* 0x000e24000020d900 */
[----:B0-----:R-:W-:Y:S01]  /*4f20*/  PRMT R18, R4, 0x7610, R18 ;  /* 0x0000761004127816 */ /* 0x001fe20000000012 */
[----:B------:R-:W-:Y:S05]  /*4f30*/  BRA `(.L_x_19841) ;  /* 0x00000c1000007947 */ /* 0x000fea0003800000 */
.L_x_19844:
        /* <DEDUP_REMOVED lines=10> */
.L_x_19847:
[----:B------:R-:W2:Y:S02]  /*4fe0*/  LDG.E.U16 R6, [R6.64] ;  /* 0x0000002406067981 */ /* 0x000ea4000c1e1500 */
[----:B--2---:R-:W-:-:S06]  /*4ff0*/  HADD2.F32 R4, -RZ, R6.H0_H0 ;  /* 0x20000006ff047230 */ /* 0x004fcc0000004100 */
[----:B------:R-:W0:Y:S02]  /*5000*/  F2I.S64.TRUNC R4, R4 ;  /* 0x0000000400047311 */ /* 0x000e24000020d900 */
[----:B0-----:R-:W-:Y:S01]  /*5010*/  PRMT R18, R4, 0x7610, R18 ;  /* 0x0000761004127816 */ /* 0x001fe20000000012 */
[----:B------:R-:W-:Y:S05]  /*5020*/  BRA `(.L_x_19841) ;  /* 0x00000b2000007947 */ /* 0x000fea0003800000 */
.L_x_19846:
[----:B------:R-:W2:Y:S02]  /*5030*/  LDG.E.64 R4, [R6.64] ;  /* 0x0000002406047981 */ /* 0x000ea4000c1e1b00 */
[----:B--2---:R-:W0:Y:S02]  /*5040*/  F2I.S64.F64.TRUNC R4, R4 ;  /* 0x0000000400047311 */ /* 0x004e24000030d900 */
[----:B0-----:R-:W-:Y:S01]  /*5050*/  PRMT R18, R4, 0x7610, R18 ;  /* 0x0000761004127816 */ /* 0x001fe20000000012 */
[----:B------:R-:W-:Y:S05]  /*5060*/  BRA `(.L_x_19841) ;  /* 0x00000ae000007947 */ /* 0x000fea0003800000 */
.L_x_19836:
        /* <DEDUP_REMOVED lines=12> */
.L_x_19850:
[----:B------:R-:W2:Y:S02]  /*5130*/  LDG.E.64 R6, [R6.64] ;  /* 0x0000002406067981 */ /* 0x000ea4000c1e1b00 */
[----:B--2---:R-:W0:Y:S02]  /*5140*/  F2I.S64.F64.TRUNC R4, R6 ;  /* 0x0000000600047311 */ /* 0x004e24000030d900 */
[----:B0-----:R-:W-:Y:S01]  /*5150*/  PRMT R18, R4, 0x7610, R18 ;  /* 0x0000761004127816 */ /* 0x001fe20000000012 */
[----:B------:R-:W-:Y:S05]  /*5160*/  BRA `(.L_x_19841) ;  /* 0x000009e000007947 */ /* 0x000fea0003800000 */
.L_x_19849:
        /* <DEDUP_REMOVED lines=28> */
.L_x_19852:
        /* <DEDUP_REMOVED lines=15> */
.L_x_19851:
[----:B------:R-:W2:Y:S02]  /*5420*/  LDG.E.U16 R4, [R6.64] ;  /* 0x0000002406047981 */ /* 0x000ea4000c1e1500 */
[----:B--2---:R-:W-:-:S06]  /*5430*/  PRMT R4, RZ, 0x5410, R4 ;  /* 0x00005410ff047816 */ /* 0x004fcc0000000004 */
[----:B------:R-:W0:Y:S02]  /*5440*/  F2I.S64.TRUNC R4, R4 ;  /* 0x0000000400047311 */ /* 0x000e24000020d900 */
[----:B0-----:R-:W-:Y:S01]  /*5450*/  PRMT R18, R4, 0x7610, R18 ;  /* 0x0000761004127816 */ /* 0x001fe20000000012 */
[----:B------:R-:W-:Y:S05]  /*5460*/  BRA `(.L_x_19841) ;  /* 0x000006e000007947 */ /* 0x000fea0003800000 */
.L_x_19848:
        /* <DEDUP_REMOVED lines=10> */
.L_x_19855:
        /* <DEDUP_REMOVED lines=21> */
.L_x_19859:
[----:B------:R-:W-:Y:S05]  /*5660*/  BSYNC B1 ;  /* 0x0000000000017941 */ /* 0x000fea0003800000 */
.L_x_19858:
[----:B------:R-:W-:Y:S01]  /*5670*/  IMAD.SHL.U32 R3, R3, 0x100000, RZ ;  /* 0x0010000003037824 */ /* 0x000fe200078e00ff */
[----:B------:R-:W-:-:S04]  /*5680*/  LEA R5, R0, 0x3b800000, 0x17 ;  /* 0x3b80000000057811 */ /* 0x000fc800078eb8ff */
[----:B------:R-:W-:Y:S02]  /*5690*/  LOP3.LUT R4, R5, R3, R6, 0xfe, !PT ;  /* 0x0000000305047212 */ /* 0x000fe400078efe06 */
.L_x_19857:
[----:B------:R-:W-:Y:S05]  /*56a0*/  BSYNC B0 ;  /* 0x0000000000007941 */ /* 0x000fea0003800000 */
.L_x_19856:
[----:B------:R-:W0:Y:S02]  /*56b0*/  F2I.S64.TRUNC R4, R4 ;  /* 0x0000000400047311 */ /* 0x000e24000020d900 */
[----:B0-----:R-:W-:Y:S01]  /*56c0*/  PRMT R18, R4, 0x7610, R18 ;  /* 0x0000761004127816 */ /* 0x001fe20000000012 */
[----:B------:R-:W-:Y:S05]  /*56d0*/  BRA `(.L_x_19841) ;  /* 0x0000047000007947 */ /* 0x000fea0003800000 */
.L_x_19854:
        /* <DEDUP_REMOVED lines=21> */
.L_x_19863:
[----:B------:R-:W-:Y:S05]  /*5830*/  BSYNC B1 ;  /* 0x0000000000017941 */ /* 0x000fea0003800000 */
.L_x_19862:
[----:B------:R-:W-:Y:S01]  /*5840*/  IMAD.SHL.U32 R3, R3, 0x200000, RZ ;  /* 0x0020000003037824 */ /* 0x000fe200078e00ff */
[----:B------:R-:W-:-:S04]  /*5850*/  LEA R5, R0, 0x37800000, 0x17 ;  /* 0x3780000000057811 */ /* 0x000fc800078eb8ff */
[----:B------:R-:W-:Y:S02]  /*5860*/  LOP3.LUT R4, R5, R3, R6, 0xfe, !PT ;  /* 0x0000000305047212 */ /* 0x000fe400078efe06 */
.L_x_19861:
[----:B------:R-:W-:Y:S05]  /*5870*/  BSYNC B0 ;  /* 0x0000000000007941 */ /* 0x000fea0003800000 */
.L_x_19860:
[----:B------:R-:W0:Y:S02]  /*5880*/  F2I.S64.TRUNC R4, R4 ;  /* 0x0000000400047311 */ /* 0x000e24000020d900 */
[----:B0-----:R-:W-:Y:S01]  /*5890*/  PRMT R18, R4, 0x7610, R18 ;  /* 0x0000761004127816 */ /* 0x001fe20000000012 */
[----:B------:R-:W-:Y:S05]  /*58a0*/  BRA `(.L_x_19841) ;  /* 0x000002a000007947 */ /* 0x000fea0003800000 */
.L_x_19853:
        /* <DEDUP_REMOVED lines=14> */
.L_x_19867:
[----:B------:R-:W-:Y:S05]  /*5990*/  BSYNC B0 ;  /* 0x0000000000007941 */ /* 0x000fea0003800000 */
.L_x_19866:
[----:B------:R-:W0:Y:S02]  /*59a0*/  F2I.S64.TRUNC R4, R4 ;  /* 0x0000000400047311 */ /* 0x000e24000020d900 */
[----:B0-----:R-:W-:Y:S01]  /*59b0*/  PRMT R18, R4, 0x7610, R18 ;  /* 0x0000761004127816 */ /* 0x001fe20000000012 */
[----:B------:R-:W-:Y:S05]  /*59c0*/  BRA `(.L_x_19841) ;  /* 0x0000018000007947 */ /* 0x000fea0003800000 */
.L_x_19840:
        /* <DEDUP_REMOVED lines=21> */
.L_x_19865:
[----:B------:R0:W5:Y:S01]  /*5b20*/  LDG.E.U8 R18, [R6.64] ;  /* 0x0000002406127981 */ /* 0x000162000c1e1100 */
[----:B------:R-:W-:Y:S05]  /*5b30*/  BRA `(.L_x_19841) ;  /* 0x0000001000007947 */ /* 0x000fea0003800000 */
.L_x_19864:
[----:B------:R0:W5:Y:S02]  /*5b40*/  LDG.E.U8 R18, [R6.64] ;  /* 0x0000002406127981 */ /* 0x000164000c1e1100 */
.L_x_19841:
[----:B------:R-:W-:-:S03]  /*5b50*/  IADD3 R23, R23, 0x80, RZ ;  /* 0x0000008017177810 */ /* 0x000fc60007ffe0ff */
.L_x_19803:
[----:B------:R-:W-:Y:S05]  /*5b60*/  BSYNC B6 ;  /* 0x0000000000067941 */ /* 0x000fea0003800000 */
.L_x_19802:
        /* <DEDUP_REMOVED lines=21> */
.L_x_19873:
[----:B------:R0:W5:Y:S01]  /*5cc0*/  LDG.E.U8 R19, [R6.64] ;  /* 0x0000002406137981 */ /* 0x000162000c1e1100 */
[----:B------:R-:W-:Y:S05]  /*5cd0*/  BRA `(.L_x_19875) ;  /* 0x00000dc000007947 */ /* 0x000fea0003800000 */
.L_x_19872:
        /* <DEDUP_REMOVED lines=8> */
.L_x_19877:
[----:B------:R0:W5:Y:S01]  /*5d60*/  LDG.E.U8 R19, [R6.64] ;  /* 0x0000002406137981 */ /* 0x000162000c1e1100 */
[----:B------:R-:W-:Y:S05]  /*5d70*/  BRA `(.L_x_19875) ;  /* 0x00000d2000007947 */ /* 0x000fea0003800000 */
.L_x_19876:
[----:B------:R0:W5:Y:S01]  /*5d80*/  LDG.E.U16 R19, [R6.64] ;  /* 0x0000002406137981 */ /* 0x000162000c1e1500 */
[----:B------:R-:W-:Y:S05]  /*5d90*/  BRA `(.L_x_19875) ;  /* 0x00000d0000007947 */ /* 0x000fea0003800000 */
.L_x_19871:
        /* <DEDUP_REMOVED lines=10> */
.L_x_19879:
[----:B------:R-:W2:Y:S02]  /*5e40*/  LDG.E.U16 R4, [R6.64] ;  /* 0x0000002406047981 */ /* 0x000ea4000c1e1500 */
[----:B--2---:R-:W-:-:S06]  /*5e50*/  HADD2.F32 R4, -RZ, R4.H0_H0 ;  /* 0x20000004ff047230 */ /* 0x004fcc0000004100 */
[----:B------:R-:W0:Y:S02]  /*5e60*/  F2I.S64.TRUNC R4, R4 ;  /* 0x0000000400047311 */ /* 0x000e24000020d900 */
[----:B0-----:R-:W-:Y:S01]  /*5e70*/  PRMT R19, R4, 0x7610, R19 ;  /* 0x0000761004137816 */ /* 0x001fe20000000013 */
[----:B------:R-:W-:Y:S05]  /*5e80*/  BRA `(.L_x_19875) ;  /* 0x00000c1000007947 */ /* 0x000fea0003800000 */
.L_x_19878:
        /* <DEDUP_REMOVED lines=10> */
.L_x_19881:
[----:B------:R-:W2:Y:S02]  /*5f30*/  LDG.E.U16 R6, [R6.64] ;  /* 0x0000002406067981 */ /* 0x000ea4000c1e1500 */
[----:B--2---:R-:W-:-:S06]  /*5f40*/  HADD2.F32 R4, -RZ, R6.H0_H0 ;  /* 0x20000006ff047230 */ /* 0x004fcc0000004100 */
[----:B------:R-:W0:Y:S02]  /*5f50*/  F2I.S64.TRUNC R4, R4 ;  /* 0x0000000400047311 */ /* 0x000e24000020d900 */
[----:B0-----:R-:W-:Y:S01]  /*5f60*/  PRMT R19, R4, 0x7610, R19 ;  /* 0x0000761004137816 */ /* 0x001fe20000000013 */
[----:B------:R-:W-:Y:S05]  /*5f70*/  BRA `(.L_x_19875) ;  /* 0x00000b2000007947 */ /* 0x000fea0003800000 */
.L_x_19880:
[----:B------:R-:W2:Y:S02]  /*5f80*/  LDG.E.64 R4, [R6.64] ;  /* 0x0000002406047981 */ /* 0x000ea4000c1e1b00 */
[----:B--2---:R-:W0:Y:S02]  /*5f90*/  F2I.S64.F64.TRUNC R4, R4 ;  /* 0x0000000400047311 */ /* 0x004e24000030d900 */
[----:B0-----:R-:W-:Y:S01]  /*5fa0*/  PRMT R19, R4, 0x7610, R19 ;  /* 0x0000761004137816 */ /* 0x001fe20000000013 */
[----:B------:R-:W-:Y:S05]  /*5fb0*/  BRA `(.L_x_19875) ;  /* 0x00000ae000007947 */ /* 0x000fea0003800000 */
.L_x_19870:
        /* <DEDUP_REMOVED lines=12> */
.L_x_19884:
[----:B------:R-:W2:Y:S02]  /*6080*/  LDG.E.64 R6, [R6.64] ;  /* 0x0000002406067981 */ /* 0x000ea4000c1e1b00 */
[----:B--2---:R-:W0:Y:S02]  /*6090*/  F2I.S64.F64.TRUNC R4, R6 ;  /* 0x0000000600047311 */ /* 0x004e24000030d900 */
[----:B0-----:R-:W-:Y:S01]  /*60a0*/  PRMT R19, R4, 0x7610, R19 ;  /* 0x0000761004137816 */ /* 0x001fe20000000013 */
[----:B------:R-:W-:Y:S05]  /*60b0*/  BRA `(.L_x_19875) ;  /* 0x000009e000007947 */ /* 0x000fea0003800000 */
.L_x_19883:
        /* <DEDUP_REMOVED lines=28> */
.L_x_19886:
        /* <DEDUP_REMOVED lines=15> */
.L_x_19885:
[----:B------:R-:W2:Y:S02]  /*6370*/  LDG.E.U16 R4, [R6.64] ;  /* 0x0000002406047981 */ /* 0x000ea4000c1e1500 */
[----:B--2---:R-:W-:-:S06]  /*6380*/  PRMT R4, RZ, 0x5410, R4 ;  /* 0x00005410ff047816 */ /* 0x004fcc0000000004 */
[----:B------:R-:W0:Y:S02]  /*6390*/  F2I.S64.TRUNC R4, R4 ;  /* 0x0000000400047311 */ /* 0x000e24000020d900 */
[----:B0-----:R-:W-:Y:S01]  /*63a0*/  PRMT R19, R4, 0x7610, R19 ;  /* 0x0000761004137816 */ /* 0x001fe20000000013 */
[----:B------:R-:W-:Y:S05]  /*63b0*/  BRA `(.L_x_19875) ;  /* 0x000006e000007947 */ /* 0x000fea0003800000 */
.L_x_19882:
        /* <DEDUP_REMOVED lines=10> */
.L_x_19889:
        /* <DEDUP_REMOVED lines=21> */
.L_x_19893:
[----:B------:R-:W-:Y:S05]  /*65b0*/  BSYNC B1 ;  /* 0x0000000000017941 */ /* 0x000fea0003800000 */
.L_x_19892:
[----:B------:R-:W-:Y:S01]  /*65c0*/  IMAD.SHL.U32 R3, R3, 0x100000, RZ ;  /* 0x0010000003037824 */ /* 0x000fe200078e00ff */
[----:B------:R-:W-:-:S04]  /*65d0*/  LEA R5, R0, 0x3b800000, 0x17 ;  /* 0x3b80000000057811 */ /* 0x000fc800078eb8ff */
[----:B------:R-:W-:Y:S02]  /*65e0*/  LOP3.LUT R4, R5, R3, R6, 0xfe, !PT ;  /* 0x0000000305047212 */ /* 0x000fe400078efe06 */
.L_x_19891:
[----:B------:R-:W-:Y:S05]  /*65f0*/  BSYNC B0 ;  /* 0x0000000000007941 */ /* 0x000fea0003800000 */
.L_x_19890:
[----:B------:R-:W0:Y:S02]  /*6600*/  F2I.S64.TRUNC R4, R4 ;  /* 0x0000000400047311 */ /* 0x000e24000020d900 */
[----:B0-----:R-:W-:Y:S01]  /*6610*/  PRMT R19, R4, 0x7610, R19 ;  /* 0x0000761004137816 */ /* 0x001fe20000000013 */
[----:B------:R-:W-:Y:S05]  /*6620*/  BRA `(.L_x_19875) ;  /* 0x0000047000007947 */ /* 0x000fea0003800000 */
.L_x_19888:
        /* <DEDUP_REMOVED lines=21> */
.L_x_19897:
[----:B------:R-:W-:Y:S05]  /*6780*/  BSYNC B1 ;  /* 0x0000000000017941 */ /* 0x000fea0003800000 */
.L_x_19896:
[----:B------:R-:W-:Y:S01]  /*6790*/  IMAD.SHL.U32 R3, R3, 0x200000, RZ ;  /* 0x0020000003037824 */ /* 0x000fe200078e00ff */
[----:B------:R-:W-:-:S04]  /*67a0*/  LEA R5, R0, 0x37800000, 0x17 ;  /* 0x3780000000057811 */ /* 0x000fc800078eb8ff */
[----:B------:R-:W-:Y:S02]  /*67b0*/  LOP3.LUT R4, R5, R3, R6, 0xfe, !PT ;  /* 0x0000000305047212 */ /* 0x000fe400078efe06 */
.L_x_19895:
[----:B------:R-:W-:Y:S05]  /*67c0*/  BSYNC B0 ;  /* 0x0000000000007941 */ /* 0x000fea0003800000 */
.L_x_19894:
[----:B------:R-:W0:Y:S02]  /*67d0*/  F2I.S64.TRUNC R4, R4 ;  /* 0x0000000400047311 */ /* 0x000e24000020d900 */
[----:B0-----:R-:W-:Y:S01]  /*67e0*/  PRMT R19, R4, 0x7610, R19 ;  /* 0x0000761004137816 */ /* 0x001fe20000000013 */
[----:B------:R-:W-:Y:S05]  /*67f0*/  BRA `(.L_x_19875) ;  /* 0x000002a000007947 */ /* 0x000fea0003800000 */
.L_x_19887:
        /* <DEDUP_REMOVED lines=14> */
.L_x_19901:
[----:B------:R-:W-:Y:S05]  /*68e0*/  BSYNC B0 ;  /* 0x0000000000007941 */ /* 0x000fea0003800000 */
.L_x_19900:
[----:B------:R-:W0:Y:S02]  /*68f0*/  F2I.S64.TRUNC R4, R4 ;  /* 0x0000000400047311 */ /* 0x000e24000020d900 */
[----:B0-----:R-:W-:Y:S01]  /*6900*/  PRMT R19, R4, 0x7610, R19 ;  /* 0x0000761004137816 */ /* 0x001fe20000000013 */
[----:B------:R-:W-:Y:S05]  /*6910*/  BRA `(.L_x_19875) ;  /* 0x0000018000007947 */ /* 0x000fea0003800000 */
.L_x_19874:
        /* <DEDUP_REMOVED lines=21> */
.L_x_19899:
[----:B------:R0:W5:Y:S01]  /*6a70*/  LDG.E.U8 R19, [R6.64] ;  /* 0x0000002406137981 */ /* 0x000162000c1e1100 */
[----:B------:R-:W-:Y:S05]  /*6a80*/  BRA `(.L_x_19875) ;  /* 0x0000001000007947 */ /* 0x000fea0003800000 */
.L_x_19898:
[----:B------:R0:W5:Y:S02]  /*6a90*/  LDG.E.U8 R19, [R6.64] ;  /* 0x0000002406137981 */ /* 0x000164000c1e1100 */
.L_x_19875:
        /* <DEDUP_REMOVED lines=16> */
.L_x_19905:
[----:B------:R0:W5:Y:S01]  /*6ba0*/  LDG.E.U8 R17, [R6.64] ;  /* 0x0000002406117981 */ /* 0x000162000c1e1100 */
[----:B------:R-:W-:Y:S05]  /*6bb0*/  BRA `(.L_x_19869) ;  /* 0x00000db000007947 */ /* 0x000fea0003800000 */
.L_x_19904:
        /* <DEDUP_REMOVED lines=8> */
.L_x_19908:
[----:B------:R0:W5:Y:S01]  /*6c40*/  LDG.E.U8 R17, [R6.64] ;  /* 0x0000002406117981 */ /* 0x000162000c1e1100 */
[----:B------:R-:W-:Y:S05]  /*6c50*/  BRA `(.L_x_19869) ;  /* 0x00000d1000007947 */ /* 0x000fea0003800000 */
.L_x_19907:
[----:B------:R0:W5:Y:S01]  /*6c60*/  LDG.E.U16 R17, [R6.64] ;  /* 0x0000002406117981 */ /* 0x000162000c1e1500 */
[----:B------:R-:W-:Y:S05]  /*6c70*/  BRA `(.L_x_19869) ;  /* 0x00000cf000007947 */ /* 0x000fea0003800000 */
.L_x_19903:
        /* <DEDUP_REMOVED lines=10> */
.L_x_19910:
[----:B------:R-:W2:Y:S02]  /*6d20*/  LDG.E.U16 R4, [R6.64] ;  /* 0x0000002406047981 */ /* 0x000ea4000c1e1500 */
[----:B--2---:R-:W-:-:S06]  /*6d30*/  HADD2.F32 R4, -RZ, R4.H0_H0 ;  /* 0x20000004ff047230 */ /* 0x004fcc0000004100 */
[----:B------:R-:W0:Y:S02]  /*6d40*/  F2I.S64.TRUNC R4, R4 ;  /* 0x0000000400047311 */ /* 0x000e24000020d900 */
[----:B0-----:R-:W-:Y:S01]  /*6d50*/  PRMT R17, R4, 0x7610, R17 ;  /* 0x0000761004117816 */ /* 0x001fe20000000011 */
[----:B------:R-:W-:Y:S05]  /*6d60*/  BRA `(.L_x_19869) ;  /* 0x00000c0000007947 */ /* 0x000fea0003800000 */
.L_x_19909:
        /* <DEDUP_REMOVED lines=10> */
.L_x_19912:
[----:B------:R-:W2:Y:S02]  /*6e10*/  LDG.E.U16 R6, [R6.64] ;  /* 0x0000002406067981 */ /* 0x000ea4000c1e1500 */
[----:B--2---:R-:W-:-:S06]  /*6e20*/  HADD2.F32 R4, -RZ, R6.H0_H0 ;  /* 0x20000006ff047230 */ /* 0x004fcc0000004100 */
[----:B------:R-:W0:Y:S02]  /*6e30*/  F2I.S64.TRUNC R4, R4 ;  /* 0x0000000400047311 */ /* 0x000e24000020d900 */
[----:B0-----:R-:W-:Y:S01]  /*6e40*/  PRMT R17, R4, 0x7610, R17 ;  /* 0x0000761004117816 */ /* 0x001fe20000000011 */
[----:B------:R-:W-:Y:S05]  /*6e50*/  BRA `(.L_x_19869) ;  /* 0x00000b1000007947 */ /* 0x000fea0003800000 */
.L_x_19911:
[----:B------:R-:W2:Y:S02]  /*6e60*/  LDG.E.64 R4, [R6.64] ;  /* 0x0000002406047981 */ /* 0x000ea4000c1e1b00 */
[----:B--2---:R-:W0:Y:S02]  /*6e70*/  F2I.S64.F64.TRUNC R4, R4 ;  /* 0x0000000400047311 */ /* 0x004e24000030d900 */
[----:B0-----:R-:W-:Y:S01]  /*6e80*/  PRMT R17, R4, 0x7610, R17 ;  /* 0x0000761004117816 */ /* 0x001fe20000000011 */
[----:B------:R-:W-:Y:S05]  /*6e90*/  BRA `(.L_x_19869) ;  /* 0x00000ad000007947 */ /* 0x000fea0003800000 */
.L_x_19902:
        /* <DEDUP_REMOVED lines=12> */
.L_x_19915:
[----:B------:R-:W2:Y:S02]  /*6f60*/  LDG.E.64 R6, [R6.64] ;  /* 0x0000002406067981 */ /* 0x000ea4000c1e1b00 */
[----:B--2---:R-:W0:Y:S02]  /*6f70*/  F2I.S64.F64.TRUNC R4, R6 ;  /* 0x0000000600047311 */ /* 0x004e24000030d900 */
[----:B0-----:R-:W-:Y:S01]  /*6f80*/  PRMT R17, R4, 0x7610, R17 ;  /* 0x0000761004117816 */ /* 0x001fe20000000011 */
[----:B------:R-:W-:Y:S05]  /*6f90*/  BRA `(.L_x_19869) ;  /* 0x000009d000007947 */ /* 0x000fea0003800000 */
.L_x_19914:
        /* <DEDUP_REMOVED lines=28> */
.L_x_19917:
        /* <DEDUP_REMOVED lines=15> */
.L_x_19916:
[----:B------:R-:W2:Y:S02]  /*7250*/  LDG.E.U16 R4, [R6.64] ;  /* 0x0000002406047981 */ /* 0x000ea4000c1e1500 */
[----:B--2---:R-:W-:-:S06]  /*7260*/  PRMT R4, RZ, 0x5410, R4 ;  /* 0x00005410ff047816 */ /* 0x004fcc0000000004 */
[----:B------:R-:W0:Y:S02]  /*7270*/  F2I.S64.TRUNC R4, R4 ;  /* 0x0000000400047311 */ /* 0x000e24000020d900 */
[----:B0-----:R-:W-:Y:S01]  /*7280*/  PRMT R17, R4, 0x7610, R17 ;  /* 0x0000761004117816 */ /* 0x001fe20000000011 */
[----:B------:R-:W-:Y:S05]  /*7290*/  BRA `(.L_x_19869) ;  /* 0x000006d000007947 */ /* 0x000fea0003800000 */
.L_x_19913:
        /* <DEDUP_REMOVED lines=10> */
.L_x_19920:
        /* <DEDUP_REMOVED lines=21> */
.L_x_19924:
[----:B------:R-:W-:Y:S05]  /*7490*/  BSYNC B1 ;  /* 0x0000000000017941 */ /* 0x000fea0003800000 */
.L_x_19923:
[----:B------:R-:W-:Y:S01]  /*74a0*/  IMAD.SHL.U32 R3, R3, 0x100000, RZ ;  /* 0x0010000003037824 */ /* 0x000fe200078e00ff */
[----:B------:R-:W-:-:S04]  /*74b0*/  LEA R5, R0, 0x3b800000, 0x17 ;  /* 0x3b80000000057811 */ /* 0x000fc800078eb8ff */
[----:B------:R-:W-:Y:S02]  /*74c0*/  LOP3.LUT R4, R5, R3, R6, 0xfe, !PT ;  /* 0x0000000305047212 */ /* 0x000fe400078efe06 */
.L_x_19922:
[----:B------:R-:W-:Y:S05]  /*74d0*/  BSYNC B0 ;  /* 0x0000000000007941 */ /* 0x000fea0003800000 */
.L_x_19921:
[----:B------:R-:W0:Y:S02]  /*74e0*/  F2I.S64.TRUNC R4, R4 ;  /* 0x0000000400047311 */ /* 0x000e24000020d900 */
[----:B0-----:R-:W-:Y:S01]  /*74f0*/  PRMT R17, R4, 0x7610, R17 ;  /* 0x0000761004117816 */ /* 0x001fe20000000011 */
[----:B------:R-:W-:Y:S05]  /*7500*/  BRA `(.L_x_19869) ;  /* 0x0000046000007947 */ /* 0x000fea0003800000 */
.L_x_19919:
        /* <DEDUP_REMOVED lines=21> */
.L_x_19928:
[----:B------:R-:W-:Y:S05]  /*7660*/  BSYNC B1 ;  /* 0x0000000000017941 */ /* 0x000fea0003800000 */
.L_x_19927:
[----:B------:R-:W-:Y:S01]  /*7670*/  IMAD.SHL.U32 R3, R3, 0x200000, RZ ;  /* 0x0020000003037824 */ /* 0x000fe200078e00ff */
[----:B------:R-:W-:-:S04]  /*7680*/  LEA R5, R0, 0x37800000, 0x17 ;  /* 0x3780000000057811 */ /* 0x000fc800078eb8ff */
[----:B------:R-:W-:Y:S02]  /*7690*/  LOP3.LUT R4, R5, R3, R6, 0xfe, !PT ;  /* 0x0000000305047212 */ /* 0x000fe400078efe06 */
.L_x_19926:
[----:B------:R-:W-:Y:S05]  /*76a0*/  BSYNC B0 ;  /* 0x0000000000007941 */ /* 0x000fea0003800000 */
.L_x_19925:
[----:B------:R-:W0:Y:S02]  /*76b0*/  F2I.S64.TRUNC R4, R4 ;  /* 0x0000000400047311 */ /* 0x000e24000020d900 */
[----:B0-----:R-:W-:Y:S01]  /*76c0*/  PRMT R17, R4, 0x7610, R17 ;  /* 0x0000761004117816 */ /* 0x001fe20000000011 */
[----:B------:R-:W-:Y:S05]  /*76d0*/  BRA `(.L_x_19869) ;  /* 0x0000029000007947 */ /* 0x000fea0003800000 */
.L_x_19918:
        /* <DEDUP_REMOVED lines=14> */
.L_x_19932:
[----:B------:R-:W-:Y:S05]  /*77c0*/  BSYNC B0 ;  /* 0x0000000000007941 */ /* 0x000fea0003800000 */
.L_x_19931:
[----:B------:R-:W0:Y:S02]  /*77d0*/  F2I.S64.TRUNC R4, R4 ;  /* 0x0000000400047311 */ /* 0x000e24000020d900 */
[----:B0-----:R-:W-:Y:S01]  /*77e0*/  PRMT R17, R4, 0x7610, R17 ;  /* 0x0000761004117816 */ /* 0x001fe20000000011 */
[----:B------:R-:W-:Y:S05]  /*77f0*/  BRA `(.L_x_19869) ;  /* 0x0000017000007947 */ /* 0x000fea0003800000 */
.L_x_19906:
        /* <DEDUP_REMOVED lines=19> */
[----:B------:R-:W-:Y:S05]  /*7930*/  BRA `(.L_x_19869) ;  /* 0x0000003000007947 */ /* 0x000fea0003800000 */
.L_x_19930:
[----:B------:R0:W5:Y:S01]  /*7940*/  LDG.E.U8 R17, [R6.64] ;  /* 0x0000002406117981 */ /* 0x000162000c1e1100 */
[----:B------:R-:W-:Y:S05]  /*7950*/  BRA `(.L_x_19869) ;  /* 0x0000001000007947 */ /* 0x000fea0003800000 */
.L_x_19929:
[----:B------:R0:W5:Y:S02]  /*7960*/  LDG.E.U8 R17, [R6.64] ;  /* 0x0000002406117981 */ /* 0x000164000c1e1100 */
.L_x_19869:
[----:B------:R-:W-:Y:S05]  /*7970*/  BSYNC B6 ;  /* 0x0000000000067941 */ /* 0x000fea0003800000 */
.L_x_19868:
[----:B------:R-:W1:Y:S01]  /*7980*/  S2R R23, SR_TID.X ;  /* 0x0000000000177919 */ /* 0x000e620000002100 */
[----:B------:R-:W-:Y:S01]  /*7990*/  BSSY B0, `(.L_x_19933) ;  /* 0x0000008000007945 */ /* 0x000fe20003800000 */
[----:B-1----:R-:W-:-:S13]  /*79a0*/  ISETP.GE.AND P0, PT, R23, R16, PT ;  /* 0x000000101700720c */ /* 0x002fda0003f06270 */
[----:B------:R-:W-:Y:S05]  /*79b0*/  @P0 BRA `(.L_x_19934) ;  /* 0x0000005000000947 */ /* 0x000fea0003800000 */
[----:B0----5:R-:W-:Y:S02]  /*79c0*/  LOP3.LUT R7, R25, 0xff, RZ, 0xc0, !PT ;  /* 0x000000ff19077812 */ /* 0x021fe400078ec0ff */
[----:B------:R-:W-:Y:S02]  /*79d0*/  LOP3.LUT R27, R27, 0xff, RZ, 0xc0, !PT ;  /* 0x000000ff1b1b7812 */ /* 0x000fe400078ec0ff */
[----:B------:R-:W-:Y:S02]  /*79e0*/  MOV R8, 0x7a00 ;  /* 0x00007a0000087802 */ /* 0x000fe40000000f00 */
[----:B------:R-:W-:Y:S05]  /*79f0*/  CALL.REL.NOINC `($__internal_37_$__cuda_sm20_div_u16) ;  /* 0x0000439000007944 */ /* 0x000fea0003c00000 */
[----:B------:R-:W-:Y:S02]  /*7a00*/  IMAD.MOV.U32 R3, RZ, RZ, R7 ;  /* 0x000000ffff037224 */ /* 0x000fe400078e0007 */
.L_x_19934:
[----:B------:R-:W-:Y:S05]  /*7a10*/  BSYNC B0 ;  /* 0x0000000000007941 */ /* 0x000fea0003800000 */
.L_x_19933:
[----:B-----5:R-:W-:Y:S01]  /*7a20*/  IADD3 R25, R23, 0x80, RZ ;  /* 0x0000008017197810 */ /* 0x020fe20007ffe0ff */
[----:B------:R-:W-:Y:S03]  /*7a30*/  BSSY B0, `(.L_x_19935) ;  /* 0x0000008000007945 */ /* 0x000fe60003800000 */
[----:B------:R-:W-:-:S13]  /*7a40*/  ISETP.GE.AND P1, PT, R25, R16, PT ;  /* 0x000000101900720c */ /* 0x000fda0003f26270 */
[----:B------:R-:W-:Y:S05]  /*7a50*/  @P1 BRA `(.L_x_19936) ;  /* 0x0000005000001947 */ /* 0x000fea0003800000 */
[----:B0-----:R-:W-:Y:S02]  /*7a60*/  LOP3.LUT R7, R26, 0xff, RZ, 0xc0, !PT ;  /* 0x000000ff1a077812 */ /* 0x001fe400078ec0ff */
[----:B------:R-:W-:Y:S02]  /*7a70*/  LOP3.LUT R27, R22, 0xff, RZ, 0xc0, !PT ;  /* 0x000000ff161b7812 */ /* 0x000fe400078ec0ff */
[----:B------:R-:W-:Y:S02]  /*7a80*/  MOV R8, 0x7aa0 ;  /* 0x00007aa000087802 */ /* 0x000fe40000000f00 */
[----:B------:R-:W-:Y:S05]  /*7a90*/  CALL.REL.NOINC `($__internal_37_$__cuda_sm20_div_u16) ;  /* 0x000042f000007944 */ /* 0x000fea0003c00000 */
[----:B------:R-:W-:Y:S02]  /*7aa0*/  IMAD.MOV.U32 R22, RZ, RZ, R7 ;  /* 0x000000ffff167224 */ /* 0x000fe400078e0007 */
.L_x_19936:
[----:B------:R-:W-:Y:S05]  /*7ab0*/  BSYNC B0 ;  /* 0x0000000000007941 */ /* 0x000fea0003800000 */
.L_x_19935:
[----:B------:R-:W-:Y:S01]  /*7ac0*/  IADD3 R5, R23, 0x100, RZ ;  /* 0x0000010017057810 */ /* 0x000fe20007ffe0ff */
        /* <DEDUP_REMOVED lines=8> */
.L_x_19938:
[----:B------:R-:W-:Y:S05]  /*7b50*/  BSYNC B0 ;  /* 0x0000000000007941 */ /* 0x000fea0003800000 */
.L_x_19937:
        /* <DEDUP_REMOVED lines=9> */
.L_x_19940:
[----:B------:R-:W-:Y:S05]  /*7bf0*/  BSYNC B0 ;  /* 0x0000000000007941 */ /* 0x000fea0003800000 */
.L_x_19939:
[----:B------:R-:W1:Y:S01]  /*7c00*/  LDC.U8 R17, c[0x0][0x190] ;  /* 0x00006400ff117b82 */ /* 0x000e620000000000 */
[----:B------:R-:W-:Y:S01]  /*7c10*/  BSSY B6, `(.L_x_19941) ;  /* 0x0000116000067945 */ /* 0x000fe20003800000 */
[----:B------:R-:W-:Y:S05]  /*7c20*/  @P0 BRA `(.L_x_19942) ;  /* 0x0000114000000947 */ /* 0x000fea0003800000 */
[----:B------:R-:W2:Y:S01]  /*7c30*/  S2R R5, SR_TID.X ;  /* 0x0000000000057919 */ /* 0x000ea20000002100 */
[----:B-1----:R-:W-:Y:S01]  /*7c40*/  PRMT R4, R17, 0x9910, RZ ;  /* 0x0000991011047816 */ /* 0x002fe200000000ff */
        /* <DEDUP_REMOVED lines=18> */
.L_x_19946:
[----:B------:R1:W-:Y:S01]  /*7d70*/  STG.E.U8 [R8.64], R3 ;  /* 0x0000000308007986 */ /* 0x0003e2000c101124 */
[----:B------:R-:W-:Y:S01]  /*7d80*/  IMAD.MOV.U32 R23, RZ, RZ, R25 ;  /* 0x000000ffff177224 */ /* 0x000fe200078e0019 */
[----:B------:R-:W-:Y:S05]  /*7d90*/  BRA `(.L_x_19942) ;  /* 0x00000fd000007947 */ /* 0x000fea0003800000 */
.L_x_19945:
[----:B------:R-:W-:-:S13]  /*7da0*/  ISETP.NE.AND P0, PT, R0, 0x2, PT ;  /* 0x000000020000780c */ /* 0x000fda0003f05270 */
[----:B------:R-:W-:Y:S05]  /*7db0*/  @!P0 BRA `(.L_x_19948) ;  /* 0x000000d000008947 */ /* 0x000fea0003800000 */
[----:B------:R-:W-:-:S13]  /*7dc0*/  ISETP.NE.AND P0, PT, R0, 0x3, PT ;  /* 0x000000030000780c */ /* 0x000fda0003f05270 */
[----:B------:R-:W-:Y:S05]  /*7dd0*/  @!P0 BRA `(.L_x_19949) ;  /* 0x0000007000008947 */ /* 0x000fea0003800000 */
[----:B------:R-:W-:-:S13]  /*7de0*/  ISETP.NE.AND P0, PT, R0, 0x4, PT ;  /* 0x000000040000780c */ /* 0x000fda0003f05270 */
[----:B------:R-:W-:Y:S05]  /*7df0*/  @P0 BRA `(.L_x_19947) ;  /* 0x00000da000000947 */ /* 0x000fea0003800000 */
[----:B------:R-:W-:Y:S01]  /*7e00*/  LOP3.LUT R4, R3, 0xff, RZ, 0xc0, !PT ;  /* 0x000000ff03047812 */ /* 0x000fe200078ec0ff */
[----:B------:R-:W-:Y:S02]  /*7e10*/  IMAD.MOV.U32 R5, RZ, RZ, RZ ;  /* 0x000000ffff057224 */ /* 0x000fe400078e00ff */
[----:B------:R-:W-:-:S03]  /*7e20*/  IMAD.MOV.U32 R23, RZ, RZ, R25 ;  /* 0x000000ffff177224 */ /* 0x000fc600078e0019 */
[----:B------:R1:W-:Y:S01]  /*7e30*/  STG.E.64 [R8.64], R4 ;  /* 0x0000000408007986 */ /* 0x0003e2000c101b24 */
[----:B------:R-:W-:Y:S05]  /*7e40*/  BRA `(.L_x_19942) ;  /* 0x00000f2000007947 */ /* 0x000fea0003800000 */
.L_x_19949:
[----:B------:R-:W-:Y:S01]  /*7e50*/  LOP3.LUT R3, R3, 0xff, RZ, 0xc0, !PT ;  /* 0x000000ff03037812 */ /* 0x000fe200078ec0ff */
[----:B------:R-:W-:-:S04]  /*7e60*/  IMAD.MOV.U32 R23, RZ, RZ, R25 ;  /* 0x000000ffff177224 */ /* 0x000fc800078e0019 */
[----:B------:R1:W-:Y:S01]  /*7e70*/  STG.E [R8.64], R3 ;  /* 0x0000000308007986 */ /* 0x0003e2000c101924 */
[----:B------:R-:W-:Y:S05]  /*7e80*/  BRA `(.L_x_19942) ;  /* 0x00000ee000007947 */ /* 0x000fea0003800000 */
.L_x_19948:
[----:B------:R-:W-:Y:S01]  /*7e90*/  LOP3.LUT R3, R3, 0xff, RZ, 0xc0, !PT ;  /* 0x000000ff03037812 */ /* 0x000fe200078ec0ff */
[----:B------:R-:W-:-:S04]  /*7ea0*/  IMAD.MOV.U32 R23, RZ, RZ, R25 ;  /* 0x000000ffff177224 */ /* 0x000fc800078e0019 */
[----:B------:R1:W-:Y:S01]  /*7eb0*/  STG.E.U16 [R8.64], R3 ;  /* 0x0000000308007986 */ /* 0x0003e2000c101524 */
[----:B------:R-:W-:Y:S05]  /*7ec0*/  BRA `(.L_x_19942) ;  /* 0x00000ea000007947 */ /* 0x000fea0003800000 */
.L_x_19944:
[----:B------:R-:W-:-:S13]  /*7ed0*/  ISETP.GT.AND P0, PT, R0, 0x6, PT ;  /* 0x000000060000780c */ /* 0x000fda0003f04270 */
[----:B------:R-:W-:Y:S05]  /*7ee0*/  @P0 BRA `(.L_x_19950) ;  /* 0x000000f000000947 */ /* 0x000fea0003800000 */
[----:B------:R-:W-:-:S13]  /*7ef0*/  ISETP.NE.AND P0, PT, R0, 0x5, PT ;  /* 0x000000050000780c */ /* 0x000fda0003f05270 */
[----:B------:R-:W-:Y:S05]  /*7f00*/  @!P0 BRA `(.L_x_19951) ;  /* 0x0000007000008947 */ /* 0x000fea0003800000 */
[----:B------:R-:W-:-:S13]  /*7f10*/  ISETP.NE.AND P0, PT, R0, 0x6, PT ;  /* 0x000000060000780c */ /* 0x000fda0003f05270 */
[----:B------:R-:W-:Y:S05]  /*7f20*/  @P0 BRA `(.L_x_19947) ;  /* 0x00000c7000000947 */ /* 0x000fea0003800000 */
[----:B------:R-:W-:Y:S01]  /*7f30*/  LOP3.LUT R3, R3, 0xff, RZ, 0xc0, !PT ;  /* 0x000000ff03037812 */ /* 0x000fe200078ec0ff */
[----:B------:R-:W-:-:S05]  /*7f40*/  IMAD.MOV.U32 R23, RZ, RZ, R25 ;  /* 0x000000ffff177224 */ /* 0x000fca00078e0019 */
[----:B------:R-:W1:Y:S02]  /*7f50*/  I2F.U16 R3, R3 ;  /* 0x0000000300037306 */ /* 0x000e640000101000 */
[----:B-1----:R1:W-:Y:S01]  /*7f60*/  STG.E [R8.64], R3 ;  /* 0x0000000308007986 */ /* 0x0023e2000c101924 */
[----:B------:R-:W-:Y:S05]  /*7f70*/  BRA `(.L_x_19942) ;  /* 0x00000df000007947 */ /* 0x000fea0003800000 */
.L_x_19951:
[----:B------:R-:W-:Y:S01]  /*7f80*/  LOP3.LUT R3, R3, 0xff, RZ, 0xc0, !PT ;  /* 0x000000ff03037812 */ /* 0x000fe200078ec0ff */
[----:B------:R-:W-:-:S03]  /*7f90*/  IMAD.MOV.U32 R23, RZ, RZ, R25 ;  /* 0x000000ffff177224 */ /* 0x000fc600078e0019 */
[----:B------:R-:W1:Y:S02]  /*7fa0*/  I2F.U16 R0, R3 ;  /* 0x0000000300007306 */ /* 0x000e640000101000 */
[----:B-1----:R-:W-:-:S05]  /*7fb0*/  F2FP.PACK_AB R0, RZ, R0 ;  /* 0x00000000ff00723e */ /* 0x002fca00000000ff */
[----:B------:R1:W-:Y:S01]  /*7fc0*/  STG.E.U16 [R8.64], R0 ;  /* 0x0000000008007986 */ /* 0x0003e2000c101524 */
[----:B------:R-:W-:Y:S05]  /*7fd0*/  BRA `(.L_x_19942) ;  /* 0x00000d9000007947 */ /* 0x000fea0003800000 */
.L_x_19950:
        /* <DEDUP_REMOVED lines=8> */
[----:B------:R-:W-:Y:S01]  /*8060*/  IMAD.MOV.U32 R23, RZ, RZ, R25 ;  /* 0x000000ffff177224 */ /* 0x000fe200078e0019 */
[----:B------:R-:W1:Y:S02]  /*8070*/  I2F.U16 R4, R3 ;  /* 0x0000000300047306 */ /* 0x000e640000101000 */
[----:B-1----:R1:W-:Y:S01]  /*8080*/  STG.E.64 [R8.64], R4 ;  /* 0x0000000408007986 */ /* 0x0023e2000c101b24 */
[----:B------:R-:W-:Y:S05]  /*8090*/  BRA `(.L_x_19942) ;  /* 0x00000cd000007947 */ /* 0x000fea0003800000 */
.L_x_19953:
[----:B------:R-:W-:Y:S01]  /*80a0*/  LOP3.LUT R3, R3, 0xff, RZ, 0xc0, !PT ;  /* 0x000000ff03037812 */ /* 0x000fe200078ec0ff */
[----:B------:R-:W-:-:S05]  /*80b0*/  IMAD.MOV.U32 R23, RZ, RZ, R25 ;  /* 0x000000ffff177224 */ /* 0x000fca00078e0019 */
[----:B------:R-:W1:Y:S02]  /*80c0*/  I2F.U16 R3, R3 ;  /* 0x0000000300037306 */ /* 0x000e640000101000 */
[----:B-1----:R-:W-:-:S04]  /*80d0*/  F2FP.PACK_AB R3, RZ, R3 ;  /* 0x00000003ff03723e */ /* 0x002fc800000000ff */
[----:B------:R-:W-:-:S05]  /*80e0*/  PRMT R3, R3, 0x5410, RZ ;  /* 0x0000541003037816 */ /* 0x000fca00000000ff */
[----:B------:R1:W-:Y:S01]  /*80f0*/  STG.E [R8.64], R3 ;  /* 0x0000000308007986 */ /* 0x0003e2000c101924 */
[----:B------:R-:W-:Y:S05]  /*8100*/  BRA `(.L_x_19942) ;  /* 0x00000c6000007947 */ /* 0x000fea0003800000 */
.L_x_19952:
[----:B------:R-:W-:Y:S01]  /*8110*/  LOP3.LUT R4, R3, 0xff, RZ, 0xc0, !PT ;  /* 0x000000ff03047812 */ /* 0x000fe200078ec0ff */
[----:B------:R-:W-:-:S05]  /*8120*/  IMAD.MOV.U32 R23, RZ, RZ, R25 ;  /* 0x000000ffff177224 */ /* 0x000fca00078e0019 */
[----:B------:R-:W1:Y:S02]  /*8130*/  I2F.F64.U16 R4, R4 ;  /* 0x0000000400047312 */ /* 0x000e640000101800 */
[----:B-1----:R1:W-:Y:S01]  /*8140*/  STG.E.64 [R8.64], R4 ;  /* 0x0000000408007986 */ /* 0x0023e2000c101b24 */
[----:B------:R-:W-:Y:S05]  /*8150*/  BRA `(.L_x_19942) ;  /* 0x00000c1000007947 */ /* 0x000fea0003800000 */
.L_x_19943:
        /* <DEDUP_REMOVED lines=13> */
.L_x_19956:
[----:B------:R-:W-:Y:S01]  /*8230*/  LOP3.LUT R4, R3, 0xff, RZ, 0xc0, !PT ;  /* 0x000000ff03047812 */ /* 0x000fe200078ec0ff */
[----:B0-----:R-:W-:Y:S01]  /*8240*/  CS2R R6, SRZ ;  /* 0x0000000000067805 */ /* 0x001fe2000001ff00 */
[----:B------:R-:W-:-:S04]  /*8250*/  IMAD.MOV.U32 R23, RZ, RZ, R25 ;  /* 0x000000ffff177224 */ /* 0x000fc800078e0019 */
[----:B------:R-:W0:Y:S02]  /*8260*/  I2F.F64.U16 R4, R4 ;  /* 0x0000000400047312 */ /* 0x000e240000101800 */
[----:B0-----:R0:W-:Y:S01]  /*8270*/  STG.E.128 [R8.64], R4 ;  /* 0x0000000408007986 */ /* 0x0011e2000c101d24 */
[----:B------:R-:W-:Y:S05]  /*8280*/  BRA `(.L_x_19942) ;  /* 0x00000ae000007947 */ /* 0x000fea0003800000 */
.L_x_19955:
[----:B------:R-:W-:-:S13]  /*8290*/  ISETP.NE.AND P0, PT, R0, 0xf, PT ;  /* 0x0000000f0000780c */ /* 0x000fda0003f05270 */
[----:B------:R-:W-:Y:S05]  /*82a0*/  @!P0 BRA `(.L_x_19957) ;  /* 0x0000031000008947 */ /* 0x000fea0003800000 */
[----:B------:R-:W-:-:S13]  /*82b0*/  ISETP.NE.AND P0, PT, R0, 0x17, PT ;  /* 0x000000170000780c */ /* 0x000fda0003f05270 */
[----:B------:R-:W-:Y:S05]  /*82c0*/  @!P0 BRA `(.L_x_19958) ;  /* 0x0000017000008947 */ /* 0x000fea0003800000 */
[----:B------:R-:W-:-:S13]  /*82d0*/  ISETP.NE.AND P0, PT, R0, 0x18, PT ;  /* 0x000000180000780c */ /* 0x000fda0003f05270 */
[----:B------:R-:W-:Y:S05]  /*82e0*/  @P0 BRA `(.L_x_19947) ;  /* 0x000008b000000947 */ /* 0x000fea0003800000 */
[----:B------:R-:W-:Y:S01]  /*82f0*/  LOP3.LUT R4, R3, 0xff, RZ, 0xc0, !PT ;  /* 0x000000ff03047812 */ /* 0x000fe200078ec0ff */
[----:B------:R-:W-:Y:S03]  /*8300*/  BSSY B0, `(.L_x_19959) ;  /* 0x000000f000007945 */ /* 0x000fe60003800000 */
[----:B0-----:R-:W0:Y:S02]  /*8310*/  I2F.U16 R7, R4 ;  /* 0x0000000400077306 */ /* 0x001e240000101000 */
[C---:B0-----:R-:W-:Y:S02]  /*8320*/  LOP3.LUT R3, R7.reuse, 0x7fffffff, RZ, 0xc0, !PT ;  /* 0x7fffffff07037812 */ /* 0x041fe400078ec0ff */
[----:B------:R-:W-:Y:S02]  /*8330*/  LOP3.LUT R0, R7, 0x80000000, RZ, 0xc0, !PT ;  /* 0x8000000007007812 */ /* 0x000fe400078ec0ff */
[----:B------:R-:W-:-:S02]  /*8340*/  ISETP.GT.U32.AND P0, PT, R3, 0x43efffff, PT ;  /* 0x43efffff0300780c */ /* 0x000fc40003f04070 */
        /* <DEDUP_REMOVED lines=10> */
.L_x_19960:
[----:B------:R-:W-:Y:S05]  /*83f0*/  BSYNC B0 ;  /* 0x0000000000007941 */ /* 0x000fea0003800000 */
.L_x_19959:
[----:B------:R-:W-:Y:S01]  /*8400*/  LOP3.LUT R5, R0, R5, RZ, 0xfc, !PT ;  /* 0x0000000500057212 */ /* 0x000fe200078efcff */
[----:B------:R-:W-:-:S04]  /*8410*/  IMAD.MOV.U32 R23, RZ, RZ, R25 ;  /* 0x000000ffff177224 */ /* 0x000fc800078e0019 */
[----:B------:R0:W-:Y:S01]  /*8420*/  STG.E.U8 [R8.64], R5 ;  /* 0x0000000508007986 */ /* 0x0001e2000c101124 */
[----:B------:R-:W-:Y:S05]  /*8430*/  BRA `(.L_x_19942) ;  /* 0x0000093000007947 */ /* 0x000fea0003800000 */
.L_x_19958:
[----:B------:R-:W-:Y:S01]  /*8440*/  LOP3.LUT R0, R3, 0xff, RZ, 0xc0, !PT ;  /* 0x000000ff03007812 */ /* 0x000fe200078ec0ff */
[----:B------:R-:W-:Y:S03]  /*8450*/  BSSY B0, `(.L_x_19961) ;  /* 0x0000010000007945 */ /* 0x000fe60003800000 */
[----:B------:R-:W1:Y:S02]  /*8460*/  I2F.U16 R5, R0 ;  /* 0x0000000000057306 */ /* 0x000e640000101000 */
[----:B-1----:R-:W-:-:S04]  /*8470*/  LOP3.LUT R3, R5, 0x7fffffff, RZ, 0xc0, !PT ;  /* 0x7fffffff05037812 */ /* 0x002fc800078ec0ff */
        /* <DEDUP_REMOVED lines=10> */
.L_x_19962:
[----:B------:R-:W-:Y:S01]  /*8520*/  IMAD.MOV.U32 R0, RZ, RZ, 0x7f ;  /* 0x0000007fff007424 */ /* 0x000fe200078e00ff */
[----:B------:R-:W-:-:S04]  /*8530*/  ISETP.GT.U32.AND P0, PT, R3, 0x7f800000, PT ;  /* 0x7f8000000300780c */ /* 0x000fc80003f04070 */
[----:B------:R-:W-:-:S04]  /*8540*/  SEL R0, R0, 0x7c, P0 ;  /* 0x0000007c00007807 */ /* 0x000fc80000000000 */
.L_x_19963:
[----:B------:R-:W-:Y:S05]  /*8550*/  BSYNC B0 ;  /* 0x0000000000007941 */ /* 0x000fea0003800000 */
.L_x_19961:
[----:B------:R-:W-:Y:S01]  /*8560*/  LOP3.LUT R3, R5, 0x80000000, RZ, 0xc0, !PT ;  /* 0x8000000005037812 */ /* 0x000fe200078ec0ff */
[----:B------:R-:W-:-:S03]  /*8570*/  IMAD.MOV.U32 R23, RZ, RZ, R25 ;  /* 0x000000ffff177224 */ /* 0x000fc600078e0019 */
[----:B------:R-:W-:-:S04]  /*8580*/  SHF.R.U32.HI R3, RZ, 0x18, R3 ;  /* 0x00000018ff037819 */ /* 0x000fc80000011603 */
[----:B------:R-:W-:-:S05]  /*8590*/  LOP3.LUT R3, R0, R3, RZ, 0xfc, !PT ;  /* 0x0000000300037212 */ /* 0x000fca00078efcff */
[----:B------:R1:W-:Y:S01]  /*85a0*/  STG.E.U8 [R8.64], R3 ;  /* 0x0000000308007986 */ /* 0x0003e2000c101124 */
[----:B------:R-:W-:Y:S05]  /*85b0*/  BRA `(.L_x_19942) ;  /* 0x000007b000007947 */ /* 0x000fea0003800000 */
.L_x_19957:
[----:B------:R-:W-:Y:S01]  /*85c0*/  LOP3.LUT R3, R3, 0xff, RZ, 0xc0, !PT ;  /* 0x000000ff03037812 */ /* 0x000fe200078ec0ff */
[----:B------:R-:W-:-:S03]  /*85d0*/  IMAD.MOV.U32 R23, RZ, RZ, R25 ;  /* 0x000000ffff177224 */ /* 0x000fc600078e0019 */
[----:B------:R-:W1:Y:S02]  /*85e0*/  I2F.U16 R0, R3 ;  /* 0x0000000300007306 */ /* 0x000e640000101000 */
[----:B-1----:R-:W-:-:S05]  /*85f0*/  F2FP.BF16.PACK_AB R0, RZ, R0 ;  /* 0x00000000ff00723e */ /* 0x002fca00000010ff */
[----:B------:R1:W-:Y:S01]  /*8600*/  STG.E.U16 [R8.64], R0 ;  /* 0x0000000008007986 */ /* 0x0003e2000c101524 */
[----:B------:R-:W-:Y:S05]  /*8610*/  BRA `(.L_x_19942) ;  /* 0x0000075000007947 */ /* 0x000fea0003800000 */
.L_x_19954:
        /* <DEDUP_REMOVED lines=8> */
[----:B------:R-:W-:Y:S01]  /*86a0*/  LOP3.LUT R3, R3, 0xff, RZ, 0xc0, !PT ;  /* 0x000000ff03037812 */ /* 0x000fe200078ec0ff */
[----:B------:R-:W-:-:S04]  /*86b0*/  IMAD.MOV.U32 R23, RZ, RZ, R25 ;  /* 0x000000ffff177224 */ /* 0x000fc800078e0019 */
[----:B------:R1:W-:Y:S01]  /*86c0*/  STG.E.U16 [R8.64], R3 ;  /* 0x0000000308007986 */ /* 0x0003e2000c101524 */
[----:B------:R-:W-:Y:S05]  /*86d0*/  BRA `(.L_x_19942) ;  /* 0x0000069000007947 */ /* 0x000fea0003800000 */
.L_x_19966:
[----:B------:R-:W-:Y:S01]  /*86e0*/  LOP3.LUT R0, R3, 0xff, RZ, 0xc0, !PT ;  /* 0x000000ff03007812 */ /* 0x000fe200078ec0ff */
[----:B------:R-:W-:Y:S01]  /*86f0*/  BSSY B0, `(.L_x_19967) ;  /* 0x0000015000007945 */ /* 0x000fe20003800000 */
[----:B------:R-:W-:Y:S02]  /*8700*/  IMAD.MOV.U32 R4, RZ, RZ, 0x80 ;  /* 0x00000080ff047424 */ /* 0x000fe400078e00ff */
[----:B------:R-:W1:Y:S02]  /*8710*/  I2F.U16 R5, R0 ;  /* 0x0000000000057306 */ /* 0x000e640000101000 */
[----:B-1----:R-:W-:-:S04]  /*8720*/  LOP3.LUT R3, R5, 0x7fffffff, RZ, 0xc0, !PT ;  /* 0x7fffffff05037812 */ /* 0x002fc800078ec0ff */
        /* <DEDUP_REMOVED lines=13> */
.L_x_19969:
[----:B------:R-:W-:-:S04]  /*8800*/  LOP3.LUT R3, R5, 0x80000000, RZ, 0xc0, !PT ;  /* 0x8000000005037812 */ /* 0x000fc800078ec0ff */
[----:B------:R-:W-:-:S04]  /*8810*/  SHF.R.U32.HI R3, RZ, 0x18, R3 ;  /* 0x00000018ff037819 */ /* 0x000fc80000011603 */
[----:B------:R-:W-:-:S04]  /*8820*/  LOP3.LUT R0, R0, R3, RZ, 0xfc, !PT ;  /* 0x0000000300007212 */ /* 0x000fc800078efcff */
[----:B------:R-:W-:Y:S02]  /*8830*/  PRMT R4, R0, 0x7610, R4 ;  /* 0x0000761000047816 */ /* 0x000fe40000000004 */
.L_x_19968:
[----:B------:R-:W-:Y:S05]  /*8840*/  BSYNC B0 ;  /* 0x0000000000007941 */ /* 0x000fea0003800000 */
.L_x_19967:
[----:B------:R1:W-:Y:S01]  /*8850*/  STG.E.U8 [R8.64], R4 ;  /* 0x0000000408007986 */ /* 0x0003e2000c101124 */
[----:B------:R-:W-:Y:S01]  /*8860*/  IMAD.MOV.U32 R23, RZ, RZ, R25 ;  /* 0x000000ffff177224 */ /* 0x000fe200078e0019 */
[----:B------:R-:W-:Y:S05]  /*8870*/  BRA `(.L_x_19942) ;  /* 0x000004f000007947 */ /* 0x000fea0003800000 */
.L_x_19965:
        /* <DEDUP_REMOVED lines=18> */
.L_x_19972:
[----:B------:R-:W-:-:S04]  /*89a0*/  LOP3.LUT R3, R5, 0x80000000, RZ, 0xc0, !PT ;  /* 0x8000000005037812 */ /* 0x000fc800078ec0ff */
[----:B------:R-:W-:-:S04]  /*89b0*/  SHF.R.U32.HI R3, RZ, 0x18, R3 ;  /* 0x00000018ff037819 */ /* 0x000fc80000011603 */
[----:B------:R-:W-:-:S04]  /*89c0*/  LOP3.LUT R0, R0, R3, RZ, 0xfc, !PT ;  /* 0x0000000300007212 */ /* 0x000fc800078efcff */
[----:B------:R-:W-:Y:S02]  /*89d0*/  PRMT R4, R0, 0x7610, R4 ;  /* 0x0000761000047816 */ /* 0x000fe40000000004 */
.L_x_19971:
[----:B------:R-:W-:Y:S05]  /*89e0*/  BSYNC B0 ;  /* 0x0000000000007941 */ /* 0x000fea0003800000 */
.L_x_19970:
[----:B------:R1:W-:Y:S01]  /*89f0*/  STG.E.U8 [R8.64], R4 ;  /* 0x0000000408007986 */ /* 0x0003e2000c101124 */
[----:B------:R-:W-:Y:S01]  /*8a00*/  IMAD.MOV.U32 R23, RZ, RZ, R25 ;  /* 0x000000ffff177224 */ /* 0x000fe200078e0019 */
[----:B------:R-:W-:Y:S05]  /*8a10*/  BRA `(.L_x_19942) ;  /* 0x0000035000007947 */ /* 0x000fea0003800000 */
.L_x_19964:
[----:B------:R-:W-:-:S13]  /*8a20*/  ISETP.NE.AND P0, PT, R0, 0x1c, PT ;  /* 0x0000001c0000780c */ /* 0x000fda0003f05270 */
[----:B------:R-:W-:Y:S05]  /*8a30*/  @!P0 BRA `(.L_x_19973) ;  /* 0x0000030000008947 */ /* 0x000fea0003800000 */
[----:B------:R-:W-:-:S13]  /*8a40*/  ISETP.NE.AND P0, PT, R0, 0x1d, PT ;  /* 0x0000001d0000780c */ /* 0x000fda0003f05270 */
[----:B------:R-:W-:Y:S05]  /*8a50*/  @!P0 BRA `(.L_x_19974) ;  /* 0x0000029000008947 */ /* 0x000fea0003800000 */
[----:B------:R-:W-:-:S13]  /*8a60*/  ISETP.NE.AND P0, PT, R0, 0x2c, PT ;  /* 0x0000002c0000780c */ /* 0x000fda0003f05270 */
[----:B------:R-:W-:Y:S05]  /*8a70*/  @P0 BRA `(.L_x_19947) ;  /* 0x0000012000000947 */ /* 0x000fea0003800000 */
[----:B------:R-:W-:Y:S01]  /*8a80*/  LOP3.LUT R5, R3, 0xff, RZ, 0xc0, !PT ;  /* 0x000000ff03057812 */ /* 0x000fe200078ec0ff */
[----:B------:R-:W-:Y:S01]  /*8a90*/  IMAD.MOV.U32 R23, RZ, RZ, R25 ;  /* 0x000000ffff177224 */ /* 0x000fe200078e0019 */
[----:B------:R-:W-:Y:S02]  /*8aa0*/  PLOP3.LUT P0, PT, PT, PT, PT, 0x80, 0x0 ;  /* 0x000000000000781c */ /* 0x000fe40003f0f070 */
[----:B0-----:R-:W0:Y:S02]  /*8ab0*/  I2F.U16 R6, R5 ;  /* 0x0000000500067306 */ /* 0x001e240000101000 */
        /* <DEDUP_REMOVED lines=14> */
.L_x_19947:
[----:B------:R-:W-:Y:S01]  /*8ba0*/  MOV R14, 0x0 ;  /* 0x00000000000e7802 */ /* 0x000fe20000000f00 */
[----:B------:R-:W-:Y:S02]  /*8bb0*/  IMAD.MOV.U32 R4, RZ, RZ, c[0x4][0x178] ;  /* 0x01005e00ff047624 */ /* 0x000fe400078e00ff */
        /* <DEDUP_REMOVED lines=19> */
.L_x_19974:
[----:B------:R-:W-:Y:S01]  /*8cf0*/  LOP3.LUT R4, R3, 0xff, RZ, 0xc0, !PT ;  /* 0x000000ff03047812 */ /* 0x000fe200078ec0ff */
[----:B------:R-:W-:Y:S02]  /*8d00*/  IMAD.MOV.U32 R5, RZ, RZ, RZ ;  /* 0x000000ffff057224 */ /* 0x000fe400078e00ff */
[----:B------:R-:W-:-:S03]  /*8d10*/  IMAD.MOV.U32 R23, RZ, RZ, R25 ;  /* 0x000000ffff177224 */ /* 0x000fc600078e0019 */
[----:B------:R1:W-:Y:S01]  /*8d20*/  STG.E.64 [R8.64], R4 ;  /* 0x0000000408007986 */ /* 0x0003e2000c101b24 */
[----:B------:R-:W-:Y:S05]  /*8d30*/  BRA `(.L_x_19942) ;  /* 0x0000003000007947 */ /* 0x000fea0003800000 */
.L_x_19973:
[----:B------:R-:W-:Y:S01]  /*8d40*/  LOP3.LUT R3, R3, 0xff, RZ, 0xc0, !PT ;  /* 0x000000ff03037812 */ /* 0x000fe200078ec0ff */
[----:B------:R-:W-:-:S04]  /*8d50*/  IMAD.MOV.U32 R23, RZ, RZ, R25 ;  /* 0x000000ffff177224 */ /* 0x000fc800078e0019 */
[----:B------:R1:W-:Y:S03]  /*8d60*/  STG.E [R8.64], R3 ;  /* 0x0000000308007986 */ /* 0x0003e6000c101924 */
.L_x_19942:
[----:B------:R-:W-:Y:S05]  /*8d70*/  BSYNC B6 ;  /* 0x0000000000067941 */ /* 0x000fea0003800000 */
.L_x_19941:
[----:B------:R-:W-:Y:S01]  /*8d80*/  ISETP.GE.AND P0, PT, R23, R16, PT ;  /* 0x000000101700720c */ /* 0x000fe20003f06270 */
[----:B------:R-:W-:-:S12]  /*8d90*/  BSSY B6, `(.L_x_19975) ;  /* 0x0000200000067945 */ /* 0x000fd80003800000 */
        /* <DEDUP_REMOVED lines=19> */
.L_x_19980:
[----:B------:R0:W-:Y:S01]  /*8ed0*/  STG.E.U8 [R8.64], R22 ;  /* 0x0000001608007986 */ /* 0x0001e2000c101124 */
[----:B------:R-:W-:Y:S05]  /*8ee0*/  BRA `(.L_x_19982) ;  /* 0x00000e9000007947 */ /* 0x000fea0003800000 */
.L_x_19979:
        /* <DEDUP_REMOVED lines=10> */
.L_x_19984:
[----:B------:R-:W-:-:S05]  /*8f90*/  LOP3.LUT R3, R22, 0xff, RZ, 0xc0, !PT ;  /* 0x000000ff16037812 */ /* 0x000fca00078ec0ff */
[----:B------:R0:W-:Y:S01]  /*8fa0*/  STG.E [R8.64], R3 ;  /* 0x0000000308007986 */ /* 0x0001e2000c101924 */
[----:B------:R-:W-:Y:S05]  /*8fb0*/  BRA `(.L_x_19982) ;  /* 0x00000dc000007947 */ /* 0x000fea0003800000 */
.L_x_19983:
[----:B------:R-:W-:-:S05]  /*8fc0*/  LOP3.LUT R3, R22, 0xff, RZ, 0xc0, !PT ;  /* 0x000000ff16037812 */ /* 0x000fca00078ec0ff */
[----:B------:R0:W-:Y:S01]  /*8fd0*/  STG.E.U16 [R8.64], R3 ;  /* 0x0000000308007986 */ /* 0x0001e2000c101524 */
[----:B------:R-:W-:Y:S05]  /*8fe0*/  BRA `(.L_x_19982) ;  /* 0x00000d9000007947 */ /* 0x000fea0003800000 */
.L_x_19978:
[----:B------:R-:W-:-:S13]  /*8ff0*/  ISETP.GT.AND P0, PT, R0, 0x6, PT ;  /* 0x000000060000780c */ /* 0x000fda0003f04270 */
[----:B------:R-:W-:Y:S05]  /*9000*/  @P0 BRA `(.L_x_19985) ;  /* 0x000000d000000947 */ /* 0x000fea0003800000 */
[----:B------:R-:W-:-:S13]  /*9010*/  ISETP.NE.AND P0, PT, R0, 0x5, PT ;  /* 0x000000050000780c */ /* 0x000fda0003f05270 */
[----:B------:R-:W-:Y:S05]  /*9020*/  @!P0 BRA `(.L_x_19986) ;  /* 0x0000006000008947 */ /* 0x000fea0003800000 */
[----:B------:R-:W-:-:S13]  /*9030*/  ISETP.NE.AND P0, PT, R0, 0x6, PT ;  /* 0x000000060000780c */ /* 0x000fda0003f05270 */
[----:B------:R-:W-:Y:S05]  /*9040*/  @P0 BRA `(.L_x_19981) ;  /* 0x00000b9000000947 */ /* 0x000fea0003800000 */
[----:B------:R-:W-:-:S06]  /*9050*/  LOP3.LUT R3, R22, 0xff, RZ, 0xc0, !PT ;  /* 0x000000ff16037812 */ /* 0x000fcc00078ec0ff */
[----:B------:R-:W0:Y:S02]  /*9060*/  I2F.U16 R3, R3 ;  /* 0x0000000300037306 */ /* 0x000e240000101000 */
[----:B0-----:R0:W-:Y:S01]  /*9070*/  STG.E [R8.64], R3 ;  /* 0x0000000308007986 */ /* 0x0011e2000c101924 */
[----:B------:R-:W-:Y:S05]  /*9080*/  BRA `(.L_x_19982) ;  /* 0x00000cf000007947 */ /* 0x000fea0003800000 */
.L_x_19986:
[----:B------:R-:W-:-:S04]  /*9090*/  LOP3.LUT R22, R22, 0xff, RZ, 0xc0, !PT ;  /* 0x000000ff16167812 */ /* 0x000fc800078ec0ff */
[----:B------:R-:W0:Y:S02]  /*90a0*/  I2F.U16 R0, R22 ;  /* 0x0000001600007306 */ /* 0x000e240000101000 */
[----:B0-----:R-:W-:-:S05]  /*90b0*/  F2FP.PACK_AB R0, RZ, R0 ;  /* 0x00000000ff00723e */ /* 0x001fca00000000ff */
[----:B------:R0:W-:Y:S01]  /*90c0*/  STG.E.U16 [R8.64], R0 ;  /* 0x0000000008007986 */ /* 0x0001e2000c101524 */
[----:B------:R-:W-:Y:S05]  /*90d0*/  BRA `(.L_x_19982) ;  /* 0x00000ca000007947 */ /* 0x000fea0003800000 */
.L_x_19985:
[----:B------:R-:W-:-:S13]  /*90e0*/  ISETP.NE.AND P0, PT, R0, 0x7, PT ;  /* 0x000000070000780c */ /* 0x000fda0003f05270 */
[----:B------:R-:W-:Y:S05]  /*90f0*/  @!P0 BRA `(.L_x_19987) ;  /* 0x000000f000008947 */ /* 0x000fea0003800000 */
[----:B------:R-:W-:-:S13]  /*9100*/  ISETP.NE.AND P0, PT, R0, 0x8, PT ;  /* 0x000000080000780c */ /* 0x000fda0003f05270 */
[----:B------:R-:W-:Y:S05]  /*9110*/  @!P0 BRA `(.L_x_19988) ;  /* 0x0000007000008947 */ /* 0x000fea0003800000 */
[----:B------:R-:W-:-:S13]  /*9120*/  ISETP.NE.AND P0, PT, R0, 0x9, PT ;  /* 0x000000090000780c */ /* 0x000fda0003f05270 */
[----:B------:R-:W-:Y:S05]  /*9130*/  @P0 BRA `(.L_x_19981) ;  /* 0x00000aa000000947 */ /* 0x000fea0003800000 */
[----:B------:R-:W-:Y:S01]  /*9140*/  LOP3.LUT R22, R22, 0xff, RZ, 0xc0, !PT ;  /* 0x000000ff16167812 */ /* 0x000fe200078ec0ff */
[----:B------:R-:W-:-:S03]  /*9150*/  IMAD.MOV.U32 R5, RZ, RZ, RZ ;  /* 0x000000ffff057224 */ /* 0x000fc600078e00ff */
[----:B------:R-:W0:Y:S02]  /*9160*/  I2F.U16 R4, R22 ;  /* 0x0000001600047306 */ /* 0x000e240000101000 */
[----:B0-----:R0:W-:Y:S01]  /*9170*/  STG.E.64 [R8.64], R4 ;  /* 0x0000000408007986 */ /* 0x0011e2000c101b24 */
[----:B------:R-:W-:Y:S05]  /*9180*/  BRA `(.L_x_19982) ;  /* 0x00000bf000007947 */ /* 0x000fea0003800000 */
.L_x_19988:
[----:B------:R-:W-:-:S06]  /*9190*/  LOP3.LUT R22, R22, 0xff, RZ, 0xc0, !PT ;  /* 0x000000ff16167812 */ /* 0x000fcc00078ec0ff */
[----:B------:R-:W0:Y:S02]  /*91a0*/  I2F.U16 R22, R22 ;  /* 0x0000001600167306 */ /* 0x000e240000101000 */
[----:B0-----:R-:W-:-:S04]  /*91b0*/  F2FP.PACK_AB R3, RZ, R22 ;  /* 0x00000016ff03723e */ /* 0x001fc800000000ff */
[----:B------:R-:W-:-:S05]  /*91c0*/  PRMT R3, R3, 0x5410, RZ ;  /* 0x0000541003037816 */ /* 0x000fca00000000ff */
[----:B------:R0:W-:Y:S01]  /*91d0*/  STG.E [R8.64], R3 ;  /* 0x0000000308007986 */ /* 0x0001e2000c101924 */
[----:B------:R-:W-:Y:S05]  /*91e0*/  BRA `(.L_x_19982) ;  /* 0x00000b9000007947 */ /* 0x000fea0003800000 */
.L_x_19987:
[----:B------:R-:W-:-:S06]  /*91f0*/  LOP3.LUT R4, R22, 0xff, RZ, 0xc0, !PT ;  /* 0x000000ff16047812 */ /* 0x000fcc00078ec0ff */
[----:B------:R-:W0:Y:S02]  /*9200*/  I2F.F64.U16 R4, R4 ;  /* 0x0000000400047312 */ /* 0x000e240000101800 */
[----:B0-----:R0:W-:Y:S01]  /*9210*/  STG.E.64 [R8.64], R4 ;  /* 0x0000000408007986 */ /* 0x0011e2000c101b24 */
[----:B------:R-:W-:Y:S05]  /*9220*/  BRA `(.L_x_19982) ;  /* 0x00000b5000007947 */ /* 0x000fea0003800000 */
.L_x_19977:
        /* <DEDUP_REMOVED lines=12> */
.L_x_19991:
[----:B------:R-:W-:Y:S01]  /*92f0*/  LOP3.LUT R4, R22, 0xff, RZ, 0xc0, !PT ;  /* 0x000000ff16047812 */ /* 0x000fe200078ec0ff */
[----:B------:R-:W-:-:S05]  /*9300*/  CS2R R6, SRZ ;  /* 0x0000000000067805 */ /* 0x000fca000001ff00 */
[----:B------:R-:W0:Y:S02]  /*9310*/  I2F.F64.U16 R4, R4 ;  /* 0x0000000400047312 */ /* 0x000e240000101800 */
[----:B0-----:R0:W-:Y:S01]  /*9320*/  STG.E.128 [R8.64], R4 ;  /* 0x0000000408007986 */ /* 0x0011e2000c101d24 */
[----:B------:R-:W-:Y:S05]  /*9330*/  BRA `(.L_x_19982) ;  /* 0x00000a4000007947 */ /* 0x000fea0003800000 */
.L_x_19990:
        /* <DEDUP_REMOVED lines=8> */
[----:B------:R-:W0:Y:S02]  /*93c0*/  I2F.U16 R7, R22 ;  /* 0x0000001600077306 */ /* 0x000e240000101000 */
        /* <DEDUP_REMOVED lines=13> */
.L_x_19995:
[----:B------:R-:W-:Y:S05]  /*94a0*/  BSYNC B0 ;  /* 0x0000000000007941 */ /* 0x000fea0003800000 */
.L_x_19994:
[----:B------:R-:W-:-:S05]  /*94b0*/  LOP3.LUT R5, R0, R5, RZ, 0xfc, !PT ;  /* 0x0000000500057212 */ /* 0x000fca00078efcff */
[----:B------:R0:W-:Y:S01]  /*94c0*/  STG.E.U8 [R8.64], R5 ;  /* 0x0000000508007986 */ /* 0x0001e2000c101124 */
[----:B------:R-:W-:Y:S05]  /*94d0*/  BRA `(.L_x_19982) ;  /* 0x000008a000007947 */ /* 0x000fea0003800000 */
.L_x_19993:
[----:B------:R-:W-:Y:S01]  /*94e0*/  LOP3.LUT R22, R22, 0xff, RZ, 0xc0, !PT ;  /* 0x000000ff16167812 */ /* 0x000fe200078ec0ff */
[----:B------:R-:W-:Y:S03]  /*94f0*/  BSSY B0, `(.L_x_19996) ;  /* 0x0000010000007945 */ /* 0x000fe60003800000 */
[----:B------:R-:W0:Y:S02]  /*9500*/  I2F.U16 R5, R22 ;  /* 0x0000001600057306 */ /* 0x000e240000101000 */
        /* <DEDUP_REMOVED lines=11> */
.L_x_19997:
[----:B------:R-:W-:Y:S01]  /*95c0*/  IMAD.MOV.U32 R0, RZ, RZ, 0x7f ;  /* 0x0000007fff007424 */ /* 0x000fe200078e00ff */
[----:B------:R-:W-:-:S04]  /*95d0*/  ISETP.GT.U32.AND P0, PT, R3, 0x7f800000, PT ;  /* 0x7f8000000300780c */ /* 0x000fc80003f04070 */
[----:B------:R-:W-:-:S04]  /*95e0*/  SEL R0, R0, 0x7c, P0 ;  /* 0x0000007c00007807 */ /* 0x000fc80000000000 */
.L_x_19998:
[----:B------:R-:W-:Y:S05]  /*95f0*/  BSYNC B0 ;  /* 0x0000000000007941 */ /* 0x000fea0003800000 */
.L_x_19996:
[----:B------:R-:W-:-:S04]  /*9600*/  LOP3.LUT R3, R5, 0x80000000, RZ, 0xc0, !PT ;  /* 0x8000000005037812 */ /* 0x000fc800078ec0ff */
[----:B------:R-:W-:-:S04]  /*9610*/  SHF.R.U32.HI R3, RZ, 0x18, R3 ;  /* 0x00000018ff037819 */ /* 0x000fc80000011603 */
[----:B------:R-:W-:-:S05]  /*9620*/  LOP3.LUT R3, R0, R3, RZ, 0xfc, !PT ;  /* 0x0000000300037212 */ /* 0x000fca00078efcff */
[----:B------:R0:W-:Y:S01]  /*9630*/  STG.E.U8 [R8.64], R3 ;  /* 0x0000000308007986 */ /* 0x0001e2000c101124 */
[----:B------:R-:W-:Y:S05]  /*9640*/  BRA `(.L_x_19982) ;  /* 0x0000073000007947 */ /* 0x000fea0003800000 */
.L_x_19992:
[----:B------:R-:W-:-:S04]  /*9650*/  LOP3.LUT R22, R22, 0xff, RZ, 0xc0, !PT ;  /* 0x000000ff16167812 */ /* 0x000fc800078ec0ff */
[----:B------:R-:W0:Y:S02]  /*9660*/  I2F.U16 R0, R22 ;  /* 0x0000001600007306 */ /* 0x000e240000101000 */
[----:B0-----:R-:W-:-:S05]  /*9670*/  F2FP.BF16.PACK_AB R0, RZ, R0 ;  /* 0x00000000ff00723e */ /* 0x001fca00000010ff */
[----:B------:R0:W-:Y:S01]  /*9680*/  STG.E.U16 [R8.64], R0 ;  /* 0x0000000008007986 */ /* 0x0001e2000c101524 */
[----:B------:R-:W-:Y:S05]  /*9690*/  BRA `(.L_x_19982) ;  /* 0x000006e000007947 */ /* 0x000fea0003800000 */
.L_x_19989:
        /* <DEDUP_REMOVED lines=8> */
[----:B------:R-:W-:-:S05]  /*9720*/  LOP3.LUT R3, R22, 0xff, RZ, 0xc0, !PT ;  /* 0x000000ff16037812 */ /* 0x000fca00078ec0ff */
[----:B------:R0:W-:Y:S01]  /*9730*/  STG.E.U16 [R8.64], R3 ;  /* 0x0000000308007986 */ /* 0x0001e2000c101524 */
[----:B------:R-:W-:Y:S05]  /*9740*/  BRA `(.L_x_19982) ;  /* 0x0000063000007947 */ /* 0x000fea0003800000 */
.L_x_20001:
[----:B------:R-:W-:Y:S01]  /*9750*/  LOP3.LUT R22, R22, 0xff, RZ, 0xc0, !PT ;  /* 0x000000ff16167812 */ /* 0x000fe200078ec0ff */
[----:B------:R-:W-:Y:S01]  /*9760*/  BSSY B0, `(.L_x_20002) ;  /* 0x0000015000007945 */ /* 0x000fe20003800000 */
[----:B------:R-:W-:Y:S02]  /*9770*/  IMAD.MOV.U32 R4, RZ, RZ, 0x80 ;  /* 0x00000080ff047424 */ /* 0x000fe400078e00ff */
[----:B------:R-:W0:Y:S02]  /*9780*/  I2F.U16 R5, R22 ;  /* 0x0000001600057306 */ /* 0x000e240000101000 */
        /* <DEDUP_REMOVED lines=14> */
.L_x_20004:
[----:B------:R-:W-:-:S04]  /*9870*/  LOP3.LUT R3, R5, 0x80000000, RZ, 0xc0, !PT ;  /* 0x8000000005037812 */ /* 0x000fc800078ec0ff */
[----:B------:R-:W-:-:S04]  /*9880*/  SHF.R.U32.HI R3, RZ, 0x18, R3 ;  /* 0x00000018ff037819 */ /* 0x000fc80000011603 */
[----:B------:R-:W-:-:S04]  /*9890*/  LOP3.LUT R0, R0, R3, RZ, 0xfc, !PT ;  /* 0x0000000300007212 */ /* 0x000fc800078efcff */
[----:B------:R-:W-:Y:S02]  /*98a0*/  PRMT R4, R0, 0x7610, R4 ;  /* 0x0000761000047816 */ /* 0x000fe40000000004 */
.L_x_20003:
[----:B------:R-:W-:Y:S05]  /*98b0*/  BSYNC B0 ;  /* 0x0000000000007941 */ /* 0x000fea0003800000 */
.L_x_20002:
[----:B------:R0:W-:Y:S01]  /*98c0*/  STG.E.U8 [R8.64], R4 ;  /* 0x0000000408007986 */ /* 0x0001e2000c101124 */
[----:B------:R-:W-:Y:S05]  /*98d0*/  BRA `(.L_x_19982) ;  /* 0x000004a000007947 */ /* 0x000fea0003800000 */
.L_x_20000:
        /* <DEDUP_REMOVED lines=18> */
.L_x_20007:
[----:B------:R-:W-:-:S04]  /*9a00*/  LOP3.LUT R3, R5, 0x80000000, RZ, 0xc0, !PT ;  /* 0x8000000005037812 */ /* 0x000fc800078ec0ff */
[----:B------:R-:W-:-:S04]  /*9a10*/  SHF.R.U32.HI R3, RZ, 0x18, R3 ;  /* 0x00000018ff037819 */ /* 0x000fc80000011603 */
[----:B------:R-:W-:-:S04]  /*9a20*/  LOP3.LUT R0, R0, R3, RZ, 0xfc, !PT ;  /* 0x0000000300007212 */ /* 0x000fc800078efcff */
[----:B------:R-:W-:Y:S02]  /*9a30*/  PRMT R4, R0, 0x7610, R4 ;  /* 0x0000761000047816 */ /* 0x000fe40000000004 */
.L_x_20006:
[----:B------:R-:W-:Y:S05]  /*9a40*/  BSYNC B0 ;  /* 0x0000000000007941 */ /* 0x000fea0003800000 */
.L_x_20005:
[----:B------:R0:W-:Y:S01]  /*9a50*/  STG.E.U8 [R8.64], R4 ;  /* 0x0000000408007986 */ /* 0x0001e2000c101124 */
[----:B------:R-:W-:Y:S05]  /*9a60*/  BRA `(.L_x_19982) ;  /* 0x0000031000007947 */ /* 0x000fea0003800000 */
.L_x_19999:
[----:B------:R-:W-:-:S13]  /*9a70*/  ISETP.NE.AND P0, PT, R0, 0x1c, PT ;  /* 0x0000001c0000780c */ /* 0x000fda0003f05270 */
[----:B------:R-:W-:Y:S05]  /*9a80*/  @!P0 BRA `(.L_x_20008) ;  /* 0x000002d000008947 */ /* 0x000fea0003800000 */
[----:B------:R-:W-:-:S13]  /*9a90*/  ISETP.NE.AND P0, PT, R0, 0x1d, PT ;  /* 0x0000001d0000780c */ /* 0x000fda0003f05270 */
[----:B------:R-:W-:Y:S05]  /*9aa0*/  @!P0 BRA `(.L_x_20009) ;  /* 0x0000027000008947 */ /* 0x000fea0003800000 */
[----:B------:R-:W-:-:S13]  /*9ab0*/  ISETP.NE.AND P0, PT, R0, 0x2c, PT ;  /* 0x0000002c0000780c */ /* 0x000fda0003f05270 */
[----:B------:R-:W-:Y:S05]  /*9ac0*/  @P0 BRA `(.L_x_19981) ;  /* 0x0000011000000947 */ /* 0x000fea0003800000 */
[----:B------:R-:W-:Y:S02]  /*9ad0*/  LOP3.LUT R22, R22, 0xff, RZ, 0xc0, !PT ;  /* 0x000000ff16167812 */ /* 0x000fe400078ec0ff */
[----:B------:R-:W-:-:S04]  /*9ae0*/  PLOP3.LUT P0, PT, PT, PT, PT, 0x80, 0x0 ;  /* 0x000000000000781c */ /* 0x000fc80003f0f070 */
[----:B------:R-:W0:Y:S02]  /*9af0*/  I2F.U16 R22, R22 ;  /* 0x0000001600167306 */ /* 0x000e240000101000 */
        /* <DEDUP_REMOVED lines=14> */
.L_x_19981:
        /* <DEDUP_REMOVED lines=20> */
.L_x_20009:
[----:B------:R-:W-:Y:S01]  /*9d20*/  LOP3.LUT R4, R22, 0xff, RZ, 0xc0, !PT ;  /* 0x000000ff16047812 */ /* 0x000fe200078ec0ff */
[----:B------:R-:W-:-:S05]  /*9d30*/  IMAD.MOV.U32 R5, RZ, RZ, RZ ;  /* 0x000000ffff057224 */ /* 0x000fca00078e00ff */
[----:B------:R0:W-:Y:S01]  /*9d40*/  STG.E.64 [R8.64], R4 ;  /* 0x0000000408007986 */ /* 0x0001e2000c101b24 */
[----:B------:R-:W-:Y:S05]  /*9d50*/  BRA `(.L_x_19982) ;  /* 0x0000002000007947 */ /* 0x000fea0003800000 */
.L_x_20008:
[----:B------:R-:W-:-:S05]  /*9d60*/  LOP3.LUT R3, R22, 0xff, RZ, 0xc0, !PT ;  /* 0x000000ff16037812 */ /* 0x000fca00078ec0ff */
[----:B------:R0:W-:Y:S02]  /*9d70*/  STG.E [R8.64], R3 ;  /* 0x0000000308007986 */ /* 0x0001e4000c101924 */
.L_x_19982:
        /* <DEDUP_REMOVED lines=21> */
.L_x_20013:
[----:B------:R0:W-:Y:S01]  /*9ed0*/  STG.E.U8 [R8.64], R18 ;  /* 0x0000001208007986 */ /* 0x0001e2000c101124 */
[----:B------:R-:W-:Y:S05]  /*9ee0*/  BRA `(.L_x_20015) ;  /* 0x00000e9000007947 */ /* 0x000fea0003800000 */
.L_x_20012:
        /* <DEDUP_REMOVED lines=10> */
.L_x_20017:
[----:B------:R-:W-:-:S05]  /*9f90*/  LOP3.LUT R3, R18, 0xff, RZ, 0xc0, !PT ;  /* 0x000000ff12037812 */ /* 0x000fca00078ec0ff */
[----:B------:R0:W-:Y:S01]  /*9fa0*/  STG.E [R8.64], R3 ;  /* 0x0000000308007986 */ /* 0x0001e2000c101924 */
[----:B------:R-:W-:Y:S05]  /*9fb0*/  BRA `(.L_x_20015) ;  /* 0x00000dc000007947 */ /* 0x000fea0003800000 */
.L_x_20016:
[----:B------:R-:W-:-:S05]  /*9fc0*/  LOP3.LUT R3, R18, 0xff, RZ, 0xc0, !PT ;  /* 0x000000ff12037812 */ /* 0x000fca00078ec0ff */
[----:B------:R0:W-:Y:S01]  /*9fd0*/  STG.E.U16 [R8.64], R3 ;  /* 0x0000000308007986 */ /* 0x0001e2000c101524 */
[----:B------:R-:W-:Y:S05]  /*9fe0*/  BRA `(.L_x_20015) ;  /* 0x00000d9000007947 */ /* 0x000fea0003800000 */
.L_x_20011:
        /* <DEDUP_REMOVED lines=10> */
.L_x_20019:
[----:B------:R-:W-:-:S04]  /*a090*/  LOP3.LUT R18, R18, 0xff, RZ, 0xc0, !PT ;  /* 0x000000ff12127812 */ /* 0x000fc800078ec0ff */
[----:B------:R-:W0:Y:S02]  /*a0a0*/  I2F.U16 R0, R18 ;  /* 0x0000001200007306 */ /* 0x000e240000101000 */
[----:B0-----:R-:W-:-:S05]  /*a0b0*/  F2FP.PACK_AB R0, RZ, R0 ;  /* 0x00000000ff00723e */ /* 0x001fca00000000ff */
[----:B------:R0:W-:Y:S01]  /*a0c0*/  STG.E.U16 [R8.64], R0 ;  /* 0x0000000008007986 */ /* 0x0001e2000c101524 */
[----:B------:R-:W-:Y:S05]  /*a0d0*/  BRA `(.L_x_20015) ;  /* 0x00000ca000007947 */ /* 0x000fea0003800000 */
.L_x_20018:
        /* <DEDUP_REMOVED lines=11> */
.L_x_20021:
[----:B------:R-:W-:-:S06]  /*a190*/  LOP3.LUT R18, R18, 0xff, RZ, 0xc0, !PT ;  /* 0x000000ff12127812 */ /* 0x000fcc00078ec0ff */
[----:B------:R-:W0:Y:S02]  /*a1a0*/  I2F.U16 R18, R18 ;  /* 0x0000001200127306 */ /* 0x000e240000101000 */
[----:B0-----:R-:W-:-:S04]  /*a1b0*/  F2FP.PACK_AB R3, RZ, R18 ;  /* 0x00000012ff03723e */ /* 0x001fc800000000ff */
[----:B------:R-:W-:-:S05]  /*a1c0*/  PRMT R3, R3, 0x5410, RZ ;  /* 0x0000541003037816 */ /* 0x000fca00000000ff */
[----:B------:R0:W-:Y:S01]  /*a1d0*/  STG.E [R8.64], R3 ;  /* 0x0000000308007986 */ /* 0x0001e2000c101924 */
[----:B------:R-:W-:Y:S05]  /*a1e0*/  BRA `(.L_x_20015) ;  /* 0x00000b9000007947 */ /* 0x000fea0003800000 */
.L_x_20020:
[----:B------:R-:W-:-:S06]  /*a1f0*/  LOP3.LUT R4, R18, 0xff, RZ, 0xc0, !PT ;  /* 0x000000ff12047812 */ /* 0x000fcc00078ec0ff */
[----:B------:R-:W0:Y:S02]  /*a200*/  I2F.F64.U16 R4, R4 ;  /* 0x0000000400047312 */ /* 0x000e240000101800 */
[----:B0-----:R0:W-:Y:S01]  /*a210*/  STG.E.64 [R8.64], R4 ;  /* 0x0000000408007986 */ /* 0x0011e2000c101b24 */
[----:B------:R-:W-:Y:S05]  /*a220*/  BRA `(.L_x_20015) ;  /* 0x00000b5000007947 */ /* 0x000fea0003800000 */
.L_x_20010:
        /* <DEDUP_REMOVED lines=12> */
.L_x_20024:
[----:B------:R-:W-:Y:S01]  /*a2f0*/  LOP3.LUT R4, R18, 0xff, RZ, 0xc0, !PT ;  /* 0x000000ff12047812 */ /* 0x000fe200078ec0ff */
[----:B------:R-:W-:-:S05]  /*a300*/  CS2R R6, SRZ ;  /* 0x0000000000067805 */ /* 0x000fca000001ff00 */
[----:B------:R-:W0:Y:S02]  /*a310*/  I2F.F64.U16 R4, R4 ;  /* 0x0000000400047312 */ /* 0x000e240000101800 */
[----:B0-----:R0:W-:Y:S01]  /*a320*/  STG.E.128 [R8.64], R4 ;  /* 0x0000000408007986 */ /* 0x0011e2000c101d24 */
[----:B------:R-:W-:Y:S05]  /*a330*/  BRA `(.L_x_20015) ;  /* 0x00000a4000007947 */ /* 0x000fea0003800000 */
.L_x_20023:
        /* <DEDUP_REMOVED lines=22> */
.L_x_20028:
[----:B------:R-:W-:Y:S05]  /*a4a0*/  BSYNC B0 ;  /* 0x0000000000007941 */ /* 0x000fea0003800000 */
.L_x_20027:
[----:B------:R-:W-:-:S05]  /*a4b0*/  LOP3.LUT R5, R0, R5, RZ, 0xfc, !PT ;  /* 0x0000000500057212 */ /* 0x000fca00078efcff */
[----:B------:R0:W-:Y:S01]  /*a4c0*/  STG.E.U8 [R8.64], R5 ;  /* 0x0000000508007986 */ /* 0x0001e2000c101124 */
[----:B------:R-:W-:Y:S05]  /*a4d0*/  BRA `(.L_x_20015) ;  /* 0x000008a000007947 */ /* 0x000fea0003800000 */
.L_x_20026:
        /* <DEDUP_REMOVED lines=14> */
.L_x_20030:
[----:B------:R-:W-:Y:S01]  /*a5c0*/  IMAD.MOV.U32 R0, RZ, RZ, 0x7f ;  /* 0x0000007fff007424 */ /* 0x000fe200078e00ff */
[----:B------:R-:W-:-:S04]  /*a5d0*/  ISETP.GT.U32.AND P0, PT, R3, 0x7f800000, PT ;  /* 0x7f8000000300780c */ /* 0x000fc80003f04070 */
[----:B------:R-:W-:-:S04]  /*a5e0*/  SEL R0, R0, 0x7c, P0 ;  /* 0x0000007c00007807 */ /* 0x000fc80000000000 */
.L_x_20031:
[----:B------:R-:W-:Y:S05]  /*a5f0*/  BSYNC B0 ;  /* 0x0000000000007941 */ /* 0x000fea0003800000 */
.L_x_20029:
[----:B------:R-:W-:-:S04]  /*a600*/  LOP3.LUT R3, R5, 0x80000000, RZ, 0xc0, !PT ;  /* 0x8000000005037812 */ /* 0x000fc800078ec0ff */
[----:B------:R-:W-:-:S04]  /*a610*/  SHF.R.U32.HI R3, RZ, 0x18, R3 ;  /* 0x00000018ff037819 */ /* 0x000fc80000011603 */
[----:B------:R-:W-:-:S05]  /*a620*/  LOP3.LUT R3, R0, R3, RZ, 0xfc, !PT ;  /* 0x0000000300037212 */ /* 0x000fca00078efcff */
[----:B------:R0:W-:Y:S01]  /*a630*/  STG.E.U8 [R8.64], R3 ;  /* 0x0000000308007986 */ /* 0x0001e2000c101124 */
[----:B------:R-:W-:Y:S05]  /*a640*/  BRA `(.L_x_20015) ;  /* 0x0000073000007947 */ /* 0x000fea0003800000 */
.L_x_20025:
[----:B------:R-:W-:-:S04]  /*a650*/  LOP3.LUT R18, R18, 0xff, RZ, 0xc0, !PT ;  /* 0x000000ff12127812 */ /* 0x000fc800078ec0ff */
[----:B------:R-:W0:Y:S02]  /*a660*/  I2F.U16 R0, R18 ;  /* 0x0000001200007306 */ /* 0x000e240000101000 */
[----:B0-----:R-:W-:-:S05]  /*a670*/  F2FP.BF16.PACK_AB R0, RZ, R0 ;  /* 0x00000000ff00723e */ /* 0x001fca00000010ff */
[----:B------:R0:W-:Y:S01]  /*a680*/  STG.E.U16 [R8.64], R0 ;  /* 0x0000000008007986 */ /* 0x0001e2000c101524 */
[----:B------:R-:W-:Y:S05]  /*a690*/  BRA `(.L_x_20015) ;  /* 0x000006e000007947 */ /* 0x000fea0003800000 */
.L_x_20022:
        /* <DEDUP_REMOVED lines=11> */
.L_x_20034:
        /* <DEDUP_REMOVED lines=18> */
.L_x_20037:
[----:B------:R-:W-:-:S04]  /*a870*/  LOP3.LUT R3, R5, 0x80000000, RZ, 0xc0, !PT ;  /* 0x8000000005037812 */ /* 0x000fc800078ec0ff */
[----:B------:R-:W-:-:S04]  /*a880*/  SHF.R.U32.HI R3, RZ, 0x18, R3 ;  /* 0x00000018ff037819 */ /* 0x000fc80000011603 */
[----:B------:R-:W-:-:S04]  /*a890*/  LOP3.LUT R0, R0, R3, RZ, 0xfc, !PT ;  /* 0x0000000300007212 */ /* 0x000fc800078efcff */
[----:B------:R-:W-:Y:S02]  /*a8a0*/  PRMT R4, R0, 0x7610, R4 ;  /* 0x0000761000047816 */ /* 0x000fe40000000004 */
.L_x_20036:
[----:B------:R-:W-:Y:S05]  /*a8b0*/  BSYNC B0 ;  /* 0x0000000000007941 */ /* 0x000fea0003800000 */
.L_x_20035:
[----:B------:R0:W-:Y:S01]  /*a8c0*/  STG.E.U8 [R8.64], R4 ;  /* 0x0000000408007986 */ /* 0x0001e2000c101124 */
[----:B------:R-:W-:Y:S05]  /*a8d0*/  BRA `(.L_x_20015) ;  /* 0x000004a000007947 */ /* 0x000fea0003800000 */
.L_x_20033:
        /* <DEDUP_REMOVED lines=18> */
.L_x_20040:
[----:B------:R-:W-:-:S04]  /*aa00*/  LOP3.LUT R3, R5, 0x80000000, RZ, 0xc0, !PT ;  /* 0x8000000005037812 */ /* 0x000fc800078ec0ff */
[----:B------:R-:W-:-:S04]  /*aa10*/  SHF.R.U32.HI R3, RZ, 0x18, R3 ;  /* 0x00000018ff037819 */ /* 0x000fc80000011603 */
[----:B------:R-:W-:-:S04]  /*aa20*/  LOP3.LUT R0, R0, R3, RZ, 0xfc, !PT ;  /* 0x0000000300007212 */ /* 0x000fc800078efcff */
[----:B------:R-:W-:Y:S02]  /*aa30*/  PRMT R4, R0, 0x7610, R4 ;  /* 0x0000761000047816 */ /* 0x000fe40000000004 */
.L_x_20039:
[----:B------:R-:W-:Y:S05]  /*aa40*/  BSYNC B0 ;  /* 0x0000000000007941 */ /* 0x000fea0003800000 */
.L_x_20038:
[----:B------:R0:W-:Y:S01]  /*aa50*/  STG.E.U8 [R8.64], R4 ;  /* 0x0000000408007986 */ /* 0x0001e2000c101124 */
[----:B------:R-:W-:Y:S05]  /*aa60*/  BRA `(.L_x_20015) ;  /* 0x0000031000007947 */ /* 0x000fea0003800000 */
.L_x_20032:
        /* <DEDUP_REMOVED lines=23> */
.L_x_20014:
        /* <DEDUP_REMOVED lines=20> */
.L_x_20042:
[----:B------:R-:W-:Y:S01]  /*ad20*/  LOP3.LUT R4, R18, 0xff, RZ, 0xc0, !PT ;  /* 0x000000ff12047812 */ /* 0x000fe200078ec0ff */
[----:B------:R-:W-:-:S05]  /*ad30*/  IMAD.MOV.U32 R5, RZ, RZ, RZ ;  /* 0x000000ffff057224 */ /* 0x000fca00078e00ff */
[----:B------:R0:W-:Y:S01]  /*ad40*/  STG.E.64 [R8.64], R4 ;  /* 0x0000000408007986 */ /* 0x0001e2000c101b24 */
[----:B------:R-:W-:Y:S05]  /*ad50*/  BRA `(.L_x_20015) ;  /* 0x0000002000007947 */ /* 0x000fea0003800000 */
.L_x_20041:
[----:B------:R-:W-:-:S05]  /*ad60*/  LOP3.LUT R3, R18, 0xff, RZ, 0xc0, !PT ;  /* 0x000000ff12037812 */ /* 0x000fca00078ec0ff */
[----:B------:R0:W-:Y:S02]  /*ad70*/  STG.E [R8.64], R3 ;  /* 0x0000000308007986 */ /* 0x0001e4000c101924 */
.L_x_20015:
[----:B------:R-:W-:Y:S02]  /*ad80*/  IADD3 R23, R23, 0x80, RZ ;  /* 0x0000008017177810 */ /* 0x000fe40007ffe0ff */
.L_x_19976:
[----:B------:R-:W-:Y:S05]  /*ad90*/  BSYNC B6 ;  /* 0x0000000000067941 */ /* 0x000fea0003800000 */
.L_x_19975:
        /* <DEDUP_REMOVED lines=19> */
.L_x_20046:
[----:B------:R-:W-:Y:S01]  /*aed0*/  STG.E.U8 [R2.64], R19 ;  /* 0x0000001302007986 */ /* 0x000fe2000c101124 */
[----:B------:R-:W-:Y:S05]  /*aee0*/  EXIT ;  /* 0x000000000000794d */ /* 0x000fea0003800000 */
.L_x_20045:
        /* <DEDUP_REMOVED lines=10> */
.L_x_20049:
[----:B------:R-:W-:-:S05]  /*af90*/  LOP3.LUT R19, R19, 0xff, RZ, 0xc0, !PT ;  /* 0x000000ff13137812 */ /* 0x000fca00078ec0ff */
[----:B------:R-:W-:Y:S01]  /*afa0*/  STG.E [R2.64], R19 ;  /* 0x0000001302007986 */ /* 0x000fe2000c101924 */
[----:B------:R-:W-:Y:S05]  /*afb0*/  EXIT ;  /* 0x000000000000794d */ /* 0x000fea0003800000 */
.L_x_20048:
[----:B------:R-:W-:-:S05]  /*afc0*/  LOP3.LUT R19, R19, 0xff, RZ, 0xc0, !PT ;  /* 0x000000ff13137812 */ /* 0x000fca00078ec0ff */
[----:B------:R-:W-:Y:S01]  /*afd0*/  STG.E.U16 [R2.64], R19 ;  /* 0x0000001302007986 */ /* 0x000fe2000c101524 */
[----:B------:R-:W-:Y:S05]  /*afe0*/  EXIT ;  /* 0x000000000000794d */ /* 0x000fea0003800000 */
.L_x_20044:
        /* <DEDUP_REMOVED lines=8> */
[----:B0-----:R-:W-:Y:S01]  /*b070*/  STG.E [R2.64], R5 ;  /* 0x0000000502007986 */ /* 0x001fe2000c101924 */
[----:B------:R-:W-:Y:S05]  /*b080*/  EXIT ;  /* 0x000000000000794d */ /* 0x000fea0003800000 */
.L_x_20051:
[----:B------:R-:W-:-:S04]  /*b090*/  LOP3.LUT R19, R19, 0xff, RZ, 0xc0, !PT ;  /* 0x000000ff13137812 */ /* 0x000fc800078ec0ff */
[----:B------:R-:W0:Y:S02]  /*b0a0*/  I2F.U16 R0, R19 ;  /* 0x0000001300007306 */ /* 0x000e240000101000 */
[----:B0-----:R-:W-:-:S05]  /*b0b0*/  F2FP.PACK_AB R0, RZ, R0 ;  /* 0x00000000ff00723e */ /* 0x001fca00000000ff */
[----:B------:R-:W-:Y:S01]  /*b0c0*/  STG.E.U16 [R2.64], R0 ;  /* 0x0000000002007986 */ /* 0x000fe2000c101524 */
[----:B------:R-:W-:Y:S05]  /*b0d0*/  EXIT ;  /* 0x000000000000794d */ /* 0x000fea0003800000 */
.L_x_20050:
        /* <DEDUP_REMOVED lines=9> */
[----:B0-----:R-:W-:Y:S01]  /*b170*/  STG.E.64 [R2.64], R4 ;  /* 0x0000000402007986 */ /* 0x001fe2000c101b24 */
[----:B------:R-:W-:Y:S05]  /*b180*/  EXIT ;  /* 0x000000000000794d */ /* 0x000fea0003800000 */
.L_x_20053:
[----:B------:R-:W-:-:S06]  /*b190*/  LOP3.LUT R19, R19, 0xff, RZ, 0xc0, !PT ;  /* 0x000000ff13137812 */ /* 0x000fcc00078ec0ff */
[----:B------:R-:W0:Y:S02]  /*b1a0*/  I2F.U16 R19, R19 ;  /* 0x0000001300137306 */ /* 0x000e240000101000 */
[----:B0-----:R-:W-:-:S04]  /*b1b0*/  F2FP.PACK_AB R5, RZ, R19 ;  /* 0x00000013ff05723e */ /* 0x001fc800000000ff */
[----:B------:R-:W-:-:S05]  /*b1c0*/  PRMT R5, R5, 0x5410, RZ ;  /* 0x0000541005057816 */ /* 0x000fca00000000ff */
[----:B------:R-:W-:Y:S01]  /*b1d0*/  STG.E [R2.64], R5 ;  /* 0x0000000502007986 */ /* 0x000fe2000c101924 */
[----:B------:R-:W-:Y:S05]  /*b1e0*/  EXIT ;  /* 0x000000000000794d */ /* 0x000fea0003800000 */
.L_x_20052:
[----:B------:R-:W-:-:S06]  /*b1f0*/  LOP3.LUT R4, R19, 0xff, RZ, 0xc0, !PT ;  /* 0x000000ff13047812 */ /* 0x000fcc00078ec0ff */
[----:B------:R-:W0:Y:S02]  /*b200*/  I2F.F64.U16 R4, R4 ;  /* 0x0000000400047312 */ /* 0x000e240000101800 */
[----:B0-----:R-:W-:Y:S01]  /*b210*/  STG.E.64 [R2.64], R4 ;  /* 0x0000000402007986 */ /* 0x001fe2000c101b24 */
[----:B------:R-:W-:Y:S05]  /*b220*/  EXIT ;  /* 0x000000000000794d */ /* 0x000fea0003800000 */
.L_x_20043:
        /* <DEDUP_REMOVED lines=12> */
.L_x_20056:
[----:B------:R-:W-:Y:S01]  /*b2f0*/  LOP3.LUT R4, R19, 0xff, RZ, 0xc0, !PT ;  /* 0x000000ff13047812 */ /* 0x000fe200078ec0ff */
[----:B------:R-:W-:-:S05]  /*b300*/  CS2R R6, SRZ ;  /* 0x0000000000067805 */ /* 0x000fca000001ff00 */
[----:B------:R-:W0:Y:S02]  /*b310*/  I2F.F64.U16 R4, R4 ;  /* 0x0000000400047312 */ /* 0x000e240000101800 */
[----:B0-----:R-:W-:Y:S01]  /*b320*/  STG.E.128 [R2.64], R4 ;  /* 0x0000000402007986 */ /* 0x001fe2000c101d24 */
[----:B------:R-:W-:Y:S05]  /*b330*/  EXIT ;  /* 0x000000000000794d */ /* 0x000fea0003800000 */
.L_x_20055:
[----:B------:R-:W-:-:S13]  /*b340*/  ISETP.NE.AND P0, PT, R0, 0xf, PT ;  /* 0x0000000f0000780c */ /* 0x000fda0003f05270 */
[----:B------:R-:W-:Y:S05]  /*b350*/  @!P0 BRA `(.L_x_20057) ;  /* 0x000002f000008947 */ /* 0x000fea0003800000 */
[----:B------:R-:W-:-:S13]  /*b360*/  ISETP.NE.AND P0, PT, R0, 0x17, PT ;  /* 0x000000170000780c */ /* 0x000fda0003f05270 */
[----:B------:R-:W-:Y:S05]  /*b370*/  @!P0 BRA `(.L_x_20058) ;  /* 0x0000016000008947 */ /* 0x000fea0003800000 */
[----:B------:R-:W-:-:S13]  /*b380*/  ISETP.NE.AND P0, PT, R0, 0x18, PT ;  /* 0x000000180000780c */ /* 0x000fda0003f05270 */
[----:B------:R-:W-:Y:S05]  /*b390*/  @P0 BRA `(.L_x_20047) ;  /* 0x0000084000000947 */ /* 0x000fea0003800000 */
[----:B------:R-:W-:Y:S01]  /*b3a0*/  LOP3.LUT R19, R19, 0xff, RZ, 0xc0, !PT ;  /* 0x000000ff13137812 */ /* 0x000fe200078ec0ff */
[----:B------:R-:W-:Y:S05]  /*b3b0*/  BSSY B0, `(.L_x_20059) ;  /* 0x000000f000007945 */ /* 0x000fea0003800000 */
[----:B------:R-:W0:Y:S02]  /*b3c0*/  I2F.U16 R19, R19 ;  /* 0x0000001300137306 */ /* 0x000e240000101000 */
[C---:B0-----:R-:W-:Y:S02]  /*b3d0*/  LOP3.LUT R4, R19.reuse, 0x7fffffff, RZ, 0xc0, !PT ;  /* 0x7fffffff13047812 */ /* 0x041fe400078ec0ff */
[----:B------:R-:W-:-:S02]  /*b3e0*/  LOP3.LUT R0, R19, 0x80000000, RZ, 0xc0, !PT ;  /* 0x8000000013007812 */ /* 0x000fc400078ec0ff */
        /* <DEDUP_REMOVED lines=11> */
.L_x_20060:
[----:B------:R-:W-:Y:S05]  /*b4a0*/  BSYNC B0 ;  /* 0x0000000000007941 */ /* 0x000fea0003800000 */
.L_x_20059:
[----:B------:R-:W-:-:S05]  /*b4b0*/  LOP3.LUT R5, R0, R5, RZ, 0xfc, !PT ;  /* 0x0000000500057212 */ /* 0x000fca00078efcff */
[----:B------:R-:W-:Y:S01]  /*b4c0*/  STG.E.U8 [R2.64], R5 ;  /* 0x0000000502007986 */ /* 0x000fe2000c101124 */
[----:B------:R-:W-:Y:S05]  /*b4d0*/  EXIT ;  /* 0x000000000000794d */ /* 0x000fea0003800000 */
.L_x_20058:
[----:B------:R-:W-:Y:S01]  /*b4e0*/  LOP3.LUT R19, R19, 0xff, RZ, 0xc0, !PT ;  /* 0x000000ff13137812 */ /* 0x000fe200078ec0ff */
[----:B------:R-:W-:Y:S05]  /*b4f0*/  BSSY B0, `(.L_x_20061) ;  /* 0x0000010000007945 */ /* 0x000fea0003800000 */
        /* <DEDUP_REMOVED lines=12> */
.L_x_20062:
[----:B------:R-:W-:Y:S01]  /*b5c0*/  IMAD.MOV.U32 R0, RZ, RZ, 0x7f ;  /* 0x0000007fff007424 */ /* 0x000fe200078e00ff */
[----:B------:R-:W-:-:S04]  /*b5d0*/  ISETP.GT.U32.AND P0, PT, R4, 0x7f800000, PT ;  /* 0x7f8000000400780c */ /* 0x000fc80003f04070 */
[----:B------:R-:W-:-:S04]  /*b5e0*/  SEL R0, R0, 0x7c, P0 ;  /* 0x0000007c00007807 */ /* 0x000fc80000000000 */
.L_x_20063:
[----:B------:R-:W-:Y:S05]  /*b5f0*/  BSYNC B0 ;  /* 0x0000000000007941 */ /* 0x000fea0003800000 */
.L_x_20061:
[----:B------:R-:W-:-:S04]  /*b600*/  LOP3.LUT R4, R19, 0x80000000, RZ, 0xc0, !PT ;  /* 0x8000000013047812 */ /* 0x000fc800078ec0ff */
[----:B------:R-:W-:-:S04]  /*b610*/  SHF.R.U32.HI R5, RZ, 0x18, R4 ;  /* 0x00000018ff057819 */ /* 0x000fc80000011604 */
[----:B------:R-:W-:-:S05]  /*b620*/  LOP3.LUT R5, R0, R5, RZ, 0xfc, !PT ;  /* 0x0000000500057212 */ /* 0x000fca00078efcff */
[----:B------:R-:W-:Y:S01]  /*b630*/  STG.E.U8 [R2.64], R5 ;  /* 0x0000000502007986 */ /* 0x000fe2000c101124 */
[----:B------:R-:W-:Y:S05]  /*b640*/  EXIT ;  /* 0x000000000000794d */ /* 0x000fea0003800000 */
.L_x_20057:
[----:B------:R-:W-:-:S04]  /*b650*/  LOP3.LUT R19, R19, 0xff, RZ, 0xc0, !PT ;  /* 0x000000ff13137812 */ /* 0x000fc800078ec0ff */
[----:B------:R-:W0:Y:S02]  /*b660*/  I2F.U16 R0, R19 ;  /* 0x0000001300007306 */ /* 0x000e240000101000 */
[----:B0-----:R-:W-:-:S05]  /*b670*/  F2FP.BF16.PACK_AB R0, RZ, R0 ;  /* 0x00000000ff00723e */ /* 0x001fca00000010ff */
[----:B------:R-:W-:Y:S01]  /*b680*/  STG.E.U16 [R2.64], R0 ;  /* 0x0000000002007986 */ /* 0x000fe2000c101524 */
[----:B------:R-:W-:Y:S05]  /*b690*/  EXIT ;  /* 0x000000000000794d */ /* 0x000fea0003800000 */
.L_x_20054:
        /* <DEDUP_REMOVED lines=9> */
[----:B------:R-:W-:Y:S01]  /*b730*/  STG.E.U16 [R2.64], R19 ;  /* 0x0000001302007986 */ /* 0x000fe2000c101524 */
[----:B------:R-:W-:Y:S05]  /*b740*/  EXIT ;  /* 0x000000000000794d */ /* 0x000fea0003800000 */
.L_x_20066:
[----:B------:R-:W-:Y:S01]  /*b750*/  LOP3.LUT R19, R19, 0xff, RZ, 0xc0, !PT ;  /* 0x000000ff13137812 */ /* 0x000fe200078ec0ff */
[----:B------:R-:W-:Y:S01]  /*b760*/  BSSY B0, `(.L_x_20067) ;  /* 0x0000015000007945 */ /* 0x000fe20003800000 */
[----:B------:R-:W-:-:S04]  /*b770*/  IMAD.MOV.U32 R0, RZ, RZ, 0x80 ;  /* 0x00000080ff007424 */ /* 0x000fc800078e00ff */
        /* <DEDUP_REMOVED lines=15> */
.L_x_20069:
[----:B------:R-:W-:-:S04]  /*b870*/  LOP3.LUT R0, R19, 0x80000000, RZ, 0xc0, !PT ;  /* 0x8000000013007812 */ /* 0x000fc800078ec0ff */
[----:B------:R-:W-:-:S04]  /*b880*/  SHF.R.U32.HI R5, RZ, 0x18, R0 ;  /* 0x00000018ff057819 */ /* 0x000fc80000011600 */
[----:B------:R-:W-:-:S04]  /*b890*/  LOP3.LUT R4, R4, R5, RZ, 0xfc, !PT ;  /* 0x0000000504047212 */ /* 0x000fc800078efcff */
[----:B------:R-:W-:Y:S02]  /*b8a0*/  PRMT R0, R4, 0x7610, R0 ;  /* 0x0000761004007816 */ /* 0x000fe40000000000 */
.L_x_20068:
[----:B------:R-:W-:Y:S05]  /*b8b0*/  BSYNC B0 ;  /* 0x0000000000007941 */ /* 0x000fea0003800000 */
.L_x_20067:
[----:B------:R-:W-:Y:S01]  /*b8c0*/  STG.E.U8 [R2.64], R0 ;  /* 0x0000000002007986 */ /* 0x000fe2000c101124 */
[----:B------:R-:W-:Y:S05]  /*b8d0*/  EXIT ;  /* 0x000000000000794d */ /* 0x000fea0003800000 */
.L_x_20065:
        /* <DEDUP_REMOVED lines=18> */
.L_x_20072:
[----:B------:R-:W-:-:S04]  /*ba00*/  LOP3.LUT R0, R19, 0x80000000, RZ, 0xc0, !PT ;  /* 0x8000000013007812 */ /* 0x000fc800078ec0ff */
[----:B------:R-:W-:-:S04]  /*ba10*/  SHF.R.U32.HI R5, RZ, 0x18, R0 ;  /* 0x00000018ff057819 */ /* 0x000fc80000011600 */
[----:B------:R-:W-:-:S04]  /*ba20*/  LOP3.LUT R4, R4, R5, RZ, 0xfc, !PT ;  /* 0x0000000504047212 */ /* 0x000fc800078efcff */
[----:B------:R-:W-:Y:S02]  /*ba30*/  PRMT R0, R4, 0x7610, R0 ;  /* 0x0000761004007816 */ /* 0x000fe40000000000 */
.L_x_20071:
[----:B------:R-:W-:Y:S05]  /*ba40*/  BSYNC B0 ;  /* 0x0000000000007941 */ /* 0x000fea0003800000 */
.L_x_20070:
[----:B------:R-:W-:Y:S01]  /*ba50*/  STG.E.U8 [R2.64], R0 ;  /* 0x0000000002007986 */ /* 0x000fe2000c101124 */
[----:B------:R-:W-:Y:S05]  /*ba60*/  EXIT ;  /* 0x000000000000794d */ /* 0x000fea0003800000 */
.L_x_20064:
[----:B------:R-:W-:-:S13]  /*ba70*/  ISETP.NE.AND P0, PT, R0, 0x1c, PT ;  /* 0x0000001c0000780c */ /* 0x000fda0003f05270 */
[----:B------:R-:W-:Y:S05]  /*ba80*/  @!P0 BRA `(.L_x_20073) ;  /* 0x000002d000008947 */ /* 0x000fea0003800000 */
[----:B------:R-:W-:-:S13]  /*ba90*/  ISETP.NE.AND P0, PT, R0, 0x1d, PT ;  /* 0x0000001d0000780c */ /* 0x000fda0003f05270 */
[----:B------:R-:W-:Y:S05]  /*baa0*/  @!P0 BRA `(.L_x_20074) ;  /* 0x0000027000008947 */ /* 0x000fea0003800000 */
[----:B------:R-:W-:-:S13]  /*bab0*/  ISETP.NE.AND P0, PT, R0, 0x2c, PT ;  /* 0x0000002c0000780c */ /* 0x000fda0003f05270 */
[----:B------:R-:W-:Y:S05]  /*bac0*/  @P0 BRA `(.L_x_20047) ;  /* 0x0000011000000947 */ /* 0x000fea0003800000 */
[----:B------:R-:W-:Y:S02]  /*bad0*/  LOP3.LUT R19, R19, 0xff, RZ, 0xc0, !PT ;  /* 0x000000ff13137812 */ /* 0x000fe400078ec0ff */
[----:B------:R-:W-:Y:S02]  /*bae0*/  PLOP3.LUT P0, PT, PT, PT, PT, 0x80, 0x0 ;  /* 0x000000000000781c */ /* 0x000fe40003f0f070 */
        /* <DEDUP_REMOVED lines=15> */
.L_x_20047:
        /* <DEDUP_REMOVED lines=20> */
.L_x_20074:
[----:B------:R-:W-:Y:S01]  /*bd20*/  LOP3.LUT R4, R19, 0xff, RZ, 0xc0, !PT ;  /* 0x000000ff13047812 */ /* 0x000fe200078ec0ff */
[----:B------:R-:W-:-:S05]  /*bd30*/  IMAD.MOV.U32 R5, RZ, RZ, RZ ;  /* 0x000000ffff057224 */ /* 0x000fca00078e00ff */
[----:B------:R-:W-:Y:S01]  /*bd40*/  STG.E.64 [R2.64], R4 ;  /* 0x0000000402007986 */ /* 0x000fe2000c101b24 */
[----:B------:R-:W-:Y:S05]  /*bd50*/  EXIT ;  /* 0x000000000000794d */ /* 0x000fea0003800000 */
.L_x_20073:
[----:B------:R-:W-:-:S05]  /*bd60*/  LOP3.LUT R19, R19, 0xff, RZ, 0xc0, !PT ;  /* 0x000000ff13137812 */ /* 0x000fca00078ec0ff */
[----:B------:R-:W-:Y:S01]  /*bd70*/  STG.E [R2.64], R19 ;  /* 0x0000001302007986 */ /* 0x000fe2000c101924 */
[----:B------:R-:W-:Y:S05]  /*bd80*/  EXIT ;  /* 0x000000000000794d */ /* 0x000fea0003800000 */
        .weak           $__internal_37_$__cuda_sm20_div_u16
        .type           $__internal_37_$__cuda_sm20_div_u16,@function
        .size           $__internal_37_$__cuda_sm20_div_u16,(.L_x_21418 - $__internal_37_$__cuda_sm20_div_u16)
$__internal_37_$__cuda_sm20_div_u16:
[----:B------:R-:W0:Y:S01]  /*bd90*/  I2F.U16 R0, R7 ;  /* 0x0000000700007306 */ /* 0x000e220000101000 */
[----:B------:R-:W-:Y:S01]  /*bda0*/  IMAD.MOV.U32 R4, RZ, RZ, 0x4b800000 ;  /* 0x4b800000ff047424 */ /* 0x000fe200078e00ff */
[C---:B0-----:R-:W-:Y:S02]  /*bdb0*/  FSETP.GEU.AND P2, PT, |R0|.reuse, 1.175494350822287508e-38, PT ;  /* 0x008000000000780b */ /* 0x041fe40003f4e200 */
[----:B------:R-:W-:Y:S02]  /*bdc0*/  FSETP.GT.AND P1, PT, |R0|, 8.50705917302346158658e+37, PT ;  /* 0x7e8000000000780b */ /* 0x000fe40003f24200 */
[----:B------:R-:W-:-:S04]  /*bdd0*/  FSEL R4, R4, 1, !P2 ;  /* 0x3f80000004047808 */ /* 0x000fc80005000000 */
[----:B------:R-:W-:Y:S01]  /*bde0*/  FSEL R5, R4, 0.25, !P1 ;  /* 0x3e80000004057808 */ /* 0x000fe20004800000 */
[----:B------:R-:W-:Y:S01]  /*bdf0*/  IMAD.MOV.U32 R4, RZ, RZ, R8 ;  /* 0x000000ffff047224 */ /* 0x000fe200078e0008 */
[----:B------:R-:W-:-:S03]  /*be00*/  ISETP.NE.U32.AND P1, PT, R7, RZ, PT ;  /* 0x000000ff0700720c */ /* 0x000fc60003f25070 */
[----:B------:R-:W-:Y:S02]  /*be10*/  FMUL R6, R0, R5 ;  /* 0x0000000500067220 */ /* 0x000fe40000400000 */
[----:B------:R-:W-:Y:S08]  /*be20*/  I2F.U16.RZ R0, R27 ;  /* 0x0000001b00007306 */ /* 0x000ff0000010d000 */
[----:B------:R-:W0:Y:S02]  /*be30*/  MUFU.RCP R6, R6 ;  /* 0x0000000600067308 */ /* 0x000e240000001000 */
[----:B0-----:R-:W-:-:S05]  /*be40*/  FMUL R5, R5, R6 ;  /* 0x0000000605057220 */ /* 0x001fca0000400000 */
[----:B------:R-:W-:-:S05]  /*be50*/  IADD3 R5, R5, 0x2, RZ ;  /* 0x0000000205057810 */ /* 0x000fca0007ffe0ff */
[----:B------:R-:W-:Y:S02]  /*be60*/  FMUL.RZ R0, R0, R5 ;  /* 0x0000000500007220 */ /* 0x000fe4000040c000 */
[----:B------:R-:W-:-:S04]  /*be70*/  IMAD.MOV.U32 R5, RZ, RZ, 0x0 ;  /* 0x00000000ff057424 */ /* 0x000fc800078e00ff */
[----:B------:R-:W0:Y:S02]  /*be80*/  F2I.U32.TRUNC.NTZ R0, R0 ;  /* 0x0000000000007305 */ /* 0x000e24000020f000 */
[----:B0-----:R-:W-:Y:S01]  /*be90*/  LOP3.LUT R7, R0, 0xffff, RZ, 0xc0, !PT ;  /* 0x0000ffff00077812 */ /* 0x001fe200078ec0ff */
[----:B------:R-:W-:Y:S01]  /*bea0*/  @!P1 IMAD.MOV.U32 R7, RZ, RZ, -0x1 ;  /* 0xffffffffff079424 */ /* 0x000fe200078e00ff */
[----:B------:R-:W-:Y:S06]  /*beb0*/  RET.REL.NODEC R4 `(_ZN2at6native27unrolled_elementwise_kernelINS0_13BinaryFunctorIhhhZZZNS0_15binary_internal21div_trunc_kernel_cudaERNS_18TensorIteratorBaseEENKUlvE_clEvENKUlvE_clEvEUlhhE_EESt5arrayIPcLm3EELi4E23TrivialOffsetCalculatorILi2EjESD_ILi1EjENS0_6memory12LoadWithCastILi2EEENSG_13StoreWithCastILi1EEEEEviT_T0_T2_T3_T4_T5_) ;  /* 0xffff414004007950 */ /* 0x000fec0003c3ffff */
.L_x_20075:
        /* <DEDUP_REMOVED lines=12> */
.L_x_21418:


//--------------------- .text._ZN2at6native18elementwise_kernelILi128ELi4EZNS0_22gpu_kernel_impl_nocastINS0_13BinaryFunctorIhhhZZZNS0_15binary_internal21div_trunc_kernel_cudaERNS_18TensorIteratorBaseEENKUlvE_clEvENKUlvE_clEvEUlhhE_EEEEvS6_RKT_EUliE_EEviT1_ --------------------------
	.section	.text._ZN2at6native18elementwise_kernelILi128ELi4EZNS0_22gpu_kernel_impl_nocastINS0_13BinaryFunctorIhhhZZZNS0_15binary_internal21div_trunc_kernel_cudaERNS_18TensorIteratorBaseEENKUlvE_clEvENKUlvE_clEvEUlhhE_EEEEvS6_RKT_EUliE_EEviT1_,"ax",@progbits
	.sectioninfo	@"SHI_REGISTERS=17"
	.align	128
        .global         _ZN2at6native18elementwise_kernelILi128ELi4EZNS0_22gpu_kernel_impl_nocastINS0_13BinaryFunctorIhhhZZZNS0_15binary_internal21div_trunc_kernel_cudaERNS_18TensorIteratorBaseEENKUlvE_clEvENKUlvE_clEvEUlhhE_EEEEvS6_RKT_EUliE_EEviT1_
        .type           _ZN2at6native18elementwise_kernelILi128ELi4EZNS0_22gpu_kernel_impl_nocastINS0_13BinaryFunctorIhhhZZZNS0_15binary_internal21div_trunc_kernel_cudaERNS_18TensorIteratorBaseEENKUlvE_clEvENKUlvE_clEvEUlhhE_EEEEvS6_RKT_EUliE_EEviT1_,@function
        .size           _ZN2at6native18elementwise_kernelILi128ELi4EZNS0_22gpu_kernel_impl_nocastINS0_13BinaryFunctorIhhhZZZNS0_15binary_internal21div_trunc_kernel_cudaERNS_18TensorIteratorBaseEENKUlvE_clEvENKUlvE_clEvEUlhhE_EEEEvS6_RKT_EUliE_EEviT1_,(.L_x_21419 - _ZN2at6native18elementwise_kernelILi128ELi4EZNS0_22gpu_kernel_impl_nocastINS0_13BinaryFunctorIhhhZZZNS0_15binary_internal21div_trunc_kernel_cudaERNS_18TensorIteratorBaseEENKUlvE_clEvENKUlvE_clEvEUlhhE_EEEEvS6_RKT_EUliE_EEviT1_)
        .other          _ZN2at6native18elementwise_kernelILi128ELi4EZNS0_22gpu_kernel_impl_nocastINS0_13BinaryFunctorIhhhZZZNS0_15binary_internal21div_trunc_kernel_cudaERNS_18TensorIteratorBaseEENKUlvE_clEvENKUlvE_clEvEUlhhE_EEEEvS6_RKT_EUliE_EEviT1_,@"STO_CUDA_ENTRY STV_DEFAULT"
_ZN2at6native18elementwise_kernelILi128ELi4EZNS0_22gpu_kernel_impl_nocastINS0_13BinaryFunctorIhhhZZZNS0_15binary_internal21div_trunc_kernel_cudaERNS_18TensorIteratorBaseEENKUlvE_clEvENKUlvE_clEvEUlhhE_EEEEvS6_RKT_EUliE_EEviT1_:
.text._ZN2at6native18elementwise_kernelILi128ELi4EZNS0_22gpu_kernel_impl_nocastINS0_13BinaryFunctorIhhhZZZNS0_15binary_internal21div_trunc_kernel_cudaERNS_18TensorIteratorBaseEENKUlvE_clEvENKUlvE_clEvEUlhhE_EEEEvS6_RKT_EUliE_EEviT1_:
        /* <DEDUP_REMOVED lines=11> */
[----:B------:R-:W-:-:S10]  /*00b0*/  HFMA2.MMA R2, -RZ, RZ, 0, 0 ;  /* 0x00000000ff027435 */ /* 0x000fd400000001ff */
[----:B------:R-:W-:Y:S05]  /*00c0*/  @!P0 BRA `(.L_x_20078) ;  /* 0x00000f8000008947 */ /* 0x000fea0003800000 */
[----:B------:R-:W-:Y:S02]  /*00d0*/  MOV R2, RZ ;  /* 0x000000ff00027202 */ /* 0x000fe40000000f00 */
        /* <DEDUP_REMOVED lines=247> */
.L_x_20078:
[----:B------:R-:W-:Y:S02]  /*1050*/  IADD3 R8, P1, R6, c[0x0][0x3d8], RZ ;  /* 0x0000f60006087a10 */ /* 0x000fe40007f3e0ff */
[----:B------:R-:W-:Y:S02]  /*1060*/  IADD3 R10, P0, R4, c[0x0][0x3d0], RZ ;  /* 0x0000f400040a7a10 */ /* 0x000fe40007f1e0ff */
[----:B------:R-:W-:Y:S02]  /*1070*/  IADD3.X R9, RZ, c[0x0][0x3dc], RZ, P1, !PT ;  /* 0x0000f700ff097a10 */ /* 0x000fe40000ffe4ff */
[----:B------:R-:W-:-:S03]  /*1080*/  IADD3.X R11, RZ, c[0x0][0x3d4], RZ, P0, !PT ;  /* 0x0000f500ff0b7a10 */ /* 0x000fc600007fe4ff */
[----:B------:R0:W5:Y:S04]  /*1090*/  LDG.E.U8 R4, [R8.64] ;  /* 0x0000000408047981 */ /* 0x000168000c1e1100 */
[----:B------:R0:W5:Y:S01]  /*10a0*/  LDG.E.U8 R12, [R10.64] ;  /* 0x000000040a0c7981 */ /* 0x000162000c1e1100 */
[----:B------:R-:W-:Y:S02]  /*10b0*/  IADD3 R6, P0, R2, c[0x0][0x3c8], RZ ;  /* 0x0000f20002067a10 */ /* 0x000fe40007f1e0ff */
[----:B------:R-:W-:Y:S02]  /*10c0*/  MOV R14, 0x10f0 ;  /* 0x000010f0000e7802 */ /* 0x000fe40000000f00 */
[----:B------:R-:W-:-:S04]  /*10d0*/  IADD3.X R7, RZ, c[0x0][0x3cc], RZ, P0, !PT ;  /* 0x0000f300ff077a10 */ /* 0x000fc800007fe4ff */
[----:B0----5:R-:W-:Y:S05]  /*10e0*/  CALL.REL.NOINC `($__internal_38_$__cuda_sm20_div_u16) ;  /* 0x0000327000007944 */ /* 0x021fea0003c00000 */
[----:B------:R0:W-:Y:S01]  /*10f0*/  STG.E.U8 [R6.64], R13 ;  /* 0x0000000d06007986 */ /* 0x0001e2000c101104 */
[----:B------:R-:W-:-:S04]  /*1100*/  LEA R0, R5, R0, 0x9 ;  /* 0x0000000005007211 */ /* 0x000fc800078e48ff */
[----:B------:R-:W-:Y:S02]  /*1110*/  IADD3 R3, R0, 0x80, RZ ;  /* 0x0000008000037810 */ /* 0x000fe40007ffe0ff */
.L_x_20077:
[----:B------:R-:W-:Y:S05]  /*1120*/  BSYNC B0 ;  /* 0x0000000000007941 */ /* 0x000fea0003800000 */
.L_x_20076:
[----:B------:R-:W-:Y:S01]  /*1130*/  ISETP.GE.AND P0, PT, R3, c[0x0][0x160], PT ;  /* 0x0000580003007a0c */ /* 0x000fe20003f06270 */
[----:B------:R-:W-:-:S12]  /*1140*/  BSSY B0, `(.L_x_20079) ;  /* 0x0000216000007945 */ /* 0x000fd80003800000 */
        /* <DEDUP_REMOVED lines=8> */
[----:B0-----:R-:W-:Y:S01]  /*11d0*/  IMAD.HI.U32 R6, R3, c[0x0][0x170], R2 ;  /* 0x00005c0003067a27 */ /* 0x001fe200078e0002 */
        /* <DEDUP_REMOVED lines=245> */
.L_x_20081:
[----:B------:R-:W-:Y:S02]  /*2130*/  IADD3 R4, P1, R4, c[0x0][0x3d8], RZ ;  /* 0x0000f60004047a10 */ /* 0x000fe40007f3e0ff */
[----:B------:R-:W-:Y:S02]  /*2140*/  IADD3 R8, P0, R2, c[0x0][0x3d0], RZ ;  /* 0x0000f40002087a10 */ /* 0x000fe40007f1e0ff */
[----:B------:R-:W-:Y:S02]  /*2150*/  IADD3.X R5, RZ, c[0x0][0x3dc], RZ, P1, !PT ;  /* 0x0000f700ff057a10 */ /* 0x000fe40000ffe4ff */
[----:B------:R-:W-:-:S03]  /*2160*/  IADD3.X R9, RZ, c[0x0][0x3d4], RZ, P0, !PT ;  /* 0x0000f500ff097a10 */ /* 0x000fc600007fe4ff */
[----:B------:R1:W5:Y:S04]  /*2170*/  LDG.E.U8 R4, [R4.64] ;  /* 0x0000000404047981 */ /* 0x000368000c1e1100 */
[----:B------:R1:W5:Y:S01]  /*2180*/  LDG.E.U8 R12, [R8.64] ;  /* 0x00000004080c7981 */ /* 0x000362000c1e1100 */
[----:B0-----:R-:W-:Y:S02]  /*2190*/  IADD3 R6, P0, R0, c[0x0][0x3c8], RZ ;  /* 0x0000f20000067a10 */ /* 0x001fe40007f1e0ff */
[----:B------:R-:W-:Y:S02]  /*21a0*/  MOV R14, 0x21d0 ;  /* 0x000021d0000e7802 */ /* 0x000fe40000000f00 */
[----:B------:R-:W-:-:S04]  /*21b0*/  IADD3.X R7, RZ, c[0x0][0x3cc], RZ, P0, !PT ;  /* 0x0000f300ff077a10 */ /* 0x000fc800007fe4ff */
[----:B-1---5:R-:W-:Y:S05]  /*21c0*/  CALL.REL.NOINC `($__internal_38_$__cuda_sm20_div_u16) ;  /* 0x0000219000007944 */ /* 0x022fea0003c00000 */
[----:B------:R0:W-:Y:S01]  /*21d0*/  STG.E.U8 [R6.64], R13 ;  /* 0x0000000d06007986 */ /* 0x0001e2000c101104 */
[----:B------:R-:W-:-:S04]  /*21e0*/  IADD3 R3, R3, 0x80, RZ ;  /* 0x0000008003037810 */ /* 0x000fc80007ffe0ff */
[----:B------:R-:W-:-:S13]  /*21f0*/  ISETP.GE.AND P0, PT, R3, c[0x0][0x160], PT ;  /* 0x0000580003007a0c */ /* 0x000fda0003f06270 */
[----:B------:R-:W-:Y:S05]  /*2200*/  @P0 BRA `(.L_x_20080) ;  /* 0x0000109000000947 */ /* 0x000fea0003800000 */
[----:B0-----:R-:W-:Y:S01]  /*2210*/  ISETP.NE.AND P0, PT, RZ, c[0x0][0x168], PT ;  /* 0x00005a00ff007a0c */ /* 0x001fe20003f05270 */
        /* <DEDUP_REMOVED lines=252> */
.L_x_20082:
        /* <DEDUP_REMOVED lines=11> */
[----:B------:R-:W-:-:S03]  /*3290*/  IADD3 R3, R3, 0x80, RZ ;  /* 0x0000008003037810 */ /* 0x000fc60007ffe0ff */
.L_x_20080:
[----:B0-----:R-:W-:Y:S05]  /*32a0*/  BSYNC B0 ;  /* 0x0000000000007941 */ /* 0x001fea0003800000 */
.L_x_20079:
[----:B------:R-:W-:-:S13]  /*32b0*/  ISETP.GE.AND P0, PT, R3, c[0x0][0x160], PT ;  /* 0x0000580003007a0c */ /* 0x000fda0003f06270 */
[----:B------:R-:W-:Y:S05]  /*32c0*/  @P0 EXIT ;  /* 0x000000000000094d */ /* 0x000fea0003800000 */
        /* <DEDUP_REMOVED lines=253> */
.L_x_20083:
        /* <DEDUP_REMOVED lines=10> */
[----:B------:R-:W-:Y:S01]  /*4340*/  STG.E.U8 [R2.64], R13 ;  /* 0x0000000d02007986 */ /* 0x000fe2000c101104 */
[----:B------:R-:W-:Y:S05]  /*4350*/  EXIT ;  /* 0x000000000000794d */ /* 0x000fea0003800000 */
        .weak           $__internal_38_$__cuda_sm20_div_u16
        .type           $__internal_38_$__cuda_sm20_div_u16,@function
        .size           $__internal_38_$__cuda_sm20_div_u16,(.L_x_21419 - $__internal_38_$__cuda_sm20_div_u16)
$__internal_38_$__cuda_sm20_div_u16:
[----:B------:R-:W0:Y:S01]  /*4360*/  I2F.U16 R8, R4 ;  /* 0x0000000400087306 */ /* 0x000e220000101000 */
[----:B------:R-:W-:Y:S01]  /*4370*/  HFMA2.MMA R9, -RZ, RZ, 15, 0 ;  /* 0x4b800000ff097435 */ /* 0x000fe200000001ff */
[----:B0-----:R-:W-:-:S02]  /*4380*/  FSETP.GEU.AND P1, PT, |R8|, 1.175494350822287508e-38, PT ;  /* 0x008000000800780b */ /* 0x001fc40003f2e200 */
[----:B------:R-:W-:-:S07]  /*4390*/  FSETP.GT.AND P0, PT, |R8|, 8.50705917302346158658e+37, PT ;  /* 0x7e8000000800780b */ /* 0x000fce0003f04200 */
        /* <DEDUP_REMOVED lines=8> */
[----:B------:R-:W-:Y:S01]  /*4420*/  FMUL.RZ R11, R8, R9 ;  /* 0x00000009080b7220 */ /* 0x000fe2000040c000 */
[----:B------:R-:W-:Y:S01]  /*4430*/  HFMA2.MMA R9, -RZ, RZ, 0, 0 ;  /* 0x00000000ff097435 */ /* 0x000fe200000001ff */
[----:B------:R-:W-:-:S04]  /*4440*/  MOV R8, R14 ;  /* 0x0000000e00087202 */ /* 0x000fc80000000f00 */
[----:B------:R-:W0:Y:S02]  /*4450*/  F2I.U32.TRUNC.NTZ R11, R11 ;  /* 0x0000000b000b7305 */ /* 0x000e24000020f000 */
[----:B0-----:R-:W-:Y:S02]  /*4460*/  LOP3.LUT R13, R11, 0xffff, RZ, 0xc0, !PT ;  /* 0x0000ffff0b0d7812 */ /* 0x001fe400078ec0ff */
[----:B------:R-:W-:Y:S01]  /*4470*/  @!P0 MOV R13, 0xffffffff ;  /* 0xffffffff000d8802 */ /* 0x000fe20000000f00 */
[----:B------:R-:W-:Y:S06]  /*4480*/  RET.REL.NODEC R8 `(_ZN2at6native18elementwise_kernelILi128ELi4EZNS0_22gpu_kernel_impl_nocastINS0_13BinaryFunctorIhhhZZZNS0_15binary_internal21div_trunc_kernel_cudaERNS_18TensorIteratorBaseEENKUlvE_clEvENKUlvE_clEvEUlhhE_EEEEvS6_RKT_EUliE_EEviT1_) ;  /* 0xffffbb7008007950 */ /* 0x000fec0003c3ffff */
.L_x_20084:
        /* <DEDUP_REMOVED lines=15> */
.L_x_21419:


//--------------------- .text._ZN2at6native27unrolled_elementwise_kernelINS0_13BinaryFunctorIhhhZZZNS0_15binary_internal21div_trunc_kernel_cudaERNS_18TensorIteratorBaseEENKUlvE_clEvENKUlvE_clEvEUlhhE_EESt5arrayIPcLm3EELi4E23TrivialOffsetCalculatorILi2EjESD_ILi1EjENS0_6memory15LoadWithoutCastENSG_16StoreWithoutCastEEEviT_T0_T2_T3_T4_T5_ --------------------------
	.section	.text._ZN2at6native27unrolled_elementwise_kernelINS0_13BinaryFunctorIhhhZZZNS0_15binary_internal21div_trunc_kernel_cudaERNS_18TensorIteratorBaseEENKUlvE_clEvENKUlvE_clEvEUlhhE_EESt5arrayIPcLm3EELi4E23TrivialOffsetCalculatorILi2EjESD_ILi1EjENS0_6memory15LoadWithoutCastENSG_16StoreWithoutCastEEEviT_T0_T2_T3_T4_T5_,"ax",@progbits
	.sectioninfo	@"SHI_REGISTERS=26"
	.align	128
        .global         _ZN2at6native27unrolled_elementwise_kernelINS0_13BinaryFunctorIhhhZZZNS0_15binary_internal21div_trunc_kernel_cudaERNS_18TensorIteratorBaseEENKUlvE_clEvENKUlvE_clEvEUlhhE_EESt5arrayIPcLm3EELi4E23TrivialOffsetCalculatorILi2EjESD_ILi1EjENS0_6memory15LoadWithoutCastENSG_16StoreWithoutCastEEEviT_T0_T2_T3_T4_T5_
        .type           _ZN2at6native27unrolled_elementwise_kernelINS0_13BinaryFunctorIhhhZZZNS0_15binary_internal21div_trunc_kernel_cudaERNS_18TensorIteratorBaseEENKUlvE_clEvENKUlvE_clEvEUlhhE_EESt5arrayIPcLm3EELi4E23TrivialOffsetCalculatorILi2EjESD_ILi1EjENS0_6memory15LoadWithoutCastENSG_16StoreWithoutCastEEEviT_T0_T2_T3_T4_T5_,@function
        .size           _ZN2at6native27unrolled_elementwise_kernelINS0_13BinaryFunctorIhhhZZZNS0_15binary_internal21div_trunc_kernel_cudaERNS_18TensorIteratorBaseEENKUlvE_clEvENKUlvE_clEvEUlhhE_EESt5arrayIPcLm3EELi4E23TrivialOffsetCalculatorILi2EjESD_ILi1EjENS0_6memory15LoadWithoutCastENSG_16StoreWithoutCastEEEviT_T0_T2_T3_T4_T5_,(.L_x_21420 - _ZN2at6native27unrolled_elementwise_kernelINS0_13BinaryFunctorIhhhZZZNS0_15binary_internal21div_trunc_kernel_cudaERNS_18TensorIteratorBaseEENKUlvE_clEvENKUlvE_clEvEUlhhE_EESt5arrayIPcLm3EELi4E23TrivialOffsetCalculatorILi2EjESD_ILi1EjENS0_6memory15LoadWithoutCastENSG_16StoreWithoutCastEEEviT_T0_T2_T3_T4_T5_)
        .other          _ZN2at6native27unrolled_elementwise_kernelINS0_13BinaryFunctorIhhhZZZNS0_15binary_internal21div_trunc_kernel_cudaERNS_18TensorIteratorBaseEENKUlvE_clEvENKUlvE_clEvEUlhhE_EESt5arrayIPcLm3EELi4E23TrivialOffsetCalculatorILi2EjESD_ILi1EjENS0_6memory15LoadWithoutCastENSG_16StoreWithoutCastEEEviT_T0_T2_T3_T4_T5_,@"STO_CUDA_ENTRY STV_DEFAULT"
_ZN2at6native27unrolled_elementwise_kernelINS0_13BinaryFunctorIhhhZZZNS0_15binary_internal21div_trunc_kernel_cudaERNS_18TensorIteratorBaseEENKUlvE_clEvENKUlvE_clEvEUlhhE_EESt5arrayIPcLm3EELi4E23TrivialOffsetCalculatorILi2EjESD_ILi1EjENS0_6memory15LoadWithoutCastENSG_16StoreWithoutCastEEEviT_T0_T2_T3_T4_T5_:
.text._ZN2at6native27unrolled_elementwise_kernelINS0_13BinaryFunctorIhhhZZZNS0_15binary_internal21div_trunc_kernel_cudaERNS_18TensorIteratorBaseEENKUlvE_clEvENKUlvE_clEvEUlhhE_EESt5arrayIPcLm3EELi4E23TrivialOffsetCalculatorILi2EjESD_ILi1EjENS0_6memory15LoadWithoutCastENSG_16StoreWithoutCastEEEviT_T0_T2_T3_T4_T5_:
        /* <DEDUP_REMOVED lines=10> */
[----:B------:R-:W-:-:S04]  /*00a0*/  @!P0 IADD3 R11, R11, 0x80, RZ ;  /* 0x000000800b0b8810 */ /* 0x000fc80007ffe0ff */
[----:B------:R-:W-:Y:S02]  /*00b0*/  ISETP.GE.AND P2, PT, R11, R2, PT ;  /* 0x000000020b00720c */ /* 0x000fe40003f46270 */
[C---:B------:R-:W-:Y:S02]  /*00c0*/  @!P0 IADD3 R4, P3, R6.reuse, c[0x0][0x170], RZ ;  /* 0x00005c0006048a10 */ /* 0x040fe40007f7e0ff */
[----:B------:R-:W-:-:S03]  /*00d0*/  @!P0 IADD3 R6, P4, R6, c[0x0][0x178], RZ ;  /* 0x00005e0006068a10 */ /* 0x000fc60007f9e0ff */
[----:B------:R-:W-:Y:S02]  /*00e0*/  @!P0 IMAD.X R5, RZ, RZ, c[0x0][0x174], P3 ;  /* 0x00005d00ff058624 */ /* 0x000fe400018e06ff */
[----:B------:R-:W-:Y:S01]  /*00f0*/  @!P0 IMAD.X R7, RZ, RZ, c[0x0][0x17c], P4 ;  /* 0x00005f00ff078624 */ /* 0x000fe200020e06ff */
[----:B------:R-:W-:Y:S02]  /*0100*/  PRMT R15, RZ, 0x7610, R15 ;  /* 0x00007610ff0f7816 */ /* 0x000fe4000000000f */
[----:B------:R-:W-:Y:S01]  /*0110*/  PRMT R8, RZ, 0x7610, R8 ;  /* 0x00007610ff087816 */ /* 0x000fe20000000008 */
[----:B------:R-:W-:Y:S01]  /*0120*/  @!P2 IMAD R22, R0, 0x200, R11 ;  /* 0x000002000016a824 */ /* 0x000fe200078e020b */
[----:B------:R-:W-:Y:S01]  /*0130*/  @!P2 IADD3 R11, R11, 0x80, RZ ;  /* 0x000000800b0ba810 */ /* 0x000fe20007ffe0ff */
[----:B------:R0:W5:Y:S03]  /*0140*/  @!P0 LDG.E.U8 R14, [R4.64] ;  /* 0x00000004040e8981 */ /* 0x000166000c1e1100 */
[----:B------:R-:W-:Y:S01]  /*0150*/  ISETP.GE.AND P1, PT, R11, R2, PT ;  /* 0x000000020b00720c */ /* 0x000fe20003f26270 */
[----:B------:R1:W5:Y:S01]  /*0160*/  @!P0 LDG.E.U8 R15, [R6.64] ;  /* 0x00000004060f8981 */ /* 0x000362000c1e1100 */
[----:B------:R-:W-:-:S11]  /*0170*/  @!P2 IADD3 R20, P4, R22, c[0x0][0x170], RZ ;  /* 0x00005c001614aa10 */ /* 0x000fd60007f9e0ff */
[----:B------:R-:W-:Y:S01]  /*0180*/  @!P1 IMAD R12, R0, 0x200, R11 ;  /* 0x00000200000c9824 */ /* 0x000fe200078e020b */
[----:B------:R-:W-:-:S04]  /*0190*/  @!P1 IADD3 R11, R11, 0x80, RZ ;  /* 0x000000800b0b9810 */ /* 0x000fc80007ffe0ff */
[----:B------:R-:W-:Y:S01]  /*01a0*/  ISETP.GE.AND P3, PT, R11, R2, PT ;  /* 0x000000020b00720c */ /* 0x000fe20003f66270 */
[----:B------:R-:W-:Y:S01]  /*01b0*/  @!P2 IMAD.X R21, RZ, RZ, c[0x0][0x174], P4 ;  /* 0x00005d00ff15a624 */ /* 0x000fe200020e06ff */
[----:B------:R-:W-:Y:S02]  /*01c0*/  @!P2 IADD3 R22, P5, R22, c[0x0][0x178], RZ ;  /* 0x00005e001616aa10 */ /* 0x000fe40007fbe0ff */
[C---:B------:R-:W-:Y:S02]  /*01d0*/  @!P1 IADD3 R16, P4, R12.reuse, c[0x0][0x170], RZ ;  /* 0x00005c000c109a10 */ /* 0x040fe40007f9e0ff */
[----:B------:R-:W-:Y:S01]  /*01e0*/  PRMT R9, RZ, 0x7610, R9 ;  /* 0x00007610ff097816 */ /* 0x000fe20000000009 */
[----:B------:R-:W-:Y:S01]  /*01f0*/  @!P2 IMAD.X R23, RZ, RZ, c[0x0][0x17c], P5 ;  /* 0x00005f00ff17a624 */ /* 0x000fe200028e06ff */
[----:B------:R2:W5:Y:S01]  /*0200*/  @!P2 LDG.E.U8 R8, [R20.64] ;  /* 0x000000041408a981 */ /* 0x000562000c1e1100 */
[----:B------:R-:W-:Y:S01]  /*0210*/  @!P1 IMAD.X R17, RZ, RZ, c[0x0][0x174], P4 ;  /* 0x00005d00ff119624 */ /* 0x000fe200020e06ff */
[----:B0-----:R-:W-:-:S02]  /*0220*/  @!P1 IADD3 R4, P4, R12, c[0x0][0x178], RZ ;  /* 0x00005e000c049a10 */ /* 0x001fc40007f9e0ff */
[----:B------:R2:W5:Y:S01]  /*0230*/  @!P2 LDG.E.U8 R9, [R22.64] ;  /* 0x000000041609a981 */ /* 0x000562000c1e1100 */
[----:B------:R-:W-:Y:S02]  /*0240*/  @!P3 IMAD R18, R0, 0x200, R11 ;  /* 0x000002000012b824 */ /* 0x000fe400078e020b */
[----:B------:R-:W-:-:S03]  /*0250*/  @!P1 IMAD.X R5, RZ, RZ, c[0x0][0x17c], P4 ;  /* 0x00005f00ff059624 */ /* 0x000fc600020e06ff */
[C---:B-1----:R-:W-:Y:S02]  /*0260*/  @!P3 IADD3 R6, P2, R18.reuse, c[0x0][0x170], RZ ;  /* 0x00005c001206ba10 */ /* 0x042fe40007f5e0ff */
[----:B------:R-:W-:Y:S02]  /*0270*/  @!P3 IADD3 R18, P4, R18, c[0x0][0x178], RZ ;  /* 0x00005e001212ba10 */ /* 0x000fe40007f9e0ff */
[----:B------:R-:W-:Y:S01]  /*0280*/  PRMT R10, RZ, 0x7610, R10 ;  /* 0x00007610ff0a7816 */ /* 0x000fe2000000000a */
[----:B------:R-:W-:Y:S01]  /*0290*/  @!P3 IMAD.X R7, RZ, RZ, c[0x0][0x174], P2 ;  /* 0x00005d00ff07b624 */ /* 0x000fe200010e06ff */
[----:B------:R-:W-:Y:S01]  /*02a0*/  PRMT R13, RZ, 0x7610, R13 ;  /* 0x00007610ff0d7816 */ /* 0x000fe2000000000d */
[----:B------:R-:W-:Y:S01]  /*02b0*/  @!P3 IMAD.X R19, RZ, RZ, c[0x0][0x17c], P4 ;  /* 0x00005f00ff13b624 */ /* 0x000fe200020e06ff */
[----:B------:R-:W-:Y:S02]  /*02c0*/  PRMT R11, RZ, 0x7610, R11 ;  /* 0x00007610ff0b7816 */ /* 0x000fe4000000000b */
[----:B------:R-:W-:Y:S01]  /*02d0*/  PRMT R12, RZ, 0x7610, R12 ;  /* 0x00007610ff0c7816 */ /* 0x000fe2000000000c */
[----:B------:R2:W5:Y:S04]  /*02e0*/  @!P1 LDG.E.U8 R10, [R16.64] ;  /* 0x00000004100a9981 */ /* 0x000568000c1e1100 */
[----:B------:R2:W5:Y:S04]  /*02f0*/  @!P1 LDG.E.U8 R13, [R4.64] ;  /* 0x00000004040d9981 */ /* 0x000568000c1e1100 */
[----:B------:R2:W5:Y:S04]  /*0300*/  @!P3 LDG.E.U8 R11, [R6.64] ;  /* 0x00000004060bb981 */ /* 0x000568000c1e1100 */
[----:B------:R2:W5:Y:S01]  /*0310*/  @!P3 LDG.E.U8 R12, [R18.64] ;  /* 0x00000004120cb981 */ /* 0x000562000c1e1100 */
[----:B------:R-:W-:Y:S01]  /*0320*/  BSSY B0, `(.L_x_20085) ;  /* 0x0000007000007945 */ /* 0x000fe20003800000 */
[----:B------:R-:W-:Y:S05]  /*0330*/  @P0 BRA `(.L_x_20086) ;  /* 0x0000005000000947 */ /* 0x000fea0003800000 */
[----:B--2--5:R-:W-:Y:S02]  /*0340*/  LOP3.LUT R19, R15, 0xff, RZ, 0xc0, !PT ;  /* 0x000000ff0f137812 */ /* 0x024fe400078ec0ff */
[----:B------:R-:W-:-:S02]  /*0350*/  LOP3.LUT R18, R14, 0xff, RZ, 0xc0, !PT ;  /* 0x000000ff0e127812 */ /* 0x000fc400078ec0ff */
[----:B------:R-:W-:-:S05]  /*0360*/  MOV R20, 0x380 ;  /* 0x0000038000147802 */ /* 0x000fca0000000f00 */
[----:B------:R-:W-:Y:S05]  /*0370*/  CALL.REL.NOINC `($__internal_39_$__cuda_sm20_div_u16) ;  /* 0x000003c000007944 */ /* 0x000fea0003c00000 */
[----:B------:R-:W-:Y:S02]  /*0380*/  IMAD.MOV.U32 R5, RZ, RZ, R19 ;  /* 0x000000ffff057224 */ /* 0x000fe400078e0013 */
.L_x_20086:
[----:B------:R-:W-:Y:S05]  /*0390*/  BSYNC B0 ;  /* 0x0000000000007941 */ /* 0x000fea0003800000 */
.L_x_20085:
[----:B--2---:R-:W-:Y:S01]  /*03a0*/  IADD3 R7, R3, 0x80, RZ ;  /* 0x0000008003077810 */ /* 0x004fe20007ffe0ff */
[----:B------:R-:W-:Y:S03]  /*03b0*/  BSSY B0, `(.L_x_20087) ;  /* 0x0000008000007945 */ /* 0x000fe60003800000 */
[----:B------:R-:W-:-:S13]  /*03c0*/  ISETP.GE.AND P1, PT, R7, R2, PT ;  /* 0x000000020700720c */ /* 0x000fda0003f26270 */
[----:B------:R-:W-:Y:S05]  /*03d0*/  @P1 BRA `(.L_x_20088) ;  /* 0x0000005000001947 */ /* 0x000fea0003800000 */
[----:B-----5:R-:W-:Y:S02]  /*03e0*/  LOP3.LUT R19, R9, 0xff, RZ, 0xc0, !PT ;  /* 0x000000ff09137812 */ /* 0x020fe400078ec0ff */
[----:B------:R-:W-:Y:S02]  /*03f0*/  LOP3.LUT R18, R8, 0xff, RZ, 0xc0, !PT ;  /* 0x000000ff08127812 */ /* 0x000fe400078ec0ff */
[----:B------:R-:W-:-:S05]  /*0400*/  MOV R20, 0x420 ;  /* 0x0000042000147802 */ /* 0x000fca0000000f00 */
[----:B------:R-:W-:Y:S05]  /*0410*/  CALL.REL.NOINC `($__internal_39_$__cuda_sm20_div_u16) ;  /* 0x0000032000007944 */ /* 0x000fea0003c00000 */
[----:B------:R-:W-:Y:S02]  /*0420*/  IMAD.MOV.U32 R4, RZ, RZ, R19 ;  /* 0x000000ffff047224 */ /* 0x000fe400078e0013 */
.L_x_20088:
[----:B------:R-:W-:Y:S05]  /*0430*/  BSYNC B0 ;  /* 0x0000000000007941 */ /* 0x000fea0003800000 */
.L_x_20087:
[----:B-----5:R-:W-:Y:S01]  /*0440*/  IADD3 R9, R3, 0x100, RZ ;  /* 0x0000010003097810 */ /* 0x020fe20007ffe0ff */
[----:B------:R-:W-:Y:S03]  /*0450*/  BSSY B0, `(.L_x_20089) ;  /* 0x0000008000007945 */ /* 0x000fe60003800000 */
[----:B------:R-:W-:-:S13]  /*0460*/  ISETP.GE.AND P1, PT, R9, R2, PT ;  /* 0x000000020900720c */ /* 0x000fda0003f26270 */
[----:B------:R-:W-:Y:S05]  /*0470*/  @P1 BRA `(.L_x_20090) ;  /* 0x0000005000001947 */ /* 0x000fea0003800000 */
[----:B------:R-:W-:Y:S02]  /*0480*/  LOP3.LUT R19, R13, 0xff, RZ, 0xc0, !PT ;  /* 0x000000ff0d137812 */ /* 0x000fe400078ec0ff */
[----:B------:R-:W-:Y:S02]  /*0490*/  LOP3.LUT R18, R10, 0xff, RZ, 0xc0, !PT ;  /* 0x000000ff0a127812 */ /* 0x000fe400078ec0ff */
[----:B------:R-:W-:-:S05]  /*04a0*/  MOV R20, 0x4c0 ;  /* 0x000004c000147802 */ /* 0x000fca0000000f00 */
[----:B------:R-:W-:Y:S05]  /*04b0*/  CALL.REL.NOINC `($__internal_39_$__cuda_sm20_div_u16) ;  /* 0x0000028000007944 */ /* 0x000fea0003c00000 */
[----:B------:R-:W-:Y:S02]  /*04c0*/  IMAD.MOV.U32 R6, RZ, RZ, R19 ;  /* 0x000000ffff067224 */ /* 0x000fe400078e0013 */
.L_x_20090:
[----:B------:R-:W-:Y:S05]  /*04d0*/  BSYNC B0 ;  /* 0x0000000000007941 */ /* 0x000fea0003800000 */
.L_x_20089:
[----:B------:R-:W-:Y:S01]  /*04e0*/  IADD3 R9, R3, 0x180, RZ ;  /* 0x0000018003097810 */ /* 0x000fe20007ffe0ff */
        /* <DEDUP_REMOVED lines=8> */
.L_x_20092:
[----:B------:R-:W-:Y:S05]  /*0570*/  BSYNC B0 ;  /* 0x0000000000007941 */ /* 0x000fea0003800000 */
.L_x_20091:
[----:B------:R-:W0:Y:S01]  /*0580*/  @!P0 S2R R9, SR_TID.X ;  /* 0x0000000000098919 */ /* 0x000e220000002100 */
[----:B------:R-:W-:Y:S01]  /*0590*/  @!P0 IMAD.MOV.U32 R3, RZ, RZ, R7 ;  /* 0x000000ffff038224 */ /* 0x000fe200078e0007 */
[----:B------:R-:W-:Y:S04]  /*05a0*/  BSSY B0, `(.L_x_20093) ;  /* 0x0000012000007945 */ /* 0x000fe80003800000 */
[----:B------:R-:W-:Y:S01]  /*05b0*/  ISETP.GE.AND P1, PT, R3, R2, PT ;  /* 0x000000020300720c */ /* 0x000fe20003f26270 */
[----:B0-----:R-:W-:-:S05]  /*05c0*/  @!P0 IMAD R8, R0, 0x200, R9 ;  /* 0x0000020000088824 */ /* 0x001fca00078e0209 */
[----:B------:R-:W-:-:S05]  /*05d0*/  @!P0 IADD3 R8, P2, R8, c[0x0][0x168], RZ ;  /* 0x00005a0008088a10 */ /* 0x000fca0007f5e0ff */
[----:B------:R-:W-:-:S05]  /*05e0*/  @!P0 IMAD.X R9, RZ, RZ, c[0x0][0x16c], P2 ;  /* 0x00005b00ff098624 */ /* 0x000fca00010e06ff */
[----:B------:R0:W-:Y:S01]  /*05f0*/  @!P0 STG.E.U8 [R8.64], R5 ;  /* 0x0000000508008986 */ /* 0x0001e2000c101104 */
        /* <DEDUP_REMOVED lines=12> */
.L_x_20094:
[----:B------:R-:W-:Y:S05]  /*06c0*/  BSYNC B0 ;  /* 0x0000000000007941 */ /* 0x000fea0003800000 */
.L_x_20093:
[----:B------:R-:W-:-:S13]  /*06d0*/  ISETP.GE.AND P0, PT, R3, R2, PT ;  /* 0x000000020300720c */ /* 0x000fda0003f06270 */
[----:B------:R-:W-:Y:S05]  /*06e0*/  @P0 EXIT ;  /* 0x000000000000094d */ /* 0x000fea0003800000 */
[----:B------:R-:W-:-:S05]  /*06f0*/  IMAD R3, R0, 0x200, R3 ;  /* 0x0000020000037824 */ /* 0x000fca00078e0203 */
[----:B------:R-:W-:-:S05]  /*0700*/  IADD3 R2, P0, R3, c[0x0][0x168], RZ ;  /* 0x00005a0003027a10 */ /* 0x000fca0007f1e0ff */
[----:B------:R-:W-:-:S05]  /*0710*/  IMAD.X R3, RZ, RZ, c[0x0][0x16c], P0 ;  /* 0x00005b00ff037624 */ /* 0x000fca00000e06ff */
[----:B------:R-:W-:Y:S01]  /*0720*/  STG.E.U8 [R2.64], R13 ;  /* 0x0000000d02007986 */ /* 0x000fe2000c101104 */
[----:B------:R-:W-:Y:S05]  /*0730*/  EXIT ;  /* 0x000000000000794d */ /* 0x000fea0003800000 */
        .weak           $__internal_39_$__cuda_sm20_div_u16
        .type           $__internal_39_$__cuda_sm20_div_u16,@function
        .size           $__internal_39_$__cuda_sm20_div_u16,(.L_x_21420 - $__internal_39_$__cuda_sm20_div_u16)
$__internal_39_$__cuda_sm20_div_u16:
        /* <DEDUP_REMOVED lines=18> */
[----:B------:R-:W-:Y:S06]  /*0860*/  RET.REL.NODEC R14 `(_ZN2at6native27unrolled_elementwise_kernelINS0_13BinaryFunctorIhhhZZZNS0_15binary_internal21div_trunc_kernel_cudaERNS_18TensorIteratorBaseEENKUlvE_clEvENKUlvE_clEvEUlhhE_EESt5arrayIPcLm3EELi4E23TrivialOffsetCalculatorILi2EjESD_ILi1EjENS0_6memory15LoadWithoutCastENSG_16StoreWithoutCastEEEviT_T0_T2_T3_T4_T5_) ;  /* 0xfffff7900e007950 */ /* 0x000fec0003c3ffff */
.L_x_20095:
        /* <DEDUP_REMOVED lines=9> */
.L_x_21420:


//--------------------- .text._ZN2at6native29vectorized_elementwise_kernelILi2ENS0_13BinaryFunctorIhhhZZZNS0_15binary_internal21div_trunc_kernel_cudaERNS_18TensorIteratorBaseEENKUlvE_clEvENKUlvE_clEvEUlhhE_EESt5arrayIPcLm3EEEEviT0_T1_ --------------------------
	.section	.text._ZN2at6native29vectorized_elementwise_kernelILi2ENS0_13BinaryFunctorIhhhZZZNS0_15binary_internal21div_trunc_kernel_cudaERNS_18TensorIteratorBaseEENKUlvE_clEvENKUlvE_clEvEUlhhE_EESt5arrayIPcLm3EEEEviT0_T1_,"ax",@progbits
	.sectioninfo	@"SHI_REGISTERS=32"
	.align	128
        .global         _ZN2at6native29vectorized_elementwise_kernelILi2ENS0_13BinaryFunctorIhhhZZZNS0_15binary_internal21div_trunc_kernel_cudaERNS_18TensorIteratorBaseEENKUlvE_clEvENKUlvE_clEvEUlhhE_EESt5arrayIPcLm3EEEEviT0_T1_
        .type           _ZN2at6native29vectorized_elementwise_kernelILi2ENS0_13BinaryFunctorIhhhZZZNS0_15binary_internal21div_trunc_kernel_cudaERNS_18TensorIteratorBaseEENKUlvE_clEvENKUlvE_clEvEUlhhE_EESt5arrayIPcLm3EEEEviT0_T1_,@function
        .size           _ZN2at6native29vectorized_elementwise_kernelILi2ENS0_13BinaryFunctorIhhhZZZNS0_15binary_internal21div_trunc_kernel_cudaERNS_18TensorIteratorBaseEENKUlvE_clEvENKUlvE_clEvEUlhhE_EESt5arrayIPcLm3EEEEviT0_T1_,(.L_x_21421 - _ZN2at6native29vectorized_elementwise_kernelILi2ENS0_13BinaryFunctorIhhhZZZNS0_15binary_internal21div_trunc_kernel_cudaERNS_18TensorIteratorBaseEENKUlvE_clEvENKUlvE_clEvEUlhhE_EESt5arrayIPcLm3EEEEviT0_T1_)
        .other          _ZN2at6native29vectorized_elementwise_kernelILi2ENS0_13BinaryFunctorIhhhZZZNS0_15binary_internal21div_trunc_kernel_cudaERNS_18TensorIteratorBaseEENKUlvE_clEvENKUlvE_clEvEUlhhE_EESt5arrayIPcLm3EEEEviT0_T1_,@"STO_CUDA_ENTRY STV_DEFAULT"
_ZN2at6native29vectorized_elementwise_kernelILi2ENS0_13BinaryFunctorIhhhZZZNS0_15binary_internal21div_trunc_kernel_cudaERNS_18TensorIteratorBaseEENKUlvE_clEvENKUlvE_clEvEUlhhE_EESt5arrayIPcLm3EEEEviT0_T1_:
.text._ZN2at6native29vectorized_elementwise_kernelILi2ENS0_13BinaryFunctorIhhhZZZNS0_15binary_internal21div_trunc_kernel_cudaERNS_18TensorIteratorBaseEENKUlvE_clEvENKUlvE_clEvEUlhhE_EESt5arrayIPcLm3EEEEviT0_T1_:
        /* <DEDUP_REMOVED lines=10> */
[----:B------:R-:W-:Y:S02]  /*00a0*/  IADD3.X R3, R5, c[0x0][0x174], RZ, P0, !PT ;  /* 0x00005d0005037a10 */ /* 0x000fe400007fe4ff */
[----:B------:R-:W-:-:S04]  /*00b0*/  IADD3 R4, P0, R0, c[0x0][0x178], RZ ;  /* 0x00005e0000047a10 */ /* 0x000fc80007f1e0ff */
[----:B------:R-:W-:Y:S01]  /*00c0*/  IADD3.X R5, R5, c[0x0][0x17c], RZ, P0, !PT ;  /* 0x00005f0005057a10 */ /* 0x000fe200007fe4ff */
[----:B0-----:R-:W-:-:S04]  /*00d0*/  IMAD.WIDE.U32 R2, R11, 0x2, R2 ;  /* 0x000000020b027825 */ /* 0x001fc800078e0002 */
[----:B------:R-:W-:Y:S01]  /*00e0*/  IMAD.WIDE.U32 R4, R11, 0x2, R4 ;  /* 0x000000020b047825 */ /* 0x000fe200078e0004 */
[----:B------:R-:W2:Y:S04]  /*00f0*/  LDG.E.U16 R6, [R2.64+0x300] ;  /* 0x0003000402067981 */ /* 0x000ea8000c1e1500 */
[----:B------:R-:W3:Y:S04]  /*0100*/  LDG.E.U16 R7, [R4.64+0x100] ;  /* 0x0001000404077981 */ /* 0x000ee8000c1e1500 */
[----:B------:R3:W4:Y:S04]  /*0110*/  LDG.E.U16 R8, [R4.64+0x200] ;  /* 0x0002000404087981 */ /* 0x000728000c1e1500 */
[----:B------:R0:W5:Y:S04]  /*0120*/  LDG.E.U16 R23, [R2.64] ;  /* 0x0000000402177981 */ /* 0x000168000c1e1500 */
[----:B------:R0:W5:Y:S04]  /*0130*/  LDG.E.U16 R13, [R2.64+0x100] ;  /* 0x00010004020d7981 */ /* 0x000168000c1e1500 */
[----:B------:R0:W5:Y:S04]  /*0140*/  LDG.E.U16 R10, [R2.64+0x200] ;  /* 0x00020004020a7981 */ /* 0x000168000c1e1500 */
[----:B------:R3:W5:Y:S04]  /*0150*/  LDG.E.U16 R24, [R4.64] ;  /* 0x0000000404187981 */ /* 0x000768000c1e1500 */
[----:B------:R3:W5:Y:S01]  /*0160*/  LDG.E.U16 R9, [R4.64+0x300] ;  /* 0x0003000404097981 */ /* 0x000762000c1e1500 */
[----:B------:R-:W-:-:S05]  /*0170*/  IADD3 R18, P0, R0, c[0x0][0x168], RZ ;  /* 0x00005a0000127a10 */ /* 0x000fca0007f1e0ff */
[----:B------:R-:W-:Y:S01]  /*0180*/  IMAD.X R19, RZ, RZ, c[0x0][0x16c], P0 ;  /* 0x00005b00ff137624 */ /* 0x000fe200000e06ff */
[----:B------:R-:W-:-:S03]  /*0190*/  MOV R14, 0x2c0 ;  /* 0x000002c0000e7802 */ /* 0x000fc60000000f00 */
[----:B------:R-:W-:Y:S01]  /*01a0*/  IMAD.WIDE R18, R11, 0x2, R18 ;  /* 0x000000020b127825 */ /* 0x000fe200078e0212 */
[C---:B--2---:R-:W-:Y:S02]  /*01b0*/  PRMT R0, R6.reuse, 0x7770, RZ ;  /* 0x0000777006007816 */ /* 0x044fe400000000ff */
[----:B0-----:R-:W-:Y:S02]  /*01c0*/  PRMT R2, R6, 0x7771, RZ ;  /* 0x0000777106027816 */ /* 0x001fe400000000ff */
[C---:B---3--:R-:W-:Y:S02]  /*01d0*/  PRMT R4, R7.reuse, 0x7770, RZ ;  /* 0x0000777007047816 */ /* 0x048fe400000000ff */
[----:B------:R-:W-:Y:S02]  /*01e0*/  PRMT R5, R7, 0x7771, RZ ;  /* 0x0000777107057816 */ /* 0x000fe400000000ff */
[C---:B----4-:R-:W-:Y:S02]  /*01f0*/  PRMT R6, R8.reuse, 0x7770, RZ ;  /* 0x0000777008067816 */ /* 0x050fe400000000ff */
[----:B------:R-:W-:-:S02]  /*0200*/  PRMT R7, R8, 0x7771, RZ ;  /* 0x0000777108077816 */ /* 0x000fc400000000ff */
[C---:B-----5:R-:W-:Y:S02]  /*0210*/  PRMT R17, R23.reuse, 0x7770, RZ ;  /* 0x0000777017117816 */ /* 0x060fe400000000ff */
[----:B------:R-:W-:Y:S02]  /*0220*/  PRMT R23, R23, 0x7771, RZ ;  /* 0x0000777117177816 */ /* 0x000fe400000000ff */
[C---:B------:R-:W-:Y:S02]  /*0230*/  PRMT R16, R13.reuse, 0x7770, RZ ;  /* 0x000077700d107816 */ /* 0x040fe400000000ff */
[----:B------:R-:W-:Y:S02]  /*0240*/  PRMT R13, R13, 0x7771, RZ ;  /* 0x000077710d0d7816 */ /* 0x000fe400000000ff */
[C---:B------:R-:W-:Y:S02]  /*0250*/  PRMT R12, R10.reuse, 0x7770, RZ ;  /* 0x000077700a0c7816 */ /* 0x040fe400000000ff */
[----:B------:R-:W-:-:S02]  /*0260*/  PRMT R10, R10, 0x7771, RZ ;  /* 0x000077710a0a7816 */ /* 0x000fc400000000ff */
[C---:B------:R-:W-:Y:S02]  /*0270*/  PRMT R3, R24.reuse, 0x7770, RZ ;  /* 0x0000777018037816 */ /* 0x040fe400000000ff */
[----:B------:R-:W-:Y:S02]  /*0280*/  PRMT R24, R24, 0x7771, RZ ;  /* 0x0000777118187816 */ /* 0x000fe400000000ff */
[C---:B------:R-:W-:Y:S02]  /*0290*/  PRMT R8, R9.reuse, 0x7770, RZ ;  /* 0x0000777009087816 */ /* 0x040fe400000000ff */
[----:B------:R-:W-:Y:S02]  /*02a0*/  PRMT R9, R9, 0x7771, RZ ;  /* 0x0000777109097816 */ /* 0x000fe400000000ff */
[----:B------:R-:W-:Y:S05]  /*02b0*/  CALL.REL.NOINC `($__internal_40_$__cuda_sm20_div_u16) ;  /* 0x000010b000007944 */ /* 0x000fea0003c00000 */
[----:B------:R-:W-:Y:S01]  /*02c0*/  IMAD.MOV.U32 R11, RZ, RZ, R22 ;  /* 0x000000ffff0b7224 */ /* 0x000fe200078e0016 */
[----:B------:R-:W-:Y:S01]  /*02d0*/  MOV R14, 0x310 ;  /* 0x00000310000e7802 */ /* 0x000fe20000000f00 */
[----:B------:R-:W-:Y:S02]  /*02e0*/  IMAD.MOV.U32 R23, RZ, RZ, R17 ;  /* 0x000000ffff177224 */ /* 0x000fe400078e0011 */
[----:B------:R-:W-:-:S02]  /*02f0*/  IMAD.MOV.U32 R24, RZ, RZ, R3 ;  /* 0x000000ffff187224 */ /* 0x000fc400078e0003 */
[----:B------:R-:W-:Y:S05]  /*0300*/  CALL.REL.NOINC `($__internal_40_$__cuda_sm20_div_u16) ;  /* 0x0000106000007944 */ /* 0x000fea0003c00000 */
[----:B------:R-:W-:Y:S01]  /*0310*/  PRMT R11, R11, 0x7604, R22 ;  /* 0x000076040b0b7816 */ /* 0x000fe20000000016 */
[----:B------:R-:W-:Y:S01]  /*0320*/  IMAD.MOV.U32 R23, RZ, RZ, R13 ;  /* 0x000000ffff177224 */ /* 0x000fe200078e000d */
[----:B------:R-:W-:Y:S01]  /*0330*/  MOV R14, 0x370 ;  /* 0x00000370000e7802 */ /* 0x000fe20000000f00 */
[----:B------:R-:W-:-:S02]  /*0340*/  IMAD.MOV.U32 R24, RZ, RZ, R5 ;  /* 0x000000ffff187224 */ /* 0x000fc400078e0005 */
[----:B------:R0:W-:Y:S04]  /*0350*/  STG.E.U16 [R18.64], R11 ;  /* 0x0000000b12007986 */ /* 0x0001e8000c101504 */
[----:B0-----:R-:W-:Y:S05]  /*0360*/  CALL.REL.NOINC `($__internal_40_$__cuda_sm20_div_u16) ;  /* 0x0000100000007944 */ /* 0x001fea0003c00000 */
[----:B------:R-:W-:Y:S01]  /*0370*/  IMAD.MOV.U32 R3, RZ, RZ, R22 ;  /* 0x000000ffff037224 */ /* 0x000fe200078e0016 */
[----:B------:R-:W-:Y:S01]  /*0380*/  MOV R14, 0x3c0 ;  /* 0x000003c0000e7802 */ /* 0x000fe20000000f00 */
[----:B------:R-:W-:Y:S02]  /*0390*/  IMAD.MOV.U32 R23, RZ, RZ, R16 ;  /* 0x000000ffff177224 */ /* 0x000fe400078e0010 */
[----:B------:R-:W-:Y:S02]  /*03a0*/  IMAD.MOV.U32 R24, RZ, RZ, R4 ;  /* 0x000000ffff187224 */ /* 0x000fe400078e0004 */
[----:B------:R-:W-:Y:S05]  /*03b0*/  CALL.REL.NOINC `($__internal_40_$__cuda_sm20_div_u16) ;  /* 0x00000fb000007944 */ /* 0x000fea0003c00000 */
[----:B------:R-:W-:Y:S01]  /*03c0*/  PRMT R3, R3, 0x7604, R22 ;  /* 0x0000760403037816 */ /* 0x000fe20000000016 */
[----:B------:R-:W-:Y:S01]  /*03d0*/  IMAD.MOV.U32 R23, RZ, RZ, R10 ;  /* 0x000000ffff177224 */ /* 0x000fe200078e000a */
[----:B------:R-:W-:Y:S01]  /*03e0*/  MOV R14, 0x420 ;  /* 0x00000420000e7802 */ /* 0x000fe20000000f00 */
[----:B------:R-:W-:Y:S02]  /*03f0*/  IMAD.MOV.U32 R24, RZ, RZ, R7 ;  /* 0x000000ffff187224 */ /* 0x000fe400078e0007 */
[----:B------:R0:W-:Y:S04]  /*0400*/  STG.E.U16 [R18.64+0x100], R3 ;  /* 0x0001000312007986 */ /* 0x0001e8000c101504 */
[----:B0-----:R-:W-:Y:S05]  /*0410*/  CALL.REL.NOINC `($__internal_40_$__cuda_sm20_div_u16) ;  /* 0x00000f5000007944 */ /* 0x001fea0003c00000 */
[----:B------:R-:W-:Y:S01]  /*0420*/  IMAD.MOV.U32 R3, RZ, RZ, R22 ;  /* 0x000000ffff037224 */ /* 0x000fe200078e0016 */
[----:B------:R-:W-:Y:S01]  /*0430*/  MOV R14, 0x470 ;  /* 0x00000470000e7802 */ /* 0x000fe20000000f00 */
[----:B------:R-:W-:-:S02]  /*0440*/  IMAD.MOV.U32 R23, RZ, RZ, R12 ;  /* 0x000000ffff177224 */ /* 0x000fc400078e000c */
        /* <DEDUP_REMOVED lines=10> */
[----:B------:R-:W-:Y:S02]  /*04f0*/  IMAD.MOV.U32 R23, RZ, RZ, R0 ;  /* 0x000000ffff177224 */ /* 0x000fe400078e0000 */
[----:B------:R-:W-:Y:S02]  /*0500*/  IMAD.MOV.U32 R24, RZ, RZ, R8 ;  /* 0x000000ffff187224 */ /* 0x000fe400078e0008 */
[----:B------:R-:W-:Y:S05]  /*0510*/  CALL.REL.NOINC `($__internal_40_$__cuda_sm20_div_u16) ;  /* 0x00000e5000007944 */ /* 0x000fea0003c00000 */
[----:B------:R-:W-:-:S05]  /*0520*/  PRMT R3, R3, 0x7604, R22 ;  /* 0x0000760403037816 */ /* 0x000fca0000000016 */
[----:B------:R-:W-:Y:S01]  /*0530*/  STG.E.U16 [R18.64+0x300], R3 ;  /* 0x0003000312007986 */ /* 0x000fe2000c101504 */
[----:B------:R-:W-:Y:S05]  /*0540*/  EXIT ;  /* 0x000000000000794d */ /* 0x000fea0003800000 */
.L_x_20096:
[----:B------:R-:W0:Y:S01]  /*0550*/  S2R R3, SR_TID.X ;  /* 0x0000000000037919 */ /* 0x000e220000002100 */
[----:B------:R-:W-:Y:S02]  /*0560*/  PRMT R26, RZ, 0x7610, R26 ;  /* 0x00007610ff1a7816 */ /* 0x000fe4000000001a */
[----:B------:R-:W-:Y:S02]  /*0570*/  PRMT R27, RZ, 0x7610, R27 ;  /* 0x00007610ff1b7816 */ /* 0x000fe4000000001b */
[----:B0-----:R-:W-:Y:S01]  /*0580*/  ISETP.GE.AND P0, PT, R3, R2, PT ;  /* 0x000000020300720c */ /* 0x001fe20003f06270 */
[----:B------:R-:W-:-:S12]  /*0590*/  IMAD.MOV.U32 R29, RZ, RZ, R3 ;  /* 0x000000ffff1d7224 */ /* 0x000fd800078e0003 */
[----:B------:R-:W-:Y:S01]  /*05a0*/  @!P0 IMAD.IADD R10, R0, 0x1, R29 ;  /* 0x00000001000a8824 */ /* 0x000fe200078e021d */
        /* <DEDUP_REMOVED lines=8> */
[----:B------:R-:W-:Y:S01]  /*0630*/  @!P5 IMAD.IADD R6, R0, 0x1, R29 ;  /* 0x000000010006d824 */ /* 0x000fe200078e021d */
[----:B------:R-:W-:Y:S01]  /*0640*/  @!P5 IADD3 R29, R29, 0x80, RZ ;  /* 0x000000801d1dd810 */ /* 0x000fe20007ffe0ff */
[----:B------:R0:W5:Y:S03]  /*0650*/  @!P0 LDG.E.U8 R26, [R4.64] ;  /* 0x00000004041a8981 */ /* 0x000166000c1e1100 */
[----:B------:R-:W-:Y:S01]  /*0660*/  ISETP.GE.AND P4, PT, R29, R2, PT ;  /* 0x000000021d00720c */ /* 0x000fe20003f86270 */
[----:B------:R1:W5:Y:S01]  /*0670*/  @!P0 LDG.E.U8 R27, [R10.64] ;  /* 0x000000040a1b8981 */ /* 0x000362000c1e1100 */
[----:B------:R-:W-:-:S11]  /*0680*/  @!P5 IADD3 R12, P3, R6, c[0x0][0x170], RZ ;  /* 0x00005c00060cda10 */ /* 0x000fd60007f7e0ff */
[----:B------:R-:W-:Y:S01]  /*0690*/  @!P4 IMAD.IADD R14, R0, 0x1, R29 ;  /* 0x00000001000ec824 */ /* 0x000fe200078e021d */
[----:B------:R-:W-:-:S04]  /*06a0*/  @!P4 IADD3 R29, R29, 0x80, RZ ;  /* 0x000000801d1dc810 */ /* 0x000fc80007ffe0ff */
[----:B------:R-:W-:Y:S01]  /*06b0*/  ISETP.GE.AND P2, PT, R29, R2, PT ;  /* 0x000000021d00720c */ /* 0x000fe20003f46270 */
[----:B------:R-:W-:Y:S01]  /*06c0*/  @!P5 IMAD.X R13, RZ, RZ, c[0x0][0x174], P3 ;  /* 0x00005d00ff0dd624 */ /* 0x000fe200018e06ff */
[----:B------:R-:W-:Y:S02]  /*06d0*/  @!P5 IADD3 R6, P3, R6, c[0x0][0x178], RZ ;  /* 0x00005e000606da10 */ /* 0x000fe40007f7e0ff */
[----:B------:R-:W-:Y:S02]  /*06e0*/  PRMT R19, RZ, 0x7610, R19 ;  /* 0x00007610ff137816 */ /* 0x000fe40000000013 */
[----:B------:R-:W-:-:S07]  /*06f0*/  PRMT R21, RZ, 0x7610, R21 ;  /* 0x00007610ff157816 */ /* 0x000fce0000000015 */
[----:B------:R-:W-:Y:S01]  /*0700*/  @!P2 IMAD.IADD R22, R0, 0x1, R29 ;  /* 0x000000010016a824 */ /* 0x000fe200078e021d */
[----:B------:R-:W-:Y:S01]  /*0710*/  @!P2 IADD3 R29, R29, 0x80, RZ ;  /* 0x000000801d1da810 */ /* 0x000fe20007ffe0ff */
[----:B------:R2:W5:Y:S03]  /*0720*/  @!P5 LDG.E.U8 R20, [R12.64] ;  /* 0x000000040c14d981 */ /* 0x000566000c1e1100 */
[----:B------:R-:W-:Y:S01]  /*0730*/  ISETP.GE.AND P1, PT, R29, R2, PT ;  /* 0x000000021d00720c */ /* 0x000fe20003f26270 */
[----:B------:R-:W-:Y:S01]  /*0740*/  @!P5 IMAD.X R7, RZ, RZ, c[0x0][0x17c], P3 ;  /* 0x00005f00ff07d624 */ /* 0x000fe200018e06ff */
[C---:B------:R-:W-:Y:S02]  /*0750*/  @!P4 IADD3 R8, P3, R14.reuse, c[0x0][0x170], RZ ;  /* 0x00005c000e08ca10 */ /* 0x040fe40007f7e0ff */
[----:B------:R-:W-:Y:S02]  /*0760*/  @!P4 IADD3 R14, P6, R14, c[0x0][0x178], RZ ;  /* 0x00005e000e0eca10 */ /* 0x000fe40007fde0ff */
[----:B------:R3:W5:Y:S01]  /*0770*/  @!P5 LDG.E.U8 R21, [R6.64] ;  /* 0x000000040615d981 */ /* 0x000762000c1e1100 */
[----:B------:R-:W-:-:S06]  /*0780*/  @!P4 IMAD.X R9, RZ, RZ, c[0x0][0x174], P3 ;  /* 0x00005d00ff09c624 */ /* 0x000fcc00018e06ff */
[----:B------:R-:W-:Y:S01]  /*0790*/  @!P1 IMAD.IADD R16, R0, 0x1, R29 ;  /* 0x0000000100109824 */ /* 0x000fe200078e021d */
[----:B------:R-:W-:Y:S01]  /*07a0*/  @!P1 IADD3 R29, R29, 0x80, RZ ;  /* 0x000000801d1d9810 */ /* 0x000fe20007ffe0ff */
[----:B------:R-:W-:Y:S01]  /*07b0*/  @!P4 IMAD.X R15, RZ, RZ, c[0x0][0x17c], P6 ;  /* 0x00005f00ff0fc624 */ /* 0x000fe200030e06ff */
[----:B------:R4:W5:Y:S02]  /*07c0*/  @!P4 LDG.E.U8 R18, [R8.64] ;  /* 0x000000040812c981 */ /* 0x000964000c1e1100 */
[----:B------:R-:W-:Y:S02]  /*07d0*/  ISETP.GE.AND P3, PT, R29, R2, PT ;  /* 0x000000021d00720c */ /* 0x000fe40003f66270 */
[----:B------:R1:W5:Y:S01]  /*07e0*/  @!P4 LDG.E.U8 R19, [R14.64] ;  /* 0x000000040e13c981 */ /* 0x000362000c1e1100 */
[C---:B--2---:R-:W-:Y:S02]  /*07f0*/  @!P2 IADD3 R12, P4, R22.reuse, c[0x0][0x170], RZ ;  /* 0x00005c00160caa10 */ /* 0x044fe40007f9e0ff */
[----:B------:R-:W-:-:S02]  /*0800*/  @!P2 IADD3 R22, P5, R22, c[0x0][0x178], RZ ;  /* 0x00005e001616aa10 */ /* 0x000fc40007fbe0ff */
[----:B0-----:R-:W-:Y:S01]  /*0810*/  PRMT R4, RZ, 0x7610, R4 ;  /* 0x00007610ff047816 */ /* 0x001fe20000000004 */
[----:B------:R-:W-:Y:S01]  /*0820*/  @!P2 IMAD.X R13, RZ, RZ, c[0x0][0x174], P4 ;  /* 0x00005d00ff0da624 */ /* 0x000fe200020e06ff */
[----:B------:R-:W-:-:S04]  /*0830*/  PRMT R5, RZ, 0x7610, R5 ;  /* 0x00007610ff057816 */ /* 0x000fc80000000005 */
[----:B------:R-:W-:Y:S01]  /*0840*/  @!P3 IMAD.IADD R24, R0, 0x1, R29 ;  /* 0x000000010018b824 */ /* 0x000fe200078e021d */
[----:B------:R-:W-:Y:S01]  /*0850*/  @!P3 IADD3 R29, R29, 0x80, RZ ;  /* 0x000000801d1db810 */ /* 0x000fe20007ffe0ff */
[----:B------:R-:W-:Y:S01]  /*0860*/  @!P2 IMAD.X R23, RZ, RZ, c[0x0][0x17c], P5 ;  /* 0x00005f00ff17a624 */ /* 0x000fe200028e06ff */
[----:B------:R0:W5:Y:S02]  /*0870*/  @!P2 LDG.E.U8 R4, [R12.64] ;  /* 0x000000040c04a981 */ /* 0x000164000c1e1100 */
[----:B------:R-:W-:Y:S02]  /*0880*/  ISETP.GE.AND P4, PT, R29, R2, PT ;  /* 0x000000021d00720c */ /* 0x000fe40003f86270 */
[C---:B-1----:R-:W-:Y:S01]  /*0890*/  @!P1 IADD3 R10, P5, R16.reuse, c[0x0][0x170], RZ ;  /* 0x00005c00100a9a10 */ /* 0x042fe20007fbe0ff */
[----:B------:R1:W5:Y:S01]  /*08a0*/  @!P2 LDG.E.U8 R5, [R22.64] ;  /* 0x000000041605a981 */ /* 0x000362000c1e1100 */
[----:B------:R-:W-:-:S05]  /*08b0*/  @!P1 IADD3 R16, P2, R16, c[0x0][0x178], RZ ;  /* 0x00005e0010109a10 */ /* 0x000fca0007f5e0ff */
[----:B------:R-:W-:Y:S01]  /*08c0*/  @!P1 IMAD.X R17, RZ, RZ, c[0x0][0x17c], P2 ;  /* 0x00005f00ff119624 */ /* 0x000fe200010e06ff */
[----:B------:R-:W-:-:S03]  /*08d0*/  @!P3 IADD3 R14, P2, R24, c[0x0][0x170], RZ ;  /* 0x00005c00180eba10 */ /* 0x000fc60007f5e0ff */
[----:B------:R-:W-:Y:S01]  /*08e0*/  @!P4 IMAD.IADD R25, R0, 0x1, R29 ;  /* 0x000000010019c824 */ /* 0x000fe200078e021d */
[----:B------:R-:W-:Y:S01]  /*08f0*/  @!P4 IADD3 R29, R29, 0x80, RZ ;  /* 0x000000801d1dc810 */ /* 0x000fe20007ffe0ff */
[----:B------:R-:W-:-:S03]  /*0900*/  @!P3 IMAD.X R15, RZ, RZ, c[0x0][0x174], P2 ;  /* 0x00005d00ff0fb624 */ /* 0x000fc600010e06ff */
[----:B------:R-:W-:Y:S01]  /*0910*/  ISETP.GE.AND P2, PT, R29, R2, PT ;  /* 0x000000021d00720c */ /* 0x000fe20003f46270 */
[----:B------:R-:W-:Y:S01]  /*0920*/  @!P1 IMAD.X R11, RZ, RZ, c[0x0][0x174], P5 ;  /* 0x00005d00ff0b9624 */ /* 0x000fe200028e06ff */
[----:B---3--:R-:W-:Y:S02]  /*0930*/  PRMT R6, RZ, 0x7610, R6 ;  /* 0x00007610ff067816 */ /* 0x008fe40000000006 */
[----:B------:R-:W-:Y:S02]  /*0940*/  PRMT R7, RZ, 0x7610, R7 ;  /* 0x00007610ff077816 */ /* 0x000fe40000000007 */
[----:B0-----:R-:W-:Y:S02]  /*0950*/  @!P3 IADD3 R12, P5, R24, c[0x0][0x178], RZ ;  /* 0x00005e00180cba10 */ /* 0x001fe40007fbe0ff */
[----:B------:R0:W5:Y:S01]  /*0960*/  @!P1 LDG.E.U8 R6, [R10.64] ;  /* 0x000000040a069981 */ /* 0x000162000c1e1100 */
[----:B----4-:R-:W-:Y:S02]  /*0970*/  PRMT R8, RZ, 0x7610, R8 ;  /* 0x00007610ff087816 */ /* 0x010fe40000000008 */
[----:B------:R-:W-:Y:S01]  /*0980*/  PRMT R9, RZ, 0x7610, R9 ;  /* 0x00007610ff097816 */ /* 0x000fe20000000009 */
[----:B------:R2:W5:Y:S01]  /*0990*/  @!P1 LDG.E.U8 R7, [R16.64] ;  /* 0x0000000410079981 */ /* 0x000562000c1e1100 */
[----:B------:R-:W-:Y:S01]  /*09a0*/  @!P3 IMAD.X R13, RZ, RZ, c[0x0][0x17c], P5 ;  /* 0x00005f00ff0db624 */ /* 0x000fe200028e06ff */
[C---:B------:R-:W-:Y:S01]  /*09b0*/  @!P4 IADD3 R24, P1, R25.reuse, c[0x0][0x170], RZ ;  /* 0x00005c001918ca10 */ /* 0x040fe20007f3e0ff */
[----:B------:R-:W-:Y:S01]  /*09c0*/  @!P2 IMAD.IADD R28, R0, 0x1, R29 ;  /* 0x00000001001ca824 */ /* 0x000fe200078e021d */
[----:B-1----:R-:W-:Y:S01]  /*09d0*/  @!P4 IADD3 R22, P5, R25, c[0x0][0x178], RZ ;  /* 0x00005e001916ca10 */ /* 0x002fe20007fbe0ff */
[----:B------:R1:W5:Y:S02]  /*09e0*/  @!P3 LDG.E.U8 R8, [R14.64] ;  /* 0x000000040e08b981 */ /* 0x000364000c1e1100 */
[----:B------:R-:W-:-:S02]  /*09f0*/  @!P4 IMAD.X R25, RZ, RZ, c[0x0][0x174], P1 ;  /* 0x00005d00ff19c624 */ /* 0x000fc400008e06ff */
[----:B------:R3:W5:Y:S01]  /*0a00*/  @!P3 LDG.E.U8 R9, [R12.64] ;  /* 0x000000040c09b981 */ /* 0x000762000c1e1100 */
[C---:B--2---:R-:W-:Y:S02]  /*0a10*/  @!P2 IADD3 R16, P1, R28.reuse, c[0x0][0x170], RZ ;  /* 0x00005c001c10aa10 */ /* 0x044fe40007f3e0ff */
[----:B-1----:R-:W-:Y:S01]  /*0a20*/  @!P2 IADD3 R14, P3, R28, c[0x0][0x178], RZ ;  /* 0x00005e001c0eaa10 */ /* 0x002fe20007f7e0ff */
[----:B------:R-:W-:Y:S01]  /*0a30*/  @!P4 IMAD.X R23, RZ, RZ, c[0x0][0x17c], P5 ;  /* 0x00005f00ff17c624 */ /* 0x000fe200028e06ff */
[----:B0-----:R-:W-:Y:S01]  /*0a40*/  PRMT R10, RZ, 0x7610, R10 ;  /* 0x00007610ff0a7816 */ /* 0x001fe2000000000a */
[----:B------:R-:W-:Y:S01]  /*0a50*/  @!P2 IMAD.X R17, RZ, RZ, c[0x0][0x174], P1 ;  /* 0x00005d00ff11a624 */ /* 0x000fe200008e06ff */
[----:B------:R-:W-:Y:S01]  /*0a60*/  PRMT R11, RZ, 0x7610, R11 ;  /* 0x00007610ff0b7816 */ /* 0x000fe2000000000b */
[----:B------:R-:W-:Y:S01]  /*0a70*/  @!P2 IMAD.X R15, RZ, RZ, c[0x0][0x17c], P3 ;  /* 0x00005f00ff0fa624 */ /* 0x000fe200018e06ff */
[----:B---3--:R-:W-:Y:S02]  /*0a80*/  PRMT R12, RZ, 0x7610, R12 ;  /* 0x00007610ff0c7816 */ /* 0x008fe4000000000c */
[----:B------:R-:W-:Y:S01]  /*0a90*/  PRMT R13, RZ, 0x7610, R13 ;  /* 0x00007610ff0d7816 */ /* 0x000fe2000000000d */
[----:B------:R0:W5:Y:S04]  /*0aa0*/  @!P4 LDG.E.U8 R10, [R24.64] ;  /* 0x00000004180ac981 */ /* 0x000168000c1e1100 */
[----:B------:R0:W5:Y:S04]  /*0ab0*/  @!P4 LDG.E.U8 R11, [R22.64] ;  /* 0x00000004160bc981 */ /* 0x000168000c1e1100 */
[----:B------:R0:W5:Y:S04]  /*0ac0*/  @!P2 LDG.E.U8 R12, [R16.64] ;  /* 0x00000004100ca981 */ /* 0x000168000c1e1100 */
[----:B------:R0:W5:Y:S01]  /*0ad0*/  @!P2 LDG.E.U8 R13, [R14.64] ;  /* 0x000000040e0da981 */ /* 0x000162000c1e1100 */
[----:B------:R-:W-:Y:S01]  /*0ae0*/  BSSY B0, `(.L_x_20097) ;  /* 0x0000007000007945 */ /* 0x000fe20003800000 */
[----:B------:R-:W-:Y:S05]  /*0af0*/  @P0 BRA `(.L_x_20098) ;  /* 0x0000005000000947 */ /* 0x000fea0003800000 */
[----:B0----5:R-:W-:Y:S02]  /*0b00*/  LOP3.LUT R24, R27, 0xff, RZ, 0xc0, !PT ;  /* 0x000000ff1b187812 */ /* 0x021fe400078ec0ff */
[----:B------:R-:W-:-:S02]  /*0b10*/  LOP3.LUT R23, R26, 0xff, RZ, 0xc0, !PT ;  /* 0x000000ff1a177812 */ /* 0x000fc400078ec0ff */
[----:B------:R-:W-:Y:S02]  /*0b20*/  MOV R14, 0xb40 ;  /* 0x00000b40000e7802 */ /* 0x000fe40000000f00 */
[----:B------:R-:W-:Y:S05]  /*0b30*/  CALL.REL.NOINC `($__internal_40_$__cuda_sm20_div_u16) ;  /* 0x0000083000007944 */ /* 0x000fea0003c00000 */
[----:B------:R-:W-:Y:S02]  /*0b40*/  IMAD.MOV.U32 R16, RZ, RZ, R22 ;  /* 0x000000ffff107224 */ /* 0x000fe400078e0016 */
.L_x_20098:
[----:B------:R-:W-:Y:S05]  /*0b50*/  BSYNC B0 ;  /* 0x0000000000007941 */ /* 0x000fea0003800000 */
.L_x_20097:
[----:B0-----:R-:W-:Y:S01]  /*0b60*/  IADD3 R17, R3, 0x80, RZ ;  /* 0x0000008003117810 */ /* 0x001fe20007ffe0ff */
[----:B------:R-:W-:Y:S03]  /*0b70*/  BSSY B0, `(.L_x_20099) ;  /* 0x0000008000007945 */ /* 0x000fe60003800000 */
[----:B------:R-:W-:-:S13]  /*0b80*/  ISETP.GE.AND P1, PT, R17, R2, PT ;  /* 0x000000021100720c */ /* 0x000fda0003f26270 */
[----:B------:R-:W-:Y:S05]  /*0b90*/  @P1 BRA `(.L_x_20100) ;  /* 0x0000005000001947 */ /* 0x000fea0003800000 */
[----:B-----5:R-:W-:Y:S02]  /*0ba0*/  LOP3.LUT R24, R21, 0xff, RZ, 0xc0, !PT ;  /* 0x000000ff15187812 */ /* 0x020fe400078ec0ff */
[----:B------:R-:W-:Y:S02]  /*0bb0*/  LOP3.LUT R23, R20, 0xff, RZ, 0xc0, !PT ;  /* 0x000000ff14177812 */ /* 0x000fe400078ec0ff */
[----:B------:R-:W-:Y:S02]  /*0bc0*/  MOV R14, 0xbe0 ;  /* 0x00000be0000e7802 */ /* 0x000fe40000000f00 */
[----:B------:R-:W-:Y:S05]  /*0bd0*/  CALL.REL.NOINC `($__internal_40_$__cuda_sm20_div_u16) ;  /* 0x0000079000007944 */ /* 0x000fea0003c00000 */
[----:B------:R-:W-:Y:S02]  /*0be0*/  IMAD.MOV.U32 R20, RZ, RZ, R22 ;  /* 0x000000ffff147224 */ /* 0x000fe400078e0016 */
.L_x_20100:
[----:B------:R-:W-:Y:S05]  /*0bf0*/  BSYNC B0 ;  /* 0x0000000000007941 */ /* 0x000fea0003800000 */
.L_x_20099:
[----:B------:R-:W-:Y:S01]  /*0c00*/  IADD3 R15, R3, 0x100, RZ ;  /* 0x00000100030f7810 */ /* 0x000fe20007ffe0ff */
        /* <DEDUP_REMOVED lines=8> */
.L_x_20102:
[----:B------:R-:W-:Y:S05]  /*0c90*/  BSYNC B0 ;  /* 0x0000000000007941 */ /* 0x000fea0003800000 */
.L_x_20101:
        /* <DEDUP_REMOVED lines=9> */
.L_x_20104:
[----:B------:R-:W-:Y:S05]  /*0d30*/  BSYNC B0 ;  /* 0x0000000000007941 */ /* 0x000fea0003800000 */
.L_x_20103:
[----:B-----5:R-:W-:Y:S01]  /*0d40*/  IADD3 R5, R3, 0x200, RZ ;  /* 0x0000020003057810 */ /* 0x020fe20007ffe0ff */
[----:B------:R-:W-:Y:S03]  /*0d50*/  BSSY B0, `(.L_x_20105) ;  /* 0x0000008000007945 */ /* 0x000fe60003800000 */
[----:B------:R-:W-:-:S13]  /*0d60*/  ISETP.GE.AND P1, PT, R5, R2, PT ;  /* 0x000000020500720c */ /* 0x000fda0003f26270 */
[----:B------:R-:W-:Y:S05]  /*0d70*/  @P1 BRA `(.L_x_20106) ;  /* 0x0000005000001947 */ /* 0x000fea0003800000 */
[----:B------:R-:W-:Y:S02]  /*0d80*/  LOP3.LUT R24, R7, 0xff, RZ, 0xc0, !PT ;  /* 0x000000ff07187812 */ /* 0x000fe400078ec0ff */
[----:B------:R-:W-:Y:S02]  /*0d90*/  LOP3.LUT R23, R6, 0xff, RZ, 0xc0, !PT ;  /* 0x000000ff06177812 */ /* 0x000fe400078ec0ff */
[----:B------:R-:W-:Y:S02]  /*0da0*/  MOV R14, 0xdc0 ;  /* 0x00000dc0000e7802 */ /* 0x000fe40000000f00 */
[----:B------:R-:W-:Y:S05]  /*0db0*/  CALL.REL.NOINC `($__internal_40_$__cuda_sm20_div_u16) ;  /* 0x000005b000007944 */ /* 0x000fea0003c00000 */
[----:B------:R-:W-:Y:S02]  /*0dc0*/  IMAD.MOV.U32 R5, RZ, RZ, R22 ;  /* 0x000000ffff057224 */ /* 0x000fe400078e0016 */
.L_x_20106:
[----:B------:R-:W-:Y:S05]  /*0dd0*/  BSYNC B0 ;  /* 0x0000000000007941 */ /* 0x000fea0003800000 */
.L_x_20105:
[----:B------:R-:W-:Y:S01]  /*0de0*/  IADD3 R7, R3, 0x280, RZ ;  /* 0x0000028003077810 */ /* 0x000fe20007ffe0ff */
        /* <DEDUP_REMOVED lines=8> */
.L_x_20108:
[----:B------:R-:W-:Y:S05]  /*0e70*/  BSYNC B0 ;  /* 0x0000000000007941 */ /* 0x000fea0003800000 */
.L_x_20107:
        /* <DEDUP_REMOVED lines=9> */
.L_x_20110:
[----:B------:R-:W-:Y:S05]  /*0f10*/  BSYNC B0 ;  /* 0x0000000000007941 */ /* 0x000fea0003800000 */
.L_x_20109:
        /* <DEDUP_REMOVED lines=8> */
.L_x_20112:
[----:B------:R-:W-:Y:S05]  /*0fa0*/  BSYNC B0 ;  /* 0x0000000000007941 */ /* 0x000fea0003800000 */
.L_x_20111:
[----:B------:R-:W0:Y:S01]  /*0fb0*/  @!P0 S2R R9, SR_TID.X ;  /* 0x0000000000098919 */ /* 0x000e220000002100 */
[----:B------:R-:W-:Y:S01]  /*0fc0*/  @!P0 IMAD.MOV.U32 R3, RZ, RZ, R17 ;  /* 0x000000ffff038224 */ /* 0x000fe200078e0011 */
[----:B------:R-:W-:Y:S01]  /*0fd0*/  BSSY B0, `(.L_x_20113) ;  /* 0x0000031000007945 */ /* 0x000fe20003800000 */
[----:B------:R-:W-:Y:S01]  /*0fe0*/  BSSY B1, `(.L_x_20114) ;  /* 0x0000029000017945 */ /* 0x000fe20003800000 */
[----:B0-----:R-:W-:-:S05]  /*0ff0*/  @!P0 IMAD.IADD R8, R0, 0x1, R9 ;  /* 0x0000000100088824 */ /* 0x001fca00078e0209 */
[----:B------:R-:W-:-:S05]  /*1000*/  @!P0 IADD3 R8, P1, R8, c[0x0][0x168], RZ ;  /* 0x00005a0008088a10 */ /* 0x000fca0007f3e0ff */
[----:B------:R-:W-:-:S05]  /*1010*/  @!P0 IMAD.X R9, RZ, RZ, c[0x0][0x16c], P1 ;  /* 0x00005b00ff098624 */ /* 0x000fca00008e06ff */
[----:B------:R0:W-:Y:S01]  /*1020*/  @!P0 STG.E.U8 [R8.64], R16 ;  /* 0x0000001008008986 */ /* 0x0001e2000c101104 */
        /* <DEDUP_REMOVED lines=14> */
.L_x_20115:
[----:B0-----:R-:W-:-:S13]  /*1110*/  ISETP.GE.AND P0, PT, R3, R2, PT ;  /* 0x000000020300720c */ /* 0x001fda0003f06270 */
[----:B------:R-:W-:Y:S05]  /*1120*/  @P0 BRA `(.L_x_20117) ;  /* 0x000000c000000947 */ /* 0x000fea0003800000 */
[----:B------:R-:W-:Y:S01]  /*1130*/  IMAD.IADD R8, R0, 0x1, R3 ;  /* 0x0000000100087824 */ /* 0x000fe200078e0203 */
[----:B------:R-:W-:-:S04]  /*1140*/  IADD3 R3, R3, 0x80, RZ ;  /* 0x0000008003037810 */ /* 0x000fc80007ffe0ff */
[----:B------:R-:W-:-:S05]  /*1150*/  IADD3 R8, P0, R8, c[0x0][0x168], RZ ;  /* 0x00005a0008087a10 */ /* 0x000fca0007f1e0ff */
[----:B------:R-:W-:-:S05]  /*1160*/  IMAD.X R9, RZ, RZ, c[0x0][0x16c], P0 ;  /* 0x00005b00ff097624 */ /* 0x000fca00000e06ff */
[----:B------:R0:W-:Y:S03]  /*1170*/  STG.E.U8 [R8.64], R4 ;  /* 0x0000000408007986 */ /* 0x0001e6000c101104 */
.L_x_20116:
[----:B------:R-:W-:-:S13]  /*1180*/  ISETP.GE.AND P0, PT, R3, R2, PT ;  /* 0x000000020300720c */ /* 0x000fda0003f06270 */
[----:B------:R-:W-:Y:S05]  /*1190*/  @P0 BRA `(.L_x_20118) ;  /* 0x000000d000000947 */ /* 0x000fea0003800000 */
[----:B0-----:R-:W-:Y:S01]  /*11a0*/  IMAD.IADD R8, R0, 0x1, R3 ;  /* 0x0000000100087824 */ /* 0x001fe200078e0203 */
[----:B------:R-:W-:-:S04]  /*11b0*/  IADD3 R3, R3, 0x80, RZ ;  /* 0x0000008003037810 */ /* 0x000fc80007ffe0ff */
[----:B------:R-:W-:-:S05]  /*11c0*/  IADD3 R8, P0, R8, c[0x0][0x168], RZ ;  /* 0x00005a0008087a10 */ /* 0x000fca0007f1e0ff */
[----:B------:R-:W-:-:S05]  /*11d0*/  IMAD.X R9, RZ, RZ, c[0x0][0x16c], P0 ;  /* 0x00005b00ff097624 */ /* 0x000fca00000e06ff */
[----:B------:R0:W-:Y:S03]  /*11e0*/  STG.E.U8 [R8.64], R5 ;  /* 0x0000000508007986 */ /* 0x0001e6000c101104 */
.L_x_20117:
[----:B------:R-:W-:-:S13]  /*11f0*/  ISETP.GE.AND P0, PT, R3, R2, PT ;  /* 0x000000020300720c */ /* 0x000fda0003f06270 */
[----:B------:R-:W-:Y:S01]  /*1200*/  @P0 BREAK B1 ;  /* 0x0000000000010942 */ /* 0x000fe20003800000 */
[----:B------:R-:W-:Y:S05]  /*1210*/  @P0 BRA `(.L_x_20119) ;  /* 0x000000c000000947 */ /* 0x000fea0003800000 */
[----:B------:R-:W-:Y:S01]  /*1220*/  IMAD.IADD R4, R0, 0x1, R3 ;  /* 0x0000000100047824 */ /* 0x000fe200078e0203 */
[----:B------:R-:W-:-:S04]  /*1230*/  IADD3 R3, R3, 0x80, RZ ;  /* 0x0000008003037810 */ /* 0x000fc80007ffe0ff */
[----:B------:R-:W-:-:S05]  /*1240*/  IADD3 R4, P0, R4, c[0x0][0x168], RZ ;  /* 0x00005a0004047a10 */ /* 0x000fca0007f1e0ff */
[----:B0-----:R-:W-:-:S05]  /*1250*/  IMAD.X R5, RZ, RZ, c[0x0][0x16c], P0 ;  /* 0x00005b00ff057624 */ /* 0x001fca00000e06ff */
[----:B------:R0:W-:Y:S03]  /*1260*/  STG.E.U8 [R4.64], R6 ;  /* 0x0000000604007986 */ /* 0x0001e6000c101104 */
.L_x_20118:
[----:B------:R-:W-:Y:S05]  /*1270*/  BSYNC B1 ;  /* 0x0000000000017941 */ /* 0x000fea0003800000 */
.L_x_20114:
[----:B------:R-:W-:-:S13]  /*1280*/  ISETP.GE.AND P0, PT, R3, R2, PT ;  /* 0x000000020300720c */ /* 0x000fda0003f06270 */
[----:B0-----:R-:W-:Y:S01]  /*1290*/  @!P0 IMAD.IADD R4, R0, 0x1, R3 ;  /* 0x0000000100048824 */ /* 0x001fe200078e0203 */
[----:B------:R-:W-:-:S04]  /*12a0*/  @!P0 IADD3 R3, R3, 0x80, RZ ;  /* 0x0000008003038810 */ /* 0x000fc80007ffe0ff */
[----:B------:R-:W-:-:S05]  /*12b0*/  @!P0 IADD3 R4, P1, R4, c[0x0][0x168], RZ ;  /* 0x00005a0004048a10 */ /* 0x000fca0007f3e0ff */
[----:B------:R-:W-:-:S05]  /*12c0*/  @!P0 IMAD.X R5, RZ, RZ, c[0x0][0x16c], P1 ;  /* 0x00005b00ff058624 */ /* 0x000fca00008e06ff */
[----:B------:R0:W-:Y:S03]  /*12d0*/  @!P0 STG.E.U8 [R4.64], R7 ;  /* 0x0000000704008986 */ /* 0x0001e6000c101104 */
.L_x_20119:
[----:B------:R-:W-:Y:S05]  /*12e0*/  BSYNC B0 ;  /* 0x0000000000007941 */ /* 0x000fea0003800000 */
.L_x_20113:
[----:B------:R-:W-:Y:S01]  /*12f0*/  WARPSYNC 0xffffffff ;  /* 0xffffffff00007948 */ /* 0x000fe20003800000 */
[----:B------:R-:W-:-:S13]  /*1300*/  ISETP.GE.AND P0, PT, R3, R2, PT ;  /* 0x000000020300720c */ /* 0x000fda0003f06270 */
[----:B------:R-:W-:Y:S05]  /*1310*/  @P0 EXIT ;  /* 0x000000000000094d */ /* 0x000fea0003800000 */
[----:B------:R-:W-:-:S05]  /*1320*/  IMAD.IADD R3, R0, 0x1, R3 ;  /* 0x0000000100037824 */ /* 0x000fca00078e0203 */
[----:B------:R-:W-:-:S05]  /*1330*/  IADD3 R2, P0, R3, c[0x0][0x168], RZ ;  /* 0x00005a0003027a10 */ /* 0x000fca0007f1e0ff */
[----:B------:R-:W-:-:S05]  /*1340*/  IMAD.X R3, RZ, RZ, c[0x0][0x16c], P0 ;  /* 0x00005b00ff037624 */ /* 0x000fca00000e06ff */
[----:B------:R-:W-:Y:S01]  /*1350*/  STG.E.U8 [R2.64], R22 ;  /* 0x0000001602007986 */ /* 0x000fe2000c101104 */
[----:B------:R-:W-:Y:S05]  /*1360*/  EXIT ;  /* 0x000000000000794d */ /* 0x000fea0003800000 */
        .weak           $__internal_40_$__cuda_sm20_div_u16
        .type           $__internal_40_$__cuda_sm20_div_u16,@function
        .size           $__internal_40_$__cuda_sm20_div_u16,(.L_x_21421 - $__internal_40_$__cuda_sm20_div_u16)
$__internal_40_$__cuda_sm20_div_u16:
[----:B------:R-:W0:Y:S01]  /*1370*/  I2F.U16 R15, R24 ;  /* 0x00000018000f7306 */ /* 0x000e220000101000 */
[----:B------:R-:W-:Y:S01]  /*1380*/  IMAD.MOV.U32 R22, RZ, RZ, 0x4b800000 ;  /* 0x4b800000ff167424 */ /* 0x000fe200078e00ff */
[----:B------:R-:W-:-:S06]  /*1390*/  ISETP.NE.U32.AND P3, PT, R24, RZ, PT ;  /* 0x000000ff1800720c */ /* 0x000fcc0003f65070 */
[----:B------:R-:W-:Y:S01]  /*13a0*/  I2F.U16.RZ R23, R23 ;  /* 0x0000001700177306 */ /* 0x000fe2000010d000 */
[C---:B0-----:R-:W-:Y:S02]  /*13b0*/  FSETP.GEU.AND P2, PT, |R15|.reuse, 1.175494350822287508e-38, PT ;  /* 0x008000000f00780b */ /* 0x041fe40003f4e200 */
[----:B------:R-:W-:Y:S02]  /*13c0*/  FSETP.GT.AND P1, PT, |R15|, 8.50705917302346158658e+37, PT ;  /* 0x7e8000000f00780b */ /* 0x000fe40003f24200 */
[----:B------:R-:W-:-:S04]  /*13d0*/  FSEL R22, R22, 1, !P2 ;  /* 0x3f80000016167808 */ /* 0x000fc80005000000 */
[----:B------:R-:W-:-:S05]  /*13e0*/  FSEL R22, R22, 0.25, !P1 ;  /* 0x3e80000016167808 */ /* 0x000fca0004800000 */
[----:B------:R-:W-:-:S04]  /*13f0*/  FMUL R25, R15, R22 ;  /* 0x000000160f197220 */ /* 0x000fc80000400000 */
[----:B------:R-:W0:Y:S02]  /*1400*/  MUFU.RCP R15, R25 ;  /* 0x00000019000f7308 */ /* 0x000e240000001000 */
[----:B0-----:R-:W-:-:S05]  /*1410*/  FMUL R15, R22, R15 ;  /* 0x0000000f160f7220 */ /* 0x001fca0000400000 */
[----:B------:R-:W-:Y:S01]  /*1420*/  IADD3 R22, R15, 0x2, RZ ;  /* 0x000000020f167810 */ /* 0x000fe20007ffe0ff */
[----:B------:R-:W-:-:S04]  /*1430*/  IMAD.MOV.U32 R15, RZ, RZ, 0x0 ;  /* 0x00000000ff0f7424 */ /* 0x000fc800078e00ff */
[----:B------:R-:W-:-:S06]  /*1440*/  FMUL.RZ R24, R23, R22 ;  /* 0x0000001617187220 */ /* 0x000fcc000040c000 */
[----:B------:R-:W0:Y:S02]  /*1450*/  F2I.U32.TRUNC.NTZ R24, R24 ;  /* 0x0000001800187305 */ /* 0x000e24000020f000 */
[----:B0-----:R-:W-:Y:S01]  /*1460*/  LOP3.LUT R22, R24, 0xffff, RZ, 0xc0, !PT ;  /* 0x0000ffff18167812 */ /* 0x001fe200078ec0ff */
[----:B------:R-:W-:Y:S01]  /*1470*/  @!P3 IMAD.MOV.U32 R22, RZ, RZ, -0x1 ;  /* 0xffffffffff16b424 */ /* 0x000fe200078e00ff */
[----:B------:R-:W-:Y:S06]  /*1480*/  RET.REL.NODEC R14 `(_ZN2at6native29vectorized_elementwise_kernelILi2ENS0_13BinaryFunctorIhhhZZZNS0_15binary_internal21div_trunc_kernel_cudaERNS_18TensorIteratorBaseEENKUlvE_clEvENKUlvE_clEvEUlhhE_EESt5arrayIPcLm3EEEEviT0_T1_) ;  /* 0xffffeb700e007950 */ /* 0x000fec0003c3ffff */
.L_x_20120:
        /* <DEDUP_REMOVED lines=15> */
.L_x_21421:


//--------------------- .text._ZN2at6native29vectorized_elementwise_kernelILi4ENS0_13BinaryFunctorIhhhZZZNS0_15binary_internal21div_trunc_kernel_cudaERNS_18TensorIteratorBaseEENKUlvE_clEvENKUlvE_clEvEUlhhE_EESt5arrayIPcLm3EEEEviT0_T1_ --------------------------
	.section	.text._ZN2at6native29vectorized_elementwise_kernelILi4ENS0_13BinaryFunctorIhhhZZZNS0_15binary_internal21div_trunc_kernel_cudaERNS_18TensorIteratorBaseEENKUlvE_clEvENKUlvE_clEvEUlhhE_EESt5arrayIPcLm3EEEEviT0_T1_,"ax",@progbits
	.sectioninfo	@"SHI_REGISTERS=32"
	.align	128
        .global         _ZN2at6native29vectorized_elementwise_kernelILi4ENS0_13BinaryFunctorIhhhZZZNS0_15binary_internal21div_trunc_kernel_cudaERNS_18TensorIteratorBaseEENKUlvE_clEvENKUlvE_clEvEUlhhE_EESt5arrayIPcLm3EEEEviT0_T1_
        .type           _ZN2at6native29vectorized_elementwise_kernelILi4ENS0_13BinaryFunctorIhhhZZZNS0_15binary_internal21div_trunc_kernel_cudaERNS_18TensorIteratorBaseEENKUlvE_clEvENKUlvE_clEvEUlhhE_EESt5arrayIPcLm3EEEEviT0_T1_,@function
        .size           _ZN2at6native29vectorized_elementwise_kernelILi4ENS0_13BinaryFunctorIhhhZZZNS0_15binary_internal21div_trunc_kernel_cudaERNS_18TensorIteratorBaseEENKUlvE_clEvENKUlvE_clEvEUlhhE_EESt5arrayIPcLm3EEEEviT0_T1_,(.L_x_21422 - _ZN2at6native29vectorized_elementwise_kernelILi4ENS0_13BinaryFunctorIhhhZZZNS0_15binary_internal21div_trunc_kernel_cudaERNS_18TensorIteratorBaseEENKUlvE_clEvENKUlvE_clEvEUlhhE_EESt5arrayIPcLm3EEEEviT0_T1_)
        .other          _ZN2at6native29vectorized_elementwise_kernelILi4ENS0_13BinaryFunctorIhhhZZZNS0_15binary_internal21div_trunc_kernel_cudaERNS_18TensorIteratorBaseEENKUlvE_clEvENKUlvE_clEvEUlhhE_EESt5arrayIPcLm3EEEEviT0_T1_,@"STO_CUDA_ENTRY STV_DEFAULT"
_ZN2at6native29vectorized_elementwise_kernelILi4ENS0_13BinaryFunctorIhhhZZZNS0_15binary_internal21div_trunc_kernel_cudaERNS_18TensorIteratorBaseEENKUlvE_clEvENKUlvE_clEvEUlhhE_EESt5arrayIPcLm3EEEEviT0_T1_:
.text._ZN2at6native29vectorized_elementwise_kernelILi4ENS0_13BinaryFunctorIhhhZZZNS0_15binary_internal21div_trunc_kernel_cudaERNS_18TensorIteratorBaseEENKUlvE_clEvENKUlvE_clEvEUlhhE_EESt5arrayIPcLm3EEEEviT0_T1_:
        /* <DEDUP_REMOVED lines=15> */
[----:B------:R-:W2:Y:S04]  /*00f0*/  LDG.E R6, [R2.64+0x200] ;  /* 0x0002000402067981 */ /* 0x000ea8000c1e1900 */
[----:B------:R0:W3:Y:S04]  /*0100*/  LDG.E R23, [R2.64] ;  /* 0x0000000402177981 */ /* 0x0000e8000c1e1900 */
[----:B------:R-:W4:Y:S04]  /*0110*/  LDG.E R24, [R4.64] ;  /* 0x0000000404187981 */ /* 0x000f28000c1e1900 */
[----:B------:R1:W5:Y:S01]  /*0120*/  LDG.E R9, [R4.64+0x200] ;  /* 0x0002000404097981 */ /* 0x000362000c1e1900 */
[----:B------:R-:W-:-:S05]  /*0130*/  IADD3 R18, P0, R0, c[0x0][0x168], RZ ;  /* 0x00005a0000127a10 */ /* 0x000fca0007f1e0ff */
[----:B------:R-:W-:Y:S01]  /*0140*/  IMAD.X R19, RZ, RZ, c[0x0][0x16c], P0 ;  /* 0x00005b00ff137624 */ /* 0x000fe200000e06ff */
[----:B------:R-:W-:-:S03]  /*0150*/  MOV R14, 0x280 ;  /* 0x00000280000e7802 */ /* 0x000fc60000000f00 */
[----:B------:R-:W-:Y:S01]  /*0160*/  IMAD.WIDE R18, R7, 0x4, R18 ;  /* 0x0000000407127825 */ /* 0x000fe200078e0212 */
[C---:B--2---:R-:W-:Y:S02]  /*0170*/  PRMT R12, R6.reuse, 0x7770, RZ ;  /* 0x00007770060c7816 */ /* 0x044fe400000000ff */
[C---:B------:R-:W-:Y:S02]  /*0180*/  PRMT R11, R6.reuse, 0x7771, RZ ;  /* 0x00007771060b7816 */ /* 0x040fe400000000ff */
[C---:B------:R-:W-:Y:S02]  /*0190*/  PRMT R0, R6.reuse, 0x7772, RZ ;  /* 0x0000777206007816 */ /* 0x040fe400000000ff */
[----:B0-----:R-:W-:Y:S02]  /*01a0*/  PRMT R2, R6, 0x7773, RZ ;  /* 0x0000777306027816 */ /* 0x001fe400000000ff */
[C---:B---3--:R-:W-:Y:S02]  /*01b0*/  PRMT R17, R23.reuse, 0x7770, RZ ;  /* 0x0000777017117816 */ /* 0x048fe400000000ff */
[----:B------:R-:W-:-:S02]  /*01c0*/  PRMT R16, R23, 0x7771, RZ ;  /* 0x0000777117107816 */ /* 0x000fc400000000ff */
[----:B------:R-:W-:Y:S02]  /*01d0*/  PRMT R13, R23, 0x7772, RZ ;  /* 0x00007772170d7816 */ /* 0x000fe400000000ff */
[C---:B----4-:R-:W-:Y:S02]  /*01e0*/  PRMT R3, R24.reuse, 0x7770, RZ ;  /* 0x0000777018037816 */ /* 0x050fe400000000ff */
[C---:B-1----:R-:W-:Y:S02]  /*01f0*/  PRMT R4, R24.reuse, 0x7771, RZ ;  /* 0x0000777118047816 */ /* 0x042fe400000000ff */
[----:B------:R-:W-:Y:S02]  /*0200*/  PRMT R5, R24, 0x7772, RZ ;  /* 0x0000777218057816 */ /* 0x000fe400000000ff */
[C---:B-----5:R-:W-:Y:S02]  /*0210*/  PRMT R6, R9.reuse, 0x7770, RZ ;  /* 0x0000777009067816 */ /* 0x060fe400000000ff */
[----:B------:R-:W-:-:S02]  /*0220*/  PRMT R7, R9, 0x7771, RZ ;  /* 0x0000777109077816 */ /* 0x000fc400000000ff */
[----:B------:R-:W-:Y:S02]  /*0230*/  PRMT R8, R9, 0x7772, RZ ;  /* 0x0000777209087816 */ /* 0x000fe400000000ff */
[----:B------:R-:W-:Y:S02]  /*0240*/  PRMT R23, R23, 0x7773, RZ ;  /* 0x0000777317177816 */ /* 0x000fe400000000ff */
[----:B------:R-:W-:Y:S02]  /*0250*/  PRMT R24, R24, 0x7773, RZ ;  /* 0x0000777318187816 */ /* 0x000fe400000000ff */
[----:B------:R-:W-:Y:S02]  /*0260*/  PRMT R9, R9, 0x7773, RZ ;  /* 0x0000777309097816 */ /* 0x000fe400000000ff */
[----:B------:R-:W-:Y:S05]  /*0270*/  CALL.REL.NOINC `($__internal_41_$__cuda_sm20_div_u16) ;  /* 0x000010d000007944 */ /* 0x000fea0003c00000 */
[----:B------:R-:W-:Y:S01]  /*0280*/  IMAD.MOV.U32 R10, RZ, RZ, R22 ;  /* 0x000000ffff0a7224 */ /* 0x000fe200078e0016 */
[----:B------:R-:W-:Y:S01]  /*0290*/  MOV R14, 0x2d0 ;  /* 0x000002d0000e7802 */ /* 0x000fe20000000f00 */
[----:B------:R-:W-:Y:S02]  /*02a0*/  IMAD.MOV.U32 R23, RZ, RZ, R13 ;  /* 0x000000ffff177224 */ /* 0x000fe400078e000d */
[----:B------:R-:W-:-:S02]  /*02b0*/  IMAD.MOV.U32 R24, RZ, RZ, R5 ;  /* 0x000000ffff187224 */ /* 0x000fc400078e0005 */
[----:B------:R-:W-:Y:S05]  /*02c0*/  CALL.REL.NOINC `($__internal_41_$__cuda_sm20_div_u16) ;  /* 0x0000108000007944 */ /* 0x000fea0003c00000 */
[----:B------:R-:W-:Y:S01]  /*02d0*/  IMAD.MOV.U32 R5, RZ, RZ, R22 ;  /* 0x000000ffff057224 */ /* 0x000fe200078e0016 */
[----:B------:R-:W-:Y:S01]  /*02e0*/  MOV R14, 0x320 ;  /* 0x00000320000e7802 */ /* 0x000fe20000000f00 */
[----:B------:R-:W-:-:S02]  /*02f0*/  IMAD.MOV.U32 R23, RZ, RZ, R16 ;  /* 0x000000ffff177224 */ /* 0x000fc400078e0010 */
[----:B------:R-:W-:Y:S02]  /*0300*/  IMAD.MOV.U32 R24, RZ, RZ, R4 ;  /* 0x000000ffff187224 */ /* 0x000fe400078e0004 */
[----:B------:R-:W-:Y:S05]  /*0310*/  CALL.REL.NOINC `($__internal_41_$__cuda_sm20_div_u16) ;  /* 0x0000103000007944 */ /* 0x000fea0003c00000 */
[----:B------:R-:W-:Y:S01]  /*0320*/  IMAD.MOV.U32 R13, RZ, RZ, R22 ;  /* 0x000000ffff0d7224 */ /* 0x000fe200078e0016 */
[----:B------:R-:W-:Y:S01]  /*0330*/  MOV R14, 0x370 ;  /* 0x00000370000e7802 */ /* 0x000fe20000000f00 */
[----:B------:R-:W-:Y:S02]  /*0340*/  IMAD.MOV.U32 R23, RZ, RZ, R17 ;  /* 0x000000ffff177224 */ /* 0x000fe400078e0011 */
[----:B------:R-:W-:Y:S02]  /*0350*/  IMAD.MOV.U32 R24, RZ, RZ, R3 ;  /* 0x000000ffff187224 */ /* 0x000fe400078e0003 */
[----:B------:R-:W-:Y:S05]  /*0360*/  CALL.REL.NOINC `($__internal_41_$__cuda_sm20_div_u16) ;  /* 0x00000fe000007944 */ /* 0x000fea0003c00000 */
[----:B------:R-:W-:Y:S01]  /*0370*/  PRMT R4, R13, 0x7604, R22 ;  /* 0x000076040d047816 */ /* 0x000fe20000000016 */
[----:B------:R-:W-:Y:S01]  /*0380*/  IMAD.MOV.U32 R23, RZ, RZ, R2 ;  /* 0x000000ffff177224 */ /* 0x000fe200078e0002 */
[----:B------:R-:W-:Y:S01]  /*0390*/  MOV R14, 0x3f0 ;  /* 0x000003f0000e7802 */ /* 0x000fe20000000f00 */
[----:B------:R-:W-:Y:S01]  /*03a0*/  IMAD.MOV.U32 R24, RZ, RZ, R9 ;  /* 0x000000ffff187224 */ /* 0x000fe200078e0009 */
[----:B------:R-:W-:-:S04]  /*03b0*/  PRMT R5, R5, 0x7054, R4 ;  /* 0x0000705405057816 */ /* 0x000fc80000000004 */
[----:B------:R-:W-:-:S05]  /*03c0*/  PRMT R5, R10, 0x654, R5 ;  /* 0x000006540a057816 */ /* 0x000fca0000000005 */
[----:B------:R0:W-:Y:S02]  /*03d0*/  STG.E [R18.64], R5 ;  /* 0x0000000512007986 */ /* 0x0001e4000c101904 */
[----:B0-----:R-:W-:Y:S05]  /*03e0*/  CALL.REL.NOINC `($__internal_41_$__cuda_sm20_div_u16) ;  /* 0x00000f6000007944 */ /* 0x001fea0003c00000 */
[----:B------:R-:W-:Y:S01]  /*03f0*/  IMAD.MOV.U32 R2, RZ, RZ, R22 ;  /* 0x000000ffff027224 */ /* 0x000fe200078e0016 */
[----:B------:R-:W-:Y:S01]  /*0400*/  MOV R14, 0x440 ;  /* 0x00000440000e7802 */ /* 0x000fe20000000f00 */
[----:B------:R-:W-:Y:S02]  /*0410*/  IMAD.MOV.U32 R23, RZ, RZ, R0 ;  /* 0x000000ffff177224 */ /* 0x000fe400078e0000 */
[----:B------:R-:W-:Y:S02]  /*0420*/  IMAD.MOV.U32 R24, RZ, RZ, R8 ;  /* 0x000000ffff187224 */ /* 0x000fe400078e0008 */
[----:B------:R-:W-:Y:S05]  /*0430*/  CALL.REL.NOINC `($__internal_41_$__cuda_sm20_div_u16) ;  /* 0x00000f1000007944 */ /* 0x000fea0003c00000 */
[----:B------:R-:W-:Y:S01]  /*0440*/  IMAD.MOV.U32 R0, RZ, RZ, R22 ;  /* 0x000000ffff007224 */ /* 0x000fe200078e0016 */
[----:B------:R-:W-:Y:S01]  /*0450*/  MOV R14, 0x490 ;  /* 0x00000490000e7802 */ /* 0x000fe20000000f00 */
[----:B------:R-:W-:Y:S02]  /*0460*/  IMAD.MOV.U32 R23, RZ, RZ, R11 ;  /* 0x000000ffff177224 */ /* 0x000fe400078e000b */
[----:B------:R-:W-:Y:S02]  /*0470*/  IMAD.MOV.U32 R24, RZ, RZ, R7 ;  /* 0x000000ffff187224 */ /* 0x000fe400078e0007 */
[----:B------:R-:W-:Y:S05]  /*0480*/  CALL.REL.NOINC `($__internal_41_$__cuda_sm20_div_u16) ;  /* 0x00000ec000007944 */ /* 0x000fea0003c00000 */
[----:B------:R-:W-:Y:S01]  /*0490*/  IMAD.MOV.U32 R3, RZ, RZ, R22 ;  /* 0x000000ffff037224 */ /* 0x000fe200078e0016 */
[----:B------:R-:W-:Y:S01]  /*04a0*/  MOV R14, 0x4e0 ;  /* 0x000004e0000e7802 */ /* 0x000fe20000000f00 */
[----:B------:R-:W-:-:S02]  /*04b0*/  IMAD.MOV.U32 R23, RZ, RZ, R12 ;  /* 0x000000ffff177224 */ /* 0x000fc400078e000c */
[----:B------:R-:W-:Y:S02]  /*04c0*/  IMAD.MOV.U32 R24, RZ, RZ, R6 ;  /* 0x000000ffff187224 */ /* 0x000fe400078e0006 */
[----:B------:R-:W-:Y:S05]  /*04d0*/  CALL.REL.NOINC `($__internal_41_$__cuda_sm20_div_u16) ;  /* 0x00000e7000007944 */ /* 0x000fea0003c00000 */
[----:B------:R-:W-:-:S04]  /*04e0*/  PRMT R3, R3, 0x7604, R22 ;  /* 0x0000760403037816 */ /* 0x000fc80000000016 */
[----:B------:R-:W-:-:S04]  /*04f0*/  PRMT R3, R0, 0x7054, R3 ;  /* 0x0000705400037816 */ /* 0x000fc80000000003 */
[----:B------:R-:W-:-:S05]  /*0500*/  PRMT R3, R2, 0x654, R3 ;  /* 0x0000065402037816 */ /* 0x000fca0000000003 */
[----:B------:R-:W-:Y:S01]  /*0510*/  STG.E [R18.64+0x200], R3 ;  /* 0x0002000312007986 */ /* 0x000fe2000c101904 */
[----:B------:R-:W-:Y:S05]  /*0520*/  EXIT ;  /* 0x000000000000794d */ /* 0x000fea0003800000 */
.L_x_20121:
        /* <DEDUP_REMOVED lines=94> */
[----:B------:R-:W-:Y:S05]  /*0b10*/  CALL.REL.NOINC `($__internal_41_$__cuda_sm20_div_u16) ;  /* 0x0000083000007944 */ /* 0x000fea0003c00000 */
[----:B------:R-:W-:Y:S02]  /*0b20*/  IMAD.MOV.U32 R16, RZ, RZ, R22 ;  /* 0x000000ffff107224 */ /* 0x000fe400078e0016 */
.L_x_20123:
[----:B------:R-:W-:Y:S05]  /*0b30*/  BSYNC B0 ;  /* 0x0000000000007941 */ /* 0x000fea0003800000 */
.L_x_20122:
[----:B0-----:R-:W-:Y:S01]  /*0b40*/  IADD3 R17, R3, 0x80, RZ ;  /* 0x0000008003117810 */ /* 0x001fe20007ffe0ff */
[----:B------:R-:W-:Y:S03]  /*0b50*/  BSSY B0, `(.L_x_20124) ;  /* 0x0000008000007945 */ /* 0x000fe60003800000 */
[----:B------:R-:W-:-:S13]  /*0b60*/  ISETP.GE.AND P1, PT, R17, R2, PT ;  /* 0x000000021100720c */ /* 0x000fda0003f26270 */
[----:B------:R-:W-:Y:S05]  /*0b70*/  @P1 BRA `(.L_x_20125) ;  /* 0x0000005000001947 */ /* 0x000fea0003800000 */
[----:B-----5:R-:W-:Y:S02]  /*0b80*/  LOP3.LUT R24, R21, 0xff, RZ, 0xc0, !PT ;  /* 0x000000ff15187812 */ /* 0x020fe400078ec0ff */
[----:B------:R-:W-:Y:S02]  /*0b90*/  LOP3.LUT R23, R20, 0xff, RZ, 0xc0, !PT ;  /* 0x000000ff14177812 */ /* 0x000fe400078ec0ff */
[----:B------:R-:W-:Y:S02]  /*0ba0*/  MOV R14, 0xbc0 ;  /* 0x00000bc0000e7802 */ /* 0x000fe40000000f00 */
[----:B------:R-:W-:Y:S05]  /*0bb0*/  CALL.REL.NOINC `($__internal_41_$__cuda_sm20_div_u16) ;  /* 0x0000079000007944 */ /* 0x000fea0003c00000 */
[----:B------:R-:W-:Y:S02]  /*0bc0*/  IMAD.MOV.U32 R20, RZ, RZ, R22 ;  /* 0x000000ffff147224 */ /* 0x000fe400078e0016 */
.L_x_20125:
[----:B------:R-:W-:Y:S05]  /*0bd0*/  BSYNC B0 ;  /* 0x0000000000007941 */ /* 0x000fea0003800000 */
.L_x_20124:
[----:B------:R-:W-:Y:S01]  /*0be0*/  IADD3 R15, R3, 0x100, RZ ;  /* 0x00000100030f7810 */ /* 0x000fe20007ffe0ff */
        /* <DEDUP_REMOVED lines=8> */
.L_x_20127:
[----:B------:R-:W-:Y:S05]  /*0c70*/  BSYNC B0 ;  /* 0x0000000000007941 */ /* 0x000fea0003800000 */
.L_x_20126:
        /* <DEDUP_REMOVED lines=9> */
.L_x_20129:
[----:B------:R-:W-:Y:S05]  /*0d10*/  BSYNC B0 ;  /* 0x0000000000007941 */ /* 0x000fea0003800000 */
.L_x_20128:
[----:B-----5:R-:W-:Y:S01]  /*0d20*/  IADD3 R5, R3, 0x200, RZ ;  /* 0x0000020003057810 */ /* 0x020fe20007ffe0ff */
[----:B------:R-:W-:Y:S03]  /*0d30*/  BSSY B0, `(.L_x_20130) ;  /* 0x0000008000007945 */ /* 0x000fe60003800000 */
[----:B------:R-:W-:-:S13]  /*0d40*/  ISETP.GE.AND P1, PT, R5, R2, PT ;  /* 0x000000020500720c */ /* 0x000fda0003f26270 */
[----:B------:R-:W-:Y:S05]  /*0d50*/  @P1 BRA `(.L_x_20131) ;  /* 0x0000005000001947 */ /* 0x000fea0003800000 */
[----:B------:R-:W-:Y:S02]  /*0d60*/  LOP3.LUT R24, R7, 0xff, RZ, 0xc0, !PT ;  /* 0x000000ff07187812 */ /* 0x000fe400078ec0ff */
[----:B------:R-:W-:Y:S02]  /*0d70*/  LOP3.LUT R23, R6, 0xff, RZ, 0xc0, !PT ;  /* 0x000000ff06177812 */ /* 0x000fe400078ec0ff */
[----:B------:R-:W-:Y:S02]  /*0d80*/  MOV R14, 0xda0 ;  /* 0x00000da0000e7802 */ /* 0x000fe40000000f00 */
[----:B------:R-:W-:Y:S05]  /*0d90*/  CALL.REL.NOINC `($__internal_41_$__cuda_sm20_div_u16) ;  /* 0x000005b000007944 */ /* 0x000fea0003c00000 */
[----:B------:R-:W-:Y:S02]  /*0da0*/  IMAD.MOV.U32 R5, RZ, RZ, R22 ;  /* 0x000000ffff057224 */ /* 0x000fe400078e0016 */
.L_x_20131:
[----:B------:R-:W-:Y:S05]  /*0db0*/  BSYNC B0 ;  /* 0x0000000000007941 */ /* 0x000fea0003800000 */
.L_x_20130:
[----:B------:R-:W-:Y:S01]  /*0dc0*/  IADD3 R7, R3, 0x280, RZ ;  /* 0x0000028003077810 */ /* 0x000fe20007ffe0ff */
        /* <DEDUP_REMOVED lines=8> */
.L_x_20133:
[----:B------:R-:W-:Y:S05]  /*0e50*/  BSYNC B0 ;  /* 0x0000000000007941 */ /* 0x000fea0003800000 */
.L_x_20132:
        /* <DEDUP_REMOVED lines=9> */
.L_x_20135:
[----:B------:R-:W-:Y:S05]  /*0ef0*/  BSYNC B0 ;  /* 0x0000000000007941 */ /* 0x000fea0003800000 */
.L_x_20134:
        /* <DEDUP_REMOVED lines=8> */
.L_x_20137:
[----:B------:R-:W-:Y:S05]  /*0f80*/  BSYNC B0 ;  /* 0x0000000000007941 */ /* 0x000fea0003800000 */
.L_x_20136:
        /* <DEDUP_REMOVED lines=22> */
.L_x_20140:
[----:B0-----:R-:W-:-:S13]  /*10f0*/  ISETP.GE.AND P0, PT, R3, R2, PT ;  /* 0x000000020300720c */ /* 0x001fda0003f06270 */
[----:B------:R-:W-:Y:S05]  /*1100*/  @P0 BRA `(.L_x_20142) ;  /* 0x000000c000000947 */ /* 0x000fea0003800000 */
[----:B------:R-:W-:Y:S01]  /*1110*/  IMAD.IADD R8, R0, 0x1, R3 ;  /* 0x0000000100087824 */ /* 0x000fe200078e0203 */
[----:B------:R-:W-:-:S04]  /*1120*/  IADD3 R3, R3, 0x80, RZ ;  /* 0x0000008003037810 */ /* 0x000fc80007ffe0ff */
[----:B------:R-:W-:-:S05]  /*1130*/  IADD3 R8, P0, R8, c[0x0][0x168], RZ ;  /* 0x00005a0008087a10 */ /* 0x000fca0007f1e0ff */
[----:B------:R-:W-:-:S05]  /*1140*/  IMAD.X R9, RZ, RZ, c[0x0][0x16c], P0 ;  /* 0x00005b00ff097624 */ /* 0x000fca00000e06ff */
[----:B------:R0:W-:Y:S03]  /*1150*/  STG.E.U8 [R8.64], R4 ;  /* 0x0000000408007986 */ /* 0x0001e6000c101104 */
.L_x_20141:
[----:B------:R-:W-:-:S13]  /*1160*/  ISETP.GE.AND P0, PT, R3, R2, PT ;  /* 0x000000020300720c */ /* 0x000fda0003f06270 */
[----:B------:R-:W-:Y:S05]  /*1170*/  @P0 BRA `(.L_x_20143) ;  /* 0x000000d000000947 */ /* 0x000fea0003800000 */
[----:B0-----:R-:W-:Y:S01]  /*1180*/  IMAD.IADD R8, R0, 0x1, R3 ;  /* 0x0000000100087824 */ /* 0x001fe200078e0203 */
[----:B------:R-:W-:-:S04]  /*1190*/  IADD3 R3, R3, 0x80, RZ ;  /* 0x0000008003037810 */ /* 0x000fc80007ffe0ff */
[----:B------:R-:W-:-:S05]  /*11a0*/  IADD3 R8, P0, R8, c[0x0][0x168], RZ ;  /* 0x00005a0008087a10 */ /* 0x000fca0007f1e0ff */
[----:B------:R-:W-:-:S05]  /*11b0*/  IMAD.X R9, RZ, RZ, c[0x0][0x16c], P0 ;  /* 0x00005b00ff097624 */ /* 0x000fca00000e06ff */
[----:B------:R0:W-:Y:S03]  /*11c0*/  STG.E.U8 [R8.64], R5 ;  /* 0x0000000508007986 */ /* 0x0001e6000c101104 */
.L_x_20142:
        /* <DEDUP_REMOVED lines=8> */
.L_x_20143:
[----:B------:R-:W-:Y:S05]  /*1250*/  BSYNC B1 ;  /* 0x0000000000017941 */ /* 0x000fea0003800000 */
.L_x_20139:
[----:B------:R-:W-:-:S13]  /*1260*/  ISETP.GE.AND P0, PT, R3, R2, PT ;  /* 0x000000020300720c */ /* 0x000fda0003f06270 */
[----:B0-----:R-:W-:Y:S01]  /*1270*/  @!P0 IMAD.IADD R4, R0, 0x1, R3 ;  /* 0x0000000100048824 */ /* 0x001fe200078e0203 */
[----:B------:R-:W-:-:S04]  /*1280*/  @!P0 IADD3 R3, R3, 0x80, RZ ;  /* 0x0000008003038810 */ /* 0x000fc80007ffe0ff */
[----:B------:R-:W-:-:S05]  /*1290*/  @!P0 IADD3 R4, P1, R4, c[0x0][0x168], RZ ;  /* 0x00005a0004048a10 */ /* 0x000fca0007f3e0ff */
[----:B------:R-:W-:-:S05]  /*12a0*/  @!P0 IMAD.X R5, RZ, RZ, c[0x0][0x16c], P1 ;  /* 0x00005b00ff058624 */ /* 0x000fca00008e06ff */
[----:B------:R0:W-:Y:S03]  /*12b0*/  @!P0 STG.E.U8 [R4.64], R7 ;  /* 0x0000000704008986 */ /* 0x0001e6000c101104 */
.L_x_20144:
[----:B------:R-:W-:Y:S05]  /*12c0*/  BSYNC B0 ;  /* 0x0000000000007941 */ /* 0x000fea0003800000 */
.L_x_20138:
        /* <DEDUP_REMOVED lines=8> */
        .weak           $__internal_41_$__cuda_sm20_div_u16
        .type           $__internal_41_$__cuda_sm20_div_u16,@function
        .size           $__internal_41_$__cuda_sm20_div_u16,(.L_x_21422 - $__internal_41_$__cuda_sm20_div_u16)
$__internal_41_$__cuda_sm20_div_u16:
        /* <DEDUP_REMOVED lines=17> */
[----:B------:R-:W-:Y:S06]  /*1460*/  RET.REL.NODEC R14 `(_ZN2at6native29vectorized_elementwise_kernelILi4ENS0_13BinaryFunctorIhhhZZZNS0_15binary_internal21div_trunc_kernel_cudaERNS_18TensorIteratorBaseEENKUlvE_clEvENKUlvE_clEvEUlhhE_EESt5arrayIPcLm3EEEEviT0_T1_) ;  /* 0xffffeb900e007950 */ /* 0x000fec0003c3ffff */
.L_x_20145:
        /* <DEDUP_REMOVED lines=9> */
.L_x_21422:


//--------------------- .text._ZN2at6native29vectorized_elementwise_kernelILi8ENS0_13BinaryFunctorIhhhZZZNS0_15binary_internal21div_trunc_kernel_cudaERNS_18TensorIteratorBaseEENKUlvE_clEvENKUlvE_clEvEUlhhE_EESt5arrayIPcLm3EEEEviT0_T1_ --------------------------
	.section	.text._ZN2at6native29vectorized_elementwise_kernelILi8ENS0_13BinaryFunctorIhhhZZZNS0_15binary_internal21div_trunc_kernel_cudaERNS_18TensorIteratorBaseEENKUlvE_clEvENKUlvE_clEvEUlhhE_EESt5arrayIPcLm3EEEEviT0_T1_,"ax",@progbits
	.sectioninfo	@"SHI_REGISTERS=4"
	.align	128
        .global         _ZN2at6native29vectorized_elementwise_kernelILi8ENS0_13BinaryFunctorIhhhZZZNS0_15binary_internal21div_trunc_kernel_cudaERNS_18TensorIteratorBaseEENKUlvE_clEvENKUlvE_clEvEUlhhE_EESt5arrayIPcLm3EEEEviT0_T1_
        .type           _ZN2at6native29vectorized_elementwise_kernelILi8ENS0_13BinaryFunctorIhhhZZZNS0_15binary_internal21div_trunc_kernel_cudaERNS_18TensorIteratorBaseEENKUlvE_clEvENKUlvE_clEvEUlhhE_EESt5arrayIPcLm3EEEEviT0_T1_,@function
        .size           _ZN2at6native29vectorized_elementwise_kernelILi8ENS0_13BinaryFunctorIhhhZZZNS0_15binary_internal21div_trunc_kernel_cudaERNS_18TensorIteratorBaseEENKUlvE_clEvENKUlvE_clEvEUlhhE_EESt5arrayIPcLm3EEEEviT0_T1_,(.L_x_21637 - _ZN2at6native29vectorized_elementwise_kernelILi8ENS0_13BinaryFunctorIhhhZZZNS0_15binary_internal21div_trunc_kernel_cudaERNS_18TensorIteratorBaseEENKUlvE_clEvENKUlvE_clEvEUlhhE_EESt5arrayIPcLm3EEEEviT0_T1_)
        .other          _ZN2at6native29vectorized_elementwise_kernelILi8ENS0_13BinaryFunctorIhhhZZZNS0_15binary_internal21div_trunc_kernel_cudaERNS_18TensorIteratorBaseEENKUlvE_clEvENKUlvE_clEvEUlhhE_EESt5arrayIPcLm3EEEEviT0_T1_,@"STO_CUDA_ENTRY STV_DEFAULT"
_ZN2at6native29vectorized_elementwise_kernelILi8ENS0_13BinaryFunctorIhhhZZZNS0_15binary_internal21div_trunc_kernel_cudaERNS_18TensorIteratorBaseEENKUlvE_clEvENKUlvE_clEvEUlhhE_EESt5arrayIPcLm3EEEEviT0_T1_:
.text._ZN2at6native29vectorized_elementwise_kernelILi8ENS0_13BinaryFunctorIhhhZZZNS0_15binary_internal21div_trunc_kernel_cudaERNS_18TensorIteratorBaseEENKUlvE_clEvENKUlvE_clEvEUlhhE_EESt5arrayIPcLm3EEEEviT0_T1_:
[----:B------:R-:W-:Y:S02]  /*0000*/  MOV R1, c[0x0][0x28] ;  /* 0x00000a0000017a02 */ /* 0x000fe40000000f00 */
[----:B------:R-:W-:Y:S05]  /*0010*/  EXIT ;  /* 0x000000000000794d */ /* 0x000fea0003800000 */
.L_x_20146:
        /* <DEDUP_REMOVED lines=14> */
.L_x_21637:


//--------------------- .text._ZN2at6native18elementwise_kernelILi128ELi4EZNS0_15gpu_kernel_implINS0_13BUnaryFunctorIhhhZZZNS0_15binary_internal21div_trunc_kernel_cudaERNS_18TensorIteratorBaseEENKUlvE_clEvENKUlvE_clEvEUlhhE_EEEEvS6_RKT_EUliE_EEviT1_ --------------------------
	.section	.text._ZN2at6native18elementwise_kernelILi128ELi4EZNS0_15gpu_kernel_implINS0_13BUnaryFunctorIhhhZZZNS0_15binary_internal21div_trunc_kernel_cudaERNS_18TensorIteratorBaseEENKUlvE_clEvENKUlvE_clEvEUlhhE_EEEEvS6_RKT_EUliE_EEviT1_,"ax",@progbits
	.sectioninfo	@"SHI_REGISTERS=26"
	.align	128
        .global         _ZN2at6native18elementwise_kernelILi128ELi4EZNS0_15gpu_kernel_implINS0_13BUnaryFunctorIhhhZZZNS0_15binary_internal21div_trunc_kernel_cudaERNS_18TensorIteratorBaseEENKUlvE_clEvENKUlvE_clEvEUlhhE_EEEEvS6_RKT_EUliE_EEviT1_
        .type           _ZN2at6native18elementwise_kernelILi128ELi4EZNS0_15gpu_kernel_implINS0_13BUnaryFunctorIhhhZZZNS0_15binary_internal21div_trunc_kernel_cudaERNS_18TensorIteratorBaseEENKUlvE_clEvENKUlvE_clEvEUlhhE_EEEEvS6_RKT_EUliE_EEviT1_,@function
        .size           _ZN2at6native18elementwise_kernelILi128ELi4EZNS0_15gpu_kernel_implINS0_13BUnaryFunctorIhhhZZZNS0_15binary_internal21div_trunc_kernel_cudaERNS_18TensorIteratorBaseEENKUlvE_clEvENKUlvE_clEvEUlhhE_EEEEvS6_RKT_EUliE_EEviT1_,(.L_x_21423 - _ZN2at6native18elementwise_kernelILi128ELi4EZNS0_15gpu_kernel_implINS0_13BUnaryFunctorIhhhZZZNS0_15binary_internal21div_trunc_kernel_cudaERNS_18TensorIteratorBaseEENKUlvE_clEvENKUlvE_clEvEUlhhE_EEEEvS6_RKT_EUliE_EEviT1_)
        .other          _ZN2at6native18elementwise_kernelILi128ELi4EZNS0_15gpu_kernel_implINS0_13BUnaryFunctorIhhhZZZNS0_15binary_internal21div_trunc_kernel_cudaERNS_18TensorIteratorBaseEENKUlvE_clEvENKUlvE_clEvEUlhhE_EEEEvS6_RKT_EUliE_EEviT1_,@"STO_CUDA_ENTRY STV_DEFAULT"
_ZN2at6native18elementwise_kernelILi128ELi4EZNS0_15gpu_kernel_implINS0_13BUnaryFunctorIhhhZZZNS0_15binary_internal21div_trunc_kernel_cudaERNS_18TensorIteratorBaseEENKUlvE_clEvENKUlvE_clEvEUlhhE_EEEEvS6_RKT_EUliE_EEviT1_:
.text._ZN2at6native18elementwise_kernelILi128ELi4EZNS0_15gpu_kernel_implINS0_13BUnaryFunctorIhhhZZZNS0_15binary_internal21div_trunc_kernel_cudaERNS_18TensorIteratorBaseEENKUlvE_clEvENKUlvE_clEvEUlhhE_EEEEvS6_RKT_EUliE_EEviT1_:
        /* <DEDUP_REMOVED lines=237> */
.L_x_20149:
        /* <DEDUP_REMOVED lines=18> */
.L_x_20153:
[----:B------:R0:W5:Y:S01]  /*0ff0*/  LDG.E.U8 R0, [R4.64] ;  /* 0x0000002404007981 */ /* 0x000162000c1e1100 */
[----:B------:R-:W-:Y:S05]  /*1000*/  BRA `(.L_x_20155) ;  /* 0x00000dc000007947 */ /* 0x000fea0003800000 */
.L_x_20152:
        /* <DEDUP_REMOVED lines=8> */
.L_x_20157:
[----:B------:R0:W5:Y:S01]  /*1090*/  LDG.E.U8 R0, [R4.64] ;  /* 0x0000002404007981 */ /* 0x000162000c1e1100 */
[----:B------:R-:W-:Y:S05]  /*10a0*/  BRA `(.L_x_20155) ;  /* 0x00000d2000007947 */ /* 0x000fea0003800000 */
.L_x_20156:
[----:B------:R0:W5:Y:S01]  /*10b0*/  LDG.E.U16 R0, [R4.64] ;  /* 0x0000002404007981 */ /* 0x000162000c1e1500 */
[----:B------:R-:W-:Y:S05]  /*10c0*/  BRA `(.L_x_20155) ;  /* 0x00000d0000007947 */ /* 0x000fea0003800000 */
.L_x_20151:
        /* <DEDUP_REMOVED lines=10> */
.L_x_20159:
[----:B------:R-:W2:Y:S02]  /*1170*/  LDG.E.U16 R2, [R4.64] ;  /* 0x0000002404027981 */ /* 0x000ea4000c1e1500 */
[----:B--2---:R-:W-:-:S06]  /*1180*/  HADD2.F32 R2, -RZ, R2.H0_H0 ;  /* 0x20000002ff027230 */ /* 0x004fcc0000004100 */
[----:B------:R-:W0:Y:S02]  /*1190*/  F2I.S64.TRUNC R2, R2 ;  /* 0x0000000200027311 */ /* 0x000e24000020d900 */
[----:B0-----:R-:W-:Y:S01]  /*11a0*/  PRMT R0, R2, 0x7610, R0 ;  /* 0x0000761002007816 */ /* 0x001fe20000000000 */
[----:B------:R-:W-:Y:S05]  /*11b0*/  BRA `(.L_x_20155) ;  /* 0x00000c1000007947 */ /* 0x000fea0003800000 */
.L_x_20158:
        /* <DEDUP_REMOVED lines=10> */
.L_x_20161:
[----:B------:R-:W2:Y:S02]  /*1260*/  LDG.E.U16 R4, [R4.64] ;  /* 0x0000002404047981 */ /* 0x000ea4000c1e1500 */
[----:B--2---:R-:W-:-:S06]  /*1270*/  HADD2.F32 R2, -RZ, R4.H0_H0 ;  /* 0x20000004ff027230 */ /* 0x004fcc0000004100 */
[----:B------:R-:W0:Y:S02]  /*1280*/  F2I.S64.TRUNC R2, R2 ;  /* 0x0000000200027311 */ /* 0x000e24000020d900 */
[----:B0-----:R-:W-:Y:S01]  /*1290*/  PRMT R0, R2, 0x7610, R0 ;  /* 0x0000761002007816 */ /* 0x001fe20000000000 */
[----:B------:R-:W-:Y:S05]  /*12a0*/  BRA `(.L_x_20155) ;  /* 0x00000b2000007947 */ /* 0x000fea0003800000 */
.L_x_20160:
[----:B------:R-:W2:Y:S02]  /*12b0*/  LDG.E.64 R2, [R4.64] ;  /* 0x0000002404027981 */ /* 0x000ea4000c1e1b00 */
[----:B--2---:R-:W0:Y:S02]  /*12c0*/  F2I.S64.F64.TRUNC R2, R2 ;  /* 0x0000000200027311 */ /* 0x004e24000030d900 */
[----:B0-----:R-:W-:Y:S01]  /*12d0*/  PRMT R0, R2, 0x7610, R0 ;  /* 0x0000761002007816 */ /* 0x001fe20000000000 */
[----:B------:R-:W-:Y:S05]  /*12e0*/  BRA `(.L_x_20155) ;  /* 0x00000ae000007947 */ /* 0x000fea0003800000 */
.L_x_20150:
        /* <DEDUP_REMOVED lines=12> */
.L_x_20164:
[----:B------:R-:W2:Y:S02]  /*13b0*/  LDG.E.64 R4, [R4.64] ;  /* 0x0000002404047981 */ /* 0x000ea4000c1e1b00 */
[----:B--2---:R-:W0:Y:S02]  /*13c0*/  F2I.S64.F64.TRUNC R2, R4 ;  /* 0x0000000400027311 */ /* 0x004e24000030d900 */
[----:B0-----:R-:W-:Y:S01]  /*13d0*/  PRMT R0, R2, 0x7610, R0 ;  /* 0x0000761002007816 */ /* 0x001fe20000000000 */
[----:B------:R-:W-:Y:S05]  /*13e0*/  BRA `(.L_x_20155) ;  /* 0x000009e000007947 */ /* 0x000fea0003800000 */
.L_x_20163:
        /* <DEDUP_REMOVED lines=28> */
.L_x_20166:
        /* <DEDUP_REMOVED lines=15> */
.L_x_20165:
[----:B------:R-:W2:Y:S02]  /*16a0*/  LDG.E.U16 R2, [R4.64] ;  /* 0x0000002404027981 */ /* 0x000ea4000c1e1500 */
[----:B--2---:R-:W-:-:S06]  /*16b0*/  PRMT R2, RZ, 0x5410, R2 ;  /* 0x00005410ff027816 */ /* 0x004fcc0000000002 */
[----:B------:R-:W0:Y:S02]  /*16c0*/  F2I.S64.TRUNC R2, R2 ;  /* 0x0000000200027311 */ /* 0x000e24000020d900 */
[----:B0-----:R-:W-:Y:S01]  /*16d0*/  PRMT R0, R2, 0x7610, R0 ;  /* 0x0000761002007816 */ /* 0x001fe20000000000 */
[----:B------:R-:W-:Y:S05]  /*16e0*/  BRA `(.L_x_20155) ;  /* 0x000006e000007947 */ /* 0x000fea0003800000 */
.L_x_20162:
        /* <DEDUP_REMOVED lines=10> */
.L_x_20169:
        /* <DEDUP_REMOVED lines=21> */
.L_x_20173:
[----:B------:R-:W-:Y:S05]  /*18e0*/  BSYNC B1 ;  /* 0x0000000000017941 */ /* 0x000fea0003800000 */
.L_x_20172:
[----:B------:R-:W-:Y:S01]  /*18f0*/  IMAD.SHL.U32 R2, R2, 0x100000, RZ ;  /* 0x0010000002027824 */ /* 0x000fe200078e00ff */
[----:B------:R-:W-:-:S04]  /*1900*/  LEA R3, R0, 0x3b800000, 0x17 ;  /* 0x3b80000000037811 */ /* 0x000fc800078eb8ff */
[----:B------:R-:W-:Y:S02]  /*1910*/  LOP3.LUT R2, R3, R2, R4, 0xfe, !PT ;  /* 0x0000000203027212 */ /* 0x000fe400078efe04 */
.L_x_20171:
[----:B------:R-:W-:Y:S05]  /*1920*/  BSYNC B0 ;  /* 0x0000000000007941 */ /* 0x000fea0003800000 */
.L_x_20170:
[----:B------:R-:W0:Y:S02]  /*1930*/  F2I.S64.TRUNC R2, R2 ;  /* 0x0000000200027311 */ /* 0x000e24000020d900 */
[----:B0-----:R-:W-:Y:S01]  /*1940*/  PRMT R0, R2, 0x7610, R0 ;  /* 0x0000761002007816 */ /* 0x001fe20000000000 */
[----:B------:R-:W-:Y:S05]  /*1950*/  BRA `(.L_x_20155) ;  /* 0x0000047000007947 */ /* 0x000fea0003800000 */
.L_x_20168:
        /* <DEDUP_REMOVED lines=21> */
.L_x_20177:
[----:B------:R-:W-:Y:S05]  /*1ab0*/  BSYNC B1 ;  /* 0x0000000000017941 */ /* 0x000fea0003800000 */
.L_x_20176:
[----:B------:R-:W-:Y:S01]  /*1ac0*/  IMAD.SHL.U32 R2, R2, 0x200000, RZ ;  /* 0x0020000002027824 */ /* 0x000fe200078e00ff */
[----:B------:R-:W-:-:S04]  /*1ad0*/  LEA R3, R0, 0x37800000, 0x17 ;  /* 0x3780000000037811 */ /* 0x000fc800078eb8ff */
[----:B------:R-:W-:Y:S02]  /*1ae0*/  LOP3.LUT R2, R3, R2, R4, 0xfe, !PT ;  /* 0x0000000203027212 */ /* 0x000fe400078efe04 */
.L_x_20175:
[----:B------:R-:W-:Y:S05]  /*1af0*/  BSYNC B0 ;  /* 0x0000000000007941 */ /* 0x000fea0003800000 */
.L_x_20174:
[----:B------:R-:W0:Y:S02]  /*1b00*/  F2I.S64.TRUNC R2, R2 ;  /* 0x0000000200027311 */ /* 0x000e24000020d900 */
[----:B0-----:R-:W-:Y:S01]  /*1b10*/  PRMT R0, R2, 0x7610, R0 ;  /* 0x0000761002007816 */ /* 0x001fe20000000000 */
[----:B------:R-:W-:Y:S05]  /*1b20*/  BRA `(.L_x_20155) ;  /* 0x000002a000007947 */ /* 0x000fea0003800000 */
.L_x_20167:
        /* <DEDUP_REMOVED lines=14> */
.L_x_20181:
[----:B------:R-:W-:Y:S05]  /*1c10*/  BSYNC B0 ;  /* 0x0000000000007941 */ /* 0x000fea0003800000 */
.L_x_20180:
[----:B------:R-:W0:Y:S02]  /*1c20*/  F2I.S64.TRUNC R2, R2 ;  /* 0x0000000200027311 */ /* 0x000e24000020d900 */
[----:B0-----:R-:W-:Y:S01]  /*1c30*/  PRMT R0, R2, 0x7610, R0 ;  /* 0x0000761002007816 */ /* 0x001fe20000000000 */
[----:B------:R-:W-:Y:S05]  /*1c40*/  BRA `(.L_x_20155) ;  /* 0x0000018000007947 */ /* 0x000fea0003800000 */
.L_x_20154:
        /* <DEDUP_REMOVED lines=21> */
.L_x_20179:
[----:B------:R0:W5:Y:S01]  /*1da0*/  LDG.E.U8 R0, [R4.64] ;  /* 0x0000002404007981 */ /* 0x000162000c1e1100 */
[----:B------:R-:W-:Y:S05]  /*1db0*/  BRA `(.L_x_20155) ;  /* 0x0000001000007947 */ /* 0x000fea0003800000 */
.L_x_20178:
[----:B------:R0:W5:Y:S02]  /*1dc0*/  LDG.E.U8 R0, [R4.64] ;  /* 0x0000002404007981 */ /* 0x000164000c1e1100 */
.L_x_20155:
[----:B------:R-:W1:Y:S01]  /*1dd0*/  LDC.U8 R8, c[0x0][0x371] ;  /* 0x0000dc40ff087b82 */ /* 0x000e620000000000 */
[----:B-----5:R-:W-:Y:S02]  /*1de0*/  LOP3.LUT R7, R0, 0xff, RZ, 0xc0, !PT ;  /* 0x000000ff00077812 */ /* 0x020fe400078ec0ff */
[----:B------:R-:W-:Y:S01]  /*1df0*/  MOV R0, 0x1e20 ;  /* 0x00001e2000007802 */ /* 0x000fe20000000f00 */
[----:B01----:R-:W-:-:S04]  /*1e00*/  IMAD.MOV.U32 R5, RZ, RZ, R8 ;  /* 0x000000ffff057224 */ /* 0x003fc800078e0008 */
[----:B------:R-:W-:Y:S05]  /*1e10*/  CALL.REL.NOINC `($__internal_42_$__cuda_sm20_div_u16) ;  /* 0x0000945000007944 */ /* 0x000fea0003c00000 */
        /* <DEDUP_REMOVED lines=14> */
.L_x_20185:
[----:B------:R0:W-:Y:S01]  /*1f00*/  STG.E.U8 [R16.64], R5 ;  /* 0x0000000510007986 */ /* 0x0001e2000c101124 */
[----:B------:R-:W-:Y:S05]  /*1f10*/  BRA `(.L_x_20187) ;  /* 0x00000db000007947 */ /* 0x000fea0003800000 */
.L_x_20184:
        /* <DEDUP_REMOVED lines=10> */
.L_x_20189:
[----:B------:R-:W-:-:S05]  /*1fc0*/  LOP3.LUT R5, R5, 0xffff, RZ, 0xc0, !PT ;  /* 0x0000ffff05057812 */ /* 0x000fca00078ec0ff */
[----:B------:R0:W-:Y:S01]  /*1fd0*/  STG.E [R16.64], R5 ;  /* 0x0000000510007986 */ /* 0x0001e2000c101924 */
[----:B------:R-:W-:Y:S05]  /*1fe0*/  BRA `(.L_x_20187) ;  /* 0x00000ce000007947 */ /* 0x000fea0003800000 */
.L_x_20188:
[----:B------:R0:W-:Y:S01]  /*1ff0*/  STG.E.U16 [R16.64], R5 ;  /* 0x0000000510007986 */ /* 0x0001e2000c101524 */
[----:B------:R-:W-:Y:S05]  /*2000*/  BRA `(.L_x_20187) ;  /* 0x00000cc000007947 */ /* 0x000fea0003800000 */
.L_x_20183:
        /* <DEDUP_REMOVED lines=9> */
.L_x_20191:
[----:B------:R-:W0:Y:S02]  /*20a0*/  I2F.U16 R0, R5 ;  /* 0x0000000500007306 */ /* 0x000e240000101000 */
[----:B0-----:R-:W-:-:S05]  /*20b0*/  F2FP.PACK_AB R0, RZ, R0 ;  /* 0x00000000ff00723e */ /* 0x001fca00000000ff */
[----:B------:R0:W-:Y:S01]  /*20c0*/  STG.E.U16 [R16.64], R0 ;  /* 0x0000000010007986 */ /* 0x0001e2000c101524 */
[----:B------:R-:W-:Y:S05]  /*20d0*/  BRA `(.L_x_20187) ;  /* 0x00000bf000007947 */ /* 0x000fea0003800000 */
.L_x_20190:
        /* <DEDUP_REMOVED lines=10> */
.L_x_20193:
[----:B------:R-:W0:Y:S02]  /*2180*/  I2F.U16 R5, R5 ;  /* 0x0000000500057306 */ /* 0x000e240000101000 */
[----:B0-----:R-:W-:-:S04]  /*2190*/  F2FP.PACK_AB R3, RZ, R5 ;  /* 0x00000005ff03723e */ /* 0x001fc800000000ff */
[----:B------:R-:W-:-:S05]  /*21a0*/  PRMT R3, R3, 0x5410, RZ ;  /* 0x0000541003037816 */ /* 0x000fca00000000ff */
[----:B------:R0:W-:Y:S01]  /*21b0*/  STG.E [R16.64], R3 ;  /* 0x0000000310007986 */ /* 0x0001e2000c101924 */
[----:B------:R-:W-:Y:S05]  /*21c0*/  BRA `(.L_x_20187) ;  /* 0x00000b0000007947 */ /* 0x000fea0003800000 */
.L_x_20192:
[----:B------:R-:W0:Y:S02]  /*21d0*/  I2F.F64.U16 R2, R5 ;  /* 0x0000000500027312 */ /* 0x000e240000101800 */
[----:B0-----:R0:W-:Y:S01]  /*21e0*/  STG.E.64 [R16.64], R2 ;  /* 0x0000000210007986 */ /* 0x0011e2000c101b24 */
[----:B------:R-:W-:Y:S05]  /*21f0*/  BRA `(.L_x_20187) ;  /* 0x00000ad000007947 */ /* 0x000fea0003800000 */
.L_x_20182:
        /* <DEDUP_REMOVED lines=12> */
.L_x_20196:
[----:B------:R-:W0:Y:S01]  /*22c0*/  I2F.F64.U16 R4, R5 ;  /* 0x0000000500047312 */ /* 0x000e220000101800 */
[----:B------:R-:W-:-:S05]  /*22d0*/  CS2R R6, SRZ ;  /* 0x0000000000067805 */ /* 0x000fca000001ff00 */
[----:B0-----:R0:W-:Y:S01]  /*22e0*/  STG.E.128 [R16.64], R4 ;  /* 0x0000000410007986 */ /* 0x0011e2000c101d24 */
[----:B------:R-:W-:Y:S05]  /*22f0*/  BRA `(.L_x_20187) ;  /* 0x000009d000007947 */ /* 0x000fea0003800000 */
.L_x_20195:
        /* <DEDUP_REMOVED lines=21> */
.L_x_20200:
[----:B------:R-:W-:Y:S05]  /*2450*/  BSYNC B0 ;  /* 0x0000000000007941 */ /* 0x000fea0003800000 */
.L_x_20199:
[----:B------:R-:W-:-:S05]  /*2460*/  LOP3.LUT R3, R0, R3, RZ, 0xfc, !PT ;  /* 0x0000000300037212 */ /* 0x000fca00078efcff */
[----:B------:R0:W-:Y:S01]  /*2470*/  STG.E.U8 [R16.64], R3 ;  /* 0x0000000310007986 */ /* 0x0001e2000c101124 */
[----:B------:R-:W-:Y:S05]  /*2480*/  BRA `(.L_x_20187) ;  /* 0x0000084000007947 */ /* 0x000fea0003800000 */
.L_x_20198:
        /* <DEDUP_REMOVED lines=13> */
.L_x_20202:
[----:B------:R-:W-:Y:S01]  /*2560*/  IMAD.MOV.U32 R0, RZ, RZ, 0x7f ;  /* 0x0000007fff007424 */ /* 0x000fe200078e00ff */
[----:B------:R-:W-:-:S04]  /*2570*/  ISETP.GT.U32.AND P0, PT, R2, 0x7f800000, PT ;  /* 0x7f8000000200780c */ /* 0x000fc80003f04070 */
[----:B------:R-:W-:-:S04]  /*2580*/  SEL R0, R0, 0x7c, P0 ;  /* 0x0000007c00007807 */ /* 0x000fc80000000000 */
.L_x_20203:
[----:B------:R-:W-:Y:S05]  /*2590*/  BSYNC B0 ;  /* 0x0000000000007941 */ /* 0x000fea0003800000 */
.L_x_20201:
[----:B------:R-:W-:-:S04]  /*25a0*/  LOP3.LUT R2, R5, 0x80000000, RZ, 0xc0, !PT ;  /* 0x8000000005027812 */ /* 0x000fc800078ec0ff */
[----:B------:R-:W-:-:S04]  /*25b0*/  SHF.R.U32.HI R3, RZ, 0x18, R2 ;  /* 0x00000018ff037819 */ /* 0x000fc80000011602 */
[----:B------:R-:W-:-:S05]  /*25c0*/  LOP3.LUT R3, R0, R3, RZ, 0xfc, !PT ;  /* 0x0000000300037212 */ /* 0x000fca00078efcff */
[----:B------:R0:W-:Y:S01]  /*25d0*/  STG.E.U8 [R16.64], R3 ;  /* 0x0000000310007986 */ /* 0x0001e2000c101124 */
[----:B------:R-:W-:Y:S05]  /*25e0*/  BRA `(.L_x_20187) ;  /* 0x000006e000007947 */ /* 0x000fea0003800000 */
.L_x_20197:
[----:B------:R-:W0:Y:S02]  /*25f0*/  I2F.U16 R0, R5 ;  /* 0x0000000500007306 */ /* 0x000e240000101000 */
[----:B0-----:R-:W-:-:S05]  /*2600*/  F2FP.BF16.PACK_AB R0, RZ, R0 ;  /* 0x00000000ff00723e */ /* 0x001fca00000010ff */
[----:B------:R0:W-:Y:S01]  /*2610*/  STG.E.U16 [R16.64], R0 ;  /* 0x0000000010007986 */ /* 0x0001e2000c101524 */
[----:B------:R-:W-:Y:S05]  /*2620*/  BRA `(.L_x_20187) ;  /* 0x000006a000007947 */ /* 0x000fea0003800000 */
.L_x_20194:
        /* <DEDUP_REMOVED lines=10> */
.L_x_20206:
        /* <DEDUP_REMOVED lines=17> */
.L_x_20209:
[----:B------:R-:W-:-:S04]  /*27e0*/  LOP3.LUT R2, R5, 0x80000000, RZ, 0xc0, !PT ;  /* 0x8000000005027812 */ /* 0x000fc800078ec0ff */
[----:B------:R-:W-:-:S04]  /*27f0*/  SHF.R.U32.HI R3, RZ, 0x18, R2 ;  /* 0x00000018ff037819 */ /* 0x000fc80000011602 */
[----:B------:R-:W-:-:S04]  /*2800*/  LOP3.LUT R0, R0, R3, RZ, 0xfc, !PT ;  /* 0x0000000300007212 */ /* 0x000fc800078efcff */
[----:B------:R-:W-:Y:S02]  /*2810*/  PRMT R8, R0, 0x7610, R8 ;  /* 0x0000761000087816 */ /* 0x000fe40000000008 */
.L_x_20208:
[----:B------:R-:W-:Y:S05]  /*2820*/  BSYNC B0 ;  /* 0x0000000000007941 */ /* 0x000fea0003800000 */
.L_x_20207:
[----:B------:R0:W-:Y:S01]  /*2830*/  STG.E.U8 [R16.64], R8 ;  /* 0x0000000810007986 */ /* 0x0001e2000c101124 */
[----:B------:R-:W-:Y:S05]  /*2840*/  BRA `(.L_x_20187) ;  /* 0x0000048000007947 */ /* 0x000fea0003800000 */
.L_x_20205:
        /* <DEDUP_REMOVED lines=17> */
.L_x_20212:
[----:B------:R-:W-:-:S04]  /*2960*/  LOP3.LUT R2, R5, 0x80000000, RZ, 0xc0, !PT ;  /* 0x8000000005027812 */ /* 0x000fc800078ec0ff */
[----:B------:R-:W-:-:S04]  /*2970*/  SHF.R.U32.HI R3, RZ, 0x18, R2 ;  /* 0x00000018ff037819 */ /* 0x000fc80000011602 */
[----:B------:R-:W-:-:S04]  /*2980*/  LOP3.LUT R0, R0, R3, RZ, 0xfc, !PT ;  /* 0x0000000300007212 */ /* 0x000fc800078efcff */
[----:B------:R-:W-:Y:S02]  /*2990*/  PRMT R8, R0, 0x7610, R8 ;  /* 0x0000761000087816 */ /* 0x000fe40000000008 */
.L_x_20211:
[----:B------:R-:W-:Y:S05]  /*29a0*/  BSYNC B0 ;  /* 0x0000000000007941 */ /* 0x000fea0003800000 */
.L_x_20210:
[----:B------:R0:W-:Y:S01]  /*29b0*/  STG.E.U8 [R16.64], R8 ;  /* 0x0000000810007986 */ /* 0x0001e2000c101124 */
[----:B------:R-:W-:Y:S05]  /*29c0*/  BRA `(.L_x_20187) ;  /* 0x0000030000007947 */ /* 0x000fea0003800000 */
.L_x_20204:
        /* <DEDUP_REMOVED lines=22> */
.L_x_20186:
        /* <DEDUP_REMOVED lines=20> */
.L_x_20214:
[----:B------:R-:W-:Y:S01]  /*2c70*/  LOP3.LUT R2, R5, 0xffff, RZ, 0xc0, !PT ;  /* 0x0000ffff05027812 */ /* 0x000fe200078ec0ff */
[----:B------:R-:W-:-:S05]  /*2c80*/  IMAD.MOV.U32 R3, RZ, RZ, RZ ;  /* 0x000000ffff037224 */ /* 0x000fca00078e00ff */
[----:B------:R0:W-:Y:S01]  /*2c90*/  STG.E.64 [R16.64], R2 ;  /* 0x0000000210007986 */ /* 0x0001e2000c101b24 */
[----:B------:R-:W-:Y:S05]  /*2ca0*/  BRA `(.L_x_20187) ;  /* 0x0000002000007947 */ /* 0x000fea0003800000 */
.L_x_20213:
[----:B------:R-:W-:-:S05]  /*2cb0*/  LOP3.LUT R5, R5, 0xffff, RZ, 0xc0, !PT ;  /* 0x0000ffff05057812 */ /* 0x000fca00078ec0ff */
[----:B------:R0:W-:Y:S02]  /*2cc0*/  STG.E [R16.64], R5 ;  /* 0x0000000510007986 */ /* 0x0001e4000c101924 */
.L_x_20187:
[----:B------:R-:W-:-:S05]  /*2cd0*/  IMAD R18, R18, 0x200, R23 ;  /* 0x0000020012127824 */ /* 0x000fca00078e0217 */
[----:B------:R-:W-:Y:S02]  /*2ce0*/  IADD3 R19, R18, 0x80, RZ ;  /* 0x0000008012137810 */ /* 0x000fe40007ffe0ff */
.L_x_20148:
[----:B------:R-:W-:Y:S05]  /*2cf0*/  BSYNC B6 ;  /* 0x0000000000067941 */ /* 0x000fea0003800000 */
.L_x_20147:
        /* <DEDUP_REMOVED lines=231> */
.L_x_20217:
        /* <DEDUP_REMOVED lines=18> */
.L_x_20221:
[----:B------:R0:W5:Y:S01]  /*3c90*/  LDG.E.U8 R0, [R4.64] ;  /* 0x0000002404007981 */ /* 0x000162000c1e1100 */
[----:B------:R-:W-:Y:S05]  /*3ca0*/  BRA `(.L_x_20223) ;  /* 0x00000dc000007947 */ /* 0x000fea0003800000 */
.L_x_20220:
        /* <DEDUP_REMOVED lines=8> */
.L_x_20225:
[----:B------:R0:W5:Y:S01]  /*3d30*/  LDG.E.U8 R0, [R4.64] ;  /* 0x0000002404007981 */ /* 0x000162000c1e1100 */
[----:B------:R-:W-:Y:S05]  /*3d40*/  BRA `(.L_x_20223) ;  /* 0x00000d2000007947 */ /* 0x000fea0003800000 */
.L_x_20224:
[----:B------:R0:W5:Y:S01]  /*3d50*/  LDG.E.U16 R0, [R4.64] ;  /* 0x0000002404007981 */ /* 0x000162000c1e1500 */
[----:B------:R-:W-:Y:S05]  /*3d60*/  BRA `(.L_x_20223) ;  /* 0x00000d0000007947 */ /* 0x000fea0003800000 */
.L_x_20219:
        /* <DEDUP_REMOVED lines=10> */
.L_x_20227:
[----:B------:R-:W2:Y:S02]  /*3e10*/  LDG.E.U16 R2, [R4.64] ;  /* 0x0000002404027981 */ /* 0x000ea4000c1e1500 */
[----:B--2---:R-:W-:-:S06]  /*3e20*/  HADD2.F32 R2, -RZ, R2.H0_H0 ;  /* 0x20000002ff027230 */ /* 0x004fcc0000004100 */
[----:B------:R-:W0:Y:S02]  /*3e30*/  F2I.S64.TRUNC R2, R2 ;  /* 0x0000000200027311 */ /* 0x000e24000020d900 */
[----:B0-----:R-:W-:Y:S01]  /*3e40*/  PRMT R0, R2, 0x7610, R0 ;  /* 0x0000761002007816 */ /* 0x001fe20000000000 */
[----:B------:R-:W-:Y:S05]  /*3e50*/  BRA `(.L_x_20223) ;  /* 0x00000c1000007947 */ /* 0x000fea0003800000 */
.L_x_20226:
        /* <DEDUP_REMOVED lines=10> */
.L_x_20229:
[----:B------:R-:W2:Y:S02]  /*3f00*/  LDG.E.U16 R4, [R4.64] ;  /* 0x0000002404047981 */ /* 0x000ea4000c1e1500 */
[----:B--2---:R-:W-:-:S06]  /*3f10*/  HADD2.F32 R2, -RZ, R4.H0_H0 ;  /* 0x20000004ff027230 */ /* 0x004fcc0000004100 */
[----:B------:R-:W0:Y:S02]  /*3f20*/  F2I.S64.TRUNC R2, R2 ;  /* 0x0000000200027311 */ /* 0x000e24000020d900 */
[----:B0-----:R-:W-:Y:S01]  /*3f30*/  PRMT R0, R2, 0x7610, R0 ;  /* 0x0000761002007816 */ /* 0x001fe20000000000 */
[----:B------:R-:W-:Y:S05]  /*3f40*/  BRA `(.L_x_20223) ;  /* 0x00000b2000007947 */ /* 0x000fea0003800000 */
.L_x_20228:
[----:B------:R-:W2:Y:S02]  /*3f50*/  LDG.E.64 R2, [R4.64] ;  /* 0x0000002404027981 */ /* 0x000ea4000c1e1b00 */
[----:B--2---:R-:W0:Y:S02]  /*3f60*/  F2I.S64.F64.TRUNC R2, R2 ;  /* 0x0000000200027311 */ /* 0x004e24000030d900 */
[----:B0-----:R-:W-:Y:S01]  /*3f70*/  PRMT R0, R2, 0x7610, R0 ;  /* 0x0000761002007816 */ /* 0x001fe20000000000 */
[----:B------:R-:W-:Y:S05]  /*3f80*/  BRA `(.L_x_20223) ;  /* 0x00000ae000007947 */ /* 0x000fea0003800000 */
.L_x_20218:
        /* <DEDUP_REMOVED lines=12> */
.L_x_20232:
[----:B------:R-:W2:Y:S02]  /*4050*/  LDG.E.64 R4, [R4.64] ;  /* 0x0000002404047981 */ /* 0x000ea4000c1e1b00 */
[----:B--2---:R-:W0:Y:S02]  /*4060*/  F2I.S64.F64.TRUNC R2, R4 ;  /* 0x0000000400027311 */ /* 0x004e24000030d900 */
[----:B0-----:R-:W-:Y:S01]  /*4070*/  PRMT R0, R2, 0x7610, R0 ;  /* 0x0000761002007816 */ /* 0x001fe20000000000 */
[----:B------:R-:W-:Y:S05]  /*4080*/  BRA `(.L_x_20223) ;  /* 0x000009e000007947 */ /* 0x000fea0003800000 */
.L_x_20231:
        /* <DEDUP_REMOVED lines=28> */
.L_x_20234:
        /* <DEDUP_REMOVED lines=15> */
.L_x_20233:
[----:B------:R-:W2:Y:S02]  /*4340*/  LDG.E.U16 R2, [R4.64] ;  /* 0x0000002404027981 */ /* 0x000ea4000c1e1500 */
[----:B--2---:R-:W-:-:S06]  /*4350*/  PRMT R2, RZ, 0x5410, R2 ;  /* 0x00005410ff027816 */ /* 0x004fcc0000000002 */
[----:B------:R-:W0:Y:S02]  /*4360*/  F2I.S64.TRUNC R2, R2 ;  /* 0x0000000200027311 */ /* 0x000e24000020d900 */
[----:B0-----:R-:W-:Y:S01]  /*4370*/  PRMT R0, R2, 0x7610, R0 ;  /* 0x0000761002007816 */ /* 0x001fe20000000000 */
[----:B------:R-:W-:Y:S05]  /*4380*/  BRA `(.L_x_20223) ;  /* 0x000006e000007947 */ /* 0x000fea0003800000 */
.L_x_20230:
        /* <DEDUP_REMOVED lines=10> */
.L_x_20237:
        /* <DEDUP_REMOVED lines=21> */
.L_x_20241:
[----:B------:R-:W-:Y:S05]  /*4580*/  BSYNC B1 ;  /* 0x0000000000017941 */ /* 0x000fea0003800000 */
.L_x_20240:
[----:B------:R-:W-:Y:S01]  /*4590*/  IMAD.SHL.U32 R2, R2, 0x100000, RZ ;  /* 0x0010000002027824 */ /* 0x000fe200078e00ff */
[----:B------:R-:W-:-:S04]  /*45a0*/  LEA R3, R0, 0x3b800000, 0x17 ;  /* 0x3b80000000037811 */ /* 0x000fc800078eb8ff */
[----:B------:R-:W-:Y:S02]  /*45b0*/  LOP3.LUT R2, R3, R2, R4, 0xfe, !PT ;  /* 0x0000000203027212 */ /* 0x000fe400078efe04 */
.L_x_20239:
[----:B------:R-:W-:Y:S05]  /*45c0*/  BSYNC B0 ;  /* 0x0000000000007941 */ /* 0x000fea0003800000 */
.L_x_20238:
[----:B------:R-:W0:Y:S02]  /*45d0*/  F2I.S64.TRUNC R2, R2 ;  /* 0x0000000200027311 */ /* 0x000e24000020d900 */
[----:B0-----:R-:W-:Y:S01]  /*45e0*/  PRMT R0, R2, 0x7610, R0 ;  /* 0x0000761002007816 */ /* 0x001fe20000000000 */
[----:B------:R-:W-:Y:S05]  /*45f0*/  BRA `(.L_x_20223) ;  /* 0x0000047000007947 */ /* 0x000fea0003800000 */
.L_x_20236:
        /* <DEDUP_REMOVED lines=21> */
.L_x_20245:
[----:B------:R-:W-:Y:S05]  /*4750*/  BSYNC B1 ;  /* 0x0000000000017941 */ /* 0x000fea0003800000 */
.L_x_20244:
[----:B------:R-:W-:Y:S01]  /*4760*/  IMAD.SHL.U32 R2, R2, 0x200000, RZ ;  /* 0x0020000002027824 */ /* 0x000fe200078e00ff */
[----:B------:R-:W-:-:S04]  /*4770*/  LEA R3, R0, 0x37800000, 0x17 ;  /* 0x3780000000037811 */ /* 0x000fc800078eb8ff */
[----:B------:R-:W-:Y:S02]  /*4780*/  LOP3.LUT R2, R3, R2, R4, 0xfe, !PT ;  /* 0x0000000203027212 */ /* 0x000fe400078efe04 */
.L_x_20243:
[----:B------:R-:W-:Y:S05]  /*4790*/  BSYNC B0 ;  /* 0x0000000000007941 */ /* 0x000fea0003800000 */
.L_x_20242:
[----:B------:R-:W0:Y:S02]  /*47a0*/  F2I.S64.TRUNC R2, R2 ;  /* 0x0000000200027311 */ /* 0x000e24000020d900 */
[----:B0-----:R-:W-:Y:S01]  /*47b0*/  PRMT R0, R2, 0x7610, R0 ;  /* 0x0000761002007816 */ /* 0x001fe20000000000 */
[----:B------:R-:W-:Y:S05]  /*47c0*/  BRA `(.L_x_20223) ;  /* 0x000002a000007947 */ /* 0x000fea0003800000 */
.L_x_20235:
        /* <DEDUP_REMOVED lines=14> */
.L_x_20249:
[----:B------:R-:W-:Y:S05]  /*48b0*/  BSYNC B0 ;  /* 0x0000000000007941 */ /* 0x000fea0003800000 */
.L_x_20248:
[----:B------:R-:W0:Y:S02]  /*48c0*/  F2I.S64.TRUNC R2, R2 ;  /* 0x0000000200027311 */ /* 0x000e24000020d900 */
[----:B0-----:R-:W-:Y:S01]  /*48d0*/  PRMT R0, R2, 0x7610, R0 ;  /* 0x0000761002007816 */ /* 0x001fe20000000000 */
[----:B------:R-:W-:Y:S05]  /*48e0*/  BRA `(.L_x_20223) ;  /* 0x0000018000007947 */ /* 0x000fea0003800000 */
.L_x_20222:
        /* <DEDUP_REMOVED lines=21> */
.L_x_20247:
[----:B------:R0:W5:Y:S01]  /*4a40*/  LDG.E.U8 R0, [R4.64] ;  /* 0x0000002404007981 */ /* 0x000162000c1e1100 */
[----:B------:R-:W-:Y:S05]  /*4a50*/  BRA `(.L_x_20223) ;  /* 0x0000001000007947 */ /* 0x000fea0003800000 */
.L_x_20246:
[----:B------:R0:W5:Y:S02]  /*4a60*/  LDG.E.U8 R0, [R4.64] ;  /* 0x0000002404007981 */ /* 0x000164000c1e1100 */
.L_x_20223:
        /* <DEDUP_REMOVED lines=19> */
.L_x_20253:
[----:B------:R0:W-:Y:S01]  /*4ba0*/  STG.E.U8 [R16.64], R5 ;  /* 0x0000000510007986 */ /* 0x0001e2000c101124 */
[----:B------:R-:W-:Y:S05]  /*4bb0*/  BRA `(.L_x_20255) ;  /* 0x00000db000007947 */ /* 0x000fea0003800000 */
.L_x_20252:
        /* <DEDUP_REMOVED lines=10> */
.L_x_20257:
[----:B------:R-:W-:-:S05]  /*4c60*/  LOP3.LUT R5, R5, 0xffff, RZ, 0xc0, !PT ;  /* 0x0000ffff05057812 */ /* 0x000fca00078ec0ff */
[----:B------:R0:W-:Y:S01]  /*4c70*/  STG.E [R16.64], R5 ;  /* 0x0000000510007986 */ /* 0x0001e2000c101924 */
[----:B------:R-:W-:Y:S05]  /*4c80*/  BRA `(.L_x_20255) ;  /* 0x00000ce000007947 */ /* 0x000fea0003800000 */
.L_x_20256:
[----:B------:R0:W-:Y:S01]  /*4c90*/  STG.E.U16 [R16.64], R5 ;  /* 0x0000000510007986 */ /* 0x0001e2000c101524 */
[----:B------:R-:W-:Y:S05]  /*4ca0*/  BRA `(.L_x_20255) ;  /* 0x00000cc000007947 */ /* 0x000fea0003800000 */
.L_x_20251:
        /* <DEDUP_REMOVED lines=9> */
.L_x_20259:
[----:B------:R-:W0:Y:S02]  /*4d40*/  I2F.U16 R0, R5 ;  /* 0x0000000500007306 */ /* 0x000e240000101000 */
[----:B0-----:R-:W-:-:S05]  /*4d50*/  F2FP.PACK_AB R0, RZ, R0 ;  /* 0x00000000ff00723e */ /* 0x001fca00000000ff */
[----:B------:R0:W-:Y:S01]  /*4d60*/  STG.E.U16 [R16.64], R0 ;  /* 0x0000000010007986 */ /* 0x0001e2000c101524 */
[----:B------:R-:W-:Y:S05]  /*4d70*/  BRA `(.L_x_20255) ;  /* 0x00000bf000007947 */ /* 0x000fea0003800000 */
.L_x_20258:
        /* <DEDUP_REMOVED lines=10> */
.L_x_20261:
[----:B------:R-:W0:Y:S02]  /*4e20*/  I2F.U16 R5, R5 ;  /* 0x0000000500057306 */ /* 0x000e240000101000 */
[----:B0-----:R-:W-:-:S04]  /*4e30*/  F2FP.PACK_AB R3, RZ, R5 ;  /* 0x00000005ff03723e */ /* 0x001fc800000000ff */
[----:B------:R-:W-:-:S05]  /*4e40*/  PRMT R3, R3, 0x5410, RZ ;  /* 0x0000541003037816 */ /* 0x000fca00000000ff */
[----:B------:R0:W-:Y:S01]  /*4e50*/  STG.E [R16.64], R3 ;  /* 0x0000000310007986 */ /* 0x0001e2000c101924 */
[----:B------:R-:W-:Y:S05]  /*4e60*/  BRA `(.L_x_20255) ;  /* 0x00000b0000007947 */ /* 0x000fea0003800000 */
.L_x_20260:
[----:B------:R-:W0:Y:S02]  /*4e70*/  I2F.F64.U16 R2, R5 ;  /* 0x0000000500027312 */ /* 0x000e240000101800 */
[----:B0-----:R0:W-:Y:S01]  /*4e80*/  STG.E.64 [R16.64], R2 ;  /* 0x0000000210007986 */ /* 0x0011e2000c101b24 */
[----:B------:R-:W-:Y:S05]  /*4e90*/  BRA `(.L_x_20255) ;  /* 0x00000ad000007947 */ /* 0x000fea0003800000 */
.L_x_20250:
        /* <DEDUP_REMOVED lines=12> */
.L_x_20264:
[----:B------:R-:W0:Y:S01]  /*4f60*/  I2F.F64.U16 R4, R5 ;  /* 0x0000000500047312 */ /* 0x000e220000101800 */
[----:B------:R-:W-:-:S05]  /*4f70*/  CS2R R6, SRZ ;  /* 0x0000000000067805 */ /* 0x000fca000001ff00 */
[----:B0-----:R0:W-:Y:S01]  /*4f80*/  STG.E.128 [R16.64], R4 ;  /* 0x0000000410007986 */ /* 0x0011e2000c101d24 */
[----:B------:R-:W-:Y:S05]  /*4f90*/  BRA `(.L_x_20255) ;  /* 0x000009d000007947 */ /* 0x000fea0003800000 */
.L_x_20263:
        /* <DEDUP_REMOVED lines=21> */
.L_x_20268:
[----:B------:R-:W-:Y:S05]  /*50f0*/  BSYNC B0 ;  /* 0x0000000000007941 */ /* 0x000fea0003800000 */
.L_x_20267:
[----:B------:R-:W-:-:S05]  /*5100*/  LOP3.LUT R3, R0, R3, RZ, 0xfc, !PT ;  /* 0x0000000300037212 */ /* 0x000fca00078efcff */
[----:B------:R0:W-:Y:S01]  /*5110*/  STG.E.U8 [R16.64], R3 ;  /* 0x0000000310007986 */ /* 0x0001e2000c101124 */
[----:B------:R-:W-:Y:S05]  /*5120*/  BRA `(.L_x_20255) ;  /* 0x0000084000007947 */ /* 0x000fea0003800000 */
.L_x_20266:
        /* <DEDUP_REMOVED lines=13> */
.L_x_20270:
[----:B------:R-:W-:Y:S01]  /*5200*/  IMAD.MOV.U32 R0, RZ, RZ, 0x7f ;  /* 0x0000007fff007424 */ /* 0x000fe200078e00ff */
[----:B------:R-:W-:-:S04]  /*5210*/  ISETP.GT.U32.AND P0, PT, R2, 0x7f800000, PT ;  /* 0x7f8000000200780c */ /* 0x000fc80003f04070 */
[----:B------:R-:W-:-:S04]  /*5220*/  SEL R0, R0, 0x7c, P0 ;  /* 0x0000007c00007807 */ /* 0x000fc80000000000 */
.L_x_20271:
[----:B------:R-:W-:Y:S05]  /*5230*/  BSYNC B0 ;  /* 0x0000000000007941 */ /* 0x000fea0003800000 */
.L_x_20269:
[----:B------:R-:W-:-:S04]  /*5240*/  LOP3.LUT R2, R5, 0x80000000, RZ, 0xc0, !PT ;  /* 0x8000000005027812 */ /* 0x000fc800078ec0ff */
[----:B------:R-:W-:-:S04]  /*5250*/  SHF.R.U32.HI R3, RZ, 0x18, R2 ;  /* 0x00000018ff037819 */ /* 0x000fc80000011602 */
[----:B------:R-:W-:-:S05]  /*5260*/  LOP3.LUT R3, R0, R3, RZ, 0xfc, !PT ;  /* 0x0000000300037212 */ /* 0x000fca00078efcff */
[----:B------:R0:W-:Y:S01]  /*5270*/  STG.E.U8 [R16.64], R3 ;  /* 0x0000000310007986 */ /* 0x0001e2000c101124 */
[----:B------:R-:W-:Y:S05]  /*5280*/  BRA `(.L_x_20255) ;  /* 0x000006e000007947 */ /* 0x000fea0003800000 */
.L_x_20265:
[----:B------:R-:W0:Y:S02]  /*5290*/  I2F.U16 R0, R5 ;  /* 0x0000000500007306 */ /* 0x000e240000101000 */
[----:B0-----:R-:W-:-:S05]  /*52a0*/  F2FP.BF16.PACK_AB R0, RZ, R0 ;  /* 0x00000000ff00723e */ /* 0x001fca00000010ff */
[----:B------:R0:W-:Y:S01]  /*52b0*/  STG.E.U16 [R16.64], R0 ;  /* 0x0000000010007986 */ /* 0x0001e2000c101524 */
[----:B------:R-:W-:Y:S05]  /*52c0*/  BRA `(.L_x_20255) ;  /* 0x000006a000007947 */ /* 0x000fea0003800000 */
.L_x_20262:
        /* <DEDUP_REMOVED lines=10> */
.L_x_20274:
        /* <DEDUP_REMOVED lines=17> */
.L_x_20277:
[----:B------:R-:W-:-:S04]  /*5480*/  LOP3.LUT R2, R5, 0x80000000, RZ, 0xc0, !PT ;  /* 0x8000000005027812 */ /* 0x000fc800078ec0ff */
[----:B------:R-:W-:-:S04]  /*5490*/  SHF.R.U32.HI R3, RZ, 0x18, R2 ;  /* 0x00000018ff037819 */ /* 0x000fc80000011602 */
[----:B------:R-:W-:-:S04]  /*54a0*/  LOP3.LUT R0, R0, R3, RZ, 0xfc, !PT ;  /* 0x0000000300007212 */ /* 0x000fc800078efcff */
[----:B------:R-:W-:Y:S02]  /*54b0*/  PRMT R8, R0, 0x7610, R8 ;  /* 0x0000761000087816 */ /* 0x000fe40000000008 */
.L_x_20276:
[----:B------:R-:W-:Y:S05]  /*54c0*/  BSYNC B0 ;  /* 0x0000000000007941 */ /* 0x000fea0003800000 */
.L_x_20275:
[----:B------:R0:W-:Y:S01]  /*54d0*/  STG.E.U8 [R16.64], R8 ;  /* 0x0000000810007986 */ /* 0x0001e2000c101124 */
[----:B------:R-:W-:Y:S05]  /*54e0*/  BRA `(.L_x_20255) ;  /* 0x0000048000007947 */ /* 0x000fea0003800000 */
.L_x_20273:
        /* <DEDUP_REMOVED lines=17> */
.L_x_20280:
[----:B------:R-:W-:-:S04]  /*5600*/  LOP3.LUT R2, R5, 0x80000000, RZ, 0xc0, !PT ;  /* 0x8000000005027812 */ /* 0x000fc800078ec0ff */
[----:B------:R-:W-:-:S04]  /*5610*/  SHF.R.U32.HI R3, RZ, 0x18, R2 ;  /* 0x00000018ff037819 */ /* 0x000fc80000011602 */
[----:B------:R-:W-:-:S04]  /*5620*/  LOP3.LUT R0, R0, R3, RZ, 0xfc, !PT ;  /* 0x0000000300007212 */ /* 0x000fc800078efcff */
[----:B------:R-:W-:Y:S02]  /*5630*/  PRMT R8, R0, 0x7610, R8 ;  /* 0x0000761000087816 */ /* 0x000fe40000000008 */
.L_x_20279:
[----:B------:R-:W-:Y:S05]  /*5640*/  BSYNC B0 ;  /* 0x0000000000007941 */ /* 0x000fea0003800000 */
.L_x_20278:
[----:B------:R0:W-:Y:S01]  /*5650*/  STG.E.U8 [R16.64], R8 ;  /* 0x0000000810007986 */ /* 0x0001e2000c101124 */
[----:B------:R-:W-:Y:S05]  /*5660*/  BRA `(.L_x_20255) ;  /* 0x0000030000007947 */ /* 0x000fea0003800000 */
.L_x_20272:
        /* <DEDUP_REMOVED lines=22> */
.L_x_20254:
        /* <DEDUP_REMOVED lines=20> */
.L_x_20282:
[----:B------:R-:W-:Y:S01]  /*5910*/  LOP3.LUT R2, R5, 0xffff, RZ, 0xc0, !PT ;  /* 0x0000ffff05027812 */ /* 0x000fe200078ec0ff */
[----:B------:R-:W-:-:S05]  /*5920*/  IMAD.MOV.U32 R3, RZ, RZ, RZ ;  /* 0x000000ffff037224 */ /* 0x000fca00078e00ff */
[----:B------:R0:W-:Y:S01]  /*5930*/  STG.E.64 [R16.64], R2 ;  /* 0x0000000210007986 */ /* 0x0001e2000c101b24 */
[----:B------:R-:W-:Y:S05]  /*5940*/  BRA `(.L_x_20255) ;  /* 0x0000002000007947 */ /* 0x000fea0003800000 */
.L_x_20281:
[----:B------:R-:W-:-:S05]  /*5950*/  LOP3.LUT R5, R5, 0xffff, RZ, 0xc0, !PT ;  /* 0x0000ffff05057812 */ /* 0x000fca00078ec0ff */
[----:B------:R0:W-:Y:S02]  /*5960*/  STG.E [R16.64], R5 ;  /* 0x0000000510007986 */ /* 0x0001e4000c101924 */
.L_x_20255:
        /* <DEDUP_REMOVED lines=231> */
.L_x_20283:
        /* <DEDUP_REMOVED lines=18> */
.L_x_20287:
[----:B------:R0:W5:Y:S01]  /*6900*/  LDG.E.U8 R0, [R4.64] ;  /* 0x0000002404007981 */ /* 0x000162000c1e1100 */
[----:B------:R-:W-:Y:S05]  /*6910*/  BRA `(.L_x_20289) ;  /* 0x00000dc000007947 */ /* 0x000fea0003800000 */
.L_x_20286:
        /* <DEDUP_REMOVED lines=8> */
.L_x_20291:
[----:B------:R0:W5:Y:S01]  /*69a0*/  LDG.E.U8 R0, [R4.64] ;  /* 0x0000002404007981 */ /* 0x000162000c1e1100 */
[----:B------:R-:W-:Y:S05]  /*69b0*/  BRA `(.L_x_20289) ;  /* 0x00000d2000007947 */ /* 0x000fea0003800000 */
.L_x_20290:
[----:B------:R0:W5:Y:S01]  /*69c0*/  LDG.E.U16 R0, [R4.64] ;  /* 0x0000002404007981 */ /* 0x000162000c1e1500 */
[----:B------:R-:W-:Y:S05]  /*69d0*/  BRA `(.L_x_20289) ;  /* 0x00000d0000007947 */ /* 0x000fea0003800000 */
.L_x_20285:
        /* <DEDUP_REMOVED lines=10> */
.L_x_20293:
[----:B------:R-:W2:Y:S02]  /*6a80*/  LDG.E.U16 R2, [R4.64] ;  /* 0x0000002404027981 */ /* 0x000ea4000c1e1500 */
[----:B--2---:R-:W-:-:S06]  /*6a90*/  HADD2.F32 R2, -RZ, R2.H0_H0 ;  /* 0x20000002ff027230 */ /* 0x004fcc0000004100 */
[----:B------:R-:W0:Y:S02]  /*6aa0*/  F2I.S64.TRUNC R2, R2 ;  /* 0x0000000200027311 */ /* 0x000e24000020d900 */
[----:B0-----:R-:W-:Y:S01]  /*6ab0*/  PRMT R0, R2, 0x7610, R0 ;  /* 0x0000761002007816 */ /* 0x001fe20000000000 */
[----:B------:R-:W-:Y:S05]  /*6ac0*/  BRA `(.L_x_20289) ;  /* 0x00000c1000007947 */ /* 0x000fea0003800000 */
.L_x_20292:
        /* <DEDUP_REMOVED lines=10> */
.L_x_20295:
[----:B------:R-:W2:Y:S02]  /*6b70*/  LDG.E.U16 R4, [R4.64] ;  /* 0x0000002404047981 */ /* 0x000ea4000c1e1500 */
[----:B--2---:R-:W-:-:S06]  /*6b80*/  HADD2.F32 R2, -RZ, R4.H0_H0 ;  /* 0x20000004ff027230 */ /* 0x004fcc0000004100 */
[----:B------:R-:W0:Y:S02]  /*6b90*/  F2I.S64.TRUNC R2, R2 ;  /* 0x0000000200027311 */ /* 0x000e24000020d900 */
[----:B0-----:R-:W-:Y:S01]  /*6ba0*/  PRMT R0, R2, 0x7610, R0 ;  /* 0x0000761002007816 */ /* 0x001fe20000000000 */
[----:B------:R-:W-:Y:S05]  /*6bb0*/  BRA `(.L_x_20289) ;  /* 0x00000b2000007947 */ /* 0x000fea0003800000 */
.L_x_20294:
[----:B------:R-:W2:Y:S02]  /*6bc0*/  LDG.E.64 R2, [R4.64] ;  /* 0x0000002404027981 */ /* 0x000ea4000c1e1b00 */
[----:B--2---:R-:W0:Y:S02]  /*6bd0*/  F2I.S64.F64.TRUNC R2, R2 ;  /* 0x0000000200027311 */ /* 0x004e24000030d900 */
[----:B0-----:R-:W-:Y:S01]  /*6be0*/  PRMT R0, R2, 0x7610, R0 ;  /* 0x0000761002007816 */ /* 0x001fe20000000000 */
[----:B------:R-:W-:Y:S05]  /*6bf0*/  BRA `(.L_x_20289) ;  /* 0x00000ae000007947 */ /* 0x000fea0003800000 */
.L_x_20284:
        /* <DEDUP_REMOVED lines=12> */
.L_x_20298:
[----:B------:R-:W2:Y:S02]  /*6cc0*/  LDG.E.64 R4, [R4.64] ;  /* 0x0000002404047981 */ /* 0x000ea4000c1e1b00 */
[----:B--2---:R-:W0:Y:S02]  /*6cd0*/  F2I.S64.F64.TRUNC R2, R4 ;  /* 0x0000000400027311 */ /* 0x004e24000030d900 */
[----:B0-----:R-:W-:Y:S01]  /*6ce0*/  PRMT R0, R2, 0x7610, R0 ;  /* 0x0000761002007816 */ /* 0x001fe20000000000 */
[----:B------:R-:W-:Y:S05]  /*6cf0*/  BRA `(.L_x_20289) ;  /* 0x000009e000007947 */ /* 0x000fea0003800000 */
.L_x_20297:
        /* <DEDUP_REMOVED lines=28> */
.L_x_20300:
        /* <DEDUP_REMOVED lines=15> */
.L_x_20299:
[----:B------:R-:W2:Y:S02]  /*6fb0*/  LDG.E.U16 R2, [R4.64] ;  /* 0x0000002404027981 */ /* 0x000ea4000c1e1500 */
[----:B--2---:R-:W-:-:S06]  /*6fc0*/  PRMT R2, RZ, 0x5410, R2 ;  /* 0x00005410ff027816 */ /* 0x004fcc0000000002 */
[----:B------:R-:W0:Y:S02]  /*6fd0*/  F2I.S64.TRUNC R2, R2 ;  /* 0x0000000200027311 */ /* 0x000e24000020d900 */
[----:B0-----:R-:W-:Y:S01]  /*6fe0*/  PRMT R0, R2, 0x7610, R0 ;  /* 0x0000761002007816 */ /* 0x001fe20000000000 */
[----:B------:R-:W-:Y:S05]  /*6ff0*/  BRA `(.L_x_20289) ;  /* 0x000006e000007947 */ /* 0x000fea0003800000 */
.L_x_20296:
        /* <DEDUP_REMOVED lines=10> */
.L_x_20303:
        /* <DEDUP_REMOVED lines=21> */
.L_x_20307:
[----:B------:R-:W-:Y:S05]  /*71f0*/  BSYNC B1 ;  /* 0x0000000000017941 */ /* 0x000fea0003800000 */
.L_x_20306:
[----:B------:R-:W-:Y:S01]  /*7200*/  IMAD.SHL.U32 R2, R2, 0x100000, RZ ;  /* 0x0010000002027824 */ /* 0x000fe200078e00ff */
[----:B------:R-:W-:-:S04]  /*7210*/  LEA R3, R0, 0x3b800000, 0x17 ;  /* 0x3b80000000037811 */ /* 0x000fc800078eb8ff */
[----:B------:R-:W-:Y:S02]  /*7220*/  LOP3.LUT R2, R3, R2, R4, 0xfe, !PT ;  /* 0x0000000203027212 */ /* 0x000fe400078efe04 */
.L_x_20305:
[----:B------:R-:W-:Y:S05]  /*7230*/  BSYNC B0 ;  /* 0x0000000000007941 */ /* 0x000fea0003800000 */
.L_x_20304:
[----:B------:R-:W0:Y:S02]  /*7240*/  F2I.S64.TRUNC R2, R2 ;  /* 0x0000000200027311 */ /* 0x000e24000020d900 */
[----:B0-----:R-:W-:Y:S01]  /*7250*/  PRMT R0, R2, 0x7610, R0 ;  /* 0x0000761002007816 */ /* 0x001fe20000000000 */
[----:B------:R-:W-:Y:S05]  /*7260*/  BRA `(.L_x_20289) ;  /* 0x0000047000007947 */ /* 0x000fea0003800000 */
.L_x_20302:
        /* <DEDUP_REMOVED lines=21> */
.L_x_20311:
[----:B------:R-:W-:Y:S05]  /*73c0*/  BSYNC B1 ;  /* 0x0000000000017941 */ /* 0x000fea0003800000 */
.L_x_20310:
[----:B------:R-:W-:Y:S01]  /*73d0*/  IMAD.SHL.U32 R2, R2, 0x200000, RZ ;  /* 0x0020000002027824 */ /* 0x000fe200078e00ff */
[----:B------:R-:W-:-:S04]  /*73e0*/  LEA R3, R0, 0x37800000, 0x17 ;  /* 0x3780000000037811 */ /* 0x000fc800078eb8ff */
[----:B------:R-:W-:Y:S02]  /*73f0*/  LOP3.LUT R2, R3, R2, R4, 0xfe, !PT ;  /* 0x0000000203027212 */ /* 0x000fe400078efe04 */
.L_x_20309:
[----:B------:R-:W-:Y:S05]  /*7400*/  BSYNC B0 ;  /* 0x0000000000007941 */ /* 0x000fea0003800000 */
.L_x_20308:
[----:B------:R-:W0:Y:S02]  /*7410*/  F2I.S64.TRUNC R2, R2 ;  /* 0x0000000200027311 */ /* 0x000e24000020d900 */
[----:B0-----:R-:W-:Y:S01]  /*7420*/  PRMT R0, R2, 0x7610, R0 ;  /* 0x0000761002007816 */ /* 0x001fe20000000000 */
[----:B------:R-:W-:Y:S05]  /*7430*/  BRA `(.L_x_20289) ;  /* 0x000002a000007947 */ /* 0x000fea0003800000 */
.L_x_20301:
        /* <DEDUP_REMOVED lines=14> */
.L_x_20315:
[----:B------:R-:W-:Y:S05]  /*7520*/  BSYNC B0 ;  /* 0x0000000000007941 */ /* 0x000fea0003800000 */
.L_x_20314:
[----:B------:R-:W0:Y:S02]  /*7530*/  F2I.S64.TRUNC R2, R2 ;  /* 0x0000000200027311 */ /* 0x000e24000020d900 */
[----:B0-----:R-:W-:Y:S01]  /*7540*/  PRMT R0, R2, 0x7610, R0 ;  /* 0x0000761002007816 */ /* 0x001fe20000000000 */
[----:B------:R-:W-:Y:S05]  /*7550*/  BRA `(.L_x_20289) ;  /* 0x0000018000007947 */ /* 0x000fea0003800000 */
.L_x_20288:
        /* <DEDUP_REMOVED lines=21> */
.L_x_20313:
[----:B------:R0:W5:Y:S01]  /*76b0*/  LDG.E.U8 R0, [R4.64] ;  /* 0x0000002404007981 */ /* 0x000162000c1e1100 */
[----:B------:R-:W-:Y:S05]  /*76c0*/  BRA `(.L_x_20289) ;  /* 0x0000001000007947 */ /* 0x000fea0003800000 */
.L_x_20312:
[----:B------:R0:W5:Y:S02]  /*76d0*/  LDG.E.U8 R0, [R4.64] ;  /* 0x0000002404007981 */ /* 0x000164000c1e1100 */
.L_x_20289:
        /* <DEDUP_REMOVED lines=19> */
.L_x_20319:
[----:B------:R0:W-:Y:S01]  /*7810*/  STG.E.U8 [R16.64], R5 ;  /* 0x0000000510007986 */ /* 0x0001e2000c101124 */
[----:B------:R-:W-:Y:S05]  /*7820*/  BRA `(.L_x_20321) ;  /* 0x00000db000007947 */ /* 0x000fea0003800000 */
.L_x_20318:
        /* <DEDUP_REMOVED lines=10> */
.L_x_20323:
[----:B------:R-:W-:-:S05]  /*78d0*/  LOP3.LUT R5, R5, 0xffff, RZ, 0xc0, !PT ;  /* 0x0000ffff05057812 */ /* 0x000fca00078ec0ff */
[----:B------:R0:W-:Y:S01]  /*78e0*/  STG.E [R16.64], R5 ;  /* 0x0000000510007986 */ /* 0x0001e2000c101924 */
[----:B------:R-:W-:Y:S05]  /*78f0*/  BRA `(.L_x_20321) ;  /* 0x00000ce000007947 */ /* 0x000fea0003800000 */
.L_x_20322:
[----:B------:R0:W-:Y:S01]  /*7900*/  STG.E.U16 [R16.64], R5 ;  /* 0x0000000510007986 */ /* 0x0001e2000c101524 */
[----:B------:R-:W-:Y:S05]  /*7910*/  BRA `(.L_x_20321) ;  /* 0x00000cc000007947 */ /* 0x000fea0003800000 */
.L_x_20317:
        /* <DEDUP_REMOVED lines=9> */
.L_x_20325:
[----:B------:R-:W0:Y:S02]  /*79b0*/  I2F.U16 R0, R5 ;  /* 0x0000000500007306 */ /* 0x000e240000101000 */
[----:B0-----:R-:W-:-:S05]  /*79c0*/  F2FP.PACK_AB R0, RZ, R0 ;  /* 0x00000000ff00723e */ /* 0x001fca00000000ff */
[----:B------:R0:W-:Y:S01]  /*79d0*/  STG.E.U16 [R16.64], R0 ;  /* 0x0000000010007986 */ /* 0x0001e2000c101524 */
[----:B------:R-:W-:Y:S05]  /*79e0*/  BRA `(.L_x_20321) ;  /* 0x00000bf000007947 */ /* 0x000fea0003800000 */
.L_x_20324:
        /* <DEDUP_REMOVED lines=10> */
.L_x_20327:
[----:B------:R-:W0:Y:S02]  /*7a90*/  I2F.U16 R5, R5 ;  /* 0x0000000500057306 */ /* 0x000e240000101000 */
[----:B0-----:R-:W-:-:S04]  /*7aa0*/  F2FP.PACK_AB R3, RZ, R5 ;  /* 0x00000005ff03723e */ /* 0x001fc800000000ff */
[----:B------:R-:W-:-:S05]  /*7ab0*/  PRMT R3, R3, 0x5410, RZ ;  /* 0x0000541003037816 */ /* 0x000fca00000000ff */
[----:B------:R0:W-:Y:S01]  /*7ac0*/  STG.E [R16.64], R3 ;  /* 0x0000000310007986 */ /* 0x0001e2000c101924 */
[----:B------:R-:W-:Y:S05]  /*7ad0*/  BRA `(.L_x_20321) ;  /* 0x00000b0000007947 */ /* 0x000fea0003800000 */
.L_x_20326:
[----:B------:R-:W0:Y:S02]  /*7ae0*/  I2F.F64.U16 R2, R5 ;  /* 0x0000000500027312 */ /* 0x000e240000101800 */
[----:B0-----:R0:W-:Y:S01]  /*7af0*/  STG.E.64 [R16.64], R2 ;  /* 0x0000000210007986 */ /* 0x0011e2000c101b24 */
[----:B------:R-:W-:Y:S05]  /*7b00*/  BRA `(.L_x_20321) ;  /* 0x00000ad000007947 */ /* 0x000fea0003800000 */
.L_x_20316:
        /* <DEDUP_REMOVED lines=12> */
.L_x_20330:
[----:B------:R-:W0:Y:S01]  /*7bd0*/  I2F.F64.U16 R4, R5 ;  /* 0x0000000500047312 */ /* 0x000e220000101800 */
[----:B------:R-:W-:-:S05]  /*7be0*/  CS2R R6, SRZ ;  /* 0x0000000000067805 */ /* 0x000fca000001ff00 */
[----:B0-----:R0:W-:Y:S01]  /*7bf0*/  STG.E.128 [R16.64], R4 ;  /* 0x0000000410007986 */ /* 0x0011e2000c101d24 */
[----:B------:R-:W-:Y:S05]  /*7c00*/  BRA `(.L_x_20321) ;  /* 0x000009d000007947 */ /* 0x000fea0003800000 */
.L_x_20329:
        /* <DEDUP_REMOVED lines=21> */
.L_x_20334:
[----:B------:R-:W-:Y:S05]  /*7d60*/  BSYNC B0 ;  /* 0x0000000000007941 */ /* 0x000fea0003800000 */
.L_x_20333:
[----:B------:R-:W-:-:S05]  /*7d70*/  LOP3.LUT R3, R0, R3, RZ, 0xfc, !PT ;  /* 0x0000000300037212 */ /* 0x000fca00078efcff */
[----:B------:R0:W-:Y:S01]  /*7d80*/  STG.E.U8 [R16.64], R3 ;  /* 0x0000000310007986 */ /* 0x0001e2000c101124 */
[----:B------:R-:W-:Y:S05]  /*7d90*/  BRA `(.L_x_20321) ;  /* 0x0000084000007947 */ /* 0x000fea0003800000 */
.L_x_20332:
        /* <DEDUP_REMOVED lines=13> */
.L_x_20336:
[----:B------:R-:W-:Y:S01]  /*7e70*/  IMAD.MOV.U32 R0, RZ, RZ, 0x7f ;  /* 0x0000007fff007424 */ /* 0x000fe200078e00ff */
[----:B------:R-:W-:-:S04]  /*7e80*/  ISETP.GT.U32.AND P0, PT, R2, 0x7f800000, PT ;  /* 0x7f8000000200780c */ /* 0x000fc80003f04070 */
[----:B------:R-:W-:-:S04]  /*7e90*/  SEL R0, R0, 0x7c, P0 ;  /* 0x0000007c00007807 */ /* 0x000fc80000000000 */
.L_x_20337:
[----:B------:R-:W-:Y:S05]  /*7ea0*/  BSYNC B0 ;  /* 0x0000000000007941 */ /* 0x000fea0003800000 */
.L_x_20335:
[----:B------:R-:W-:-:S04]  /*7eb0*/  LOP3.LUT R2, R5, 0x80000000, RZ, 0xc0, !PT ;  /* 0x8000000005027812 */ /* 0x000fc800078ec0ff */
[----:B------:R-:W-:-:S04]  /*7ec0*/  SHF.R.U32.HI R3, RZ, 0x18, R2 ;  /* 0x00000018ff037819 */ /* 0x000fc80000011602 */
[----:B------:R-:W-:-:S05]  /*7ed0*/  LOP3.LUT R3, R0, R3, RZ, 0xfc, !PT ;  /* 0x0000000300037212 */ /* 0x000fca00078efcff */
[----:B------:R0:W-:Y:S01]  /*7ee0*/  STG.E.U8 [R16.64], R3 ;  /* 0x0000000310007986 */ /* 0x0001e2000c101124 */
[----:B------:R-:W-:Y:S05]  /*7ef0*/  BRA `(.L_x_20321) ;  /* 0x000006e000007947 */ /* 0x000fea0003800000 */
.L_x_20331:
[----:B------:R-:W0:Y:S02]  /*7f00*/  I2F.U16 R0, R5 ;  /* 0x0000000500007306 */ /* 0x000e240000101000 */
[----:B0-----:R-:W-:-:S05]  /*7f10*/  F2FP.BF16.PACK_AB R0, RZ, R0 ;  /* 0x00000000ff00723e */ /* 0x001fca00000010ff */
[----:B------:R0:W-:Y:S01]  /*7f20*/  STG.E.U16 [R16.64], R0 ;  /* 0x0000000010007986 */ /* 0x0001e2000c101524 */
[----:B------:R-:W-:Y:S05]  /*7f30*/  BRA `(.L_x_20321) ;  /* 0x000006a000007947 */ /* 0x000fea0003800000 */
.L_x_20328:
        /* <DEDUP_REMOVED lines=10> */
.L_x_20340:
        /* <DEDUP_REMOVED lines=17> */
.L_x_20343:
[----:B------:R-:W-:-:S04]  /*80f0*/  LOP3.LUT R2, R5, 0x80000000, RZ, 0xc0, !PT ;  /* 0x8000000005027812 */ /* 0x000fc800078ec0ff */
[----:B------:R-:W-:-:S04]  /*8100*/  SHF.R.U32.HI R3, RZ, 0x18, R2 ;  /* 0x00000018ff037819 */ /* 0x000fc80000011602 */
[----:B------:R-:W-:-:S04]  /*8110*/  LOP3.LUT R0, R0, R3, RZ, 0xfc, !PT ;  /* 0x0000000300007212 */ /* 0x000fc800078efcff */
[----:B------:R-:W-:Y:S02]  /*8120*/  PRMT R8, R0, 0x7610, R8 ;  /* 0x0000761000087816 */ /* 0x000fe40000000008 */
.L_x_20342:
[----:B------:R-:W-:Y:S05]  /*8130*/  BSYNC B0 ;  /* 0x0000000000007941 */ /* 0x000fea0003800000 */
.L_x_20341:
[----:B------:R0:W-:Y:S01]  /*8140*/  STG.E.U8 [R16.64], R8 ;  /* 0x0000000810007986 */ /* 0x0001e2000c101124 */
[----:B------:R-:W-:Y:S05]  /*8150*/  BRA `(.L_x_20321) ;  /* 0x0000048000007947 */ /* 0x000fea0003800000 */
.L_x_20339:
        /* <DEDUP_REMOVED lines=17> */
.L_x_20346:
[----:B------:R-:W-:-:S04]  /*8270*/  LOP3.LUT R2, R5, 0x80000000, RZ, 0xc0, !PT ;  /* 0x8000000005027812 */ /* 0x000fc800078ec0ff */
[----:B------:R-:W-:-:S04]  /*8280*/  SHF.R.U32.HI R3, RZ, 0x18, R2 ;  /* 0x00000018ff037819 */ /* 0x000fc80000011602 */
[----:B------:R-:W-:-:S04]  /*8290*/  LOP3.LUT R0, R0, R3, RZ, 0xfc, !PT ;  /* 0x0000000300007212 */ /* 0x000fc800078efcff */
[----:B------:R-:W-:Y:S02]  /*82a0*/  PRMT R8, R0, 0x7610, R8 ;  /* 0x0000761000087816 */ /* 0x000fe40000000008 */
.L_x_20345:
[----:B------:R-:W-:Y:S05]  /*82b0*/  BSYNC B0 ;  /* 0x0000000000007941 */ /* 0x000fea0003800000 */
.L_x_20344:
[----:B------:R0:W-:Y:S01]  /*82c0*/  STG.E.U8 [R16.64], R8 ;  /* 0x0000000810007986 */ /* 0x0001e2000c101124 */
[----:B------:R-:W-:Y:S05]  /*82d0*/  BRA `(.L_x_20321) ;  /* 0x0000030000007947 */ /* 0x000fea0003800000 */
.L_x_20338:
        /* <DEDUP_REMOVED lines=22> */
.L_x_20320:
        /* <DEDUP_REMOVED lines=20> */
.L_x_20348:
[----:B------:R-:W-:Y:S01]  /*8580*/  LOP3.LUT R2, R5, 0xffff, RZ, 0xc0, !PT ;  /* 0x0000ffff05027812 */ /* 0x000fe200078ec0ff */
[----:B------:R-:W-:-:S05]  /*8590*/  IMAD.MOV.U32 R3, RZ, RZ, RZ ;  /* 0x000000ffff037224 */ /* 0x000fca00078e00ff */
[----:B------:R0:W-:Y:S01]  /*85a0*/  STG.E.64 [R16.64], R2 ;  /* 0x0000000210007986 */ /* 0x0001e2000c101b24 */
[----:B------:R-:W-:Y:S05]  /*85b0*/  BRA `(.L_x_20321) ;  /* 0x0000002000007947 */ /* 0x000fea0003800000 */
.L_x_20347:
[----:B------:R-:W-:-:S05]  /*85c0*/  LOP3.LUT R5, R5, 0xffff, RZ, 0xc0, !PT ;  /* 0x0000ffff05057812 */ /* 0x000fca00078ec0ff */
[----:B------:R0:W-:Y:S02]  /*85d0*/  STG.E [R16.64], R5 ;  /* 0x0000000510007986 */ /* 0x0001e4000c101924 */
.L_x_20321:
[----:B------:R-:W-:Y:S02]  /*85e0*/  IADD3 R19, R19, 0x80, RZ ;  /* 0x0000008013137810 */ /* 0x000fe40007ffe0ff */
.L_x_20216:
[----:B------:R-:W-:Y:S05]  /*85f0*/  BSYNC B6 ;  /* 0x0000000000067941 */ /* 0x000fea0003800000 */
.L_x_20215:
        /* <DEDUP_REMOVED lines=230> */
.L_x_20349:
        /* <DEDUP_REMOVED lines=18> */
.L_x_20353:
[----:B------:R0:W5:Y:S01]  /*9580*/  LDG.E.U8 R0, [R4.64] ;  /* 0x0000002404007981 */ /* 0x000162000c1e1100 */
[----:B------:R-:W-:Y:S05]  /*9590*/  BRA `(.L_x_20355) ;  /* 0x00000dc000007947 */ /* 0x000fea0003800000 */
.L_x_20352:
        /* <DEDUP_REMOVED lines=8> */
.L_x_20357:
[----:B------:R0:W5:Y:S01]  /*9620*/  LDG.E.U8 R0, [R4.64] ;  /* 0x0000002404007981 */ /* 0x000162000c1e1100 */
[----:B------:R-:W-:Y:S05]  /*9630*/  BRA `(.L_x_20355) ;  /* 0x00000d2000007947 */ /* 0x000fea0003800000 */
.L_x_20356:
[----:B------:R0:W5:Y:S01]  /*9640*/  LDG.E.U16 R0, [R4.64] ;  /* 0x0000002404007981 */ /* 0x000162000c1e1500 */
[----:B------:R-:W-:Y:S05]  /*9650*/  BRA `(.L_x_20355) ;  /* 0x00000d0000007947 */ /* 0x000fea0003800000 */
.L_x_20351:
        /* <DEDUP_REMOVED lines=10> */
.L_x_20359:
[----:B------:R-:W2:Y:S02]  /*9700*/  LDG.E.U16 R2, [R4.64] ;  /* 0x0000002404027981 */ /* 0x000ea4000c1e1500 */
[----:B--2---:R-:W-:-:S06]  /*9710*/  HADD2.F32 R2, -RZ, R2.H0_H0 ;  /* 0x20000002ff027230 */ /* 0x004fcc0000004100 */
[----:B------:R-:W0:Y:S02]  /*9720*/  F2I.S64.TRUNC R2, R2 ;  /* 0x0000000200027311 */ /* 0x000e24000020d900 */
[----:B0-----:R-:W-:Y:S01]  /*9730*/  PRMT R0, R2, 0x7610, R0 ;  /* 0x0000761002007816 */ /* 0x001fe20000000000 */
[----:B------:R-:W-:Y:S05]  /*9740*/  BRA `(.L_x_20355) ;  /* 0x00000c1000007947 */ /* 0x000fea0003800000 */
.L_x_20358:
        /* <DEDUP_REMOVED lines=10> */
.L_x_20361:
[----:B------:R-:W2:Y:S02]  /*97f0*/  LDG.E.U16 R4, [R4.64] ;  /* 0x0000002404047981 */ /* 0x000ea4000c1e1500 */
[----:B--2---:R-:W-:-:S06]  /*9800*/  HADD2.F32 R2, -RZ, R4.H0_H0 ;  /* 0x20000004ff027230 */ /* 0x004fcc0000004100 */
[----:B------:R-:W0:Y:S02]  /*9810*/  F2I.S64.TRUNC R2, R2 ;  /* 0x0000000200027311 */ /* 0x000e24000020d900 */
[----:B0-----:R-:W-:Y:S01]  /*9820*/  PRMT R0, R2, 0x7610, R0 ;  /* 0x0000761002007816 */ /* 0x001fe20000000000 */
[----:B------:R-:W-:Y:S05]  /*9830*/  BRA `(.L_x_20355) ;  /* 0x00000b2000007947 */ /* 0x000fea0003800000 */
.L_x_20360:
[----:B------:R-:W2:Y:S02]  /*9840*/  LDG.E.64 R2, [R4.64] ;  /* 0x0000002404027981 */ /* 0x000ea4000c1e1b00 */
[----:B--2---:R-:W0:Y:S02]  /*9850*/  F2I.S64.F64.TRUNC R2, R2 ;  /* 0x0000000200027311 */ /* 0x004e24000030d900 */
[----:B0-----:R-:W-:Y:S01]  /*9860*/  PRMT R0, R2, 0x7610, R0 ;  /* 0x0000761002007816 */ /* 0x001fe20000000000 */
[----:B------:R-:W-:Y:S05]  /*9870*/  BRA `(.L_x_20355) ;  /* 0x00000ae000007947 */ /* 0x000fea0003800000 */
.L_x_20350:
        /* <DEDUP_REMOVED lines=12> */
.L_x_20364:
[----:B------:R-:W2:Y:S02]  /*9940*/  LDG.E.64 R4, [R4.64] ;  /* 0x0000002404047981 */ /* 0x000ea4000c1e1b00 */
[----:B--2---:R-:W0:Y:S02]  /*9950*/  F2I.S64.F64.TRUNC R2, R4 ;  /* 0x0000000400027311 */ /* 0x004e24000030d900 */
[----:B0-----:R-:W-:Y:S01]  /*9960*/  PRMT R0, R2, 0x7610, R0 ;  /* 0x0000761002007816 */ /* 0x001fe20000000000 */
[----:B------:R-:W-:Y:S05]  /*9970*/  BRA `(.L_x_20355) ;  /* 0x000009e000007947 */ /* 0x000fea0003800000 */
.L_x_20363:
        /* <DEDUP_REMOVED lines=28> */
.L_x_20366:
        /* <DEDUP_REMOVED lines=15> */
.L_x_20365:
[----:B------:R-:W2:Y:S02]  /*9c30*/  LDG.E.U16 R2, [R4.64] ;  /* 0x0000002404027981 */ /* 0x000ea4000c1e1500 */
[----:B--2---:R-:W-:-:S06]  /*9c40*/  PRMT R2, RZ, 0x5410, R2 ;  /* 0x00005410ff027816 */ /* 0x004fcc0000000002 */
[----:B------:R-:W0:Y:S02]  /*9c50*/  F2I.S64.TRUNC R2, R2 ;  /* 0x0000000200027311 */ /* 0x000e24000020d900 */
[----:B0-----:R-:W-:Y:S01]  /*9c60*/  PRMT R0, R2, 0x7610, R0 ;  /* 0x0000761002007816 */ /* 0x001fe20000000000 */
[----:B------:R-:W-:Y:S05]  /*9c70*/  BRA `(.L_x_20355) ;  /* 0x000006e000007947 */ /* 0x000fea0003800000 */
.L_x_20362:
        /* <DEDUP_REMOVED lines=10> */
.L_x_20369:
        /* <DEDUP_REMOVED lines=21> */
.L_x_20373:
[----:B------:R-:W-:Y:S05]  /*9e70*/  BSYNC B1 ;  /* 0x0000000000017941 */ /* 0x000fea0003800000 */
.L_x_20372:
[----:B------:R-:W-:Y:S01]  /*9e80*/  IMAD.SHL.U32 R2, R2, 0x100000, RZ ;  /* 0x0010000002027824 */ /* 0x000fe200078e00ff */
[----:B------:R-:W-:-:S04]  /*9e90*/  LEA R3, R0, 0x3b800000, 0x17 ;  /* 0x3b80000000037811 */ /* 0x000fc800078eb8ff */
[----:B------:R-:W-:Y:S02]  /*9ea0*/  LOP3.LUT R2, R3, R2, R4, 0xfe, !PT ;  /* 0x0000000203027212 */ /* 0x000fe400078efe04 */
.L_x_20371:
[----:B------:R-:W-:Y:S05]  /*9eb0*/  BSYNC B0 ;  /* 0x0000000000007941 */ /* 0x000fea0003800000 */
.L_x_20370:
[----:B------:R-:W0:Y:S02]  /*9ec0*/  F2I.S64.TRUNC R2, R2 ;  /* 0x0000000200027311 */ /* 0x000e24000020d900 */
[----:B0-----:R-:W-:Y:S01]  /*9ed0*/  PRMT R0, R2, 0x7610, R0 ;  /* 0x0000761002007816 */ /* 0x001fe20000000000 */
[----:B------:R-:W-:Y:S05]  /*9ee0*/  BRA `(.L_x_20355) ;  /* 0x0000047000007947 */ /* 0x000fea0003800000 */
.L_x_20368:
        /* <DEDUP_REMOVED lines=21> */
.L_x_20377:
[----:B------:R-:W-:Y:S05]  /*a040*/  BSYNC B1 ;  /* 0x0000000000017941 */ /* 0x000fea0003800000 */
.L_x_20376:
[----:B------:R-:W-:Y:S01]  /*a050*/  IMAD.SHL.U32 R2, R2, 0x200000, RZ ;  /* 0x0020000002027824 */ /* 0x000fe200078e00ff */
[----:B------:R-:W-:-:S04]  /*a060*/  LEA R3, R0, 0x37800000, 0x17 ;  /* 0x3780000000037811 */ /* 0x000fc800078eb8ff */
[----:B------:R-:W-:Y:S02]  /*a070*/  LOP3.LUT R2, R3, R2, R4, 0xfe, !PT ;  /* 0x0000000203027212 */ /* 0x000fe400078efe04 */
.L_x_20375:
[----:B------:R-:W-:Y:S05]  /*a080*/  BSYNC B0 ;  /* 0x0000000000007941 */ /* 0x000fea0003800000 */
.L_x_20374:
[----:B------:R-:W0:Y:S02]  /*a090*/  F2I.S64.TRUNC R2, R2 ;  /* 0x0000000200027311 */ /* 0x000e24000020d900 */
[----:B0-----:R-:W-:Y:S01]  /*a0a0*/  PRMT R0, R2, 0x7610, R0 ;  /* 0x0000761002007816 */ /* 0x001fe20000000000 */
[----:B------:R-:W-:Y:S05]  /*a0b0*/  BRA `(.L_x_20355) ;  /* 0x000002a000007947 */ /* 0x000fea0003800000 */
.L_x_20367:
        /* <DEDUP_REMOVED lines=14> */
.L_x_20381:
[----:B------:R-:W-:Y:S05]  /*a1a0*/  BSYNC B0 ;  /* 0x0000000000007941 */ /* 0x000fea0003800000 */
.L_x_20380:
[----:B------:R-:W0:Y:S02]  /*a1b0*/  F2I.S64.TRUNC R2, R2 ;  /* 0x0000000200027311 */ /* 0x000e24000020d900 */
[----:B0-----:R-:W-:Y:S01]  /*a1c0*/  PRMT R0, R2, 0x7610, R0 ;  /* 0x0000761002007816 */ /* 0x001fe20000000000 */
[----:B------:R-:W-:Y:S05]  /*a1d0*/  BRA `(.L_x_20355) ;  /* 0x0000018000007947 */ /* 0x000fea0003800000 */
.L_x_20354:
        /* <DEDUP_REMOVED lines=21> */
.L_x_20379:
[----:B------:R0:W5:Y:S01]  /*a330*/  LDG.E.U8 R0, [R4.64] ;  /* 0x0000002404007981 */ /* 0x000162000c1e1100 */
[----:B------:R-:W-:Y:S05]  /*a340*/  BRA `(.L_x_20355) ;  /* 0x0000001000007947 */ /* 0x000fea0003800000 */
.L_x_20378:
[----:B------:R0:W5:Y:S02]  /*a350*/  LDG.E.U8 R0, [R4.64] ;  /* 0x0000002404007981 */ /* 0x000164000c1e1100 */
.L_x_20355:
        /* <DEDUP_REMOVED lines=19> */
.L_x_20385:
[----:B------:R-:W-:Y:S01]  /*a490*/  STG.E.U8 [R16.64], R5 ;  /* 0x0000000510007986 */ /* 0x000fe2000c101124 */
[----:B------:R-:W-:Y:S05]  /*a4a0*/  EXIT ;  /* 0x000000000000794d */ /* 0x000fea0003800000 */
.L_x_20384:
        /* <DEDUP_REMOVED lines=10> */
.L_x_20388:
[----:B------:R-:W-:-:S05]  /*a550*/  LOP3.LUT R5, R5, 0xffff, RZ, 0xc0, !PT ;  /* 0x0000ffff05057812 */ /* 0x000fca00078ec0ff */
[----:B------:R-:W-:Y:S01]  /*a560*/  STG.E [R16.64], R5 ;  /* 0x0000000510007986 */ /* 0x000fe2000c101924 */
[----:B------:R-:W-:Y:S05]  /*a570*/  EXIT ;  /* 0x000000000000794d */ /* 0x000fea0003800000 */
.L_x_20387:
[----:B------:R-:W-:Y:S01]  /*a580*/  STG.E.U16 [R16.64], R5 ;  /* 0x0000000510007986 */ /* 0x000fe2000c101524 */
[----:B------:R-:W-:Y:S05]  /*a590*/  EXIT ;  /* 0x000000000000794d */ /* 0x000fea0003800000 */
.L_x_20383:
        /* <DEDUP_REMOVED lines=9> */
.L_x_20390:
[----:B------:R-:W0:Y:S02]  /*a630*/  I2F.U16 R0, R5 ;  /* 0x0000000500007306 */ /* 0x000e240000101000 */
[----:B0-----:R-:W-:-:S05]  /*a640*/  F2FP.PACK_AB R0, RZ, R0 ;  /* 0x00000000ff00723e */ /* 0x001fca00000000ff */
[----:B------:R-:W-:Y:S01]  /*a650*/  STG.E.U16 [R16.64], R0 ;  /* 0x0000000010007986 */ /* 0x000fe2000c101524 */
[----:B------:R-:W-:Y:S05]  /*a660*/  EXIT ;  /* 0x000000000000794d */ /* 0x000fea0003800000 */
.L_x_20389:
        /* <DEDUP_REMOVED lines=10> */
.L_x_20392:
[----:B------:R-:W0:Y:S02]  /*a710*/  I2F.U16 R5, R5 ;  /* 0x0000000500057306 */ /* 0x000e240000101000 */
[----:B0-----:R-:W-:-:S04]  /*a720*/  F2FP.PACK_AB R3, RZ, R5 ;  /* 0x00000005ff03723e */ /* 0x001fc800000000ff */
[----:B------:R-:W-:-:S05]  /*a730*/  PRMT R3, R3, 0x5410, RZ ;  /* 0x0000541003037816 */ /* 0x000fca00000000ff */
[----:B------:R-:W-:Y:S01]  /*a740*/  STG.E [R16.64], R3 ;  /* 0x0000000310007986 */ /* 0x000fe2000c101924 */
[----:B------:R-:W-:Y:S05]  /*a750*/  EXIT ;  /* 0x000000000000794d */ /* 0x000fea0003800000 */
.L_x_20391:
[----:B------:R-:W0:Y:S02]  /*a760*/  I2F.F64.U16 R2, R5 ;  /* 0x0000000500027312 */ /* 0x000e240000101800 */
[----:B0-----:R-:W-:Y:S01]  /*a770*/  STG.E.64 [R16.64], R2 ;  /* 0x0000000210007986 */ /* 0x001fe2000c101b24 */
[----:B------:R-:W-:Y:S05]  /*a780*/  EXIT ;  /* 0x000000000000794d */ /* 0x000fea0003800000 */
.L_x_20382:
        /* <DEDUP_REMOVED lines=12> */
.L_x_20395:
[----:B------:R-:W0:Y:S01]  /*a850*/  I2F.F64.U16 R4, R5 ;  /* 0x0000000500047312 */ /* 0x000e220000101800 */
[----:B------:R-:W-:-:S05]  /*a860*/  CS2R R6, SRZ ;  /* 0x0000000000067805 */ /* 0x000fca000001ff00 */
[----:B0-----:R-:W-:Y:S01]  /*a870*/  STG.E.128 [R16.64], R4 ;  /* 0x0000000410007986 */ /* 0x001fe2000c101d24 */
[----:B------:R-:W-:Y:S05]  /*a880*/  EXIT ;  /* 0x000000000000794d */ /* 0x000fea0003800000 */
.L_x_20394:
        /* <DEDUP_REMOVED lines=21> */
.L_x_20399:
[----:B------:R-:W-:Y:S05]  /*a9e0*/  BSYNC B0 ;  /* 0x0000000000007941 */ /* 0x000fea0003800000 */
.L_x_20398:
[----:B------:R-:W-:-:S05]  /*a9f0*/  LOP3.LUT R3, R0, R3, RZ, 0xfc, !PT ;  /* 0x0000000300037212 */ /* 0x000fca00078efcff */
[----:B------:R-:W-:Y:S01]  /*aa00*/  STG.E.U8 [R16.64], R3 ;  /* 0x0000000310007986 */ /* 0x000fe2000c101124 */
[----:B------:R-:W-:Y:S05]  /*aa10*/  EXIT ;  /* 0x000000000000794d */ /* 0x000fea0003800000 */
.L_x_20397:
        /* <DEDUP_REMOVED lines=13> */
.L_x_20401:
[----:B------:R-:W-:Y:S01]  /*aaf0*/  IMAD.MOV.U32 R0, RZ, RZ, 0x7f ;  /* 0x0000007fff007424 */ /* 0x000fe200078e00ff */
[----:B------:R-:W-:-:S04]  /*ab00*/  ISETP.GT.U32.AND P0, PT, R2, 0x7f800000, PT ;  /* 0x7f8000000200780c */ /* 0x000fc80003f04070 */
[----:B------:R-:W-:-:S04]  /*ab10*/  SEL R0, R0, 0x7c, P0 ;  /* 0x0000007c00007807 */ /* 0x000fc80000000000 */
.L_x_20402:
[----:B------:R-:W-:Y:S05]  /*ab20*/  BSYNC B0 ;  /* 0x0000000000007941 */ /* 0x000fea0003800000 */
.L_x_20400:
[----:B------:R-:W-:-:S04]  /*ab30*/  LOP3.LUT R2, R5, 0x80000000, RZ, 0xc0, !PT ;  /* 0x8000000005027812 */ /* 0x000fc800078ec0ff */
[----:B------:R-:W-:-:S04]  /*ab40*/  SHF.R.U32.HI R3, RZ, 0x18, R2 ;  /* 0x00000018ff037819 */ /* 0x000fc80000011602 */
[----:B------:R-:W-:-:S05]  /*ab50*/  LOP3.LUT R3, R0, R3, RZ, 0xfc, !PT ;  /* 0x0000000300037212 */ /* 0x000fca00078efcff */
[----:B------:R-:W-:Y:S01]  /*ab60*/  STG.E.U8 [R16.64], R3 ;  /* 0x0000000310007986 */ /* 0x000fe2000c101124 */
[----:B------:R-:W-:Y:S05]  /*ab70*/  EXIT ;  /* 0x000000000000794d */ /* 0x000fea0003800000 */
.L_x_20396:
[----:B------:R-:W0:Y:S02]  /*ab80*/  I2F.U16 R0, R5 ;  /* 0x0000000500007306 */ /* 0x000e240000101000 */
[----:B0-----:R-:W-:-:S05]  /*ab90*/  F2FP.BF16.PACK_AB R0, RZ, R0 ;  /* 0x00000000ff00723e */ /* 0x001fca00000010ff */
[----:B------:R-:W-:Y:S01]  /*aba0*/  STG.E.U16 [R16.64], R0 ;  /* 0x0000000010007986 */ /* 0x000fe2000c101524 */
[----:B------:R-:W-:Y:S05]  /*abb0*/  EXIT ;  /* 0x000000000000794d */ /* 0x000fea0003800000 */
.L_x_20393:
        /* <DEDUP_REMOVED lines=10> */
.L_x_20405:
        /* <DEDUP_REMOVED lines=17> */
.L_x_20408:
[----:B------:R-:W-:-:S04]  /*ad70*/  LOP3.LUT R2, R5, 0x80000000, RZ, 0xc0, !PT ;  /* 0x8000000005027812 */ /* 0x000fc800078ec0ff */
[----:B------:R-:W-:-:S04]  /*ad80*/  SHF.R.U32.HI R3, RZ, 0x18, R2 ;  /* 0x00000018ff037819 */ /* 0x000fc80000011602 */
[----:B------:R-:W-:-:S04]  /*ad90*/  LOP3.LUT R0, R0, R3, RZ, 0xfc, !PT ;  /* 0x0000000300007212 */ /* 0x000fc800078efcff */
[----:B------:R-:W-:Y:S02]  /*ada0*/  PRMT R8, R0, 0x7610, R8 ;  /* 0x0000761000087816 */ /* 0x000fe40000000008 */
.L_x_20407:
[----:B------:R-:W-:Y:S05]  /*adb0*/  BSYNC B0 ;  /* 0x0000000000007941 */ /* 0x000fea0003800000 */
.L_x_20406:
[----:B------:R-:W-:Y:S01]  /*adc0*/  STG.E.U8 [R16.64], R8 ;  /* 0x0000000810007986 */ /* 0x000fe2000c101124 */
[----:B------:R-:W-:Y:S05]  /*add0*/  EXIT ;  /* 0x000000000000794d */ /* 0x000fea0003800000 */
.L_x_20404:
        /* <DEDUP_REMOVED lines=17> */
.L_x_20411:
[----:B------:R-:W-:-:S04]  /*aef0*/  LOP3.LUT R2, R5, 0x80000000, RZ, 0xc0, !PT ;  /* 0x8000000005027812 */ /* 0x000fc800078ec0ff */
[----:B------:R-:W-:-:S04]  /*af00*/  SHF.R.U32.HI R3, RZ, 0x18, R2 ;  /* 0x00000018ff037819 */ /* 0x000fc80000011602 */
[----:B------:R-:W-:-:S04]  /*af10*/  LOP3.LUT R0, R0, R3, RZ, 0xfc, !PT ;  /* 0x0000000300007212 */ /* 0x000fc800078efcff */
[----:B------:R-:W-:Y:S02]  /*af20*/  PRMT R8, R0, 0x7610, R8 ;  /* 0x0000761000087816 */ /* 0x000fe40000000008 */
.L_x_20410:
[----:B------:R-:W-:Y:S05]  /*af30*/  BSYNC B0 ;  /* 0x0000000000007941 */ /* 0x000fea0003800000 */
.L_x_20409:
[----:B------:R-:W-:Y:S01]  /*af40*/  STG.E.U8 [R16.64], R8 ;  /* 0x0000000810007986 */ /* 0x000fe2000c101124 */
[----:B------:R-:W-:Y:S05]  /*af50*/  EXIT ;  /* 0x000000000000794d */ /* 0x000fea0003800000 */
.L_x_20403:
        /* <DEDUP_REMOVED lines=22> */
.L_x_20386:
        /* <DEDUP_REMOVED lines=20> */
.L_x_20413:
[----:B------:R-:W-:Y:S01]  /*b200*/  LOP3.LUT R2, R5, 0xffff, RZ, 0xc0, !PT ;  /* 0x0000ffff05027812 */ /* 0x000fe200078ec0ff */
[----:B------:R-:W-:-:S05]  /*b210*/  IMAD.MOV.U32 R3, RZ, RZ, RZ ;  /* 0x000000ffff037224 */ /* 0x000fca00078e00ff */
[----:B------:R-:W-:Y:S01]  /*b220*/  STG.E.64 [R16.64], R2 ;  /* 0x0000000210007986 */ /* 0x000fe2000c101b24 */
[----:B------:R-:W-:Y:S05]  /*b230*/  EXIT ;  /* 0x000000000000794d */ /* 0x000fea0003800000 */
.L_x_20412:
[----:B------:R-:W-:-:S05]  /*b240*/  LOP3.LUT R5, R5, 0xffff, RZ, 0xc0, !PT ;  /* 0x0000ffff05057812 */ /* 0x000fca00078ec0ff */
[----:B------:R-:W-:Y:S01]  /*b250*/  STG.E [R16.64], R5 ;  /* 0x0000000510007986 */ /* 0x000fe2000c101924 */
[----:B------:R-:W-:Y:S05]  /*b260*/  EXIT ;  /* 0x000000000000794d */ /* 0x000fea0003800000 */
        .weak           $__internal_42_$__cuda_sm20_div_u16
        .type           $__internal_42_$__cuda_sm20_div_u16,@function
        .size           $__internal_42_$__cuda_sm20_div_u16,(.L_x_21423 - $__internal_42_$__cuda_sm20_div_u16)
$__internal_42_$__cuda_sm20_div_u16:
        /* <DEDUP_REMOVED lines=18> */
[----:B------:R-:W-:Y:S06]  /*b390*/  RET.REL.NODEC R2 `(_ZN2at6native18elementwise_kernelILi128ELi4EZNS0_15gpu_kernel_implINS0_13BUnaryFunctorIhhhZZZNS0_15binary_internal21div_trunc_kernel_cudaERNS_18TensorIteratorBaseEENKUlvE_clEvENKUlvE_clEvEUlhhE_EEEEvS6_RKT_EUliE_EEviT1_) ;  /* 0xffff4c6002007950 */ /* 0x000fec0003c3ffff */
.L_x_20414:
        /* <DEDUP_REMOVED lines=14> */
.L_x_21423:


//--------------------- .text._ZN2at6native27unrolled_elementwise_kernelINS0_13BUnaryFunctorIhhhZZZNS0_15binary_internal21div_trunc_kernel_cudaERNS_18TensorIteratorBaseEENKUlvE_clEvENKUlvE_clEvEUlhhE_EESt5arrayIPcLm2EELi4E23TrivialOffsetCalculatorILi1EjESE_NS0_6memory12LoadWithCastILi1EEENSF_13StoreWithCastILi1EEEEEviT_T0_T2_T3_T4_T5_ --------------------------
	.section	.text._ZN2at6native27unrolled_elementwise_kernelINS0_13BUnaryFunctorIhhhZZZNS0_15binary_internal21div_trunc_kernel_cudaERNS_18TensorIteratorBaseEENKUlvE_clEvENKUlvE_clEvEUlhhE_EESt5arrayIPcLm2EELi4E23TrivialOffsetCalculatorILi1EjESE_NS0_6memory12LoadWithCastILi1EEENSF_13StoreWithCastILi1EEEEEviT_T0_T2_T3_T4_T5_,"ax",@progbits
	.sectioninfo	@"SHI_REGISTERS=28"
	.align	128
        .global         _ZN2at6native27unrolled_elementwise_kernelINS0_13BUnaryFunctorIhhhZZZNS0_15binary_internal21div_trunc_kernel_cudaERNS_18TensorIteratorBaseEENKUlvE_clEvENKUlvE_clEvEUlhhE_EESt5arrayIPcLm2EELi4E23TrivialOffsetCalculatorILi1EjESE_NS0_6memory12LoadWithCastILi1EEENSF_13StoreWithCastILi1EEEEEviT_T0_T2_T3_T4_T5_
        .type           _ZN2at6native27unrolled_elementwise_kernelINS0_13BUnaryFunctorIhhhZZZNS0_15binary_internal21div_trunc_kernel_cudaERNS_18TensorIteratorBaseEENKUlvE_clEvENKUlvE_clEvEUlhhE_EESt5arrayIPcLm2EELi4E23TrivialOffsetCalculatorILi1EjESE_NS0_6memory12LoadWithCastILi1EEENSF_13StoreWithCastILi1EEEEEviT_T0_T2_T3_T4_T5_,@function
        .size           _ZN2at6native27unrolled_elementwise_kernelINS0_13BUnaryFunctorIhhhZZZNS0_15binary_internal21div_trunc_kernel_cudaERNS_18TensorIteratorBaseEENKUlvE_clEvENKUlvE_clEvEUlhhE_EESt5arrayIPcLm2EELi4E23TrivialOffsetCalculatorILi1EjESE_NS0_6memory12LoadWithCastILi1EEENSF_13StoreWithCastILi1EEEEEviT_T0_T2_T3_T4_T5_,(.L_x_21424 - _ZN2at6native27unrolled_elementwise_kernelINS0_13BUnaryFunctorIhhhZZZNS0_15binary_internal21div_trunc_kernel_cudaERNS_18TensorIteratorBaseEENKUlvE_clEvENKUlvE_clEvEUlhhE_EESt5arrayIPcLm2EELi4E23TrivialOffsetCalculatorILi1EjESE_NS0_6memory12LoadWithCastILi1EEENSF_13StoreWithCastILi1EEEEEviT_T0_T2_T3_T4_T5_)
        .other          _ZN2at6native27unrolled_elementwise_kernelINS0_13BUnaryFunctorIhhhZZZNS0_15binary_internal21div_trunc_kernel_cudaERNS_18TensorIteratorBaseEENKUlvE_clEvENKUlvE_clEvEUlhhE_EESt5arrayIPcLm2EELi4E23TrivialOffsetCalculatorILi1EjESE_NS0_6memory12LoadWithCastILi1EEENSF_13StoreWithCastILi1EEEEEviT_T0_T2_T3_T4_T5_,@"STO_CUDA_ENTRY STV_DEFAULT"
_ZN2at6native27unrolled_elementwise_kernelINS0_13BUnaryFunctorIhhhZZZNS0_15binary_internal21div_trunc_kernel_cudaERNS_18TensorIteratorBaseEENKUlvE_clEvENKUlvE_clEvEUlhhE_EESt5arrayIPcLm2EELi4E23TrivialOffsetCalculatorILi1EjESE_NS0_6memory12LoadWithCastILi1EEENSF_13StoreWithCastILi1EEEEEviT_T0_T2_T3_T4_T5_:
.text._ZN2at6native27unrolled_elementwise_kernelINS0_13BUnaryFunctorIhhhZZZNS0_15binary_internal21div_trunc_kernel_cudaERNS_18TensorIteratorBaseEENKUlvE_clEvENKUlvE_clEvEUlhhE_EESt5arrayIPcLm2EELi4E23TrivialOffsetCalculatorILi1EjESE_NS0_6memory12LoadWithCastILi1EEENSF_13StoreWithCastILi1EEEEEviT_T0_T2_T3_T4_T5_:
        /* <DEDUP_REMOVED lines=29> */
.L_x_20420:
[----:B------:R0:W5:Y:S01]  /*01d0*/  LDG.E.U8 R18, [R4.64] ;  /* 0x0000002404127981 */ /* 0x000162000c1e1100 */
[----:B------:R-:W-:Y:S05]  /*01e0*/  BRA `(.L_x_20422) ;  /* 0x00000dd000007947 */ /* 0x000fea0003800000 */
.L_x_20419:
        /* <DEDUP_REMOVED lines=8> */
.L_x_20424:
[----:B------:R0:W5:Y:S01]  /*0270*/  LDG.E.U8 R18, [R4.64] ;  /* 0x0000002404127981 */ /* 0x000162000c1e1100 */
[----:B------:R-:W-:Y:S05]  /*0280*/  BRA `(.L_x_20422) ;  /* 0x00000d3000007947 */ /* 0x000fea0003800000 */
.L_x_20423:
[----:B------:R0:W5:Y:S01]  /*0290*/  LDG.E.U16 R18, [R4.64] ;  /* 0x0000002404127981 */ /* 0x000162000c1e1500 */
[----:B------:R-:W-:Y:S05]  /*02a0*/  BRA `(.L_x_20422) ;  /* 0x00000d1000007947 */ /* 0x000fea0003800000 */
.L_x_20418:
        /* <DEDUP_REMOVED lines=10> */
.L_x_20426:
[----:B------:R-:W2:Y:S02]  /*0350*/  LDG.E.U16 R2, [R4.64] ;  /* 0x0000002404027981 */ /* 0x000ea4000c1e1500 */
[----:B--2---:R-:W-:-:S06]  /*0360*/  HADD2.F32 R2, -RZ, R2.H0_H0 ;  /* 0x20000002ff027230 */ /* 0x004fcc0000004100 */
[----:B------:R-:W0:Y:S02]  /*0370*/  F2I.S64.TRUNC R2, R2 ;  /* 0x0000000200027311 */ /* 0x000e24000020d900 */
[----:B0-----:R-:W-:Y:S01]  /*0380*/  PRMT R18, R2, 0x7610, R18 ;  /* 0x0000761002127816 */ /* 0x001fe20000000012 */
[----:B------:R-:W-:Y:S05]  /*0390*/  BRA `(.L_x_20422) ;  /* 0x00000c2000007947 */ /* 0x000fea0003800000 */
.L_x_20425:
        /* <DEDUP_REMOVED lines=10> */
.L_x_20428:
[----:B------:R-:W2:Y:S02]  /*0440*/  LDG.E.U16 R4, [R4.64] ;  /* 0x0000002404047981 */ /* 0x000ea4000c1e1500 */
[----:B--2---:R-:W-:-:S06]  /*0450*/  HADD2.F32 R2, -RZ, R4.H0_H0 ;  /* 0x20000004ff027230 */ /* 0x004fcc0000004100 */
[----:B------:R-:W0:Y:S02]  /*0460*/  F2I.S64.TRUNC R2, R2 ;  /* 0x0000000200027311 */ /* 0x000e24000020d900 */
[----:B0-----:R-:W-:Y:S01]  /*0470*/  PRMT R18, R2, 0x7610, R18 ;  /* 0x0000761002127816 */ /* 0x001fe20000000012 */
[----:B------:R-:W-:Y:S05]  /*0480*/  BRA `(.L_x_20422) ;  /* 0x00000b3000007947 */ /* 0x000fea0003800000 */
.L_x_20427:
[----:B------:R-:W2:Y:S02]  /*0490*/  LDG.E.64 R2, [R4.64] ;  /* 0x0000002404027981 */ /* 0x000ea4000c1e1b00 */
[----:B--2---:R-:W0:Y:S02]  /*04a0*/  F2I.S64.F64.TRUNC R2, R2 ;  /* 0x0000000200027311 */ /* 0x004e24000030d900 */
[----:B0-----:R-:W-:Y:S01]  /*04b0*/  PRMT R18, R2, 0x7610, R18 ;  /* 0x0000761002127816 */ /* 0x001fe20000000012 */
[----:B------:R-:W-:Y:S05]  /*04c0*/  BRA `(.L_x_20422) ;  /* 0x00000af000007947 */ /* 0x000fea0003800000 */
.L_x_20417:
        /* <DEDUP_REMOVED lines=12> */
.L_x_20431:
[----:B------:R-:W2:Y:S02]  /*0590*/  LDG.E.64 R4, [R4.64] ;  /* 0x0000002404047981 */ /* 0x000ea4000c1e1b00 */
[----:B--2---:R-:W0:Y:S02]  /*05a0*/  F2I.S64.F64.TRUNC R2, R4 ;  /* 0x0000000400027311 */ /* 0x004e24000030d900 */
[----:B0-----:R-:W-:Y:S01]  /*05b0*/  PRMT R18, R2, 0x7610, R18 ;  /* 0x0000761002127816 */ /* 0x001fe20000000012 */
[----:B------:R-:W-:Y:S05]  /*05c0*/  BRA `(.L_x_20422) ;  /* 0x000009f000007947 */ /* 0x000fea0003800000 */
.L_x_20430:
        /* <DEDUP_REMOVED lines=28> */
.L_x_20433:
        /* <DEDUP_REMOVED lines=16> */
.L_x_20432:
[----:B------:R-:W2:Y:S02]  /*0890*/  LDG.E.U16 R2, [R4.64] ;  /* 0x0000002404027981 */ /* 0x000ea4000c1e1500 */
[----:B--2---:R-:W-:-:S06]  /*08a0*/  PRMT R2, RZ, 0x5410, R2 ;  /* 0x00005410ff027816 */ /* 0x004fcc0000000002 */
[----:B------:R-:W0:Y:S02]  /*08b0*/  F2I.S64.TRUNC R2, R2 ;  /* 0x0000000200027311 */ /* 0x000e24000020d900 */
[----:B0-----:R-:W-:Y:S01]  /*08c0*/  PRMT R18, R2, 0x7610, R18 ;  /* 0x0000761002127816 */ /* 0x001fe20000000012 */
[----:B------:R-:W-:Y:S05]  /*08d0*/  BRA `(.L_x_20422) ;  /* 0x000006e000007947 */ /* 0x000fea0003800000 */
.L_x_20429:
        /* <DEDUP_REMOVED lines=10> */
.L_x_20436:
        /* <DEDUP_REMOVED lines=21> */
.L_x_20440:
[----:B------:R-:W-:Y:S05]  /*0ad0*/  BSYNC B1 ;  /* 0x0000000000017941 */ /* 0x000fea0003800000 */
.L_x_20439:
[----:B------:R-:W-:Y:S01]  /*0ae0*/  IMAD.SHL.U32 R2, R2, 0x100000, RZ ;  /* 0x0010000002027824 */ /* 0x000fe200078e00ff */
[----:B------:R-:W-:-:S04]  /*0af0*/  LEA R3, R0, 0x3b800000, 0x17 ;  /* 0x3b80000000037811 */ /* 0x000fc800078eb8ff */
[----:B------:R-:W-:Y:S02]  /*0b00*/  LOP3.LUT R2, R3, R2, R4, 0xfe, !PT ;  /* 0x0000000203027212 */ /* 0x000fe400078efe04 */
.L_x_20438:
[----:B------:R-:W-:Y:S05]  /*0b10*/  BSYNC B0 ;  /* 0x0000000000007941 */ /* 0x000fea0003800000 */
.L_x_20437:
[----:B------:R-:W0:Y:S02]  /*0b20*/  F2I.S64.TRUNC R2, R2 ;  /* 0x0000000200027311 */ /* 0x000e24000020d900 */
[----:B0-----:R-:W-:Y:S01]  /*0b30*/  PRMT R18, R2, 0x7610, R18 ;  /* 0x0000761002127816 */ /* 0x001fe20000000012 */
[----:B------:R-:W-:Y:S05]  /*0b40*/  BRA `(.L_x_20422) ;  /* 0x0000047000007947 */ /* 0x000fea0003800000 */
.L_x_20435:
        /* <DEDUP_REMOVED lines=21> */
.L_x_20444:
[----:B------:R-:W-:Y:S05]  /*0ca0*/  BSYNC B1 ;  /* 0x0000000000017941 */ /* 0x000fea0003800000 */
.L_x_20443:
[----:B------:R-:W-:Y:S01]  /*0cb0*/  IMAD.SHL.U32 R2, R2, 0x200000, RZ ;  /* 0x0020000002027824 */ /* 0x000fe200078e00ff */
[----:B------:R-:W-:-:S04]  /*0cc0*/  LEA R3, R0, 0x37800000, 0x17 ;  /* 0x3780000000037811 */ /* 0x000fc800078eb8ff */
[----:B------:R-:W-:Y:S02]  /*0cd0*/  LOP3.LUT R2, R3, R2, R4, 0xfe, !PT ;  /* 0x0000000203027212 */ /* 0x000fe400078efe04 */
.L_x_20442:
[----:B------:R-:W-:Y:S05]  /*0ce0*/  BSYNC B0 ;  /* 0x0000000000007941 */ /* 0x000fea0003800000 */
.L_x_20441:
[----:B------:R-:W0:Y:S02]  /*0cf0*/  F2I.S64.TRUNC R2, R2 ;  /* 0x0000000200027311 */ /* 0x000e24000020d900 */
[----:B0-----:R-:W-:Y:S01]  /*0d00*/  PRMT R18, R2, 0x7610, R18 ;  /* 0x0000761002127816 */ /* 0x001fe20000000012 */
[----:B------:R-:W-:Y:S05]  /*0d10*/  BRA `(.L_x_20422) ;  /* 0x000002a000007947 */ /* 0x000fea0003800000 */
.L_x_20434:
        /* <DEDUP_REMOVED lines=14> */
.L_x_20448:
[----:B------:R-:W-:Y:S05]  /*0e00*/  BSYNC B0 ;  /* 0x0000000000007941 */ /* 0x000fea0003800000 */
.L_x_20447:
[----:B------:R-:W0:Y:S02]  /*0e10*/  F2I.S64.TRUNC R2, R2 ;  /* 0x0000000200027311 */ /* 0x000e24000020d900 */
[----:B0-----:R-:W-:Y:S01]  /*0e20*/  PRMT R18, R2, 0x7610, R18 ;  /* 0x0000761002127816 */ /* 0x001fe20000000012 */
[----:B------:R-:W-:Y:S05]  /*0e30*/  BRA `(.L_x_20422) ;  /* 0x0000018000007947 */ /* 0x000fea0003800000 */
.L_x_20421:
        /* <DEDUP_REMOVED lines=21> */
.L_x_20446:
[----:B------:R0:W5:Y:S01]  /*0f90*/  LDG.E.U8 R18, [R4.64] ;  /* 0x0000002404127981 */ /* 0x000162000c1e1100 */
[----:B------:R-:W-:Y:S05]  /*0fa0*/  BRA `(.L_x_20422) ;  /* 0x0000001000007947 */ /* 0x000fea0003800000 */
.L_x_20445:
[----:B------:R0:W5:Y:S02]  /*0fb0*/  LDG.E.U8 R18, [R4.64] ;  /* 0x0000002404127981 */ /* 0x000164000c1e1100 */
.L_x_20422:
[----:B------:R-:W1:Y:S02]  /*0fc0*/  S2R R24, SR_TID.X ;  /* 0x0000000000187919 */ /* 0x000e640000002100 */
[----:B-1----:R-:W-:Y:S02]  /*0fd0*/  IADD3 R24, R24, 0x80, RZ ;  /* 0x0000008018187810 */ /* 0x002fe40007ffe0ff */
.L_x_20416:
[----:B-1----:R-:W-:Y:S05]  /*0fe0*/  BSYNC B6 ;  /* 0x0000000000067941 */ /* 0x002fea0003800000 */
.L_x_20415:
[----:B------:R-:W-:Y:S01]  /*0ff0*/  ISETP.GE.AND P0, PT, R24, R17, PT ;  /* 0x000000111800720c */ /* 0x000fe20003f06270 */
[----:B------:R-:W-:-:S12]  /*1000*/  BSSY B6, `(.L_x_20449) ;  /* 0x00000f3000067945 */ /* 0x000fd80003800000 */
[----:B------:R-:W-:Y:S05]  /*1010*/  @P0 BRA `(.L_x_20450) ;  /* 0x00000f1000000947 */ /* 0x000fea0003800000 */
[----:B------:R-:W-:Y:S01]  /*1020*/  IMAD R0, R16, 0x200, R24 ;  /* 0x0000020010007824 */ /* 0x000fe200078e0218 */
[----:B------:R-:W-:-:S03]  /*1030*/  PRMT R2, R22, 0x9910, RZ ;  /* 0x0000991016027816 */ /* 0x000fc600000000ff */
        /* <DEDUP_REMOVED lines=16> */
.L_x_20454:
[----:B------:R0:W5:Y:S01]  /*1140*/  LDG.E.U8 R19, [R4.64] ;  /* 0x0000002404137981 */ /* 0x000162000c1e1100 */
[----:B------:R-:W-:Y:S05]  /*1150*/  BRA `(.L_x_20456) ;  /* 0x00000dc000007947 */ /* 0x000fea0003800000 */
.L_x_20453:
        /* <DEDUP_REMOVED lines=8> */
.L_x_20458:
[----:B------:R0:W5:Y:S01]  /*11e0*/  LDG.E.U8 R19, [R4.64] ;  /* 0x0000002404137981 */ /* 0x000162000c1e1100 */
[----:B------:R-:W-:Y:S05]  /*11f0*/  BRA `(.L_x_20456) ;  /* 0x00000d2000007947 */ /* 0x000fea0003800000 */
.L_x_20457:
[----:B------:R0:W5:Y:S01]  /*1200*/  LDG.E.U16 R19, [R4.64] ;  /* 0x0000002404137981 */ /* 0x000162000c1e1500 */
[----:B------:R-:W-:Y:S05]  /*1210*/  BRA `(.L_x_20456) ;  /* 0x00000d0000007947 */ /* 0x000fea0003800000 */
.L_x_20452:
        /* <DEDUP_REMOVED lines=10> */
.L_x_20460:
[----:B------:R-:W2:Y:S02]  /*12c0*/  LDG.E.U16 R2, [R4.64] ;  /* 0x0000002404027981 */ /* 0x000ea4000c1e1500 */
[----:B--2---:R-:W-:-:S06]  /*12d0*/  HADD2.F32 R2, -RZ, R2.H0_H0 ;  /* 0x20000002ff027230 */ /* 0x004fcc0000004100 */
[----:B------:R-:W0:Y:S02]  /*12e0*/  F2I.S64.TRUNC R2, R2 ;  /* 0x0000000200027311 */ /* 0x000e24000020d900 */
[----:B0-----:R-:W-:Y:S01]  /*12f0*/  PRMT R19, R2, 0x7610, R19 ;  /* 0x0000761002137816 */ /* 0x001fe20000000013 */
[----:B------:R-:W-:Y:S05]  /*1300*/  BRA `(.L_x_20456) ;  /* 0x00000c1000007947 */ /* 0x000fea0003800000 */
.L_x_20459:
        /* <DEDUP_REMOVED lines=10> */
.L_x_20462:
[----:B------:R-:W2:Y:S02]  /*13b0*/  LDG.E.U16 R4, [R4.64] ;  /* 0x0000002404047981 */ /* 0x000ea4000c1e1500 */
[----:B--2---:R-:W-:-:S06]  /*13c0*/  HADD2.F32 R2, -RZ, R4.H0_H0 ;  /* 0x20000004ff027230 */ /* 0x004fcc0000004100 */
[----:B------:R-:W0:Y:S02]  /*13d0*/  F2I.S64.TRUNC R2, R2 ;  /* 0x0000000200027311 */ /* 0x000e24000020d900 */
[----:B0-----:R-:W-:Y:S01]  /*13e0*/  PRMT R19, R2, 0x7610, R19 ;  /* 0x0000761002137816 */ /* 0x001fe20000000013 */
[----:B------:R-:W-:Y:S05]  /*13f0*/  BRA `(.L_x_20456) ;  /* 0x00000b2000007947 */ /* 0x000fea0003800000 */
.L_x_20461:
[----:B------:R-:W2:Y:S02]  /*1400*/  LDG.E.64 R2, [R4.64] ;  /* 0x0000002404027981 */ /* 0x000ea4000c1e1b00 */
[----:B--2---:R-:W0:Y:S02]  /*1410*/  F2I.S64.F64.TRUNC R2, R2 ;  /* 0x0000000200027311 */ /* 0x004e24000030d900 */
[----:B0-----:R-:W-:Y:S01]  /*1420*/  PRMT R19, R2, 0x7610, R19 ;  /* 0x0000761002137816 */ /* 0x001fe20000000013 */
[----:B------:R-:W-:Y:S05]  /*1430*/  BRA `(.L_x_20456) ;  /* 0x00000ae000007947 */ /* 0x000fea0003800000 */
.L_x_20451:
        /* <DEDUP_REMOVED lines=12> */
.L_x_20465:
[----:B------:R-:W2:Y:S02]  /*1500*/  LDG.E.64 R4, [R4.64] ;  /* 0x0000002404047981 */ /* 0x000ea4000c1e1b00 */
[----:B--2---:R-:W0:Y:S02]  /*1510*/  F2I.S64.F64.TRUNC R2, R4 ;  /* 0x0000000400027311 */ /* 0x004e24000030d900 */
[----:B0-----:R-:W-:Y:S01]  /*1520*/  PRMT R19, R2, 0x7610, R19 ;  /* 0x0000761002137816 */ /* 0x001fe20000000013 */
[----:B------:R-:W-:Y:S05]  /*1530*/  BRA `(.L_x_20456) ;  /* 0x000009e000007947 */ /* 0x000fea0003800000 */
.L_x_20464:
        /* <DEDUP_REMOVED lines=28> */
.L_x_20467:
        /* <DEDUP_REMOVED lines=15> */
.L_x_20466:
[----:B------:R-:W2:Y:S02]  /*17f0*/  LDG.E.U16 R2, [R4.64] ;  /* 0x0000002404027981 */ /* 0x000ea4000c1e1500 */
[----:B--2---:R-:W-:-:S06]  /*1800*/  PRMT R2, RZ, 0x5410, R2 ;  /* 0x00005410ff027816 */ /* 0x004fcc0000000002 */
[----:B------:R-:W0:Y:S02]  /*1810*/  F2I.S64.TRUNC R2, R2 ;  /* 0x0000000200027311 */ /* 0x000e24000020d900 */
[----:B0-----:R-:W-:Y:S01]  /*1820*/  PRMT R19, R2, 0x7610, R19 ;  /* 0x0000761002137816 */ /* 0x001fe20000000013 */
[----:B------:R-:W-:Y:S05]  /*1830*/  BRA `(.L_x_20456) ;  /* 0x000006e000007947 */ /* 0x000fea0003800000 */
.L_x_20463:
        /* <DEDUP_REMOVED lines=10> */
.L_x_20470:
        /* <DEDUP_REMOVED lines=21> */
.L_x_20474:
[----:B------:R-:W-:Y:S05]  /*1a30*/  BSYNC B1 ;  /* 0x0000000000017941 */ /* 0x000fea0003800000 */
.L_x_20473:
[----:B------:R-:W-:Y:S01]  /*1a40*/  IMAD.SHL.U32 R2, R2, 0x100000, RZ ;  /* 0x0010000002027824 */ /* 0x000fe200078e00ff */
[----:B------:R-:W-:-:S04]  /*1a50*/  LEA R3, R0, 0x3b800000, 0x17 ;  /* 0x3b80000000037811 */ /* 0x000fc800078eb8ff */
[----:B------:R-:W-:Y:S02]  /*1a60*/  LOP3.LUT R2, R3, R2, R4, 0xfe, !PT ;  /* 0x0000000203027212 */ /* 0x000fe400078efe04 */
.L_x_20472:
[----:B------:R-:W-:Y:S05]  /*1a70*/  BSYNC B0 ;  /* 0x0000000000007941 */ /* 0x000fea0003800000 */
.L_x_20471:
[----:B------:R-:W0:Y:S02]  /*1a80*/  F2I.S64.TRUNC R2, R2 ;  /* 0x0000000200027311 */ /* 0x000e24000020d900 */
[----:B0-----:R-:W-:Y:S01]  /*1a90*/  PRMT R19, R2, 0x7610, R19 ;  /* 0x0000761002137816 */ /* 0x001fe20000000013 */
[----:B------:R-:W-:Y:S05]  /*1aa0*/  BRA `(.L_x_20456) ;  /* 0x0000047000007947 */ /* 0x000fea0003800000 */
.L_x_20469:
        /* <DEDUP_REMOVED lines=21> */
.L_x_20478:
[----:B------:R-:W-:Y:S05]  /*1c00*/  BSYNC B1 ;  /* 0x0000000000017941 */ /* 0x000fea0003800000 */
.L_x_20477:
[----:B------:R-:W-:Y:S01]  /*1c10*/  IMAD.SHL.U32 R2, R2, 0x200000, RZ ;  /* 0x0020000002027824 */ /* 0x000fe200078e00ff */
[----:B------:R-:W-:-:S04]  /*1c20*/  LEA R3, R0, 0x37800000, 0x17 ;  /* 0x3780000000037811 */ /* 0x000fc800078eb8ff */
[----:B------:R-:W-:Y:S02]  /*1c30*/  LOP3.LUT R2, R3, R2, R4, 0xfe, !PT ;  /* 0x0000000203027212 */ /* 0x000fe400078efe04 */
.L_x_20476:
[----:B------:R-:W-:Y:S05]  /*1c40*/  BSYNC B0 ;  /* 0x0000000000007941 */ /* 0x000fea0003800000 */
.L_x_20475:
[----:B------:R-:W0:Y:S02]  /*1c50*/  F2I.S64.TRUNC R2, R2 ;  /* 0x0000000200027311 */ /* 0x000e24000020d900 */
[----:B0-----:R-:W-:Y:S01]  /*1c60*/  PRMT R19, R2, 0x7610, R19 ;  /* 0x0000761002137816 */ /* 0x001fe20000000013 */
[----:B------:R-:W-:Y:S05]  /*1c70*/  BRA `(.L_x_20456) ;  /* 0x000002a000007947 */ /* 0x000fea0003800000 */
.L_x_20468:
        /* <DEDUP_REMOVED lines=14> */
.L_x_20482:
[----:B------:R-:W-:Y:S05]  /*1d60*/  BSYNC B0 ;  /* 0x0000000000007941 */ /* 0x000fea0003800000 */
.L_x_20481:
[----:B------:R-:W0:Y:S02]  /*1d70*/  F2I.S64.TRUNC R2, R2 ;  /* 0x0000000200027311 */ /* 0x000e24000020d900 */
[----:B0-----:R-:W-:Y:S01]  /*1d80*/  PRMT R19, R2, 0x7610, R19 ;  /* 0x0000761002137816 */ /* 0x001fe20000000013 */
[----:B------:R-:W-:Y:S05]  /*1d90*/  BRA `(.L_x_20456) ;  /* 0x0000018000007947 */ /* 0x000fea0003800000 */
.L_x_20455:
        /* <DEDUP_REMOVED lines=21> */
.L_x_20480:
[----:B------:R0:W5:Y:S01]  /*1ef0*/  LDG.E.U8 R19, [R4.64] ;  /* 0x0000002404137981 */ /* 0x000162000c1e1100 */
[----:B------:R-:W-:Y:S05]  /*1f00*/  BRA `(.L_x_20456) ;  /* 0x0000001000007947 */ /* 0x000fea0003800000 */
.L_x_20479:
[----:B------:R0:W5:Y:S02]  /*1f10*/  LDG.E.U8 R19, [R4.64] ;  /* 0x0000002404137981 */ /* 0x000164000c1e1100 */
.L_x_20456:
[----:B------:R-:W-:-:S03]  /*1f20*/  IADD3 R24, R24, 0x80, RZ ;  /* 0x0000008018187810 */ /* 0x000fc60007ffe0ff */
.L_x_20450:
[----:B------:R-:W-:Y:S05]  /*1f30*/  BSYNC B6 ;  /* 0x0000000000067941 */ /* 0x000fea0003800000 */
.L_x_20449:
[----:B------:R-:W-:Y:S01]  /*1f40*/  ISETP.GE.AND P0, PT, R24, R17, PT ;  /* 0x000000111800720c */ /* 0x000fe20003f06270 */
[----:B------:R-:W-:Y:S01]  /*1f50*/  BSSY B6, `(.L_x_20483) ;  /* 0x00000f5000067945 */ /* 0x000fe20003800000 */
[----:B------:R-:W-:Y:S02]  /*1f60*/  PRMT R23, RZ, 0x7610, R23 ;  /* 0x00007610ff177816 */ /* 0x000fe40000000017 */
[----:B------:R-:W-:-:S09]  /*1f70*/  PRMT R25, RZ, 0x7610, R25 ;  /* 0x00007610ff197816 */ /* 0x000fd20000000019 */
        /* <DEDUP_REMOVED lines=19> */
.L_x_20488:
[----:B------:R0:W5:Y:S01]  /*20b0*/  LDG.E.U8 R25, [R4.64] ;  /* 0x0000002404197981 */ /* 0x000162000c1e1100 */
[----:B------:R-:W-:Y:S05]  /*20c0*/  BRA `(.L_x_20490) ;  /* 0x00000dc000007947 */ /* 0x000fea0003800000 */
.L_x_20487:
        /* <DEDUP_REMOVED lines=8> */
.L_x_20492:
[----:B------:R0:W5:Y:S01]  /*2150*/  LDG.E.U8 R25, [R4.64] ;  /* 0x0000002404197981 */ /* 0x000162000c1e1100 */
[----:B------:R-:W-:Y:S05]  /*2160*/  BRA `(.L_x_20490) ;  /* 0x00000d2000007947 */ /* 0x000fea0003800000 */
.L_x_20491:
[----:B------:R0:W5:Y:S01]  /*2170*/  LDG.E.U16 R25, [R4.64] ;  /* 0x0000002404197981 */ /* 0x000162000c1e1500 */
[----:B------:R-:W-:Y:S05]  /*2180*/  BRA `(.L_x_20490) ;  /* 0x00000d0000007947 */ /* 0x000fea0003800000 */
.L_x_20486:
        /* <DEDUP_REMOVED lines=10> */
.L_x_20494:
[----:B------:R-:W2:Y:S02]  /*2230*/  LDG.E.U16 R2, [R4.64] ;  /* 0x0000002404027981 */ /* 0x000ea4000c1e1500 */
[----:B--2---:R-:W-:-:S06]  /*2240*/  HADD2.F32 R2, -RZ, R2.H0_H0 ;  /* 0x20000002ff027230 */ /* 0x004fcc0000004100 */
[----:B------:R-:W0:Y:S02]  /*2250*/  F2I.S64.TRUNC R2, R2 ;  /* 0x0000000200027311 */ /* 0x000e24000020d900 */
[----:B0-----:R-:W-:Y:S01]  /*2260*/  PRMT R25, R2, 0x7610, R25 ;  /* 0x0000761002197816 */ /* 0x001fe20000000019 */
[----:B------:R-:W-:Y:S05]  /*2270*/  BRA `(.L_x_20490) ;  /* 0x00000c1000007947 */ /* 0x000fea0003800000 */
.L_x_20493:
        /* <DEDUP_REMOVED lines=10> */
.L_x_20496:
[----:B------:R-:W2:Y:S02]  /*2320*/  LDG.E.U16 R4, [R4.64] ;  /* 0x0000002404047981 */ /* 0x000ea4000c1e1500 */
[----:B--2---:R-:W-:-:S06]  /*2330*/  HADD2.F32 R2, -RZ, R4.H0_H0 ;  /* 0x20000004ff027230 */ /* 0x004fcc0000004100 */
[----:B------:R-:W0:Y:S02]  /*2340*/  F2I.S64.TRUNC R2, R2 ;  /* 0x0000000200027311 */ /* 0x000e24000020d900 */
[----:B0-----:R-:W-:Y:S01]  /*2350*/  PRMT R25, R2, 0x7610, R25 ;  /* 0x0000761002197816 */ /* 0x001fe20000000019 */
[----:B------:R-:W-:Y:S05]  /*2360*/  BRA `(.L_x_20490) ;  /* 0x00000b2000007947 */ /* 0x000fea0003800000 */
.L_x_20495:
[----:B------:R-:W2:Y:S02]  /*2370*/  LDG.E.64 R2, [R4.64] ;  /* 0x0000002404027981 */ /* 0x000ea4000c1e1b00 */
[----:B--2---:R-:W0:Y:S02]  /*2380*/  F2I.S64.F64.TRUNC R2, R2 ;  /* 0x0000000200027311 */ /* 0x004e24000030d900 */
[----:B0-----:R-:W-:Y:S01]  /*2390*/  PRMT R25, R2, 0x7610, R25 ;  /* 0x0000761002197816 */ /* 0x001fe20000000019 */
[----:B------:R-:W-:Y:S05]  /*23a0*/  BRA `(.L_x_20490) ;  /* 0x00000ae000007947 */ /* 0x000fea0003800000 */
.L_x_20485:
        /* <DEDUP_REMOVED lines=12> */
.L_x_20499:
[----:B------:R-:W2:Y:S02]  /*2470*/  LDG.E.64 R4, [R4.64] ;  /* 0x0000002404047981 */ /* 0x000ea4000c1e1b00 */
[----:B--2---:R-:W0:Y:S02]  /*2480*/  F2I.S64.F64.TRUNC R2, R4 ;  /* 0x0000000400027311 */ /* 0x004e24000030d900 */
[----:B0-----:R-:W-:Y:S01]  /*2490*/  PRMT R25, R2, 0x7610, R25 ;  /* 0x0000761002197816 */ /* 0x001fe20000000019 */
[----:B------:R-:W-:Y:S05]  /*24a0*/  BRA `(.L_x_20490) ;  /* 0x000009e000007947 */ /* 0x000fea0003800000 */
.L_x_20498:
        /* <DEDUP_REMOVED lines=28> */
.L_x_20501:
        /* <DEDUP_REMOVED lines=15> */
.L_x_20500:
[----:B------:R-:W2:Y:S02]  /*2760*/  LDG.E.U16 R2, [R4.64] ;  /* 0x0000002404027981 */ /* 0x000ea4000c1e1500 */
[----:B--2---:R-:W-:-:S06]  /*2770*/  PRMT R2, RZ, 0x5410, R2 ;  /* 0x00005410ff027816 */ /* 0x004fcc0000000002 */
[----:B------:R-:W0:Y:S02]  /*2780*/  F2I.S64.TRUNC R2, R2 ;  /* 0x0000000200027311 */ /* 0x000e24000020d900 */
[----:B0-----:R-:W-:Y:S01]  /*2790*/  PRMT R25, R2, 0x7610, R25 ;  /* 0x0000761002197816 */ /* 0x001fe20000000019 */
[----:B------:R-:W-:Y:S05]  /*27a0*/  BRA `(.L_x_20490) ;  /* 0x000006e000007947 */ /* 0x000fea0003800000 */
.L_x_20497:
        /* <DEDUP_REMOVED lines=10> */
.L_x_20504:
        /* <DEDUP_REMOVED lines=21> */
.L_x_20508:
[----:B------:R-:W-:Y:S05]  /*29a0*/  BSYNC B1 ;  /* 0x0000000000017941 */ /* 0x000fea0003800000 */
.L_x_20507:
[----:B------:R-:W-:Y:S01]  /*29b0*/  IMAD.SHL.U32 R2, R2, 0x100000, RZ ;  /* 0x0010000002027824 */ /* 0x000fe200078e00ff */
[----:B------:R-:W-:-:S04]  /*29c0*/  LEA R3, R0, 0x3b800000, 0x17 ;  /* 0x3b80000000037811 */ /* 0x000fc800078eb8ff */
[----:B------:R-:W-:Y:S02]  /*29d0*/  LOP3.LUT R2, R3, R2, R4, 0xfe, !PT ;  /* 0x0000000203027212 */ /* 0x000fe400078efe04 */
.L_x_20506:
[----:B------:R-:W-:Y:S05]  /*29e0*/  BSYNC B0 ;  /* 0x0000000000007941 */ /* 0x000fea0003800000 */
.L_x_20505:
[----:B------:R-:W0:Y:S02]  /*29f0*/  F2I.S64.TRUNC R2, R2 ;  /* 0x0000000200027311 */ /* 0x000e24000020d900 */
[----:B0-----:R-:W-:Y:S01]  /*2a00*/  PRMT R25, R2, 0x7610, R25 ;  /* 0x0000761002197816 */ /* 0x001fe20000000019 */
[----:B------:R-:W-:Y:S05]  /*2a10*/  BRA `(.L_x_20490) ;  /* 0x0000047000007947 */ /* 0x000fea0003800000 */
.L_x_20503:
        /* <DEDUP_REMOVED lines=21> */
.L_x_20512:
[----:B------:R-:W-:Y:S05]  /*2b70*/  BSYNC B1 ;  /* 0x0000000000017941 */ /* 0x000fea0003800000 */
.L_x_20511:
[----:B------:R-:W-:Y:S01]  /*2b80*/  IMAD.SHL.U32 R2, R2, 0x200000, RZ ;  /* 0x0020000002027824 */ /* 0x000fe200078e00ff */
[----:B------:R-:W-:-:S04]  /*2b90*/  LEA R3, R0, 0x37800000, 0x17 ;  /* 0x3780000000037811 */ /* 0x000fc800078eb8ff */
[----:B------:R-:W-:Y:S02]  /*2ba0*/  LOP3.LUT R2, R3, R2, R4, 0xfe, !PT ;  /* 0x0000000203027212 */ /* 0x000fe400078efe04 */
.L_x_20510:
[----:B------:R-:W-:Y:S05]  /*2bb0*/  BSYNC B0 ;  /* 0x0000000000007941 */ /* 0x000fea0003800000 */
.L_x_20509:
[----:B------:R-:W0:Y:S02]  /*2bc0*/  F2I.S64.TRUNC R2, R2 ;  /* 0x0000000200027311 */ /* 0x000e24000020d900 */
[----:B0-----:R-:W-:Y:S01]  /*2bd0*/  PRMT R25, R2, 0x7610, R25 ;  /* 0x0000761002197816 */ /* 0x001fe20000000019 */
[----:B------:R-:W-:Y:S05]  /*2be0*/  BRA `(.L_x_20490) ;  /* 0x000002a000007947 */ /* 0x000fea0003800000 */
.L_x_20502:
        /* <DEDUP_REMOVED lines=14> */
.L_x_20516:
[----:B------:R-:W-:Y:S05]  /*2cd0*/  BSYNC B0 ;  /* 0x0000000000007941 */ /* 0x000fea0003800000 */
.L_x_20515:
[----:B------:R-:W0:Y:S02]  /*2ce0*/  F2I.S64.TRUNC R2, R2 ;  /* 0x0000000200027311 */ /* 0x000e24000020d900 */
[----:B0-----:R-:W-:Y:S01]  /*2cf0*/  PRMT R25, R2, 0x7610, R25 ;  /* 0x0000761002197816 */ /* 0x001fe20000000019 */
[----:B------:R-:W-:Y:S05]  /*2d00*/  BRA `(.L_x_20490) ;  /* 0x0000018000007947 */ /* 0x000fea0003800000 */
.L_x_20489:
        /* <DEDUP_REMOVED lines=21> */
.L_x_20514:
[----:B------:R0:W5:Y:S01]  /*2e60*/  LDG.E.U8 R25, [R4.64] ;  /* 0x0000002404197981 */ /* 0x000162000c1e1100 */
[----:B------:R-:W-:Y:S05]  /*2e70*/  BRA `(.L_x_20490) ;  /* 0x0000001000007947 */ /* 0x000fea0003800000 */
.L_x_20513:
[----:B------:R0:W5:Y:S02]  /*2e80*/  LDG.E.U8 R25, [R4.64] ;  /* 0x0000002404197981 */ /* 0x000164000c1e1100 */
.L_x_20490:
[----:B------:R-:W-:-:S03]  /*2e90*/  IADD3 R24, R24, 0x80, RZ ;  /* 0x0000008018187810 */ /* 0x000fc60007ffe0ff */
.L_x_20484:
[----:B------:R-:W-:Y:S05]  /*2ea0*/  BSYNC B6 ;  /* 0x0000000000067941 */ /* 0x000fea0003800000 */
.L_x_20483:
        /* <DEDUP_REMOVED lines=20> */
.L_x_20522:
[----:B------:R0:W5:Y:S01]  /*2ff0*/  LDG.E.U8 R23, [R4.64] ;  /* 0x0000002404177981 */ /* 0x000162000c1e1100 */
[----:B------:R-:W-:Y:S05]  /*3000*/  BRA `(.L_x_20518) ;  /* 0x00000db000007947 */ /* 0x000fea0003800000 */
.L_x_20521:
        /* <DEDUP_REMOVED lines=8> */
.L_x_20525:
[----:B------:R0:W5:Y:S01]  /*3090*/  LDG.E.U8 R23, [R4.64] ;  /* 0x0000002404177981 */ /* 0x000162000c1e1100 */
[----:B------:R-:W-:Y:S05]  /*30a0*/  BRA `(.L_x_20518) ;  /* 0x00000d1000007947 */ /* 0x000fea0003800000 */
.L_x_20524:
[----:B------:R0:W5:Y:S01]  /*30b0*/  LDG.E.U16 R23, [R4.64] ;  /* 0x0000002404177981 */ /* 0x000162000c1e1500 */
[----:B------:R-:W-:Y:S05]  /*30c0*/  BRA `(.L_x_20518) ;  /* 0x00000cf000007947 */ /* 0x000fea0003800000 */
.L_x_20520:
        /* <DEDUP_REMOVED lines=10> */
.L_x_20527:
[----:B------:R-:W2:Y:S02]  /*3170*/  LDG.E.U16 R2, [R4.64] ;  /* 0x0000002404027981 */ /* 0x000ea4000c1e1500 */
[----:B--2---:R-:W-:-:S06]  /*3180*/  HADD2.F32 R2, -RZ, R2.H0_H0 ;  /* 0x20000002ff027230 */ /* 0x004fcc0000004100 */
[----:B------:R-:W0:Y:S02]  /*3190*/  F2I.S64.TRUNC R2, R2 ;  /* 0x0000000200027311 */ /* 0x000e24000020d900 */
[----:B0-----:R-:W-:Y:S01]  /*31a0*/  PRMT R23, R2, 0x7610, R23 ;  /* 0x0000761002177816 */ /* 0x001fe20000000017 */
[----:B------:R-:W-:Y:S05]  /*31b0*/  BRA `(.L_x_20518) ;  /* 0x00000c0000007947 */ /* 0x000fea0003800000 */
.L_x_20526:
        /* <DEDUP_REMOVED lines=10> */
.L_x_20529:
[----:B------:R-:W2:Y:S02]  /*3260*/  LDG.E.U16 R4, [R4.64] ;  /* 0x0000002404047981 */ /* 0x000ea4000c1e1500 */
[----:B--2---:R-:W-:-:S06]  /*3270*/  HADD2.F32 R2, -RZ, R4.H0_H0 ;  /* 0x20000004ff027230 */ /* 0x004fcc0000004100 */
[----:B------:R-:W0:Y:S02]  /*3280*/  F2I.S64.TRUNC R2, R2 ;  /* 0x0000000200027311 */ /* 0x000e24000020d900 */
[----:B0-----:R-:W-:Y:S01]  /*3290*/  PRMT R23, R2, 0x7610, R23 ;  /* 0x0000761002177816 */ /* 0x001fe20000000017 */
[----:B------:R-:W-:Y:S05]  /*32a0*/  BRA `(.L_x_20518) ;  /* 0x00000b1000007947 */ /* 0x000fea0003800000 */
.L_x_20528:
[----:B------:R-:W2:Y:S02]  /*32b0*/  LDG.E.64 R2, [R4.64] ;  /* 0x0000002404027981 */ /* 0x000ea4000c1e1b00 */
[----:B--2---:R-:W0:Y:S02]  /*32c0*/  F2I.S64.F64.TRUNC R2, R2 ;  /* 0x0000000200027311 */ /* 0x004e24000030d900 */
[----:B0-----:R-:W-:Y:S01]  /*32d0*/  PRMT R23, R2, 0x7610, R23 ;  /* 0x0000761002177816 */ /* 0x001fe20000000017 */
[----:B------:R-:W-:Y:S05]  /*32e0*/  BRA `(.L_x_20518) ;  /* 0x00000ad000007947 */ /* 0x000fea0003800000 */
.L_x_20519:
        /* <DEDUP_REMOVED lines=12> */
.L_x_20532:
[----:B------:R-:W2:Y:S02]  /*33b0*/  LDG.E.64 R4, [R4.64] ;  /* 0x0000002404047981 */ /* 0x000ea4000c1e1b00 */
[----:B--2---:R-:W0:Y:S02]  /*33c0*/  F2I.S64.F64.TRUNC R2, R4 ;  /* 0x0000000400027311 */ /* 0x004e24000030d900 */
[----:B0-----:R-:W-:Y:S01]  /*33d0*/  PRMT R23, R2, 0x7610, R23 ;  /* 0x0000761002177816 */ /* 0x001fe20000000017 */
[----:B------:R-:W-:Y:S05]  /*33e0*/  BRA `(.L_x_20518) ;  /* 0x000009d000007947 */ /* 0x000fea0003800000 */
.L_x_20531:
        /* <DEDUP_REMOVED lines=28> */
.L_x_20534:
        /* <DEDUP_REMOVED lines=15> */
.L_x_20533:
[----:B------:R-:W2:Y:S02]  /*36a0*/  LDG.E.U16 R2, [R4.64] ;  /* 0x0000002404027981 */ /* 0x000ea4000c1e1500 */
[----:B--2---:R-:W-:-:S06]  /*36b0*/  PRMT R2, RZ, 0x5410, R2 ;  /* 0x00005410ff027816 */ /* 0x004fcc0000000002 */
[----:B------:R-:W0:Y:S02]  /*36c0*/  F2I.S64.TRUNC R2, R2 ;  /* 0x0000000200027311 */ /* 0x000e24000020d900 */
[----:B0-----:R-:W-:Y:S01]  /*36d0*/  PRMT R23, R2, 0x7610, R23 ;  /* 0x0000761002177816 */ /* 0x001fe20000000017 */
[----:B------:R-:W-:Y:S05]  /*36e0*/  BRA `(.L_x_20518) ;  /* 0x000006d000007947 */ /* 0x000fea0003800000 */
.L_x_20530:
        /* <DEDUP_REMOVED lines=10> */
.L_x_20537:
        /* <DEDUP_REMOVED lines=21> */
.L_x_20541:
[----:B------:R-:W-:Y:S05]  /*38e0*/  BSYNC B1 ;  /* 0x0000000000017941 */ /* 0x000fea0003800000 */
.L_x_20540:
[----:B------:R-:W-:Y:S01]  /*38f0*/  IMAD.SHL.U32 R2, R2, 0x100000, RZ ;  /* 0x0010000002027824 */ /* 0x000fe200078e00ff */
[----:B------:R-:W-:-:S04]  /*3900*/  LEA R3, R0, 0x3b800000, 0x17 ;  /* 0x3b80000000037811 */ /* 0x000fc800078eb8ff */
[----:B------:R-:W-:Y:S02]  /*3910*/  LOP3.LUT R2, R3, R2, R4, 0xfe, !PT ;  /* 0x0000000203027212 */ /* 0x000fe400078efe04 */
.L_x_20539:
[----:B------:R-:W-:Y:S05]  /*3920*/  BSYNC B0 ;  /* 0x0000000000007941 */ /* 0x000fea0003800000 */
.L_x_20538:
[----:B------:R-:W0:Y:S02]  /*3930*/  F2I.S64.TRUNC R2, R2 ;  /* 0x0000000200027311 */ /* 0x000e24000020d900 */
[----:B0-----:R-:W-:Y:S01]  /*3940*/  PRMT R23, R2, 0x7610, R23 ;  /* 0x0000761002177816 */ /* 0x001fe20000000017 */
[----:B------:R-:W-:Y:S05]  /*3950*/  BRA `(.L_x_20518) ;  /* 0x0000046000007947 */ /* 0x000fea0003800000 */
.L_x_20536:
        /* <DEDUP_REMOVED lines=21> */
.L_x_20545:
[----:B------:R-:W-:Y:S05]  /*3ab0*/  BSYNC B1 ;  /* 0x0000000000017941 */ /* 0x000fea0003800000 */
.L_x_20544:
[----:B------:R-:W-:Y:S01]  /*3ac0*/  IMAD.SHL.U32 R2, R2, 0x200000, RZ ;  /* 0x0020000002027824 */ /* 0x000fe200078e00ff */
[----:B------:R-:W-:-:S04]  /*3ad0*/  LEA R3, R0, 0x37800000, 0x17 ;  /* 0x3780000000037811 */ /* 0x000fc800078eb8ff */
[----:B------:R-:W-:Y:S02]  /*3ae0*/  LOP3.LUT R2, R3, R2, R4, 0xfe, !PT ;  /* 0x0000000203027212 */ /* 0x000fe400078efe04 */
.L_x_20543:
[----:B------:R-:W-:Y:S05]  /*3af0*/  BSYNC B0 ;  /* 0x0000000000007941 */ /* 0x000fea0003800000 */
.L_x_20542:
[----:B------:R-:W0:Y:S02]  /*3b00*/  F2I.S64.TRUNC R2, R2 ;  /* 0x0000000200027311 */ /* 0x000e24000020d900 */
[----:B0-----:R-:W-:Y:S01]  /*3b10*/  PRMT R23, R2, 0x7610, R23 ;  /* 0x0000761002177816 */ /* 0x001fe20000000017 */
[----:B------:R-:W-:Y:S05]  /*3b20*/  BRA `(.L_x_20518) ;  /* 0x0000029000007947 */ /* 0x000fea0003800000 */
.L_x_20535:
        /* <DEDUP_REMOVED lines=14> */
.L_x_20549:
[----:B------:R-:W-:Y:S05]  /*3c10*/  BSYNC B0 ;  /* 0x0000000000007941 */ /* 0x000fea0003800000 */
.L_x_20548:
[----:B------:R-:W0:Y:S02]  /*3c20*/  F2I.S64.TRUNC R2, R2 ;  /* 0x0000000200027311 */ /* 0x000e24000020d900 */
[----:B0-----:R-:W-:Y:S01]  /*3c30*/  PRMT R23, R2, 0x7610, R23 ;  /* 0x0000761002177816 */ /* 0x001fe20000000017 */
[----:B------:R-:W-:Y:S05]  /*3c40*/  BRA `(.L_x_20518) ;  /* 0x0000017000007947 */ /* 0x000fea0003800000 */
.L_x_20523:
        /* <DEDUP_REMOVED lines=20> */
.L_x_20547:
[----:B------:R0:W5:Y:S01]  /*3d90*/  LDG.E.U8 R23, [R4.64] ;  /* 0x0000002404177981 */ /* 0x000162000c1e1100 */
[----:B------:R-:W-:Y:S05]  /*3da0*/  BRA `(.L_x_20518) ;  /* 0x0000001000007947 */ /* 0x000fea0003800000 */
.L_x_20546:
[----:B------:R0:W5:Y:S02]  /*3db0*/  LDG.E.U8 R23, [R4.64] ;  /* 0x0000002404177981 */ /* 0x000164000c1e1100 */
.L_x_20518:
[----:B------:R-:W-:Y:S05]  /*3dc0*/  BSYNC B6 ;  /* 0x0000000000067941 */ /* 0x000fea0003800000 */
.L_x_20517:
[----:B------:R-:W1:Y:S01]  /*3dd0*/  S2R R2, SR_TID.X ;  /* 0x0000000000027919 */ /* 0x000e620000002100 */
[----:B------:R-:W2:Y:S01]  /*3de0*/  LDC.U8 R0, c[0x0][0x165] ;  /* 0x00005940ff007b82 */ /* 0x000ea20000000000 */
[----:B------:R-:W-:Y:S01]  /*3df0*/  BSSY B0, `(.L_x_20550) ;  /* 0x0000007000007945 */ /* 0x000fe20003800000 */
[----:B-1----:R-:W-:-:S13]  /*3e00*/  ISETP.GE.AND P0, PT, R2, R17, PT ;  /* 0x000000110200720c */ /* 0x002fda0003f06270 */
[----:B------:R-:W-:Y:S05]  /*3e10*/  @P0 BRA `(.L_x_20551) ;  /* 0x0000004000000947 */ /* 0x000fea0003800000 */
[----:B--2--5:R-:W-:Y:S02]  /*3e20*/  LOP3.LUT R8, R18, 0xff, RZ, 0xc0, !PT ;  /* 0x000000ff12087812 */ /* 0x024fe400078ec0ff */
[----:B------:R-:W-:Y:S02]  /*3e30*/  MOV R10, 0x3e50 ;  /* 0x00003e50000a7802 */ /* 0x000fe40000000f00 */
[----:B0-----:R-:W-:Y:S05]  /*3e40*/  CALL.REL.NOINC `($__internal_43_$__cuda_sm20_div_u16) ;  /* 0x0000436000007944 */ /* 0x001fea0003c00000 */
[----:B------:R-:W-:Y:S02]  /*3e50*/  IMAD.MOV.U32 R3, RZ, RZ, R9 ;  /* 0x000000ffff037224 */ /* 0x000fe400078e0009 */
.L_x_20551:
[----:B--2---:R-:W-:Y:S05]  /*3e60*/  BSYNC B0 ;  /* 0x0000000000007941 */ /* 0x004fea0003800000 */
.L_x_20550:
[----:B-----5:R-:W-:Y:S01]  /*3e70*/  IADD3 R18, R2, 0x80, RZ ;  /* 0x0000008002127810 */ /* 0x020fe20007ffe0ff */
[----:B------:R-:W-:Y:S03]  /*3e80*/  BSSY B0, `(.L_x_20552) ;  /* 0x0000007000007945 */ /* 0x000fe60003800000 */
[----:B------:R-:W-:-:S13]  /*3e90*/  ISETP.GE.AND P1, PT, R18, R17, PT ;  /* 0x000000111200720c */ /* 0x000fda0003f26270 */
[----:B------:R-:W-:Y:S05]  /*3ea0*/  @P1 BRA `(.L_x_20553) ;  /* 0x0000004000001947 */ /* 0x000fea0003800000 */
[----:B------:R-:W-:Y:S02]  /*3eb0*/  LOP3.LUT R8, R19, 0xff, RZ, 0xc0, !PT ;  /* 0x000000ff13087812 */ /* 0x000fe400078ec0ff */
[----:B------:R-:W-:Y:S02]  /*3ec0*/  MOV R10, 0x3ee0 ;  /* 0x00003ee0000a7802 */ /* 0x000fe40000000f00 */
[----:B0-----:R-:W-:Y:S05]  /*3ed0*/  CALL.REL.NOINC `($__internal_43_$__cuda_sm20_div_u16) ;  /* 0x000042d000007944 */ /* 0x001fea0003c00000 */
[----:B------:R-:W-:Y:S02]  /*3ee0*/  IMAD.MOV.U32 R19, RZ, RZ, R9 ;  /* 0x000000ffff137224 */ /* 0x000fe400078e0009 */
.L_x_20553:
[----:B------:R-:W-:Y:S05]  /*3ef0*/  BSYNC B0 ;  /* 0x0000000000007941 */ /* 0x000fea0003800000 */
.L_x_20552:
[----:B0-----:R-:W-:Y:S01]  /*3f00*/  IADD3 R4, R2, 0x100, RZ ;  /* 0x0000010002047810 */ /* 0x001fe20007ffe0ff */
[----:B------:R-:W-:Y:S03]  /*3f10*/  BSSY B0, `(.L_x_20554) ;  /* 0x0000007000007945 */ /* 0x000fe60003800000 */
[----:B------:R-:W-:-:S13]  /*3f20*/  ISETP.GE.AND P1, PT, R4, R17, PT ;  /* 0x000000110400720c */ /* 0x000fda0003f26270 */
[----:B------:R-:W-:Y:S05]  /*3f30*/  @P1 BRA `(.L_x_20555) ;  /* 0x0000004000001947 */ /* 0x000fea0003800000 */
[----:B------:R-:W-:Y:S02]  /*3f40*/  LOP3.LUT R8, R25, 0xff, RZ, 0xc0, !PT ;  /* 0x000000ff19087812 */ /* 0x000fe400078ec0ff */
[----:B------:R-:W-:Y:S02]  /*3f50*/  MOV R10, 0x3f70 ;  /* 0x00003f70000a7802 */ /* 0x000fe40000000f00 */
[----:B------:R-:W-:Y:S05]  /*3f60*/  CALL.REL.NOINC `($__internal_43_$__cuda_sm20_div_u16) ;  /* 0x0000424000007944 */ /* 0x000fea0003c00000 */
[----:B------:R-:W-:Y:S02]  /*3f70*/  IMAD.MOV.U32 R22, RZ, RZ, R9 ;  /* 0x000000ffff167224 */ /* 0x000fe400078e0009 */
.L_x_20555:
[----:B------:R-:W-:Y:S05]  /*3f80*/  BSYNC B0 ;  /* 0x0000000000007941 */ /* 0x000fea0003800000 */
.L_x_20554:
[----:B------:R-:W-:Y:S01]  /*3f90*/  IADD3 R4, R2, 0x180, RZ ;  /* 0x0000018002047810 */ /* 0x000fe20007ffe0ff */
[----:B------:R-:W-:Y:S03]  /*3fa0*/  BSSY B0, `(.L_x_20556) ;  /* 0x0000007000007945 */ /* 0x000fe60003800000 */
[----:B------:R-:W-:-:S13]  /*3fb0*/  ISETP.GE.AND P1, PT, R4, R17, PT ;  /* 0x000000110400720c */ /* 0x000fda0003f26270 */
[----:B------:R-:W-:Y:S05]  /*3fc0*/  @P1 BRA `(.L_x_20557) ;  /* 0x0000004000001947 */ /* 0x000fea0003800000 */
[----:B------:R-:W-:Y:S02]  /*3fd0*/  LOP3.LUT R8, R23, 0xff, RZ, 0xc0, !PT ;  /* 0x000000ff17087812 */ /* 0x000fe400078ec0ff */
[----:B------:R-:W-:Y:S02]  /*3fe0*/  MOV R10, 0x4000 ;  /* 0x00004000000a7802 */ /* 0x000fe40000000f00 */
[----:B------:R-:W-:Y:S05]  /*3ff0*/  CALL.REL.NOINC `($__internal_43_$__cuda_sm20_div_u16) ;  /* 0x000041b000007944 */ /* 0x000fea0003c00000 */
[----:B------:R-:W-:Y:S02]  /*4000*/  IMAD.MOV.U32 R23, RZ, RZ, R9 ;  /* 0x000000ffff177224 */ /* 0x000fe400078e0009 */
.L_x_20557:
[----:B------:R-:W-:Y:S05]  /*4010*/  BSYNC B0 ;  /* 0x0000000000007941 */ /* 0x000fea0003800000 */
.L_x_20556:
[----:B------:R-:W0:Y:S01]  /*4020*/  LDC.U8 R24, c[0x0][0x184] ;  /* 0x00006100ff187b82 */ /* 0x000e220000000000 */
[----:B------:R-:W-:Y:S01]  /*4030*/  BSSY B6, `(.L_x_20558) ;  /* 0x0000116000067945 */ /* 0x000fe20003800000 */
[----:B------:R-:W-:Y:S05]  /*4040*/  @P0 BRA `(.L_x_20559) ;  /* 0x0000114000000947 */ /* 0x000fea0003800000 */
[----:B------:R-:W1:Y:S01]  /*4050*/  S2R R5, SR_TID.X ;  /* 0x0000000000057919 */ /* 0x000e620000002100 */
[----:B0-----:R-:W-:Y:S01]  /*4060*/  PRMT R2, R24, 0x9910, RZ ;  /* 0x0000991018027816 */ /* 0x001fe200000000ff */
[----:B-1----:R-:W-:-:S04]  /*4070*/  IMAD R0, R16, 0x200, R5 ;  /* 0x0000020010007824 */ /* 0x002fc800078e0205 */
        /* <DEDUP_REMOVED lines=17> */
.L_x_20563:
[----:B------:R0:W-:Y:S01]  /*4190*/  STG.E.U8 [R8.64], R3 ;  /* 0x0000000308007986 */ /* 0x0001e2000c101124 */
[----:B------:R-:W-:Y:S01]  /*41a0*/  IMAD.MOV.U32 R2, RZ, RZ, R18 ;  /* 0x000000ffff027224 */ /* 0x000fe200078e0012 */
[----:B------:R-:W-:Y:S05]  /*41b0*/  BRA `(.L_x_20559) ;  /* 0x00000fd000007947 */ /* 0x000fea0003800000 */
.L_x_20562:
        /* <DEDUP_REMOVED lines=11> */
.L_x_20566:
[----:B------:R-:W-:Y:S01]  /*4270*/  LOP3.LUT R3, R3, 0xff, RZ, 0xc0, !PT ;  /* 0x000000ff03037812 */ /* 0x000fe200078ec0ff */
[----:B------:R-:W-:-:S04]  /*4280*/  IMAD.MOV.U32 R2, RZ, RZ, R18 ;  /* 0x000000ffff027224 */ /* 0x000fc800078e0012 */
[----:B------:R0:W-:Y:S01]  /*4290*/  STG.E [R8.64], R3 ;  /* 0x0000000308007986 */ /* 0x0001e2000c101924 */
[----:B------:R-:W-:Y:S05]  /*42a0*/  BRA `(.L_x_20559) ;  /* 0x00000ee000007947 */ /* 0x000fea0003800000 */
.L_x_20565:
[----:B------:R-:W-:Y:S01]  /*42b0*/  LOP3.LUT R3, R3, 0xff, RZ, 0xc0, !PT ;  /* 0x000000ff03037812 */ /* 0x000fe200078ec0ff */
[----:B------:R-:W-:-:S04]  /*42c0*/  IMAD.MOV.U32 R2, RZ, RZ, R18 ;  /* 0x000000ffff027224 */ /* 0x000fc800078e0012 */
[----:B------:R0:W-:Y:S01]  /*42d0*/  STG.E.U16 [R8.64], R3 ;  /* 0x0000000308007986 */ /* 0x0001e2000c101524 */
[----:B------:R-:W-:Y:S05]  /*42e0*/  BRA `(.L_x_20559) ;  /* 0x00000ea000007947 */ /* 0x000fea0003800000 */
.L_x_20561:
        /* <DEDUP_REMOVED lines=8> */
[----:B------:R-:W0:Y:S02]  /*4370*/  I2F.U16 R3, R3 ;  /* 0x0000000300037306 */ /* 0x000e240000101000 */
[----:B0-----:R0:W-:Y:S01]  /*4380*/  STG.E [R8.64], R3 ;  /* 0x0000000308007986 */ /* 0x0011e2000c101924 */
[----:B------:R-:W-:Y:S05]  /*4390*/  BRA `(.L_x_20559) ;  /* 0x00000df000007947 */ /* 0x000fea0003800000 */
.L_x_20568:
[----:B------:R-:W-:Y:S01]  /*43a0*/  LOP3.LUT R3, R3, 0xff, RZ, 0xc0, !PT ;  /* 0x000000ff03037812 */ /* 0x000fe200078ec0ff */
[----:B------:R-:W-:-:S03]  /*43b0*/  IMAD.MOV.U32 R2, RZ, RZ, R18 ;  /* 0x000000ffff027224 */ /* 0x000fc600078e0012 */
[----:B------:R-:W0:Y:S02]  /*43c0*/  I2F.U16 R0, R3 ;  /* 0x0000000300007306 */ /* 0x000e240000101000 */
[----:B0-----:R-:W-:-:S05]  /*43d0*/  F2FP.PACK_AB R0, RZ, R0 ;  /* 0x00000000ff00723e */ /* 0x001fca00000000ff */
[----:B------:R0:W-:Y:S01]  /*43e0*/  STG.E.U16 [R8.64], R0 ;  /* 0x0000000008007986 */ /* 0x0001e2000c101524 */
[----:B------:R-:W-:Y:S05]  /*43f0*/  BRA `(.L_x_20559) ;  /* 0x00000d9000007947 */ /* 0x000fea0003800000 */
.L_x_20567:
        /* <DEDUP_REMOVED lines=9> */
[----:B------:R-:W0:Y:S02]  /*4490*/  I2F.U16 R4, R3 ;  /* 0x0000000300047306 */ /* 0x000e240000101000 */
[----:B0-----:R0:W-:Y:S01]  /*44a0*/  STG.E.64 [R8.64], R4 ;  /* 0x0000000408007986 */ /* 0x0011e2000c101b24 */
[----:B------:R-:W-:Y:S05]  /*44b0*/  BRA `(.L_x_20559) ;  /* 0x00000cd000007947 */ /* 0x000fea0003800000 */
.L_x_20570:
[----:B------:R-:W-:Y:S01]  /*44c0*/  LOP3.LUT R3, R3, 0xff, RZ, 0xc0, !PT ;  /* 0x000000ff03037812 */ /* 0x000fe200078ec0ff */
[----:B------:R-:W-:-:S05]  /*44d0*/  IMAD.MOV.U32 R2, RZ, RZ, R18 ;  /* 0x000000ffff027224 */ /* 0x000fca00078e0012 */
[----:B------:R-:W0:Y:S02]  /*44e0*/  I2F.U16 R3, R3 ;  /* 0x0000000300037306 */ /* 0x000e240000101000 */
[----:B0-----:R-:W-:-:S04]  /*44f0*/  F2FP.PACK_AB R3, RZ, R3 ;  /* 0x00000003ff03723e */ /* 0x001fc800000000ff */
[----:B------:R-:W-:-:S05]  /*4500*/  PRMT R3, R3, 0x5410, RZ ;  /* 0x0000541003037816 */ /* 0x000fca00000000ff */
[----:B------:R0:W-:Y:S01]  /*4510*/  STG.E [R8.64], R3 ;  /* 0x0000000308007986 */ /* 0x0001e2000c101924 */
[----:B------:R-:W-:Y:S05]  /*4520*/  BRA `(.L_x_20559) ;  /* 0x00000c6000007947 */ /* 0x000fea0003800000 */
.L_x_20569:
[----:B------:R-:W-:Y:S01]  /*4530*/  LOP3.LUT R4, R3, 0xff, RZ, 0xc0, !PT ;  /* 0x000000ff03047812 */ /* 0x000fe200078ec0ff */
[----:B------:R-:W-:-:S05]  /*4540*/  IMAD.MOV.U32 R2, RZ, RZ, R18 ;  /* 0x000000ffff027224 */ /* 0x000fca00078e0012 */
[----:B------:R-:W0:Y:S02]  /*4550*/  I2F.F64.U16 R4, R4 ;  /* 0x0000000400047312 */ /* 0x000e240000101800 */
[----:B0-----:R0:W-:Y:S01]  /*4560*/  STG.E.64 [R8.64], R4 ;  /* 0x0000000408007986 */ /* 0x0011e2000c101b24 */
[----:B------:R-:W-:Y:S05]  /*4570*/  BRA `(.L_x_20559) ;  /* 0x00000c1000007947 */ /* 0x000fea0003800000 */
.L_x_20560:
        /* <DEDUP_REMOVED lines=13> */
.L_x_20573:
[----:B------:R-:W-:Y:S01]  /*4650*/  LOP3.LUT R4, R3, 0xff, RZ, 0xc0, !PT ;  /* 0x000000ff03047812 */ /* 0x000fe200078ec0ff */
[----:B------:R-:W-:Y:S01]  /*4660*/  CS2R R6, SRZ ;  /* 0x0000000000067805 */ /* 0x000fe2000001ff00 */
[----:B------:R-:W-:-:S04]  /*4670*/  IMAD.MOV.U32 R2, RZ, RZ, R18 ;  /* 0x000000ffff027224 */ /* 0x000fc800078e0012 */
[----:B------:R-:W0:Y:S02]  /*4680*/  I2F.F64.U16 R4, R4 ;  /* 0x0000000400047312 */ /* 0x000e240000101800 */
[----:B0-----:R0:W-:Y:S01]  /*4690*/  STG.E.128 [R8.64], R4 ;  /* 0x0000000408007986 */ /* 0x0011e2000c101d24 */
[----:B------:R-:W-:Y:S05]  /*46a0*/  BRA `(.L_x_20559) ;  /* 0x00000ae000007947 */ /* 0x000fea0003800000 */
.L_x_20572:
        /* <DEDUP_REMOVED lines=22> */
.L_x_20577:
[----:B------:R-:W-:Y:S05]  /*4810*/  BSYNC B0 ;  /* 0x0000000000007941 */ /* 0x000fea0003800000 */
.L_x_20576:
[----:B------:R-:W-:Y:S01]  /*4820*/  LOP3.LUT R3, R0, R3, RZ, 0xfc, !PT ;  /* 0x0000000300037212 */ /* 0x000fe200078efcff */
[----:B------:R-:W-:-:S04]  /*4830*/  IMAD.MOV.U32 R2, RZ, RZ, R18 ;  /* 0x000000ffff027224 */ /* 0x000fc800078e0012 */
[----:B------:R0:W-:Y:S01]  /*4840*/  STG.E.U8 [R8.64], R3 ;  /* 0x0000000308007986 */ /* 0x0001e2000c101124 */
[----:B------:R-:W-:Y:S05]  /*4850*/  BRA `(.L_x_20559) ;  /* 0x0000093000007947 */ /* 0x000fea0003800000 */
.L_x_20575:
        /* <DEDUP_REMOVED lines=14> */
.L_x_20579:
[----:B------:R-:W-:Y:S01]  /*4940*/  IMAD.MOV.U32 R0, RZ, RZ, 0x7f ;  /* 0x0000007fff007424 */ /* 0x000fe200078e00ff */
[----:B------:R-:W-:-:S04]  /*4950*/  ISETP.GT.U32.AND P0, PT, R2, 0x7f800000, PT ;  /* 0x7f8000000200780c */ /* 0x000fc80003f04070 */
[----:B------:R-:W-:-:S04]  /*4960*/  SEL R0, R0, 0x7c, P0 ;  /* 0x0000007c00007807 */ /* 0x000fc80000000000 */
.L_x_20580:
[----:B------:R-:W-:Y:S05]  /*4970*/  BSYNC B0 ;  /* 0x0000000000007941 */ /* 0x000fea0003800000 */
.L_x_20578:
[----:B------:R-:W-:-:S04]  /*4980*/  LOP3.LUT R2, R3, 0x80000000, RZ, 0xc0, !PT ;  /* 0x8000000003027812 */ /* 0x000fc800078ec0ff */
[----:B------:R-:W-:Y:S01]  /*4990*/  SHF.R.U32.HI R3, RZ, 0x18, R2 ;  /* 0x00000018ff037819 */ /* 0x000fe20000011602 */
[----:B------:R-:W-:-:S03]  /*49a0*/  IMAD.MOV.U32 R2, RZ, RZ, R18 ;  /* 0x000000ffff027224 */ /* 0x000fc600078e0012 */
[----:B------:R-:W-:-:S05]  /*49b0*/  LOP3.LUT R3, R0, R3, RZ, 0xfc, !PT ;  /* 0x0000000300037212 */ /* 0x000fca00078efcff */
[----:B------:R0:W-:Y:S01]  /*49c0*/  STG.E.U8 [R8.64], R3 ;  /* 0x0000000308007986 */ /* 0x0001e2000c101124 */
[----:B------:R-:W-:Y:S05]  /*49d0*/  BRA `(.L_x_20559) ;  /* 0x000007b000007947 */ /* 0x000fea0003800000 */
.L_x_20574:
[----:B------:R-:W-:Y:S01]  /*49e0*/  LOP3.LUT R3, R3, 0xff, RZ, 0xc0, !PT ;  /* 0x000000ff03037812 */ /* 0x000fe200078ec0ff */
[----:B------:R-:W-:-:S03]  /*49f0*/  IMAD.MOV.U32 R2, RZ, RZ, R18 ;  /* 0x000000ffff027224 */ /* 0x000fc600078e0012 */
[----:B------:R-:W0:Y:S02]  /*4a00*/  I2F.U16 R0, R3 ;  /* 0x0000000300007306 */ /* 0x000e240000101000 */
[----:B0-----:R-:W-:-:S05]  /*4a10*/  F2FP.BF16.PACK_AB R0, RZ, R0 ;  /* 0x00000000ff00723e */ /* 0x001fca00000010ff */
[----:B------:R0:W-:Y:S01]  /*4a20*/  STG.E.U16 [R8.64], R0 ;  /* 0x0000000008007986 */ /* 0x0001e2000c101524 */
[----:B------:R-:W-:Y:S05]  /*4a30*/  BRA `(.L_x_20559) ;  /* 0x0000075000007947 */ /* 0x000fea0003800000 */
.L_x_20571:
        /* <DEDUP_REMOVED lines=12> */
.L_x_20583:
        /* <DEDUP_REMOVED lines=18> */
.L_x_20586:
[----:B------:R-:W-:-:S04]  /*4c20*/  LOP3.LUT R2, R3, 0x80000000, RZ, 0xc0, !PT ;  /* 0x8000000003027812 */ /* 0x000fc800078ec0ff */
[----:B------:R-:W-:-:S04]  /*4c30*/  SHF.R.U32.HI R3, RZ, 0x18, R2 ;  /* 0x00000018ff037819 */ /* 0x000fc80000011602 */
[----:B------:R-:W-:-:S04]  /*4c40*/  LOP3.LUT R0, R0, R3, RZ, 0xfc, !PT ;  /* 0x0000000300007212 */ /* 0x000fc800078efcff */
[----:B------:R-:W-:Y:S02]  /*4c50*/  PRMT R4, R0, 0x7610, R4 ;  /* 0x0000761000047816 */ /* 0x000fe40000000004 */
.L_x_20585:
[----:B------:R-:W-:Y:S05]  /*4c60*/  BSYNC B0 ;  /* 0x0000000000007941 */ /* 0x000fea0003800000 */
.L_x_20584:
[----:B------:R0:W-:Y:S01]  /*4c70*/  STG.E.U8 [R8.64], R4 ;  /* 0x0000000408007986 */ /* 0x0001e2000c101124 */
[----:B------:R-:W-:Y:S01]  /*4c80*/  IMAD.MOV.U32 R2, RZ, RZ, R18 ;  /* 0x000000ffff027224 */ /* 0x000fe200078e0012 */
[----:B------:R-:W-:Y:S05]  /*4c90*/  BRA `(.L_x_20559) ;  /* 0x000004f000007947 */ /* 0x000fea0003800000 */
.L_x_20582:
        /* <DEDUP_REMOVED lines=18> */
.L_x_20589:
[----:B------:R-:W-:-:S04]  /*4dc0*/  LOP3.LUT R2, R3, 0x80000000, RZ, 0xc0, !PT ;  /* 0x8000000003027812 */ /* 0x000fc800078ec0ff */
[----:B------:R-:W-:-:S04]  /*4dd0*/  SHF.R.U32.HI R3, RZ, 0x18, R2 ;  /* 0x00000018ff037819 */ /* 0x000fc80000011602 */
[----:B------:R-:W-:-:S04]  /*4de0*/  LOP3.LUT R0, R0, R3, RZ, 0xfc, !PT ;  /* 0x0000000300007212 */ /* 0x000fc800078efcff */
[----:B------:R-:W-:Y:S02]  /*4df0*/  PRMT R4, R0, 0x7610, R4 ;  /* 0x0000761000047816 */ /* 0x000fe40000000004 */
.L_x_20588:
[----:B------:R-:W-:Y:S05]  /*4e00*/  BSYNC B0 ;  /* 0x0000000000007941 */ /* 0x000fea0003800000 */
.L_x_20587:
[----:B------:R0:W-:Y:S01]  /*4e10*/  STG.E.U8 [R8.64], R4 ;  /* 0x0000000408007986 */ /* 0x0001e2000c101124 */
[----:B------:R-:W-:Y:S01]  /*4e20*/  IMAD.MOV.U32 R2, RZ, RZ, R18 ;  /* 0x000000ffff027224 */ /* 0x000fe200078e0012 */
[----:B------:R-:W-:Y:S05]  /*4e30*/  BRA `(.L_x_20559) ;  /* 0x0000035000007947 */ /* 0x000fea0003800000 */
.L_x_20581:
        /* <DEDUP_REMOVED lines=24> */
.L_x_20564:
        /* <DEDUP_REMOVED lines=21> */
.L_x_20591:
[----:B------:R-:W-:Y:S01]  /*5110*/  LOP3.LUT R4, R3, 0xff, RZ, 0xc0, !PT ;  /* 0x000000ff03047812 */ /* 0x000fe200078ec0ff */
[----:B------:R-:W-:Y:S02]  /*5120*/  IMAD.MOV.U32 R5, RZ, RZ, RZ ;  /* 0x000000ffff057224 */ /* 0x000fe400078e00ff */
[----:B------:R-:W-:-:S03]  /*5130*/  IMAD.MOV.U32 R2, RZ, RZ, R18 ;  /* 0x000000ffff027224 */ /* 0x000fc600078e0012 */
[----:B------:R0:W-:Y:S01]  /*5140*/  STG.E.64 [R8.64], R4 ;  /* 0x0000000408007986 */ /* 0x0001e2000c101b24 */
[----:B------:R-:W-:Y:S05]  /*5150*/  BRA `(.L_x_20559) ;  /* 0x0000003000007947 */ /* 0x000fea0003800000 */
.L_x_20590:
[----:B------:R-:W-:Y:S01]  /*5160*/  LOP3.LUT R3, R3, 0xff, RZ, 0xc0, !PT ;  /* 0x000000ff03037812 */ /* 0x000fe200078ec0ff */
[----:B------:R-:W-:-:S04]  /*5170*/  IMAD.MOV.U32 R2, RZ, RZ, R18 ;  /* 0x000000ffff027224 */ /* 0x000fc800078e0012 */
[----:B------:R0:W-:Y:S03]  /*5180*/  STG.E [R8.64], R3 ;  /* 0x0000000308007986 */ /* 0x0001e6000c101924 */
.L_x_20559:
[----:B------:R-:W-:Y:S05]  /*5190*/  BSYNC B6 ;  /* 0x0000000000067941 */ /* 0x000fea0003800000 */
.L_x_20558:
        /* <DEDUP_REMOVED lines=21> */
.L_x_20597:
[----:B------:R0:W-:Y:S01]  /*52f0*/  STG.E.U8 [R8.64], R19 ;  /* 0x0000001308007986 */ /* 0x0001e2000c101124 */
[----:B------:R-:W-:Y:S05]  /*5300*/  BRA `(.L_x_20599) ;  /* 0x00000e9000007947 */ /* 0x000fea0003800000 */
.L_x_20596:
        /* <DEDUP_REMOVED lines=10> */
.L_x_20601:
[----:B------:R-:W-:-:S05]  /*53b0*/  LOP3.LUT R19, R19, 0xff, RZ, 0xc0, !PT ;  /* 0x000000ff13137812 */ /* 0x000fca00078ec0ff */
[----:B------:R0:W-:Y:S01]  /*53c0*/  STG.E [R8.64], R19 ;  /* 0x0000001308007986 */ /* 0x0001e2000c101924 */
[----:B------:R-:W-:Y:S05]  /*53d0*/  BRA `(.L_x_20599) ;  /* 0x00000dc000007947 */ /* 0x000fea0003800000 */
.L_x_20600:
[----:B------:R-:W-:-:S05]  /*53e0*/  LOP3.LUT R19, R19, 0xff, RZ, 0xc0, !PT ;  /* 0x000000ff13137812 */ /* 0x000fca00078ec0ff */
[----:B------:R0:W-:Y:S01]  /*53f0*/  STG.E.U16 [R8.64], R19 ;  /* 0x0000001308007986 */ /* 0x0001e2000c101524 */
[----:B------:R-:W-:Y:S05]  /*5400*/  BRA `(.L_x_20599) ;  /* 0x00000d9000007947 */ /* 0x000fea0003800000 */
.L_x_20595:
        /* <DEDUP_REMOVED lines=10> */
.L_x_20603:
[----:B------:R-:W-:-:S04]  /*54b0*/  LOP3.LUT R19, R19, 0xff, RZ, 0xc0, !PT ;  /* 0x000000ff13137812 */ /* 0x000fc800078ec0ff */
[----:B------:R-:W0:Y:S02]  /*54c0*/  I2F.U16 R0, R19 ;  /* 0x0000001300007306 */ /* 0x000e240000101000 */
[----:B0-----:R-:W-:-:S05]  /*54d0*/  F2FP.PACK_AB R0, RZ, R0 ;  /* 0x00000000ff00723e */ /* 0x001fca00000000ff */
[----:B------:R0:W-:Y:S01]  /*54e0*/  STG.E.U16 [R8.64], R0 ;  /* 0x0000000008007986 */ /* 0x0001e2000c101524 */
[----:B------:R-:W-:Y:S05]  /*54f0*/  BRA `(.L_x_20599) ;  /* 0x00000ca000007947 */ /* 0x000fea0003800000 */
.L_x_20602:
        /* <DEDUP_REMOVED lines=11> */
.L_x_20605:
[----:B------:R-:W-:-:S06]  /*55b0*/  LOP3.LUT R19, R19, 0xff, RZ, 0xc0, !PT ;  /* 0x000000ff13137812 */ /* 0x000fcc00078ec0ff */
[----:B------:R-:W0:Y:S02]  /*55c0*/  I2F.U16 R19, R19 ;  /* 0x0000001300137306 */ /* 0x000e240000101000 */
[----:B0-----:R-:W-:-:S04]  /*55d0*/  F2FP.PACK_AB R3, RZ, R19 ;  /* 0x00000013ff03723e */ /* 0x001fc800000000ff */
[----:B------:R-:W-:-:S05]  /*55e0*/  PRMT R3, R3, 0x5410, RZ ;  /* 0x0000541003037816 */ /* 0x000fca00000000ff */
[----:B------:R0:W-:Y:S01]  /*55f0*/  STG.E [R8.64], R3 ;  /* 0x0000000308007986 */ /* 0x0001e2000c101924 */
[----:B------:R-:W-:Y:S05]  /*5600*/  BRA `(.L_x_20599) ;  /* 0x00000b9000007947 */ /* 0x000fea0003800000 */
.L_x_20604:
[----:B------:R-:W-:-:S06]  /*5610*/  LOP3.LUT R4, R19, 0xff, RZ, 0xc0, !PT ;  /* 0x000000ff13047812 */ /* 0x000fcc00078ec0ff */
[----:B------:R-:W0:Y:S02]  /*5620*/  I2F.F64.U16 R4, R4 ;  /* 0x0000000400047312 */ /* 0x000e240000101800 */
[----:B0-----:R0:W-:Y:S01]  /*5630*/  STG.E.64 [R8.64], R4 ;  /* 0x0000000408007986 */ /* 0x0011e2000c101b24 */
[----:B------:R-:W-:Y:S05]  /*5640*/  BRA `(.L_x_20599) ;  /* 0x00000b5000007947 */ /* 0x000fea0003800000 */
.L_x_20594:
        /* <DEDUP_REMOVED lines=12> */
.L_x_20608:
[----:B------:R-:W-:Y:S01]  /*5710*/  LOP3.LUT R4, R19, 0xff, RZ, 0xc0, !PT ;  /* 0x000000ff13047812 */ /* 0x000fe200078ec0ff */
[----:B------:R-:W-:-:S05]  /*5720*/  CS2R R6, SRZ ;  /* 0x0000000000067805 */ /* 0x000fca000001ff00 */
[----:B------:R-:W0:Y:S02]  /*5730*/  I2F.F64.U16 R4, R4 ;  /* 0x0000000400047312 */ /* 0x000e240000101800 */
[----:B0-----:R0:W-:Y:S01]  /*5740*/  STG.E.128 [R8.64], R4 ;  /* 0x0000000408007986 */ /* 0x0011e2000c101d24 */
[----:B------:R-:W-:Y:S05]  /*5750*/  BRA `(.L_x_20599) ;  /* 0x00000a4000007947 */ /* 0x000fea0003800000 */
.L_x_20607:
        /* <DEDUP_REMOVED lines=22> */
.L_x_20612:
[----:B------:R-:W-:Y:S05]  /*58c0*/  BSYNC B0 ;  /* 0x0000000000007941 */ /* 0x000fea0003800000 */
.L_x_20611:
[----:B------:R-:W-:-:S05]  /*58d0*/  LOP3.LUT R5, R0, R5, RZ, 0xfc, !PT ;  /* 0x0000000500057212 */ /* 0x000fca00078efcff */
[----:B------:R0:W-:Y:S01]  /*58e0*/  STG.E.U8 [R8.64], R5 ;  /* 0x0000000508007986 */ /* 0x0001e2000c101124 */
[----:B------:R-:W-:Y:S05]  /*58f0*/  BRA `(.L_x_20599) ;  /* 0x000008a000007947 */ /* 0x000fea0003800000 */
.L_x_20610:
        /* <DEDUP_REMOVED lines=14> */
.L_x_20614:
[----:B------:R-:W-:Y:S01]  /*59e0*/  IMAD.MOV.U32 R0, RZ, RZ, 0x7f ;  /* 0x0000007fff007424 */ /* 0x000fe200078e00ff */
[----:B------:R-:W-:-:S04]  /*59f0*/  ISETP.GT.U32.AND P0, PT, R3, 0x7f800000, PT ;  /* 0x7f8000000300780c */ /* 0x000fc80003f04070 */
[----:B------:R-:W-:-:S04]  /*5a00*/  SEL R0, R0, 0x7c, P0 ;  /* 0x0000007c00007807 */ /* 0x000fc80000000000 */
.L_x_20615:
[----:B------:R-:W-:Y:S05]  /*5a10*/  BSYNC B0 ;  /* 0x0000000000007941 */ /* 0x000fea0003800000 */
.L_x_20613:
[----:B------:R-:W-:-:S04]  /*5a20*/  LOP3.LUT R3, R19, 0x80000000, RZ, 0xc0, !PT ;  /* 0x8000000013037812 */ /* 0x000fc800078ec0ff */
[----:B------:R-:W-:-:S04]  /*5a30*/  SHF.R.U32.HI R3, RZ, 0x18, R3 ;  /* 0x00000018ff037819 */ /* 0x000fc80000011603 */
[----:B------:R-:W-:-:S05]  /*5a40*/  LOP3.LUT R3, R0, R3, RZ, 0xfc, !PT ;  /* 0x0000000300037212 */ /* 0x000fca00078efcff */
[----:B------:R0:W-:Y:S01]  /*5a50*/  STG.E.U8 [R8.64], R3 ;  /* 0x0000000308007986 */ /* 0x0001e2000c101124 */
[----:B------:R-:W-:Y:S05]  /*5a60*/  BRA `(.L_x_20599) ;  /* 0x0000073000007947 */ /* 0x000fea0003800000 */
.L_x_20609:
[----:B------:R-:W-:-:S04]  /*5a70*/  LOP3.LUT R19, R19, 0xff, RZ, 0xc0, !PT ;  /* 0x000000ff13137812 */ /* 0x000fc800078ec0ff */
[----:B------:R-:W0:Y:S02]  /*5a80*/  I2F.U16 R0, R19 ;  /* 0x0000001300007306 */ /* 0x000e240000101000 */
[----:B0-----:R-:W-:-:S05]  /*5a90*/  F2FP.BF16.PACK_AB R0, RZ, R0 ;  /* 0x00000000ff00723e */ /* 0x001fca00000010ff */
[----:B------:R0:W-:Y:S01]  /*5aa0*/  STG.E.U16 [R8.64], R0 ;  /* 0x0000000008007986 */ /* 0x0001e2000c101524 */
[----:B------:R-:W-:Y:S05]  /*5ab0*/  BRA `(.L_x_20599) ;  /* 0x000006e000007947 */ /* 0x000fea0003800000 */
.L_x_20606:
        /* <DEDUP_REMOVED lines=11> */
.L_x_20618:
        /* <DEDUP_REMOVED lines=18> */
.L_x_20621:
[----:B------:R-:W-:-:S04]  /*5c90*/  LOP3.LUT R3, R19, 0x80000000, RZ, 0xc0, !PT ;  /* 0x8000000013037812 */ /* 0x000fc800078ec0ff */
[----:B------:R-:W-:-:S04]  /*5ca0*/  SHF.R.U32.HI R3, RZ, 0x18, R3 ;  /* 0x00000018ff037819 */ /* 0x000fc80000011603 */
[----:B------:R-:W-:-:S04]  /*5cb0*/  LOP3.LUT R0, R0, R3, RZ, 0xfc, !PT ;  /* 0x0000000300007212 */ /* 0x000fc800078efcff */
[----:B------:R-:W-:Y:S02]  /*5cc0*/  PRMT R4, R0, 0x7610, R4 ;  /* 0x0000761000047816 */ /* 0x000fe40000000004 */
.L_x_20620:
[----:B------:R-:W-:Y:S05]  /*5cd0*/  BSYNC B0 ;  /* 0x0000000000007941 */ /* 0x000fea0003800000 */
.L_x_20619:
[----:B------:R0:W-:Y:S01]  /*5ce0*/  STG.E.U8 [R8.64], R4 ;  /* 0x0000000408007986 */ /* 0x0001e2000c101124 */
[----:B------:R-:W-:Y:S05]  /*5cf0*/  BRA `(.L_x_20599) ;  /* 0x000004a000007947 */ /* 0x000fea0003800000 */
.L_x_20617:
        /* <DEDUP_REMOVED lines=18> */
.L_x_20624:
[----:B------:R-:W-:-:S04]  /*5e20*/  LOP3.LUT R3, R19, 0x80000000, RZ, 0xc0, !PT ;  /* 0x8000000013037812 */ /* 0x000fc800078ec0ff */
[----:B------:R-:W-:-:S04]  /*5e30*/  SHF.R.U32.HI R3, RZ, 0x18, R3 ;  /* 0x00000018ff037819 */ /* 0x000fc80000011603 */
[----:B------:R-:W-:-:S04]  /*5e40*/  LOP3.LUT R0, R0, R3, RZ, 0xfc, !PT ;  /* 0x0000000300007212 */ /* 0x000fc800078efcff */
[----:B------:R-:W-:Y:S02]  /*5e50*/  PRMT R4, R0, 0x7610, R4 ;  /* 0x0000761000047816 */ /* 0x000fe40000000004 */
.L_x_20623:
[----:B------:R-:W-:Y:S05]  /*5e60*/  BSYNC B0 ;  /* 0x0000000000007941 */ /* 0x000fea0003800000 */
.L_x_20622:
[----:B------:R0:W-:Y:S01]  /*5e70*/  STG.E.U8 [R8.64], R4 ;  /* 0x0000000408007986 */ /* 0x0001e2000c101124 */
[----:B------:R-:W-:Y:S05]  /*5e80*/  BRA `(.L_x_20599) ;  /* 0x0000031000007947 */ /* 0x000fea0003800000 */
.L_x_20616:
        /* <DEDUP_REMOVED lines=23> */
.L_x_20598:
        /* <DEDUP_REMOVED lines=20> */
.L_x_20626:
[----:B------:R-:W-:Y:S01]  /*6140*/  LOP3.LUT R4, R19, 0xff, RZ, 0xc0, !PT ;  /* 0x000000ff13047812 */ /* 0x000fe200078ec0ff */
[----:B------:R-:W-:-:S05]  /*6150*/  IMAD.MOV.U32 R5, RZ, RZ, RZ ;  /* 0x000000ffff057224 */ /* 0x000fca00078e00ff */
[----:B------:R0:W-:Y:S01]  /*6160*/  STG.E.64 [R8.64], R4 ;  /* 0x0000000408007986 */ /* 0x0001e2000c101b24 */
[----:B------:R-:W-:Y:S05]  /*6170*/  BRA `(.L_x_20599) ;  /* 0x0000002000007947 */ /* 0x000fea0003800000 */
.L_x_20625:
[----:B------:R-:W-:-:S05]  /*6180*/  LOP3.LUT R19, R19, 0xff, RZ, 0xc0, !PT ;  /* 0x000000ff13137812 */ /* 0x000fca00078ec0ff */
[----:B------:R0:W-:Y:S02]  /*6190*/  STG.E [R8.64], R19 ;  /* 0x0000001308007986 */ /* 0x0001e4000c101924 */
.L_x_20599:
        /* <DEDUP_REMOVED lines=21> */
.L_x_20630:
[----:B------:R0:W-:Y:S01]  /*62f0*/  STG.E.U8 [R8.64], R22 ;  /* 0x0000001608007986 */ /* 0x0001e2000c101124 */
[----:B------:R-:W-:Y:S05]  /*6300*/  BRA `(.L_x_20632) ;  /* 0x00000e9000007947 */ /* 0x000fea0003800000 */
.L_x_20629:
        /* <DEDUP_REMOVED lines=10> */
.L_x_20634:
[----:B------:R-:W-:-:S05]  /*63b0*/  LOP3.LUT R3, R22, 0xff, RZ, 0xc0, !PT ;  /* 0x000000ff16037812 */ /* 0x000fca00078ec0ff */
[----:B------:R0:W-:Y:S01]  /*63c0*/  STG.E [R8.64], R3 ;  /* 0x0000000308007986 */ /* 0x0001e2000c101924 */
[----:B------:R-:W-:Y:S05]  /*63d0*/  BRA `(.L_x_20632) ;  /* 0x00000dc000007947 */ /* 0x000fea0003800000 */
.L_x_20633:
[----:B------:R-:W-:-:S05]  /*63e0*/  LOP3.LUT R3, R22, 0xff, RZ, 0xc0, !PT ;  /* 0x000000ff16037812 */ /* 0x000fca00078ec0ff */
[----:B------:R0:W-:Y:S01]  /*63f0*/  STG.E.U16 [R8.64], R3 ;  /* 0x0000000308007986 */ /* 0x0001e2000c101524 */
[----:B------:R-:W-:Y:S05]  /*6400*/  BRA `(.L_x_20632) ;  /* 0x00000d9000007947 */ /* 0x000fea0003800000 */
.L_x_20628:
        /* <DEDUP_REMOVED lines=10> */
.L_x_20636:
[----:B------:R-:W-:-:S04]  /*64b0*/  LOP3.LUT R22, R22, 0xff, RZ, 0xc0, !PT ;  /* 0x000000ff16167812 */ /* 0x000fc800078ec0ff */
[----:B------:R-:W0:Y:S02]  /*64c0*/  I2F.U16 R0, R22 ;  /* 0x0000001600007306 */ /* 0x000e240000101000 */
[----:B0-----:R-:W-:-:S05]  /*64d0*/  F2FP.PACK_AB R0, RZ, R0 ;  /* 0x00000000ff00723e */ /* 0x001fca00000000ff */
[----:B------:R0:W-:Y:S01]  /*64e0*/  STG.E.U16 [R8.64], R0 ;  /* 0x0000000008007986 */ /* 0x0001e2000c101524 */
[----:B------:R-:W-:Y:S05]  /*64f0*/  BRA `(.L_x_20632) ;  /* 0x00000ca000007947 */ /* 0x000fea0003800000 */
.L_x_20635:
        /* <DEDUP_REMOVED lines=11> */
.L_x_20638:
[----:B------:R-:W-:-:S06]  /*65b0*/  LOP3.LUT R22, R22, 0xff, RZ, 0xc0, !PT ;  /* 0x000000ff16167812 */ /* 0x000fcc00078ec0ff */
[----:B------:R-:W0:Y:S02]  /*65c0*/  I2F.U16 R22, R22 ;  /* 0x0000001600167306 */ /* 0x000e240000101000 */
[----:B0-----:R-:W-:-:S04]  /*65d0*/  F2FP.PACK_AB R3, RZ, R22 ;  /* 0x00000016ff03723e */ /* 0x001fc800000000ff */
[----:B------:R-:W-:-:S05]  /*65e0*/  PRMT R3, R3, 0x5410, RZ ;  /* 0x0000541003037816 */ /* 0x000fca00000000ff */
[----:B------:R0:W-:Y:S01]  /*65f0*/  STG.E [R8.64], R3 ;  /* 0x0000000308007986 */ /* 0x0001e2000c101924 */
[----:B------:R-:W-:Y:S05]  /*6600*/  BRA `(.L_x_20632) ;  /* 0x00000b9000007947 */ /* 0x000fea0003800000 */
.L_x_20637:
[----:B------:R-:W-:-:S06]  /*6610*/  LOP3.LUT R4, R22, 0xff, RZ, 0xc0, !PT ;  /* 0x000000ff16047812 */ /* 0x000fcc00078ec0ff */
[----:B------:R-:W0:Y:S02]  /*6620*/  I2F.F64.U16 R4, R4 ;  /* 0x0000000400047312 */ /* 0x000e240000101800 */
[----:B0-----:R0:W-:Y:S01]  /*6630*/  STG.E.64 [R8.64], R4 ;  /* 0x0000000408007986 */ /* 0x0011e2000c101b24 */
[----:B------:R-:W-:Y:S05]  /*6640*/  BRA `(.L_x_20632) ;  /* 0x00000b5000007947 */ /* 0x000fea0003800000 */
.L_x_20627:
        /* <DEDUP_REMOVED lines=12> */
.L_x_20641:
[----:B------:R-:W-:Y:S01]  /*6710*/  LOP3.LUT R4, R22, 0xff, RZ, 0xc0, !PT ;  /* 0x000000ff16047812 */ /* 0x000fe200078ec0ff */
[----:B------:R-:W-:-:S05]  /*6720*/  CS2R R6, SRZ ;  /* 0x0000000000067805 */ /* 0x000fca000001ff00 */
[----:B------:R-:W0:Y:S02]  /*6730*/  I2F.F64.U16 R4, R4 ;  /* 0x0000000400047312 */ /* 0x000e240000101800 */
[----:B0-----:R0:W-:Y:S01]  /*6740*/  STG.E.128 [R8.64], R4 ;  /* 0x0000000408007986 */ /* 0x0011e2000c101d24 */
[----:B------:R-:W-:Y:S05]  /*6750*/  BRA `(.L_x_20632) ;  /* 0x00000a4000007947 */ /* 0x000fea0003800000 */
.L_x_20640:
        /* <DEDUP_REMOVED lines=22> */
.L_x_20645:
[----:B------:R-:W-:Y:S05]  /*68c0*/  BSYNC B0 ;  /* 0x0000000000007941 */ /* 0x000fea0003800000 */
.L_x_20644:
[----:B------:R-:W-:-:S05]  /*68d0*/  LOP3.LUT R5, R0, R5, RZ, 0xfc, !PT ;  /* 0x0000000500057212 */ /* 0x000fca00078efcff */
[----:B------:R0:W-:Y:S01]  /*68e0*/  STG.E.U8 [R8.64], R5 ;  /* 0x0000000508007986 */ /* 0x0001e2000c101124 */
[----:B------:R-:W-:Y:S05]  /*68f0*/  BRA `(.L_x_20632) ;  /* 0x000008a000007947 */ /* 0x000fea0003800000 */
.L_x_20643:
        /* <DEDUP_REMOVED lines=14> */
.L_x_20647:
[----:B------:R-:W-:Y:S01]  /*69e0*/  IMAD.MOV.U32 R0, RZ, RZ, 0x7f ;  /* 0x0000007fff007424 */ /* 0x000fe200078e00ff */
[----:B------:R-:W-:-:S04]  /*69f0*/  ISETP.GT.U32.AND P0, PT, R3, 0x7f800000, PT ;  /* 0x7f8000000300780c */ /* 0x000fc80003f04070 */
[----:B------:R-:W-:-:S04]  /*6a00*/  SEL R0, R0, 0x7c, P0 ;  /* 0x0000007c00007807 */ /* 0x000fc80000000000 */
.L_x_20648:
[----:B------:R-:W-:Y:S05]  /*6a10*/  BSYNC B0 ;  /* 0x0000000000007941 */ /* 0x000fea0003800000 */
.L_x_20646:
[----:B------:R-:W-:-:S04]  /*6a20*/  LOP3.LUT R3, R5, 0x80000000, RZ, 0xc0, !PT ;  /* 0x8000000005037812 */ /* 0x000fc800078ec0ff */
[----:B------:R-:W-:-:S04]  /*6a30*/  SHF.R.U32.HI R3, RZ, 0x18, R3 ;  /* 0x00000018ff037819 */ /* 0x000fc80000011603 */
[----:B------:R-:W-:-:S05]  /*6a40*/  LOP3.LUT R3, R0, R3, RZ, 0xfc, !PT ;  /* 0x0000000300037212 */ /* 0x000fca00078efcff */
[----:B------:R0:W-:Y:S01]  /*6a50*/  STG.E.U8 [R8.64], R3 ;  /* 0x0000000308007986 */ /* 0x0001e2000c101124 */
[----:B------:R-:W-:Y:S05]  /*6a60*/  BRA `(.L_x_20632) ;  /* 0x0000073000007947 */ /* 0x000fea0003800000 */
.L_x_20642:
[----:B------:R-:W-:-:S04]  /*6a70*/  LOP3.LUT R22, R22, 0xff, RZ, 0xc0, !PT ;  /* 0x000000ff16167812 */ /* 0x000fc800078ec0ff */
[----:B------:R-:W0:Y:S02]  /*6a80*/  I2F.U16 R0, R22 ;  /* 0x0000001600007306 */ /* 0x000e240000101000 */
[----:B0-----:R-:W-:-:S05]  /*6a90*/  F2FP.BF16.PACK_AB R0, RZ, R0 ;  /* 0x00000000ff00723e */ /* 0x001fca00000010ff */
[----:B------:R0:W-:Y:S01]  /*6aa0*/  STG.E.U16 [R8.64], R0 ;  /* 0x0000000008007986 */ /* 0x0001e2000c101524 */
[----:B------:R-:W-:Y:S05]  /*6ab0*/  BRA `(.L_x_20632) ;  /* 0x000006e000007947 */ /* 0x000fea0003800000 */
.L_x_20639:
        /* <DEDUP_REMOVED lines=11> */
.L_x_20651:
        /* <DEDUP_REMOVED lines=18> */
.L_x_20654:
[----:B------:R-:W-:-:S04]  /*6c90*/  LOP3.LUT R3, R5, 0x80000000, RZ, 0xc0, !PT ;  /* 0x8000000005037812 */ /* 0x000fc800078ec0ff */
[----:B------:R-:W-:-:S04]  /*6ca0*/  SHF.R.U32.HI R3, RZ, 0x18, R3 ;  /* 0x00000018ff037819 */ /* 0x000fc80000011603 */
[----:B------:R-:W-:-:S04]  /*6cb0*/  LOP3.LUT R0, R0, R3, RZ, 0xfc, !PT ;  /* 0x0000000300007212 */ /* 0x000fc800078efcff */
[----:B------:R-:W-:Y:S02]  /*6cc0*/  PRMT R4, R0, 0x7610, R4 ;  /* 0x0000761000047816 */ /* 0x000fe40000000004 */
.L_x_20653:
[----:B------:R-:W-:Y:S05]  /*6cd0*/  BSYNC B0 ;  /* 0x0000000000007941 */ /* 0x000fea0003800000 */
.L_x_20652:
[----:B------:R0:W-:Y:S01]  /*6ce0*/  STG.E.U8 [R8.64], R4 ;  /* 0x0000000408007986 */ /* 0x0001e2000c101124 */
[----:B------:R-:W-:Y:S05]  /*6cf0*/  BRA `(.L_x_20632) ;  /* 0x000004a000007947 */ /* 0x000fea0003800000 */
.L_x_20650:
        /* <DEDUP_REMOVED lines=18> */
.L_x_20657:
[----:B------:R-:W-:-:S04]  /*6e20*/  LOP3.LUT R3, R5, 0x80000000, RZ, 0xc0, !PT ;  /* 0x8000000005037812 */ /* 0x000fc800078ec0ff */
[----:B------:R-:W-:-:S04]  /*6e30*/  SHF.R.U32.HI R3, RZ, 0x18, R3 ;  /* 0x00000018ff037819 */ /* 0x000fc80000011603 */
[----:B------:R-:W-:-:S04]  /*6e40*/  LOP3.LUT R0, R0, R3, RZ, 0xfc, !PT ;  /* 0x0000000300007212 */ /* 0x000fc800078efcff */
[----:B------:R-:W-:Y:S02]  /*6e50*/  PRMT R4, R0, 0x7610, R4 ;  /* 0x0000761000047816 */ /* 0x000fe40000000004 */
.L_x_20656:
[----:B------:R-:W-:Y:S05]  /*6e60*/  BSYNC B0 ;  /* 0x0000000000007941 */ /* 0x000fea0003800000 */
.L_x_20655:
[----:B------:R0:W-:Y:S01]  /*6e70*/  STG.E.U8 [R8.64], R4 ;  /* 0x0000000408007986 */ /* 0x0001e2000c101124 */
[----:B------:R-:W-:Y:S05]  /*6e80*/  BRA `(.L_x_20632) ;  /* 0x0000031000007947 */ /* 0x000fea0003800000 */
.L_x_20649:
        /* <DEDUP_REMOVED lines=23> */
.L_x_20631:
        /* <DEDUP_REMOVED lines=20> */
.L_x_20659:
[----:B------:R-:W-:Y:S01]  /*7140*/  LOP3.LUT R4, R22, 0xff, RZ, 0xc0, !PT ;  /* 0x000000ff16047812 */ /* 0x000fe200078ec0ff */
[----:B------:R-:W-:-:S05]  /*7150*/  IMAD.MOV.U32 R5, RZ, RZ, RZ ;  /* 0x000000ffff057224 */ /* 0x000fca00078e00ff */
[----:B------:R0:W-:Y:S01]  /*7160*/  STG.E.64 [R8.64], R4 ;  /* 0x0000000408007986 */ /* 0x0001e2000c101b24 */
[----:B------:R-:W-:Y:S05]  /*7170*/  BRA `(.L_x_20632) ;  /* 0x0000002000007947 */ /* 0x000fea0003800000 */
.L_x_20658:
[----:B------:R-:W-:-:S05]  /*7180*/  LOP3.LUT R3, R22, 0xff, RZ, 0xc0, !PT ;  /* 0x000000ff16037812 */ /* 0x000fca00078ec0ff */
[----:B------:R0:W-:Y:S02]  /*7190*/  STG.E [R8.64], R3 ;  /* 0x0000000308007986 */ /* 0x0001e4000c101924 */
.L_x_20632:
[----:B------:R-:W-:Y:S02]  /*71a0*/  IADD3 R2, R2, 0x80, RZ ;  /* 0x0000008002027810 */ /* 0x000fe40007ffe0ff */
.L_x_20593:
[----:B------:R-:W-:Y:S05]  /*71b0*/  BSYNC B6 ;  /* 0x0000000000067941 */ /* 0x000fea0003800000 */
.L_x_20592:
        /* <DEDUP_REMOVED lines=19> */
.L_x_20663:
[----:B------:R-:W-:Y:S01]  /*72f0*/  STG.E.U8 [R2.64], R23 ;  /* 0x0000001702007986 */ /* 0x000fe2000c101124 */
[----:B------:R-:W-:Y:S05]  /*7300*/  EXIT ;  /* 0x000000000000794d */ /* 0x000fea0003800000 */
.L_x_20662:
        /* <DEDUP_REMOVED lines=10> */
.L_x_20666:
[----:B------:R-:W-:-:S05]  /*73b0*/  LOP3.LUT R23, R23, 0xff, RZ, 0xc0, !PT ;  /* 0x000000ff17177812 */ /* 0x000fca00078ec0ff */
[----:B------:R-:W-:Y:S01]  /*73c0*/  STG.E [R2.64], R23 ;  /* 0x0000001702007986 */ /* 0x000fe2000c101924 */
[----:B------:R-:W-:Y:S05]  /*73d0*/  EXIT ;  /* 0x000000000000794d */ /* 0x000fea0003800000 */
.L_x_20665:
[----:B------:R-:W-:-:S05]  /*73e0*/  LOP3.LUT R23, R23, 0xff, RZ, 0xc0, !PT ;  /* 0x000000ff17177812 */ /* 0x000fca00078ec0ff */
[----:B------:R-:W-:Y:S01]  /*73f0*/  STG.E.U16 [R2.64], R23 ;  /* 0x0000001702007986 */ /* 0x000fe2000c101524 */
[----:B------:R-:W-:Y:S05]  /*7400*/  EXIT ;  /* 0x000000000000794d */ /* 0x000fea0003800000 */
.L_x_20661:
        /* <DEDUP_REMOVED lines=10> */
.L_x_20668:
[----:B------:R-:W-:-:S04]  /*74b0*/  LOP3.LUT R23, R23, 0xff, RZ, 0xc0, !PT ;  /* 0x000000ff17177812 */ /* 0x000fc800078ec0ff */
[----:B------:R-:W0:Y:S02]  /*74c0*/  I2F.U16 R0, R23 ;  /* 0x0000001700007306 */ /* 0x000e240000101000 */
[----:B0-----:R-:W-:-:S05]  /*74d0*/  F2FP.PACK_AB R0, RZ, R0 ;  /* 0x00000000ff00723e */ /* 0x001fca00000000ff */
[----:B------:R-:W-:Y:S01]  /*74e0*/  STG.E.U16 [R2.64], R0 ;  /* 0x0000000002007986 */ /* 0x000fe2000c101524 */
[----:B------:R-:W-:Y:S05]  /*74f0*/  EXIT ;  /* 0x000000000000794d */ /* 0x000fea0003800000 */
.L_x_20667:
        /* <DEDUP_REMOVED lines=11> */
.L_x_20670:
[----:B------:R-:W-:-:S06]  /*75b0*/  LOP3.LUT R23, R23, 0xff, RZ, 0xc0, !PT ;  /* 0x000000ff17177812 */ /* 0x000fcc00078ec0ff */
[----:B------:R-:W0:Y:S02]  /*75c0*/  I2F.U16 R23, R23 ;  /* 0x0000001700177306 */ /* 0x000e240000101000 */
[----:B0-----:R-:W-:-:S04]  /*75d0*/  F2FP.PACK_AB R5, RZ, R23 ;  /* 0x00000017ff05723e */ /* 0x001fc800000000ff */
[----:B------:R-:W-:-:S05]  /*75e0*/  PRMT R5, R5, 0x5410, RZ ;  /* 0x0000541005057816 */ /* 0x000fca00000000ff */
[----:B------:R-:W-:Y:S01]  /*75f0*/  STG.E [R2.64], R5 ;  /* 0x0000000502007986 */ /* 0x000fe2000c101924 */
[----:B------:R-:W-:Y:S05]  /*7600*/  EXIT ;  /* 0x000000000000794d */ /* 0x000fea0003800000 */
.L_x_20669:
[----:B------:R-:W-:-:S06]  /*7610*/  LOP3.LUT R4, R23, 0xff, RZ, 0xc0, !PT ;  /* 0x000000ff17047812 */ /* 0x000fcc00078ec0ff */
[----:B------:R-:W0:Y:S02]  /*7620*/  I2F.F64.U16 R4, R4 ;  /* 0x0000000400047312 */ /* 0x000e240000101800 */
[----:B0-----:R-:W-:Y:S01]  /*7630*/  STG.E.64 [R2.64], R4 ;  /* 0x0000000402007986 */ /* 0x001fe2000c101b24 */
[----:B------:R-:W-:Y:S05]  /*7640*/  EXIT ;  /* 0x000000000000794d */ /* 0x000fea0003800000 */
.L_x_20660:
        /* <DEDUP_REMOVED lines=12> */
.L_x_20673:
[----:B------:R-:W-:Y:S01]  /*7710*/  LOP3.LUT R4, R23, 0xff, RZ, 0xc0, !PT ;  /* 0x000000ff17047812 */ /* 0x000fe200078ec0ff */
[----:B------:R-:W-:-:S05]  /*7720*/  CS2R R6, SRZ ;  /* 0x0000000000067805 */ /* 0x000fca000001ff00 */
[----:B------:R-:W0:Y:S02]  /*7730*/  I2F.F64.U16 R4, R4 ;  /* 0x0000000400047312 */ /* 0x000e240000101800 */
[----:B0-----:R-:W-:Y:S01]  /*7740*/  STG.E.128 [R2.64], R4 ;  /* 0x0000000402007986 */ /* 0x001fe2000c101d24 */
[----:B------:R-:W-:Y:S05]  /*7750*/  EXIT ;  /* 0x000000000000794d */ /* 0x000fea0003800000 */
.L_x_20672:
        /* <DEDUP_REMOVED lines=22> */
.L_x_20677:
[----:B------:R-:W-:Y:S05]  /*78c0*/  BSYNC B0 ;  /* 0x0000000000007941 */ /* 0x000fea0003800000 */
.L_x_20676:
[----:B------:R-:W-:-:S05]  /*78d0*/  LOP3.LUT R5, R0, R5, RZ, 0xfc, !PT ;  /* 0x0000000500057212 */ /* 0x000fca00078efcff */
[----:B------:R-:W-:Y:S01]  /*78e0*/  STG.E.U8 [R2.64], R5 ;  /* 0x0000000502007986 */ /* 0x000fe2000c101124 */
[----:B------:R-:W-:Y:S05]  /*78f0*/  EXIT ;  /* 0x000000000000794d */ /* 0x000fea0003800000 */
.L_x_20675:
        /* <DEDUP_REMOVED lines=14> */
.L_x_20679:
[----:B------:R-:W-:Y:S01]  /*79e0*/  IMAD.MOV.U32 R0, RZ, RZ, 0x7f ;  /* 0x0000007fff007424 */ /* 0x000fe200078e00ff */
[----:B------:R-:W-:-:S04]  /*79f0*/  ISETP.GT.U32.AND P0, PT, R4, 0x7f800000, PT ;  /* 0x7f8000000400780c */ /* 0x000fc80003f04070 */
[----:B------:R-:W-:-:S04]  /*7a00*/  SEL R0, R0, 0x7c, P0 ;  /* 0x0000007c00007807 */ /* 0x000fc80000000000 */
.L_x_20680:
[----:B------:R-:W-:Y:S05]  /*7a10*/  BSYNC B0 ;  /* 0x0000000000007941 */ /* 0x000fea0003800000 */
.L_x_20678:
[----:B------:R-:W-:-:S04]  /*7a20*/  LOP3.LUT R4, R23, 0x80000000, RZ, 0xc0, !PT ;  /* 0x8000000017047812 */ /* 0x000fc800078ec0ff */
[----:B------:R-:W-:-:S04]  /*7a30*/  SHF.R.U32.HI R5, RZ, 0x18, R4 ;  /* 0x00000018ff057819 */ /* 0x000fc80000011604 */
[----:B------:R-:W-:-:S05]  /*7a40*/  LOP3.LUT R5, R0, R5, RZ, 0xfc, !PT ;  /* 0x0000000500057212 */ /* 0x000fca00078efcff */
[----:B------:R-:W-:Y:S01]  /*7a50*/  STG.E.U8 [R2.64], R5 ;  /* 0x0000000502007986 */ /* 0x000fe2000c101124 */
[----:B------:R-:W-:Y:S05]  /*7a60*/  EXIT ;  /* 0x000000000000794d */ /* 0x000fea0003800000 */
.L_x_20674:
[----:B------:R-:W-:-:S04]  /*7a70*/  LOP3.LUT R23, R23, 0xff, RZ, 0xc0, !PT ;  /* 0x000000ff17177812 */ /* 0x000fc800078ec0ff */
[----:B------:R-:W0:Y:S02]  /*7a80*/  I2F.U16 R0, R23 ;  /* 0x0000001700007306 */ /* 0x000e240000101000 */
[----:B0-----:R-:W-:-:S05]  /*7a90*/  F2FP.BF16.PACK_AB R0, RZ, R0 ;  /* 0x00000000ff00723e */ /* 0x001fca00000010ff */
[----:B------:R-:W-:Y:S01]  /*7aa0*/  STG.E.U16 [R2.64], R0 ;  /* 0x0000000002007986 */ /* 0x000fe2000c101524 */
[----:B------:R-:W-:Y:S05]  /*7ab0*/  EXIT ;  /* 0x000000000000794d */ /* 0x000fea0003800000 */
.L_x_20671:
        /* <DEDUP_REMOVED lines=11> */
.L_x_20683:
        /* <DEDUP_REMOVED lines=18> */
.L_x_20686:
[----:B------:R-:W-:-:S04]  /*7c90*/  LOP3.LUT R0, R23, 0x80000000, RZ, 0xc0, !PT ;  /* 0x8000000017007812 */ /* 0x000fc800078ec0ff */
[----:B------:R-:W-:-:S04]  /*7ca0*/  SHF.R.U32.HI R5, RZ, 0x18, R0 ;  /* 0x00000018ff057819 */ /* 0x000fc80000011600 */
[----:B------:R-:W-:-:S04]  /*7cb0*/  LOP3.LUT R4, R4, R5, RZ, 0xfc, !PT ;  /* 0x0000000504047212 */ /* 0x000fc800078efcff */
[----:B------:R-:W-:Y:S02]  /*7cc0*/  PRMT R0, R4, 0x7610, R0 ;  /* 0x0000761004007816 */ /* 0x000fe40000000000 */
.L_x_20685:
[----:B------:R-:W-:Y:S05]  /*7cd0*/  BSYNC B0 ;  /* 0x0000000000007941 */ /* 0x000fea0003800000 */
.L_x_20684:
[----:B------:R-:W-:Y:S01]  /*7ce0*/  STG.E.U8 [R2.64], R0 ;  /* 0x0000000002007986 */ /* 0x000fe2000c101124 */
[----:B------:R-:W-:Y:S05]  /*7cf0*/  EXIT ;  /* 0x000000000000794d */ /* 0x000fea0003800000 */
.L_x_20682:
        /* <DEDUP_REMOVED lines=18> */
.L_x_20689:
[----:B------:R-:W-:-:S04]  /*7e20*/  LOP3.LUT R0, R23, 0x80000000, RZ, 0xc0, !PT ;  /* 0x8000000017007812 */ /* 0x000fc800078ec0ff */
[----:B------:R-:W-:-:S04]  /*7e30*/  SHF.R.U32.HI R5, RZ, 0x18, R0 ;  /* 0x00000018ff057819 */ /* 0x000fc80000011600 */
[----:B------:R-:W-:-:S04]  /*7e40*/  LOP3.LUT R4, R4, R5, RZ, 0xfc, !PT ;  /* 0x0000000504047212 */ /* 0x000fc800078efcff */
[----:B------:R-:W-:Y:S02]  /*7e50*/  PRMT R0, R4, 0x7610, R0 ;  /* 0x0000761004007816 */ /* 0x000fe40000000000 */
.L_x_20688:
[----:B------:R-:W-:Y:S05]  /*7e60*/  BSYNC B0 ;  /* 0x0000000000007941 */ /* 0x000fea0003800000 */
.L_x_20687:
[----:B------:R-:W-:Y:S01]  /*7e70*/  STG.E.U8 [R2.64], R0 ;  /* 0x0000000002007986 */ /* 0x000fe2000c101124 */
[----:B------:R-:W-:Y:S05]  /*7e80*/  EXIT ;  /* 0x000000000000794d */ /* 0x000fea0003800000 */
.L_x_20681:
        /* <DEDUP_REMOVED lines=23> */
.L_x_20664:
        /* <DEDUP_REMOVED lines=20> */
.L_x_20691:
[----:B------:R-:W-:Y:S01]  /*8140*/  LOP3.LUT R4, R23, 0xff, RZ, 0xc0, !PT ;  /* 0x000000ff17047812 */ /* 0x000fe200078ec0ff */
[----:B------:R-:W-:-:S05]  /*8150*/  IMAD.MOV.U32 R5, RZ, RZ, RZ ;  /* 0x000000ffff057224 */ /* 0x000fca00078e00ff */
[----:B------:R-:W-:Y:S01]  /*8160*/  STG.E.64 [R2.64], R4 ;  /* 0x0000000402007986 */ /* 0x000fe2000c101b24 */
[----:B------:R-:W-:Y:S05]  /*8170*/  EXIT ;  /* 0x000000000000794d */ /* 0x000fea0003800000 */
.L_x_20690:
[----:B------:R-:W-:-:S05]  /*8180*/  LOP3.LUT R23, R23, 0xff, RZ, 0xc0, !PT ;  /* 0x000000ff17177812 */ /* 0x000fca00078ec0ff */
[----:B------:R-:W-:Y:S01]  /*8190*/  STG.E [R2.64], R23 ;  /* 0x0000001702007986 */ /* 0x000fe2000c101924 */
[----:B------:R-:W-:Y:S05]  /*81a0*/  EXIT ;  /* 0x000000000000794d */ /* 0x000fea0003800000 */
        .weak           $__internal_43_$__cuda_sm20_div_u16
        .type           $__internal_43_$__cuda_sm20_div_u16,@function
        .size           $__internal_43_$__cuda_sm20_div_u16,(.L_x_21424 - $__internal_43_$__cuda_sm20_div_u16)
$__internal_43_$__cuda_sm20_div_u16:
        /* <DEDUP_REMOVED lines=18> */
[----:B------:R-:W-:Y:S06]  /*82d0*/  RET.REL.NODEC R4 `(_ZN2at6native27unrolled_elementwise_kernelINS0_13BUnaryFunctorIhhhZZZNS0_15binary_internal21div_trunc_kernel_cudaERNS_18TensorIteratorBaseEENKUlvE_clEvENKUlvE_clEvEUlhhE_EESt5arrayIPcLm2EELi4E23TrivialOffsetCalculatorILi1EjESE_NS0_6memory12LoadWithCastILi1EEENSF_13StoreWithCastILi1EEEEEviT_T0_T2_T3_T4_T5_) ;  /* 0xffff7d2004007950 */ /* 0x000fec0003c3ffff */
.L_x_20692:
        /* <DEDUP_REMOVED lines=10> */
.L_x_21424:


//--------------------- .text._ZN2at6native18elementwise_kernelILi128ELi4EZNS0_22gpu_kernel_impl_nocastINS0_13BUnaryFunctorIhhhZZZNS0_15binary_internal21div_trunc_kernel_cudaERNS_18TensorIteratorBaseEENKUlvE_clEvENKUlvE_clEvEUlhhE_EEEEvS6_RKT_EUliE_EEviT1_ --------------------------
	.section	.text._ZN2at6native18elementwise_kernelILi128ELi4EZNS0_22gpu_kernel_impl_nocastINS0_13BUnaryFunctorIhhhZZZNS0_15binary_internal21div_trunc_kernel_cudaERNS_18TensorIteratorBaseEENKUlvE_clEvENKUlvE_clEvEUlhhE_EEEEvS6_RKT_EUliE_EEviT1_,"ax",@progbits
	.sectioninfo	@"SHI_REGISTERS=17"
	.align	128
        .global         _ZN2at6native18elementwise_kernelILi128ELi4EZNS0_22gpu_kernel_impl_nocastINS0_13BUnaryFunctorIhhhZZZNS0_15binary_internal21div_trunc_kernel_cudaERNS_18TensorIteratorBaseEENKUlvE_clEvENKUlvE_clEvEUlhhE_EEEEvS6_RKT_EUliE_EEviT1_
        .type           _ZN2at6native18elementwise_kernelILi128ELi4EZNS0_22gpu_kernel_impl_nocastINS0_13BUnaryFunctorIhhhZZZNS0_15binary_internal21div_trunc_kernel_cudaERNS_18TensorIteratorBaseEENKUlvE_clEvENKUlvE_clEvEUlhhE_EEEEvS6_RKT_EUliE_EEviT1_,@function
        .size           _ZN2at6native18elementwise_kernelILi128ELi4EZNS0_22gpu_kernel_impl_nocastINS0_13BUnaryFunctorIhhhZZZNS0_15binary_internal21div_trunc_kernel_cudaERNS_18TensorIteratorBaseEENKUlvE_clEvENKUlvE_clEvEUlhhE_EEEEvS6_RKT_EUliE_EEviT1_,(.L_x_21425 - _ZN2at6native18elementwise_kernelILi128ELi4EZNS0_22gpu_kernel_impl_nocastINS0_13BUnaryFunctorIhhhZZZNS0_15binary_internal21div_trunc_kernel_cudaERNS_18TensorIteratorBaseEENKUlvE_clEvENKUlvE_clEvEUlhhE_EEEEvS6_RKT_EUliE_EEviT1_)
        .other          _ZN2at6native18elementwise_kernelILi128ELi4EZNS0_22gpu_kernel_impl_nocastINS0_13BUnaryFunctorIhhhZZZNS0_15binary_internal21div_trunc_kernel_cudaERNS_18TensorIteratorBaseEENKUlvE_clEvENKUlvE_clEvEUlhhE_EEEEvS6_RKT_EUliE_EEviT1_,@"STO_CUDA_ENTRY STV_DEFAULT"
_ZN2at6native18elementwise_kernelILi128ELi4EZNS0_22gpu_kernel_impl_nocastINS0_13BUnaryFunctorIhhhZZZNS0_15binary_internal21div_trunc_kernel_cudaERNS_18TensorIteratorBaseEENKUlvE_clEvENKUlvE_clEvEUlhhE_EEEEvS6_RKT_EUliE_EEviT1_:
.text._ZN2at6native18elementwise_kernelILi128ELi4EZNS0_22gpu_kernel_impl_nocastINS0_13BUnaryFunctorIhhhZZZNS0_15binary_internal21div_trunc_kernel_cudaERNS_18TensorIteratorBaseEENKUlvE_clEvENKUlvE_clEvEUlhhE_EEEEvS6_RKT_EUliE_EEviT1_:
[----:B------:R-:W-:Y:S02]  /*0000*/  MOV R1, c[0x0][0x28] ;  /* 0x00000a0000017a02 */ /* 0x000fe40000000f00 */
[----:B------:R-:W0:Y:S01]  /*0010*/  S2R R3, SR_CTAID.X ;  /* 0x0000000000037919 */ /* 0x000e220000002500 */
[----:B------:R-:W-:Y:S01]  /*0020*/  ULDC.64 UR4, c[0x0][0x118] ;  /* 0x0000460000047ab9 */ /* 0x000fe20000000a00 */
[----:B------:R-:W-:Y:S01]  /*0030*/  BSSY B0, `(.L_x_20693) ;  /* 0x00000f4000007945 */ /* 0x000fe20003800000 */
[----:B------:R-:W-:Y:S01]  /*0040*/  ULDC.U8 UR6, c[0x0][0x371] ;  /* 0x0000dc4000067ab9 */ /* 0x000fe20000000000 */
[----:B------:R-:W0:Y:S02]  /*0050*/  S2R R0, SR_TID.X ;  /* 0x0000000000007919 */ /* 0x000e240000002100 */
[----:B0-----:R-:W-:-:S04]  /*0060*/  LEA R5, R3, R0, 0x9 ;  /* 0x0000000003057211 */ /* 0x001fc800078e48ff */
[----:B------:R-:W-:-:S13]  /*0070*/  ISETP.GE.AND P0, PT, R5, c[0x0][0x160], PT ;  /* 0x0000580005007a0c */ /* 0x000fda0003f06270 */
[----:B------:R-:W-:Y:S05]  /*0080*/  @P0 BRA `(.L_x_20694) ;  /* 0x00000ee000000947 */ /* 0x000fea0003800000 */
[----:B------:R-:W-:Y:S01]  /*0090*/  ISETP.NE.AND P0, PT, RZ, c[0x0][0x168], PT ;  /* 0x00005a00ff007a0c */ /* 0x000fe20003f05270 */
[----:B------:R-:W-:Y:S01]  /*00a0*/  HFMA2.MMA R4, -RZ, RZ, 0, 0 ;  /* 0x00000000ff047435 */ /* 0x000fe200000001ff */
[----:B------:R-:W-:-:S11]  /*00b0*/  MOV R2, RZ ;  /* 0x000000ff00027202 */ /* 0x000fd60000000f00 */
        /* <DEDUP_REMOVED lines=224> */
.L_x_20695:
[----:B------:R-:W-:-:S05]  /*0ec0*/  IADD3 R4, P0, R4, c[0x0][0x368], RZ ;  /* 0x0000da0004047a10 */ /* 0x000fca0007f1e0ff */
[----:B------:R-:W-:-:S05]  /*0ed0*/  IMAD.X R5, RZ, RZ, c[0x0][0x36c], P0 ;  /* 0x0000db00ff057624 */ /* 0x000fca00000e06ff */
[----:B------:R0:W5:Y:S01]  /*0ee0*/  LDG.E.U8 R11, [R4.64] ;  /* 0x00000004040b7981 */ /* 0x000162000c1e1100 */
[----:B------:R-:W-:Y:S02]  /*0ef0*/  IADD3 R6, P0, R2, c[0x0][0x360], RZ ;  /* 0x0000d80002067a10 */ /* 0x000fe40007f1e0ff */
[----:B------:R-:W-:Y:S02]  /*0f00*/  MOV R12, UR6 ;  /* 0x00000006000c7c02 */ /* 0x000fe40008000f00 */
[----:B------:R-:W-:Y:S02]  /*0f10*/  IADD3.X R7, RZ, c[0x0][0x364], RZ, P0, !PT ;  /* 0x0000d900ff077a10 */ /* 0x000fe400007fe4ff */
[----:B------:R-:W-:Y:S02]  /*0f20*/  MOV R14, 0xf40 ;  /* 0x00000f40000e7802 */ /* 0x000fe40000000f00 */
[----:B0----5:R-:W-:Y:S05]  /*0f30*/  CALL.REL.NOINC `($__internal_44_$__cuda_sm20_div_u16) ;  /* 0x00002d3000007944 */ /* 0x021fea0003c00000 */
[----:B------:R0:W-:Y:S01]  /*0f40*/  STG.E.U8 [R6.64], R13 ;  /* 0x0000000d06007986 */ /* 0x0001e2000c101104 */
[----:B------:R-:W-:-:S04]  /*0f50*/  LEA R0, R3, R0, 0x9 ;  /* 0x0000000003007211 */ /* 0x000fc800078e48ff */
[----:B------:R-:W-:Y:S02]  /*0f60*/  IADD3 R5, R0, 0x80, RZ ;  /* 0x0000008000057810 */ /* 0x000fe40007ffe0ff */
.L_x_20694:
[----:B------:R-:W-:Y:S05]  /*0f70*/  BSYNC B0 ;  /* 0x0000000000007941 */ /* 0x000fea0003800000 */
.L_x_20693:
[----:B------:R-:W-:Y:S01]  /*0f80*/  ISETP.GE.AND P0, PT, R5, c[0x0][0x160], PT ;  /* 0x0000580005007a0c */ /* 0x000fe20003f06270 */
[----:B------:R-:W-:-:S12]  /*0f90*/  BSSY B0, `(.L_x_20696) ;  /* 0x00001de000007945 */ /* 0x000fd80003800000 */
[----:B------:R-:W-:Y:S05]  /*0fa0*/  @P0 BRA `(.L_x_20697) ;  /* 0x00001dc000000947 */ /* 0x000fea0003800000 */
[----:B------:R-:W-:Y:S01]  /*0fb0*/  ISETP.NE.AND P0, PT, RZ, c[0x0][0x168], PT ;  /* 0x00005a00ff007a0c */ /* 0x000fe20003f05270 */
[----:B------:R-:W-:Y:S01]  /*0fc0*/  HFMA2.MMA R0, -RZ, RZ, 0, 0 ;  /* 0x00000000ff007435 */ /* 0x000fe200000001ff */
[----:B------:R-:W-:-:S11]  /*0fd0*/  MOV R2, RZ ;  /* 0x000000ff00027202 */ /* 0x000fd60000000f00 */
[----:B------:R-:W-:Y:S05]  /*0fe0*/  @!P0 BRA `(.L_x_20698) ;  /* 0x00000df000008947 */ /* 0x000fea0003800000 */
[----:B------:R-:W-:Y:S02]  /*0ff0*/  MOV R4, RZ ;  /* 0x000000ff00047202 */ /* 0x000fe40000000f00 */
[----:B------:R-:W-:-:S03]  /*1000*/  MOV R3, c[0x0][0x168] ;  /* 0x00005a0000037a02 */ /* 0x000fc60000000f00 */
[----:B0-----:R-:W-:Y:S01]  /*1010*/  IMAD.HI.U32 R6, R5, c[0x0][0x170], R4 ;  /* 0x00005c0005067a27 */ /* 0x001fe200078e0004 */
        /* <DEDUP_REMOVED lines=220> */
.L_x_20698:
[----:B0-----:R-:W-:-:S04]  /*1de0*/  IADD3 R6, P0, R2, c[0x0][0x368], RZ ;  /* 0x0000da0002067a10 */ /* 0x001fc80007f1e0ff */
[----:B------:R-:W-:-:S05]  /*1df0*/  IADD3.X R7, RZ, c[0x0][0x36c], RZ, P0, !PT ;  /* 0x0000db00ff077a10 */ /* 0x000fca00007fe4ff */
[----:B------:R0:W5:Y:S01]  /*1e00*/  LDG.E.U8 R11, [R6.64] ;  /* 0x00000004060b7981 */ /* 0x000162000c1e1100 */
[----:B------:R-:W-:Y:S02]  /*1e10*/  IADD3 R2, P0, R0, c[0x0][0x360], RZ ;  /* 0x0000d80000027a10 */ /* 0x000fe40007f1e0ff */
[----:B------:R-:W-:Y:S02]  /*1e20*/  MOV R12, UR6 ;  /* 0x00000006000c7c02 */ /* 0x000fe40008000f00 */
[----:B------:R-:W-:Y:S02]  /*1e30*/  IADD3.X R3, RZ, c[0x0][0x364], RZ, P0, !PT ;  /* 0x0000d900ff037a10 */ /* 0x000fe400007fe4ff */
[----:B------:R-:W-:Y:S02]  /*1e40*/  MOV R14, 0x1e60 ;  /* 0x00001e60000e7802 */ /* 0x000fe40000000f00 */
[----:B0----5:R-:W-:Y:S05]  /*1e50*/  CALL.REL.NOINC `($__internal_44_$__cuda_sm20_div_u16) ;  /* 0x00001e1000007944 */ /* 0x021fea0003c00000 */
[----:B------:R0:W-:Y:S01]  /*1e60*/  STG.E.U8 [R2.64], R13 ;  /* 0x0000000d02007986 */ /* 0x0001e2000c101104 */
[----:B------:R-:W-:-:S04]  /*1e70*/  IADD3 R5, R5, 0x80, RZ ;  /* 0x0000008005057810 */ /* 0x000fc80007ffe0ff */
[----:B------:R-:W-:-:S13]  /*1e80*/  ISETP.GE.AND P0, PT, R5, c[0x0][0x160], PT ;  /* 0x0000580005007a0c */ /* 0x000fda0003f06270 */
[----:B------:R-:W-:Y:S05]  /*1e90*/  @P0 BRA `(.L_x_20697) ;  /* 0x00000ed000000947 */ /* 0x000fea0003800000 */
[----:B0-----:R-:W-:Y:S01]  /*1ea0*/  ISETP.NE.AND P0, PT, RZ, c[0x0][0x168], PT ;  /* 0x00005a00ff007a0c */ /* 0x001fe20003f05270 */
[----:B------:R-:W-:Y:S01]  /*1eb0*/  HFMA2.MMA R2, -RZ, RZ, 0, 0 ;  /* 0x00000000ff027435 */ /* 0x000fe200000001ff */
[----:B------:R-:W-:-:S11]  /*1ec0*/  MOV R0, RZ ;  /* 0x000000ff00007202 */ /* 0x000fd60000000f00 */
[----:B------:R-:W-:Y:S05]  /*1ed0*/  @!P0 BRA `(.L_x_20699) ;  /* 0x00000df000008947 */ /* 0x000fea0003800000 */
[----:B------:R-:W-:Y:S02]  /*1ee0*/  MOV R4, RZ ;  /* 0x000000ff00047202 */ /* 0x000fe40000000f00 */
        /* <DEDUP_REMOVED lines=222> */
.L_x_20699:
        /* <DEDUP_REMOVED lines=9> */
[----:B------:R-:W-:-:S03]  /*2d60*/  IADD3 R5, R5, 0x80, RZ ;  /* 0x0000008005057810 */ /* 0x000fc60007ffe0ff */
.L_x_20697:
[----:B0-----:R-:W-:Y:S05]  /*2d70*/  BSYNC B0 ;  /* 0x0000000000007941 */ /* 0x001fea0003800000 */
.L_x_20696:
[----:B------:R-:W-:-:S13]  /*2d80*/  ISETP.GE.AND P0, PT, R5, c[0x0][0x160], PT ;  /* 0x0000580005007a0c */ /* 0x000fda0003f06270 */
[----:B------:R-:W-:Y:S05]  /*2d90*/  @P0 EXIT ;  /* 0x000000000000094d */ /* 0x000fea0003800000 */
        /* <DEDUP_REMOVED lines=227> */
.L_x_20700:
[----:B------:R-:W-:-:S04]  /*3bd0*/  IADD3 R4, P0, R2, c[0x0][0x368], RZ ;  /* 0x0000da0002047a10 */ /* 0x000fc80007f1e0ff */
[----:B------:R-:W-:-:S05]  /*3be0*/  IADD3.X R5, RZ, c[0x0][0x36c], RZ, P0, !PT ;  /* 0x0000db00ff057a10 */ /* 0x000fca00007fe4ff */
[----:B------:R0:W5:Y:S01]  /*3bf0*/  LDG.E.U8 R11, [R4.64] ;  /* 0x00000004040b7981 */ /* 0x000162000c1e1100 */
[----:B------:R-:W-:Y:S02]  /*3c00*/  IADD3 R2, P0, R0, c[0x0][0x360], RZ ;  /* 0x0000d80000027a10 */ /* 0x000fe40007f1e0ff */
[----:B------:R-:W-:Y:S02]  /*3c10*/  MOV R12, UR6 ;  /* 0x00000006000c7c02 */ /* 0x000fe40008000f00 */
[----:B------:R-:W-:Y:S02]  /*3c20*/  IADD3.X R3, RZ, c[0x0][0x364], RZ, P0, !PT ;  /* 0x0000d900ff037a10 */ /* 0x000fe400007fe4ff */
[----:B------:R-:W-:Y:S02]  /*3c30*/  MOV R14, 0x3c50 ;  /* 0x00003c50000e7802 */ /* 0x000fe40000000f00 */
[----:B0----5:R-:W-:Y:S05]  /*3c40*/  CALL.REL.NOINC `($__internal_44_$__cuda_sm20_div_u16) ;  /* 0x0000002000007944 */ /* 0x021fea0003c00000 */
[----:B------:R-:W-:Y:S01]  /*3c50*/  STG.E.U8 [R2.64], R13 ;  /* 0x0000000d02007986 */ /* 0x000fe2000c101104 */
[----:B------:R-:W-:Y:S05]  /*3c60*/  EXIT ;  /* 0x000000000000794d */ /* 0x000fea0003800000 */
        .weak           $__internal_44_$__cuda_sm20_div_u16
        .type           $__internal_44_$__cuda_sm20_div_u16,@function
        .size           $__internal_44_$__cuda_sm20_div_u16,(.L_x_21425 - $__internal_44_$__cuda_sm20_div_u16)
$__internal_44_$__cuda_sm20_div_u16:
[----:B------:R-:W0:Y:S01]  /*3c70*/  I2F.U16 R4, R12 ;  /* 0x0000000c00047306 */ /* 0x000e220000101000 */
[----:B------:R-:W-:Y:S01]  /*3c80*/  HFMA2.MMA R8, -RZ, RZ, 15, 0 ;  /* 0x4b800000ff087435 */ /* 0x000fe200000001ff */
[----:B0-----:R-:W-:-:S02]  /*3c90*/  FSETP.GEU.AND P1, PT, |R4|, 1.175494350822287508e-38, PT ;  /* 0x008000000400780b */ /* 0x001fc40003f2e200 */
[----:B------:R-:W-:-:S07]  /*3ca0*/  FSETP.GT.AND P0, PT, |R4|, 8.50705917302346158658e+37, PT ;  /* 0x7e8000000400780b */ /* 0x000fce0003f04200 */
[----:B------:R-:W-:-:S04]  /*3cb0*/  FSEL R8, R8, 1, !P1 ;  /* 0x3f80000008087808 */ /* 0x000fc80004800000 */
[----:B------:R-:W-:Y:S02]  /*3cc0*/  FSEL R9, R8, 0.25, !P0 ;  /* 0x3e80000008097808 */ /* 0x000fe40004000000 */
[----:B------:R-:W-:Y:S02]  /*3cd0*/  ISETP.NE.U32.AND P0, PT, R12, RZ, PT ;  /* 0x000000ff0c00720c */ /* 0x000fe40003f05070 */
[----:B------:R-:W-:Y:S01]  /*3ce0*/  MOV R8, R14 ;  /* 0x0000000e00087202 */ /* 0x000fe20000000f00 */
[----:B------:R-:W-:Y:S02]  /*3cf0*/  FMUL R10, R4, R9 ;  /* 0x00000009040a7220 */ /* 0x000fe40000400000 */
[----:B------:R-:W-:Y:S08]  /*3d00*/  I2F.U16.RZ R4, R11 ;  /* 0x0000000b00047306 */ /* 0x000ff0000010d000 */
[----:B------:R-:W0:Y:S02]  /*3d10*/  MUFU.RCP R10, R10 ;  /* 0x0000000a000a7308 */ /* 0x000e240000001000 */
[----:B0-----:R-:W-:-:S05]  /*3d20*/  FMUL R9, R9, R10 ;  /* 0x0000000a09097220 */ /* 0x001fca0000400000 */
[----:B------:R-:W-:-:S05]  /*3d30*/  IADD3 R9, R9, 0x2, RZ ;  /* 0x0000000209097810 */ /* 0x000fca0007ffe0ff */
[----:B------:R-:W-:Y:S01]  /*3d40*/  FMUL.RZ R4, R4, R9 ;  /* 0x0000000904047220 */ /* 0x000fe2000040c000 */
[----:B------:R-:W-:-:S05]  /*3d50*/  HFMA2.MMA R9, -RZ, RZ, 0, 0 ;  /* 0x00000000ff097435 */ /* 0x000fca00000001ff */
[----:B------:R-:W0:Y:S02]  /*3d60*/  F2I.U32.TRUNC.NTZ R4, R4 ;  /* 0x0000000400047305 */ /* 0x000e24000020f000 */
[----:B0-----:R-:W-:Y:S02]  /*3d70*/  LOP3.LUT R13, R4, 0xffff, RZ, 0xc0, !PT ;  /* 0x0000ffff040d7812 */ /* 0x001fe400078ec0ff */
[----:B------:R-:W-:Y:S01]  /*3d80*/  @!P0 MOV R13, 0xffffffff ;  /* 0xffffffff000d8802 */ /* 0x000fe20000000f00 */
[----:B------:R-:W-:Y:S06]  /*3d90*/  RET.REL.NODEC R8 `(_ZN2at6native18elementwise_kernelILi128ELi4EZNS0_22gpu_kernel_impl_nocastINS0_13BUnaryFunctorIhhhZZZNS0_15binary_internal21div_trunc_kernel_cudaERNS_18TensorIteratorBaseEENKUlvE_clEvENKUlvE_clEvEUlhhE_EEEEvS6_RKT_EUliE_EEviT1_) ;  /* 0xffffc26008007950 */ /* 0x000fec0003c3ffff */
.L_x_20701:
        /* <DEDUP_REMOVED lines=14> */
.L_x_21425:


//--------------------- .text._ZN2at6native27unrolled_elementwise_kernelINS0_13BUnaryFunctorIhhhZZZNS0_15binary_internal21div_trunc_kernel_cudaERNS_18TensorIteratorBaseEENKUlvE_clEvENKUlvE_clEvEUlhhE_EESt5arrayIPcLm2EELi4E23TrivialOffsetCalculatorILi1EjESE_NS0_6memory15LoadWithoutCastENSF_16StoreWithoutCastEEEviT_T0_T2_T3_T4_T5_ --------------------------
	.section	.text._ZN2at6native27unrolled_elementwise_kernelINS0_13BUnaryFunctorIhhhZZZNS0_15binary_internal21div_trunc_kernel_cudaERNS_18TensorIteratorBaseEENKUlvE_clEvENKUlvE_clEvEUlhhE_EESt5arrayIPcLm2EELi4E23TrivialOffsetCalculatorILi1EjESE_NS0_6memory15LoadWithoutCastENSF_16StoreWithoutCastEEEviT_T0_T2_T3_T4_T5_,"ax",@progbits
	.sectioninfo	@"SHI_REGISTERS=18"
	.align	128
        .global         _ZN2at6native27unrolled_elementwise_kernelINS0_13BUnaryFunctorIhhhZZZNS0_15binary_internal21div_trunc_kernel_cudaERNS_18TensorIteratorBaseEENKUlvE_clEvENKUlvE_clEvEUlhhE_EESt5arrayIPcLm2EELi4E23TrivialOffsetCalculatorILi1EjESE_NS0_6memory15LoadWithoutCastENSF_16StoreWithoutCastEEEviT_T0_T2_T3_T4_T5_
        .type           _ZN2at6native27unrolled_elementwise_kernelINS0_13BUnaryFunctorIhhhZZZNS0_15binary_internal21div_trunc_kernel_cudaERNS_18TensorIteratorBaseEENKUlvE_clEvENKUlvE_clEvEUlhhE_EESt5arrayIPcLm2EELi4E23TrivialOffsetCalculatorILi1EjESE_NS0_6memory15LoadWithoutCastENSF_16StoreWithoutCastEEEviT_T0_T2_T3_T4_T5_,@function
        .size           _ZN2at6native27unrolled_elementwise_kernelINS0_13BUnaryFunctorIhhhZZZNS0_15binary_internal21div_trunc_kernel_cudaERNS_18TensorIteratorBaseEENKUlvE_clEvENKUlvE_clEvEUlhhE_EESt5arrayIPcLm2EELi4E23TrivialOffsetCalculatorILi1EjESE_NS0_6memory15LoadWithoutCastENSF_16StoreWithoutCastEEEviT_T0_T2_T3_T4_T5_,(.L_x_21426 - _ZN2at6native27unrolled_elementwise_kernelINS0_13BUnaryFunctorIhhhZZZNS0_15binary_internal21div_trunc_kernel_cudaERNS_18TensorIteratorBaseEENKUlvE_clEvENKUlvE_clEvEUlhhE_EESt5arrayIPcLm2EELi4E23TrivialOffsetCalculatorILi1EjESE_NS0_6memory15LoadWithoutCastENSF_16StoreWithoutCastEEEviT_T0_T2_T3_T4_T5_)
        .other          _ZN2at6native27unrolled_elementwise_kernelINS0_13BUnaryFunctorIhhhZZZNS0_15binary_internal21div_trunc_kernel_cudaERNS_18TensorIteratorBaseEENKUlvE_clEvENKUlvE_clEvEUlhhE_EESt5arrayIPcLm2EELi4E23TrivialOffsetCalculatorILi1EjESE_NS0_6memory15LoadWithoutCastENSF_16StoreWithoutCastEEEviT_T0_T2_T3_T4_T5_,@"STO_CUDA_ENTRY STV_DEFAULT"
_ZN2at6native27unrolled_elementwise_kernelINS0_13BUnaryFunctorIhhhZZZNS0_15binary_internal21div_trunc_kernel_cudaERNS_18TensorIteratorBaseEENKUlvE_clEvENKUlvE_clEvEUlhhE_EESt5arrayIPcLm2EELi4E23TrivialOffsetCalculatorILi1EjESE_NS0_6memory15LoadWithoutCastENSF_16StoreWithoutCastEEEviT_T0_T2_T3_T4_T5_:
.text._ZN2at6native27unrolled_elementwise_kernelINS0_13BUnaryFunctorIhhhZZZNS0_15binary_internal21div_trunc_kernel_cudaERNS_18TensorIteratorBaseEENKUlvE_clEvENKUlvE_clEvEUlhhE_EESt5arrayIPcLm2EELi4E23TrivialOffsetCalculatorILi1EjESE_NS0_6memory15LoadWithoutCastENSF_16StoreWithoutCastEEEviT_T0_T2_T3_T4_T5_:
        /* <DEDUP_REMOVED lines=12> */
[----:B------:R-:W-:-:S05]  /*00c0*/  @!P0 IADD3 R8, P4, R8, c[0x0][0x170], RZ ;  /* 0x00005c0008088a10 */ /* 0x000fca0007f9e0ff */
[----:B------:R-:W-:Y:S01]  /*00d0*/  @!P0 IMAD.X R9, RZ, RZ, c[0x0][0x174], P4 ;  /* 0x00005d00ff098624 */ /* 0x000fe200020e06ff */
[----:B------:R-:W-:Y:S02]  /*00e0*/  PRMT R6, RZ, 0x7610, R6 ;  /* 0x00007610ff067816 */ /* 0x000fe40000000006 */
[----:B------:R-:W-:Y:S02]  /*00f0*/  PRMT R4, RZ, 0x7610, R4 ;  /* 0x00007610ff047816 */ /* 0x000fe40000000004 */
[----:B------:R0:W5:Y:S01]  /*0100*/  @!P0 LDG.E.U8 R7, [R8.64] ;  /* 0x0000000408078981 */ /* 0x000162000c1e1100 */
[----:B------:R-:W-:Y:S01]  /*0110*/  @!P3 IMAD R12, R0, 0x200, R5 ;  /* 0x00000200000cb824 */ /* 0x000fe200078e0205 */
[----:B------:R-:W-:-:S04]  /*0120*/  @!P3 IADD3 R5, R5, 0x80, RZ ;  /* 0x000000800505b810 */ /* 0x000fc80007ffe0ff */
[----:B------:R-:W-:-:S13]  /*0130*/  ISETP.GE.AND P2, PT, R5, R2, PT ;  /* 0x000000020500720c */ /* 0x000fda0003f46270 */
[----:B------:R-:W-:Y:S01]  /*0140*/  @!P2 IMAD R14, R0, 0x200, R5 ;  /* 0x00000200000ea824 */ /* 0x000fe200078e0205 */
[----:B------:R-:W-:-:S04]  /*0150*/  @!P2 IADD3 R5, R5, 0x80, RZ ;  /* 0x000000800505a810 */ /* 0x000fc80007ffe0ff */
[----:B------:R-:W-:Y:S02]  /*0160*/  ISETP.GE.AND P1, PT, R5, R2, PT ;  /* 0x000000020500720c */ /* 0x000fe40003f26270 */
[----:B------:R-:W-:Y:S02]  /*0170*/  @!P3 IADD3 R12, P5, R12, c[0x0][0x170], RZ ;  /* 0x00005c000c0cba10 */ /* 0x000fe40007fbe0ff */
[----:B------:R-:W-:-:S03]  /*0180*/  @!P2 IADD3 R14, P4, R14, c[0x0][0x170], RZ ;  /* 0x00005c000e0eaa10 */ /* 0x000fc60007f9e0ff */
[----:B------:R-:W-:-:S06]  /*0190*/  @!P3 IMAD.X R13, RZ, RZ, c[0x0][0x174], P5 ;  /* 0x00005d00ff0db624 */ /* 0x000fcc00028e06ff */
[--C-:B------:R-:W-:Y:S01]  /*01a0*/  @!P1 IMAD R10, R0, 0x200, R5.reuse ;  /* 0x00000200000a9824 */ /* 0x100fe200078e0205 */
[----:B------:R-:W-:-:S04]  /*01b0*/  PRMT R5, RZ, 0x7610, R5 ;  /* 0x00007610ff057816 */ /* 0x000fc80000000005 */
[----:B------:R-:W-:Y:S01]  /*01c0*/  @!P1 IADD3 R10, P5, R10, c[0x0][0x170], RZ ;  /* 0x00005c000a0a9a10 */ /* 0x000fe20007fbe0ff */
[----:B------:R-:W-:Y:S01]  /*01d0*/  @!P2 IMAD.X R15, RZ, RZ, c[0x0][0x174], P4 ;  /* 0x00005d00ff0fa624 */ /* 0x000fe200020e06ff */
[----:B------:R0:W5:Y:S03]  /*01e0*/  @!P3 LDG.E.U8 R5, [R12.64] ;  /* 0x000000040c05b981 */ /* 0x000166000c1e1100 */
[----:B------:R-:W-:Y:S01]  /*01f0*/  @!P1 IMAD.X R11, RZ, RZ, c[0x0][0x174], P5 ;  /* 0x00005d00ff0b9624 */ /* 0x000fe200028e06ff */
[----:B------:R0:W5:Y:S04]  /*0200*/  @!P2 LDG.E.U8 R6, [R14.64] ;  /* 0x000000040e06a981 */ /* 0x000168000c1e1100 */
[----:B------:R0:W5:Y:S01]  /*0210*/  @!P1 LDG.E.U8 R4, [R10.64] ;  /* 0x000000040a049981 */ /* 0x000162000c1e1100 */
[----:B------:R-:W-:Y:S01]  /*0220*/  ULDC.U8 UR6, c[0x0][0x165] ;  /* 0x0000594000067ab9 */ /* 0x000fe20000000000 */
[----:B------:R-:W-:Y:S01]  /*0230*/  BSSY B0, `(.L_x_20702) ;  /* 0x0000007000007945 */ /* 0x000fe20003800000 */
[----:B------:R-:W-:Y:S05]  /*0240*/  @P0 BRA `(.L_x_20703) ;  /* 0x0000005000000947 */ /* 0x000fea0003800000 */
[----:B0----5:R-:W-:Y:S01]  /*0250*/  LOP3.LUT R12, R7, 0xff, RZ, 0xc0, !PT ;  /* 0x000000ff070c7812 */ /* 0x021fe200078ec0ff */
[----:B------:R-:W-:Y:S01]  /*0260*/  IMAD.U32 R13, RZ, RZ, UR6 ;  /* 0x00000006ff0d7e24 */ /* 0x000fe2000f8e00ff */
[----:B------:R-:W-:-:S02]  /*0270*/  MOV R14, 0x290 ;  /* 0x00000290000e7802 */ /* 0x000fc40000000f00 */
[----:B------:R-:W-:Y:S05]  /*0280*/  CALL.REL.NOINC `($__internal_45_$__cuda_sm20_div_u16) ;  /* 0x000003b000007944 */ /* 0x000fea0003c00000 */
[----:B------:R-:W-:Y:S02]  /*0290*/  IMAD.MOV.U32 R7, RZ, RZ, R13 ;  /* 0x000000ffff077224 */ /* 0x000fe400078e000d */
.L_x_20703:
[----:B------:R-:W-:Y:S05]  /*02a0*/  BSYNC B0 ;  /* 0x0000000000007941 */ /* 0x000fea0003800000 */
.L_x_20702:
[----:B0-----:R-:W-:Y:S01]  /*02b0*/  IADD3 R9, R3, 0x80, RZ ;  /* 0x0000008003097810 */ /* 0x001fe20007ffe0ff */
[----:B------:R-:W-:Y:S03]  /*02c0*/  BSSY B0, `(.L_x_20704) ;  /* 0x0000008000007945 */ /* 0x000fe60003800000 */
[----:B------:R-:W-:-:S13]  /*02d0*/  ISETP.GE.AND P1, PT, R9, R2, PT ;  /* 0x000000020900720c */ /* 0x000fda0003f26270 */
[----:B------:R-:W-:Y:S05]  /*02e0*/  @P1 BRA `(.L_x_20705) ;  /* 0x0000005000001947 */ /* 0x000fea0003800000 */
[----:B-----5:R-:W-:Y:S01]  /*02f0*/  LOP3.LUT R12, R5, 0xff, RZ, 0xc0, !PT ;  /* 0x000000ff050c7812 */ /* 0x020fe200078ec0ff */
[----:B------:R-:W-:Y:S01]  /*0300*/  IMAD.U32 R13, RZ, RZ, UR6 ;  /* 0x00000006ff0d7e24 */ /* 0x000fe2000f8e00ff */
[----:B------:R-:W-:Y:S02]  /*0310*/  MOV R14, 0x330 ;  /* 0x00000330000e7802 */ /* 0x000fe40000000f00 */
[----:B------:R-:W-:Y:S05]  /*0320*/  CALL.REL.NOINC `($__internal_45_$__cuda_sm20_div_u16) ;  /* 0x0000031000007944 */ /* 0x000fea0003c00000 */
[----:B------:R-:W-:Y:S02]  /*0330*/  IMAD.MOV.U32 R5, RZ, RZ, R13 ;  /* 0x000000ffff057224 */ /* 0x000fe400078e000d */
.L_x_20705:
[----:B------:R-:W-:Y:S05]  /*0340*/  BSYNC B0 ;  /* 0x0000000000007941 */ /* 0x000fea0003800000 */
.L_x_20704:
[----:B------:R-:W-:Y:S01]  /*0350*/  IADD3 R9, R3, 0x100, RZ ;  /* 0x0000010003097810 */ /* 0x000fe20007ffe0ff */
        /* <DEDUP_REMOVED lines=8> */
.L_x_20707:
[----:B------:R-:W-:Y:S05]  /*03e0*/  BSYNC B0 ;  /* 0x0000000000007941 */ /* 0x000fea0003800000 */
.L_x_20706:
        /* <DEDUP_REMOVED lines=8> */
.L_x_20709:
[----:B------:R-:W-:Y:S05]  /*0470*/  BSYNC B0 ;  /* 0x0000000000007941 */ /* 0x000fea0003800000 */
.L_x_20708:
[----:B------:R-:W0:Y:S01]  /*0480*/  @!P0 S2R R9, SR_TID.X ;  /* 0x0000000000098919 */ /* 0x000e220000002100 */
[----:B------:R-:W-:Y:S01]  /*0490*/  BSSY B0, `(.L_x_20710) ;  /* 0x0000013000007945 */ /* 0x000fe20003800000 */
[----:B0-----:R-:W-:Y:S01]  /*04a0*/  @!P0 IMAD R8, R0, 0x200, R9 ;  /* 0x0000020000088824 */ /* 0x001fe200078e0209 */
[----:B------:R-:W-:-:S04]  /*04b0*/  @!P0 IADD3 R3, R9, 0x80, RZ ;  /* 0x0000008009038810 */ /* 0x000fc80007ffe0ff */
[----:B------:R-:W-:Y:S02]  /*04c0*/  @!P0 IADD3 R8, P2, R8, c[0x0][0x168], RZ ;  /* 0x00005a0008088a10 */ /* 0x000fe40007f5e0ff */
[----:B------:R-:W-:-:S03]  /*04d0*/  ISETP.GE.AND P1, PT, R3, R2, PT ;  /* 0x000000020300720c */ /* 0x000fc60003f26270 */
[----:B------:R-:W-:-:S05]  /*04e0*/  @!P0 IMAD.X R9, RZ, RZ, c[0x0][0x16c], P2 ;  /* 0x00005b00ff098624 */ /* 0x000fca00010e06ff */
[----:B-----5:R0:W-:Y:S05]  /*04f0*/  @!P0 STG.E.U8 [R8.64], R7 ;  /* 0x0000000708008986 */ /* 0x0201ea000c101104 */
        /* <DEDUP_REMOVED lines=12> */
.L_x_20711:
[----:B------:R-:W-:Y:S05]  /*05c0*/  BSYNC B0 ;  /* 0x0000000000007941 */ /* 0x000fea0003800000 */
.L_x_20710:
[----:B------:R-:W-:-:S13]  /*05d0*/  ISETP.GE.AND P0, PT, R3, R2, PT ;  /* 0x000000020300720c */ /* 0x000fda0003f06270 */
[----:B------:R-:W-:Y:S05]  /*05e0*/  @P0 EXIT ;  /* 0x000000000000094d */ /* 0x000fea0003800000 */
[----:B------:R-:W-:-:S05]  /*05f0*/  IMAD R3, R0, 0x200, R3 ;  /* 0x0000020000037824 */ /* 0x000fca00078e0203 */
[----:B------:R-:W-:-:S05]  /*0600*/  IADD3 R2, P0, R3, c[0x0][0x168], RZ ;  /* 0x00005a0003027a10 */ /* 0x000fca0007f1e0ff */
[----:B------:R-:W-:-:S05]  /*0610*/  IMAD.X R3, RZ, RZ, c[0x0][0x16c], P0 ;  /* 0x00005b00ff037624 */ /* 0x000fca00000e06ff */
[----:B------:R-:W-:Y:S01]  /*0620*/  STG.E.U8 [R2.64], R13 ;  /* 0x0000000d02007986 */ /* 0x000fe2000c101104 */
[----:B------:R-:W-:Y:S05]  /*0630*/  EXIT ;  /* 0x000000000000794d */ /* 0x000fea0003800000 */
        .weak           $__internal_45_$__cuda_sm20_div_u16
        .type           $__internal_45_$__cuda_sm20_div_u16,@function
        .size           $__internal_45_$__cuda_sm20_div_u16,(.L_x_21426 - $__internal_45_$__cuda_sm20_div_u16)
$__internal_45_$__cuda_sm20_div_u16:
        /* <DEDUP_REMOVED lines=18> */
[----:B------:R-:W-:Y:S06]  /*0760*/  RET.REL.NODEC R8 `(_ZN2at6native27unrolled_elementwise_kernelINS0_13BUnaryFunctorIhhhZZZNS0_15binary_internal21div_trunc_kernel_cudaERNS_18TensorIteratorBaseEENKUlvE_clEvENKUlvE_clEvEUlhhE_EESt5arrayIPcLm2EELi4E23TrivialOffsetCalculatorILi1EjESE_NS0_6memory15LoadWithoutCastENSF_16StoreWithoutCastEEEviT_T0_T2_T3_T4_T5_) ;  /* 0xfffff89008007950 */ /* 0x000fec0003c3ffff */
.L_x_20712:
        /* <DEDUP_REMOVED lines=9> */
.L_x_21426:


//--------------------- .text._ZN2at6native29vectorized_elementwise_kernelILi2ENS0_13BUnaryFunctorIhhhZZZNS0_15binary_internal21div_trunc_kernel_cudaERNS_18TensorIteratorBaseEENKUlvE_clEvENKUlvE_clEvEUlhhE_EESt5arrayIPcLm2EEEEviT0_T1_ --------------------------
	.section	.text._ZN2at6native29vectorized_elementwise_kernelILi2ENS0_13BUnaryFunctorIhhhZZZNS0_15binary_internal21div_trunc_kernel_cudaERNS_18TensorIteratorBaseEENKUlvE_clEvENKUlvE_clEvEUlhhE_EESt5arrayIPcLm2EEEEviT0_T1_,"ax",@progbits
	.sectioninfo	@"SHI_REGISTERS=26"
	.align	128
        .global         _ZN2at6native29vectorized_elementwise_kernelILi2ENS0_13BUnaryFunctorIhhhZZZNS0_15binary_internal21div_trunc_kernel_cudaERNS_18TensorIteratorBaseEENKUlvE_clEvENKUlvE_clEvEUlhhE_EESt5arrayIPcLm2EEEEviT0_T1_
        .type           _ZN2at6native29vectorized_elementwise_kernelILi2ENS0_13BUnaryFunctorIhhhZZZNS0_15binary_internal21div_trunc_kernel_cudaERNS_18TensorIteratorBaseEENKUlvE_clEvENKUlvE_clEvEUlhhE_EESt5arrayIPcLm2EEEEviT0_T1_,@function
        .size           _ZN2at6native29vectorized_elementwise_kernelILi2ENS0_13BUnaryFunctorIhhhZZZNS0_15binary_internal21div_trunc_kernel_cudaERNS_18TensorIteratorBaseEENKUlvE_clEvENKUlvE_clEvEUlhhE_EESt5arrayIPcLm2EEEEviT0_T1_,(.L_x_21427 - _ZN2at6native29vectorized_elementwise_kernelILi2ENS0_13BUnaryFunctorIhhhZZZNS0_15binary_internal21div_trunc_kernel_cudaERNS_18TensorIteratorBaseEENKUlvE_clEvENKUlvE_clEvEUlhhE_EESt5arrayIPcLm2EEEEviT0_T1_)
        .other          _ZN2at6native29vectorized_elementwise_kernelILi2ENS0_13BUnaryFunctorIhhhZZZNS0_15binary_internal21div_trunc_kernel_cudaERNS_18TensorIteratorBaseEENKUlvE_clEvENKUlvE_clEvEUlhhE_EESt5arrayIPcLm2EEEEviT0_T1_,@"STO_CUDA_ENTRY STV_DEFAULT"
_ZN2at6native29vectorized_elementwise_kernelILi2ENS0_13BUnaryFunctorIhhhZZZNS0_15binary_internal21div_trunc_kernel_cudaERNS_18TensorIteratorBaseEENKUlvE_clEvENKUlvE_clEvEUlhhE_EESt5arrayIPcLm2EEEEviT0_T1_:
.text._ZN2at6native29vectorized_elementwise_kernelILi2ENS0_13BUnaryFunctorIhhhZZZNS0_15binary_internal21div_trunc_kernel_cudaERNS_18TensorIteratorBaseEENKUlvE_clEvENKUlvE_clEvEUlhhE_EESt5arrayIPcLm2EEEEviT0_T1_:
[----:B------:R-:W-:Y:S02]  /*0000*/  IMAD.MOV.U32 R1, RZ, RZ, c[0x0][0x28] ;  /* 0x00000a00ff017624 */ /* 0x000fe400078e00ff */
[----:B------:R-:W0:Y:S01]  /*0010*/  S2R R0, SR_CTAID.X ;  /* 0x0000000000007919 */ /* 0x000e220000002500 */
[----:B------:R-:W-:Y:S02]  /*0020*/  ULDC.64 UR4, c[0x0][0x118] ;  /* 0x0000460000047ab9 */ /* 0x000fe40000000a00 */
[----:B------:R-:W-:Y:S01]  /*0030*/  ULDC.U8 UR6, c[0x0][0x165] ;  /* 0x0000594000067ab9 */ /* 0x000fe20000000000 */
[----:B0-----:R-:W-:-:S05]  /*0040*/  IMAD.SHL.U32 R0, R0, 0x400, RZ ;  /* 0x0000040000007824 */ /* 0x001fca00078e00ff */
[----:B------:R-:W-:-:S04]  /*0050*/  IADD3 R4, -R0, c[0x0][0x160], RZ ;  /* 0x0000580000047a10 */ /* 0x000fc80007ffe1ff */
[----:B------:R-:W-:-:S13]  /*0060*/  ISETP.GE.U32.AND P0, PT, R4, 0x400, PT ;  /* 0x000004000400780c */ /* 0x000fda0003f06070 */
[----:B------:R-:W-:Y:S05]  /*0070*/  @!P0 BRA `(.L_x_20713) ;  /* 0x000003f000008947 */ /* 0x000fea0003800000 */
[----:B------:R-:W0:Y:S01]  /*0080*/  S2R R3, SR_TID.X ;  /* 0x0000000000037919 */ /* 0x000e220000002100 */
[----:B------:R-:W-:-:S04]  /*0090*/  IADD3 R12, P0, R0, c[0x0][0x170], RZ ;  /* 0x00005c00000c7a10 */ /* 0x000fc80007f1e0ff */
[----:B------:R-:W-:-:S05]  /*00a0*/  LEA.HI.X.SX32 R13, R0, c[0x0][0x174], 0x1, P0 ;  /* 0x00005d00000d7a11 */ /* 0x000fca00000f0eff */
[----:B0-----:R-:W-:-:S05]  /*00b0*/  IMAD.WIDE.U32 R12, R3, 0x2, R12 ;  /* 0x00000002030c7825 */ /* 0x001fca00078e000c */
[----:B------:R-:W2:Y:S04]  /*00c0*/  LDG.E.U16 R14, [R12.64] ;  /* 0x000000040c0e7981 */ /* 0x000ea8000c1e1500 */
[----:B------:R-:W3:Y:S04]  /*00d0*/  LDG.E.U16 R11, [R12.64+0x100] ;  /* 0x000100040c0b7981 */ /* 0x000ee8000c1e1500 */
[----:B------:R-:W4:Y:S04]  /*00e0*/  LDG.E.U16 R7, [R12.64+0x200] ;  /* 0x000200040c077981 */ /* 0x000f28000c1e1500 */
[----:B------:R-:W5:Y:S01]  /*00f0*/  LDG.E.U16 R2, [R12.64+0x300] ;  /* 0x000300040c027981 */ /* 0x000f62000c1e1500 */
[----:B------:R-:W-:-:S05]  /*0100*/  IADD3 R4, P0, R0, c[0x0][0x168], RZ ;  /* 0x00005a0000047a10 */ /* 0x000fca0007f1e0ff */
[----:B------:R-:W-:-:S04]  /*0110*/  IMAD.X R5, RZ, RZ, c[0x0][0x16c], P0 ;  /* 0x00005b00ff057624 */ /* 0x000fc800000e06ff */
[----:B------:R-:W-:-:S04]  /*0120*/  IMAD.WIDE R4, R3, 0x2, R4 ;  /* 0x0000000203047825 */ /* 0x000fc800078e0204 */
[----:B------:R-:W-:Y:S01]  /*0130*/  IMAD.U32 R3, RZ, RZ, UR6 ;  /* 0x00000006ff037e24 */ /* 0x000fe2000f8e00ff */
[C---:B--2---:R-:W-:Y:S02]  /*0140*/  PRMT R10, R14.reuse, 0x7770, RZ ;  /* 0x000077700e0a7816 */ /* 0x044fe400000000ff */
[----:B------:R-:W-:Y:S02]  /*0150*/  PRMT R14, R14, 0x7771, RZ ;  /* 0x000077710e0e7816 */ /* 0x000fe400000000ff */
[C---:B---3--:R-:W-:Y:S02]  /*0160*/  PRMT R9, R11.reuse, 0x7770, RZ ;  /* 0x000077700b097816 */ /* 0x048fe400000000ff */
[----:B------:R-:W-:Y:S02]  /*0170*/  PRMT R11, R11, 0x7771, RZ ;  /* 0x000077710b0b7816 */ /* 0x000fe400000000ff */
[C---:B----4-:R-:W-:Y:S02]  /*0180*/  PRMT R8, R7.reuse, 0x7770, RZ ;  /* 0x0000777007087816 */ /* 0x050fe400000000ff */
[----:B------:R-:W-:-:S02]  /*0190*/  PRMT R7, R7, 0x7771, RZ ;  /* 0x0000777107077816 */ /* 0x000fc400000000ff */
[C---:B-----5:R-:W-:Y:S02]  /*01a0*/  PRMT R6, R2.reuse, 0x7770, RZ ;  /* 0x0000777002067816 */ /* 0x060fe400000000ff */
[----:B------:R-:W-:Y:S02]  /*01b0*/  PRMT R0, R2, 0x7771, RZ ;  /* 0x0000777102007816 */ /* 0x000fe400000000ff */
[----:B------:R-:W-:Y:S02]  /*01c0*/  MOV R2, 0x1e0 ;  /* 0x000001e000027802 */ /* 0x000fe40000000f00 */
[----:B------:R-:W-:Y:S05]  /*01d0*/  CALL.REL.NOINC `($__internal_46_$__cuda_sm20_div_u16) ;  /* 0x00000eb000007944 */ /* 0x000fea0003c00000 */
[----:B------:R-:W-:Y:S01]  /*01e0*/  IMAD.MOV.U32 R12, RZ, RZ, R15 ;  /* 0x000000ffff0c7224 */ /* 0x000fe200078e000f */
[----:B------:R-:W-:Y:S01]  /*01f0*/  MOV R2, 0x230 ;  /* 0x0000023000027802 */ /* 0x000fe20000000f00 */
[----:B------:R-:W-:Y:S02]  /*0200*/  IMAD.MOV.U32 R14, RZ, RZ, R10 ;  /* 0x000000ffff0e7224 */ /* 0x000fe400078e000a */
[----:B------:R-:W-:Y:S02]  /*0210*/  IMAD.U32 R3, RZ, RZ, UR6 ;  /* 0x00000006ff037e24 */ /* 0x000fe4000f8e00ff */
[----:B------:R-:W-:Y:S05]  /*0220*/  CALL.REL.NOINC `($__internal_46_$__cuda_sm20_div_u16) ;  /* 0x00000e6000007944 */ /* 0x000fea0003c00000 */
[----:B------:R-:W-:Y:S01]  /*0230*/  PRMT R13, R12, 0x7604, R15 ;  /* 0x000076040c0d7816 */ /* 0x000fe2000000000f */
[----:B------:R-:W-:Y:S01]  /*0240*/  IMAD.MOV.U32 R14, RZ, RZ, R11 ;  /* 0x000000ffff0e7224 */ /* 0x000fe200078e000b */
[----:B------:R-:W-:Y:S01]  /*0250*/  MOV R2, 0x290 ;  /* 0x0000029000027802 */ /* 0x000fe20000000f00 */
[----:B------:R-:W-:-:S02]  /*0260*/  IMAD.U32 R3, RZ, RZ, UR6 ;  /* 0x00000006ff037e24 */ /* 0x000fc4000f8e00ff */
[----:B------:R0:W-:Y:S04]  /*0270*/  STG.E.U16 [R4.64], R13 ;  /* 0x0000000d04007986 */ /* 0x0001e8000c101504 */
[----:B0-----:R-:W-:Y:S05]  /*0280*/  CALL.REL.NOINC `($__internal_46_$__cuda_sm20_div_u16) ;  /* 0x00000e0000007944 */ /* 0x001fea0003c00000 */
        /* <DEDUP_REMOVED lines=8> */
[----:B------:R-:W-:Y:S02]  /*0310*/  IMAD.U32 R3, RZ, RZ, UR6 ;  /* 0x00000006ff037e24 */ /* 0x000fe4000f8e00ff */
[----:B------:R0:W-:Y:S04]  /*0320*/  STG.E.U16 [R4.64+0x100], R9 ;  /* 0x0001000904007986 */ /* 0x0001e8000c101504 */
[----:B0-----:R-:W-:Y:S05]  /*0330*/  CALL.REL.NOINC `($__internal_46_$__cuda_sm20_div_u16) ;  /* 0x00000d5000007944 */ /* 0x001fea0003c00000 */
[----:B------:R-:W-:Y:S01]  /*0340*/  IMAD.MOV.U32 R10, RZ, RZ, R15 ;  /* 0x000000ffff0a7224 */ /* 0x000fe200078e000f */
[----:B------:R-:W-:Y:S01]  /*0350*/  MOV R2, 0x390 ;  /* 0x0000039000027802 */ /* 0x000fe20000000f00 */
[----:B------:R-:W-:-:S02]  /*0360*/  IMAD.MOV.U32 R14, RZ, RZ, R8 ;  /* 0x000000ffff0e7224 */ /* 0x000fc400078e0008 */
        /* <DEDUP_REMOVED lines=10> */
[----:B------:R-:W-:Y:S02]  /*0410*/  IMAD.MOV.U32 R14, RZ, RZ, R6 ;  /* 0x000000ffff0e7224 */ /* 0x000fe400078e0006 */
[----:B------:R-:W-:Y:S02]  /*0420*/  IMAD.U32 R3, RZ, RZ, UR6 ;  /* 0x00000006ff037e24 */ /* 0x000fe4000f8e00ff */
[----:B------:R-:W-:Y:S05]  /*0430*/  CALL.REL.NOINC `($__internal_46_$__cuda_sm20_div_u16) ;  /* 0x00000c5000007944 */ /* 0x000fea0003c00000 */
[----:B------:R-:W-:-:S05]  /*0440*/  PRMT R3, R0, 0x7604, R15 ;  /* 0x0000760400037816 */ /* 0x000fca000000000f */
[----:B------:R-:W-:Y:S01]  /*0450*/  STG.E.U16 [R4.64+0x300], R3 ;  /* 0x0003000304007986 */ /* 0x000fe2000c101504 */
[----:B------:R-:W-:Y:S05]  /*0460*/  EXIT ;  /* 0x000000000000794d */ /* 0x000fea0003800000 */
.L_x_20713:
        /* <DEDUP_REMOVED lines=8> */
[----:B------:R-:W-:-:S06]  /*04f0*/  @!P0 IMAD.X R7, RZ, RZ, c[0x0][0x174], P1 ;  /* 0x00005d00ff078624 */ /* 0x000fcc00008e06ff */
[----:B------:R-:W-:Y:S01]  /*0500*/  @!P5 IMAD.IADD R2, R0, 0x1, R19 ;  /* 0x000000010002d824 */ /* 0x000fe200078e0213 */
[----:B------:R-:W-:-:S04]  /*0510*/  @!P5 IADD3 R19, R19, 0x80, RZ ;  /* 0x000000801313d810 */ /* 0x000fc80007ffe0ff */
[----:B------:R-:W-:Y:S02]  /*0520*/  ISETP.GE.AND P6, PT, R19, R4, PT ;  /* 0x000000041300720c */ /* 0x000fe40003fc6270 */
[----:B------:R-:W-:-:S05]  /*0530*/  @!P5 IADD3 R2, P1, R2, c[0x0][0x170], RZ ;  /* 0x00005c000202da10 */ /* 0x000fca0007f3e0ff */
[----:B------:R-:W-:-:S05]  /*0540*/  @!P5 IMAD.X R3, RZ, RZ, c[0x0][0x174], P1 ;  /* 0x00005d00ff03d624 */ /* 0x000fca00008e06ff */
[----:B------:R0:W5:Y:S01]  /*0550*/  @!P5 LDG.E.U8 R9, [R2.64] ;  /* 0x000000040209d981 */ /* 0x000162000c1e1100 */
        /* <DEDUP_REMOVED lines=14> */
[----:B------:R-:W-:Y:S02]  /*0640*/  PRMT R11, RZ, 0x7610, R11 ;  /* 0x00007610ff0b7816 */ /* 0x000fe4000000000b */
[----:B------:R-:W-:-:S04]  /*0650*/  @!P4 IADD3 R16, P5, R16, c[0x0][0x170], RZ ;  /* 0x00005c001010ca10 */ /* 0x000fc80007fbe0ff */
[----:B------:R1:W5:Y:S01]  /*0660*/  @!P6 LDG.E.U8 R11, [R14.64] ;  /* 0x000000040e0be981 */ /* 0x000362000c1e1100 */
[----:B------:R-:W-:-:S04]  /*0670*/  @!P4 IMAD.X R17, RZ, RZ, c[0x0][0x174], P5 ;  /* 0x00005d00ff11c624 */ /* 0x000fc800028e06ff */
[----:B------:R-:W-:Y:S01]  /*0680*/  @!P1 IMAD.IADD R23, R0, 0x1, R19 ;  /* 0x0000000100179824 */ /* 0x000fe200078e0213 */
[----:B------:R-:W-:Y:S02]  /*0690*/  @!P1 IADD3 R19, R19, 0x80, RZ ;  /* 0x0000008013139810 */ /* 0x000fe40007ffe0ff */
[----:B------:R-:W-:Y:S02]  /*06a0*/  @!P3 IADD3 R20, P6, R20, c[0x0][0x170], RZ ;  /* 0x00005c001414ba10 */ /* 0x000fe40007fde0ff */
[----:B------:R-:W-:Y:S02]  /*06b0*/  ISETP.GE.AND P5, PT, R19, R4, PT ;  /* 0x000000041300720c */ /* 0x000fe40003fa6270 */
[----:B------:R-:W-:Y:S01]  /*06c0*/  PRMT R12, RZ, 0x7610, R12 ;  /* 0x00007610ff0c7816 */ /* 0x000fe2000000000c */
[----:B------:R-:W-:Y:S01]  /*06d0*/  @!P3 IMAD.X R21, RZ, RZ, c[0x0][0x174], P6 ;  /* 0x00005d00ff15b624 */ /* 0x000fe200030e06ff */
[----:B------:R-:W-:-:S04]  /*06e0*/  PRMT R13, RZ, 0x7610, R13 ;  /* 0x00007610ff0d7816 */ /* 0x000fc8000000000d */
[----:B------:R2:W5:Y:S01]  /*06f0*/  @!P3 LDG.E.U8 R12, [R20.64] ;  /* 0x00000004140cb981 */ /* 0x000562000c1e1100 */
[----:B0-----:R-:W-:Y:S02]  /*0700*/  @!P2 IADD3 R2, P3, R8, c[0x0][0x170], RZ ;  /* 0x00005c000802aa10 */ /* 0x001fe40007f7e0ff */
[----:B------:R-:W-:Y:S01]  /*0710*/  PRMT R22, RZ, 0x7610, R22 ;  /* 0x00007610ff167816 */ /* 0x000fe20000000016 */
[----:B------:R2:W5:Y:S01]  /*0720*/  @!P4 LDG.E.U8 R13, [R16.64] ;  /* 0x00000004100dc981 */ /* 0x000562000c1e1100 */
[----:B------:R-:W-:Y:S01]  /*0730*/  @!P5 IMAD.IADD R18, R0, 0x1, R19 ;  /* 0x000000010012d824 */ /* 0x000fe200078e0213 */
[----:B-1----:R-:W-:Y:S01]  /*0740*/  @!P1 IADD3 R14, P4, R23, c[0x0][0x170], RZ ;  /* 0x00005c00170e9a10 */ /* 0x002fe20007f9e0ff */
[----:B------:R-:W-:Y:S01]  /*0750*/  @!P2 IMAD.X R3, RZ, RZ, c[0x0][0x174], P3 ;  /* 0x00005d00ff03a624 */ /* 0x000fe200018e06ff */
[----:B------:R-:W-:Y:S01]  /*0760*/  PRMT R10, RZ, 0x7610, R10 ;  /* 0x00007610ff0a7816 */ /* 0x000fe2000000000a */
[----:B------:R0:W5:Y:S01]  /*0770*/  @!P0 LDG.E.U8 R22, [R6.64] ;  /* 0x0000000406168981 */ /* 0x000162000c1e1100 */
[----:B------:R-:W-:Y:S01]  /*0780*/  @!P5 IADD3 R18, P3, R18, c[0x0][0x170], RZ ;  /* 0x00005c001212da10 */ /* 0x000fe20007f7e0ff */
[----:B------:R-:W-:Y:S01]  /*0790*/  @!P1 IMAD.X R15, RZ, RZ, c[0x0][0x174], P4 ;  /* 0x00005d00ff0f9624 */ /* 0x000fe200020e06ff */
[----:B------:R-:W-:-:S02]  /*07a0*/  PRMT R8, RZ, 0x7610, R8 ;  /* 0x00007610ff087816 */ /* 0x000fc40000000008 */
[----:B------:R2:W5:Y:S01]  /*07b0*/  @!P2 LDG.E.U8 R10, [R2.64] ;  /* 0x00000004020aa981 */ /* 0x000562000c1e1100 */
[----:B------:R-:W-:-:S03]  /*07c0*/  @!P5 IMAD.X R19, RZ, RZ, c[0x0][0x174], P3 ;  /* 0x00005d00ff13d624 */ /* 0x000fc600018e06ff */
[----:B------:R2:W5:Y:S01]  /*07d0*/  @!P1 LDG.E.U8 R8, [R14.64] ;  /* 0x000000040e089981 */ /* 0x000562000c1e1100 */
[----:B0-----:R-:W-:-:S06]  /*07e0*/  PRMT R6, RZ, 0x7610, R6 ;  /* 0x00007610ff067816 */ /* 0x001fcc0000000006 */
[----:B------:R2:W5:Y:S01]  /*07f0*/  @!P5 LDG.E.U8 R6, [R18.64] ;  /* 0x000000041206d981 */ /* 0x000562000c1e1100 */
[----:B------:R-:W-:Y:S01]  /*0800*/  BSSY B0, `(.L_x_20714) ;  /* 0x0000007000007945 */ /* 0x000fe20003800000 */
[----:B------:R-:W-:Y:S05]  /*0810*/  @P0 BRA `(.L_x_20715) ;  /* 0x0000005000000947 */ /* 0x000fea0003800000 */
[----:B--2--5:R-:W-:Y:S01]  /*0820*/  LOP3.LUT R14, R22, 0xff, RZ, 0xc0, !PT ;  /* 0x000000ff160e7812 */ /* 0x024fe200078ec0ff */
[----:B------:R-:W-:Y:S01]  /*0830*/  IMAD.U32 R3, RZ, RZ, UR6 ;  /* 0x00000006ff037e24 */ /* 0x000fe2000f8e00ff */
[----:B------:R-:W-:Y:S02]  /*0840*/  MOV R2, 0x860 ;  /* 0x0000086000027802 */ /* 0x000fe40000000f00 */
[----:B------:R-:W-:Y:S05]  /*0850*/  CALL.REL.NOINC `($__internal_46_$__cuda_sm20_div_u16) ;  /* 0x0000083000007944 */ /* 0x000fea0003c00000 */
[----:B------:R-:W-:Y:S02]  /*0860*/  IMAD.MOV.U32 R7, RZ, RZ, R15 ;  /* 0x000000ffff077224 */ /* 0x000fe400078e000f */
.L_x_20715:
[----:B------:R-:W-:Y:S05]  /*0870*/  BSYNC B0 ;  /* 0x0000000000007941 */ /* 0x000fea0003800000 */
.L_x_20714:
[----:B--2---:R-:W-:Y:S01]  /*0880*/  IADD3 R3, R5, 0x80, RZ ;  /* 0x0000008005037810 */ /* 0x004fe20007ffe0ff */
[----:B------:R-:W-:Y:S03]  /*0890*/  BSSY B0, `(.L_x_20716) ;  /* 0x0000008000007945 */ /* 0x000fe60003800000 */
[----:B------:R-:W-:-:S13]  /*08a0*/  ISETP.GE.AND P1, PT, R3, R4, PT ;  /* 0x000000040300720c */ /* 0x000fda0003f26270 */
[----:B------:R-:W-:Y:S05]  /*08b0*/  @P1 BRA `(.L_x_20717) ;  /* 0x0000005000001947 */ /* 0x000fea0003800000 */
[----:B-----5:R-:W-:Y:S01]  /*08c0*/  LOP3.LUT R14, R9, 0xff, RZ, 0xc0, !PT ;  /* 0x000000ff090e7812 */ /* 0x020fe200078ec0ff */
[----:B------:R-:W-:Y:S01]  /*08d0*/  IMAD.U32 R3, RZ, RZ, UR6 ;  /* 0x00000006ff037e24 */ /* 0x000fe2000f8e00ff */
[----:B------:R-:W-:Y:S02]  /*08e0*/  MOV R2, 0x900 ;  /* 0x0000090000027802 */ /* 0x000fe40000000f00 */
[----:B------:R-:W-:Y:S05]  /*08f0*/  CALL.REL.NOINC `($__internal_46_$__cuda_sm20_div_u16) ;  /* 0x0000079000007944 */ /* 0x000fea0003c00000 */
[----:B------:R-:W-:Y:S02]  /*0900*/  IMAD.MOV.U32 R9, RZ, RZ, R15 ;  /* 0x000000ffff097224 */ /* 0x000fe400078e000f */
.L_x_20717:
[----:B------:R-:W-:Y:S05]  /*0910*/  BSYNC B0 ;  /* 0x0000000000007941 */ /* 0x000fea0003800000 */
.L_x_20716:
[----:B------:R-:W-:Y:S01]  /*0920*/  IADD3 R3, R5, 0x100, RZ ;  /* 0x0000010005037810 */ /* 0x000fe20007ffe0ff */
        /* <DEDUP_REMOVED lines=8> */
.L_x_20719:
[----:B------:R-:W-:Y:S05]  /*09b0*/  BSYNC B0 ;  /* 0x0000000000007941 */ /* 0x000fea0003800000 */
.L_x_20718:
        /* <DEDUP_REMOVED lines=9> */
.L_x_20721:
[----:B------:R-:W-:Y:S05]  /*0a50*/  BSYNC B0 ;  /* 0x0000000000007941 */ /* 0x000fea0003800000 */
.L_x_20720:
        /* <DEDUP_REMOVED lines=9> */
.L_x_20723:
[----:B------:R-:W-:Y:S05]  /*0af0*/  BSYNC B0 ;  /* 0x0000000000007941 */ /* 0x000fea0003800000 */
.L_x_20722:
        /* <DEDUP_REMOVED lines=9> */
.L_x_20725:
[----:B------:R-:W-:Y:S05]  /*0b90*/  BSYNC B0 ;  /* 0x0000000000007941 */ /* 0x000fea0003800000 */
.L_x_20724:
        /* <DEDUP_REMOVED lines=9> */
.L_x_20727:
[----:B------:R-:W-:Y:S05]  /*0c30*/  BSYNC B0 ;  /* 0x0000000000007941 */ /* 0x000fea0003800000 */
.L_x_20726:
        /* <DEDUP_REMOVED lines=8> */
.L_x_20729:
[----:B------:R-:W-:Y:S05]  /*0cc0*/  BSYNC B0 ;  /* 0x0000000000007941 */ /* 0x000fea0003800000 */
.L_x_20728:
[----:B------:R-:W0:Y:S01]  /*0cd0*/  @!P0 S2R R17, SR_TID.X ;  /* 0x0000000000118919 */ /* 0x000e220000002100 */
[----:B------:R-:W-:Y:S01]  /*0ce0*/  BSSY B0, `(.L_x_20730) ;  /* 0x0000032000007945 */ /* 0x000fe20003800000 */
[----:B------:R-:W-:Y:S01]  /*0cf0*/  BSSY B1, `(.L_x_20731) ;  /* 0x000002a000017945 */ /* 0x000fe20003800000 */
[----:B0-----:R-:W-:Y:S01]  /*0d00*/  @!P0 IMAD.IADD R2, R0, 0x1, R17 ;  /* 0x0000000100028824 */ /* 0x001fe200078e0211 */
[----:B------:R-:W-:-:S04]  /*0d10*/  @!P0 IADD3 R5, R17, 0x80, RZ ;  /* 0x0000008011058810 */ /* 0x000fc80007ffe0ff */
        /* <DEDUP_REMOVED lines=10> */
[----:B-----5:R0:W-:Y:S09]  /*0dc0*/  STG.E.U8 [R2.64], R9 ;  /* 0x0000000902007986 */ /* 0x0201f2000c101104 */
[----:B------:R-:W-:Y:S05]  /*0dd0*/  @P0 BRA `(.L_x_20733) ;  /* 0x000000c000000947 */ /* 0x000fea0003800000 */
[----:B0-----:R-:W-:Y:S01]  /*0de0*/  IMAD.IADD R2, R0, 0x1, R5 ;  /* 0x0000000100027824 */ /* 0x001fe200078e0205 */
[----:B------:R-:W-:-:S04]  /*0df0*/  IADD3 R5, R5, 0x80, RZ ;  /* 0x0000008005057810 */ /* 0x000fc80007ffe0ff */
[----:B------:R-:W-:-:S05]  /*0e00*/  IADD3 R2, P0, R2, c[0x0][0x168], RZ ;  /* 0x00005a0002027a10 */ /* 0x000fca0007f1e0ff */
[----:B------:R-:W-:-:S05]  /*0e10*/  IMAD.X R3, RZ, RZ, c[0x0][0x16c], P0 ;  /* 0x00005b00ff037624 */ /* 0x000fca00000e06ff */
[----:B------:R0:W-:Y:S03]  /*0e20*/  STG.E.U8 [R2.64], R11 ;  /* 0x0000000b02007986 */ /* 0x0001e6000c101104 */
.L_x_20732:
[----:B0-----:R-:W-:-:S13]  /*0e30*/  ISETP.GE.AND P0, PT, R5, R4, PT ;  /* 0x000000040500720c */ /* 0x001fda0003f06270 */
[----:B------:R-:W-:Y:S05]  /*0e40*/  @P0 BRA `(.L_x_20734) ;  /* 0x000000c000000947 */ /* 0x000fea0003800000 */
[----:B------:R-:W-:Y:S01]  /*0e50*/  IMAD.IADD R2, R0, 0x1, R5 ;  /* 0x0000000100027824 */ /* 0x000fe200078e0205 */
[----:B------:R-:W-:-:S04]  /*0e60*/  IADD3 R5, R5, 0x80, RZ ;  /* 0x0000008005057810 */ /* 0x000fc80007ffe0ff */
[----:B------:R-:W-:-:S05]  /*0e70*/  IADD3 R2, P0, R2, c[0x0][0x168], RZ ;  /* 0x00005a0002027a10 */ /* 0x000fca0007f1e0ff */
[----:B------:R-:W-:-:S05]  /*0e80*/  IMAD.X R3, RZ, RZ, c[0x0][0x16c], P0 ;  /* 0x00005b00ff037624 */ /* 0x000fca00000e06ff */
[----:B-----5:R0:W-:Y:S03]  /*0e90*/  STG.E.U8 [R2.64], R13 ;  /* 0x0000000d02007986 */ /* 0x0201e6000c101104 */
.L_x_20733:
[----:B------:R-:W-:-:S13]  /*0ea0*/  ISETP.GE.AND P0, PT, R5, R4, PT ;  /* 0x000000040500720c */ /* 0x000fda0003f06270 */
[----:B------:R-:W-:Y:S05]  /*0eb0*/  @P0 BRA `(.L_x_20735) ;  /* 0x000000d000000947 */ /* 0x000fea0003800000 */
[----:B0-----:R-:W-:Y:S01]  /*0ec0*/  IMAD.IADD R2, R0, 0x1, R5 ;  /* 0x0000000100027824 */ /* 0x001fe200078e0205 */
[----:B------:R-:W-:-:S04]  /*0ed0*/  IADD3 R5, R5, 0x80, RZ ;  /* 0x0000008005057810 */ /* 0x000fc80007ffe0ff */
[----:B------:R-:W-:-:S05]  /*0ee0*/  IADD3 R2, P0, R2, c[0x0][0x168], RZ ;  /* 0x00005a0002027a10 */ /* 0x000fca0007f1e0ff */
[----:B------:R-:W-:-:S05]  /*0ef0*/  IMAD.X R3, RZ, RZ, c[0x0][0x16c], P0 ;  /* 0x00005b00ff037624 */ /* 0x000fca00000e06ff */
[----:B------:R0:W-:Y:S03]  /*0f00*/  STG.E.U8 [R2.64], R12 ;  /* 0x0000000c02007986 */ /* 0x0001e6000c101104 */
.L_x_20734:
[----:B------:R-:W-:-:S13]  /*0f10*/  ISETP.GE.AND P0, PT, R5, R4, PT ;  /* 0x000000040500720c */ /* 0x000fda0003f06270 */
[----:B------:R-:W-:Y:S01]  /*0f20*/  @P0 BREAK B1 ;  /* 0x0000000000010942 */ /* 0x000fe20003800000 */
[----:B------:R-:W-:Y:S05]  /*0f30*/  @P0 BRA `(.L_x_20736) ;  /* 0x000000c000000947 */ /* 0x000fea0003800000 */
[----:B0-----:R-:W-:Y:S01]  /*0f40*/  IMAD.IADD R2, R0, 0x1, R5 ;  /* 0x0000000100027824 */ /* 0x001fe200078e0205 */
[----:B------:R-:W-:-:S04]  /*0f50*/  IADD3 R5, R5, 0x80, RZ ;  /* 0x0000008005057810 */ /* 0x000fc80007ffe0ff */
[----:B------:R-:W-:-:S05]  /*0f60*/  IADD3 R2, P0, R2, c[0x0][0x168], RZ ;  /* 0x00005a0002027a10 */ /* 0x000fca0007f1e0ff */
[----:B------:R-:W-:-:S05]  /*0f70*/  IMAD.X R3, RZ, RZ, c[0x0][0x16c], P0 ;  /* 0x00005b00ff037624 */ /* 0x000fca00000e06ff */
[----:B-----5:R0:W-:Y:S03]  /*0f80*/  STG.E.U8 [R2.64], R10 ;  /* 0x0000000a02007986 */ /* 0x0201e6000c101104 */
.L_x_20735:
[----:B------:R-:W-:Y:S05]  /*0f90*/  BSYNC B1 ;  /* 0x0000000000017941 */ /* 0x000fea0003800000 */
.L_x_20731:
[----:B------:R-:W-:-:S13]  /*0fa0*/  ISETP.GE.AND P0, PT, R5, R4, PT ;  /* 0x000000040500720c */ /* 0x000fda0003f06270 */
[----:B0-----:R-:W-:Y:S01]  /*0fb0*/  @!P0 IMAD.IADD R2, R0, 0x1, R5 ;  /* 0x0000000100028824 */ /* 0x001fe200078e0205 */
[----:B------:R-:W-:-:S04]  /*0fc0*/  @!P0 IADD3 R5, R5, 0x80, RZ ;  /* 0x0000008005058810 */ /* 0x000fc80007ffe0ff */
[----:B------:R-:W-:-:S05]  /*0fd0*/  @!P0 IADD3 R2, P1, R2, c[0x0][0x168], RZ ;  /* 0x00005a0002028a10 */ /* 0x000fca0007f3e0ff */
[----:B------:R-:W-:-:S05]  /*0fe0*/  @!P0 IMAD.X R3, RZ, RZ, c[0x0][0x16c], P1 ;  /* 0x00005b00ff038624 */ /* 0x000fca00008e06ff */
[----:B------:R0:W-:Y:S03]  /*0ff0*/  @!P0 STG.E.U8 [R2.64], R8 ;  /* 0x0000000802008986 */ /* 0x0001e6000c101104 */
.L_x_20736:
[----:B------:R-:W-:Y:S05]  /*1000*/  BSYNC B0 ;  /* 0x0000000000007941 */ /* 0x000fea0003800000 */
.L_x_20730:
        /* <DEDUP_REMOVED lines=8> */
        .weak           $__internal_46_$__cuda_sm20_div_u16
        .type           $__internal_46_$__cuda_sm20_div_u16,@function
        .size           $__internal_46_$__cuda_sm20_div_u16,(.L_x_21427 - $__internal_46_$__cuda_sm20_div_u16)
$__internal_46_$__cuda_sm20_div_u16:
[----:B------:R-:W0:Y:S01]  /*1090*/  I2F.U16 R16, R3 ;  /* 0x0000000300107306 */ /* 0x000e220000101000 */
[----:B------:R-:W-:-:S07]  /*10a0*/  IMAD.MOV.U32 R15, RZ, RZ, 0x4b800000 ;  /* 0x4b800000ff0f7424 */ /* 0x000fce00078e00ff */
[----:B------:R-:W-:Y:S01]  /*10b0*/  I2F.U16.RZ R14, R14 ;  /* 0x0000000e000e7306 */ /* 0x000fe2000010d000 */
[C---:B0-----:R-:W-:Y:S02]  /*10c0*/  FSETP.GEU.AND P2, PT, |R16|.reuse, 1.175494350822287508e-38, PT ;  /* 0x008000001000780b */ /* 0x041fe40003f4e200 */
[----:B------:R-:W-:Y:S02]  /*10d0*/  FSETP.GT.AND P1, PT, |R16|, 8.50705917302346158658e+37, PT ;  /* 0x7e8000001000780b */ /* 0x000fe40003f24200 */
[----:B------:R-:W-:-:S04]  /*10e0*/  FSEL R15, R15, 1, !P2 ;  /* 0x3f8000000f0f7808 */ /* 0x000fc80005000000 */
[----:B------:R-:W-:Y:S02]  /*10f0*/  FSEL R15, R15, 0.25, !P1 ;  /* 0x3e8000000f0f7808 */ /* 0x000fe40004800000 */
[----:B------:R-:W-:Y:S01]  /*1100*/  ISETP.NE.U32.AND P1, PT, R3, RZ, PT ;  /* 0x000000ff0300720c */ /* 0x000fe20003f25070 */
[----:B------:R-:W-:Y:S02]  /*1110*/  IMAD.MOV.U32 R3, RZ, RZ, 0x0 ;  /* 0x00000000ff037424 */ /* 0x000fe400078e00ff */
[----:B------:R-:W-:-:S06]  /*1120*/  FMUL R16, R16, R15 ;  /* 0x0000000f10107220 */ /* 0x000fcc0000400000 */
[----:B------:R-:W0:Y:S02]  /*1130*/  MUFU.RCP R16, R16 ;  /* 0x0000001000107308 */ /* 0x000e240000001000 */
[----:B0-----:R-:W-:-:S05]  /*1140*/  FMUL R15, R15, R16 ;  /* 0x000000100f0f7220 */ /* 0x001fca0000400000 */
[----:B------:R-:W-:-:S05]  /*1150*/  IADD3 R15, R15, 0x2, RZ ;  /* 0x000000020f0f7810 */ /* 0x000fca0007ffe0ff */
[----:B------:R-:W-:-:S06]  /*1160*/  FMUL.RZ R17, R14, R15 ;  /* 0x0000000f0e117220 */ /* 0x000fcc000040c000 */
[----:B------:R-:W0:Y:S02]  /*1170*/  F2I.U32.TRUNC.NTZ R17, R17 ;  /* 0x0000001100117305 */ /* 0x000e24000020f000 */
[----:B0-----:R-:W-:Y:S01]  /*1180*/  LOP3.LUT R15, R17, 0xffff, RZ, 0xc0, !PT ;  /* 0x0000ffff110f7812 */ /* 0x001fe200078ec0ff */
[----:B------:R-:W-:Y:S01]  /*1190*/  @!P1 IMAD.MOV.U32 R15, RZ, RZ, -0x1 ;  /* 0xffffffffff0f9424 */ /* 0x000fe200078e00ff */
[----:B------:R-:W-:Y:S06]  /*11a0*/  RET.REL.NODEC R2 `(_ZN2at6native29vectorized_elementwise_kernelILi2ENS0_13BUnaryFunctorIhhhZZZNS0_15binary_internal21div_trunc_kernel_cudaERNS_18TensorIteratorBaseEENKUlvE_clEvENKUlvE_clEvEUlhhE_EESt5arrayIPcLm2EEEEviT0_T1_) ;  /* 0xffffee5002007950 */ /* 0x000fec0003c3ffff */
.L_x_20737:
        /* <DEDUP_REMOVED lines=13> */
.L_x_21427:


//--------------------- .text._ZN2at6native29vectorized_elementwise_kernelILi4ENS0_13BUnaryFunctorIhhhZZZNS0_15binary_internal21div_trunc_kernel_cudaERNS_18TensorIteratorBaseEENKUlvE_clEvENKUlvE_clEvEUlhhE_EESt5arrayIPcLm2EEEEviT0_T1_ --------------------------
	.section	.text._ZN2at6native29vectorized_elementwise_kernelILi4ENS0_13BUnaryFunctorIhhhZZZNS0_15binary_internal21div_trunc_kernel_cudaERNS_18TensorIteratorBaseEENKUlvE_clEvENKUlvE_clEvEUlhhE_EESt5arrayIPcLm2EEEEviT0_T1_,"ax",@progbits
	.sectioninfo	@"SHI_REGISTERS=26"
	.align	128
        .global         _ZN2at6native29vectorized_elementwise_kernelILi4ENS0_13BUnaryFunctorIhhhZZZNS0_15binary_internal21div_trunc_kernel_cudaERNS_18TensorIteratorBaseEENKUlvE_clEvENKUlvE_clEvEUlhhE_EESt5arrayIPcLm2EEEEviT0_T1_
        .type           _ZN2at6native29vectorized_elementwise_kernelILi4ENS0_13BUnaryFunctorIhhhZZZNS0_15binary_internal21div_trunc_kernel_cudaERNS_18TensorIteratorBaseEENKUlvE_clEvENKUlvE_clEvEUlhhE_EESt5arrayIPcLm2EEEEviT0_T1_,@function
        .size           _ZN2at6native29vectorized_elementwise_kernelILi4ENS0_13BUnaryFunctorIhhhZZZNS0_15binary_internal21div_trunc_kernel_cudaERNS_18TensorIteratorBaseEENKUlvE_clEvENKUlvE_clEvEUlhhE_EESt5arrayIPcLm2EEEEviT0_T1_,(.L_x_21428 - _ZN2at6native29vectorized_elementwise_kernelILi4ENS0_13BUnaryFunctorIhhhZZZNS0_15binary_internal21div_trunc_kernel_cudaERNS_18TensorIteratorBaseEENKUlvE_clEvENKUlvE_clEvEUlhhE_EESt5arrayIPcLm2EEEEviT0_T1_)
        .other          _ZN2at6native29vectorized_elementwise_kernelILi4ENS0_13BUnaryFunctorIhhhZZZNS0_15binary_internal21div_trunc_kernel_cudaERNS_18TensorIteratorBaseEENKUlvE_clEvENKUlvE_clEvEUlhhE_EESt5arrayIPcLm2EEEEviT0_T1_,@"STO_CUDA_ENTRY STV_DEFAULT"
_ZN2at6native29vectorized_elementwise_kernelILi4ENS0_13BUnaryFunctorIhhhZZZNS0_15binary_internal21div_trunc_kernel_cudaERNS_18TensorIteratorBaseEENKUlvE_clEvENKUlvE_clEvEUlhhE_EESt5arrayIPcLm2EEEEviT0_T1_:
.text._ZN2at6native29vectorized_elementwise_kernelILi4ENS0_13BUnaryFunctorIhhhZZZNS0_15binary_internal21div_trunc_kernel_cudaERNS_18TensorIteratorBaseEENKUlvE_clEvENKUlvE_clEvEUlhhE_EESt5arrayIPcLm2EEEEviT0_T1_:
        /* <DEDUP_REMOVED lines=12> */
[----:B------:R-:W2:Y:S04]  /*00c0*/  LDG.E R14, [R10.64] ;  /* 0x000000040a0e7981 */ /* 0x000ea8000c1e1900 */
[----:B------:R-:W3:Y:S01]  /*00d0*/  LDG.E R2, [R10.64+0x200] ;  /* 0x000200040a027981 */ /* 0x000ee2000c1e1900 */
[----:B------:R-:W-:-:S05]  /*00e0*/  IADD3 R4, P0, R0, c[0x0][0x168], RZ ;  /* 0x00005a0000047a10 */ /* 0x000fca0007f1e0ff */
[----:B------:R-:W-:-:S04]  /*00f0*/  IMAD.X R5, RZ, RZ, c[0x0][0x16c], P0 ;  /* 0x00005b00ff057624 */ /* 0x000fc800000e06ff */
[----:B------:R-:W-:-:S04]  /*0100*/  IMAD.WIDE R4, R3, 0x4, R4 ;  /* 0x0000000403047825 */ /* 0x000fc800078e0204 */
[----:B------:R-:W-:Y:S01]  /*0110*/  IMAD.U32 R3, RZ, RZ, UR6 ;  /* 0x00000006ff037e24 */ /* 0x000fe2000f8e00ff */
[C---:B--2---:R-:W-:Y:S02]  /*0120*/  PRMT R6, R14.reuse, 0x7770, RZ ;  /* 0x000077700e067816 */ /* 0x044fe400000000ff */
[C---:B------:R-:W-:Y:S02]  /*0130*/  PRMT R0, R14.reuse, 0x7771, RZ ;  /* 0x000077710e007816 */ /* 0x040fe400000000ff */
[----:B------:R-:W-:Y:S02]  /*0140*/  PRMT R12, R14, 0x7772, RZ ;  /* 0x000077720e0c7816 */ /* 0x000fe400000000ff */
[C---:B---3--:R-:W-:Y:S02]  /*0150*/  PRMT R7, R2.reuse, 0x7770, RZ ;  /* 0x0000777002077816 */ /* 0x048fe400000000ff */
[C---:B------:R-:W-:Y:S02]  /*0160*/  PRMT R8, R2.reuse, 0x7771, RZ ;  /* 0x0000777102087816 */ /* 0x040fe400000000ff */
[----:B------:R-:W-:-:S02]  /*0170*/  PRMT R9, R2, 0x7772, RZ ;  /* 0x0000777202097816 */ /* 0x000fc400000000ff */
[----:B------:R-:W-:Y:S02]  /*0180*/  PRMT R10, R2, 0x7773, RZ ;  /* 0x00007773020a7816 */ /* 0x000fe400000000ff */
[----:B------:R-:W-:Y:S02]  /*0190*/  PRMT R14, R14, 0x7773, RZ ;  /* 0x000077730e0e7816 */ /* 0x000fe400000000ff */
[----:B------:R-:W-:Y:S02]  /*01a0*/  MOV R2, 0x1c0 ;  /* 0x000001c000027802 */ /* 0x000fe40000000f00 */
[----:B------:R-:W-:Y:S05]  /*01b0*/  CALL.REL.NOINC `($__internal_47_$__cuda_sm20_div_u16) ;  /* 0x00000ed000007944 */ /* 0x000fea0003c00000 */
[----:B------:R-:W-:Y:S01]  /*01c0*/  IMAD.MOV.U32 R11, RZ, RZ, R15 ;  /* 0x000000ffff0b7224 */ /* 0x000fe200078e000f */
[----:B------:R-:W-:Y:S01]  /*01d0*/  MOV R2, 0x210 ;  /* 0x0000021000027802 */ /* 0x000fe20000000f00 */
[----:B------:R-:W-:Y:S02]  /*01e0*/  IMAD.MOV.U32 R14, RZ, RZ, R12 ;  /* 0x000000ffff0e7224 */ /* 0x000fe400078e000c */
[----:B------:R-:W-:Y:S02]  /*01f0*/  IMAD.U32 R3, RZ, RZ, UR6 ;  /* 0x00000006ff037e24 */ /* 0x000fe4000f8e00ff */
[----:B------:R-:W-:Y:S05]  /*0200*/  CALL.REL.NOINC `($__internal_47_$__cuda_sm20_div_u16) ;  /* 0x00000e8000007944 */ /* 0x000fea0003c00000 */
[----:B------:R-:W-:Y:S01]  /*0210*/  IMAD.MOV.U32 R12, RZ, RZ, R15 ;  /* 0x000000ffff0c7224 */ /* 0x000fe200078e000f */
[----:B------:R-:W-:Y:S01]  /*0220*/  MOV R2, 0x260 ;  /* 0x0000026000027802 */ /* 0x000fe20000000f00 */
[----:B------:R-:W-:-:S02]  /*0230*/  IMAD.MOV.U32 R14, RZ, RZ, R0 ;  /* 0x000000ffff0e7224 */ /* 0x000fc400078e0000 */
[----:B------:R-:W-:Y:S02]  /*0240*/  IMAD.U32 R3, RZ, RZ, UR6 ;  /* 0x00000006ff037e24 */ /* 0x000fe4000f8e00ff */
[----:B------:R-:W-:Y:S05]  /*0250*/  CALL.REL.NOINC `($__internal_47_$__cuda_sm20_div_u16) ;  /* 0x00000e3000007944 */ /* 0x000fea0003c00000 */
[----:B------:R-:W-:Y:S01]  /*0260*/  IMAD.MOV.U32 R0, RZ, RZ, R15 ;  /* 0x000000ffff007224 */ /* 0x000fe200078e000f */
[----:B------:R-:W-:Y:S01]  /*0270*/  MOV R2, 0x2b0 ;  /* 0x000002b000027802 */ /* 0x000fe20000000f00 */
[----:B------:R-:W-:Y:S02]  /*0280*/  IMAD.MOV.U32 R14, RZ, RZ, R6 ;  /* 0x000000ffff0e7224 */ /* 0x000fe400078e0006 */
[----:B------:R-:W-:Y:S02]  /*0290*/  IMAD.U32 R3, RZ, RZ, UR6 ;  /* 0x00000006ff037e24 */ /* 0x000fe4000f8e00ff */
[----:B------:R-:W-:Y:S05]  /*02a0*/  CALL.REL.NOINC `($__internal_47_$__cuda_sm20_div_u16) ;  /* 0x00000de000007944 */ /* 0x000fea0003c00000 */
[----:B------:R-:W-:Y:S01]  /*02b0*/  PRMT R3, R0, 0x7604, R15 ;  /* 0x0000760400037816 */ /* 0x000fe2000000000f */
[----:B------:R-:W-:Y:S01]  /*02c0*/  IMAD.MOV.U32 R14, RZ, RZ, R10 ;  /* 0x000000ffff0e7224 */ /* 0x000fe200078e000a */
[----:B------:R-:W-:Y:S02]  /*02d0*/  MOV R2, 0x330 ;  /* 0x0000033000027802 */ /* 0x000fe40000000f00 */
[----:B------:R-:W-:Y:S01]  /*02e0*/  PRMT R12, R12, 0x7054, R3 ;  /* 0x000070540c0c7816 */ /* 0x000fe20000000003 */
[----:B------:R-:W-:-:S03]  /*02f0*/  IMAD.U32 R3, RZ, RZ, UR6 ;  /* 0x00000006ff037e24 */ /* 0x000fc6000f8e00ff */
[----:B------:R-:W-:-:S05]  /*0300*/  PRMT R11, R11, 0x654, R12 ;  /* 0x000006540b0b7816 */ /* 0x000fca000000000c */
[----:B------:R0:W-:Y:S02]  /*0310*/  STG.E [R4.64], R11 ;  /* 0x0000000b04007986 */ /* 0x0001e4000c101904 */
[----:B0-----:R-:W-:Y:S05]  /*0320*/  CALL.REL.NOINC `($__internal_47_$__cuda_sm20_div_u16) ;  /* 0x00000d6000007944 */ /* 0x001fea0003c00000 */
[----:B------:R-:W-:Y:S01]  /*0330*/  IMAD.MOV.U32 R0, RZ, RZ, R15 ;  /* 0x000000ffff007224 */ /* 0x000fe200078e000f */
[----:B------:R-:W-:Y:S01]  /*0340*/  MOV R2, 0x380 ;  /* 0x0000038000027802 */ /* 0x000fe20000000f00 */
[----:B------:R-:W-:Y:S02]  /*0350*/  IMAD.MOV.U32 R14, RZ, RZ, R9 ;  /* 0x000000ffff0e7224 */ /* 0x000fe400078e0009 */
[----:B------:R-:W-:Y:S02]  /*0360*/  IMAD.U32 R3, RZ, RZ, UR6 ;  /* 0x00000006ff037e24 */ /* 0x000fe4000f8e00ff */
        /* <DEDUP_REMOVED lines=11> */
[----:B------:R-:W-:-:S04]  /*0420*/  PRMT R3, R8, 0x7604, R15 ;  /* 0x0000760408037816 */ /* 0x000fc8000000000f */
[----:B------:R-:W-:-:S04]  /*0430*/  PRMT R3, R6, 0x7054, R3 ;  /* 0x0000705406037816 */ /* 0x000fc80000000003 */
[----:B------:R-:W-:-:S05]  /*0440*/  PRMT R3, R0, 0x654, R3 ;  /* 0x0000065400037816 */ /* 0x000fca0000000003 */
[----:B------:R-:W-:Y:S01]  /*0450*/  STG.E [R4.64+0x200], R3 ;  /* 0x0002000304007986 */ /* 0x000fe2000c101904 */
[----:B------:R-:W-:Y:S05]  /*0460*/  EXIT ;  /* 0x000000000000794d */ /* 0x000fea0003800000 */
.L_x_20738:
        /* <DEDUP_REMOVED lines=62> */
[----:B------:R-:W-:Y:S05]  /*0850*/  CALL.REL.NOINC `($__internal_47_$__cuda_sm20_div_u16) ;  /* 0x0000083000007944 */ /* 0x000fea0003c00000 */
[----:B------:R-:W-:Y:S02]  /*0860*/  IMAD.MOV.U32 R7, RZ, RZ, R15 ;  /* 0x000000ffff077224 */ /* 0x000fe400078e000f */
.L_x_20740:
[----:B------:R-:W-:Y:S05]  /*0870*/  BSYNC B0 ;  /* 0x0000000000007941 */ /* 0x000fea0003800000 */
.L_x_20739:
[----:B--2---:R-:W-:Y:S01]  /*0880*/  IADD3 R3, R5, 0x80, RZ ;  /* 0x0000008005037810 */ /* 0x004fe20007ffe0ff */
[----:B------:R-:W-:Y:S03]  /*0890*/  BSSY B0, `(.L_x_20741) ;  /* 0x0000008000007945 */ /* 0x000fe60003800000 */
[----:B------:R-:W-:-:S13]  /*08a0*/  ISETP.GE.AND P1, PT, R3, R4, PT ;  /* 0x000000040300720c */ /* 0x000fda0003f26270 */
[----:B------:R-:W-:Y:S05]  /*08b0*/  @P1 BRA `(.L_x_20742) ;  /* 0x0000005000001947 */ /* 0x000fea0003800000 */
[----:B-----5:R-:W-:Y:S01]  /*08c0*/  LOP3.LUT R14, R9, 0xff, RZ, 0xc0, !PT ;  /* 0x000000ff090e7812 */ /* 0x020fe200078ec0ff */
[----:B------:R-:W-:Y:S01]  /*08d0*/  IMAD.U32 R3, RZ, RZ, UR6 ;  /* 0x00000006ff037e24 */ /* 0x000fe2000f8e00ff */
[----:B------:R-:W-:Y:S02]  /*08e0*/  MOV R2, 0x900 ;  /* 0x0000090000027802 */ /* 0x000fe40000000f00 */
[----:B------:R-:W-:Y:S05]  /*08f0*/  CALL.REL.NOINC `($__internal_47_$__cuda_sm20_div_u16) ;  /* 0x0000079000007944 */ /* 0x000fea0003c00000 */
[----:B------:R-:W-:Y:S02]  /*0900*/  IMAD.MOV.U32 R9, RZ, RZ, R15 ;  /* 0x000000ffff097224 */ /* 0x000fe400078e000f */
.L_x_20742:
[----:B------:R-:W-:Y:S05]  /*0910*/  BSYNC B0 ;  /* 0x0000000000007941 */ /* 0x000fea0003800000 */
.L_x_20741:
[----:B------:R-:W-:Y:S01]  /*0920*/  IADD3 R3, R5, 0x100, RZ ;  /* 0x0000010005037810 */ /* 0x000fe20007ffe0ff */
        /* <DEDUP_REMOVED lines=8> */
.L_x_20744:
[----:B------:R-:W-:Y:S05]  /*09b0*/  BSYNC B0 ;  /* 0x0000000000007941 */ /* 0x000fea0003800000 */
.L_x_20743:
        /* <DEDUP_REMOVED lines=9> */
.L_x_20746:
[----:B------:R-:W-:Y:S05]  /*0a50*/  BSYNC B0 ;  /* 0x0000000000007941 */ /* 0x000fea0003800000 */
.L_x_20745:
        /* <DEDUP_REMOVED lines=9> */
.L_x_20748:
[----:B------:R-:W-:Y:S05]  /*0af0*/  BSYNC B0 ;  /* 0x0000000000007941 */ /* 0x000fea0003800000 */
.L_x_20747:
        /* <DEDUP_REMOVED lines=9> */
.L_x_20750:
[----:B------:R-:W-:Y:S05]  /*0b90*/  BSYNC B0 ;  /* 0x0000000000007941 */ /* 0x000fea0003800000 */
.L_x_20749:
        /* <DEDUP_REMOVED lines=9> */
.L_x_20752:
[----:B------:R-:W-:Y:S05]  /*0c30*/  BSYNC B0 ;  /* 0x0000000000007941 */ /* 0x000fea0003800000 */
.L_x_20751:
        /* <DEDUP_REMOVED lines=8> */
.L_x_20754:
[----:B------:R-:W-:Y:S05]  /*0cc0*/  BSYNC B0 ;  /* 0x0000000000007941 */ /* 0x000fea0003800000 */
.L_x_20753:
        /* <DEDUP_REMOVED lines=22> */
.L_x_20757:
[----:B0-----:R-:W-:-:S13]  /*0e30*/  ISETP.GE.AND P0, PT, R5, R4, PT ;  /* 0x000000040500720c */ /* 0x001fda0003f06270 */
[----:B------:R-:W-:Y:S05]  /*0e40*/  @P0 BRA `(.L_x_20759) ;  /* 0x000000c000000947 */ /* 0x000fea0003800000 */
[----:B------:R-:W-:Y:S01]  /*0e50*/  IMAD.IADD R2, R0, 0x1, R5 ;  /* 0x0000000100027824 */ /* 0x000fe200078e0205 */
[----:B------:R-:W-:-:S04]  /*0e60*/  IADD3 R5, R5, 0x80, RZ ;  /* 0x0000008005057810 */ /* 0x000fc80007ffe0ff */
[----:B------:R-:W-:-:S05]  /*0e70*/  IADD3 R2, P0, R2, c[0x0][0x168], RZ ;  /* 0x00005a0002027a10 */ /* 0x000fca0007f1e0ff */
[----:B------:R-:W-:-:S05]  /*0e80*/  IMAD.X R3, RZ, RZ, c[0x0][0x16c], P0 ;  /* 0x00005b00ff037624 */ /* 0x000fca00000e06ff */
[----:B-----5:R0:W-:Y:S03]  /*0e90*/  STG.E.U8 [R2.64], R13 ;  /* 0x0000000d02007986 */ /* 0x0201e6000c101104 */
.L_x_20758:
[----:B------:R-:W-:-:S13]  /*0ea0*/  ISETP.GE.AND P0, PT, R5, R4, PT ;  /* 0x000000040500720c */ /* 0x000fda0003f06270 */
[----:B------:R-:W-:Y:S05]  /*0eb0*/  @P0 BRA `(.L_x_20760) ;  /* 0x000000d000000947 */ /* 0x000fea0003800000 */
[----:B0-----:R-:W-:Y:S01]  /*0ec0*/  IMAD.IADD R2, R0, 0x1, R5 ;  /* 0x0000000100027824 */ /* 0x001fe200078e0205 */
[----:B------:R-:W-:-:S04]  /*0ed0*/  IADD3 R5, R5, 0x80, RZ ;  /* 0x0000008005057810 */ /* 0x000fc80007ffe0ff */
[----:B------:R-:W-:-:S05]  /*0ee0*/  IADD3 R2, P0, R2, c[0x0][0x168], RZ ;  /* 0x00005a0002027a10 */ /* 0x000fca0007f1e0ff */
[----:B------:R-:W-:-:S05]  /*0ef0*/  IMAD.X R3, RZ, RZ, c[0x0][0x16c], P0 ;  /* 0x00005b00ff037624 */ /* 0x000fca00000e06ff */
[----:B------:R0:W-:Y:S03]  /*0f00*/  STG.E.U8 [R2.64], R12 ;  /* 0x0000000c02007986 */ /* 0x0001e6000c101104 */
.L_x_20759:
        /* <DEDUP_REMOVED lines=8> */
.L_x_20760:
[----:B------:R-:W-:Y:S05]  /*0f90*/  BSYNC B1 ;  /* 0x0000000000017941 */ /* 0x000fea0003800000 */
.L_x_20756:
[----:B------:R-:W-:-:S13]  /*0fa0*/  ISETP.GE.AND P0, PT, R5, R4, PT ;  /* 0x000000040500720c */ /* 0x000fda0003f06270 */
[----:B0-----:R-:W-:Y:S01]  /*0fb0*/  @!P0 IMAD.IADD R2, R0, 0x1, R5 ;  /* 0x0000000100028824 */ /* 0x001fe200078e0205 */
[----:B------:R-:W-:-:S04]  /*0fc0*/  @!P0 IADD3 R5, R5, 0x80, RZ ;  /* 0x0000008005058810 */ /* 0x000fc80007ffe0ff */
[----:B------:R-:W-:-:S05]  /*0fd0*/  @!P0 IADD3 R2, P1, R2, c[0x0][0x168], RZ ;  /* 0x00005a0002028a10 */ /* 0x000fca0007f3e0ff */
[----:B------:R-:W-:-:S05]  /*0fe0*/  @!P0 IMAD.X R3, RZ, RZ, c[0x0][0x16c], P1 ;  /* 0x00005b00ff038624 */ /* 0x000fca00008e06ff */
[----:B------:R0:W-:Y:S03]  /*0ff0*/  @!P0 STG.E.U8 [R2.64], R8 ;  /* 0x0000000802008986 */ /* 0x0001e6000c101104 */
.L_x_20761:
[----:B------:R-:W-:Y:S05]  /*1000*/  BSYNC B0 ;  /* 0x0000000000007941 */ /* 0x000fea0003800000 */
.L_x_20755:
        /* <DEDUP_REMOVED lines=8> */
        .weak           $__internal_47_$__cuda_sm20_div_u16
        .type           $__internal_47_$__cuda_sm20_div_u16,@function
        .size           $__internal_47_$__cuda_sm20_div_u16,(.L_x_21428 - $__internal_47_$__cuda_sm20_div_u16)
$__internal_47_$__cuda_sm20_div_u16:
        /* <DEDUP_REMOVED lines=17> */
[----:B------:R-:W-:Y:S06]  /*11a0*/  RET.REL.NODEC R2 `(_ZN2at6native29vectorized_elementwise_kernelILi4ENS0_13BUnaryFunctorIhhhZZZNS0_15binary_internal21div_trunc_kernel_cudaERNS_18TensorIteratorBaseEENKUlvE_clEvENKUlvE_clEvEUlhhE_EESt5arrayIPcLm2EEEEviT0_T1_) ;  /* 0xffffee5002007950 */ /* 0x000fec0003c3ffff */
.L_x_20762:
        /* <DEDUP_REMOVED lines=13> */
.L_x_21428:


//--------------------- .text._ZN2at6native29vectorized_elementwise_kernelILi8ENS0_13BUnaryFunctorIhhhZZZNS0_15binary_internal21div_trunc_kernel_cudaERNS_18TensorIteratorBaseEENKUlvE_clEvENKUlvE_clEvEUlhhE_EESt5arrayIPcLm2EEEEviT0_T1_ --------------------------
	.section	.text._ZN2at6native29vectorized_elementwise_kernelILi8ENS0_13BUnaryFunctorIhhhZZZNS0_15binary_internal21div_trunc_kernel_cudaERNS_18TensorIteratorBaseEENKUlvE_clEvENKUlvE_clEvEUlhhE_EESt5arrayIPcLm2EEEEviT0_T1_,"ax",@progbits
	.sectioninfo	@"SHI_REGISTERS=4"
	.align	128
        .global         _ZN2at6native29vectorized_elementwise_kernelILi8ENS0_13BUnaryFunctorIhhhZZZNS0_15binary_internal21div_trunc_kernel_cudaERNS_18TensorIteratorBaseEENKUlvE_clEvENKUlvE_clEvEUlhhE_EESt5arrayIPcLm2EEEEviT0_T1_
        .type           _ZN2at6native29vectorized_elementwise_kernelILi8ENS0_13BUnaryFunctorIhhhZZZNS0_15binary_internal21div_trunc_kernel_cudaERNS_18TensorIteratorBaseEENKUlvE_clEvENKUlvE_clEvEUlhhE_EESt5arrayIPcLm2EEEEviT0_T1_,@function
        .size           _ZN2at6native29vectorized_elementwise_kernelILi8ENS0_13BUnaryFunctorIhhhZZZNS0_15binary_internal21div_trunc_kernel_cudaERNS_18TensorIteratorBaseEENKUlvE_clEvENKUlvE_clEvEUlhhE_EESt5arrayIPcLm2EEEEviT0_T1_,(.L_x_21644 - _ZN2at6native29vectorized_elementwise_kernelILi8ENS0_13BUnaryFunctorIhhhZZZNS0_15binary_internal21div_trunc_kernel_cudaERNS_18TensorIteratorBaseEENKUlvE_clEvENKUlvE_clEvEUlhhE_EESt5arrayIPcLm2EEEEviT0_T1_)
        .other          _ZN2at6native29vectorized_elementwise_kernelILi8ENS0_13BUnaryFunctorIhhhZZZNS0_15binary_internal21div_trunc_kernel_cudaERNS_18TensorIteratorBaseEENKUlvE_clEvENKUlvE_clEvEUlhhE_EESt5arrayIPcLm2EEEEviT0_T1_,@"STO_CUDA_ENTRY STV_DEFAULT"
_ZN2at6native29vectorized_elementwise_kernelILi8ENS0_13BUnaryFunctorIhhhZZZNS0_15binary_internal21div_trunc_kernel_cudaERNS_18TensorIteratorBaseEENKUlvE_clEvENKUlvE_clEvEUlhhE_EESt5arrayIPcLm2EEEEviT0_T1_:
.text._ZN2at6native29vectorized_elementwise_kernelILi8ENS0_13BUnaryFunctorIhhhZZZNS0_15binary_internal21div_trunc_kernel_cudaERNS_18TensorIteratorBaseEENKUlvE_clEvENKUlvE_clEvEUlhhE_EESt5arrayIPcLm2EEEEviT0_T1_:
[----:B------:R-:W-:Y:S02]  /*0000*/  MOV R1, c[0x0][0x28] ;  /* 0x00000a0000017a02 */ /* 0x000fe40000000f00 */
[----:B------:R-:W-:Y:S05]  /*0010*/  EXIT ;  /* 0x000000000000794d */ /* 0x000fea0003800000 */
.L_x_20763:
        /* <DEDUP_REMOVED lines=14> */
.L_x_21644:


//--------------------- .text._ZN2at6native18elementwise_kernelILi128ELi4EZNS0_15gpu_kernel_implINS0_13AUnaryFunctorIhhhZZZNS0_15binary_internal21div_trunc_kernel_cudaERNS_18TensorIteratorBaseEENKUlvE_clEvENKUlvE_clEvEUlhhE_EEEEvS6_RKT_EUliE_EEviT1_ --------------------------
	.section	.text._ZN2at6native18elementwise_kernelILi128ELi4EZNS0_15gpu_kernel_implINS0_13AUnaryFunctorIhhhZZZNS0_15binary_internal21div_trunc_kernel_cudaERNS_18TensorIteratorBaseEENKUlvE_clEvENKUlvE_clEvEUlhhE_EEEEvS6_RKT_EUliE_EEviT1_,"ax",@progbits
	.sectioninfo	@"SHI_REGISTERS=26"
	.align	128
        .global         _ZN2at6native18elementwise_kernelILi128ELi4EZNS0_15gpu_kernel_implINS0_13AUnaryFunctorIhhhZZZNS0_15binary_internal21div_trunc_kernel_cudaERNS_18TensorIteratorBaseEENKUlvE_clEvENKUlvE_clEvEUlhhE_EEEEvS6_RKT_EUliE_EEviT1_
        .type           _ZN2at6native18elementwise_kernelILi128ELi4EZNS0_15gpu_kernel_implINS0_13AUnaryFunctorIhhhZZZNS0_15binary_internal21div_trunc_kernel_cudaERNS_18TensorIteratorBaseEENKUlvE_clEvENKUlvE_clEvEUlhhE_EEEEvS6_RKT_EUliE_EEviT1_,@function
        .size           _ZN2at6native18elementwise_kernelILi128ELi4EZNS0_15gpu_kernel_implINS0_13AUnaryFunctorIhhhZZZNS0_15binary_internal21div_trunc_kernel_cudaERNS_18TensorIteratorBaseEENKUlvE_clEvENKUlvE_clEvEUlhhE_EEEEvS6_RKT_EUliE_EEviT1_,(.L_x_21429 - _ZN2at6native18elementwise_kernelILi128ELi4EZNS0_15gpu_kernel_implINS0_13AUnaryFunctorIhhhZZZNS0_15binary_internal21div_trunc_kernel_cudaERNS_18TensorIteratorBaseEENKUlvE_clEvENKUlvE_clEvEUlhhE_EEEEvS6_RKT_EUliE_EEviT1_)
        .other          _ZN2at6native18elementwise_kernelILi128ELi4EZNS0_15gpu_kernel_implINS0_13AUnaryFunctorIhhhZZZNS0_15binary_internal21div_trunc_kernel_cudaERNS_18TensorIteratorBaseEENKUlvE_clEvENKUlvE_clEvEUlhhE_EEEEvS6_RKT_EUliE_EEviT1_,@"STO_CUDA_ENTRY STV_DEFAULT"
_ZN2at6native18elementwise_kernelILi128ELi4EZNS0_15gpu_kernel_implINS0_13AUnaryFunctorIhhhZZZNS0_15binary_internal21div_trunc_kernel_cudaERNS_18TensorIteratorBaseEENKUlvE_clEvENKUlvE_clEvEUlhhE_EEEEvS6_RKT_EUliE_EEviT1_:
.text._ZN2at6native18elementwise_kernelILi128ELi4EZNS0_15gpu_kernel_implINS0_13AUnaryFunctorIhhhZZZNS0_15binary_internal21div_trunc_kernel_cudaERNS_18TensorIteratorBaseEENKUlvE_clEvENKUlvE_clEvEUlhhE_EEEEvS6_RKT_EUliE_EEviT1_:
        /* <DEDUP_REMOVED lines=237> */
.L_x_20766:
        /* <DEDUP_REMOVED lines=18> */
.L_x_20770:
[----:B------:R0:W5:Y:S01]  /*0ff0*/  LDG.E.U8 R0, [R4.64] ;  /* 0x0000002404007981 */ /* 0x000162000c1e1100 */
[----:B------:R-:W-:Y:S05]  /*1000*/  BRA `(.L_x_20772) ;  /* 0x00000dc000007947 */ /* 0x000fea0003800000 */
.L_x_20769:
        /* <DEDUP_REMOVED lines=8> */
.L_x_20774:
[----:B------:R0:W5:Y:S01]  /*1090*/  LDG.E.U8 R0, [R4.64] ;  /* 0x0000002404007981 */ /* 0x000162000c1e1100 */
[----:B------:R-:W-:Y:S05]  /*10a0*/  BRA `(.L_x_20772) ;  /* 0x00000d2000007947 */ /* 0x000fea0003800000 */
.L_x_20773:
[----:B------:R0:W5:Y:S01]  /*10b0*/  LDG.E.U16 R0, [R4.64] ;  /* 0x0000002404007981 */ /* 0x000162000c1e1500 */
[----:B------:R-:W-:Y:S05]  /*10c0*/  BRA `(.L_x_20772) ;  /* 0x00000d0000007947 */ /* 0x000fea0003800000 */
.L_x_20768:
        /* <DEDUP_REMOVED lines=10> */
.L_x_20776:
[----:B------:R-:W2:Y:S02]  /*1170*/  LDG.E.U16 R2, [R4.64] ;  /* 0x0000002404027981 */ /* 0x000ea4000c1e1500 */
[----:B--2---:R-:W-:-:S06]  /*1180*/  HADD2.F32 R2, -RZ, R2.H0_H0 ;  /* 0x20000002ff027230 */ /* 0x004fcc0000004100 */
[----:B------:R-:W0:Y:S02]  /*1190*/  F2I.S64.TRUNC R2, R2 ;  /* 0x0000000200027311 */ /* 0x000e24000020d900 */
[----:B0-----:R-:W-:Y:S01]  /*11a0*/  PRMT R0, R2, 0x7610, R0 ;  /* 0x0000761002007816 */ /* 0x001fe20000000000 */
[----:B------:R-:W-:Y:S05]  /*11b0*/  BRA `(.L_x_20772) ;  /* 0x00000c1000007947 */ /* 0x000fea0003800000 */
.L_x_20775:
        /* <DEDUP_REMOVED lines=10> */
.L_x_20778:
[----:B------:R-:W2:Y:S02]  /*1260*/  LDG.E.U16 R4, [R4.64] ;  /* 0x0000002404047981 */ /* 0x000ea4000c1e1500 */
[----:B--2---:R-:W-:-:S06]  /*1270*/  HADD2.F32 R2, -RZ, R4.H0_H0 ;  /* 0x20000004ff027230 */ /* 0x004fcc0000004100 */
[----:B------:R-:W0:Y:S02]  /*1280*/  F2I.S64.TRUNC R2, R2 ;  /* 0x0000000200027311 */ /* 0x000e24000020d900 */
[----:B0-----:R-:W-:Y:S01]  /*1290*/  PRMT R0, R2, 0x7610, R0 ;  /* 0x0000761002007816 */ /* 0x001fe20000000000 */
[----:B------:R-:W-:Y:S05]  /*12a0*/  BRA `(.L_x_20772) ;  /* 0x00000b2000007947 */ /* 0x000fea0003800000 */
.L_x_20777:
[----:B------:R-:W2:Y:S02]  /*12b0*/  LDG.E.64 R2, [R4.64] ;  /* 0x0000002404027981 */ /* 0x000ea4000c1e1b00 */
[----:B--2---:R-:W0:Y:S02]  /*12c0*/  F2I.S64.F64.TRUNC R2, R2 ;  /* 0x0000000200027311 */ /* 0x004e24000030d900 */
[----:B0-----:R-:W-:Y:S01]  /*12d0*/  PRMT R0, R2, 0x7610, R0 ;  /* 0x0000761002007816 */ /* 0x001fe20000000000 */
[----:B------:R-:W-:Y:S05]  /*12e0*/  BRA `(.L_x_20772) ;  /* 0x00000ae000007947 */ /* 0x000fea0003800000 */
.L_x_20767:
        /* <DEDUP_REMOVED lines=12> */
.L_x_20781:
[----:B------:R-:W2:Y:S02]  /*13b0*/  LDG.E.64 R4, [R4.64] ;  /* 0x0000002404047981 */ /* 0x000ea4000c1e1b00 */
[----:B--2---:R-:W0:Y:S02]  /*13c0*/  F2I.S64.F64.TRUNC R2, R4 ;  /* 0x0000000400027311 */ /* 0x004e24000030d900 */
[----:B0-----:R-:W-:Y:S01]  /*13d0*/  PRMT R0, R2, 0x7610, R0 ;  /* 0x0000761002007816 */ /* 0x001fe20000000000 */
[----:B------:R-:W-:Y:S05]  /*13e0*/  BRA `(.L_x_20772) ;  /* 0x000009e000007947 */ /* 0x000fea0003800000 */
.L_x_20780:
        /* <DEDUP_REMOVED lines=28> */
.L_x_20783:
        /* <DEDUP_REMOVED lines=15> */
.L_x_20782:
[----:B------:R-:W2:Y:S02]  /*16a0*/  LDG.E.U16 R2, [R4.64] ;  /* 0x0000002404027981 */ /* 0x000ea4000c1e1500 */
[----:B--2---:R-:W-:-:S06]  /*16b0*/  PRMT R2, RZ, 0x5410, R2 ;  /* 0x00005410ff027816 */ /* 0x004fcc0000000002 */
[----:B------:R-:W0:Y:S02]  /*16c0*/  F2I.S64.TRUNC R2, R2 ;  /* 0x0000000200027311 */ /* 0x000e24000020d900 */
[----:B0-----:R-:W-:Y:S01]  /*16d0*/  PRMT R0, R2, 0x7610, R0 ;  /* 0x0000761002007816 */ /* 0x001fe20000000000 */
[----:B------:R-:W-:Y:S05]  /*16e0*/  BRA `(.L_x_20772) ;  /* 0x000006e000007947 */ /* 0x000fea0003800000 */
.L_x_20779:
        /* <DEDUP_REMOVED lines=10> */
.L_x_20786:
        /* <DEDUP_REMOVED lines=21> */
.L_x_20790:
[----:B------:R-:W-:Y:S05]  /*18e0*/  BSYNC B1 ;  /* 0x0000000000017941 */ /* 0x000fea0003800000 */
.L_x_20789:
[----:B------:R-:W-:Y:S01]  /*18f0*/  IMAD.SHL.U32 R2, R2, 0x100000, RZ ;  /* 0x0010000002027824 */ /* 0x000fe200078e00ff */
[----:B------:R-:W-:-:S04]  /*1900*/  LEA R3, R0, 0x3b800000, 0x17 ;  /* 0x3b80000000037811 */ /* 0x000fc800078eb8ff */
[----:B------:R-:W-:Y:S02]  /*1910*/  LOP3.LUT R2, R3, R2, R4, 0xfe, !PT ;  /* 0x0000000203027212 */ /* 0x000fe400078efe04 */
.L_x_20788:
[----:B------:R-:W-:Y:S05]  /*1920*/  BSYNC B0 ;  /* 0x0000000000007941 */ /* 0x000fea0003800000 */
.L_x_20787:
[----:B------:R-:W0:Y:S02]  /*1930*/  F2I.S64.TRUNC R2, R2 ;  /* 0x0000000200027311 */ /* 0x000e24000020d900 */
[----:B0-----:R-:W-:Y:S01]  /*1940*/  PRMT R0, R2, 0x7610, R0 ;  /* 0x0000761002007816 */ /* 0x001fe20000000000 */
[----:B------:R-:W-:Y:S05]  /*1950*/  BRA `(.L_x_20772) ;  /* 0x0000047000007947 */ /* 0x000fea0003800000 */
.L_x_20785:
        /* <DEDUP_REMOVED lines=21> */
.L_x_20794:
[----:B------:R-:W-:Y:S05]  /*1ab0*/  BSYNC B1 ;  /* 0x0000000000017941 */ /* 0x000fea0003800000 */
.L_x_20793:
[----:B------:R-:W-:Y:S01]  /*1ac0*/  IMAD.SHL.U32 R2, R2, 0x200000, RZ ;  /* 0x0020000002027824 */ /* 0x000fe200078e00ff */
[----:B------:R-:W-:-:S04]  /*1ad0*/  LEA R3, R0, 0x37800000, 0x17 ;  /* 0x3780000000037811 */ /* 0x000fc800078eb8ff */
[----:B------:R-:W-:Y:S02]  /*1ae0*/  LOP3.LUT R2, R3, R2, R4, 0xfe, !PT ;  /* 0x0000000203027212 */ /* 0x000fe400078efe04 */
.L_x_20792:
[----:B------:R-:W-:Y:S05]  /*1af0*/  BSYNC B0 ;  /* 0x0000000000007941 */ /* 0x000fea0003800000 */
.L_x_20791:
[----:B------:R-:W0:Y:S02]  /*1b00*/  F2I.S64.TRUNC R2, R2 ;  /* 0x0000000200027311 */ /* 0x000e24000020d900 */
[----:B0-----:R-:W-:Y:S01]  /*1b10*/  PRMT R0, R2, 0x7610, R0 ;  /* 0x0000761002007816 */ /* 0x001fe20000000000 */
[----:B------:R-:W-:Y:S05]  /*1b20*/  BRA `(.L_x_20772) ;  /* 0x000002a000007947 */ /* 0x000fea0003800000 */
.L_x_20784:
        /* <DEDUP_REMOVED lines=14> */
.L_x_20798:
[----:B------:R-:W-:Y:S05]  /*1c10*/  BSYNC B0 ;  /* 0x0000000000007941 */ /* 0x000fea0003800000 */
.L_x_20797:
[----:B------:R-:W0:Y:S02]  /*1c20*/  F2I.S64.TRUNC R2, R2 ;  /* 0x0000000200027311 */ /* 0x000e24000020d900 */
[----:B0-----:R-:W-:Y:S01]  /*1c30*/  PRMT R0, R2, 0x7610, R0 ;  /* 0x0000761002007816 */ /* 0x001fe20000000000 */
[----:B------:R-:W-:Y:S05]  /*1c40*/  BRA `(.L_x_20772) ;  /* 0x0000018000007947 */ /* 0x000fea0003800000 */
.L_x_20771:
        /* <DEDUP_REMOVED lines=21> */
.L_x_20796:
[----:B------:R0:W5:Y:S01]  /*1da0*/  LDG.E.U8 R0, [R4.64] ;  /* 0x0000002404007981 */ /* 0x000162000c1e1100 */
[----:B------:R-:W-:Y:S05]  /*1db0*/  BRA `(.L_x_20772) ;  /* 0x0000001000007947 */ /* 0x000fea0003800000 */
.L_x_20795:
[----:B------:R0:W5:Y:S02]  /*1dc0*/  LDG.E.U8 R0, [R4.64] ;  /* 0x0000002404007981 */ /* 0x000164000c1e1100 */
.L_x_20772:
[----:B------:R-:W1:Y:S01]  /*1dd0*/  LDC.U8 R7, c[0x0][0x371] ;  /* 0x0000dc40ff077b82 */ /* 0x000e620000000000 */
[----:B-----5:R-:W-:Y:S02]  /*1de0*/  LOP3.LUT R8, R0, 0xff, RZ, 0xc0, !PT ;  /* 0x000000ff00087812 */ /* 0x020fe400078ec0ff */
[----:B------:R-:W-:-:S03]  /*1df0*/  MOV R0, 0x1e20 ;  /* 0x00001e2000007802 */ /* 0x000fc60000000f00 */
[----:B0-----:R-:W-:Y:S02]  /*1e00*/  IMAD.MOV.U32 R5, RZ, RZ, R8 ;  /* 0x000000ffff057224 */ /* 0x001fe400078e0008 */
[----:B-1----:R-:W-:Y:S05]  /*1e10*/  CALL.REL.NOINC `($__internal_48_$__cuda_sm20_div_u16) ;  /* 0x0000945000007944 */ /* 0x002fea0003c00000 */
        /* <DEDUP_REMOVED lines=14> */
.L_x_20802:
[----:B------:R0:W-:Y:S01]  /*1f00*/  STG.E.U8 [R16.64], R5 ;  /* 0x0000000510007986 */ /* 0x0001e2000c101124 */
[----:B------:R-:W-:Y:S05]  /*1f10*/  BRA `(.L_x_20804) ;  /* 0x00000db000007947 */ /* 0x000fea0003800000 */
.L_x_20801:
        /* <DEDUP_REMOVED lines=10> */
.L_x_20806:
[----:B------:R-:W-:-:S05]  /*1fc0*/  LOP3.LUT R5, R5, 0xffff, RZ, 0xc0, !PT ;  /* 0x0000ffff05057812 */ /* 0x000fca00078ec0ff */
[----:B------:R0:W-:Y:S01]  /*1fd0*/  STG.E [R16.64], R5 ;  /* 0x0000000510007986 */ /* 0x0001e2000c101924 */
[----:B------:R-:W-:Y:S05]  /*1fe0*/  BRA `(.L_x_20804) ;  /* 0x00000ce000007947 */ /* 0x000fea0003800000 */
.L_x_20805:
[----:B------:R0:W-:Y:S01]  /*1ff0*/  STG.E.U16 [R16.64], R5 ;  /* 0x0000000510007986 */ /* 0x0001e2000c101524 */
[----:B------:R-:W-:Y:S05]  /*2000*/  BRA `(.L_x_20804) ;  /* 0x00000cc000007947 */ /* 0x000fea0003800000 */
.L_x_20800:
        /* <DEDUP_REMOVED lines=9> */
.L_x_20808:
[----:B------:R-:W0:Y:S02]  /*20a0*/  I2F.U16 R0, R5 ;  /* 0x0000000500007306 */ /* 0x000e240000101000 */
[----:B0-----:R-:W-:-:S05]  /*20b0*/  F2FP.PACK_AB R0, RZ, R0 ;  /* 0x00000000ff00723e */ /* 0x001fca00000000ff */
[----:B------:R0:W-:Y:S01]  /*20c0*/  STG.E.U16 [R16.64], R0 ;  /* 0x0000000010007986 */ /* 0x0001e2000c101524 */
[----:B------:R-:W-:Y:S05]  /*20d0*/  BRA `(.L_x_20804) ;  /* 0x00000bf000007947 */ /* 0x000fea0003800000 */
.L_x_20807:
        /* <DEDUP_REMOVED lines=10> */
.L_x_20810:
[----:B------:R-:W0:Y:S02]  /*2180*/  I2F.U16 R5, R5 ;  /* 0x0000000500057306 */ /* 0x000e240000101000 */
[----:B0-----:R-:W-:-:S04]  /*2190*/  F2FP.PACK_AB R3, RZ, R5 ;  /* 0x00000005ff03723e */ /* 0x001fc800000000ff */
[----:B------:R-:W-:-:S05]  /*21a0*/  PRMT R3, R3, 0x5410, RZ ;  /* 0x0000541003037816 */ /* 0x000fca00000000ff */
[----:B------:R0:W-:Y:S01]  /*21b0*/  STG.E [R16.64], R3 ;  /* 0x0000000310007986 */ /* 0x0001e2000c101924 */
[----:B------:R-:W-:Y:S05]  /*21c0*/  BRA `(.L_x_20804) ;  /* 0x00000b0000007947 */ /* 0x000fea0003800000 */
.L_x_20809:
[----:B------:R-:W0:Y:S02]  /*21d0*/  I2F.F64.U16 R2, R5 ;  /* 0x0000000500027312 */ /* 0x000e240000101800 */
[----:B0-----:R0:W-:Y:S01]  /*21e0*/  STG.E.64 [R16.64], R2 ;  /* 0x0000000210007986 */ /* 0x0011e2000c101b24 */
[----:B------:R-:W-:Y:S05]  /*21f0*/  BRA `(.L_x_20804) ;  /* 0x00000ad000007947 */ /* 0x000fea0003800000 */
.L_x_20799:
        /* <DEDUP_REMOVED lines=12> */
.L_x_20813:
[----:B------:R-:W0:Y:S01]  /*22c0*/  I2F.F64.U16 R4, R5 ;  /* 0x0000000500047312 */ /* 0x000e220000101800 */
[----:B------:R-:W-:-:S05]  /*22d0*/  CS2R R6, SRZ ;  /* 0x0000000000067805 */ /* 0x000fca000001ff00 */
[----:B0-----:R0:W-:Y:S01]  /*22e0*/  STG.E.128 [R16.64], R4 ;  /* 0x0000000410007986 */ /* 0x0011e2000c101d24 */
[----:B------:R-:W-:Y:S05]  /*22f0*/  BRA `(.L_x_20804) ;  /* 0x000009d000007947 */ /* 0x000fea0003800000 */
.L_x_20812:
        /* <DEDUP_REMOVED lines=21> */
.L_x_20817:
[----:B------:R-:W-:Y:S05]  /*2450*/  BSYNC B0 ;  /* 0x0000000000007941 */ /* 0x000fea0003800000 */
.L_x_20816:
[----:B------:R-:W-:-:S05]  /*2460*/  LOP3.LUT R3, R0, R3, RZ, 0xfc, !PT ;  /* 0x0000000300037212 */ /* 0x000fca00078efcff */
[----:B------:R0:W-:Y:S01]  /*2470*/  STG.E.U8 [R16.64], R3 ;  /* 0x0000000310007986 */ /* 0x0001e2000c101124 */
[----:B------:R-:W-:Y:S05]  /*2480*/  BRA `(.L_x_20804) ;  /* 0x0000084000007947 */ /* 0x000fea0003800000 */
.L_x_20815:
        /* <DEDUP_REMOVED lines=13> */
.L_x_20819:
[----:B------:R-:W-:Y:S01]  /*2560*/  IMAD.MOV.U32 R0, RZ, RZ, 0x7f ;  /* 0x0000007fff007424 */ /* 0x000fe200078e00ff */
[----:B------:R-:W-:-:S04]  /*2570*/  ISETP.GT.U32.AND P0, PT, R2, 0x7f800000, PT ;  /* 0x7f8000000200780c */ /* 0x000fc80003f04070 */
[----:B------:R-:W-:-:S04]  /*2580*/  SEL R0, R0, 0x7c, P0 ;  /* 0x0000007c00007807 */ /* 0x000fc80000000000 */
.L_x_20820:
[----:B------:R-:W-:Y:S05]  /*2590*/  BSYNC B0 ;  /* 0x0000000000007941 */ /* 0x000fea0003800000 */
.L_x_20818:
[----:B------:R-:W-:-:S04]  /*25a0*/  LOP3.LUT R2, R5, 0x80000000, RZ, 0xc0, !PT ;  /* 0x8000000005027812 */ /* 0x000fc800078ec0ff */
[----:B------:R-:W-:-:S04]  /*25b0*/  SHF.R.U32.HI R3, RZ, 0x18, R2 ;  /* 0x00000018ff037819 */ /* 0x000fc80000011602 */
[----:B------:R-:W-:-:S05]  /*25c0*/  LOP3.LUT R3, R0, R3, RZ, 0xfc, !PT ;  /* 0x0000000300037212 */ /* 0x000fca00078efcff */
[----:B------:R0:W-:Y:S01]  /*25d0*/  STG.E.U8 [R16.64], R3 ;  /* 0x0000000310007986 */ /* 0x0001e2000c101124 */
[----:B------:R-:W-:Y:S05]  /*25e0*/  BRA `(.L_x_20804) ;  /* 0x000006e000007947 */ /* 0x000fea0003800000 */
.L_x_20814:
[----:B------:R-:W0:Y:S02]  /*25f0*/  I2F.U16 R0, R5 ;  /* 0x0000000500007306 */ /* 0x000e240000101000 */
[----:B0-----:R-:W-:-:S05]  /*2600*/  F2FP.BF16.PACK_AB R0, RZ, R0 ;  /* 0x00000000ff00723e */ /* 0x001fca00000010ff */
[----:B------:R0:W-:Y:S01]  /*2610*/  STG.E.U16 [R16.64], R0 ;  /* 0x0000000010007986 */ /* 0x0001e2000c101524 */
[----:B------:R-:W-:Y:S05]  /*2620*/  BRA `(.L_x_20804) ;  /* 0x000006a000007947 */ /* 0x000fea0003800000 */
.L_x_20811:
        /* <DEDUP_REMOVED lines=10> */
.L_x_20823:
        /* <DEDUP_REMOVED lines=17> */
.L_x_20826:
[----:B------:R-:W-:-:S04]  /*27e0*/  LOP3.LUT R2, R5, 0x80000000, RZ, 0xc0, !PT ;  /* 0x8000000005027812 */ /* 0x000fc800078ec0ff */
[----:B------:R-:W-:-:S04]  /*27f0*/  SHF.R.U32.HI R3, RZ, 0x18, R2 ;  /* 0x00000018ff037819 */ /* 0x000fc80000011602 */
[----:B------:R-:W-:-:S04]  /*2800*/  LOP3.LUT R0, R0, R3, RZ, 0xfc, !PT ;  /* 0x0000000300007212 */ /* 0x000fc800078efcff */
[----:B------:R-:W-:Y:S02]  /*2810*/  PRMT R8, R0, 0x7610, R8 ;  /* 0x0000761000087816 */ /* 0x000fe40000000008 */
.L_x_20825:
[----:B------:R-:W-:Y:S05]  /*2820*/  BSYNC B0 ;  /* 0x0000000000007941 */ /* 0x000fea0003800000 */
.L_x_20824:
[----:B------:R0:W-:Y:S01]  /*2830*/  STG.E.U8 [R16.64], R8 ;  /* 0x0000000810007986 */ /* 0x0001e2000c101124 */
[----:B------:R-:W-:Y:S05]  /*2840*/  BRA `(.L_x_20804) ;  /* 0x0000048000007947 */ /* 0x000fea0003800000 */
.L_x_20822:
        /* <DEDUP_REMOVED lines=17> */
.L_x_20829:
[----:B------:R-:W-:-:S04]  /*2960*/  LOP3.LUT R2, R5, 0x80000000, RZ, 0xc0, !PT ;  /* 0x8000000005027812 */ /* 0x000fc800078ec0ff */
[----:B------:R-:W-:-:S04]  /*2970*/  SHF.R.U32.HI R3, RZ, 0x18, R2 ;  /* 0x00000018ff037819 */ /* 0x000fc80000011602 */
[----:B------:R-:W-:-:S04]  /*2980*/  LOP3.LUT R0, R0, R3, RZ, 0xfc, !PT ;  /* 0x0000000300007212 */ /* 0x000fc800078efcff */
[----:B------:R-:W-:Y:S02]  /*2990*/  PRMT R8, R0, 0x7610, R8 ;  /* 0x0000761000087816 */ /* 0x000fe40000000008 */
.L_x_20828:
[----:B------:R-:W-:Y:S05]  /*29a0*/  BSYNC B0 ;  /* 0x0000000000007941 */ /* 0x000fea0003800000 */
.L_x_20827:
[----:B------:R0:W-:Y:S01]  /*29b0*/  STG.E.U8 [R16.64], R8 ;  /* 0x0000000810007986 */ /* 0x0001e2000c101124 */
[----:B------:R-:W-:Y:S05]  /*29c0*/  BRA `(.L_x_20804) ;  /* 0x0000030000007947 */ /* 0x000fea0003800000 */
.L_x_20821:
        /* <DEDUP_REMOVED lines=22> */
.L_x_20803:
        /* <DEDUP_REMOVED lines=20> */
.L_x_20831:
[----:B------:R-:W-:Y:S01]  /*2c70*/  LOP3.LUT R2, R5, 0xffff, RZ, 0xc0, !PT ;  /* 0x0000ffff05027812 */ /* 0x000fe200078ec0ff */
[----:B------:R-:W-:-:S05]  /*2c80*/  IMAD.MOV.U32 R3, RZ, RZ, RZ ;  /* 0x000000ffff037224 */ /* 0x000fca00078e00ff */
[----:B------:R0:W-:Y:S01]  /*2c90*/  STG.E.64 [R16.64], R2 ;  /* 0x0000000210007986 */ /* 0x0001e2000c101b24 */
[----:B------:R-:W-:Y:S05]  /*2ca0*/  BRA `(.L_x_20804) ;  /* 0x0000002000007947 */ /* 0x000fea0003800000 */
.L_x_20830:
[----:B------:R-:W-:-:S05]  /*2cb0*/  LOP3.LUT R5, R5, 0xffff, RZ, 0xc0, !PT ;  /* 0x0000ffff05057812 */ /* 0x000fca00078ec0ff */
[----:B------:R0:W-:Y:S02]  /*2cc0*/  STG.E [R16.64], R5 ;  /* 0x0000000510007986 */ /* 0x0001e4000c101924 */
.L_x_20804:
[----:B------:R-:W-:-:S05]  /*2cd0*/  IMAD R18, R18, 0x200, R23 ;  /* 0x0000020012127824 */ /* 0x000fca00078e0217 */
[----:B------:R-:W-:Y:S02]  /*2ce0*/  IADD3 R19, R18, 0x80, RZ ;  /* 0x0000008012137810 */ /* 0x000fe40007ffe0ff */
.L_x_20765:
[----:B------:R-:W-:Y:S05]  /*2cf0*/  BSYNC B6 ;  /* 0x0000000000067941 */ /* 0x000fea0003800000 */
.L_x_20764:
        /* <DEDUP_REMOVED lines=231> */
.L_x_20834:
        /* <DEDUP_REMOVED lines=18> */
.L_x_20838:
[----:B------:R0:W5:Y:S01]  /*3c90*/  LDG.E.U8 R0, [R4.64] ;  /* 0x0000002404007981 */ /* 0x000162000c1e1100 */
[----:B------:R-:W-:Y:S05]  /*3ca0*/  BRA `(.L_x_20840) ;  /* 0x00000dc000007947 */ /* 0x000fea0003800000 */
.L_x_20837:
        /* <DEDUP_REMOVED lines=8> */
.L_x_20842:
[----:B------:R0:W5:Y:S01]  /*3d30*/  LDG.E.U8 R0, [R4.64] ;  /* 0x0000002404007981 */ /* 0x000162000c1e1100 */
[----:B------:R-:W-:Y:S05]  /*3d40*/  BRA `(.L_x_20840) ;  /* 0x00000d2000007947 */ /* 0x000fea0003800000 */
.L_x_20841:
[----:B------:R0:W5:Y:S01]  /*3d50*/  LDG.E.U16 R0, [R4.64] ;  /* 0x0000002404007981 */ /* 0x000162000c1e1500 */
[----:B------:R-:W-:Y:S05]  /*3d60*/  BRA `(.L_x_20840) ;  /* 0x00000d0000007947 */ /* 0x000fea0003800000 */
.L_x_20836:
        /* <DEDUP_REMOVED lines=10> */
.L_x_20844:
[----:B------:R-:W2:Y:S02]  /*3e10*/  LDG.E.U16 R2, [R4.64] ;  /* 0x0000002404027981 */ /* 0x000ea4000c1e1500 */
[----:B--2---:R-:W-:-:S06]  /*3e20*/  HADD2.F32 R2, -RZ, R2.H0_H0 ;  /* 0x20000002ff027230 */ /* 0x004fcc0000004100 */
[----:B------:R-:W0:Y:S02]  /*3e30*/  F2I.S64.TRUNC R2, R2 ;  /* 0x0000000200027311 */ /* 0x000e24000020d900 */
[----:B0-----:R-:W-:Y:S01]  /*3e40*/  PRMT R0, R2, 0x7610, R0 ;  /* 0x0000761002007816 */ /* 0x001fe20000000000 */
[----:B------:R-:W-:Y:S05]  /*3e50*/  BRA `(.L_x_20840) ;  /* 0x00000c1000007947 */ /* 0x000fea0003800000 */
.L_x_20843:
        /* <DEDUP_REMOVED lines=10> */
.L_x_20846:
[----:B------:R-:W2:Y:S02]  /*3f00*/  LDG.E.U16 R4, [R4.64] ;  /* 0x0000002404047981 */ /* 0x000ea4000c1e1500 */
[----:B--2---:R-:W-:-:S06]  /*3f10*/  HADD2.F32 R2, -RZ, R4.H0_H0 ;  /* 0x20000004ff027230 */ /* 0x004fcc0000004100 */
[----:B------:R-:W0:Y:S02]  /*3f20*/  F2I.S64.TRUNC R2, R2 ;  /* 0x0000000200027311 */ /* 0x000e24000020d900 */
[----:B0-----:R-:W-:Y:S01]  /*3f30*/  PRMT R0, R2, 0x7610, R0 ;  /* 0x0000761002007816 */ /* 0x001fe20000000000 */
[----:B------:R-:W-:Y:S05]  /*3f40*/  BRA `(.L_x_20840) ;  /* 0x00000b2000007947 */ /* 0x000fea0003800000 */
.L_x_20845:
[----:B------:R-:W2:Y:S02]  /*3f50*/  LDG.E.64 R2, [R4.64] ;  /* 0x0000002404027981 */ /* 0x000ea4000c1e1b00 */
[----:B--2---:R-:W0:Y:S02]  /*3f60*/  F2I.S64.F64.TRUNC R2, R2 ;  /* 0x0000000200027311 */ /* 0x004e24000030d900 */
[----:B0-----:R-:W-:Y:S01]  /*3f70*/  PRMT R0, R2, 0x7610, R0 ;  /* 0x0000761002007816 */ /* 0x001fe20000000000 */
[----:B------:R-:W-:Y:S05]  /*3f80*/  BRA `(.L_x_20840) ;  /* 0x00000ae000007947 */ /* 0x000fea0003800000 */
.L_x_20835:
        /* <DEDUP_REMOVED lines=12> */
.L_x_20849:
[----:B------:R-:W2:Y:S02]  /*4050*/  LDG.E.64 R4, [R4.64] ;  /* 0x0000002404047981 */ /* 0x000ea4000c1e1b00 */
[----:B--2---:R-:W0:Y:S02]  /*4060*/  F2I.S64.F64.TRUNC R2, R4 ;  /* 0x0000000400027311 */ /* 0x004e24000030d900 */
[----:B0-----:R-:W-:Y:S01]  /*4070*/  PRMT R0, R2, 0x7610, R0 ;  /* 0x0000761002007816 */ /* 0x001fe20000000000 */
[----:B------:R-:W-:Y:S05]  /*4080*/  BRA `(.L_x_20840) ;  /* 0x000009e000007947 */ /* 0x000fea0003800000 */
.L_x_20848:
        /* <DEDUP_REMOVED lines=28> */
.L_x_20851:
        /* <DEDUP_REMOVED lines=15> */
.L_x_20850:
[----:B------:R-:W2:Y:S02]  /*4340*/  LDG.E.U16 R2, [R4.64] ;  /* 0x0000002404027981 */ /* 0x000ea4000c1e1500 */
[----:B--2---:R-:W-:-:S06]  /*4350*/  PRMT R2, RZ, 0x5410, R2 ;  /* 0x00005410ff027816 */ /* 0x004fcc0000000002 */
[----:B------:R-:W0:Y:S02]  /*4360*/  F2I.S64.TRUNC R2, R2 ;  /* 0x0000000200027311 */ /* 0x000e24000020d900 */
[----:B0-----:R-:W-:Y:S01]  /*4370*/  PRMT R0, R2, 0x7610, R0 ;  /* 0x0000761002007816 */ /* 0x001fe20000000000 */
[----:B------:R-:W-:Y:S05]  /*4380*/  BRA `(.L_x_20840) ;  /* 0x000006e000007947 */ /* 0x000fea0003800000 */
.L_x_20847:
        /* <DEDUP_REMOVED lines=10> */
.L_x_20854:
        /* <DEDUP_REMOVED lines=21> */
.L_x_20858:
[----:B------:R-:W-:Y:S05]  /*4580*/  BSYNC B1 ;  /* 0x0000000000017941 */ /* 0x000fea0003800000 */
.L_x_20857:
[----:B------:R-:W-:Y:S01]  /*4590*/  IMAD.SHL.U32 R2, R2, 0x100000, RZ ;  /* 0x0010000002027824 */ /* 0x000fe200078e00ff */
[----:B------:R-:W-:-:S04]  /*45a0*/  LEA R3, R0, 0x3b800000, 0x17 ;  /* 0x3b80000000037811 */ /* 0x000fc800078eb8ff */
[----:B------:R-:W-:Y:S02]  /*45b0*/  LOP3.LUT R2, R3, R2, R4, 0xfe, !PT ;  /* 0x0000000203027212 */ /* 0x000fe400078efe04 */
.L_x_20856:
[----:B------:R-:W-:Y:S05]  /*45c0*/  BSYNC B0 ;  /* 0x0000000000007941 */ /* 0x000fea0003800000 */
.L_x_20855:
[----:B------:R-:W0:Y:S02]  /*45d0*/  F2I.S64.TRUNC R2, R2 ;  /* 0x0000000200027311 */ /* 0x000e24000020d900 */
[----:B0-----:R-:W-:Y:S01]  /*45e0*/  PRMT R0, R2, 0x7610, R0 ;  /* 0x0000761002007816 */ /* 0x001fe20000000000 */
[----:B------:R-:W-:Y:S05]  /*45f0*/  BRA `(.L_x_20840) ;  /* 0x0000047000007947 */ /* 0x000fea0003800000 */
.L_x_20853:
        /* <DEDUP_REMOVED lines=21> */
.L_x_20862:
[----:B------:R-:W-:Y:S05]  /*4750*/  BSYNC B1 ;  /* 0x0000000000017941 */ /* 0x000fea0003800000 */
.L_x_20861:
[----:B------:R-:W-:Y:S01]  /*4760*/  IMAD.SHL.U32 R2, R2, 0x200000, RZ ;  /* 0x0020000002027824 */ /* 0x000fe200078e00ff */
[----:B------:R-:W-:-:S04]  /*4770*/  LEA R3, R0, 0x37800000, 0x17 ;  /* 0x3780000000037811 */ /* 0x000fc800078eb8ff */
[----:B------:R-:W-:Y:S02]  /*4780*/  LOP3.LUT R2, R3, R2, R4, 0xfe, !PT ;  /* 0x0000000203027212 */ /* 0x000fe400078efe04 */
.L_x_20860:
[----:B------:R-:W-:Y:S05]  /*4790*/  BSYNC B0 ;  /* 0x0000000000007941 */ /* 0x000fea0003800000 */
.L_x_20859:
[----:B------:R-:W0:Y:S02]  /*47a0*/  F2I.S64.TRUNC R2, R2 ;  /* 0x0000000200027311 */ /* 0x000e24000020d900 */
[----:B0-----:R-:W-:Y:S01]  /*47b0*/  PRMT R0, R2, 0x7610, R0 ;  /* 0x0000761002007816 */ /* 0x001fe20000000000 */
[----:B------:R-:W-:Y:S05]  /*47c0*/  BRA `(.L_x_20840) ;  /* 0x000002a000007947 */ /* 0x000fea0003800000 */
.L_x_20852:
        /* <DEDUP_REMOVED lines=14> */
.L_x_20866:
[----:B------:R-:W-:Y:S05]  /*48b0*/  BSYNC B0 ;  /* 0x0000000000007941 */ /* 0x000fea0003800000 */
.L_x_20865:
[----:B------:R-:W0:Y:S02]  /*48c0*/  F2I.S64.TRUNC R2, R2 ;  /* 0x0000000200027311 */ /* 0x000e24000020d900 */
[----:B0-----:R-:W-:Y:S01]  /*48d0*/  PRMT R0, R2, 0x7610, R0 ;  /* 0x0000761002007816 */ /* 0x001fe20000000000 */
[----:B------:R-:W-:Y:S05]  /*48e0*/  BRA `(.L_x_20840) ;  /* 0x0000018000007947 */ /* 0x000fea0003800000 */
.L_x_20839:
        /* <DEDUP_REMOVED lines=21> */
.L_x_20864:
[----:B------:R0:W5:Y:S01]  /*4a40*/  LDG.E.U8 R0, [R4.64] ;  /* 0x0000002404007981 */ /* 0x000162000c1e1100 */
[----:B------:R-:W-:Y:S05]  /*4a50*/  BRA `(.L_x_20840) ;  /* 0x0000001000007947 */ /* 0x000fea0003800000 */
.L_x_20863:
[----:B------:R0:W5:Y:S02]  /*4a60*/  LDG.E.U8 R0, [R4.64] ;  /* 0x0000002404007981 */ /* 0x000164000c1e1100 */
.L_x_20840:
        /* <DEDUP_REMOVED lines=19> */
.L_x_20870:
[----:B------:R0:W-:Y:S01]  /*4ba0*/  STG.E.U8 [R16.64], R5 ;  /* 0x0000000510007986 */ /* 0x0001e2000c101124 */
[----:B------:R-:W-:Y:S05]  /*4bb0*/  BRA `(.L_x_20872) ;  /* 0x00000db000007947 */ /* 0x000fea0003800000 */
.L_x_20869:
        /* <DEDUP_REMOVED lines=10> */
.L_x_20874:
[----:B------:R-:W-:-:S05]  /*4c60*/  LOP3.LUT R5, R5, 0xffff, RZ, 0xc0, !PT ;  /* 0x0000ffff05057812 */ /* 0x000fca00078ec0ff */
[----:B------:R0:W-:Y:S01]  /*4c70*/  STG.E [R16.64], R5 ;  /* 0x0000000510007986 */ /* 0x0001e2000c101924 */
[----:B------:R-:W-:Y:S05]  /*4c80*/  BRA `(.L_x_20872) ;  /* 0x00000ce000007947 */ /* 0x000fea0003800000 */
.L_x_20873:
[----:B------:R0:W-:Y:S01]  /*4c90*/  STG.E.U16 [R16.64], R5 ;  /* 0x0000000510007986 */ /* 0x0001e2000c101524 */
[----:B------:R-:W-:Y:S05]  /*4ca0*/  BRA `(.L_x_20872) ;  /* 0x00000cc000007947 */ /* 0x000fea0003800000 */
.L_x_20868:
        /* <DEDUP_REMOVED lines=9> */
.L_x_20876:
[----:B------:R-:W0:Y:S02]  /*4d40*/  I2F.U16 R0, R5 ;  /* 0x0000000500007306 */ /* 0x000e240000101000 */
[----:B0-----:R-:W-:-:S05]  /*4d50*/  F2FP.PACK_AB R0, RZ, R0 ;  /* 0x00000000ff00723e */ /* 0x001fca00000000ff */
[----:B------:R0:W-:Y:S01]  /*4d60*/  STG.E.U16 [R16.64], R0 ;  /* 0x0000000010007986 */ /* 0x0001e2000c101524 */
[----:B------:R-:W-:Y:S05]  /*4d70*/  BRA `(.L_x_20872) ;  /* 0x00000bf000007947 */ /* 0x000fea0003800000 */
.L_x_20875:
        /* <DEDUP_REMOVED lines=10> */
.L_x_20878:
[----:B------:R-:W0:Y:S02]  /*4e20*/  I2F.U16 R5, R5 ;  /* 0x0000000500057306 */ /* 0x000e240000101000 */
[----:B0-----:R-:W-:-:S04]  /*4e30*/  F2FP.PACK_AB R3, RZ, R5 ;  /* 0x00000005ff03723e */ /* 0x001fc800000000ff */
[----:B------:R-:W-:-:S05]  /*4e40*/  PRMT R3, R3, 0x5410, RZ ;  /* 0x0000541003037816 */ /* 0x000fca00000000ff */
[----:B------:R0:W-:Y:S01]  /*4e50*/  STG.E [R16.64], R3 ;  /* 0x0000000310007986 */ /* 0x0001e2000c101924 */
[----:B------:R-:W-:Y:S05]  /*4e60*/  BRA `(.L_x_20872) ;  /* 0x00000b0000007947 */ /* 0x000fea0003800000 */
.L_x_20877:
[----:B------:R-:W0:Y:S02]  /*4e70*/  I2F.F64.U16 R2, R5 ;  /* 0x0000000500027312 */ /* 0x000e240000101800 */
[----:B0-----:R0:W-:Y:S01]  /*4e80*/  STG.E.64 [R16.64], R2 ;  /* 0x0000000210007986 */ /* 0x0011e2000c101b24 */
[----:B------:R-:W-:Y:S05]  /*4e90*/  BRA `(.L_x_20872) ;  /* 0x00000ad000007947 */ /* 0x000fea0003800000 */
.L_x_20867:
        /* <DEDUP_REMOVED lines=12> */
.L_x_20881:
[----:B------:R-:W0:Y:S01]  /*4f60*/  I2F.F64.U16 R4, R5 ;  /* 0x0000000500047312 */ /* 0x000e220000101800 */
[----:B------:R-:W-:-:S05]  /*4f70*/  CS2R R6, SRZ ;  /* 0x0000000000067805 */ /* 0x000fca000001ff00 */
[----:B0-----:R0:W-:Y:S01]  /*4f80*/  STG.E.128 [R16.64], R4 ;  /* 0x0000000410007986 */ /* 0x0011e2000c101d24 */
[----:B------:R-:W-:Y:S05]  /*4f90*/  BRA `(.L_x_20872) ;  /* 0x000009d000007947 */ /* 0x000fea0003800000 */
.L_x_20880:
        /* <DEDUP_REMOVED lines=21> */
.L_x_20885:
[----:B------:R-:W-:Y:S05]  /*50f0*/  BSYNC B0 ;  /* 0x0000000000007941 */ /* 0x000fea0003800000 */
.L_x_20884:
[----:B------:R-:W-:-:S05]  /*5100*/  LOP3.LUT R3, R0, R3, RZ, 0xfc, !PT ;  /* 0x0000000300037212 */ /* 0x000fca00078efcff */
[----:B------:R0:W-:Y:S01]  /*5110*/  STG.E.U8 [R16.64], R3 ;  /* 0x0000000310007986 */ /* 0x0001e2000c101124 */
[----:B------:R-:W-:Y:S05]  /*5120*/  BRA `(.L_x_20872) ;  /* 0x0000084000007947 */ /* 0x000fea0003800000 */
.L_x_20883:
        /* <DEDUP_REMOVED lines=13> */
.L_x_20887:
[----:B------:R-:W-:Y:S01]  /*5200*/  IMAD.MOV.U32 R0, RZ, RZ, 0x7f ;  /* 0x0000007fff007424 */ /* 0x000fe200078e00ff */
[----:B------:R-:W-:-:S04]  /*5210*/  ISETP.GT.U32.AND P0, PT, R2, 0x7f800000, PT ;  /* 0x7f8000000200780c */ /* 0x000fc80003f04070 */
[----:B------:R-:W-:-:S04]  /*5220*/  SEL R0, R0, 0x7c, P0 ;  /* 0x0000007c00007807 */ /* 0x000fc80000000000 */
.L_x_20888:
[----:B------:R-:W-:Y:S05]  /*5230*/  BSYNC B0 ;  /* 0x0000000000007941 */ /* 0x000fea0003800000 */
.L_x_20886:
[----:B------:R-:W-:-:S04]  /*5240*/  LOP3.LUT R2, R5, 0x80000000, RZ, 0xc0, !PT ;  /* 0x8000000005027812 */ /* 0x000fc800078ec0ff */
[----:B------:R-:W-:-:S04]  /*5250*/  SHF.R.U32.HI R3, RZ, 0x18, R2 ;  /* 0x00000018ff037819 */ /* 0x000fc80000011602 */
[----:B------:R-:W-:-:S05]  /*5260*/  LOP3.LUT R3, R0, R3, RZ, 0xfc, !PT ;  /* 0x0000000300037212 */ /* 0x000fca00078efcff */
[----:B------:R0:W-:Y:S01]  /*5270*/  STG.E.U8 [R16.64], R3 ;  /* 0x0000000310007986 */ /* 0x0001e2000c101124 */
[----:B------:R-:W-:Y:S05]  /*5280*/  BRA `(.L_x_20872) ;  /* 0x000006e000007947 */ /* 0x000fea0003800000 */
.L_x_20882:
[----:B------:R-:W0:Y:S02]  /*5290*/  I2F.U16 R0, R5 ;  /* 0x0000000500007306 */ /* 0x000e240000101000 */
[----:B0-----:R-:W-:-:S05]  /*52a0*/  F2FP.BF16.PACK_AB R0, RZ, R0 ;  /* 0x00000000ff00723e */ /* 0x001fca00000010ff */
[----:B------:R0:W-:Y:S01]  /*52b0*/  STG.E.U16 [R16.64], R0 ;  /* 0x0000000010007986 */ /* 0x0001e2000c101524 */
[----:B------:R-:W-:Y:S05]  /*52c0*/  BRA `(.L_x_20872) ;  /* 0x000006a000007947 */ /* 0x000fea0003800000 */
.L_x_20879:
        /* <DEDUP_REMOVED lines=10> */
.L_x_20891:
        /* <DEDUP_REMOVED lines=17> */
.L_x_20894:
[----:B------:R-:W-:-:S04]  /*5480*/  LOP3.LUT R2, R5, 0x80000000, RZ, 0xc0, !PT ;  /* 0x8000000005027812 */ /* 0x000fc800078ec0ff */
[----:B------:R-:W-:-:S04]  /*5490*/  SHF.R.U32.HI R3, RZ, 0x18, R2 ;  /* 0x00000018ff037819 */ /* 0x000fc80000011602 */
[----:B------:R-:W-:-:S04]  /*54a0*/  LOP3.LUT R0, R0, R3, RZ, 0xfc, !PT ;  /* 0x0000000300007212 */ /* 0x000fc800078efcff */
[----:B------:R-:W-:Y:S02]  /*54b0*/  PRMT R8, R0, 0x7610, R8 ;  /* 0x0000761000087816 */ /* 0x000fe40000000008 */
.L_x_20893:
[----:B------:R-:W-:Y:S05]  /*54c0*/  BSYNC B0 ;  /* 0x0000000000007941 */ /* 0x000fea0003800000 */
.L_x_20892:
[----:B------:R0:W-:Y:S01]  /*54d0*/  STG.E.U8 [R16.64], R8 ;  /* 0x0000000810007986 */ /* 0x0001e2000c101124 */
[----:B------:R-:W-:Y:S05]  /*54e0*/  BRA `(.L_x_20872) ;  /* 0x0000048000007947 */ /* 0x000fea0003800000 */
.L_x_20890:
        /* <DEDUP_REMOVED lines=17> */
.L_x_20897:
[----:B------:R-:W-:-:S04]  /*5600*/  LOP3.LUT R2, R5, 0x80000000, RZ, 0xc0, !PT ;  /* 0x8000000005027812 */ /* 0x000fc800078ec0ff */
[----:B------:R-:W-:-:S04]  /*5610*/  SHF.R.U32.HI R3, RZ, 0x18, R2 ;  /* 0x00000018ff037819 */ /* 0x000fc80000011602 */
[----:B------:R-:W-:-:S04]  /*5620*/  LOP3.LUT R0, R0, R3, RZ, 0xfc, !PT ;  /* 0x0000000300007212 */ /* 0x000fc800078efcff */
[----:B------:R-:W-:Y:S02]  /*5630*/  PRMT R8, R0, 0x7610, R8 ;  /* 0x0000761000087816 */ /* 0x000fe40000000008 */
.L_x_20896:
[----:B------:R-:W-:Y:S05]  /*5640*/  BSYNC B0 ;  /* 0x0000000000007941 */ /* 0x000fea0003800000 */
.L_x_20895:
[----:B------:R0:W-:Y:S01]  /*5650*/  STG.E.U8 [R16.64], R8 ;  /* 0x0000000810007986 */ /* 0x0001e2000c101124 */
[----:B------:R-:W-:Y:S05]  /*5660*/  BRA `(.L_x_20872) ;  /* 0x0000030000007947 */ /* 0x000fea0003800000 */
.L_x_20889:
        /* <DEDUP_REMOVED lines=22> */
.L_x_20871:
        /* <DEDUP_REMOVED lines=20> */
.L_x_20899:
[----:B------:R-:W-:Y:S01]  /*5910*/  LOP3.LUT R2, R5, 0xffff, RZ, 0xc0, !PT ;  /* 0x0000ffff05027812 */ /* 0x000fe200078ec0ff */
[----:B------:R-:W-:-:S05]  /*5920*/  IMAD.MOV.U32 R3, RZ, RZ, RZ ;  /* 0x000000ffff037224 */ /* 0x000fca00078e00ff */
[----:B------:R0:W-:Y:S01]  /*5930*/  STG.E.64 [R16.64], R2 ;  /* 0x0000000210007986 */ /* 0x0001e2000c101b24 */
[----:B------:R-:W-:Y:S05]  /*5940*/  BRA `(.L_x_20872) ;  /* 0x0000002000007947 */ /* 0x000fea0003800000 */
.L_x_20898:
[----:B------:R-:W-:-:S05]  /*5950*/  LOP3.LUT R5, R5, 0xffff, RZ, 0xc0, !PT ;  /* 0x0000ffff05057812 */ /* 0x000fca00078ec0ff */
[----:B------:R0:W-:Y:S02]  /*5960*/  STG.E [R16.64], R5 ;  /* 0x0000000510007986 */ /* 0x0001e4000c101924 */
.L_x_20872:
        /* <DEDUP_REMOVED lines=231> */
.L_x_20900:
        /* <DEDUP_REMOVED lines=18> */
.L_x_20904:
[----:B------:R0:W5:Y:S01]  /*6900*/  LDG.E.U8 R0, [R4.64] ;  /* 0x0000002404007981 */ /* 0x000162000c1e1100 */
[----:B------:R-:W-:Y:S05]  /*6910*/  BRA `(.L_x_20906) ;  /* 0x00000dc000007947 */ /* 0x000fea0003800000 */
.L_x_20903:
        /* <DEDUP_REMOVED lines=8> */
.L_x_20908:
[----:B------:R0:W5:Y:S01]  /*69a0*/  LDG.E.U8 R0, [R4.64] ;  /* 0x0000002404007981 */ /* 0x000162000c1e1100 */
[----:B------:R-:W-:Y:S05]  /*69b0*/  BRA `(.L_x_20906) ;  /* 0x00000d2000007947 */ /* 0x000fea0003800000 */
.L_x_20907:
[----:B------:R0:W5:Y:S01]  /*69c0*/  LDG.E.U16 R0, [R4.64] ;  /* 0x0000002404007981 */ /* 0x000162000c1e1500 */
[----:B------:R-:W-:Y:S05]  /*69d0*/  BRA `(.L_x_20906) ;  /* 0x00000d0000007947 */ /* 0x000fea0003800000 */
.L_x_20902:
        /* <DEDUP_REMOVED lines=10> */
.L_x_20910:
[----:B------:R-:W2:Y:S02]  /*6a80*/  LDG.E.U16 R2, [R4.64] ;  /* 0x0000002404027981 */ /* 0x000ea4000c1e1500 */
[----:B--2---:R-:W-:-:S06]  /*6a90*/  HADD2.F32 R2, -RZ, R2.H0_H0 ;  /* 0x20000002ff027230 */ /* 0x004fcc0000004100 */
[----:B------:R-:W0:Y:S02]  /*6aa0*/  F2I.S64.TRUNC R2, R2 ;  /* 0x0000000200027311 */ /* 0x000e24000020d900 */
[----:B0-----:R-:W-:Y:S01]  /*6ab0*/  PRMT R0, R2, 0x7610, R0 ;  /* 0x0000761002007816 */ /* 0x001fe20000000000 */
[----:B------:R-:W-:Y:S05]  /*6ac0*/  BRA `(.L_x_20906) ;  /* 0x00000c1000007947 */ /* 0x000fea0003800000 */
.L_x_20909:
        /* <DEDUP_REMOVED lines=10> */
.L_x_20912:
[----:B------:R-:W2:Y:S02]  /*6b70*/  LDG.E.U16 R4, [R4.64] ;  /* 0x0000002404047981 */ /* 0x000ea4000c1e1500 */
[----:B--2---:R-:W-:-:S06]  /*6b80*/  HADD2.F32 R2, -RZ, R4.H0_H0 ;  /* 0x20000004ff027230 */ /* 0x004fcc0000004100 */
[----:B------:R-:W0:Y:S02]  /*6b90*/  F2I.S64.TRUNC R2, R2 ;  /* 0x0000000200027311 */ /* 0x000e24000020d900 */
[----:B0-----:R-:W-:Y:S01]  /*6ba0*/  PRMT R0, R2, 0x7610, R0 ;  /* 0x0000761002007816 */ /* 0x001fe20000000000 */
[----:B------:R-:W-:Y:S05]  /*6bb0*/  BRA `(.L_x_20906) ;  /* 0x00000b2000007947 */ /* 0x000fea0003800000 */
.L_x_20911:
[----:B------:R-:W2:Y:S02]  /*6bc0*/  LDG.E.64 R2, [R4.64] ;  /* 0x0000002404027981 */ /* 0x000ea4000c1e1b00 */
[----:B--2---:R-:W0:Y:S02]  /*6bd0*/  F2I.S64.F64.TRUNC R2, R2 ;  /* 0x0000000200027311 */ /* 0x004e24000030d900 */
[----:B0-----:R-:W-:Y:S01]  /*6be0*/  PRMT R0, R2, 0x7610, R0 ;  /* 0x0000761002007816 */ /* 0x001fe20000000000 */
[----:B------:R-:W-:Y:S05]  /*6bf0*/  BRA `(.L_x_20906) ;  /* 0x00000ae000007947 */ /* 0x000fea0003800000 */
.L_x_20901:
        /* <DEDUP_REMOVED lines=12> */
.L_x_20915:
[----:B------:R-:W2:Y:S02]  /*6cc0*/  LDG.E.64 R4, [R4.64] ;  /* 0x0000002404047981 */ /* 0x000ea4000c1e1b00 */
[----:B--2---:R-:W0:Y:S02]  /*6cd0*/  F2I.S64.F64.TRUNC R2, R4 ;  /* 0x0000000400027311 */ /* 0x004e24000030d900 */
[----:B0-----:R-:W-:Y:S01]  /*6ce0*/  PRMT R0, R2, 0x7610, R0 ;  /* 0x0000761002007816 */ /* 0x001fe20000000000 */
[----:B------:R-:W-:Y:S05]  /*6cf0*/  BRA `(.L_x_20906) ;  /* 0x000009e000007947 */ /* 0x000fea0003800000 */
.L_x_20914:
        /* <DEDUP_REMOVED lines=28> */
.L_x_20917:
        /* <DEDUP_REMOVED lines=15> */
.L_x_20916:
[----:B------:R-:W2:Y:S02]  /*6fb0*/  LDG.E.U16 R2, [R4.64] ;  /* 0x0000002404027981 */ /* 0x000ea4000c1e1500 */
[----:B--2---:R-:W-:-:S06]  /*6fc0*/  PRMT R2, RZ, 0x5410, R2 ;  /* 0x00005410ff027816 */ /* 0x004fcc0000000002 */
[----:B------:R-:W0:Y:S02]  /*6fd0*/  F2I.S64.TRUNC R2, R2 ;  /* 0x0000000200027311 */ /* 0x000e24000020d900 */
[----:B0-----:R-:W-:Y:S01]  /*6fe0*/  PRMT R0, R2, 0x7610, R0 ;  /* 0x0000761002007816 */ /* 0x001fe20000000000 */
[----:B------:R-:W-:Y:S05]  /*6ff0*/  BRA `(.L_x_20906) ;  /* 0x000006e000007947 */ /* 0x000fea0003800000 */
.L_x_20913:
        /* <DEDUP_REMOVED lines=10> */
.L_x_20920:
        /* <DEDUP_REMOVED lines=21> */
.L_x_20924:
[----:B------:R-:W-:Y:S05]  /*71f0*/  BSYNC B1 ;  /* 0x0000000000017941 */ /* 0x000fea0003800000 */
.L_x_20923:
[----:B------:R-:W-:Y:S01]  /*7200*/  IMAD.SHL.U32 R2, R2, 0x100000, RZ ;  /* 0x0010000002027824 */ /* 0x000fe200078e00ff */
[----:B------:R-:W-:-:S04]  /*7210*/  LEA R3, R0, 0x3b800000, 0x17 ;  /* 0x3b80000000037811 */ /* 0x000fc800078eb8ff */
[----:B------:R-:W-:Y:S02]  /*7220*/  LOP3.LUT R2, R3, R2, R4, 0xfe, !PT ;  /* 0x0000000203027212 */ /* 0x000fe400078efe04 */
.L_x_20922:
[----:B------:R-:W-:Y:S05]  /*7230*/  BSYNC B0 ;  /* 0x0000000000007941 */ /* 0x000fea0003800000 */
.L_x_20921:
[----:B------:R-:W0:Y:S02]  /*7240*/  F2I.S64.TRUNC R2, R2 ;  /* 0x0000000200027311 */ /* 0x000e24000020d900 */
[----:B0-----:R-:W-:Y:S01]  /*7250*/  PRMT R0, R2, 0x7610, R0 ;  /* 0x0000761002007816 */ /* 0x001fe20000000000 */
[----:B------:R-:W-:Y:S05]  /*7260*/  BRA `(.L_x_20906) ;  /* 0x0000047000007947 */ /* 0x000fea0003800000 */
.L_x_20919:
        /* <DEDUP_REMOVED lines=21> */
.L_x_20928:
[----:B------:R-:W-:Y:S05]  /*73c0*/  BSYNC B1 ;  /* 0x0000000000017941 */ /* 0x000fea0003800000 */
.L_x_20927:
[----:B------:R-:W-:Y:S01]  /*73d0*/  IMAD.SHL.U32 R2, R2, 0x200000, RZ ;  /* 0x0020000002027824 */ /* 0x000fe200078e00ff */
[----:B------:R-:W-:-:S04]  /*73e0*/  LEA R3, R0, 0x37800000, 0x17 ;  /* 0x3780000000037811 */ /* 0x000fc800078eb8ff */
[----:B------:R-:W-:Y:S02]  /*73f0*/  LOP3.LUT R2, R3, R2, R4, 0xfe, !PT ;  /* 0x0000000203027212 */ /* 0x000fe400078efe04 */
.L_x_20926:
[----:B------:R-:W-:Y:S05]  /*7400*/  BSYNC B0 ;  /* 0x0000000000007941 */ /* 0x000fea0003800000 */
.L_x_20925:
[----:B------:R-:W0:Y:S02]  /*7410*/  F2I.S64.TRUNC R2, R2 ;  /* 0x0000000200027311 */ /* 0x000e24000020d900 */
[----:B0-----:R-:W-:Y:S01]  /*7420*/  PRMT R0, R2, 0x7610, R0 ;  /* 0x0000761002007816 */ /* 0x001fe20000000000 */
[----:B------:R-:W-:Y:S05]  /*7430*/  BRA `(.L_x_20906) ;  /* 0x000002a000007947 */ /* 0x000fea0003800000 */
.L_x_20918:
        /* <DEDUP_REMOVED lines=14> */
.L_x_20932:
[----:B------:R-:W-:Y:S05]  /*7520*/  BSYNC B0 ;  /* 0x0000000000007941 */ /* 0x000fea0003800000 */
.L_x_20931:
[----:B------:R-:W0:Y:S02]  /*7530*/  F2I.S64.TRUNC R2, R2 ;  /* 0x0000000200027311 */ /* 0x000e24000020d900 */
[----:B0-----:R-:W-:Y:S01]  /*7540*/  PRMT R0, R2, 0x7610, R0 ;  /* 0x0000761002007816 */ /* 0x001fe20000000000 */
[----:B------:R-:W-:Y:S05]  /*7550*/  BRA `(.L_x_20906) ;  /* 0x0000018000007947 */ /* 0x000fea0003800000 */
.L_x_20905:
        /* <DEDUP_REMOVED lines=21> */
.L_x_20930:
[----:B------:R0:W5:Y:S01]  /*76b0*/  LDG.E.U8 R0, [R4.64] ;  /* 0x0000002404007981 */ /* 0x000162000c1e1100 */
[----:B------:R-:W-:Y:S05]  /*76c0*/  BRA `(.L_x_20906) ;  /* 0x0000001000007947 */ /* 0x000fea0003800000 */
.L_x_20929:
[----:B------:R0:W5:Y:S02]  /*76d0*/  LDG.E.U8 R0, [R4.64] ;  /* 0x0000002404007981 */ /* 0x000164000c1e1100 */
.L_x_20906:
        /* <DEDUP_REMOVED lines=19> */
.L_x_20936:
[----:B------:R0:W-:Y:S01]  /*7810*/  STG.E.U8 [R16.64], R5 ;  /* 0x0000000510007986 */ /* 0x0001e2000c101124 */
[----:B------:R-:W-:Y:S05]  /*7820*/  BRA `(.L_x_20938) ;  /* 0x00000db000007947 */ /* 0x000fea0003800000 */
.L_x_20935:
        /* <DEDUP_REMOVED lines=10> */
.L_x_20940:
[----:B------:R-:W-:-:S05]  /*78d0*/  LOP3.LUT R5, R5, 0xffff, RZ, 0xc0, !PT ;  /* 0x0000ffff05057812 */ /* 0x000fca00078ec0ff */
[----:B------:R0:W-:Y:S01]  /*78e0*/  STG.E [R16.64], R5 ;  /* 0x0000000510007986 */ /* 0x0001e2000c101924 */
[----:B------:R-:W-:Y:S05]  /*78f0*/  BRA `(.L_x_20938) ;  /* 0x00000ce000007947 */ /* 0x000fea0003800000 */
.L_x_20939:
[----:B------:R0:W-:Y:S01]  /*7900*/  STG.E.U16 [R16.64], R5 ;  /* 0x0000000510007986 */ /* 0x0001e2000c101524 */
[----:B------:R-:W-:Y:S05]  /*7910*/  BRA `(.L_x_20938) ;  /* 0x00000cc000007947 */ /* 0x000fea0003800000 */
.L_x_20934:
        /* <DEDUP_REMOVED lines=9> */
.L_x_20942:
[----:B------:R-:W0:Y:S02]  /*79b0*/  I2F.U16 R0, R5 ;  /* 0x0000000500007306 */ /* 0x000e240000101000 */
[----:B0-----:R-:W-:-:S05]  /*79c0*/  F2FP.PACK_AB R0, RZ, R0 ;  /* 0x00000000ff00723e */ /* 0x001fca00000000ff */
[----:B------:R0:W-:Y:S01]  /*79d0*/  STG.E.U16 [R16.64], R0 ;  /* 0x0000000010007986 */ /* 0x0001e2000c101524 */
[----:B------:R-:W-:Y:S05]  /*79e0*/  BRA `(.L_x_20938) ;  /* 0x00000bf000007947 */ /* 0x000fea0003800000 */
.L_x_20941:
        /* <DEDUP_REMOVED lines=10> */
.L_x_20944:
[----:B------:R-:W0:Y:S02]  /*7a90*/  I2F.U16 R5, R5 ;  /* 0x0000000500057306 */ /* 0x000e240000101000 */
[----:B0-----:R-:W-:-:S04]  /*7aa0*/  F2FP.PACK_AB R3, RZ, R5 ;  /* 0x00000005ff03723e */ /* 0x001fc800000000ff */
[----:B------:R-:W-:-:S05]  /*7ab0*/  PRMT R3, R3, 0x5410, RZ ;  /* 0x0000541003037816 */ /* 0x000fca00000000ff */
[----:B------:R0:W-:Y:S01]  /*7ac0*/  STG.E [R16.64], R3 ;  /* 0x0000000310007986 */ /* 0x0001e2000c101924 */
[----:B------:R-:W-:Y:S05]  /*7ad0*/  BRA `(.L_x_20938) ;  /* 0x00000b0000007947 */ /* 0x000fea0003800000 */
.L_x_20943:
[----:B------:R-:W0:Y:S02]  /*7ae0*/  I2F.F64.U16 R2, R5 ;  /* 0x0000000500027312 */ /* 0x000e240000101800 */
[----:B0-----:R0:W-:Y:S01]  /*7af0*/  STG.E.64 [R16.64], R2 ;  /* 0x0000000210007986 */ /* 0x0011e2000c101b24 */
[----:B------:R-:W-:Y:S05]  /*7b00*/  BRA `(.L_x_20938) ;  /* 0x00000ad000007947 */ /* 0x000fea0003800000 */
.L_x_20933:
        /* <DEDUP_REMOVED lines=12> */
.L_x_20947:
[----:B------:R-:W0:Y:S01]  /*7bd0*/  I2F.F64.U16 R4, R5 ;  /* 0x0000000500047312 */ /* 0x000e220000101800 */
[----:B------:R-:W-:-:S05]  /*7be0*/  CS2R R6, SRZ ;  /* 0x0000000000067805 */ /* 0x000fca000001ff00 */
[----:B0-----:R0:W-:Y:S01]  /*7bf0*/  STG.E.128 [R16.64], R4 ;  /* 0x0000000410007986 */ /* 0x0011e2000c101d24 */
[----:B------:R-:W-:Y:S05]  /*7c00*/  BRA `(.L_x_20938) ;  /* 0x000009d000007947 */ /* 0x000fea0003800000 */
.L_x_20946:
        /* <DEDUP_REMOVED lines=21> */
.L_x_20951:
[----:B------:R-:W-:Y:S05]  /*7d60*/  BSYNC B0 ;  /* 0x0000000000007941 */ /* 0x000fea0003800000 */
.L_x_20950:
[----:B------:R-:W-:-:S05]  /*7d70*/  LOP3.LUT R3, R0, R3, RZ, 0xfc, !PT ;  /* 0x0000000300037212 */ /* 0x000fca00078efcff */
[----:B------:R0:W-:Y:S01]  /*7d80*/  STG.E.U8 [R16.64], R3 ;  /* 0x0000000310007986 */ /* 0x0001e2000c101124 */
[----:B------:R-:W-:Y:S05]  /*7d90*/  BRA `(.L_x_20938) ;  /* 0x0000084000007947 */ /* 0x000fea0003800000 */
.L_x_20949:
        /* <DEDUP_REMOVED lines=13> */
.L_x_20953:
[----:B------:R-:W-:Y:S01]  /*7e70*/  IMAD.MOV.U32 R0, RZ, RZ, 0x7f ;  /* 0x0000007fff007424 */ /* 0x000fe200078e00ff */
[----:B------:R-:W-:-:S04]  /*7e80*/  ISETP.GT.U32.AND P0, PT, R2, 0x7f800000, PT ;  /* 0x7f8000000200780c */ /* 0x000fc80003f04070 */
[----:B------:R-:W-:-:S04]  /*7e90*/  SEL R0, R0, 0x7c, P0 ;  /* 0x0000007c00007807 */ /* 0x000fc80000000000 */
.L_x_20954:
[----:B------:R-:W-:Y:S05]  /*7ea0*/  BSYNC B0 ;  /* 0x0000000000007941 */ /* 0x000fea0003800000 */
.L_x_20952:
[----:B------:R-:W-:-:S04]  /*7eb0*/  LOP3.LUT R2, R5, 0x80000000, RZ, 0xc0, !PT ;  /* 0x8000000005027812 */ /* 0x000fc800078ec0ff */
[----:B------:R-:W-:-:S04]  /*7ec0*/  SHF.R.U32.HI R3, RZ, 0x18, R2 ;  /* 0x00000018ff037819 */ /* 0x000fc80000011602 */
[----:B------:R-:W-:-:S05]  /*7ed0*/  LOP3.LUT R3, R0, R3, RZ, 0xfc, !PT ;  /* 0x0000000300037212 */ /* 0x000fca00078efcff */
[----:B------:R0:W-:Y:S01]  /*7ee0*/  STG.E.U8 [R16.64], R3 ;  /* 0x0000000310007986 */ /* 0x0001e2000c101124 */
[----:B------:R-:W-:Y:S05]  /*7ef0*/  BRA `(.L_x_20938) ;  /* 0x000006e000007947 */ /* 0x000fea0003800000 */
.L_x_20948:
[----:B------:R-:W0:Y:S02]  /*7f00*/  I2F.U16 R0, R5 ;  /* 0x0000000500007306 */ /* 0x000e240000101000 */
[----:B0-----:R-:W-:-:S05]  /*7f10*/  F2FP.BF16.PACK_AB R0, RZ, R0 ;  /* 0x00000000ff00723e */ /* 0x001fca00000010ff */
[----:B------:R0:W-:Y:S01]  /*7f20*/  STG.E.U16 [R16.64], R0 ;  /* 0x0000000010007986 */ /* 0x0001e2000c101524 */
[----:B------:R-:W-:Y:S05]  /*7f30*/  BRA `(.L_x_20938) ;  /* 0x000006a000007947 */ /* 0x000fea0003800000 */
.L_x_20945:
        /* <DEDUP_REMOVED lines=10> */
.L_x_20957:
        /* <DEDUP_REMOVED lines=17> */
.L_x_20960:
[----:B------:R-:W-:-:S04]  /*80f0*/  LOP3.LUT R2, R5, 0x80000000, RZ, 0xc0, !PT ;  /* 0x8000000005027812 */ /* 0x000fc800078ec0ff */
[----:B------:R-:W-:-:S04]  /*8100*/  SHF.R.U32.HI R3, RZ, 0x18, R2 ;  /* 0x00000018ff037819 */ /* 0x000fc80000011602 */
[----:B------:R-:W-:-:S04]  /*8110*/  LOP3.LUT R0, R0, R3, RZ, 0xfc, !PT ;  /* 0x0000000300007212 */ /* 0x000fc800078efcff */
[----:B------:R-:W-:Y:S02]  /*8120*/  PRMT R8, R0, 0x7610, R8 ;  /* 0x0000761000087816 */ /* 0x000fe40000000008 */
.L_x_20959:
[----:B------:R-:W-:Y:S05]  /*8130*/  BSYNC B0 ;  /* 0x0000000000007941 */ /* 0x000fea0003800000 */
.L_x_20958:
[----:B------:R0:W-:Y:S01]  /*8140*/  STG.E.U8 [R16.64], R8 ;  /* 0x0000000810007986 */ /* 0x0001e2000c101124 */
[----:B------:R-:W-:Y:S05]  /*8150*/  BRA `(.L_x_20938) ;  /* 0x0000048000007947 */ /* 0x000fea0003800000 */
.L_x_20956:
        /* <DEDUP_REMOVED lines=17> */
.L_x_20963:
[----:B------:R-:W-:-:S04]  /*8270*/  LOP3.LUT R2, R5, 0x80000000, RZ, 0xc0, !PT ;  /* 0x8000000005027812 */ /* 0x000fc800078ec0ff */
[----:B------:R-:W-:-:S04]  /*8280*/  SHF.R.U32.HI R3, RZ, 0x18, R2 ;  /* 0x00000018ff037819 */ /* 0x000fc80000011602 */
[----:B------:R-:W-:-:S04]  /*8290*/  LOP3.LUT R0, R0, R3, RZ, 0xfc, !PT ;  /* 0x0000000300007212 */ /* 0x000fc800078efcff */
[----:B------:R-:W-:Y:S02]  /*82a0*/  PRMT R8, R0, 0x7610, R8 ;  /* 0x0000761000087816 */ /* 0x000fe40000000008 */
.L_x_20962:
[----:B------:R-:W-:Y:S05]  /*82b0*/  BSYNC B0 ;  /* 0x0000000000007941 */ /* 0x000fea0003800000 */
.L_x_20961:
[----:B------:R0:W-:Y:S01]  /*82c0*/  STG.E.U8 [R16.64], R8 ;  /* 0x0000000810007986 */ /* 0x0001e2000c101124 */
[----:B------:R-:W-:Y:S05]  /*82d0*/  BRA `(.L_x_20938) ;  /* 0x0000030000007947 */ /* 0x000fea0003800000 */
.L_x_20955:
        /* <DEDUP_REMOVED lines=22> */
.L_x_20937:
        /* <DEDUP_REMOVED lines=20> */
.L_x_20965:
[----:B------:R-:W-:Y:S01]  /*8580*/  LOP3.LUT R2, R5, 0xffff, RZ, 0xc0, !PT ;  /* 0x0000ffff05027812 */ /* 0x000fe200078ec0ff */
[----:B------:R-:W-:-:S05]  /*8590*/  IMAD.MOV.U32 R3, RZ, RZ, RZ ;  /* 0x000000ffff037224 */ /* 0x000fca00078e00ff */
[----:B------:R0:W-:Y:S01]  /*85a0*/  STG.E.64 [R16.64], R2 ;  /* 0x0000000210007986 */ /* 0x0001e2000c101b24 */
[----:B------:R-:W-:Y:S05]  /*85b0*/  BRA `(.L_x_20938) ;  /* 0x0000002000007947 */ /* 0x000fea0003800000 */
.L_x_20964:
[----:B------:R-:W-:-:S05]  /*85c0*/  LOP3.LUT R5, R5, 0xffff, RZ, 0xc0, !PT ;  /* 0x0000ffff05057812 */ /* 0x000fca00078ec0ff */
[----:B------:R0:W-:Y:S02]  /*85d0*/  STG.E [R16.64], R5 ;  /* 0x0000000510007986 */ /* 0x0001e4000c101924 */
.L_x_20938:
[----:B------:R-:W-:Y:S02]  /*85e0*/  IADD3 R19, R19, 0x80, RZ ;  /* 0x0000008013137810 */ /* 0x000fe40007ffe0ff */
.L_x_20833:
[----:B------:R-:W-:Y:S05]  /*85f0*/  BSYNC B6 ;  /* 0x0000000000067941 */ /* 0x000fea0003800000 */
.L_x_20832:
        /* <DEDUP_REMOVED lines=230> */
.L_x_20966:
        /* <DEDUP_REMOVED lines=18> */
.L_x_20970:
[----:B------:R0:W5:Y:S01]  /*9580*/  LDG.E.U8 R0, [R4.64] ;  /* 0x0000002404007981 */ /* 0x000162000c1e1100 */
[----:B------:R-:W-:Y:S05]  /*9590*/  BRA `(.L_x_20972) ;  /* 0x00000dc000007947 */ /* 0x000fea0003800000 */
.L_x_20969:
        /* <DEDUP_REMOVED lines=8> */
.L_x_20974:
[----:B------:R0:W5:Y:S01]  /*9620*/  LDG.E.U8 R0, [R4.64] ;  /* 0x0000002404007981 */ /* 0x000162000c1e1100 */
[----:B------:R-:W-:Y:S05]  /*9630*/  BRA `(.L_x_20972) ;  /* 0x00000d2000007947 */ /* 0x000fea0003800000 */
.L_x_20973:
[----:B------:R0:W5:Y:S01]  /*9640*/  LDG.E.U16 R0, [R4.64] ;  /* 0x0000002404007981 */ /* 0x000162000c1e1500 */
[----:B------:R-:W-:Y:S05]  /*9650*/  BRA `(.L_x_20972) ;  /* 0x00000d0000007947 */ /* 0x000fea0003800000 */
.L_x_20968:
        /* <DEDUP_REMOVED lines=10> */
.L_x_20976:
[----:B------:R-:W2:Y:S02]  /*9700*/  LDG.E.U16 R2, [R4.64] ;  /* 0x0000002404027981 */ /* 0x000ea4000c1e1500 */
[----:B--2---:R-:W-:-:S06]  /*9710*/  HADD2.F32 R2, -RZ, R2.H0_H0 ;  /* 0x20000002ff027230 */ /* 0x004fcc0000004100 */
[----:B------:R-:W0:Y:S02]  /*9720*/  F2I.S64.TRUNC R2, R2 ;  /* 0x0000000200027311 */ /* 0x000e24000020d900 */
[----:B0-----:R-:W-:Y:S01]  /*9730*/  PRMT R0, R2, 0x7610, R0 ;  /* 0x0000761002007816 */ /* 0x001fe20000000000 */
[----:B------:R-:W-:Y:S05]  /*9740*/  BRA `(.L_x_20972) ;  /* 0x00000c1000007947 */ /* 0x000fea0003800000 */
.L_x_20975:
        /* <DEDUP_REMOVED lines=10> */
.L_x_20978:
[----:B------:R-:W2:Y:S02]  /*97f0*/  LDG.E.U16 R4, [R4.64] ;  /* 0x0000002404047981 */ /* 0x000ea4000c1e1500 */
[----:B--2---:R-:W-:-:S06]  /*9800*/  HADD2.F32 R2, -RZ, R4.H0_H0 ;  /* 0x20000004ff027230 */ /* 0x004fcc0000004100 */
[----:B------:R-:W0:Y:S02]  /*9810*/  F2I.S64.TRUNC R2, R2 ;  /* 0x0000000200027311 */ /* 0x000e24000020d900 */
[----:B0-----:R-:W-:Y:S01]  /*9820*/  PRMT R0, R2, 0x7610, R0 ;  /* 0x0000761002007816 */ /* 0x001fe20000000000 */
[----:B------:R-:W-:Y:S05]  /*9830*/  BRA `(.L_x_20972) ;  /* 0x00000b2000007947 */ /* 0x000fea0003800000 */
.L_x_20977:
[----:B------:R-:W2:Y:S02]  /*9840*/  LDG.E.64 R2, [R4.64] ;  /* 0x0000002404027981 */ /* 0x000ea4000c1e1b00 */
[----:B--2---:R-:W0:Y:S02]  /*9850*/  F2I.S64.F64.TRUNC R2, R2 ;  /* 0x0000000200027311 */ /* 0x004e24000030d900 */
[----:B0-----:R-:W-:Y:S01]  /*9860*/  PRMT R0, R2, 0x7610, R0 ;  /* 0x0000761002007816 */ /* 0x001fe20000000000 */
[----:B------:R-:W-:Y:S05]  /*9870*/  BRA `(.L_x_20972) ;  /* 0x00000ae000007947 */ /* 0x000fea0003800000 */
.L_x_20967:
        /* <DEDUP_REMOVED lines=12> */
.L_x_20981:
[----:B------:R-:W2:Y:S02]  /*9940*/  LDG.E.64 R4, [R4.64] ;  /* 0x0000002404047981 */ /* 0x000ea4000c1e1b00 */
[----:B--2---:R-:W0:Y:S02]  /*9950*/  F2I.S64.F64.TRUNC R2, R4 ;  /* 0x0000000400027311 */ /* 0x004e24000030d900 */
[----:B0-----:R-:W-:Y:S01]  /*9960*/  PRMT R0, R2, 0x7610, R0 ;  /* 0x0000761002007816 */ /* 0x001fe20000000000 */
[----:B------:R-:W-:Y:S05]  /*9970*/  BRA `(.L_x_20972) ;  /* 0x000009e000007947 */ /* 0x000fea0003800000 */
.L_x_20980:
        /* <DEDUP_REMOVED lines=28> */
.L_x_20983:
        /* <DEDUP_REMOVED lines=15> */
.L_x_20982:
[----:B------:R-:W2:Y:S02]  /*9c30*/  LDG.E.U16 R2, [R4.64] ;  /* 0x0000002404027981 */ /* 0x000ea4000c1e1500 */
[----:B--2---:R-:W-:-:S06]  /*9c40*/  PRMT R2, RZ, 0x5410, R2 ;  /* 0x00005410ff027816 */ /* 0x004fcc0000000002 */
[----:B------:R-:W0:Y:S02]  /*9c50*/  F2I.S64.TRUNC R2, R2 ;  /* 0x0000000200027311 */ /* 0x000e24000020d900 */
[----:B0-----:R-:W-:Y:S01]  /*9c60*/  PRMT R0, R2, 0x7610, R0 ;  /* 0x0000761002007816 */ /* 0x001fe20000000000 */
[----:B------:R-:W-:Y:S05]  /*9c70*/  BRA `(.L_x_20972) ;  /* 0x000006e000007947 */ /* 0x000fea0003800000 */
.L_x_20979:
        /* <DEDUP_REMOVED lines=10> */
.L_x_20986:
        /* <DEDUP_REMOVED lines=21> */
.L_x_20990:
[----:B------:R-:W-:Y:S05]  /*9e70*/  BSYNC B1 ;  /* 0x0000000000017941 */ /* 0x000fea0003800000 */
.L_x_20989:
[----:B------:R-:W-:Y:S01]  /*9e80*/  IMAD.SHL.U32 R2, R2, 0x100000, RZ ;  /* 0x0010000002027824 */ /* 0x000fe200078e00ff */
[----:B------:R-:W-:-:S04]  /*9e90*/  LEA R3, R0, 0x3b800000, 0x17 ;  /* 0x3b80000000037811 */ /* 0x000fc800078eb8ff */
[----:B------:R-:W-:Y:S02]  /*9ea0*/  LOP3.LUT R2, R3, R2, R4, 0xfe, !PT ;  /* 0x0000000203027212 */ /* 0x000fe400078efe04 */
.L_x_20988:
[----:B------:R-:W-:Y:S05]  /*9eb0*/  BSYNC B0 ;  /* 0x0000000000007941 */ /* 0x000fea0003800000 */
.L_x_20987:
[----:B------:R-:W0:Y:S02]  /*9ec0*/  F2I.S64.TRUNC R2, R2 ;  /* 0x0000000200027311 */ /* 0x000e24000020d900 */
[----:B0-----:R-:W-:Y:S01]  /*9ed0*/  PRMT R0, R2, 0x7610, R0 ;  /* 0x0000761002007816 */ /* 0x001fe20000000000 */
[----:B------:R-:W-:Y:S05]  /*9ee0*/  BRA `(.L_x_20972) ;  /* 0x0000047000007947 */ /* 0x000fea0003800000 */
.L_x_20985:
        /* <DEDUP_REMOVED lines=21> */
.L_x_20994:
[----:B------:R-:W-:Y:S05]  /*a040*/  BSYNC B1 ;  /* 0x0000000000017941 */ /* 0x000fea0003800000 */
.L_x_20993:
[----:B------:R-:W-:Y:S01]  /*a050*/  IMAD.SHL.U32 R2, R2, 0x200000, RZ ;  /* 0x0020000002027824 */ /* 0x000fe200078e00ff */
[----:B------:R-:W-:-:S04]  /*a060*/  LEA R3, R0, 0x37800000, 0x17 ;  /* 0x3780000000037811 */ /* 0x000fc800078eb8ff */
[----:B------:R-:W-:Y:S02]  /*a070*/  LOP3.LUT R2, R3, R2, R4, 0xfe, !PT ;  /* 0x0000000203027212 */ /* 0x000fe400078efe04 */
.L_x_20992:
[----:B------:R-:W-:Y:S05]  /*a080*/  BSYNC B0 ;  /* 0x0000000000007941 */ /* 0x000fea0003800000 */
.L_x_20991:
[----:B------:R-:W0:Y:S02]  /*a090*/  F2I.S64.TRUNC R2, R2 ;  /* 0x0000000200027311 */ /* 0x000e24000020d900 */
[----:B0-----:R-:W-:Y:S01]  /*a0a0*/  PRMT R0, R2, 0x7610, R0 ;  /* 0x0000761002007816 */ /* 0x001fe20000000000 */
[----:B------:R-:W-:Y:S05]  /*a0b0*/  BRA `(.L_x_20972) ;  /* 0x000002a000007947 */ /* 0x000fea0003800000 */
.L_x_20984:
        /* <DEDUP_REMOVED lines=14> */
.L_x_20998:
[----:B------:R-:W-:Y:S05]  /*a1a0*/  BSYNC B0 ;  /* 0x0000000000007941 */ /* 0x000fea0003800000 */
.L_x_20997:
[----:B------:R-:W0:Y:S02]  /*a1b0*/  F2I.S64.TRUNC R2, R2 ;  /* 0x0000000200027311 */ /* 0x000e24000020d900 */
[----:B0-----:R-:W-:Y:S01]  /*a1c0*/  PRMT R0, R2, 0x7610, R0 ;  /* 0x0000761002007816 */ /* 0x001fe20000000000 */
[----:B------:R-:W-:Y:S05]  /*a1d0*/  BRA `(.L_x_20972) ;  /* 0x0000018000007947 */ /* 0x000fea0003800000 */
.L_x_20971:
        /* <DEDUP_REMOVED lines=21> */
.L_x_20996:
[----:B------:R0:W5:Y:S01]  /*a330*/  LDG.E.U8 R0, [R4.64] ;  /* 0x0000002404007981 */ /* 0x000162000c1e1100 */
[----:B------:R-:W-:Y:S05]  /*a340*/  BRA `(.L_x_20972) ;  /* 0x0000001000007947 */ /* 0x000fea0003800000 */
.L_x_20995:
[----:B------:R0:W5:Y:S02]  /*a350*/  LDG.E.U8 R0, [R4.64] ;  /* 0x0000002404007981 */ /* 0x000164000c1e1100 */
.L_x_20972:
        /* <DEDUP_REMOVED lines=19> */
.L_x_21002:
[----:B------:R-:W-:Y:S01]  /*a490*/  STG.E.U8 [R16.64], R5 ;  /* 0x0000000510007986 */ /* 0x000fe2000c101124 */
[----:B------:R-:W-:Y:S05]  /*a4a0*/  EXIT ;  /* 0x000000000000794d */ /* 0x000fea0003800000 */
.L_x_21001:
        /* <DEDUP_REMOVED lines=10> */
.L_x_21005:
[----:B------:R-:W-:-:S05]  /*a550*/  LOP3.LUT R5, R5, 0xffff, RZ, 0xc0, !PT ;  /* 0x0000ffff05057812 */ /* 0x000fca00078ec0ff */
[----:B------:R-:W-:Y:S01]  /*a560*/  STG.E [R16.64], R5 ;  /* 0x0000000510007986 */ /* 0x000fe2000c101924 */
[----:B------:R-:W-:Y:S05]  /*a570*/  EXIT ;  /* 0x000000000000794d */ /* 0x000fea0003800000 */
.L_x_21004:
[----:B------:R-:W-:Y:S01]  /*a580*/  STG.E.U16 [R16.64], R5 ;  /* 0x0000000510007986 */ /* 0x000fe2000c101524 */
[----:B------:R-:W-:Y:S05]  /*a590*/  EXIT ;  /* 0x000000000000794d */ /* 0x000fea0003800000 */
.L_x_21000:
        /* <DEDUP_REMOVED lines=9> */
.L_x_21007:
[----:B------:R-:W0:Y:S02]  /*a630*/  I2F.U16 R0, R5 ;  /* 0x0000000500007306 */ /* 0x000e240000101000 */
[----:B0-----:R-:W-:-:S05]  /*a640*/  F2FP.PACK_AB R0, RZ, R0 ;  /* 0x00000000ff00723e */ /* 0x001fca00000000ff */
[----:B------:R-:W-:Y:S01]  /*a650*/  STG.E.U16 [R16.64], R0 ;  /* 0x0000000010007986 */ /* 0x000fe2000c101524 */
[----:B------:R-:W-:Y:S05]  /*a660*/  EXIT ;  /* 0x000000000000794d */ /* 0x000fea0003800000 */
.L_x_21006:
        /* <DEDUP_REMOVED lines=10> */
.L_x_21009:
[----:B------:R-:W0:Y:S02]  /*a710*/  I2F.U16 R5, R5 ;  /* 0x0000000500057306 */ /* 0x000e240000101000 */
[----:B0-----:R-:W-:-:S04]  /*a720*/  F2FP.PACK_AB R3, RZ, R5 ;  /* 0x00000005ff03723e */ /* 0x001fc800000000ff */
[----:B------:R-:W-:-:S05]  /*a730*/  PRMT R3, R3, 0x5410, RZ ;  /* 0x0000541003037816 */ /* 0x000fca00000000ff */
[----:B------:R-:W-:Y:S01]  /*a740*/  STG.E [R16.64], R3 ;  /* 0x0000000310007986 */ /* 0x000fe2000c101924 */
[----:B------:R-:W-:Y:S05]  /*a750*/  EXIT ;  /* 0x000000000000794d */ /* 0x000fea0003800000 */
.L_x_21008:
[----:B------:R-:W0:Y:S02]  /*a760*/  I2F.F64.U16 R2, R5 ;  /* 0x0000000500027312 */ /* 0x000e240000101800 */
[----:B0-----:R-:W-:Y:S01]  /*a770*/  STG.E.64 [R16.64], R2 ;  /* 0x0000000210007986 */ /* 0x001fe2000c101b24 */
[----:B------:R-:W-:Y:S05]  /*a780*/  EXIT ;  /* 0x000000000000794d */ /* 0x000fea0003800000 */
.L_x_20999:
        /* <DEDUP_REMOVED lines=12> */
.L_x_21012:
[----:B------:R-:W0:Y:S01]  /*a850*/  I2F.F64.U16 R4, R5 ;  /* 0x0000000500047312 */ /* 0x000e220000101800 */
[----:B------:R-:W-:-:S05]  /*a860*/  CS2R R6, SRZ ;  /* 0x0000000000067805 */ /* 0x000fca000001ff00 */
[----:B0-----:R-:W-:Y:S01]  /*a870*/  STG.E.128 [R16.64], R4 ;  /* 0x0000000410007986 */ /* 0x001fe2000c101d24 */
[----:B------:R-:W-:Y:S05]  /*a880*/  EXIT ;  /* 0x000000000000794d */ /* 0x000fea0003800000 */
.L_x_21011:
        /* <DEDUP_REMOVED lines=21> */
.L_x_21016:
[----:B------:R-:W-:Y:S05]  /*a9e0*/  BSYNC B0 ;  /* 0x0000000000007941 */ /* 0x000fea0003800000 */
.L_x_21015:
[----:B------:R-:W-:-:S05]  /*a9f0*/  LOP3.LUT R3, R0, R3, RZ, 0xfc, !PT ;  /* 0x0000000300037212 */ /* 0x000fca00078efcff */
[----:B------:R-:W-:Y:S01]  /*aa00*/  STG.E.U8 [R16.64], R3 ;  /* 0x0000000310007986 */ /* 0x000fe2000c101124 */
[----:B------:R-:W-:Y:S05]  /*aa10*/  EXIT ;  /* 0x000000000000794d */ /* 0x000fea0003800000 */
.L_x_21014:
        /* <DEDUP_REMOVED lines=13> */
.L_x_21018:
[----:B------:R-:W-:Y:S01]  /*aaf0*/  IMAD.MOV.U32 R0, RZ, RZ, 0x7f ;  /* 0x0000007fff007424 */ /* 0x000fe200078e00ff */
[----:B------:R-:W-:-:S04]  /*ab00*/  ISETP.GT.U32.AND P0, PT, R2, 0x7f800000, PT ;  /* 0x7f8000000200780c */ /* 0x000fc80003f04070 */
[----:B------:R-:W-:-:S04]  /*ab10*/  SEL R0, R0, 0x7c, P0 ;  /* 0x0000007c00007807 */ /* 0x000fc80000000000 */
.L_x_21019:
[----:B------:R-:W-:Y:S05]  /*ab20*/  BSYNC B0 ;  /* 0x0000000000007941 */ /* 0x000fea0003800000 */
.L_x_21017:
[----:B------:R-:W-:-:S04]  /*ab30*/  LOP3.LUT R2, R5, 0x80000000, RZ, 0xc0, !PT ;  /* 0x8000000005027812 */ /* 0x000fc800078ec0ff */
[----:B------:R-:W-:-:S04]  /*ab40*/  SHF.R.U32.HI R3, RZ, 0x18, R2 ;  /* 0x00000018ff037819 */ /* 0x000fc80000011602 */
[----:B------:R-:W-:-:S05]  /*ab50*/  LOP3.LUT R3, R0, R3, RZ, 0xfc, !PT ;  /* 0x0000000300037212 */ /* 0x000fca00078efcff */
[----:B------:R-:W-:Y:S01]  /*ab60*/  STG.E.U8 [R16.64], R3 ;  /* 0x0000000310007986 */ /* 0x000fe2000c101124 */
[----:B------:R-:W-:Y:S05]  /*ab70*/  EXIT ;  /* 0x000000000000794d */ /* 0x000fea0003800000 */
.L_x_21013:
[----:B------:R-:W0:Y:S02]  /*ab80*/  I2F.U16 R0, R5 ;  /* 0x0000000500007306 */ /* 0x000e240000101000 */
[----:B0-----:R-:W-:-:S05]  /*ab90*/  F2FP.BF16.PACK_AB R0, RZ, R0 ;  /* 0x00000000ff00723e */ /* 0x001fca00000010ff */
[----:B------:R-:W-:Y:S01]  /*aba0*/  STG.E.U16 [R16.64], R0 ;  /* 0x0000000010007986 */ /* 0x000fe2000c101524 */
[----:B------:R-:W-:Y:S05]  /*abb0*/  EXIT ;  /* 0x000000000000794d */ /* 0x000fea0003800000 */
.L_x_21010:
        /* <DEDUP_REMOVED lines=10> */
.L_x_21022:
        /* <DEDUP_REMOVED lines=17> */
.L_x_21025:
[----:B------:R-:W-:-:S04]  /*ad70*/  LOP3.LUT R2, R5, 0x80000000, RZ, 0xc0, !PT ;  /* 0x8000000005027812 */ /* 0x000fc800078ec0ff */
[----:B------:R-:W-:-:S04]  /*ad80*/  SHF.R.U32.HI R3, RZ, 0x18, R2 ;  /* 0x00000018ff037819 */ /* 0x000fc80000011602 */
[----:B------:R-:W-:-:S04]  /*ad90*/  LOP3.LUT R0, R0, R3, RZ, 0xfc, !PT ;  /* 0x0000000300007212 */ /* 0x000fc800078efcff */
[----:B------:R-:W-:Y:S02]  /*ada0*/  PRMT R8, R0, 0x7610, R8 ;  /* 0x0000761000087816 */ /* 0x000fe40000000008 */
.L_x_21024:
[----:B------:R-:W-:Y:S05]  /*adb0*/  BSYNC B0 ;  /* 0x0000000000007941 */ /* 0x000fea0003800000 */
.L_x_21023:
[----:B------:R-:W-:Y:S01]  /*adc0*/  STG.E.U8 [R16.64], R8 ;  /* 0x0000000810007986 */ /* 0x000fe2000c101124 */
[----:B------:R-:W-:Y:S05]  /*add0*/  EXIT ;  /* 0x000000000000794d */ /* 0x000fea0003800000 */
.L_x_21021:
        /* <DEDUP_REMOVED lines=17> */
.L_x_21028:
[----:B------:R-:W-:-:S04]  /*aef0*/  LOP3.LUT R2, R5, 0x80000000, RZ, 0xc0, !PT ;  /* 0x8000000005027812 */ /* 0x000fc800078ec0ff */
[----:B------:R-:W-:-:S04]  /*af00*/  SHF.R.U32.HI R3, RZ, 0x18, R2 ;  /* 0x00000018ff037819 */ /* 0x000fc80000011602 */
[----:B------:R-:W-:-:S04]  /*af10*/  LOP3.LUT R0, R0, R3, RZ, 0xfc, !PT ;  /* 0x0000000300007212 */ /* 0x000fc800078efcff */
[----:B------:R-:W-:Y:S02]  /*af20*/  PRMT R8, R0, 0x7610, R8 ;  /* 0x0000761000087816 */ /* 0x000fe40000000008 */
.L_x_21027:
[----:B------:R-:W-:Y:S05]  /*af30*/  BSYNC B0 ;  /* 0x0000000000007941 */ /* 0x000fea0003800000 */
.L_x_21026:
[----:B------:R-:W-:Y:S01]  /*af40*/  STG.E.U8 [R16.64], R8 ;  /* 0x0000000810007986 */ /* 0x000fe2000c101124 */
[----:B------:R-:W-:Y:S05]  /*af50*/  EXIT ;  /* 0x000000000000794d */ /* 0x000fea0003800000 */
.L_x_21020:
        /* <DEDUP_REMOVED lines=22> */
.L_x_21003:
        /* <DEDUP_REMOVED lines=20> */
.L_x_21030:
[----:B------:R-:W-:Y:S01]  /*b200*/  LOP3.LUT R2, R5, 0xffff, RZ, 0xc0, !PT ;  /* 0x0000ffff05027812 */ /* 0x000fe200078ec0ff */
[----:B------:R-:W-:-:S05]  /*b210*/  IMAD.MOV.U32 R3, RZ, RZ, RZ ;  /* 0x000000ffff037224 */ /* 0x000fca00078e00ff */
[----:B------:R-:W-:Y:S01]  /*b220*/  STG.E.64 [R16.64], R2 ;  /* 0x0000000210007986 */ /* 0x000fe2000c101b24 */
[----:B------:R-:W-:Y:S05]  /*b230*/  EXIT ;  /* 0x000000000000794d */ /* 0x000fea0003800000 */
.L_x_21029:
[----:B------:R-:W-:-:S05]  /*b240*/  LOP3.LUT R5, R5, 0xffff, RZ, 0xc0, !PT ;  /* 0x0000ffff05057812 */ /* 0x000fca00078ec0ff */
[----:B------:R-:W-:Y:S01]  /*b250*/  STG.E [R16.64], R5 ;  /* 0x0000000510007986 */ /* 0x000fe2000c101924 */
[----:B------:R-:W-:Y:S05]  /*b260*/  EXIT ;  /* 0x000000000000794d */ /* 0x000fea0003800000 */
        .weak           $__internal_48_$__cuda_sm20_div_u16
        .type           $__internal_48_$__cuda_sm20_div_u16,@function
        .size           $__internal_48_$__cuda_sm20_div_u16,(.L_x_21429 - $__internal_48_$__cuda_sm20_div_u16)
$__internal_48_$__cuda_sm20_div_u16:
        /* <DEDUP_REMOVED lines=18> */
[----:B------:R-:W-:Y:S06]  /*b390*/  RET.REL.NODEC R2 `(_ZN2at6native18elementwise_kernelILi128ELi4EZNS0_15gpu_kernel_implINS0_13AUnaryFunctorIhhhZZZNS0_15binary_internal21div_trunc_kernel_cudaERNS_18TensorIteratorBaseEENKUlvE_clEvENKUlvE_clEvEUlhhE_EEEEvS6_RKT_EUliE_EEviT1_) ;  /* 0xffff4c6002007950 */ /* 0x000fec0003c3ffff */
.L_x_21031:
        /* <DEDUP_REMOVED lines=14> */
.L_x_21429:


//--------------------- .text._ZN2at6native27unrolled_elementwise_kernelINS0_13AUnaryFunctorIhhhZZZNS0_15binary_internal21div_trunc_kernel_cudaERNS_18TensorIteratorBaseEENKUlvE_clEvENKUlvE_clEvEUlhhE_EESt5arrayIPcLm2EELi4E23TrivialOffsetCalculatorILi1EjESE_NS0_6memory12LoadWithCastILi1EEENSF_13StoreWithCastILi1EEEEEviT_T0_T2_T3_T4_T5_ --------------------------
	.section	.text._ZN2at6native27unrolled_elementwise_kernelINS0_13AUnaryFunctorIhhhZZZNS0_15binary_internal21div_trunc_kernel_cudaERNS_18TensorIteratorBaseEENKUlvE_clEvENKUlvE_clEvEUlhhE_EESt5arrayIPcLm2EELi4E23TrivialOffsetCalculatorILi1EjESE_NS0_6memory12LoadWithCastILi1EEENSF_13StoreWithCastILi1EEEEEviT_T0_T2_T3_T4_T5_,"ax",@progbits
	.sectioninfo	@"SHI_REGISTERS=28"
	.align	128
        .global         _ZN2at6native27unrolled_elementwise_kernelINS0_13AUnaryFunctorIhhhZZZNS0_15binary_internal21div_trunc_kernel_cudaERNS_18TensorIteratorBaseEENKUlvE_clEvENKUlvE_clEvEUlhhE_EESt5arrayIPcLm2EELi4E23TrivialOffsetCalculatorILi1EjESE_NS0_6memory12LoadWithCastILi1EEENSF_13StoreWithCastILi1EEEEEviT_T0_T2_T3_T4_T5_
        .type           _ZN2at6native27unrolled_elementwise_kernelINS0_13AUnaryFunctorIhhhZZZNS0_15binary_internal21div_trunc_kernel_cudaERNS_18TensorIteratorBaseEENKUlvE_clEvENKUlvE_clEvEUlhhE_EESt5arrayIPcLm2EELi4E23TrivialOffsetCalculatorILi1EjESE_NS0_6memory12LoadWithCastILi1EEENSF_13StoreWithCastILi1EEEEEviT_T0_T2_T3_T4_T5_,@function
        .size           _ZN2at6native27unrolled_elementwise_kernelINS0_13AUnaryFunctorIhhhZZZNS0_15binary_internal21div_trunc_kernel_cudaERNS_18TensorIteratorBaseEENKUlvE_clEvENKUlvE_clEvEUlhhE_EESt5arrayIPcLm2EELi4E23TrivialOffsetCalculatorILi1EjESE_NS0_6memory12LoadWithCastILi1EEENSF_13StoreWithCastILi1EEEEEviT_T0_T2_T3_T4_T5_,(.L_x_21430 - _ZN2at6native27unrolled_elementwise_kernelINS0_13AUnaryFunctorIhhhZZZNS0_15binary_internal21div_trunc_kernel_cudaERNS_18TensorIteratorBaseEENKUlvE_clEvENKUlvE_clEvEUlhhE_EESt5arrayIPcLm2EELi4E23TrivialOffsetCalculatorILi1EjESE_NS0_6memory12LoadWithCastILi1EEENSF_13StoreWithCastILi1EEEEEviT_T0_T2_T3_T4_T5_)
        .other          _ZN2at6native27unrolled_elementwise_kernelINS0_13AUnaryFunctorIhhhZZZNS0_15binary_internal21div_trunc_kernel_cudaERNS_18TensorIteratorBaseEENKUlvE_clEvENKUlvE_clEvEUlhhE_EESt5arrayIPcLm2EELi4E23TrivialOffsetCalculatorILi1EjESE_NS0_6memory12LoadWithCastILi1EEENSF_13StoreWithCastILi1EEEEEviT_T0_T2_T3_T4_T5_,@"STO_CUDA_ENTRY STV_DEFAULT"
_ZN2at6native27unrolled_elementwise_kernelINS0_13AUnaryFunctorIhhhZZZNS0_15binary_internal21div_trunc_kernel_cudaERNS_18TensorIteratorBaseEENKUlvE_clEvENKUlvE_clEvEUlhhE_EESt5arrayIPcLm2EELi4E23TrivialOffsetCalculatorILi1EjESE_NS0_6memory12LoadWithCastILi1EEENSF_13StoreWithCastILi1EEEEEviT_T0_T2_T3_T4_T5_:
.text._ZN2at6native27unrolled_elementwise_kernelINS0_13AUnaryFunctorIhhhZZZNS0_15binary_internal21div_trunc_kernel_cudaERNS_18TensorIteratorBaseEENKUlvE_clEvENKUlvE_clEvEUlhhE_EESt5arrayIPcLm2EELi4E23TrivialOffsetCalculatorILi1EjESE_NS0_6memory12LoadWithCastILi1EEENSF_13StoreWithCastILi1EEEEEviT_T0_T2_T3_T4_T5_:
        /* <DEDUP_REMOVED lines=29> */
.L_x_21037:
[----:B------:R0:W5:Y:S01]  /*01d0*/  LDG.E.U8 R18, [R4.64] ;  /* 0x0000002404127981 */ /* 0x000162000c1e1100 */
[----:B------:R-:W-:Y:S05]  /*01e0*/  BRA `(.L_x_21039) ;  /* 0x00000dd000007947 */ /* 0x000fea0003800000 */
.L_x_21036:
        /* <DEDUP_REMOVED lines=8> */
.L_x_21041:
[----:B------:R0:W5:Y:S01]  /*0270*/  LDG.E.U8 R18, [R4.64] ;  /* 0x0000002404127981 */ /* 0x000162000c1e1100 */
[----:B------:R-:W-:Y:S05]  /*0280*/  BRA `(.L_x_21039) ;  /* 0x00000d3000007947 */ /* 0x000fea0003800000 */
.L_x_21040:
[----:B------:R0:W5:Y:S01]  /*0290*/  LDG.E.U16 R18, [R4.64] ;  /* 0x0000002404127981 */ /* 0x000162000c1e1500 */
[----:B------:R-:W-:Y:S05]  /*02a0*/  BRA `(.L_x_21039) ;  /* 0x00000d1000007947 */ /* 0x000fea0003800000 */
.L_x_21035:
        /* <DEDUP_REMOVED lines=10> */
.L_x_21043:
[----:B------:R-:W2:Y:S02]  /*0350*/  LDG.E.U16 R2, [R4.64] ;  /* 0x0000002404027981 */ /* 0x000ea4000c1e1500 */
[----:B--2---:R-:W-:-:S06]  /*0360*/  HADD2.F32 R2, -RZ, R2.H0_H0 ;  /* 0x20000002ff027230 */ /* 0x004fcc0000004100 */
[----:B------:R-:W0:Y:S02]  /*0370*/  F2I.S64.TRUNC R2, R2 ;  /* 0x0000000200027311 */ /* 0x000e24000020d900 */
[----:B0-----:R-:W-:Y:S01]  /*0380*/  PRMT R18, R2, 0x7610, R18 ;  /* 0x0000761002127816 */ /* 0x001fe20000000012 */
[----:B------:R-:W-:Y:S05]  /*0390*/  BRA `(.L_x_21039) ;  /* 0x00000c2000007947 */ /* 0x000fea0003800000 */
.L_x_21042:
        /* <DEDUP_REMOVED lines=10> */
.L_x_21045:
[----:B------:R-:W2:Y:S02]  /*0440*/  LDG.E.U16 R4, [R4.64] ;  /* 0x0000002404047981 */ /* 0x000ea4000c1e1500 */
[----:B--2---:R-:W-:-:S06]  /*0450*/  HADD2.F32 R2, -RZ, R4.H0_H0 ;  /* 0x20000004ff027230 */ /* 0x004fcc0000004100 */
[----:B------:R-:W0:Y:S02]  /*0460*/  F2I.S64.TRUNC R2, R2 ;  /* 0x0000000200027311 */ /* 0x000e24000020d900 */
[----:B0-----:R-:W-:Y:S01]  /*0470*/  PRMT R18, R2, 0x7610, R18 ;  /* 0x0000761002127816 */ /* 0x001fe20000000012 */
[----:B------:R-:W-:Y:S05]  /*0480*/  BRA `(.L_x_21039) ;  /* 0x00000b3000007947 */ /* 0x000fea0003800000 */
.L_x_21044:
[----:B------:R-:W2:Y:S02]  /*0490*/  LDG.E.64 R2, [R4.64] ;  /* 0x0000002404027981 */ /* 0x000ea4000c1e1b00 */
[----:B--2---:R-:W0:Y:S02]  /*04a0*/  F2I.S64.F64.TRUNC R2, R2 ;  /* 0x0000000200027311 */ /* 0x004e24000030d900 */
[----:B0-----:R-:W-:Y:S01]  /*04b0*/  PRMT R18, R2, 0x7610, R18 ;  /* 0x0000761002127816 */ /* 0x001fe20000000012 */
[----:B------:R-:W-:Y:S05]  /*04c0*/  BRA `(.L_x_21039) ;  /* 0x00000af000007947 */ /* 0x000fea0003800000 */
.L_x_21034:
        /* <DEDUP_REMOVED lines=12> */
.L_x_21048:
[----:B------:R-:W2:Y:S02]  /*0590*/  LDG.E.64 R4, [R4.64] ;  /* 0x0000002404047981 */ /* 0x000ea4000c1e1b00 */
[----:B--2---:R-:W0:Y:S02]  /*05a0*/  F2I.S64.F64.TRUNC R2, R4 ;  /* 0x0000000400027311 */ /* 0x004e24000030d900 */
[----:B0-----:R-:W-:Y:S01]  /*05b0*/  PRMT R18, R2, 0x7610, R18 ;  /* 0x0000761002127816 */ /* 0x001fe20000000012 */
[----:B------:R-:W-:Y:S05]  /*05c0*/  BRA `(.L_x_21039) ;  /* 0x000009f000007947 */ /* 0x000fea0003800000 */
.L_x_21047:
        /* <DEDUP_REMOVED lines=28> */
.L_x_21050:
        /* <DEDUP_REMOVED lines=16> */
.L_x_21049:
[----:B------:R-:W2:Y:S02]  /*0890*/  LDG.E.U16 R2, [R4.64] ;  /* 0x0000002404027981 */ /* 0x000ea4000c1e1500 */
[----:B--2---:R-:W-:-:S06]  /*08a0*/  PRMT R2, RZ, 0x5410, R2 ;  /* 0x00005410ff027816 */ /* 0x004fcc0000000002 */
[----:B------:R-:W0:Y:S02]  /*08b0*/  F2I.S64.TRUNC R2, R2 ;  /* 0x0000000200027311 */ /* 0x000e24000020d900 */
[----:B0-----:R-:W-:Y:S01]  /*08c0*/  PRMT R18, R2, 0x7610, R18 ;  /* 0x0000761002127816 */ /* 0x001fe20000000012 */
[----:B------:R-:W-:Y:S05]  /*08d0*/  BRA `(.L_x_21039) ;  /* 0x000006e000007947 */ /* 0x000fea0003800000 */
.L_x_21046:
        /* <DEDUP_REMOVED lines=10> */
.L_x_21053:
        /* <DEDUP_REMOVED lines=21> */
.L_x_21057:
[----:B------:R-:W-:Y:S05]  /*0ad0*/  BSYNC B1 ;  /* 0x0000000000017941 */ /* 0x000fea0003800000 */
.L_x_21056:
[----:B------:R-:W-:Y:S01]  /*0ae0*/  IMAD.SHL.U32 R2, R2, 0x100000, RZ ;  /* 0x0010000002027824 */ /* 0x000fe200078e00ff */
[----:B------:R-:W-:-:S04]  /*0af0*/  LEA R3, R0, 0x3b800000, 0x17 ;  /* 0x3b80000000037811 */ /* 0x000fc800078eb8ff */
[----:B------:R-:W-:Y:S02]  /*0b00*/  LOP3.LUT R2, R3, R2, R4, 0xfe, !PT ;  /* 0x0000000203027212 */ /* 0x000fe400078efe04 */
.L_x_21055:
[----:B------:R-:W-:Y:S05]  /*0b10*/  BSYNC B0 ;  /* 0x0000000000007941 */ /* 0x000fea0003800000 */
.L_x_21054:
[----:B------:R-:W0:Y:S02]  /*0b20*/  F2I.S64.TRUNC R2, R2 ;  /* 0x0000000200027311 */ /* 0x000e24000020d900 */
[----:B0-----:R-:W-:Y:S01]  /*0b30*/  PRMT R18, R2, 0x7610, R18 ;  /* 0x0000761002127816 */ /* 0x001fe20000000012 */
[----:B------:R-:W-:Y:S05]  /*0b40*/  BRA `(.L_x_21039) ;  /* 0x0000047000007947 */ /* 0x000fea0003800000 */
.L_x_21052:
        /* <DEDUP_REMOVED lines=21> */
.L_x_21061:
[----:B------:R-:W-:Y:S05]  /*0ca0*/  BSYNC B1 ;  /* 0x0000000000017941 */ /* 0x000fea0003800000 */
.L_x_21060:
[----:B------:R-:W-:Y:S01]  /*0cb0*/  IMAD.SHL.U32 R2, R2, 0x200000, RZ ;  /* 0x0020000002027824 */ /* 0x000fe200078e00ff */
[----:B------:R-:W-:-:S04]  /*0cc0*/  LEA R3, R0, 0x37800000, 0x17 ;  /* 0x3780000000037811 */ /* 0x000fc800078eb8ff */
[----:B------:R-:W-:Y:S02]  /*0cd0*/  LOP3.LUT R2, R3, R2, R4, 0xfe, !PT ;  /* 0x0000000203027212 */ /* 0x000fe400078efe04 */
.L_x_21059:
[----:B------:R-:W-:Y:S05]  /*0ce0*/  BSYNC B0 ;  /* 0x0000000000007941 */ /* 0x000fea0003800000 */
.L_x_21058:
[----:B------:R-:W0:Y:S02]  /*0cf0*/  F2I.S64.TRUNC R2, R2 ;  /* 0x0000000200027311 */ /* 0x000e24000020d900 */
[----:B0-----:R-:W-:Y:S01]  /*0d00*/  PRMT R18, R2, 0x7610, R18 ;  /* 0x0000761002127816 */ /* 0x001fe20000000012 */
[----:B------:R-:W-:Y:S05]  /*0d10*/  BRA `(.L_x_21039) ;  /* 0x000002a000007947 */ /* 0x000fea0003800000 */
.L_x_21051:
        /* <DEDUP_REMOVED lines=14> */
.L_x_21065:
[----:B------:R-:W-:Y:S05]  /*0e00*/  BSYNC B0 ;  /* 0x0000000000007941 */ /* 0x000fea0003800000 */
.L_x_21064:
[----:B------:R-:W0:Y:S02]  /*0e10*/  F2I.S64.TRUNC R2, R2 ;  /* 0x0000000200027311 */ /* 0x000e24000020d900 */
[----:B0-----:R-:W-:Y:S01]  /*0e20*/  PRMT R18, R2, 0x7610, R18 ;  /* 0x0000761002127816 */ /* 0x001fe20000000012 */
[----:B------:R-:W-:Y:S05]  /*0e30*/  BRA `(.L_x_21039) ;  /* 0x0000018000007947 */ /* 0x000fea0003800000 */
.L_x_21038:
        /* <DEDUP_REMOVED lines=21> */
.L_x_21063:
[----:B------:R0:W5:Y:S01]  /*0f90*/  LDG.E.U8 R18, [R4.64] ;  /* 0x0000002404127981 */ /* 0x000162000c1e1100 */
[----:B------:R-:W-:Y:S05]  /*0fa0*/  BRA `(.L_x_21039) ;  /* 0x0000001000007947 */ /* 0x000fea0003800000 */
.L_x_21062:
[----:B------:R0:W5:Y:S02]  /*0fb0*/  LDG.E.U8 R18, [R4.64] ;  /* 0x0000002404127981 */ /* 0x000164000c1e1100 */
.L_x_21039:
[----:B------:R-:W1:Y:S02]  /*0fc0*/  S2R R24, SR_TID.X ;  /* 0x0000000000187919 */ /* 0x000e640000002100 */
[----:B-1----:R-:W-:Y:S02]  /*0fd0*/  IADD3 R24, R24, 0x80, RZ ;  /* 0x0000008018187810 */ /* 0x002fe40007ffe0ff */
.L_x_21033:
[----:B-1----:R-:W-:Y:S05]  /*0fe0*/  BSYNC B6 ;  /* 0x0000000000067941 */ /* 0x002fea0003800000 */
.L_x_21032:
        /* <DEDUP_REMOVED lines=21> */
.L_x_21071:
[----:B------:R0:W5:Y:S01]  /*1140*/  LDG.E.U8 R19, [R4.64] ;  /* 0x0000002404137981 */ /* 0x000162000c1e1100 */
[----:B------:R-:W-:Y:S05]  /*1150*/  BRA `(.L_x_21073) ;  /* 0x00000dc000007947 */ /* 0x000fea0003800000 */
.L_x_21070:
        /* <DEDUP_REMOVED lines=8> */
.L_x_21075:
[----:B------:R0:W5:Y:S01]  /*11e0*/  LDG.E.U8 R19, [R4.64] ;  /* 0x0000002404137981 */ /* 0x000162000c1e1100 */
[----:B------:R-:W-:Y:S05]  /*11f0*/  BRA `(.L_x_21073) ;  /* 0x00000d2000007947 */ /* 0x000fea0003800000 */
.L_x_21074:
[----:B------:R0:W5:Y:S01]  /*1200*/  LDG.E.U16 R19, [R4.64] ;  /* 0x0000002404137981 */ /* 0x000162000c1e1500 */
[----:B------:R-:W-:Y:S05]  /*1210*/  BRA `(.L_x_21073) ;  /* 0x00000d0000007947 */ /* 0x000fea0003800000 */
.L_x_21069:
        /* <DEDUP_REMOVED lines=10> */
.L_x_21077:
[----:B------:R-:W2:Y:S02]  /*12c0*/  LDG.E.U16 R2, [R4.64] ;  /* 0x0000002404027981 */ /* 0x000ea4000c1e1500 */
[----:B--2---:R-:W-:-:S06]  /*12d0*/  HADD2.F32 R2, -RZ, R2.H0_H0 ;  /* 0x20000002ff027230 */ /* 0x004fcc0000004100 */
[----:B------:R-:W0:Y:S02]  /*12e0*/  F2I.S64.TRUNC R2, R2 ;  /* 0x0000000200027311 */ /* 0x000e24000020d900 */
[----:B0-----:R-:W-:Y:S01]  /*12f0*/  PRMT R19, R2, 0x7610, R19 ;  /* 0x0000761002137816 */ /* 0x001fe20000000013 */
[----:B------:R-:W-:Y:S05]  /*1300*/  BRA `(.L_x_21073) ;  /* 0x00000c1000007947 */ /* 0x000fea0003800000 */
.L_x_21076:
        /* <DEDUP_REMOVED lines=10> */
.L_x_21079:
[----:B------:R-:W2:Y:S02]  /*13b0*/  LDG.E.U16 R4, [R4.64] ;  /* 0x0000002404047981 */ /* 0x000ea4000c1e1500 */
[----:B--2---:R-:W-:-:S06]  /*13c0*/  HADD2.F32 R2, -RZ, R4.H0_H0 ;  /* 0x20000004ff027230 */ /* 0x004fcc0000004100 */
[----:B------:R-:W0:Y:S02]  /*13d0*/  F2I.S64.TRUNC R2, R2 ;  /* 0x0000000200027311 */ /* 0x000e24000020d900 */
[----:B0-----:R-:W-:Y:S01]  /*13e0*/  PRMT R19, R2, 0x7610, R19 ;  /* 0x0000761002137816 */ /* 0x001fe20000000013 */
[----:B------:R-:W-:Y:S05]  /*13f0*/  BRA `(.L_x_21073) ;  /* 0x00000b2000007947 */ /* 0x000fea0003800000 */
.L_x_21078:
[----:B------:R-:W2:Y:S02]  /*1400*/  LDG.E.64 R2, [R4.64] ;  /* 0x0000002404027981 */ /* 0x000ea4000c1e1b00 */
[----:B--2---:R-:W0:Y:S02]  /*1410*/  F2I.S64.F64.TRUNC R2, R2 ;  /* 0x0000000200027311 */ /* 0x004e24000030d900 */
[----:B0-----:R-:W-:Y:S01]  /*1420*/  PRMT R19, R2, 0x7610, R19 ;  /* 0x0000761002137816 */ /* 0x001fe20000000013 */
[----:B------:R-:W-:Y:S05]  /*1430*/  BRA `(.L_x_21073) ;  /* 0x00000ae000007947 */ /* 0x000fea0003800000 */
.L_x_21068:
        /* <DEDUP_REMOVED lines=12> */
.L_x_21082:
[----:B------:R-:W2:Y:S02]  /*1500*/  LDG.E.64 R4, [R4.64] ;  /* 0x0000002404047981 */ /* 0x000ea4000c1e1b00 */
[----:B--2---:R-:W0:Y:S02]  /*1510*/  F2I.S64.F64.TRUNC R2, R4 ;  /* 0x0000000400027311 */ /* 0x004e24000030d900 */
[----:B0-----:R-:W-:Y:S01]  /*1520*/  PRMT R19, R2, 0x7610, R19 ;  /* 0x0000761002137816 */ /* 0x001fe20000000013 */
[----:B------:R-:W-:Y:S05]  /*1530*/  BRA `(.L_x_21073) ;  /* 0x000009e000007947 */ /* 0x000fea0003800000 */
.L_x_21081:
        /* <DEDUP_REMOVED lines=28> */
.L_x_21084:
        /* <DEDUP_REMOVED lines=15> */
.L_x_21083:
[----:B------:R-:W2:Y:S02]  /*17f0*/  LDG.E.U16 R2, [R4.64] ;  /* 0x0000002404027981 */ /* 0x000ea4000c1e1500 */
[----:B--2---:R-:W-:-:S06]  /*1800*/  PRMT R2, RZ, 0x5410, R2 ;  /* 0x00005410ff027816 */ /* 0x004fcc0000000002 */
[----:B------:R-:W0:Y:S02]  /*1810*/  F2I.S64.TRUNC R2, R2 ;  /* 0x0000000200027311 */ /* 0x000e24000020d900 */
[----:B0-----:R-:W-:Y:S01]  /*1820*/  PRMT R19, R2, 0x7610, R19 ;  /* 0x0000761002137816 */ /* 0x001fe20000000013 */
[----:B------:R-:W-:Y:S05]  /*1830*/  BRA `(.L_x_21073) ;  /* 0x000006e000007947 */ /* 0x000fea0003800000 */
.L_x_21080:
        /* <DEDUP_REMOVED lines=10> */
.L_x_21087:
        /* <DEDUP_REMOVED lines=21> */
.L_x_21091:
[----:B------:R-:W-:Y:S05]  /*1a30*/  BSYNC B1 ;  /* 0x0000000000017941 */ /* 0x000fea0003800000 */
.L_x_21090:
[----:B------:R-:W-:Y:S01]  /*1a40*/  IMAD.SHL.U32 R2, R2, 0x100000, RZ ;  /* 0x0010000002027824 */ /* 0x000fe200078e00ff */
[----:B------:R-:W-:-:S04]  /*1a50*/  LEA R3, R0, 0x3b800000, 0x17 ;  /* 0x3b80000000037811 */ /* 0x000fc800078eb8ff */
[----:B------:R-:W-:Y:S02]  /*1a60*/  LOP3.LUT R2, R3, R2, R4, 0xfe, !PT ;  /* 0x0000000203027212 */ /* 0x000fe400078efe04 */
.L_x_21089:
[----:B------:R-:W-:Y:S05]  /*1a70*/  BSYNC B0 ;  /* 0x0000000000007941 */ /* 0x000fea0003800000 */
.L_x_21088:
[----:B------:R-:W0:Y:S02]  /*1a80*/  F2I.S64.TRUNC R2, R2 ;  /* 0x0000000200027311 */ /* 0x000e24000020d900 */
[----:B0-----:R-:W-:Y:S01]  /*1a90*/  PRMT R19, R2, 0x7610, R19 ;  /* 0x0000761002137816 */ /* 0x001fe20000000013 */
[----:B------:R-:W-:Y:S05]  /*1aa0*/  BRA `(.L_x_21073) ;  /* 0x0000047000007947 */ /* 0x000fea0003800000 */
.L_x_21086:
        /* <DEDUP_REMOVED lines=21> */
.L_x_21095:
[----:B------:R-:W-:Y:S05]  /*1c00*/  BSYNC B1 ;  /* 0x0000000000017941 */ /* 0x000fea0003800000 */
.L_x_21094:
[----:B------:R-:W-:Y:S01]  /*1c10*/  IMAD.SHL.U32 R2, R2, 0x200000, RZ ;  /* 0x0020000002027824 */ /* 0x000fe200078e00ff */
[----:B------:R-:W-:-:S04]  /*1c20*/  LEA R3, R0, 0x37800000, 0x17 ;  /* 0x3780000000037811 */ /* 0x000fc800078eb8ff */
[----:B------:R-:W-:Y:S02]  /*1c30*/  LOP3.LUT R2, R3, R2, R4, 0xfe, !PT ;  /* 0x0000000203027212 */ /* 0x000fe400078efe04 */
.L_x_21093:
[----:B------:R-:W-:Y:S05]  /*1c40*/  BSYNC B0 ;  /* 0x0000000000007941 */ /* 0x000fea0003800000 */
.L_x_21092:
[----:B------:R-:W0:Y:S02]  /*1c50*/  F2I.S64.TRUNC R2, R2 ;  /* 0x0000000200027311 */ /* 0x000e24000020d900 */
[----:B0-----:R-:W-:Y:S01]  /*1c60*/  PRMT R19, R2, 0x7610, R19 ;  /* 0x0000761002137816 */ /* 0x001fe20000000013 */
[----:B------:R-:W-:Y:S05]  /*1c70*/  BRA `(.L_x_21073) ;  /* 0x000002a000007947 */ /* 0x000fea0003800000 */
.L_x_21085:
        /* <DEDUP_REMOVED lines=14> */
.L_x_21099:
[----:B------:R-:W-:Y:S05]  /*1d60*/  BSYNC B0 ;  /* 0x0000000000007941 */ /* 0x000fea0003800000 */
.L_x_21098:
[----:B------:R-:W0:Y:S02]  /*1d70*/  F2I.S64.TRUNC R2, R2 ;  /* 0x0000000200027311 */ /* 0x000e24000020d900 */
[----:B0-----:R-:W-:Y:S01]  /*1d80*/  PRMT R19, R2, 0x7610, R19 ;  /* 0x0000761002137816 */ /* 0x001fe20000000013 */
[----:B------:R-:W-:Y:S05]  /*1d90*/  BRA `(.L_x_21073) ;  /* 0x0000018000007947 */ /* 0x000fea0003800000 */
.L_x_21072:
        /* <DEDUP_REMOVED lines=21> */
.L_x_21097:
[----:B------:R0:W5:Y:S01]  /*1ef0*/  LDG.E.U8 R19, [R4.64] ;  /* 0x0000002404137981 */ /* 0x000162000c1e1100 */
[----:B------:R-:W-:Y:S05]  /*1f00*/  BRA `(.L_x_21073) ;  /* 0x0000001000007947 */ /* 0x000fea0003800000 */
.L_x_21096:
[----:B------:R0:W5:Y:S02]  /*1f10*/  LDG.E.U8 R19, [R4.64] ;  /* 0x0000002404137981 */ /* 0x000164000c1e1100 */
.L_x_21073:
[----:B------:R-:W-:-:S03]  /*1f20*/  IADD3 R24, R24, 0x80, RZ ;  /* 0x0000008018187810 */ /* 0x000fc60007ffe0ff */
.L_x_21067:
[----:B------:R-:W-:Y:S05]  /*1f30*/  BSYNC B6 ;  /* 0x0000000000067941 */ /* 0x000fea0003800000 */
.L_x_21066:
        /* <DEDUP_REMOVED lines=23> */
.L_x_21105:
[----:B------:R0:W5:Y:S01]  /*20b0*/  LDG.E.U8 R25, [R4.64] ;  /* 0x0000002404197981 */ /* 0x000162000c1e1100 */
[----:B------:R-:W-:Y:S05]  /*20c0*/  BRA `(.L_x_21107) ;  /* 0x00000dc000007947 */ /* 0x000fea0003800000 */
.L_x_21104:
        /* <DEDUP_REMOVED lines=8> */
.L_x_21109:
[----:B------:R0:W5:Y:S01]  /*2150*/  LDG.E.U8 R25, [R4.64] ;  /* 0x0000002404197981 */ /* 0x000162000c1e1100 */
[----:B------:R-:W-:Y:S05]  /*2160*/  BRA `(.L_x_21107) ;  /* 0x00000d2000007947 */ /* 0x000fea0003800000 */
.L_x_21108:
[----:B------:R0:W5:Y:S01]  /*2170*/  LDG.E.U16 R25, [R4.64] ;  /* 0x0000002404197981 */ /* 0x000162000c1e1500 */
[----:B------:R-:W-:Y:S05]  /*2180*/  BRA `(.L_x_21107) ;  /* 0x00000d0000007947 */ /* 0x000fea0003800000 */
.L_x_21103:
        /* <DEDUP_REMOVED lines=10> */
.L_x_21111:
[----:B------:R-:W2:Y:S02]  /*2230*/  LDG.E.U16 R2, [R4.64] ;  /* 0x0000002404027981 */ /* 0x000ea4000c1e1500 */
[----:B--2---:R-:W-:-:S06]  /*2240*/  HADD2.F32 R2, -RZ, R2.H0_H0 ;  /* 0x20000002ff027230 */ /* 0x004fcc0000004100 */
[----:B------:R-:W0:Y:S02]  /*2250*/  F2I.S64.TRUNC R2, R2 ;  /* 0x0000000200027311 */ /* 0x000e24000020d900 */
[----:B0-----:R-:W-:Y:S01]  /*2260*/  PRMT R25, R2, 0x7610, R25 ;  /* 0x0000761002197816 */ /* 0x001fe20000000019 */
[----:B------:R-:W-:Y:S05]  /*2270*/  BRA `(.L_x_21107) ;  /* 0x00000c1000007947 */ /* 0x000fea0003800000 */
.L_x_21110:
        /* <DEDUP_REMOVED lines=10> */
.L_x_21113:
[----:B------:R-:W2:Y:S02]  /*2320*/  LDG.E.U16 R4, [R4.64] ;  /* 0x0000002404047981 */ /* 0x000ea4000c1e1500 */
[----:B--2---:R-:W-:-:S06]  /*2330*/  HADD2.F32 R2, -RZ, R4.H0_H0 ;  /* 0x20000004ff027230 */ /* 0x004fcc0000004100 */
[----:B------:R-:W0:Y:S02]  /*2340*/  F2I.S64.TRUNC R2, R2 ;  /* 0x0000000200027311 */ /* 0x000e24000020d900 */
[----:B0-----:R-:W-:Y:S01]  /*2350*/  PRMT R25, R2, 0x7610, R25 ;  /* 0x0000761002197816 */ /* 0x001fe20000000019 */
[----:B------:R-:W-:Y:S05]  /*2360*/  BRA `(.L_x_21107) ;  /* 0x00000b2000007947 */ /* 0x000fea0003800000 */
.L_x_21112:
[----:B------:R-:W2:Y:S02]  /*2370*/  LDG.E.64 R2, [R4.64] ;  /* 0x0000002404027981 */ /* 0x000ea4000c1e1b00 */
[----:B--2---:R-:W0:Y:S02]  /*2380*/  F2I.S64.F64.TRUNC R2, R2 ;  /* 0x0000000200027311 */ /* 0x004e24000030d900 */
[----:B0-----:R-:W-:Y:S01]  /*2390*/  PRMT R25, R2, 0x7610, R25 ;  /* 0x0000761002197816 */ /* 0x001fe20000000019 */
[----:B------:R-:W-:Y:S05]  /*23a0*/  BRA `(.L_x_21107) ;  /* 0x00000ae000007947 */ /* 0x000fea0003800000 */
.L_x_21102:
        /* <DEDUP_REMOVED lines=12> */
.L_x_21116:
[----:B------:R-:W2:Y:S02]  /*2470*/  LDG.E.64 R4, [R4.64] ;  /* 0x0000002404047981 */ /* 0x000ea4000c1e1b00 */
[----:B--2---:R-:W0:Y:S02]  /*2480*/  F2I.S64.F64.TRUNC R2, R4 ;  /* 0x0000000400027311 */ /* 0x004e24000030d900 */
[----:B0-----:R-:W-:Y:S01]  /*2490*/  PRMT R25, R2, 0x7610, R25 ;  /* 0x0000761002197816 */ /* 0x001fe20000000019 */
[----:B------:R-:W-:Y:S05]  /*24a0*/  BRA `(.L_x_21107) ;  /* 0x000009e000007947 */ /* 0x000fea0003800000 */
.L_x_21115:
        /* <DEDUP_REMOVED lines=28> */
.L_x_21118:
        /* <DEDUP_REMOVED lines=15> */
.L_x_21117:
[----:B------:R-:W2:Y:S02]  /*2760*/  LDG.E.U16 R2, [R4.64] ;  /* 0x0000002404027981 */ /* 0x000ea4000c1e1500 */
[----:B--2---:R-:W-:-:S06]  /*2770*/  PRMT R2, RZ, 0x5410, R2 ;  /* 0x00005410ff027816 */ /* 0x004fcc0000000002 */
[----:B------:R-:W0:Y:S02]  /*2780*/  F2I.S64.TRUNC R2, R2 ;  /* 0x0000000200027311 */ /* 0x000e24000020d900 */
[----:B0-----:R-:W-:Y:S01]  /*2790*/  PRMT R25, R2, 0x7610, R25 ;  /* 0x0000761002197816 */ /* 0x001fe20000000019 */
[----:B------:R-:W-:Y:S05]  /*27a0*/  BRA `(.L_x_21107) ;  /* 0x000006e000007947 */ /* 0x000fea0003800000 */
.L_x_21114:
        /* <DEDUP_REMOVED lines=10> */
.L_x_21121:
        /* <DEDUP_REMOVED lines=21> */
.L_x_21125:
[----:B------:R-:W-:Y:S05]  /*29a0*/  BSYNC B1 ;  /* 0x0000000000017941 */ /* 0x000fea0003800000 */
.L_x_21124:
[----:B------:R-:W-:Y:S01]  /*29b0*/  IMAD.SHL.U32 R2, R2, 0x100000, RZ ;  /* 0x0010000002027824 */ /* 0x000fe200078e00ff */
[----:B------:R-:W-:-:S04]  /*29c0*/  LEA R3, R0, 0x3b800000, 0x17 ;  /* 0x3b80000000037811 */ /* 0x000fc800078eb8ff */
[----:B------:R-:W-:Y:S02]  /*29d0*/  LOP3.LUT R2, R3, R2, R4, 0xfe, !PT ;  /* 0x0000000203027212 */ /* 0x000fe400078efe04 */
.L_x_21123:
[----:B------:R-:W-:Y:S05]  /*29e0*/  BSYNC B0 ;  /* 0x0000000000007941 */ /* 0x000fea0003800000 */
.L_x_21122:
[----:B------:R-:W0:Y:S02]  /*29f0*/  F2I.S64.TRUNC R2, R2 ;  /* 0x0000000200027311 */ /* 0x000e24000020d900 */
[----:B0-----:R-:W-:Y:S01]  /*2a00*/  PRMT R25, R2, 0x7610, R25 ;  /* 0x0000761002197816 */ /* 0x001fe20000000019 */
[----:B------:R-:W-:Y:S05]  /*2a10*/  BRA `(.L_x_21107) ;  /* 0x0000047000007947 */ /* 0x000fea0003800000 */
.L_x_21120:
        /* <DEDUP_REMOVED lines=21> */
.L_x_21129:
[----:B------:R-:W-:Y:S05]  /*2b70*/  BSYNC B1 ;  /* 0x0000000000017941 */ /* 0x000fea0003800000 */
.L_x_21128:
[----:B------:R-:W-:Y:S01]  /*2b80*/  IMAD.SHL.U32 R2, R2, 0x200000, RZ ;  /* 0x0020000002027824 */ /* 0x000fe200078e00ff */
[----:B------:R-:W-:-:S04]  /*2b90*/  LEA R3, R0, 0x37800000, 0x17 ;  /* 0x3780000000037811 */ /* 0x000fc800078eb8ff */
[----:B------:R-:W-:Y:S02]  /*2ba0*/  LOP3.LUT R2, R3, R2, R4, 0xfe, !PT ;  /* 0x0000000203027212 */ /* 0x000fe400078efe04 */
.L_x_21127:
[----:B------:R-:W-:Y:S05]  /*2bb0*/  BSYNC B0 ;  /* 0x0000000000007941 */ /* 0x000fea0003800000 */
.L_x_21126:
[----:B------:R-:W0:Y:S02]  /*2bc0*/  F2I.S64.TRUNC R2, R2 ;  /* 0x0000000200027311 */ /* 0x000e24000020d900 */
[----:B0-----:R-:W-:Y:S01]  /*2bd0*/  PRMT R25, R2, 0x7610, R25 ;  /* 0x0000761002197816 */ /* 0x001fe20000000019 */
[----:B------:R-:W-:Y:S05]  /*2be0*/  BRA `(.L_x_21107) ;  /* 0x000002a000007947 */ /* 0x000fea0003800000 */
.L_x_21119:
        /* <DEDUP_REMOVED lines=14> */
.L_x_21133:
[----:B------:R-:W-:Y:S05]  /*2cd0*/  BSYNC B0 ;  /* 0x0000000000007941 */ /* 0x000fea0003800000 */
.L_x_21132:
[----:B------:R-:W0:Y:S02]  /*2ce0*/  F2I.S64.TRUNC R2, R2 ;  /* 0x0000000200027311 */ /* 0x000e24000020d900 */
[----:B0-----:R-:W-:Y:S01]  /*2cf0*/  PRMT R25, R2, 0x7610, R25 ;  /* 0x0000761002197816 */ /* 0x001fe20000000019 */
[----:B------:R-:W-:Y:S05]  /*2d00*/  BRA `(.L_x_21107) ;  /* 0x0000018000007947 */ /* 0x000fea0003800000 */
.L_x_21106:
        /* <DEDUP_REMOVED lines=21> */
.L_x_21131:
[----:B------:R0:W5:Y:S01]  /*2e60*/  LDG.E.U8 R25, [R4.64] ;  /* 0x0000002404197981 */ /* 0x000162000c1e1100 */
[----:B------:R-:W-:Y:S05]  /*2e70*/  BRA `(.L_x_21107) ;  /* 0x0000001000007947 */ /* 0x000fea0003800000 */
.L_x_21130:
[----:B------:R0:W5:Y:S02]  /*2e80*/  LDG.E.U8 R25, [R4.64] ;  /* 0x0000002404197981 */ /* 0x000164000c1e1100 */
.L_x_21107:
[----:B------:R-:W-:-:S03]  /*2e90*/  IADD3 R24, R24, 0x80, RZ ;  /* 0x0000008018187810 */ /* 0x000fc60007ffe0ff */
.L_x_21101:
[----:B------:R-:W-:Y:S05]  /*2ea0*/  BSYNC B6 ;  /* 0x0000000000067941 */ /* 0x000fea0003800000 */
.L_x_21100:
        /* <DEDUP_REMOVED lines=20> */
.L_x_21139:
[----:B------:R0:W5:Y:S01]  /*2ff0*/  LDG.E.U8 R23, [R4.64] ;  /* 0x0000002404177981 */ /* 0x000162000c1e1100 */
[----:B------:R-:W-:Y:S05]  /*3000*/  BRA `(.L_x_21135) ;  /* 0x00000db000007947 */ /* 0x000fea0003800000 */
.L_x_21138:
        /* <DEDUP_REMOVED lines=8> */
.L_x_21142:
[----:B------:R0:W5:Y:S01]  /*3090*/  LDG.E.U8 R23, [R4.64] ;  /* 0x0000002404177981 */ /* 0x000162000c1e1100 */
[----:B------:R-:W-:Y:S05]  /*30a0*/  BRA `(.L_x_21135) ;  /* 0x00000d1000007947 */ /* 0x000fea0003800000 */
.L_x_21141:
[----:B------:R0:W5:Y:S01]  /*30b0*/  LDG.E.U16 R23, [R4.64] ;  /* 0x0000002404177981 */ /* 0x000162000c1e1500 */
[----:B------:R-:W-:Y:S05]  /*30c0*/  BRA `(.L_x_21135) ;  /* 0x00000cf000007947 */ /* 0x000fea0003800000 */
.L_x_21137:
        /* <DEDUP_REMOVED lines=10> */
.L_x_21144:
[----:B------:R-:W2:Y:S02]  /*3170*/  LDG.E.U16 R2, [R4.64] ;  /* 0x0000002404027981 */ /* 0x000ea4000c1e1500 */
[----:B--2---:R-:W-:-:S06]  /*3180*/  HADD2.F32 R2, -RZ, R2.H0_H0 ;  /* 0x20000002ff027230 */ /* 0x004fcc0000004100 */
[----:B------:R-:W0:Y:S02]  /*3190*/  F2I.S64.TRUNC R2, R2 ;  /* 0x0000000200027311 */ /* 0x000e24000020d900 */
[----:B0-----:R-:W-:Y:S01]  /*31a0*/  PRMT R23, R2, 0x7610, R23 ;  /* 0x0000761002177816 */ /* 0x001fe20000000017 */
[----:B------:R-:W-:Y:S05]  /*31b0*/  BRA `(.L_x_21135) ;  /* 0x00000c0000007947 */ /* 0x000fea0003800000 */
.L_x_21143:
        /* <DEDUP_REMOVED lines=10> */
.L_x_21146:
[----:B------:R-:W2:Y:S02]  /*3260*/  LDG.E.U16 R4, [R4.64] ;  /* 0x0000002404047981 */ /* 0x000ea4000c1e1500 */
[----:B--2---:R-:W-:-:S06]  /*3270*/  HADD2.F32 R2, -RZ, R4.H0_H0 ;  /* 0x20000004ff027230 */ /* 0x004fcc0000004100 */
[----:B------:R-:W0:Y:S02]  /*3280*/  F2I.S64.TRUNC R2, R2 ;  /* 0x0000000200027311 */ /* 0x000e24000020d900 */
[----:B0-----:R-:W-:Y:S01]  /*3290*/  PRMT R23, R2, 0x7610, R23 ;  /* 0x0000761002177816 */ /* 0x001fe20000000017 */
[----:B------:R-:W-:Y:S05]  /*32a0*/  BRA `(.L_x_21135) ;  /* 0x00000b1000007947 */ /* 0x000fea0003800000 */
.L_x_21145:
[----:B------:R-:W2:Y:S02]  /*32b0*/  LDG.E.64 R2, [R4.64] ;  /* 0x0000002404027981 */ /* 0x000ea4000c1e1b00 */
[----:B--2---:R-:W0:Y:S02]  /*32c0*/  F2I.S64.F64.TRUNC R2, R2 ;  /* 0x0000000200027311 */ /* 0x004e24000030d900 */
[----:B0-----:R-:W-:Y:S01]  /*32d0*/  PRMT R23, R2, 0x7610, R23 ;  /* 0x0000761002177816 */ /* 0x001fe20000000017 */
[----:B------:R-:W-:Y:S05]  /*32e0*/  BRA `(.L_x_21135) ;  /* 0x00000ad000007947 */ /* 0x000fea0003800000 */
.L_x_21136:
        /* <DEDUP_REMOVED lines=12> */
.L_x_21149:
[----:B------:R-:W2:Y:S02]  /*33b0*/  LDG.E.64 R4, [R4.64] ;  /* 0x0000002404047981 */ /* 0x000ea4000c1e1b00 */
[----:B--2---:R-:W0:Y:S02]  /*33c0*/  F2I.S64.F64.TRUNC R2, R4 ;  /* 0x0000000400027311 */ /* 0x004e24000030d900 */
[----:B0-----:R-:W-:Y:S01]  /*33d0*/  PRMT R23, R2, 0x7610, R23 ;  /* 0x0000761002177816 */ /* 0x001fe20000000017 */
[----:B------:R-:W-:Y:S05]  /*33e0*/  BRA `(.L_x_21135) ;  /* 0x000009d000007947 */ /* 0x000fea0003800000 */
.L_x_21148:
        /* <DEDUP_REMOVED lines=28> */
.L_x_21151:
        /* <DEDUP_REMOVED lines=15> */
.L_x_21150:
[----:B------:R-:W2:Y:S02]  /*36a0*/  LDG.E.U16 R2, [R4.64] ;  /* 0x0000002404027981 */ /* 0x000ea4000c1e1500 */
[----:B--2---:R-:W-:-:S06]  /*36b0*/  PRMT R2, RZ, 0x5410, R2 ;  /* 0x00005410ff027816 */ /* 0x004fcc0000000002 */
[----:B------:R-:W0:Y:S02]  /*36c0*/  F2I.S64.TRUNC R2, R2 ;  /* 0x0000000200027311 */ /* 0x000e24000020d900 */
[----:B0-----:R-:W-:Y:S01]  /*36d0*/  PRMT R23, R2, 0x7610, R23 ;  /* 0x0000761002177816 */ /* 0x001fe20000000017 */
[----:B------:R-:W-:Y:S05]  /*36e0*/  BRA `(.L_x_21135) ;  /* 0x000006d000007947 */ /* 0x000fea0003800000 */
.L_x_21147:
        /* <DEDUP_REMOVED lines=10> */
.L_x_21154:
        /* <DEDUP_REMOVED lines=21> */
.L_x_21158:
[----:B------:R-:W-:Y:S05]  /*38e0*/  BSYNC B1 ;  /* 0x0000000000017941 */ /* 0x000fea0003800000 */
.L_x_21157:
[----:B------:R-:W-:Y:S01]  /*38f0*/  IMAD.SHL.U32 R2, R2, 0x100000, RZ ;  /* 0x0010000002027824 */ /* 0x000fe200078e00ff */
[----:B------:R-:W-:-:S04]  /*3900*/  LEA R3, R0, 0x3b800000, 0x17 ;  /* 0x3b80000000037811 */ /* 0x000fc800078eb8ff */
[----:B------:R-:W-:Y:S02]  /*3910*/  LOP3.LUT R2, R3, R2, R4, 0xfe, !PT ;  /* 0x0000000203027212 */ /* 0x000fe400078efe04 */
.L_x_21156:
[----:B------:R-:W-:Y:S05]  /*3920*/  BSYNC B0 ;  /* 0x0000000000007941 */ /* 0x000fea0003800000 */
.L_x_21155:
[----:B------:R-:W0:Y:S02]  /*3930*/  F2I.S64.TRUNC R2, R2 ;  /* 0x0000000200027311 */ /* 0x000e24000020d900 */
[----:B0-----:R-:W-:Y:S01]  /*3940*/  PRMT R23, R2, 0x7610, R23 ;  /* 0x0000761002177816 */ /* 0x001fe20000000017 */
[----:B------:R-:W-:Y:S05]  /*3950*/  BRA `(.L_x_21135) ;  /* 0x0000046000007947 */ /* 0x000fea0003800000 */
.L_x_21153:
        /* <DEDUP_REMOVED lines=21> */
.L_x_21162:
[----:B------:R-:W-:Y:S05]  /*3ab0*/  BSYNC B1 ;  /* 0x0000000000017941 */ /* 0x000fea0003800000 */
.L_x_21161:
[----:B------:R-:W-:Y:S01]  /*3ac0*/  IMAD.SHL.U32 R2, R2, 0x200000, RZ ;  /* 0x0020000002027824 */ /* 0x000fe200078e00ff */
[----:B------:R-:W-:-:S04]  /*3ad0*/  LEA R3, R0, 0x37800000, 0x17 ;  /* 0x3780000000037811 */ /* 0x000fc800078eb8ff */
[----:B------:R-:W-:Y:S02]  /*3ae0*/  LOP3.LUT R2, R3, R2, R4, 0xfe, !PT ;  /* 0x0000000203027212 */ /* 0x000fe400078efe04 */
.L_x_21160:
[----:B------:R-:W-:Y:S05]  /*3af0*/  BSYNC B0 ;  /* 0x0000000000007941 */ /* 0x000fea0003800000 */
.L_x_21159:
[----:B------:R-:W0:Y:S02]  /*3b00*/  F2I.S64.TRUNC R2, R2 ;  /* 0x0000000200027311 */ /* 0x000e24000020d900 */
[----:B0-----:R-:W-:Y:S01]  /*3b10*/  PRMT R23, R2, 0x7610, R23 ;  /* 0x0000761002177816 */ /* 0x001fe20000000017 */
[----:B------:R-:W-:Y:S05]  /*3b20*/  BRA `(.L_x_21135) ;  /* 0x0000029000007947 */ /* 0x000fea0003800000 */
.L_x_21152:
        /* <DEDUP_REMOVED lines=14> */
.L_x_21166:
[----:B------:R-:W-:Y:S05]  /*3c10*/  BSYNC B0 ;  /* 0x0000000000007941 */ /* 0x000fea0003800000 */
.L_x_21165:
[----:B------:R-:W0:Y:S02]  /*3c20*/  F2I.S64.TRUNC R2, R2 ;  /* 0x0000000200027311 */ /* 0x000e24000020d900 */
[----:B0-----:R-:W-:Y:S01]  /*3c30*/  PRMT R23, R2, 0x7610, R23 ;  /* 0x0000761002177816 */ /* 0x001fe20000000017 */
[----:B------:R-:W-:Y:S05]  /*3c40*/  BRA `(.L_x_21135) ;  /* 0x0000017000007947 */ /* 0x000fea0003800000 */
.L_x_21140:
        /* <DEDUP_REMOVED lines=20> */
.L_x_21164:
[----:B------:R0:W5:Y:S01]  /*3d90*/  LDG.E.U8 R23, [R4.64] ;  /* 0x0000002404177981 */ /* 0x000162000c1e1100 */
[----:B------:R-:W-:Y:S05]  /*3da0*/  BRA `(.L_x_21135) ;  /* 0x0000001000007947 */ /* 0x000fea0003800000 */
.L_x_21163:
[----:B------:R0:W5:Y:S02]  /*3db0*/  LDG.E.U8 R23, [R4.64] ;  /* 0x0000002404177981 */ /* 0x000164000c1e1100 */
.L_x_21135:
[----:B------:R-:W-:Y:S05]  /*3dc0*/  BSYNC B6 ;  /* 0x0000000000067941 */ /* 0x000fea0003800000 */
.L_x_21134:
[----:B------:R-:W1:Y:S01]  /*3dd0*/  S2R R2, SR_TID.X ;  /* 0x0000000000027919 */ /* 0x000e620000002100 */
[----:B------:R-:W2:Y:S01]  /*3de0*/  LDC.U8 R0, c[0x0][0x165] ;  /* 0x00005940ff007b82 */ /* 0x000ea20000000000 */
[----:B------:R-:W-:Y:S01]  /*3df0*/  BSSY B0, `(.L_x_21167) ;  /* 0x0000007000007945 */ /* 0x000fe20003800000 */
[----:B-1----:R-:W-:-:S13]  /*3e00*/  ISETP.GE.AND P0, PT, R2, R17, PT ;  /* 0x000000110200720c */ /* 0x002fda0003f06270 */
[----:B------:R-:W-:Y:S05]  /*3e10*/  @P0 BRA `(.L_x_21168) ;  /* 0x0000004000000947 */ /* 0x000fea0003800000 */
[----:B--2--5:R-:W-:Y:S02]  /*3e20*/  LOP3.LUT R8, R18, 0xff, RZ, 0xc0, !PT ;  /* 0x000000ff12087812 */ /* 0x024fe400078ec0ff */
[----:B------:R-:W-:Y:S02]  /*3e30*/  MOV R9, 0x3e50 ;  /* 0x00003e5000097802 */ /* 0x000fe40000000f00 */
[----:B0-----:R-:W-:Y:S05]  /*3e40*/  CALL.REL.NOINC `($__internal_49_$__cuda_sm20_div_u16) ;  /* 0x0000436000007944 */ /* 0x001fea0003c00000 */
[----:B------:R-:W-:Y:S02]  /*3e50*/  IMAD.MOV.U32 R3, RZ, RZ, R8 ;  /* 0x000000ffff037224 */ /* 0x000fe400078e0008 */
.L_x_21168:
[----:B--2---:R-:W-:Y:S05]  /*3e60*/  BSYNC B0 ;  /* 0x0000000000007941 */ /* 0x004fea0003800000 */
.L_x_21167:
[----:B-----5:R-:W-:Y:S01]  /*3e70*/  IADD3 R18, R2, 0x80, RZ ;  /* 0x0000008002127810 */ /* 0x020fe20007ffe0ff */
[----:B------:R-:W-:Y:S03]  /*3e80*/  BSSY B0, `(.L_x_21169) ;  /* 0x0000007000007945 */ /* 0x000fe60003800000 */
[----:B------:R-:W-:-:S13]  /*3e90*/  ISETP.GE.AND P1, PT, R18, R17, PT ;  /* 0x000000111200720c */ /* 0x000fda0003f26270 */
[----:B------:R-:W-:Y:S05]  /*3ea0*/  @P1 BRA `(.L_x_21170) ;  /* 0x0000004000001947 */ /* 0x000fea0003800000 */
[----:B------:R-:W-:Y:S02]  /*3eb0*/  LOP3.LUT R8, R19, 0xff, RZ, 0xc0, !PT ;  /* 0x000000ff13087812 */ /* 0x000fe400078ec0ff */
[----:B------:R-:W-:Y:S02]  /*3ec0*/  MOV R9, 0x3ee0 ;  /* 0x00003ee000097802 */ /* 0x000fe40000000f00 */
[----:B0-----:R-:W-:Y:S05]  /*3ed0*/  CALL.REL.NOINC `($__internal_49_$__cuda_sm20_div_u16) ;  /* 0x000042d000007944 */ /* 0x001fea0003c00000 */
[----:B------:R-:W-:Y:S02]  /*3ee0*/  IMAD.MOV.U32 R19, RZ, RZ, R8 ;  /* 0x000000ffff137224 */ /* 0x000fe400078e0008 */
.L_x_21170:
[----:B------:R-:W-:Y:S05]  /*3ef0*/  BSYNC B0 ;  /* 0x0000000000007941 */ /* 0x000fea0003800000 */
.L_x_21169:
[----:B0-----:R-:W-:Y:S01]  /*3f00*/  IADD3 R4, R2, 0x100, RZ ;  /* 0x0000010002047810 */ /* 0x001fe20007ffe0ff */
[----:B------:R-:W-:Y:S03]  /*3f10*/  BSSY B0, `(.L_x_21171) ;  /* 0x0000007000007945 */ /* 0x000fe60003800000 */
[----:B------:R-:W-:-:S13]  /*3f20*/  ISETP.GE.AND P1, PT, R4, R17, PT ;  /* 0x000000110400720c */ /* 0x000fda0003f26270 */
[----:B------:R-:W-:Y:S05]  /*3f30*/  @P1 BRA `(.L_x_21172) ;  /* 0x0000004000001947 */ /* 0x000fea0003800000 */
[----:B------:R-:W-:Y:S02]  /*3f40*/  LOP3.LUT R8, R25, 0xff, RZ, 0xc0, !PT ;  /* 0x000000ff19087812 */ /* 0x000fe400078ec0ff */
[----:B------:R-:W-:Y:S02]  /*3f50*/  MOV R9, 0x3f70 ;  /* 0x00003f7000097802 */ /* 0x000fe40000000f00 */
[----:B------:R-:W-:Y:S05]  /*3f60*/  CALL.REL.NOINC `($__internal_49_$__cuda_sm20_div_u16) ;  /* 0x0000424000007944 */ /* 0x000fea0003c00000 */
[----:B------:R-:W-:Y:S02]  /*3f70*/  IMAD.MOV.U32 R22, RZ, RZ, R8 ;  /* 0x000000ffff167224 */ /* 0x000fe400078e0008 */
.L_x_21172:
[----:B------:R-:W-:Y:S05]  /*3f80*/  BSYNC B0 ;  /* 0x0000000000007941 */ /* 0x000fea0003800000 */
.L_x_21171:
[----:B------:R-:W-:Y:S01]  /*3f90*/  IADD3 R4, R2, 0x180, RZ ;  /* 0x0000018002047810 */ /* 0x000fe20007ffe0ff */
[----:B------:R-:W-:Y:S03]  /*3fa0*/  BSSY B0, `(.L_x_21173) ;  /* 0x0000007000007945 */ /* 0x000fe60003800000 */
[----:B------:R-:W-:-:S13]  /*3fb0*/  ISETP.GE.AND P1, PT, R4, R17, PT ;  /* 0x000000110400720c */ /* 0x000fda0003f26270 */
[----:B------:R-:W-:Y:S05]  /*3fc0*/  @P1 BRA `(.L_x_21174) ;  /* 0x0000004000001947 */ /* 0x000fea0003800000 */
[----:B------:R-:W-:Y:S02]  /*3fd0*/  LOP3.LUT R8, R23, 0xff, RZ, 0xc0, !PT ;  /* 0x000000ff17087812 */ /* 0x000fe400078ec0ff */
[----:B------:R-:W-:Y:S02]  /*3fe0*/  MOV R9, 0x4000 ;  /* 0x0000400000097802 */ /* 0x000fe40000000f00 */
[----:B------:R-:W-:Y:S05]  /*3ff0*/  CALL.REL.NOINC `($__internal_49_$__cuda_sm20_div_u16) ;  /* 0x000041b000007944 */ /* 0x000fea0003c00000 */
[----:B------:R-:W-:Y:S02]  /*4000*/  IMAD.MOV.U32 R23, RZ, RZ, R8 ;  /* 0x000000ffff177224 */ /* 0x000fe400078e0008 */
.L_x_21174:
[----:B------:R-:W-:Y:S05]  /*4010*/  BSYNC B0 ;  /* 0x0000000000007941 */ /* 0x000fea0003800000 */
.L_x_21173:
        /* <DEDUP_REMOVED lines=23> */
.L_x_21180:
[----:B------:R0:W-:Y:S01]  /*4190*/  STG.E.U8 [R8.64], R3 ;  /* 0x0000000308007986 */ /* 0x0001e2000c101124 */
[----:B------:R-:W-:Y:S01]  /*41a0*/  IMAD.MOV.U32 R2, RZ, RZ, R18 ;  /* 0x000000ffff027224 */ /* 0x000fe200078e0012 */
[----:B------:R-:W-:Y:S05]  /*41b0*/  BRA `(.L_x_21176) ;  /* 0x00000fd000007947 */ /* 0x000fea0003800000 */
.L_x_21179:
        /* <DEDUP_REMOVED lines=11> */
.L_x_21183:
[----:B------:R-:W-:Y:S01]  /*4270*/  LOP3.LUT R3, R3, 0xff, RZ, 0xc0, !PT ;  /* 0x000000ff03037812 */ /* 0x000fe200078ec0ff */
[----:B------:R-:W-:-:S04]  /*4280*/  IMAD.MOV.U32 R2, RZ, RZ, R18 ;  /* 0x000000ffff027224 */ /* 0x000fc800078e0012 */
[----:B------:R0:W-:Y:S01]  /*4290*/  STG.E [R8.64], R3 ;  /* 0x0000000308007986 */ /* 0x0001e2000c101924 */
[----:B------:R-:W-:Y:S05]  /*42a0*/  BRA `(.L_x_21176) ;  /* 0x00000ee000007947 */ /* 0x000fea0003800000 */
.L_x_21182:
[----:B------:R-:W-:Y:S01]  /*42b0*/  LOP3.LUT R3, R3, 0xff, RZ, 0xc0, !PT ;  /* 0x000000ff03037812 */ /* 0x000fe200078ec0ff */
[----:B------:R-:W-:-:S04]  /*42c0*/  IMAD.MOV.U32 R2, RZ, RZ, R18 ;  /* 0x000000ffff027224 */ /* 0x000fc800078e0012 */
[----:B------:R0:W-:Y:S01]  /*42d0*/  STG.E.U16 [R8.64], R3 ;  /* 0x0000000308007986 */ /* 0x0001e2000c101524 */
[----:B------:R-:W-:Y:S05]  /*42e0*/  BRA `(.L_x_21176) ;  /* 0x00000ea000007947 */ /* 0x000fea0003800000 */
.L_x_21178:
        /* <DEDUP_REMOVED lines=11> */
.L_x_21185:
[----:B------:R-:W-:Y:S01]  /*43a0*/  LOP3.LUT R3, R3, 0xff, RZ, 0xc0, !PT ;  /* 0x000000ff03037812 */ /* 0x000fe200078ec0ff */
[----:B------:R-:W-:-:S03]  /*43b0*/  IMAD.MOV.U32 R2, RZ, RZ, R18 ;  /* 0x000000ffff027224 */ /* 0x000fc600078e0012 */
[----:B------:R-:W0:Y:S02]  /*43c0*/  I2F.U16 R0, R3 ;  /* 0x0000000300007306 */ /* 0x000e240000101000 */
[----:B0-----:R-:W-:-:S05]  /*43d0*/  F2FP.PACK_AB R0, RZ, R0 ;  /* 0x00000000ff00723e */ /* 0x001fca00000000ff */
[----:B------:R0:W-:Y:S01]  /*43e0*/  STG.E.U16 [R8.64], R0 ;  /* 0x0000000008007986 */ /* 0x0001e2000c101524 */
[----:B------:R-:W-:Y:S05]  /*43f0*/  BRA `(.L_x_21176) ;  /* 0x00000d9000007947 */ /* 0x000fea0003800000 */
.L_x_21184:
        /* <DEDUP_REMOVED lines=12> */
.L_x_21187:
[----:B------:R-:W-:Y:S01]  /*44c0*/  LOP3.LUT R3, R3, 0xff, RZ, 0xc0, !PT ;  /* 0x000000ff03037812 */ /* 0x000fe200078ec0ff */
[----:B------:R-:W-:-:S05]  /*44d0*/  IMAD.MOV.U32 R2, RZ, RZ, R18 ;  /* 0x000000ffff027224 */ /* 0x000fca00078e0012 */
[----:B------:R-:W0:Y:S02]  /*44e0*/  I2F.U16 R3, R3 ;  /* 0x0000000300037306 */ /* 0x000e240000101000 */
[----:B0-----:R-:W-:-:S04]  /*44f0*/  F2FP.PACK_AB R3, RZ, R3 ;  /* 0x00000003ff03723e */ /* 0x001fc800000000ff */
[----:B------:R-:W-:-:S05]  /*4500*/  PRMT R3, R3, 0x5410, RZ ;  /* 0x0000541003037816 */ /* 0x000fca00000000ff */
[----:B------:R0:W-:Y:S01]  /*4510*/  STG.E [R8.64], R3 ;  /* 0x0000000308007986 */ /* 0x0001e2000c101924 */
[----:B------:R-:W-:Y:S05]  /*4520*/  BRA `(.L_x_21176) ;  /* 0x00000c6000007947 */ /* 0x000fea0003800000 */
.L_x_21186:
[----:B------:R-:W-:Y:S01]  /*4530*/  LOP3.LUT R4, R3, 0xff, RZ, 0xc0, !PT ;  /* 0x000000ff03047812 */ /* 0x000fe200078ec0ff */
[----:B------:R-:W-:-:S05]  /*4540*/  IMAD.MOV.U32 R2, RZ, RZ, R18 ;  /* 0x000000ffff027224 */ /* 0x000fca00078e0012 */
[----:B------:R-:W0:Y:S02]  /*4550*/  I2F.F64.U16 R4, R4 ;  /* 0x0000000400047312 */ /* 0x000e240000101800 */
[----:B0-----:R0:W-:Y:S01]  /*4560*/  STG.E.64 [R8.64], R4 ;  /* 0x0000000408007986 */ /* 0x0011e2000c101b24 */
[----:B------:R-:W-:Y:S05]  /*4570*/  BRA `(.L_x_21176) ;  /* 0x00000c1000007947 */ /* 0x000fea0003800000 */
.L_x_21177:
        /* <DEDUP_REMOVED lines=13> */
.L_x_21190:
[----:B------:R-:W-:Y:S01]  /*4650*/  LOP3.LUT R4, R3, 0xff, RZ, 0xc0, !PT ;  /* 0x000000ff03047812 */ /* 0x000fe200078ec0ff */
[----:B------:R-:W-:Y:S01]  /*4660*/  CS2R R6, SRZ ;  /* 0x0000000000067805 */ /* 0x000fe2000001ff00 */
[----:B------:R-:W-:-:S04]  /*4670*/  IMAD.MOV.U32 R2, RZ, RZ, R18 ;  /* 0x000000ffff027224 */ /* 0x000fc800078e0012 */
[----:B------:R-:W0:Y:S02]  /*4680*/  I2F.F64.U16 R4, R4 ;  /* 0x0000000400047312 */ /* 0x000e240000101800 */
[----:B0-----:R0:W-:Y:S01]  /*4690*/  STG.E.128 [R8.64], R4 ;  /* 0x0000000408007986 */ /* 0x0011e2000c101d24 */
[----:B------:R-:W-:Y:S05]  /*46a0*/  BRA `(.L_x_21176) ;  /* 0x00000ae000007947 */ /* 0x000fea0003800000 */
.L_x_21189:
        /* <DEDUP_REMOVED lines=22> */
.L_x_21194:
[----:B------:R-:W-:Y:S05]  /*4810*/  BSYNC B0 ;  /* 0x0000000000007941 */ /* 0x000fea0003800000 */
.L_x_21193:
[----:B------:R-:W-:Y:S01]  /*4820*/  LOP3.LUT R3, R0, R3, RZ, 0xfc, !PT ;  /* 0x0000000300037212 */ /* 0x000fe200078efcff */
[----:B------:R-:W-:-:S04]  /*4830*/  IMAD.MOV.U32 R2, RZ, RZ, R18 ;  /* 0x000000ffff027224 */ /* 0x000fc800078e0012 */
[----:B------:R0:W-:Y:S01]  /*4840*/  STG.E.U8 [R8.64], R3 ;  /* 0x0000000308007986 */ /* 0x0001e2000c101124 */
[----:B------:R-:W-:Y:S05]  /*4850*/  BRA `(.L_x_21176) ;  /* 0x0000093000007947 */ /* 0x000fea0003800000 */
.L_x_21192:
        /* <DEDUP_REMOVED lines=14> */
.L_x_21196:
[----:B------:R-:W-:Y:S01]  /*4940*/  IMAD.MOV.U32 R0, RZ, RZ, 0x7f ;  /* 0x0000007fff007424 */ /* 0x000fe200078e00ff */
[----:B------:R-:W-:-:S04]  /*4950*/  ISETP.GT.U32.AND P0, PT, R2, 0x7f800000, PT ;  /* 0x7f8000000200780c */ /* 0x000fc80003f04070 */
[----:B------:R-:W-:-:S04]  /*4960*/  SEL R0, R0, 0x7c, P0 ;  /* 0x0000007c00007807 */ /* 0x000fc80000000000 */
.L_x_21197:
[----:B------:R-:W-:Y:S05]  /*4970*/  BSYNC B0 ;  /* 0x0000000000007941 */ /* 0x000fea0003800000 */
.L_x_21195:
[----:B------:R-:W-:-:S04]  /*4980*/  LOP3.LUT R2, R3, 0x80000000, RZ, 0xc0, !PT ;  /* 0x8000000003027812 */ /* 0x000fc800078ec0ff */
[----:B------:R-:W-:Y:S01]  /*4990*/  SHF.R.U32.HI R3, RZ, 0x18, R2 ;  /* 0x00000018ff037819 */ /* 0x000fe20000011602 */
[----:B------:R-:W-:-:S03]  /*49a0*/  IMAD.MOV.U32 R2, RZ, RZ, R18 ;  /* 0x000000ffff027224 */ /* 0x000fc600078e0012 */
[----:B------:R-:W-:-:S05]  /*49b0*/  LOP3.LUT R3, R0, R3, RZ, 0xfc, !PT ;  /* 0x0000000300037212 */ /* 0x000fca00078efcff */
[----:B------:R0:W-:Y:S01]  /*49c0*/  STG.E.U8 [R8.64], R3 ;  /* 0x0000000308007986 */ /* 0x0001e2000c101124 */
[----:B------:R-:W-:Y:S05]  /*49d0*/  BRA `(.L_x_21176) ;  /* 0x000007b000007947 */ /* 0x000fea0003800000 */
.L_x_21191:
[----:B------:R-:W-:Y:S01]  /*49e0*/  LOP3.LUT R3, R3, 0xff, RZ, 0xc0, !PT ;  /* 0x000000ff03037812 */ /* 0x000fe200078ec0ff */
[----:B------:R-:W-:-:S03]  /*49f0*/  IMAD.MOV.U32 R2, RZ, RZ, R18 ;  /* 0x000000ffff027224 */ /* 0x000fc600078e0012 */
[----:B------:R-:W0:Y:S02]  /*4a00*/  I2F.U16 R0, R3 ;  /* 0x0000000300007306 */ /* 0x000e240000101000 */
[----:B0-----:R-:W-:-:S05]  /*4a10*/  F2FP.BF16.PACK_AB R0, RZ, R0 ;  /* 0x00000000ff00723e */ /* 0x001fca00000010ff */
[----:B------:R0:W-:Y:S01]  /*4a20*/  STG.E.U16 [R8.64], R0 ;  /* 0x0000000008007986 */ /* 0x0001e2000c101524 */
[----:B------:R-:W-:Y:S05]  /*4a30*/  BRA `(.L_x_21176) ;  /* 0x0000075000007947 */ /* 0x000fea0003800000 */
.L_x_21188:
        /* <DEDUP_REMOVED lines=12> */
.L_x_21200:
        /* <DEDUP_REMOVED lines=18> */
.L_x_21203:
[----:B------:R-:W-:-:S04]  /*4c20*/  LOP3.LUT R2, R3, 0x80000000, RZ, 0xc0, !PT ;  /* 0x8000000003027812 */ /* 0x000fc800078ec0ff */
[----:B------:R-:W-:-:S04]  /*4c30*/  SHF.R.U32.HI R3, RZ, 0x18, R2 ;  /* 0x00000018ff037819 */ /* 0x000fc80000011602 */
[----:B------:R-:W-:-:S04]  /*4c40*/  LOP3.LUT R0, R0, R3, RZ, 0xfc, !PT ;  /* 0x0000000300007212 */ /* 0x000fc800078efcff */
[----:B------:R-:W-:Y:S02]  /*4c50*/  PRMT R4, R0, 0x7610, R4 ;  /* 0x0000761000047816 */ /* 0x000fe40000000004 */
.L_x_21202:
[----:B------:R-:W-:Y:S05]  /*4c60*/  BSYNC B0 ;  /* 0x0000000000007941 */ /* 0x000fea0003800000 */
.L_x_21201:
[----:B------:R0:W-:Y:S01]  /*4c70*/  STG.E.U8 [R8.64], R4 ;  /* 0x0000000408007986 */ /* 0x0001e2000c101124 */
[----:B------:R-:W-:Y:S01]  /*4c80*/  IMAD.MOV.U32 R2, RZ, RZ, R18 ;  /* 0x000000ffff027224 */ /* 0x000fe200078e0012 */
[----:B------:R-:W-:Y:S05]  /*4c90*/  BRA `(.L_x_21176) ;  /* 0x000004f000007947 */ /* 0x000fea0003800000 */
.L_x_21199:
        /* <DEDUP_REMOVED lines=18> */
.L_x_21206:
[----:B------:R-:W-:-:S04]  /*4dc0*/  LOP3.LUT R2, R3, 0x80000000, RZ, 0xc0, !PT ;  /* 0x8000000003027812 */ /* 0x000fc800078ec0ff */
[----:B------:R-:W-:-:S04]  /*4dd0*/  SHF.R.U32.HI R3, RZ, 0x18, R2 ;  /* 0x00000018ff037819 */ /* 0x000fc80000011602 */
[----:B------:R-:W-:-:S04]  /*4de0*/  LOP3.LUT R0, R0, R3, RZ, 0xfc, !PT ;  /* 0x0000000300007212 */ /* 0x000fc800078efcff */
[----:B------:R-:W-:Y:S02]  /*4df0*/  PRMT R4, R0, 0x7610, R4 ;  /* 0x0000761000047816 */ /* 0x000fe40000000004 */
.L_x_21205:
[----:B------:R-:W-:Y:S05]  /*4e00*/  BSYNC B0 ;  /* 0x0000000000007941 */ /* 0x000fea0003800000 */
.L_x_21204:
[----:B------:R0:W-:Y:S01]  /*4e10*/  STG.E.U8 [R8.64], R4 ;  /* 0x0000000408007986 */ /* 0x0001e2000c101124 */
[----:B------:R-:W-:Y:S01]  /*4e20*/  IMAD.MOV.U32 R2, RZ, RZ, R18 ;  /* 0x000000ffff027224 */ /* 0x000fe200078e0012 */
[----:B------:R-:W-:Y:S05]  /*4e30*/  BRA `(.L_x_21176) ;  /* 0x0000035000007947 */ /* 0x000fea0003800000 */
.L_x_21198:
        /* <DEDUP_REMOVED lines=24> */
.L_x_21181:
        /* <DEDUP_REMOVED lines=21> */
.L_x_21208:
[----:B------:R-:W-:Y:S01]  /*5110*/  LOP3.LUT R4, R3, 0xff, RZ, 0xc0, !PT ;  /* 0x000000ff03047812 */ /* 0x000fe200078ec0ff */
[----:B------:R-:W-:Y:S02]  /*5120*/  IMAD.MOV.U32 R5, RZ, RZ, RZ ;  /* 0x000000ffff057224 */ /* 0x000fe400078e00ff */
[----:B------:R-:W-:-:S03]  /*5130*/  IMAD.MOV.U32 R2, RZ, RZ, R18 ;  /* 0x000000ffff027224 */ /* 0x000fc600078e0012 */
[----:B------:R0:W-:Y:S01]  /*5140*/  STG.E.64 [R8.64], R4 ;  /* 0x0000000408007986 */ /* 0x0001e2000c101b24 */
[----:B------:R-:W-:Y:S05]  /*5150*/  BRA `(.L_x_21176) ;  /* 0x0000003000007947 */ /* 0x000fea0003800000 */
.L_x_21207:
[----:B------:R-:W-:Y:S01]  /*5160*/  LOP3.LUT R3, R3, 0xff, RZ, 0xc0, !PT ;  /* 0x000000ff03037812 */ /* 0x000fe200078ec0ff */
[----:B------:R-:W-:-:S04]  /*5170*/  IMAD.MOV.U32 R2, RZ, RZ, R18 ;  /* 0x000000ffff027224 */ /* 0x000fc800078e0012 */
[----:B------:R0:W-:Y:S03]  /*5180*/  STG.E [R8.64], R3 ;  /* 0x0000000308007986 */ /* 0x0001e6000c101924 */
.L_x_21176:
[----:B------:R-:W-:Y:S05]  /*5190*/  BSYNC B6 ;  /* 0x0000000000067941 */ /* 0x000fea0003800000 */
.L_x_21175:
        /* <DEDUP_REMOVED lines=21> */
.L_x_21214:
[----:B------:R0:W-:Y:S01]  /*52f0*/  STG.E.U8 [R8.64], R19 ;  /* 0x0000001308007986 */ /* 0x0001e2000c101124 */
[----:B------:R-:W-:Y:S05]  /*5300*/  BRA `(.L_x_21216) ;  /* 0x00000e9000007947 */ /* 0x000fea0003800000 */
.L_x_21213:
        /* <DEDUP_REMOVED lines=10> */
.L_x_21218:
[----:B------:R-:W-:-:S05]  /*53b0*/  LOP3.LUT R19, R19, 0xff, RZ, 0xc0, !PT ;  /* 0x000000ff13137812 */ /* 0x000fca00078ec0ff */
[----:B------:R0:W-:Y:S01]  /*53c0*/  STG.E [R8.64], R19 ;  /* 0x0000001308007986 */ /* 0x0001e2000c101924 */
[----:B------:R-:W-:Y:S05]  /*53d0*/  BRA `(.L_x_21216) ;  /* 0x00000dc000007947 */ /* 0x000fea0003800000 */
.L_x_21217:
[----:B------:R-:W-:-:S05]  /*53e0*/  LOP3.LUT R19, R19, 0xff, RZ, 0xc0, !PT ;  /* 0x000000ff13137812 */ /* 0x000fca00078ec0ff */
[----:B------:R0:W-:Y:S01]  /*53f0*/  STG.E.U16 [R8.64], R19 ;  /* 0x0000001308007986 */ /* 0x0001e2000c101524 */
[----:B------:R-:W-:Y:S05]  /*5400*/  BRA `(.L_x_21216) ;  /* 0x00000d9000007947 */ /* 0x000fea0003800000 */
.L_x_21212:
        /* <DEDUP_REMOVED lines=10> */
.L_x_21220:
[----:B------:R-:W-:-:S04]  /*54b0*/  LOP3.LUT R19, R19, 0xff, RZ, 0xc0, !PT ;  /* 0x000000ff13137812 */ /* 0x000fc800078ec0ff */
[----:B------:R-:W0:Y:S02]  /*54c0*/  I2F.U16 R0, R19 ;  /* 0x0000001300007306 */ /* 0x000e240000101000 */
[----:B0-----:R-:W-:-:S05]  /*54d0*/  F2FP.PACK_AB R0, RZ, R0 ;  /* 0x00000000ff00723e */ /* 0x001fca00000000ff */
[----:B------:R0:W-:Y:S01]  /*54e0*/  STG.E.U16 [R8.64], R0 ;  /* 0x0000000008007986 */ /* 0x0001e2000c101524 */
[----:B------:R-:W-:Y:S05]  /*54f0*/  BRA `(.L_x_21216) ;  /* 0x00000ca000007947 */ /* 0x000fea0003800000 */
.L_x_21219:
        /* <DEDUP_REMOVED lines=11> */
.L_x_21222:
[----:B------:R-:W-:-:S06]  /*55b0*/  LOP3.LUT R19, R19, 0xff, RZ, 0xc0, !PT ;  /* 0x000000ff13137812 */ /* 0x000fcc00078ec0ff */
[----:B------:R-:W0:Y:S02]  /*55c0*/  I2F.U16 R19, R19 ;  /* 0x0000001300137306 */ /* 0x000e240000101000 */
[----:B0-----:R-:W-:-:S04]  /*55d0*/  F2FP.PACK_AB R3, RZ, R19 ;  /* 0x00000013ff03723e */ /* 0x001fc800000000ff */
[----:B------:R-:W-:-:S05]  /*55e0*/  PRMT R3, R3, 0x5410, RZ ;  /* 0x0000541003037816 */ /* 0x000fca00000000ff */
[----:B------:R0:W-:Y:S01]  /*55f0*/  STG.E [R8.64], R3 ;  /* 0x0000000308007986 */ /* 0x0001e2000c101924 */
[----:B------:R-:W-:Y:S05]  /*5600*/  BRA `(.L_x_21216) ;  /* 0x00000b9000007947 */ /* 0x000fea0003800000 */
.L_x_21221:
[----:B------:R-:W-:-:S06]  /*5610*/  LOP3.LUT R4, R19, 0xff, RZ, 0xc0, !PT ;  /* 0x000000ff13047812 */ /* 0x000fcc00078ec0ff */
[----:B------:R-:W0:Y:S02]  /*5620*/  I2F.F64.U16 R4, R4 ;  /* 0x0000000400047312 */ /* 0x000e240000101800 */
[----:B0-----:R0:W-:Y:S01]  /*5630*/  STG.E.64 [R8.64], R4 ;  /* 0x0000000408007986 */ /* 0x0011e2000c101b24 */
[----:B------:R-:W-:Y:S05]  /*5640*/  BRA `(.L_x_21216) ;  /* 0x00000b5000007947 */ /* 0x000fea0003800000 */
.L_x_21211:
        /* <DEDUP_REMOVED lines=12> */
.L_x_21225:
[----:B------:R-:W-:Y:S01]  /*5710*/  LOP3.LUT R4, R19, 0xff, RZ, 0xc0, !PT ;  /* 0x000000ff13047812 */ /* 0x000fe200078ec0ff */
[----:B------:R-:W-:-:S05]  /*5720*/  CS2R R6, SRZ ;  /* 0x0000000000067805 */ /* 0x000fca000001ff00 */
[----:B------:R-:W0:Y:S02]  /*5730*/  I2F.F64.U16 R4, R4 ;  /* 0x0000000400047312 */ /* 0x000e240000101800 */
[----:B0-----:R0:W-:Y:S01]  /*5740*/  STG.E.128 [R8.64], R4 ;  /* 0x0000000408007986 */ /* 0x0011e2000c101d24 */
[----:B------:R-:W-:Y:S05]  /*5750*/  BRA `(.L_x_21216) ;  /* 0x00000a4000007947 */ /* 0x000fea0003800000 */
.L_x_21224:
        /* <DEDUP_REMOVED lines=22> */
.L_x_21229:
[----:B------:R-:W-:Y:S05]  /*58c0*/  BSYNC B0 ;  /* 0x0000000000007941 */ /* 0x000fea0003800000 */
.L_x_21228:
[----:B------:R-:W-:-:S05]  /*58d0*/  LOP3.LUT R5, R0, R5, RZ, 0xfc, !PT ;  /* 0x0000000500057212 */ /* 0x000fca00078efcff */
[----:B------:R0:W-:Y:S01]  /*58e0*/  STG.E.U8 [R8.64], R5 ;  /* 0x0000000508007986 */ /* 0x0001e2000c101124 */
[----:B------:R-:W-:Y:S05]  /*58f0*/  BRA `(.L_x_21216) ;  /* 0x000008a000007947 */ /* 0x000fea0003800000 */
.L_x_21227:
        /* <DEDUP_REMOVED lines=14> */
.L_x_21231:
[----:B------:R-:W-:Y:S01]  /*59e0*/  IMAD.MOV.U32 R0, RZ, RZ, 0x7f ;  /* 0x0000007fff007424 */ /* 0x000fe200078e00ff */
[----:B------:R-:W-:-:S04]  /*59f0*/  ISETP.GT.U32.AND P0, PT, R3, 0x7f800000, PT ;  /* 0x7f8000000300780c */ /* 0x000fc80003f04070 */
[----:B------:R-:W-:-:S04]  /*5a00*/  SEL R0, R0, 0x7c, P0 ;  /* 0x0000007c00007807 */ /* 0x000fc80000000000 */
.L_x_21232:
[----:B------:R-:W-:Y:S05]  /*5a10*/  BSYNC B0 ;  /* 0x0000000000007941 */ /* 0x000fea0003800000 */
.L_x_21230:
[----:B------:R-:W-:-:S04]  /*5a20*/  LOP3.LUT R3, R19, 0x80000000, RZ, 0xc0, !PT ;  /* 0x8000000013037812 */ /* 0x000fc800078ec0ff */
[----:B------:R-:W-:-:S04]  /*5a30*/  SHF.R.U32.HI R3, RZ, 0x18, R3 ;  /* 0x00000018ff037819 */ /* 0x000fc80000011603 */
[----:B------:R-:W-:-:S05]  /*5a40*/  LOP3.LUT R3, R0, R3, RZ, 0xfc, !PT ;  /* 0x0000000300037212 */ /* 0x000fca00078efcff */
[----:B------:R0:W-:Y:S01]  /*5a50*/  STG.E.U8 [R8.64], R3 ;  /* 0x0000000308007986 */ /* 0x0001e2000c101124 */
[----:B------:R-:W-:Y:S05]  /*5a60*/  BRA `(.L_x_21216) ;  /* 0x0000073000007947 */ /* 0x000fea0003800000 */
.L_x_21226:
[----:B------:R-:W-:-:S04]  /*5a70*/  LOP3.LUT R19, R19, 0xff, RZ, 0xc0, !PT ;  /* 0x000000ff13137812 */ /* 0x000fc800078ec0ff */
[----:B------:R-:W0:Y:S02]  /*5a80*/  I2F.U16 R0, R19 ;  /* 0x0000001300007306 */ /* 0x000e240000101000 */
[----:B0-----:R-:W-:-:S05]  /*5a90*/  F2FP.BF16.PACK_AB R0, RZ, R0 ;  /* 0x00000000ff00723e */ /* 0x001fca00000010ff */
[----:B------:R0:W-:Y:S01]  /*5aa0*/  STG.E.U16 [R8.64], R0 ;  /* 0x0000000008007986 */ /* 0x0001e2000c101524 */
[----:B------:R-:W-:Y:S05]  /*5ab0*/  BRA `(.L_x_21216) ;  /* 0x000006e000007947 */ /* 0x000fea0003800000 */
.L_x_21223:
        /* <DEDUP_REMOVED lines=11> */
.L_x_21235:
        /* <DEDUP_REMOVED lines=18> */
.L_x_21238:
[----:B------:R-:W-:-:S04]  /*5c90*/  LOP3.LUT R3, R19, 0x80000000, RZ, 0xc0, !PT ;  /* 0x8000000013037812 */ /* 0x000fc800078ec0ff */
[----:B------:R-:W-:-:S04]  /*5ca0*/  SHF.R.U32.HI R3, RZ, 0x18, R3 ;  /* 0x00000018ff037819 */ /* 0x000fc80000011603 */
[----:B------:R-:W-:-:S04]  /*5cb0*/  LOP3.LUT R0, R0, R3, RZ, 0xfc, !PT ;  /* 0x0000000300007212 */ /* 0x000fc800078efcff */
[----:B------:R-:W-:Y:S02]  /*5cc0*/  PRMT R4, R0, 0x7610, R4 ;  /* 0x0000761000047816 */ /* 0x000fe40000000004 */
.L_x_21237:
[----:B------:R-:W-:Y:S05]  /*5cd0*/  BSYNC B0 ;  /* 0x0000000000007941 */ /* 0x000fea0003800000 */
.L_x_21236:
[----:B------:R0:W-:Y:S01]  /*5ce0*/  STG.E.U8 [R8.64], R4 ;  /* 0x0000000408007986 */ /* 0x0001e2000c101124 */
[----:B------:R-:W-:Y:S05]  /*5cf0*/  BRA `(.L_x_21216) ;  /* 0x000004a000007947 */ /* 0x000fea0003800000 */
.L_x_21234:
        /* <DEDUP_REMOVED lines=18> */
.L_x_21241:
[----:B------:R-:W-:-:S04]  /*5e20*/  LOP3.LUT R3, R19, 0x80000000, RZ, 0xc0, !PT ;  /* 0x8000000013037812 */ /* 0x000fc800078ec0ff */
[----:B------:R-:W-:-:S04]  /*5e30*/  SHF.R.U32.HI R3, RZ, 0x18, R3 ;  /* 0x00000018ff037819 */ /* 0x000fc80000011603 */
[----:B------:R-:W-:-:S04]  /*5e40*/  LOP3.LUT R0, R0, R3, RZ, 0xfc, !PT ;  /* 0x0000000300007212 */ /* 0x000fc800078efcff */
[----:B------:R-:W-:Y:S02]  /*5e50*/  PRMT R4, R0, 0x7610, R4 ;  /* 0x0000761000047816 */ /* 0x000fe40000000004 */
.L_x_21240:
[----:B------:R-:W-:Y:S05]  /*5e60*/  BSYNC B0 ;  /* 0x0000000000007941 */ /* 0x000fea0003800000 */
.L_x_21239:
[----:B------:R0:W-:Y:S01]  /*5e70*/  STG.E.U8 [R8.64], R4 ;  /* 0x0000000408007986 */ /* 0x0001e2000c101124 */
[----:B------:R-:W-:Y:S05]  /*5e80*/  BRA `(.L_x_21216) ;  /* 0x0000031000007947 */ /* 0x000fea0003800000 */
.L_x_21233:
        /* <DEDUP_REMOVED lines=23> */
.L_x_21215:
        /* <DEDUP_REMOVED lines=20> */
.L_x_21243:
[----:B------:R-:W-:Y:S01]  /*6140*/  LOP3.LUT R4, R19, 0xff, RZ, 0xc0, !PT ;  /* 0x000000ff13047812 */ /* 0x000fe200078ec0ff */
[----:B------:R-:W-:-:S05]  /*6150*/  IMAD.MOV.U32 R5, RZ, RZ, RZ ;  /* 0x000000ffff057224 */ /* 0x000fca00078e00ff */
[----:B------:R0:W-:Y:S01]  /*6160*/  STG.E.64 [R8.64], R4 ;  /* 0x0000000408007986 */ /* 0x0001e2000c101b24 */
[----:B------:R-:W-:Y:S05]  /*6170*/  BRA `(.L_x_21216) ;  /* 0x0000002000007947 */ /* 0x000fea0003800000 */
.L_x_21242:
[----:B------:R-:W-:-:S05]  /*6180*/  LOP3.LUT R19, R19, 0xff, RZ, 0xc0, !PT ;  /* 0x000000ff13137812 */ /* 0x000fca00078ec0ff */
[----:B------:R0:W-:Y:S02]  /*6190*/  STG.E [R8.64], R19 ;  /* 0x0000001308007986 */ /* 0x0001e4000c101924 */
.L_x_21216:
        /* <DEDUP_REMOVED lines=21> */
.L_x_21247:
[----:B------:R0:W-:Y:S01]  /*62f0*/  STG.E.U8 [R8.64], R22 ;  /* 0x0000001608007986 */ /* 0x0001e2000c101124 */
[----:B------:R-:W-:Y:S05]  /*6300*/  BRA `(.L_x_21249) ;  /* 0x00000e9000007947 */ /* 0x000fea0003800000 */
.L_x_21246:
        /* <DEDUP_REMOVED lines=10> */
.L_x_21251:
[----:B------:R-:W-:-:S05]  /*63b0*/  LOP3.LUT R3, R22, 0xff, RZ, 0xc0, !PT ;  /* 0x000000ff16037812 */ /* 0x000fca00078ec0ff */
[----:B------:R0:W-:Y:S01]  /*63c0*/  STG.E [R8.64], R3 ;  /* 0x0000000308007986 */ /* 0x0001e2000c101924 */
[----:B------:R-:W-:Y:S05]  /*63d0*/  BRA `(.L_x_21249) ;  /* 0x00000dc000007947 */ /* 0x000fea0003800000 */
.L_x_21250:
[----:B------:R-:W-:-:S05]  /*63e0*/  LOP3.LUT R3, R22, 0xff, RZ, 0xc0, !PT ;  /* 0x000000ff16037812 */ /* 0x000fca00078ec0ff */
[----:B------:R0:W-:Y:S01]  /*63f0*/  STG.E.U16 [R8.64], R3 ;  /* 0x0000000308007986 */ /* 0x0001e2000c101524 */
[----:B------:R-:W-:Y:S05]  /*6400*/  BRA `(.L_x_21249) ;  /* 0x00000d9000007947 */ /* 0x000fea0003800000 */
.L_x_21245:
        /* <DEDUP_REMOVED lines=10> */
.L_x_21253:
[----:B------:R-:W-:-:S04]  /*64b0*/  LOP3.LUT R22, R22, 0xff, RZ, 0xc0, !PT ;  /* 0x000000ff16167812 */ /* 0x000fc800078ec0ff */
[----:B------:R-:W0:Y:S02]  /*64c0*/  I2F.U16 R0, R22 ;  /* 0x0000001600007306 */ /* 0x000e240000101000 */
[----:B0-----:R-:W-:-:S05]  /*64d0*/  F2FP.PACK_AB R0, RZ, R0 ;  /* 0x00000000ff00723e */ /* 0x001fca00000000ff */
[----:B------:R0:W-:Y:S01]  /*64e0*/  STG.E.U16 [R8.64], R0 ;  /* 0x0000000008007986 */ /* 0x0001e2000c101524 */
[----:B------:R-:W-:Y:S05]  /*64f0*/  BRA `(.L_x_21249) ;  /* 0x00000ca000007947 */ /* 0x000fea0003800000 */
.L_x_21252:
        /* <DEDUP_REMOVED lines=11> */
.L_x_21255:
[----:B------:R-:W-:-:S06]  /*65b0*/  LOP3.LUT R22, R22, 0xff, RZ, 0xc0, !PT ;  /* 0x000000ff16167812 */ /* 0x000fcc00078ec0ff */
[----:B------:R-:W0:Y:S02]  /*65c0*/  I2F.U16 R22, R22 ;  /* 0x0000001600167306 */ /* 0x000e240000101000 */
[----:B0-----:R-:W-:-:S04]  /*65d0*/  F2FP.PACK_AB R3, RZ, R22 ;  /* 0x00000016ff03723e */ /* 0x001fc800000000ff */
[----:B------:R-:W-:-:S05]  /*65e0*/  PRMT R3, R3, 0x5410, RZ ;  /* 0x0000541003037816 */ /* 0x000fca00000000ff */
[----:B------:R0:W-:Y:S01]  /*65f0*/  STG.E [R8.64], R3 ;  /* 0x0000000308007986 */ /* 0x0001e2000c101924 */
[----:B------:R-:W-:Y:S05]  /*6600*/  BRA `(.L_x_21249) ;  /* 0x00000b9000007947 */ /* 0x000fea0003800000 */
.L_x_21254:
[----:B------:R-:W-:-:S06]  /*6610*/  LOP3.LUT R4, R22, 0xff, RZ, 0xc0, !PT ;  /* 0x000000ff16047812 */ /* 0x000fcc00078ec0ff */
[----:B------:R-:W0:Y:S02]  /*6620*/  I2F.F64.U16 R4, R4 ;  /* 0x0000000400047312 */ /* 0x000e240000101800 */
[----:B0-----:R0:W-:Y:S01]  /*6630*/  STG.E.64 [R8.64], R4 ;  /* 0x0000000408007986 */ /* 0x0011e2000c101b24 */
[----:B------:R-:W-:Y:S05]  /*6640*/  BRA `(.L_x_21249) ;  /* 0x00000b5000007947 */ /* 0x000fea0003800000 */
.L_x_21244:
        /* <DEDUP_REMOVED lines=12> */
.L_x_21258:
[----:B------:R-:W-:Y:S01]  /*6710*/  LOP3.LUT R4, R22, 0xff, RZ, 0xc0, !PT ;  /* 0x000000ff16047812 */ /* 0x000fe200078ec0ff */
[----:B------:R-:W-:-:S05]  /*6720*/  CS2R R6, SRZ ;  /* 0x0000000000067805 */ /* 0x000fca000001ff00 */
[----:B------:R-:W0:Y:S02]  /*6730*/  I2F.F64.U16 R4, R4 ;  /* 0x0000000400047312 */ /* 0x000e240000101800 */
[----:B0-----:R0:W-:Y:S01]  /*6740*/  STG.E.128 [R8.64], R4 ;  /* 0x0000000408007986 */ /* 0x0011e2000c101d24 */
[----:B------:R-:W-:Y:S05]  /*6750*/  BRA `(.L_x_21249) ;  /* 0x00000a4000007947 */ /* 0x000fea0003800000 */
.L_x_21257:
        /* <DEDUP_REMOVED lines=22> */
.L_x_21262:
[----:B------:R-:W-:Y:S05]  /*68c0*/  BSYNC B0 ;  /* 0x0000000000007941 */ /* 0x000fea0003800000 */
.L_x_21261:
[----:B------:R-:W-:-:S05]  /*68d0*/  LOP3.LUT R5, R0, R5, RZ, 0xfc, !PT ;  /* 0x0000000500057212 */ /* 0x000fca00078efcff */
[----:B------:R0:W-:Y:S01]  /*68e0*/  STG.E.U8 [R8.64], R5 ;  /* 0x0000000508007986 */ /* 0x0001e2000c101124 */
[----:B------:R-:W-:Y:S05]  /*68f0*/  BRA `(.L_x_21249) ;  /* 0x000008a000007947 */ /* 0x000fea0003800000 */
.L_x_21260:
        /* <DEDUP_REMOVED lines=14> */
.L_x_21264:
[----:B------:R-:W-:Y:S01]  /*69e0*/  IMAD.MOV.U32 R0, RZ, RZ, 0x7f ;  /* 0x0000007fff007424 */ /* 0x000fe200078e00ff */
[----:B------:R-:W-:-:S04]  /*69f0*/  ISETP.GT.U32.AND P0, PT, R3, 0x7f800000, PT ;  /* 0x7f8000000300780c */ /* 0x000fc80003f04070 */
[----:B------:R-:W-:-:S04]  /*6a00*/  SEL R0, R0, 0x7c, P0 ;  /* 0x0000007c00007807 */ /* 0x000fc80000000000 */
.L_x_21265:
[----:B------:R-:W-:Y:S05]  /*6a10*/  BSYNC B0 ;  /* 0x0000000000007941 */ /* 0x000fea0003800000 */
.L_x_21263:
[----:B------:R-:W-:-:S04]  /*6a20*/  LOP3.LUT R3, R5, 0x80000000, RZ, 0xc0, !PT ;  /* 0x8000000005037812 */ /* 0x000fc800078ec0ff */
[----:B------:R-:W-:-:S04]  /*6a30*/  SHF.R.U32.HI R3, RZ, 0x18, R3 ;  /* 0x00000018ff037819 */ /* 0x000fc80000011603 */
[----:B------:R-:W-:-:S05]  /*6a40*/  LOP3.LUT R3, R0, R3, RZ, 0xfc, !PT ;  /* 0x0000000300037212 */ /* 0x000fca00078efcff */
[----:B------:R0:W-:Y:S01]  /*6a50*/  STG.E.U8 [R8.64], R3 ;  /* 0x0000000308007986 */ /* 0x0001e2000c101124 */
[----:B------:R-:W-:Y:S05]  /*6a60*/  BRA `(.L_x_21249) ;  /* 0x0000073000007947 */ /* 0x000fea0003800000 */
.L_x_21259:
[----:B------:R-:W-:-:S04]  /*6a70*/  LOP3.LUT R22, R22, 0xff, RZ, 0xc0, !PT ;  /* 0x000000ff16167812 */ /* 0x000fc800078ec0ff */
[----:B------:R-:W0:Y:S02]  /*6a80*/  I2F.U16 R0, R22 ;  /* 0x0000001600007306 */ /* 0x000e240000101000 */
[----:B0-----:R-:W-:-:S05]  /*6a90*/  F2FP.BF16.PACK_AB R0, RZ, R0 ;  /* 0x00000000ff00723e */ /* 0x001fca00000010ff */
[----:B------:R0:W-:Y:S01]  /*6aa0*/  STG.E.U16 [R8.64], R0 ;  /* 0x0000000008007986 */ /* 0x0001e2000c101524 */
[----:B------:R-:W-:Y:S05]  /*6ab0*/  BRA `(.L_x_21249) ;  /* 0x000006e000007947 */ /* 0x000fea0003800000 */
.L_x_21256:
        /* <DEDUP_REMOVED lines=11> */
.L_x_21268:
        /* <DEDUP_REMOVED lines=18> */
.L_x_21271:
[----:B------:R-:W-:-:S04]  /*6c90*/  LOP3.LUT R3, R5, 0x80000000, RZ, 0xc0, !PT ;  /* 0x8000000005037812 */ /* 0x000fc800078ec0ff */
[----:B------:R-:W-:-:S04]  /*6ca0*/  SHF.R.U32.HI R3, RZ, 0x18, R3 ;  /* 0x00000018ff037819 */ /* 0x000fc80000011603 */
[----:B------:R-:W-:-:S04]  /*6cb0*/  LOP3.LUT R0, R0, R3, RZ, 0xfc, !PT ;  /* 0x0000000300007212 */ /* 0x000fc800078efcff */
[----:B------:R-:W-:Y:S02]  /*6cc0*/  PRMT R4, R0, 0x7610, R4 ;  /* 0x0000761000047816 */ /* 0x000fe40000000004 */
.L_x_21270:
[----:B------:R-:W-:Y:S05]  /*6cd0*/  BSYNC B0 ;  /* 0x0000000000007941 */ /* 0x000fea0003800000 */
.L_x_21269:
[----:B------:R0:W-:Y:S01]  /*6ce0*/  STG.E.U8 [R8.64], R4 ;  /* 0x0000000408007986 */ /* 0x0001e2000c101124 */
[----:B------:R-:W-:Y:S05]  /*6cf0*/  BRA `(.L_x_21249) ;  /* 0x000004a000007947 */ /* 0x000fea0003800000 */
.L_x_21267:
        /* <DEDUP_REMOVED lines=18> */
.L_x_21274:
[----:B------:R-:W-:-:S04]  /*6e20*/  LOP3.LUT R3, R5, 0x80000000, RZ, 0xc0, !PT ;  /* 0x8000000005037812 */ /* 0x000fc800078ec0ff */
[----:B------:R-:W-:-:S04]  /*6e30*/  SHF.R.U32.HI R3, RZ, 0x18, R3 ;  /* 0x00000018ff037819 */ /* 0x000fc80000011603 */
[----:B------:R-:W-:-:S04]  /*6e40*/  LOP3.LUT R0, R0, R3, RZ, 0xfc, !PT ;  /* 0x0000000300007212 */ /* 0x000fc800078efcff */
[----:B------:R-:W-:Y:S02]  /*6e50*/  PRMT R4, R0, 0x7610, R4 ;  /* 0x0000761000047816 */ /* 0x000fe40000000004 */
.L_x_21273:
[----:B------:R-:W-:Y:S05]  /*6e60*/  BSYNC B0 ;  /* 0x0000000000007941 */ /* 0x000fea0003800000 */
.L_x_21272:
[----:B------:R0:W-:Y:S01]  /*6e70*/  STG.E.U8 [R8.64], R4 ;  /* 0x0000000408007986 */ /* 0x0001e2000c101124 */
[----:B------:R-:W-:Y:S05]  /*6e80*/  BRA `(.L_x_21249) ;  /* 0x0000031000007947 */ /* 0x000fea0003800000 */
.L_x_21266:
        /* <DEDUP_REMOVED lines=23> */
.L_x_21248:
        /* <DEDUP_REMOVED lines=20> */
.L_x_21276:
[----:B------:R-:W-:Y:S01]  /*7140*/  LOP3.LUT R4, R22, 0xff, RZ, 0xc0, !PT ;  /* 0x000000ff16047812 */ /* 0x000fe200078ec0ff */
[----:B------:R-:W-:-:S05]  /*7150*/  IMAD.MOV.U32 R5, RZ, RZ, RZ ;  /* 0x000000ffff057224 */ /* 0x000fca00078e00ff */
[----:B------:R0:W-:Y:S01]  /*7160*/  STG.E.64 [R8.64], R4 ;  /* 0x0000000408007986 */ /* 0x0001e2000c101b24 */
[----:B------:R-:W-:Y:S05]  /*7170*/  BRA `(.L_x_21249) ;  /* 0x0000002000007947 */ /* 0x000fea0003800000 */
.L_x_21275:
[----:B------:R-:W-:-:S05]  /*7180*/  LOP3.LUT R3, R22, 0xff, RZ, 0xc0, !PT ;  /* 0x000000ff16037812 */ /* 0x000fca00078ec0ff */
[----:B------:R0:W-:Y:S02]  /*7190*/  STG.E [R8.64], R3 ;  /* 0x0000000308007986 */ /* 0x0001e4000c101924 */
.L_x_21249:
[----:B------:R-:W-:Y:S02]  /*71a0*/  IADD3 R2, R2, 0x80, RZ ;  /* 0x0000008002027810 */ /* 0x000fe40007ffe0ff */
.L_x_21210:
[----:B------:R-:W-:Y:S05]  /*71b0*/  BSYNC B6 ;  /* 0x0000000000067941 */ /* 0x000fea0003800000 */
.L_x_21209:
        /* <DEDUP_REMOVED lines=19> */
.L_x_21280:
[----:B------:R-:W-:Y:S01]  /*72f0*/  STG.E.U8 [R2.64], R23 ;  /* 0x0000001702007986 */ /* 0x000fe2000c101124 */
[----:B------:R-:W-:Y:S05]  /*7300*/  EXIT ;  /* 0x000000000000794d */ /* 0x000fea0003800000 */
.L_x_21279:
        /* <DEDUP_REMOVED lines=10> */
.L_x_21283:
[----:B------:R-:W-:-:S05]  /*73b0*/  LOP3.LUT R23, R23, 0xff, RZ, 0xc0, !PT ;  /* 0x000000ff17177812 */ /* 0x000fca00078ec0ff */
[----:B------:R-:W-:Y:S01]  /*73c0*/  STG.E [R2.64], R23 ;  /* 0x0000001702007986 */ /* 0x000fe2000c101924 */
[----:B------:R-:W-:Y:S05]  /*73d0*/  EXIT ;  /* 0x000000000000794d */ /* 0x000fea0003800000 */
.L_x_21282:
[----:B------:R-:W-:-:S05]  /*73e0*/  LOP3.LUT R23, R23, 0xff, RZ, 0xc0, !PT ;  /* 0x000000ff17177812 */ /* 0x000fca00078ec0ff */
[----:B------:R-:W-:Y:S01]  /*73f0*/  STG.E.U16 [R2.64], R23 ;  /* 0x0000001702007986 */ /* 0x000fe2000c101524 */
[----:B------:R-:W-:Y:S05]  /*7400*/  EXIT ;  /* 0x000000000000794d */ /* 0x000fea0003800000 */
.L_x_21278:
        /* <DEDUP_REMOVED lines=10> */
.L_x_21285:
[----:B------:R-:W-:-:S04]  /*74b0*/  LOP3.LUT R23, R23, 0xff, RZ, 0xc0, !PT ;  /* 0x000000ff17177812 */ /* 0x000fc800078ec0ff */
[----:B------:R-:W0:Y:S02]  /*74c0*/  I2F.U16 R0, R23 ;  /* 0x0000001700007306 */ /* 0x000e240000101000 */
[----:B0-----:R-:W-:-:S05]  /*74d0*/  F2FP.PACK_AB R0, RZ, R0 ;  /* 0x00000000ff00723e */ /* 0x001fca00000000ff */
[----:B------:R-:W-:Y:S01]  /*74e0*/  STG.E.U16 [R2.64], R0 ;  /* 0x0000000002007986 */ /* 0x000fe2000c101524 */
[----:B------:R-:W-:Y:S05]  /*74f0*/  EXIT ;  /* 0x000000000000794d */ /* 0x000fea0003800000 */
.L_x_21284:
        /* <DEDUP_REMOVED lines=11> */
.L_x_21287:
[----:B------:R-:W-:-:S06]  /*75b0*/  LOP3.LUT R23, R23, 0xff, RZ, 0xc0, !PT ;  /* 0x000000ff17177812 */ /* 0x000fcc00078ec0ff */
[----:B------:R-:W0:Y:S02]  /*75c0*/  I2F.U16 R23, R23 ;  /* 0x0000001700177306 */ /* 0x000e240000101000 */
[----:B0-----:R-:W-:-:S04]  /*75d0*/  F2FP.PACK_AB R5, RZ, R23 ;  /* 0x00000017ff05723e */ /* 0x001fc800000000ff */
[----:B------:R-:W-:-:S05]  /*75e0*/  PRMT R5, R5, 0x5410, RZ ;  /* 0x0000541005057816 */ /* 0x000fca00000000ff */
[----:B------:R-:W-:Y:S01]  /*75f0*/  STG.E [R2.64], R5 ;  /* 0x0000000502007986 */ /* 0x000fe2000c101924 */
[----:B------:R-:W-:Y:S05]  /*7600*/  EXIT ;  /* 0x000000000000794d */ /* 0x000fea0003800000 */
.L_x_21286:
[----:B------:R-:W-:-:S06]  /*7610*/  LOP3.LUT R4, R23, 0xff, RZ, 0xc0, !PT ;  /* 0x000000ff17047812 */ /* 0x000fcc00078ec0ff */
[----:B------:R-:W0:Y:S02]  /*7620*/  I2F.F64.U16 R4, R4 ;  /* 0x0000000400047312 */ /* 0x000e240000101800 */
[----:B0-----:R-:W-:Y:S01]  /*7630*/  STG.E.64 [R2.64], R4 ;  /* 0x0000000402007986 */ /* 0x001fe2000c101b24 */
[----:B------:R-:W-:Y:S05]  /*7640*/  EXIT ;  /* 0x000000000000794d */ /* 0x000fea0003800000 */
.L_x_21277:
        /* <DEDUP_REMOVED lines=12> */
.L_x_21290:
[----:B------:R-:W-:Y:S01]  /*7710*/  LOP3.LUT R4, R23, 0xff, RZ, 0xc0, !PT ;  /* 0x000000ff17047812 */ /* 0x000fe200078ec0ff */
[----:B------:R-:W-:-:S05]  /*7720*/  CS2R R6, SRZ ;  /* 0x0000000000067805 */ /* 0x000fca000001ff00 */
[----:B------:R-:W0:Y:S02]  /*7730*/  I2F.F64.U16 R4, R4 ;  /* 0x0000000400047312 */ /* 0x000e240000101800 */
[----:B0-----:R-:W-:Y:S01]  /*7740*/  STG.E.128 [R2.64], R4 ;  /* 0x0000000402007986 */ /* 0x001fe2000c101d24 */
[----:B------:R-:W-:Y:S05]  /*7750*/  EXIT ;  /* 0x000000000000794d */ /* 0x000fea0003800000 */
.L_x_21289:
        /* <DEDUP_REMOVED lines=22> */
.L_x_21294:
[----:B------:R-:W-:Y:S05]  /*78c0*/  BSYNC B0 ;  /* 0x0000000000007941 */ /* 0x000fea0003800000 */
.L_x_21293:
[----:B------:R-:W-:-:S05]  /*78d0*/  LOP3.LUT R5, R0, R5, RZ, 0xfc, !PT ;  /* 0x0000000500057212 */ /* 0x000fca00078efcff */
[----:B------:R-:W-:Y:S01]  /*78e0*/  STG.E.U8 [R2.64], R5 ;  /* 0x0000000502007986 */ /* 0x000fe2000c101124 */
[----:B------:R-:W-:Y:S05]  /*78f0*/  EXIT ;  /* 0x000000000000794d */ /* 0x000fea0003800000 */
.L_x_21292:
        /* <DEDUP_REMOVED lines=14> */
.L_x_21296:
[----:B------:R-:W-:Y:S01]  /*79e0*/  IMAD.MOV.U32 R0, RZ, RZ, 0x7f ;  /* 0x0000007fff007424 */ /* 0x000fe200078e00ff */
[----:B------:R-:W-:-:S04]  /*79f0*/  ISETP.GT.U32.AND P0, PT, R4, 0x7f800000, PT ;  /* 0x7f8000000400780c */ /* 0x000fc80003f04070 */
[----:B------:R-:W-:-:S04]  /*7a00*/  SEL R0, R0, 0x7c, P0 ;  /* 0x0000007c00007807 */ /* 0x000fc80000000000 */
.L_x_21297:
[----:B------:R-:W-:Y:S05]  /*7a10*/  BSYNC B0 ;  /* 0x0000000000007941 */ /* 0x000fea0003800000 */
.L_x_21295:
[----:B------:R-:W-:-:S04]  /*7a20*/  LOP3.LUT R4, R23, 0x80000000, RZ, 0xc0, !PT ;  /* 0x8000000017047812 */ /* 0x000fc800078ec0ff */
[----:B------:R-:W-:-:S04]  /*7a30*/  SHF.R.U32.HI R5, RZ, 0x18, R4 ;  /* 0x00000018ff057819 */ /* 0x000fc80000011604 */
[----:B------:R-:W-:-:S05]  /*7a40*/  LOP3.LUT R5, R0, R5, RZ, 0xfc, !PT ;  /* 0x0000000500057212 */ /* 0x000fca00078efcff */
[----:B------:R-:W-:Y:S01]  /*7a50*/  STG.E.U8 [R2.64], R5 ;  /* 0x0000000502007986 */ /* 0x000fe2000c101124 */
[----:B------:R-:W-:Y:S05]  /*7a60*/  EXIT ;  /* 0x000000000000794d */ /* 0x000fea0003800000 */
.L_x_21291:
[----:B------:R-:W-:-:S04]  /*7a70*/  LOP3.LUT R23, R23, 0xff, RZ, 0xc0, !PT ;  /* 0x000000ff17177812 */ /* 0x000fc800078ec0ff */
[----:B------:R-:W0:Y:S02]  /*7a80*/  I2F.U16 R0, R23 ;  /* 0x0000001700007306 */ /* 0x000e240000101000 */
[----:B0-----:R-:W-:-:S05]  /*7a90*/  F2FP.BF16.PACK_AB R0, RZ, R0 ;  /* 0x00000000ff00723e */ /* 0x001fca00000010ff */
[----:B------:R-:W-:Y:S01]  /*7aa0*/  STG.E.U16 [R2.64], R0 ;  /* 0x0000000002007986 */ /* 0x000fe2000c101524 */
[----:B------:R-:W-:Y:S05]  /*7ab0*/  EXIT ;  /* 0x000000000000794d */ /* 0x000fea0003800000 */
.L_x_21288:
        /* <DEDUP_REMOVED lines=11> */
.L_x_21300:
        /* <DEDUP_REMOVED lines=18> */
.L_x_21303:
[----:B------:R-:W-:-:S04]  /*7c90*/  LOP3.LUT R0, R23, 0x80000000, RZ, 0xc0, !PT ;  /* 0x8000000017007812 */ /* 0x000fc800078ec0ff */
[----:B------:R-:W-:-:S04]  /*7ca0*/  SHF.R.U32.HI R5, RZ, 0x18, R0 ;  /* 0x00000018ff057819 */ /* 0x000fc80000011600 */
[----:B------:R-:W-:-:S04]  /*7cb0*/  LOP3.LUT R4, R4, R5, RZ, 0xfc, !PT ;  /* 0x0000000504047212 */ /* 0x000fc800078efcff */
[----:B------:R-:W-:Y:S02]  /*7cc0*/  PRMT R0, R4, 0x7610, R0 ;  /* 0x0000761004007816 */ /* 0x000fe40000000000 */
.L_x_21302:
[----:B------:R-:W-:Y:S05]  /*7cd0*/  BSYNC B0 ;  /* 0x0000000000007941 */ /* 0x000fea0003800000 */
.L_x_21301:
[----:B------:R-:W-:Y:S01]  /*7ce0*/  STG.E.U8 [R2.64], R0 ;  /* 0x0000000002007986 */ /* 0x000fe2000c101124 */
[----:B------:R-:W-:Y:S05]  /*7cf0*/  EXIT ;  /* 0x000000000000794d */ /* 0x000fea0003800000 */
.L_x_21299:
        /* <DEDUP_REMOVED lines=18> */
.L_x_21306:
[----:B------:R-:W-:-:S04]  /*7e20*/  LOP3.LUT R0, R23, 0x80000000, RZ, 0xc0, !PT ;  /* 0x8000000017007812 */ /* 0x000fc800078ec0ff */
[----:B------:R-:W-:-:S04]  /*7e30*/  SHF.R.U32.HI R5, RZ, 0x18, R0 ;  /* 0x00000018ff057819 */ /* 0x000fc80000011600 */
[----:B------:R-:W-:-:S04]  /*7e40*/  LOP3.LUT R4, R4, R5, RZ, 0xfc, !PT ;  /* 0x0000000504047212 */ /* 0x000fc800078efcff */
[----:B------:R-:W-:Y:S02]  /*7e50*/  PRMT R0, R4, 0x7610, R0 ;  /* 0x0000761004007816 */ /* 0x000fe40000000000 */
.L_x_21305:
[----:B------:R-:W-:Y:S05]  /*7e60*/  BSYNC B0 ;  /* 0x0000000000007941 */ /* 0x000fea0003800000 */
.L_x_21304:
[----:B------:R-:W-:Y:S01]  /*7e70*/  STG.E.U8 [R2.64], R0 ;  /* 0x0000000002007986 */ /* 0x000fe2000c101124 */
[----:B------:R-:W-:Y:S05]  /*7e80*/  EXIT ;  /* 0x000000000000794d */ /* 0x000fea0003800000 */
.L_x_21298:
        /* <DEDUP_REMOVED lines=23> */
.L_x_21281:
        /* <DEDUP_REMOVED lines=20> */
.L_x_21308:
[----:B------:R-:W-:Y:S01]  /*8140*/  LOP3.LUT R4, R23, 0xff, RZ, 0xc0, !PT ;  /* 0x000000ff17047812 */ /* 0x000fe200078ec0ff */
[----:B------:R-:W-:-:S05]  /*8150*/  IMAD.MOV.U32 R5, RZ, RZ, RZ ;  /* 0x000000ffff057224 */ /* 0x000fca00078e00ff */
[----:B------:R-:W-:Y:S01]  /*8160*/  STG.E.64 [R2.64], R4 ;  /* 0x0000000402007986 */ /* 0x000fe2000c101b24 */
[----:B------:R-:W-:Y:S05]  /*8170*/  EXIT ;  /* 0x000000000000794d */ /* 0x000fea0003800000 */
.L_x_21307:
[----:B------:R-:W-:-:S05]  /*8180*/  LOP3.LUT R23, R23, 0xff, RZ, 0xc0, !PT ;  /* 0x000000ff17177812 */ /* 0x000fca00078ec0ff */
[----:B------:R-:W-:Y:S01]  /*8190*/  STG.E [R2.64], R23 ;  /* 0x0000001702007986 */ /* 0x000fe2000c101924 */
[----:B------:R-:W-:Y:S05]  /*81a0*/  EXIT ;  /* 0x000000000000794d */ /* 0x000fea0003800000 */
        .weak           $__internal_49_$__cuda_sm20_div_u16
        .type           $__internal_49_$__cuda_sm20_div_u16,@function
        .size           $__internal_49_$__cuda_sm20_div_u16,(.L_x_21430 - $__internal_49_$__cuda_sm20_div_u16)
$__internal_49_$__cuda_sm20_div_u16:
        /* <DEDUP_REMOVED lines=18> */
[----:B------:R-:W-:Y:S06]  /*82d0*/  RET.REL.NODEC R4 `(_ZN2at6native27unrolled_elementwise_kernelINS0_13AUnaryFunctorIhhhZZZNS0_15binary_internal21div_trunc_kernel_cudaERNS_18TensorIteratorBaseEENKUlvE_clEvENKUlvE_clEvEUlhhE_EESt5arrayIPcLm2EELi4E23TrivialOffsetCalculatorILi1EjESE_NS0_6memory12LoadWithCastILi1EEENSF_13StoreWithCastILi1EEEEEviT_T0_T2_T3_T4_T5_) ;  /* 0xffff7d2004007950 */ /* 0x000fec0003c3ffff */
.L_x_21309:
        /* <DEDUP_REMOVED lines=10> */
.L_x_21430:


//--------------------- .text._ZN2at6native18elementwise_kernelILi128ELi4EZNS0_22gpu_kernel_impl_nocastINS0_13AUnaryFunctorIhhhZZZNS0_15binary_internal21div_trunc_kernel_cudaERNS_18TensorIteratorBaseEENKUlvE_clEvENKUlvE_clEvEUlhhE_EEEEvS6_RKT_EUliE_EEviT1_ --------------------------
	.section	.text._ZN2at6native18elementwise_kernelILi128ELi4EZNS0_22gpu_kernel_impl_nocastINS0_13AUnaryFunctorIhhhZZZNS0_15binary_internal21div_trunc_kernel_cudaERNS_18TensorIteratorBaseEENKUlvE_clEvENKUlvE_clEvEUlhhE_EEEEvS6_RKT_EUliE_EEviT1_,"ax",@progbits
	.sectioninfo	@"SHI_REGISTERS=17"
	.align	128
        .global         _ZN2at6native18elementwise_kernelILi128ELi4EZNS0_22gpu_kernel_impl_nocastINS0_13AUnaryFunctorIhhhZZZNS0_15binary_internal21div_trunc_kernel_cudaERNS_18TensorIteratorBaseEENKUlvE_clEvENKUlvE_clEvEUlhhE_EEEEvS6_RKT_EUliE_EEviT1_
        .type           _ZN2at6native18elementwise_kernelILi128ELi4EZNS0_22gpu_kernel_impl_nocastINS0_13AUnaryFunctorIhhhZZZNS0_15binary_internal21div_trunc_kernel_cudaERNS_18TensorIteratorBaseEENKUlvE_clEvENKUlvE_clEvEUlhhE_EEEEvS6_RKT_EUliE_EEviT1_,@function
        .size           _ZN2at6native18elementwise_kernelILi128ELi4EZNS0_22gpu_kernel_impl_nocastINS0_13AUnaryFunctorIhhhZZZNS0_15binary_internal21div_trunc_kernel_cudaERNS_18TensorIteratorBaseEENKUlvE_clEvENKUlvE_clEvEUlhhE_EEEEvS6_RKT_EUliE_EEviT1_,(.L_x_21431 - _ZN2at6native18elementwise_kernelILi128ELi4EZNS0_22gpu_kernel_impl_nocastINS0_13AUnaryFunctorIhhhZZZNS0_15binary_internal21div_trunc_kernel_cudaERNS_18TensorIteratorBaseEENKUlvE_clEvENKUlvE_clEvEUlhhE_EEEEvS6_RKT_EUliE_EEviT1_)
        .other          _ZN2at6native18elementwise_kernelILi128ELi4EZNS0_22gpu_kernel_impl_nocastINS0_13AUnaryFunctorIhhhZZZNS0_15binary_internal21div_trunc_kernel_cudaERNS_18TensorIteratorBaseEENKUlvE_clEvENKUlvE_clEvEUlhhE_EEEEvS6_RKT_EUliE_EEviT1_,@"STO_CUDA_ENTRY STV_DEFAULT"
_ZN2at6native18elementwise_kernelILi128ELi4EZNS0_22gpu_kernel_impl_nocastINS0_13AUnaryFunctorIhhhZZZNS0_15binary_internal21div_trunc_kernel_cudaERNS_18TensorIteratorBaseEENKUlvE_clEvENKUlvE_clEvEUlhhE_EEEEvS6_RKT_EUliE_EEviT1_:
.text._ZN2at6native18elementwise_kernelILi128ELi4EZNS0_22gpu_kernel_impl_nocastINS0_13AUnaryFunctorIhhhZZZNS0_15binary_internal21div_trunc_kernel_cudaERNS_18TensorIteratorBaseEENKUlvE_clEvENKUlvE_clEvEUlhhE_EEEEvS6_RKT_EUliE_EEviT1_:
        /* <DEDUP_REMOVED lines=236> */
.L_x_21312:
[----:B------:R-:W-:-:S05]  /*0ec0*/  IADD3 R4, P0, R4, c[0x0][0x368], RZ ;  /* 0x0000da0004047a10 */ /* 0x000fca0007f1e0ff */
[----:B------:R-:W-:-:S05]  /*0ed0*/  IMAD.X R5, RZ, RZ, c[0x0][0x36c], P0 ;  /* 0x0000db00ff057624 */ /* 0x000fca00000e06ff */
[----:B------:R0:W5:Y:S01]  /*0ee0*/  LDG.E.U8 R12, [R4.64] ;  /* 0x00000004040c7981 */ /* 0x000162000c1e1100 */
[----:B------:R-:W-:Y:S02]  /*0ef0*/  IADD3 R6, P0, R2, c[0x0][0x360], RZ ;  /* 0x0000d80002067a10 */ /* 0x000fe40007f1e0ff */
[----:B------:R-:W-:Y:S02]  /*0f00*/  MOV R11, UR6 ;  /* 0x00000006000b7c02 */ /* 0x000fe40008000f00 */
[----:B------:R-:W-:Y:S02]  /*0f10*/  IADD3.X R7, RZ, c[0x0][0x364], RZ, P0, !PT ;  /* 0x0000d900ff077a10 */ /* 0x000fe400007fe4ff */
[----:B------:R-:W-:Y:S02]  /*0f20*/  MOV R14, 0xf40 ;  /* 0x00000f40000e7802 */ /* 0x000fe40000000f00 */
[----:B0----5:R-:W-:Y:S05]  /*0f30*/  CALL.REL.NOINC `($__internal_50_$__cuda_sm20_div_u16) ;  /* 0x00002d3000007944 */ /* 0x021fea0003c00000 */
[----:B------:R0:W-:Y:S01]  /*0f40*/  STG.E.U8 [R6.64], R13 ;  /* 0x0000000d06007986 */ /* 0x0001e2000c101104 */
[----:B------:R-:W-:-:S04]  /*0f50*/  LEA R0, R3, R0, 0x9 ;  /* 0x0000000003007211 */ /* 0x000fc800078e48ff */
[----:B------:R-:W-:Y:S02]  /*0f60*/  IADD3 R5, R0, 0x80, RZ ;  /* 0x0000008000057810 */ /* 0x000fe40007ffe0ff */
.L_x_21311:
[----:B------:R-:W-:Y:S05]  /*0f70*/  BSYNC B0 ;  /* 0x0000000000007941 */ /* 0x000fea0003800000 */
.L_x_21310:
        /* <DEDUP_REMOVED lines=230> */
.L_x_21315:
[----:B0-----:R-:W-:-:S04]  /*1de0*/  IADD3 R6, P0, R2, c[0x0][0x368], RZ ;  /* 0x0000da0002067a10 */ /* 0x001fc80007f1e0ff */
[----:B------:R-:W-:-:S05]  /*1df0*/  IADD3.X R7, RZ, c[0x0][0x36c], RZ, P0, !PT ;  /* 0x0000db00ff077a10 */ /* 0x000fca00007fe4ff */
[----:B------:R0:W5:Y:S01]  /*1e00*/  LDG.E.U8 R12, [R6.64] ;  /* 0x00000004060c7981 */ /* 0x000162000c1e1100 */
[----:B------:R-:W-:Y:S02]  /*1e10*/  IADD3 R2, P0, R0, c[0x0][0x360], RZ ;  /* 0x0000d80000027a10 */ /* 0x000fe40007f1e0ff */
[----:B------:R-:W-:Y:S02]  /*1e20*/  MOV R11, UR6 ;  /* 0x00000006000b7c02 */ /* 0x000fe40008000f00 */
[----:B------:R-:W-:Y:S02]  /*1e30*/  IADD3.X R3, RZ, c[0x0][0x364], RZ, P0, !PT ;  /* 0x0000d900ff037a10 */ /* 0x000fe400007fe4ff */
[----:B------:R-:W-:Y:S02]  /*1e40*/  MOV R14, 0x1e60 ;  /* 0x00001e60000e7802 */ /* 0x000fe40000000f00 */
[----:B0----5:R-:W-:Y:S05]  /*1e50*/  CALL.REL.NOINC `($__internal_50_$__cuda_sm20_div_u16) ;  /* 0x00001e1000007944 */ /* 0x021fea0003c00000 */
        /* <DEDUP_REMOVED lines=231> */
.L_x_21316:
        /* <DEDUP_REMOVED lines=9> */
[----:B------:R-:W-:-:S03]  /*2d60*/  IADD3 R5, R5, 0x80, RZ ;  /* 0x0000008005057810 */ /* 0x000fc60007ffe0ff */
.L_x_21314:
[----:B0-----:R-:W-:Y:S05]  /*2d70*/  BSYNC B0 ;  /* 0x0000000000007941 */ /* 0x001fea0003800000 */
.L_x_21313:
        /* <DEDUP_REMOVED lines=229> */
.L_x_21317:
[----:B------:R-:W-:-:S04]  /*3bd0*/  IADD3 R4, P0, R2, c[0x0][0x368], RZ ;  /* 0x0000da0002047a10 */ /* 0x000fc80007f1e0ff */
[----:B------:R-:W-:-:S05]  /*3be0*/  IADD3.X R5, RZ, c[0x0][0x36c], RZ, P0, !PT ;  /* 0x0000db00ff057a10 */ /* 0x000fca00007fe4ff */
[----:B------:R0:W5:Y:S01]  /*3bf0*/  LDG.E.U8 R12, [R4.64] ;  /* 0x00000004040c7981 */ /* 0x000162000c1e1100 */
[----:B------:R-:W-:Y:S02]  /*3c00*/  IADD3 R2, P0, R0, c[0x0][0x360], RZ ;  /* 0x0000d80000027a10 */ /* 0x000fe40007f1e0ff */
[----:B------:R-:W-:Y:S02]  /*3c10*/  MOV R11, UR6 ;  /* 0x00000006000b7c02 */ /* 0x000fe40008000f00 */
[----:B------:R-:W-:Y:S02]  /*3c20*/  IADD3.X R3, RZ, c[0x0][0x364], RZ, P0, !PT ;  /* 0x0000d900ff037a10 */ /* 0x000fe400007fe4ff */
[----:B------:R-:W-:Y:S02]  /*3c30*/  MOV R14, 0x3c50 ;  /* 0x00003c50000e7802 */ /* 0x000fe40000000f00 */
[----:B0----5:R-:W-:Y:S05]  /*3c40*/  CALL.REL.NOINC `($__internal_50_$__cuda_sm20_div_u16) ;  /* 0x0000002000007944 */ /* 0x021fea0003c00000 */
[----:B------:R-:W-:Y:S01]  /*3c50*/  STG.E.U8 [R2.64], R13 ;  /* 0x0000000d02007986 */ /* 0x000fe2000c101104 */
[----:B------:R-:W-:Y:S05]  /*3c60*/  EXIT ;  /* 0x000000000000794d */ /* 0x000fea0003800000 */
        .weak           $__internal_50_$__cuda_sm20_div_u16
        .type           $__internal_50_$__cuda_sm20_div_u16,@function
        .size           $__internal_50_$__cuda_sm20_div_u16,(.L_x_21431 - $__internal_50_$__cuda_sm20_div_u16)
$__internal_50_$__cuda_sm20_div_u16:
        /* <DEDUP_REMOVED lines=18> */
[----:B------:R-:W-:Y:S06]  /*3d90*/  RET.REL.NODEC R8 `(_ZN2at6native18elementwise_kernelILi128ELi4EZNS0_22gpu_kernel_impl_nocastINS0_13AUnaryFunctorIhhhZZZNS0_15binary_internal21div_trunc_kernel_cudaERNS_18TensorIteratorBaseEENKUlvE_clEvENKUlvE_clEvEUlhhE_EEEEvS6_RKT_EUliE_EEviT1_) ;  /* 0xffffc26008007950 */ /* 0x000fec0003c3ffff */
.L_x_21318:
        /* <DEDUP_REMOVED lines=14> */
.L_x_21431:


//--------------------- .text._ZN2at6native27unrolled_elementwise_kernelINS0_13AUnaryFunctorIhhhZZZNS0_15binary_internal21div_trunc_kernel_cudaERNS_18TensorIteratorBaseEENKUlvE_clEvENKUlvE_clEvEUlhhE_EESt5arrayIPcLm2EELi4E23TrivialOffsetCalculatorILi1EjESE_NS0_6memory15LoadWithoutCastENSF_16StoreWithoutCastEEEviT_T0_T2_T3_T4_T5_ --------------------------
	.section	.text._ZN2at6native27unrolled_elementwise_kernelINS0_13AUnaryFunctorIhhhZZZNS0_15binary_internal21div_trunc_kernel_cudaERNS_18TensorIteratorBaseEENKUlvE_clEvENKUlvE_clEvEUlhhE_EESt5arrayIPcLm2EELi4E23TrivialOffsetCalculatorILi1EjESE_NS0_6memory15LoadWithoutCastENSF_16StoreWithoutCastEEEviT_T0_T2_T3_T4_T5_,"ax",@progbits
	.sectioninfo	@"SHI_REGISTERS=18"
	.align	128
        .global         _ZN2at6native27unrolled_elementwise_kernelINS0_13AUnaryFunctorIhhhZZZNS0_15binary_internal21div_trunc_kernel_cudaERNS_18TensorIteratorBaseEENKUlvE_clEvENKUlvE_clEvEUlhhE_EESt5arrayIPcLm2EELi4E23TrivialOffsetCalculatorILi1EjESE_NS0_6memory15LoadWithoutCastENSF_16StoreWithoutCastEEEviT_T0_T2_T3_T4_T5_
        .type           _ZN2at6native27unrolled_elementwise_kernelINS0_13AUnaryFunctorIhhhZZZNS0_15binary_internal21div_trunc_kernel_cudaERNS_18TensorIteratorBaseEENKUlvE_clEvENKUlvE_clEvEUlhhE_EESt5arrayIPcLm2EELi4E23TrivialOffsetCalculatorILi1EjESE_NS0_6memory15LoadWithoutCastENSF_16StoreWithoutCastEEEviT_T0_T2_T3_T4_T5_,@function
        .size           _ZN2at6native27unrolled_elementwise_kernelINS0_13AUnaryFunctorIhhhZZZNS0_15binary_internal21div_trunc_kernel_cudaERNS_18TensorIteratorBaseEENKUlvE_clEvENKUlvE_clEvEUlhhE_EESt5arrayIPcLm2EELi4E23TrivialOffsetCalculatorILi1EjESE_NS0_6memory15LoadWithoutCastENSF_16StoreWithoutCastEEEviT_T0_T2_T3_T4_T5_,(.L_x_21432 - _ZN2at6native27unrolled_elementwise_kernelINS0_13AUnaryFunctorIhhhZZZNS0_15binary_internal21div_trunc_kernel_cudaERNS_18TensorIteratorBaseEENKUlvE_clEvENKUlvE_clEvEUlhhE_EESt5arrayIPcLm2EELi4E23TrivialOffsetCalculatorILi1EjESE_NS0_6memory15LoadWithoutCastENSF_16StoreWithoutCastEEEviT_T0_T2_T3_T4_T5_)
        .other          _ZN2at6native27unrolled_elementwise_kernelINS0_13AUnaryFunctorIhhhZZZNS0_15binary_internal21div_trunc_kernel_cudaERNS_18TensorIteratorBaseEENKUlvE_clEvENKUlvE_clEvEUlhhE_EESt5arrayIPcLm2EELi4E23TrivialOffsetCalculatorILi1EjESE_NS0_6memory15LoadWithoutCastENSF_16StoreWithoutCastEEEviT_T0_T2_T3_T4_T5_,@"STO_CUDA_ENTRY STV_DEFAULT"
_ZN2at6native27unrolled_elementwise_kernelINS0_13AUnaryFunctorIhhhZZZNS0_15binary_internal21div_trunc_kernel_cudaERNS_18TensorIteratorBaseEENKUlvE_clEvENKUlvE_clEvEUlhhE_EESt5arrayIPcLm2EELi4E23TrivialOffsetCalculatorILi1EjESE_NS0_6memory15LoadWithoutCastENSF_16StoreWithoutCastEEEviT_T0_T2_T3_T4_T5_:
.text._ZN2at6native27unrolled_elementwise_kernelINS0_13AUnaryFunctorIhhhZZZNS0_15binary_internal21div_trunc_kernel_cudaERNS_18TensorIteratorBaseEENKUlvE_clEvENKUlvE_clEvEUlhhE_EESt5arrayIPcLm2EELi4E23TrivialOffsetCalculatorILi1EjESE_NS0_6memory15LoadWithoutCastENSF_16StoreWithoutCastEEEviT_T0_T2_T3_T4_T5_:
        /* <DEDUP_REMOVED lines=40> */
[----:B------:R-:W-:Y:S05]  /*0280*/  CALL.REL.NOINC `($__internal_51_$__cuda_sm20_div_u16) ;  /* 0x000003b000007944 */ /* 0x000fea0003c00000 */
[----:B------:R-:W-:Y:S02]  /*0290*/  IMAD.MOV.U32 R7, RZ, RZ, R13 ;  /* 0x000000ffff077224 */ /* 0x000fe400078e000d */
.L_x_21320:
[----:B------:R-:W-:Y:S05]  /*02a0*/  BSYNC B0 ;  /* 0x0000000000007941 */ /* 0x000fea0003800000 */
.L_x_21319:
[----:B0-----:R-:W-:Y:S01]  /*02b0*/  IADD3 R9, R3, 0x80, RZ ;  /* 0x0000008003097810 */ /* 0x001fe20007ffe0ff */
[----:B------:R-:W-:Y:S03]  /*02c0*/  BSSY B0, `(.L_x_21321) ;  /* 0x0000008000007945 */ /* 0x000fe60003800000 */
[----:B------:R-:W-:-:S13]  /*02d0*/  ISETP.GE.AND P1, PT, R9, R2, PT ;  /* 0x000000020900720c */ /* 0x000fda0003f26270 */
[----:B------:R-:W-:Y:S05]  /*02e0*/  @P1 BRA `(.L_x_21322) ;  /* 0x0000005000001947 */ /* 0x000fea0003800000 */
[----:B-----5:R-:W-:Y:S01]  /*02f0*/  LOP3.LUT R13, R5, 0xff, RZ, 0xc0, !PT ;  /* 0x000000ff050d7812 */ /* 0x020fe200078ec0ff */
[----:B------:R-:W-:Y:S01]  /*0300*/  IMAD.U32 R12, RZ, RZ, UR6 ;  /* 0x00000006ff0c7e24 */ /* 0x000fe2000f8e00ff */
[----:B------:R-:W-:Y:S02]  /*0310*/  MOV R14, 0x330 ;  /* 0x00000330000e7802 */ /* 0x000fe40000000f00 */
[----:B------:R-:W-:Y:S05]  /*0320*/  CALL.REL.NOINC `($__internal_51_$__cuda_sm20_div_u16) ;  /* 0x0000031000007944 */ /* 0x000fea0003c00000 */
[----:B------:R-:W-:Y:S02]  /*0330*/  IMAD.MOV.U32 R5, RZ, RZ, R13 ;  /* 0x000000ffff057224 */ /* 0x000fe400078e000d */
.L_x_21322:
[----:B------:R-:W-:Y:S05]  /*0340*/  BSYNC B0 ;  /* 0x0000000000007941 */ /* 0x000fea0003800000 */
.L_x_21321:
[----:B------:R-:W-:Y:S01]  /*0350*/  IADD3 R9, R3, 0x100, RZ ;  /* 0x0000010003097810 */ /* 0x000fe20007ffe0ff */
        /* <DEDUP_REMOVED lines=8> */
.L_x_21324:
[----:B------:R-:W-:Y:S05]  /*03e0*/  BSYNC B0 ;  /* 0x0000000000007941 */ /* 0x000fea0003800000 */
.L_x_21323:
        /* <DEDUP_REMOVED lines=8> */
.L_x_21326:
[----:B------:R-:W-:Y:S05]  /*0470*/  BSYNC B0 ;  /* 0x0000000000007941 */ /* 0x000fea0003800000 */
.L_x_21325:
        /* <DEDUP_REMOVED lines=20> */
.L_x_21328:
[----:B------:R-:W-:Y:S05]  /*05c0*/  BSYNC B0 ;  /* 0x0000000000007941 */ /* 0x000fea0003800000 */
.L_x_21327:
[----:B------:R-:W-:-:S13]  /*05d0*/  ISETP.GE.AND P0, PT, R3, R2, PT ;  /* 0x000000020300720c */ /* 0x000fda0003f06270 */
[----:B------:R-:W-:Y:S05]  /*05e0*/  @P0 EXIT ;  /* 0x000000000000094d */ /* 0x000fea0003800000 */
[----:B------:R-:W-:-:S05]  /*05f0*/  IMAD R3, R0, 0x200, R3 ;  /* 0x0000020000037824 */ /* 0x000fca00078e0203 */
[----:B------:R-:W-:-:S05]  /*0600*/  IADD3 R2, P0, R3, c[0x0][0x168], RZ ;  /* 0x00005a0003027a10 */ /* 0x000fca0007f1e0ff */
[----:B------:R-:W-:-:S05]  /*0610*/  IMAD.X R3, RZ, RZ, c[0x0][0x16c], P0 ;  /* 0x00005b00ff037624 */ /* 0x000fca00000e06ff */
[----:B------:R-:W-:Y:S01]  /*0620*/  STG.E.U8 [R2.64], R13 ;  /* 0x0000000d02007986 */ /* 0x000fe2000c101104 */
[----:B------:R-:W-:Y:S05]  /*0630*/  EXIT ;  /* 0x000000000000794d */ /* 0x000fea0003800000 */
        .weak           $__internal_51_$__cuda_sm20_div_u16
        .type           $__internal_51_$__cuda_sm20_div_u16,@function
        .size           $__internal_51_$__cuda_sm20_div_u16,(.L_x_21432 - $__internal_51_$__cuda_sm20_div_u16)
$__internal_51_$__cuda_sm20_div_u16:
        /* <DEDUP_REMOVED lines=18> */
[----:B------:R-:W-:Y:S06]  /*0760*/  RET.REL.NODEC R8 `(_ZN2at6native27unrolled_elementwise_kernelINS0_13AUnaryFunctorIhhhZZZNS0_15binary_internal21div_trunc_kernel_cudaERNS_18TensorIteratorBaseEENKUlvE_clEvENKUlvE_clEvEUlhhE_EESt5arrayIPcLm2EELi4E23TrivialOffsetCalculatorILi1EjESE_NS0_6memory15LoadWithoutCastENSF_16StoreWithoutCastEEEviT_T0_T2_T3_T4_T5_) ;  /* 0xfffff89008007950 */ /* 0x000fec0003c3ffff */
.L_x_21329:
        /* <DEDUP_REMOVED lines=9> */
.L_x_21432:


//--------------------- .text._ZN2at6native29vectorized_elementwise_kernelILi2ENS0_13AUnaryFunctorIhhhZZZNS0_15binary_internal21div_trunc_kernel_cudaERNS_18TensorIteratorBaseEENKUlvE_clEvENKUlvE_clEvEUlhhE_EESt5arrayIPcLm2EEEEviT0_T1_ --------------------------
	.section	.text._ZN2at6native29vectorized_elementwise_kernelILi2ENS0_13AUnaryFunctorIhhhZZZNS0_15binary_internal21div_trunc_kernel_cudaERNS_18TensorIteratorBaseEENKUlvE_clEvENKUlvE_clEvEUlhhE_EESt5arrayIPcLm2EEEEviT0_T1_,"ax",@progbits
	.sectioninfo	@"SHI_REGISTERS=26"
	.align	128
        .global         _ZN2at6native29vectorized_elementwise_kernelILi2ENS0_13AUnaryFunctorIhhhZZZNS0_15binary_internal21div_trunc_kernel_cudaERNS_18TensorIteratorBaseEENKUlvE_clEvENKUlvE_clEvEUlhhE_EESt5arrayIPcLm2EEEEviT0_T1_
        .type           _ZN2at6native29vectorized_elementwise_kernelILi2ENS0_13AUnaryFunctorIhhhZZZNS0_15binary_internal21div_trunc_kernel_cudaERNS_18TensorIteratorBaseEENKUlvE_clEvENKUlvE_clEvEUlhhE_EESt5arrayIPcLm2EEEEviT0_T1_,@function
        .size           _ZN2at6native29vectorized_elementwise_kernelILi2ENS0_13AUnaryFunctorIhhhZZZNS0_15binary_internal21div_trunc_kernel_cudaERNS_18TensorIteratorBaseEENKUlvE_clEvENKUlvE_clEvEUlhhE_EESt5arrayIPcLm2EEEEviT0_T1_,(.L_x_21433 - _ZN2at6native29vectorized_elementwise_kernelILi2ENS0_13AUnaryFunctorIhhhZZZNS0_15binary_internal21div_trunc_kernel_cudaERNS_18TensorIteratorBaseEENKUlvE_clEvENKUlvE_clEvEUlhhE_EESt5arrayIPcLm2EEEEviT0_T1_)
        .other          _ZN2at6native29vectorized_elementwise_kernelILi2ENS0_13AUnaryFunctorIhhhZZZNS0_15binary_internal21div_trunc_kernel_cudaERNS_18TensorIteratorBaseEENKUlvE_clEvENKUlvE_clEvEUlhhE_EESt5arrayIPcLm2EEEEviT0_T1_,@"STO_CUDA_ENTRY STV_DEFAULT"
_ZN2at6native29vectorized_elementwise_kernelILi2ENS0_13AUnaryFunctorIhhhZZZNS0_15binary_internal21div_trunc_kernel_cudaERNS_18TensorIteratorBaseEENKUlvE_clEvENKUlvE_clEvEUlhhE_EESt5arrayIPcLm2EEEEviT0_T1_:
.text._ZN2at6native29vectorized_elementwise_kernelILi2ENS0_13AUnaryFunctorIhhhZZZNS0_15binary_internal21div_trunc_kernel_cudaERNS_18TensorIteratorBaseEENKUlvE_clEvENKUlvE_clEvEUlhhE_EESt5arrayIPcLm2EEEEviT0_T1_:
        /* <DEDUP_REMOVED lines=16> */
[----:B------:R-:W-:Y:S01]  /*0100*/  IADD3 R4, P0, R0, c[0x0][0x168], RZ ;  /* 0x00005a0000047a10 */ /* 0x000fe20007f1e0ff */
[----:B------:R-:W-:-:S04]  /*0110*/  IMAD.U32 R14, RZ, RZ, UR6 ;  /* 0x00000006ff0e7e24 */ /* 0x000fc8000f8e00ff */
[----:B------:R-:W-:-:S04]  /*0120*/  IMAD.X R5, RZ, RZ, c[0x0][0x16c], P0 ;  /* 0x00005b00ff057624 */ /* 0x000fc800000e06ff */
[----:B------:R-:W-:Y:S01]  /*0130*/  IMAD.WIDE R4, R9, 0x2, R4 ;  /* 0x0000000209047825 */ /* 0x000fe200078e0204 */
        /* <DEDUP_REMOVED lines=9> */
[----:B------:R-:W-:Y:S05]  /*01d0*/  CALL.REL.NOINC `($__internal_52_$__cuda_sm20_div_u16) ;  /* 0x00000eb000007944 */ /* 0x000fea0003c00000 */
[----:B------:R-:W-:Y:S01]  /*01e0*/  IMAD.MOV.U32 R12, RZ, RZ, R15 ;  /* 0x000000ffff0c7224 */ /* 0x000fe200078e000f */
[----:B------:R-:W-:Y:S01]  /*01f0*/  MOV R2, 0x230 ;  /* 0x0000023000027802 */ /* 0x000fe20000000f00 */
[----:B------:R-:W-:Y:S02]  /*0200*/  IMAD.MOV.U32 R3, RZ, RZ, R10 ;  /* 0x000000ffff037224 */ /* 0x000fe400078e000a */
[----:B------:R-:W-:Y:S02]  /*0210*/  IMAD.U32 R14, RZ, RZ, UR6 ;  /* 0x00000006ff0e7e24 */ /* 0x000fe4000f8e00ff */
[----:B------:R-:W-:Y:S05]  /*0220*/  CALL.REL.NOINC `($__internal_52_$__cuda_sm20_div_u16) ;  /* 0x00000e6000007944 */ /* 0x000fea0003c00000 */
[----:B------:R-:W-:Y:S01]  /*0230*/  PRMT R13, R12, 0x7604, R15 ;  /* 0x000076040c0d7816 */ /* 0x000fe2000000000f */
[----:B------:R-:W-:Y:S01]  /*0240*/  IMAD.MOV.U32 R3, RZ, RZ, R11 ;  /* 0x000000ffff037224 */ /* 0x000fe200078e000b */
[----:B------:R-:W-:Y:S01]  /*0250*/  MOV R2, 0x290 ;  /* 0x0000029000027802 */ /* 0x000fe20000000f00 */
[----:B------:R-:W-:-:S02]  /*0260*/  IMAD.U32 R14, RZ, RZ, UR6 ;  /* 0x00000006ff0e7e24 */ /* 0x000fc4000f8e00ff */
[----:B------:R0:W-:Y:S04]  /*0270*/  STG.E.U16 [R4.64], R13 ;  /* 0x0000000d04007986 */ /* 0x0001e8000c101504 */
[----:B0-----:R-:W-:Y:S05]  /*0280*/  CALL.REL.NOINC `($__internal_52_$__cuda_sm20_div_u16) ;  /* 0x00000e0000007944 */ /* 0x001fea0003c00000 */
        /* <DEDUP_REMOVED lines=8> */
[----:B------:R-:W-:Y:S02]  /*0310*/  IMAD.U32 R14, RZ, RZ, UR6 ;  /* 0x00000006ff0e7e24 */ /* 0x000fe4000f8e00ff */
[----:B------:R0:W-:Y:S04]  /*0320*/  STG.E.U16 [R4.64+0x100], R9 ;  /* 0x0001000904007986 */ /* 0x0001e8000c101504 */
[----:B0-----:R-:W-:Y:S05]  /*0330*/  CALL.REL.NOINC `($__internal_52_$__cuda_sm20_div_u16) ;  /* 0x00000d5000007944 */ /* 0x001fea0003c00000 */
[----:B------:R-:W-:Y:S01]  /*0340*/  IMAD.MOV.U32 R10, RZ, RZ, R15 ;  /* 0x000000ffff0a7224 */ /* 0x000fe200078e000f */
[----:B------:R-:W-:Y:S01]  /*0350*/  MOV R2, 0x390 ;  /* 0x0000039000027802 */ /* 0x000fe20000000f00 */
[----:B------:R-:W-:-:S02]  /*0360*/  IMAD.MOV.U32 R3, RZ, RZ, R8 ;  /* 0x000000ffff037224 */ /* 0x000fc400078e0008 */
        /* <DEDUP_REMOVED lines=10> */
[----:B------:R-:W-:Y:S02]  /*0410*/  IMAD.MOV.U32 R3, RZ, RZ, R6 ;  /* 0x000000ffff037224 */ /* 0x000fe400078e0006 */
[----:B------:R-:W-:Y:S02]  /*0420*/  IMAD.U32 R14, RZ, RZ, UR6 ;  /* 0x00000006ff0e7e24 */ /* 0x000fe4000f8e00ff */
[----:B------:R-:W-:Y:S05]  /*0430*/  CALL.REL.NOINC `($__internal_52_$__cuda_sm20_div_u16) ;  /* 0x00000c5000007944 */ /* 0x000fea0003c00000 */
[----:B------:R-:W-:-:S05]  /*0440*/  PRMT R3, R0, 0x7604, R15 ;  /* 0x0000760400037816 */ /* 0x000fca000000000f */
[----:B------:R-:W-:Y:S01]  /*0450*/  STG.E.U16 [R4.64+0x300], R3 ;  /* 0x0003000304007986 */ /* 0x000fe2000c101504 */
[----:B------:R-:W-:Y:S05]  /*0460*/  EXIT ;  /* 0x000000000000794d */ /* 0x000fea0003800000 */
.L_x_21330:
        /* <DEDUP_REMOVED lines=62> */
[----:B------:R-:W-:Y:S05]  /*0850*/  CALL.REL.NOINC `($__internal_52_$__cuda_sm20_div_u16) ;  /* 0x0000083000007944 */ /* 0x000fea0003c00000 */
[----:B------:R-:W-:Y:S02]  /*0860*/  IMAD.MOV.U32 R7, RZ, RZ, R15 ;  /* 0x000000ffff077224 */ /* 0x000fe400078e000f */
.L_x_21332:
[----:B------:R-:W-:Y:S05]  /*0870*/  BSYNC B0 ;  /* 0x0000000000007941 */ /* 0x000fea0003800000 */
.L_x_21331:
[----:B--2---:R-:W-:Y:S01]  /*0880*/  IADD3 R3, R5, 0x80, RZ ;  /* 0x0000008005037810 */ /* 0x004fe20007ffe0ff */
[----:B------:R-:W-:Y:S03]  /*0890*/  BSSY B0, `(.L_x_21333) ;  /* 0x0000008000007945 */ /* 0x000fe60003800000 */
[----:B------:R-:W-:-:S13]  /*08a0*/  ISETP.GE.AND P1, PT, R3, R4, PT ;  /* 0x000000040300720c */ /* 0x000fda0003f26270 */
[----:B------:R-:W-:Y:S05]  /*08b0*/  @P1 BRA `(.L_x_21334) ;  /* 0x0000005000001947 */ /* 0x000fea0003800000 */
[----:B-----5:R-:W-:Y:S01]  /*08c0*/  LOP3.LUT R3, R9, 0xff, RZ, 0xc0, !PT ;  /* 0x000000ff09037812 */ /* 0x020fe200078ec0ff */
[----:B------:R-:W-:Y:S01]  /*08d0*/  IMAD.U32 R14, RZ, RZ, UR6 ;  /* 0x00000006ff0e7e24 */ /* 0x000fe2000f8e00ff */
[----:B------:R-:W-:Y:S02]  /*08e0*/  MOV R2, 0x900 ;  /* 0x0000090000027802 */ /* 0x000fe40000000f00 */
[----:B------:R-:W-:Y:S05]  /*08f0*/  CALL.REL.NOINC `($__internal_52_$__cuda_sm20_div_u16) ;  /* 0x0000079000007944 */ /* 0x000fea0003c00000 */
[----:B------:R-:W-:Y:S02]  /*0900*/  IMAD.MOV.U32 R9, RZ, RZ, R15 ;  /* 0x000000ffff097224 */ /* 0x000fe400078e000f */
.L_x_21334:
[----:B------:R-:W-:Y:S05]  /*0910*/  BSYNC B0 ;  /* 0x0000000000007941 */ /* 0x000fea0003800000 */
.L_x_21333:
[----:B------:R-:W-:Y:S01]  /*0920*/  IADD3 R3, R5, 0x100, RZ ;  /* 0x0000010005037810 */ /* 0x000fe20007ffe0ff */
        /* <DEDUP_REMOVED lines=8> */
.L_x_21336:
[----:B------:R-:W-:Y:S05]  /*09b0*/  BSYNC B0 ;  /* 0x0000000000007941 */ /* 0x000fea0003800000 */
.L_x_21335:
        /* <DEDUP_REMOVED lines=9> */
.L_x_21338:
[----:B------:R-:W-:Y:S05]  /*0a50*/  BSYNC B0 ;  /* 0x0000000000007941 */ /* 0x000fea0003800000 */
.L_x_21337:
        /* <DEDUP_REMOVED lines=9> */
.L_x_21340:
[----:B------:R-:W-:Y:S05]  /*0af0*/  BSYNC B0 ;  /* 0x0000000000007941 */ /* 0x000fea0003800000 */
.L_x_21339:
        /* <DEDUP_REMOVED lines=9> */
.L_x_21342:
[----:B------:R-:W-:Y:S05]  /*0b90*/  BSYNC B0 ;  /* 0x0000000000007941 */ /* 0x000fea0003800000 */
.L_x_21341:
        /* <DEDUP_REMOVED lines=9> */
.L_x_21344:
[----:B------:R-:W-:Y:S05]  /*0c30*/  BSYNC B0 ;  /* 0x0000000000007941 */ /* 0x000fea0003800000 */
.L_x_21343:
        /* <DEDUP_REMOVED lines=8> */
.L_x_21346:
[----:B------:R-:W-:Y:S05]  /*0cc0*/  BSYNC B0 ;  /* 0x0000000000007941 */ /* 0x000fea0003800000 */
.L_x_21345:
        /* <DEDUP_REMOVED lines=22> */
.L_x_21349:
[----:B0-----:R-:W-:-:S13]  /*0e30*/  ISETP.GE.AND P0, PT, R5, R4, PT ;  /* 0x000000040500720c */ /* 0x001fda0003f06270 */
[----:B------:R-:W-:Y:S05]  /*0e40*/  @P0 BRA `(.L_x_21351) ;  /* 0x000000c000000947 */ /* 0x000fea0003800000 */
[----:B------:R-:W-:Y:S01]  /*0e50*/  IMAD.IADD R2, R0, 0x1, R5 ;  /* 0x0000000100027824 */ /* 0x000fe200078e0205 */
[----:B------:R-:W-:-:S04]  /*0e60*/  IADD3 R5, R5, 0x80, RZ ;  /* 0x0000008005057810 */ /* 0x000fc80007ffe0ff */
[----:B------:R-:W-:-:S05]  /*0e70*/  IADD3 R2, P0, R2, c[0x0][0x168], RZ ;  /* 0x00005a0002027a10 */ /* 0x000fca0007f1e0ff */
[----:B------:R-:W-:-:S05]  /*0e80*/  IMAD.X R3, RZ, RZ, c[0x0][0x16c], P0 ;  /* 0x00005b00ff037624 */ /* 0x000fca00000e06ff */
[----:B-----5:R0:W-:Y:S03]  /*0e90*/  STG.E.U8 [R2.64], R13 ;  /* 0x0000000d02007986 */ /* 0x0201e6000c101104 */
.L_x_21350:
[----:B------:R-:W-:-:S13]  /*0ea0*/  ISETP.GE.AND P0, PT, R5, R4, PT ;  /* 0x000000040500720c */ /* 0x000fda0003f06270 */
[----:B------:R-:W-:Y:S05]  /*0eb0*/  @P0 BRA `(.L_x_21352) ;  /* 0x000000d000000947 */ /* 0x000fea0003800000 */
[----:B0-----:R-:W-:Y:S01]  /*0ec0*/  IMAD.IADD R2, R0, 0x1, R5 ;  /* 0x0000000100027824 */ /* 0x001fe200078e0205 */
[----:B------:R-:W-:-:S04]  /*0ed0*/  IADD3 R5, R5, 0x80, RZ ;  /* 0x0000008005057810 */ /* 0x000fc80007ffe0ff */
[----:B------:R-:W-:-:S05]  /*0ee0*/  IADD3 R2, P0, R2, c[0x0][0x168], RZ ;  /* 0x00005a0002027a10 */ /* 0x000fca0007f1e0ff */
[----:B------:R-:W-:-:S05]  /*0ef0*/  IMAD.X R3, RZ, RZ, c[0x0][0x16c], P0 ;  /* 0x00005b00ff037624 */ /* 0x000fca00000e06ff */
[----:B------:R0:W-:Y:S03]  /*0f00*/  STG.E.U8 [R2.64], R12 ;  /* 0x0000000c02007986 */ /* 0x0001e6000c101104 */
.L_x_21351:
        /* <DEDUP_REMOVED lines=8> */
.L_x_21352:
[----:B------:R-:W-:Y:S05]  /*0f90*/  BSYNC B1 ;  /* 0x0000000000017941 */ /* 0x000fea0003800000 */
.L_x_21348:
[----:B------:R-:W-:-:S13]  /*0fa0*/  ISETP.GE.AND P0, PT, R5, R4, PT ;  /* 0x000000040500720c */ /* 0x000fda0003f06270 */
[----:B0-----:R-:W-:Y:S01]  /*0fb0*/  @!P0 IMAD.IADD R2, R0, 0x1, R5 ;  /* 0x0000000100028824 */ /* 0x001fe200078e0205 */
[----:B------:R-:W-:-:S04]  /*0fc0*/  @!P0 IADD3 R5, R5, 0x80, RZ ;  /* 0x0000008005058810 */ /* 0x000fc80007ffe0ff */
[----:B------:R-:W-:-:S05]  /*0fd0*/  @!P0 IADD3 R2, P1, R2, c[0x0][0x168], RZ ;  /* 0x00005a0002028a10 */ /* 0x000fca0007f3e0ff */
[----:B------:R-:W-:-:S05]  /*0fe0*/  @!P0 IMAD.X R3, RZ, RZ, c[0x0][0x16c], P1 ;  /* 0x00005b00ff038624 */ /* 0x000fca00008e06ff */
[----:B------:R0:W-:Y:S03]  /*0ff0*/  @!P0 STG.E.U8 [R2.64], R8 ;  /* 0x0000000802008986 */ /* 0x0001e6000c101104 */
.L_x_21353:
[----:B------:R-:W-:Y:S05]  /*1000*/  BSYNC B0 ;  /* 0x0000000000007941 */ /* 0x000fea0003800000 */
.L_x_21347:
        /* <DEDUP_REMOVED lines=8> */
        .weak           $__internal_52_$__cuda_sm20_div_u16
        .type           $__internal_52_$__cuda_sm20_div_u16,@function
        .size           $__internal_52_$__cuda_sm20_div_u16,(.L_x_21433 - $__internal_52_$__cuda_sm20_div_u16)
$__internal_52_$__cuda_sm20_div_u16:
        /* <DEDUP_REMOVED lines=17> */
[----:B------:R-:W-:Y:S06]  /*11a0*/  RET.REL.NODEC R2 `(_ZN2at6native29vectorized_elementwise_kernelILi2ENS0_13AUnaryFunctorIhhhZZZNS0_15binary_internal21div_trunc_kernel_cudaERNS_18TensorIteratorBaseEENKUlvE_clEvENKUlvE_clEvEUlhhE_EESt5arrayIPcLm2EEEEviT0_T1_) ;  /* 0xffffee5002007950 */ /* 0x000fec0003c3ffff */
.L_x_21354:
        /* <DEDUP_REMOVED lines=13> */
.L_x_21433:


//--------------------- .text._ZN2at6native29vectorized_elementwise_kernelILi4ENS0_13AUnaryFunctorIhhhZZZNS0_15binary_internal21div_trunc_kernel_cudaERNS_18TensorIteratorBaseEENKUlvE_clEvENKUlvE_clEvEUlhhE_EESt5arrayIPcLm2EEEEviT0_T1_ --------------------------
	.section	.text._ZN2at6native29vectorized_elementwise_kernelILi4ENS0_13AUnaryFunctorIhhhZZZNS0_15binary_internal21div_trunc_kernel_cudaERNS_18TensorIteratorBaseEENKUlvE_clEvENKUlvE_clEvEUlhhE_EESt5arrayIPcLm2EEEEviT0_T1_,"ax",@progbits
	.sectioninfo	@"SHI_REGISTERS=26"
	.align	128
        .global         _ZN2at6native29vectorized_elementwise_kernelILi4ENS0_13AUnaryFunctorIhhhZZZNS0_15binary_internal21div_trunc_kernel_cudaERNS_18TensorIteratorBaseEENKUlvE_clEvENKUlvE_clEvEUlhhE_EESt5arrayIPcLm2EEEEviT0_T1_
        .type           _ZN2at6native29vectorized_elementwise_kernelILi4ENS0_13AUnaryFunctorIhhhZZZNS0_15binary_internal21div_trunc_kernel_cudaERNS_18TensorIteratorBaseEENKUlvE_clEvENKUlvE_clEvEUlhhE_EESt5arrayIPcLm2EEEEviT0_T1_,@function
        .size           _ZN2at6native29vectorized_elementwise_kernelILi4ENS0_13AUnaryFunctorIhhhZZZNS0_15binary_internal21div_trunc_kernel_cudaERNS_18TensorIteratorBaseEENKUlvE_clEvENKUlvE_clEvEUlhhE_EESt5arrayIPcLm2EEEEviT0_T1_,(.L_x_21434 - _ZN2at6native29vectorized_elementwise_kernelILi4ENS0_13AUnaryFunctorIhhhZZZNS0_15binary_internal21div_trunc_kernel_cudaERNS_18TensorIteratorBaseEENKUlvE_clEvENKUlvE_clEvEUlhhE_EESt5arrayIPcLm2EEEEviT0_T1_)
        .other          _ZN2at6native29vectorized_elementwise_kernelILi4ENS0_13AUnaryFunctorIhhhZZZNS0_15binary_internal21div_trunc_kernel_cudaERNS_18TensorIteratorBaseEENKUlvE_clEvENKUlvE_clEvEUlhhE_EESt5arrayIPcLm2EEEEviT0_T1_,@"STO_CUDA_ENTRY STV_DEFAULT"
_ZN2at6native29vectorized_elementwise_kernelILi4ENS0_13AUnaryFunctorIhhhZZZNS0_15binary_internal21div_trunc_kernel_cudaERNS_18TensorIteratorBaseEENKUlvE_clEvENKUlvE_clEvEUlhhE_EESt5arrayIPcLm2EEEEviT0_T1_:
.text._ZN2at6native29vectorized_elementwise_kernelILi4ENS0_13AUnaryFunctorIhhhZZZNS0_15binary_internal21div_trunc_kernel_cudaERNS_18TensorIteratorBaseEENKUlvE_clEvENKUlvE_clEvEUlhhE_EESt5arrayIPcLm2EEEEviT0_T1_:
        /* <DEDUP_REMOVED lines=14> */
[----:B------:R-:W-:Y:S01]  /*00e0*/  IADD3 R4, P0, R0, c[0x0][0x168], RZ ;  /* 0x00005a0000047a10 */ /* 0x000fe20007f1e0ff */
[----:B------:R-:W-:-:S04]  /*00f0*/  IMAD.U32 R14, RZ, RZ, UR6 ;  /* 0x00000006ff0e7e24 */ /* 0x000fc8000f8e00ff */
[----:B------:R-:W-:-:S04]  /*0100*/  IMAD.X R5, RZ, RZ, c[0x0][0x16c], P0 ;  /* 0x00005b00ff057624 */ /* 0x000fc800000e06ff */
[----:B------:R-:W-:Y:S01]  /*0110*/  IMAD.WIDE R4, R7, 0x4, R4 ;  /* 0x0000000407047825 */ /* 0x000fe200078e0204 */
        /* <DEDUP_REMOVED lines=9> */
[----:B------:R-:W-:Y:S05]  /*01b0*/  CALL.REL.NOINC `($__internal_53_$__cuda_sm20_div_u16) ;  /* 0x00000ed000007944 */ /* 0x000fea0003c00000 */
[----:B------:R-:W-:Y:S01]  /*01c0*/  IMAD.MOV.U32 R11, RZ, RZ, R15 ;  /* 0x000000ffff0b7224 */ /* 0x000fe200078e000f */
[----:B------:R-:W-:Y:S01]  /*01d0*/  MOV R2, 0x210 ;  /* 0x0000021000027802 */ /* 0x000fe20000000f00 */
[----:B------:R-:W-:Y:S02]  /*01e0*/  IMAD.MOV.U32 R3, RZ, RZ, R12 ;  /* 0x000000ffff037224 */ /* 0x000fe400078e000c */
[----:B------:R-:W-:Y:S02]  /*01f0*/  IMAD.U32 R14, RZ, RZ, UR6 ;  /* 0x00000006ff0e7e24 */ /* 0x000fe4000f8e00ff */
[----:B------:R-:W-:Y:S05]  /*0200*/  CALL.REL.NOINC `($__internal_53_$__cuda_sm20_div_u16) ;  /* 0x00000e8000007944 */ /* 0x000fea0003c00000 */
[----:B------:R-:W-:Y:S01]  /*0210*/  IMAD.MOV.U32 R12, RZ, RZ, R15 ;  /* 0x000000ffff0c7224 */ /* 0x000fe200078e000f */
[----:B------:R-:W-:Y:S01]  /*0220*/  MOV R2, 0x260 ;  /* 0x0000026000027802 */ /* 0x000fe20000000f00 */
[----:B------:R-:W-:-:S02]  /*0230*/  IMAD.MOV.U32 R3, RZ, RZ, R0 ;  /* 0x000000ffff037224 */ /* 0x000fc400078e0000 */
[----:B------:R-:W-:Y:S02]  /*0240*/  IMAD.U32 R14, RZ, RZ, UR6 ;  /* 0x00000006ff0e7e24 */ /* 0x000fe4000f8e00ff */
[----:B------:R-:W-:Y:S05]  /*0250*/  CALL.REL.NOINC `($__internal_53_$__cuda_sm20_div_u16) ;  /* 0x00000e3000007944 */ /* 0x000fea0003c00000 */
[----:B------:R-:W-:Y:S01]  /*0260*/  IMAD.MOV.U32 R0, RZ, RZ, R15 ;  /* 0x000000ffff007224 */ /* 0x000fe200078e000f */
[----:B------:R-:W-:Y:S01]  /*0270*/  MOV R2, 0x2b0 ;  /* 0x000002b000027802 */ /* 0x000fe20000000f00 */
[----:B------:R-:W-:Y:S02]  /*0280*/  IMAD.MOV.U32 R3, RZ, RZ, R6 ;  /* 0x000000ffff037224 */ /* 0x000fe400078e0006 */
[----:B------:R-:W-:Y:S02]  /*0290*/  IMAD.U32 R14, RZ, RZ, UR6 ;  /* 0x00000006ff0e7e24 */ /* 0x000fe4000f8e00ff */
[----:B------:R-:W-:Y:S05]  /*02a0*/  CALL.REL.NOINC `($__internal_53_$__cuda_sm20_div_u16) ;  /* 0x00000de000007944 */ /* 0x000fea0003c00000 */
[----:B------:R-:W-:Y:S01]  /*02b0*/  PRMT R3, R0, 0x7604, R15 ;  /* 0x0000760400037816 */ /* 0x000fe2000000000f */
[----:B------:R-:W-:Y:S01]  /*02c0*/  IMAD.U32 R14, RZ, RZ, UR6 ;  /* 0x00000006ff0e7e24 */ /* 0x000fe2000f8e00ff */
[----:B------:R-:W-:Y:S02]  /*02d0*/  MOV R2, 0x330 ;  /* 0x0000033000027802 */ /* 0x000fe40000000f00 */
[----:B------:R-:W-:Y:S01]  /*02e0*/  PRMT R12, R12, 0x7054, R3 ;  /* 0x000070540c0c7816 */ /* 0x000fe20000000003 */
[----:B------:R-:W-:-:S03]  /*02f0*/  IMAD.MOV.U32 R3, RZ, RZ, R10 ;  /* 0x000000ffff037224 */ /* 0x000fc600078e000a */
[----:B------:R-:W-:-:S05]  /*0300*/  PRMT R11, R11, 0x654, R12 ;  /* 0x000006540b0b7816 */ /* 0x000fca000000000c */
[----:B------:R0:W-:Y:S02]  /*0310*/  STG.E [R4.64], R11 ;  /* 0x0000000b04007986 */ /* 0x0001e4000c101904 */
[----:B0-----:R-:W-:Y:S05]  /*0320*/  CALL.REL.NOINC `($__internal_53_$__cuda_sm20_div_u16) ;  /* 0x00000d6000007944 */ /* 0x001fea0003c00000 */
[----:B------:R-:W-:Y:S01]  /*0330*/  IMAD.MOV.U32 R0, RZ, RZ, R15 ;  /* 0x000000ffff007224 */ /* 0x000fe200078e000f */
[----:B------:R-:W-:Y:S01]  /*0340*/  MOV R2, 0x380 ;  /* 0x0000038000027802 */ /* 0x000fe20000000f00 */
[----:B------:R-:W-:Y:S02]  /*0350*/  IMAD.MOV.U32 R3, RZ, RZ, R9 ;  /* 0x000000ffff037224 */ /* 0x000fe400078e0009 */
[----:B------:R-:W-:Y:S02]  /*0360*/  IMAD.U32 R14, RZ, RZ, UR6 ;  /* 0x00000006ff0e7e24 */ /* 0x000fe4000f8e00ff */
        /* <DEDUP_REMOVED lines=11> */
[----:B------:R-:W-:-:S04]  /*0420*/  PRMT R3, R8, 0x7604, R15 ;  /* 0x0000760408037816 */ /* 0x000fc8000000000f */
[----:B------:R-:W-:-:S04]  /*0430*/  PRMT R3, R6, 0x7054, R3 ;  /* 0x0000705406037816 */ /* 0x000fc80000000003 */
[----:B------:R-:W-:-:S05]  /*0440*/  PRMT R3, R0, 0x654, R3 ;  /* 0x0000065400037816 */ /* 0x000fca0000000003 */
[----:B------:R-:W-:Y:S01]  /*0450*/  STG.E [R4.64+0x200], R3 ;  /* 0x0002000304007986 */ /* 0x000fe2000c101904 */
[----:B------:R-:W-:Y:S05]  /*0460*/  EXIT ;  /* 0x000000000000794d */ /* 0x000fea0003800000 */
.L_x_21355:
        /* <DEDUP_REMOVED lines=62> */
[----:B------:R-:W-:Y:S05]  /*0850*/  CALL.REL.NOINC `($__internal_53_$__cuda_sm20_div_u16) ;  /* 0x0000083000007944 */ /* 0x000fea0003c00000 */
[----:B------:R-:W-:Y:S02]  /*0860*/  IMAD.MOV.U32 R7, RZ, RZ, R15 ;  /* 0x000000ffff077224 */ /* 0x000fe400078e000f */
.L_x_21357:
[----:B------:R-:W-:Y:S05]  /*0870*/  BSYNC B0 ;  /* 0x0000000000007941 */ /* 0x000fea0003800000 */
.L_x_21356:
[----:B--2---:R-:W-:Y:S01]  /*0880*/  IADD3 R3, R5, 0x80, RZ ;  /* 0x0000008005037810 */ /* 0x004fe20007ffe0ff */
[----:B------:R-:W-:Y:S03]  /*0890*/  BSSY B0, `(.L_x_21358) ;  /* 0x0000008000007945 */ /* 0x000fe60003800000 */
[----:B------:R-:W-:-:S13]  /*08a0*/  ISETP.GE.AND P1, PT, R3, R4, PT ;  /* 0x000000040300720c */ /* 0x000fda0003f26270 */
[----:B------:R-:W-:Y:S05]  /*08b0*/  @P1 BRA `(.L_x_21359) ;  /* 0x0000005000001947 */ /* 0x000fea0003800000 */
[----:B-----5:R-:W-:Y:S01]  /*08c0*/  LOP3.LUT R3, R9, 0xff, RZ, 0xc0, !PT ;  /* 0x000000ff09037812 */ /* 0x020fe200078ec0ff */
[----:B------:R-:W-:Y:S01]  /*08d0*/  IMAD.U32 R14, RZ, RZ, UR6 ;  /* 0x00000006ff0e7e24 */ /* 0x000fe2000f8e00ff */
[----:B------:R-:W-:Y:S02]  /*08e0*/  MOV R2, 0x900 ;  /* 0x0000090000027802 */ /* 0x000fe40000000f00 */
[----:B------:R-:W-:Y:S05]  /*08f0*/  CALL.REL.NOINC `($__internal_53_$__cuda_sm20_div_u16) ;  /* 0x0000079000007944 */ /* 0x000fea0003c00000 */
[----:B------:R-:W-:Y:S02]  /*0900*/  IMAD.MOV.U32 R9, RZ, RZ, R15 ;  /* 0x000000ffff097224 */ /* 0x000fe400078e000f */
.L_x_21359:
[----:B------:R-:W-:Y:S05]  /*0910*/  BSYNC B0 ;  /* 0x0000000000007941 */ /* 0x000fea0003800000 */
.L_x_21358:
[----:B------:R-:W-:Y:S01]  /*0920*/  IADD3 R3, R5, 0x100, RZ ;  /* 0x0000010005037810 */ /* 0x000fe20007ffe0ff */
        /* <DEDUP_REMOVED lines=8> */
.L_x_21361:
[----:B------:R-:W-:Y:S05]  /*09b0*/  BSYNC B0 ;  /* 0x0000000000007941 */ /* 0x000fea0003800000 */
.L_x_21360:
        /* <DEDUP_REMOVED lines=9> */
.L_x_21363:
[----:B------:R-:W-:Y:S05]  /*0a50*/  BSYNC B0 ;  /* 0x0000000000007941 */ /* 0x000fea0003800000 */
.L_x_21362:
        /* <DEDUP_REMOVED lines=9> */
.L_x_21365:
[----:B------:R-:W-:Y:S05]  /*0af0*/  BSYNC B0 ;  /* 0x0000000000007941 */ /* 0x000fea0003800000 */
.L_x_21364:
        /* <DEDUP_REMOVED lines=9> */
.L_x_21367:
[----:B------:R-:W-:Y:S05]  /*0b90*/  BSYNC B0 ;  /* 0x0000000000007941 */ /* 0x000fea0003800000 */
.L_x_21366:
        /* <DEDUP_REMOVED lines=9> */
.L_x_21369:
[----:B------:R-:W-:Y:S05]  /*0c30*/  BSYNC B0 ;  /* 0x0000000000007941 */ /* 0x000fea0003800000 */
.L_x_21368:
        /* <DEDUP_REMOVED lines=8> */
.L_x_21371:
[----:B------:R-:W-:Y:S05]  /*0cc0*/  BSYNC B0 ;  /* 0x0000000000007941 */ /* 0x000fea0003800000 */
.L_x_21370:
        /* <DEDUP_REMOVED lines=22> */
.L_x_21374:
[----:B0-----:R-:W-:-:S13]  /*0e30*/  ISETP.GE.AND P0, PT, R5, R4, PT ;  /* 0x000000040500720c */ /* 0x001fda0003f06270 */
[----:B------:R-:W-:Y:S05]  /*0e40*/  @P0 BRA `(.L_x_21376) ;  /* 0x000000c000000947 */ /* 0x000fea0003800000 */
[----:B------:R-:W-:Y:S01]  /*0e50*/  IMAD.IADD R2, R0, 0x1, R5 ;  /* 0x0000000100027824 */ /* 0x000fe200078e0205 */
[----:B------:R-:W-:-:S04]  /*0e60*/  IADD3 R5, R5, 0x80, RZ ;  /* 0x0000008005057810 */ /* 0x000fc80007ffe0ff */
[----:B------:R-:W-:-:S05]  /*0e70*/  IADD3 R2, P0, R2, c[0x0][0x168], RZ ;  /* 0x00005a0002027a10 */ /* 0x000fca0007f1e0ff */
[----:B------:R-:W-:-:S05]  /*0e80*/  IMAD.X R3, RZ, RZ, c[0x0][0x16c], P0 ;  /* 0x00005b00ff037624 */ /* 0x000fca00000e06ff */
[----:B-----5:R0:W-:Y:S03]  /*0e90*/  STG.E.U8 [R2.64], R13 ;  /* 0x0000000d02007986 */ /* 0x0201e6000c101104 */
.L_x_21375:
[----:B------:R-:W-:-:S13]  /*0ea0*/  ISETP.GE.AND P0, PT, R5, R4, PT ;  /* 0x000000040500720c */ /* 0x000fda0003f06270 */
[----:B------:R-:W-:Y:S05]  /*0eb0*/  @P0 BRA `(.L_x_21377) ;  /* 0x000000d000000947 */ /* 0x000fea0003800000 */
[----:B0-----:R-:W-:Y:S01]  /*0ec0*/  IMAD.IADD R2, R0, 0x1, R5 ;  /* 0x0000000100027824 */ /* 0x001fe200078e0205 */
[----:B------:R-:W-:-:S04]  /*0ed0*/  IADD3 R5, R5, 0x80, RZ ;  /* 0x0000008005057810 */ /* 0x000fc80007ffe0ff */
[----:B------:R-:W-:-:S05]  /*0ee0*/  IADD3 R2, P0, R2, c[0x0][0x168], RZ ;  /* 0x00005a0002027a10 */ /* 0x000fca0007f1e0ff */
[----:B------:R-:W-:-:S05]  /*0ef0*/  IMAD.X R3, RZ, RZ, c[0x0][0x16c], P0 ;  /* 0x00005b00ff037624 */ /* 0x000fca00000e06ff */
[----:B------:R0:W-:Y:S03]  /*0f00*/  STG.E.U8 [R2.64], R12 ;  /* 0x0000000c02007986 */ /* 0x0001e6000c101104 */
.L_x_21376:
        /* <DEDUP_REMOVED lines=8> */
.L_x_21377:
[----:B------:R-:W-:Y:S05]  /*0f90*/  BSYNC B1 ;  /* 0x0000000000017941 */ /* 0x000fea0003800000 */
.L_x_21373:
[----:B------:R-:W-:-:S13]  /*0fa0*/  ISETP.GE.AND P0, PT, R5, R4, PT ;  /* 0x000000040500720c */ /* 0x000fda0003f06270 */
[----:B0-----:R-:W-:Y:S01]  /*0fb0*/  @!P0 IMAD.IADD R2, R0, 0x1, R5 ;  /* 0x0000000100028824 */ /* 0x001fe200078e0205 */
[----:B------:R-:W-:-:S04]  /*0fc0*/  @!P0 IADD3 R5, R5, 0x80, RZ ;  /* 0x0000008005058810 */ /* 0x000fc80007ffe0ff */
[----:B------:R-:W-:-:S05]  /*0fd0*/  @!P0 IADD3 R2, P1, R2, c[0x0][0x168], RZ ;  /* 0x00005a0002028a10 */ /* 0x000fca0007f3e0ff */
[----:B------:R-:W-:-:S05]  /*0fe0*/  @!P0 IMAD.X R3, RZ, RZ, c[0x0][0x16c], P1 ;  /* 0x00005b00ff038624 */ /* 0x000fca00008e06ff */
[----:B------:R0:W-:Y:S03]  /*0ff0*/  @!P0 STG.E.U8 [R2.64], R8 ;  /* 0x0000000802008986 */ /* 0x0001e6000c101104 */
.L_x_21378:
[----:B------:R-:W-:Y:S05]  /*1000*/  BSYNC B0 ;  /* 0x0000000000007941 */ /* 0x000fea0003800000 */
.L_x_21372:
        /* <DEDUP_REMOVED lines=8> */
        .weak           $__internal_53_$__cuda_sm20_div_u16
        .type           $__internal_53_$__cuda_sm20_div_u16,@function
        .size           $__internal_53_$__cuda_sm20_div_u16,(.L_x_21434 - $__internal_53_$__cuda_sm20_div_u16)
$__internal_53_$__cuda_sm20_div_u16:
        /* <DEDUP_REMOVED lines=17> */
[----:B------:R-:W-:Y:S06]  /*11a0*/  RET.REL.NODEC R2 `(_ZN2at6native29vectorized_elementwise_kernelILi4ENS0_13AUnaryFunctorIhhhZZZNS0_15binary_internal21div_trunc_kernel_cudaERNS_18TensorIteratorBaseEENKUlvE_clEvENKUlvE_clEvEUlhhE_EESt5arrayIPcLm2EEEEviT0_T1_) ;  /* 0xffffee5002007950 */ /* 0x000fec0003c3ffff */
.L_x_21379:
        /* <DEDUP_REMOVED lines=13> */
.L_x_21434:


//--------------------- .text._ZN2at6native29vectorized_elementwise_kernelILi8ENS0_13AUnaryFunctorIhhhZZZNS0_15binary_internal21div_trunc_kernel_cudaERNS_18TensorIteratorBaseEENKUlvE_clEvENKUlvE_clEvEUlhhE_EESt5arrayIPcLm2EEEEviT0_T1_ --------------------------
	.section	.text._ZN2at6native29vectorized_elementwise_kernelILi8ENS0_13AUnaryFunctorIhhhZZZNS0_15binary_internal21div_trunc_kernel_cudaERNS_18TensorIteratorBaseEENKUlvE_clEvENKUlvE_clEvEUlhhE_EESt5arrayIPcLm2EEEEviT0_T1_,"ax",@progbits
	.sectioninfo	@"SHI_REGISTERS=4"
	.align	128
        .global         _ZN2at6native29vectorized_elementwise_kernelILi8ENS0_13AUnaryFunctorIhhhZZZNS0_15binary_internal21div_trunc_kernel_cudaERNS_18TensorIteratorBaseEENKUlvE_clEvENKUlvE_clEvEUlhhE_EESt5arrayIPcLm2EEEEviT0_T1_
        .type           _ZN2at6native29vectorized_elementwise_kernelILi8ENS0_13AUnaryFunctorIhhhZZZNS0_15binary_internal21div_trunc_kernel_cudaERNS_18TensorIteratorBaseEENKUlvE_clEvENKUlvE_clEvEUlhhE_EESt5arrayIPcLm2EEEEviT0_T1_,@function
        .size           _ZN2at6native29vectorized_elementwise_kernelILi8ENS0_13AUnaryFunctorIhhhZZZNS0_15binary_internal21div_trunc_kernel_cudaERNS_18TensorIteratorBaseEENKUlvE_clEvENKUlvE_clEvEUlhhE_EESt5arrayIPcLm2EEEEviT0_T1_,(.L_x_21651 - _ZN2at6native29vectorized_elementwise_kernelILi8ENS0_13AUnaryFunctorIhhhZZZNS0_15binary_internal21div_trunc_kernel_cudaERNS_18TensorIteratorBaseEENKUlvE_clEvENKUlvE_clEvEUlhhE_EESt5arrayIPcLm2EEEEviT0_T1_)
        .other          _ZN2at6native29vectorized_elementwise_kernelILi8ENS0_13AUnaryFunctorIhhhZZZNS0_15binary_internal21div_trunc_kernel_cudaERNS_18TensorIteratorBaseEENKUlvE_clEvENKUlvE_clEvEUlhhE_EESt5arrayIPcLm2EEEEviT0_T1_,@"STO_CUDA_ENTRY STV_DEFAULT"
_ZN2at6native29vectorized_elementwise_kernelILi8ENS0_13AUnaryFunctorIhhhZZZNS0_15binary_internal21div_trunc_kernel_cudaERNS_18TensorIteratorBaseEENKUlvE_clEvENKUlvE_clEvEUlhhE_EESt5arrayIPcLm2EEEEviT0_T1_:
.text._ZN2at6native29vectorized_elementwise_kernelILi8ENS0_13AUnaryFunctorIhhhZZZNS0_15binary_internal21div_trunc_kernel_cudaERNS_18TensorIteratorBaseEENKUlvE_clEvENKUlvE_clEvEUlhhE_EESt5arrayIPcLm2EEEEviT0_T1_:
[----:B------:R-:W-:Y:S02]  /*0000*/  MOV R1, c[0x0][0x28] ;  /* 0x00000a0000017a02 */ /* 0x000fe40000000f00 */
[----:B------:R-:W-:Y:S05]  /*0010*/  EXIT ;  /* 0x000000000000794d */ /* 0x000fea0003800000 */
.L_x_21380:
        /* <DEDUP_REMOVED lines=14> */
.L_x_21651:


//--------------------- .nv.global.init           --------------------------
	.section	.nv.global.init,"aw",@progbits
.nv.global.init:
	.type		$str$5,@object
	.size		$str$5,(__unnamed_3 - $str$5)
$str$5:
        /*0000*/ 	.byte	0x66, 0x61, 0x6c, 0x73, 0x65, 0x00
	.type		__unnamed_3,@object
	.size		__unnamed_3,(__unnamed_11 - __unnamed_3)
__unnamed_3:
        /*0006*/ 	.byte	0x66, 0x65, 0x74, 0x63, 0x68, 0x5f, 0x61, 0x6e, 0x64, 0x5f, 0x63, 0x61, 0x73, 0x74, 0x00
	.type		__unnamed_11,@object
	.size		__unnamed_11,(__unnamed_15 - __unnamed_11)
__unnamed_11:
        /*0015*/ 	.byte	0x66, 0x65, 0x74, 0x63, 0x68, 0x5f, 0x61, 0x6e, 0x64, 0x5f, 0x63, 0x61, 0x73, 0x74, 0x00
	.type		__unnamed_15,@object
	.size		__unnamed_15,(__unnamed_7 - __unnamed_15)
__unnamed_15:
        /*0024*/ 	.byte	0x66, 0x65, 0x74, 0x63, 0x68, 0x5f, 0x61, 0x6e, 0x64, 0x5f, 0x63, 0x61, 0x73, 0x74, 0x00
	.type		__unnamed_7,@object
	.size		__unnamed_7,(__unnamed_1 - __unnamed_7)
__unnamed_7:
        /*0033*/ 	.byte	0x66, 0x65, 0x74, 0x63, 0x68, 0x5f, 0x61, 0x6e, 0x64, 0x5f, 0x63, 0x61, 0x73, 0x74, 0x00
	.type		__unnamed_1,@object
	.size		__unnamed_1,(__unnamed_17 - __unnamed_1)
__unnamed_1:
        /*0042*/ 	.byte	0x66, 0x65, 0x74, 0x63, 0x68, 0x5f, 0x61, 0x6e, 0x64, 0x5f, 0x63, 0x61, 0x73, 0x74, 0x00
	.type		__unnamed_17,@object
	.size		__unnamed_17,(__unnamed_9 - __unnamed_17)
__unnamed_17:
        /*0051*/ 	.byte	0x66, 0x65, 0x74, 0x63, 0x68, 0x5f, 0x61, 0x6e, 0x64, 0x5f, 0x63, 0x61, 0x73, 0x74, 0x00
	.type		__unnamed_9,@object
	.size		__unnamed_9,(__unnamed_13 - __unnamed_9)
__unnamed_9:
        /*0060*/ 	.byte	0x66, 0x65, 0x74, 0x63, 0x68, 0x5f, 0x61, 0x6e, 0x64, 0x5f, 0x63, 0x61, 0x73, 0x74, 0x00
	.type		__unnamed_13,@object
	.size		__unnamed_13,(__unnamed_5 - __unnamed_13)
__unnamed_13:
        /*006f*/ 	.byte	0x66, 0x65, 0x74, 0x63, 0x68, 0x5f, 0x61, 0x6e, 0x64, 0x5f, 0x63, 0x61, 0x73, 0x74, 0x00
	.type		__unnamed_5,@object
	.size		__unnamed_5,(__unnamed_4 - __unnamed_5)
__unnamed_5:
        /*007e*/ 	.byte	0x66, 0x65, 0x74, 0x63, 0x68, 0x5f, 0x61, 0x6e, 0x64, 0x5f, 0x63, 0x61, 0x73, 0x74, 0x00
	.type		__unnamed_4,@object
	.size		__unnamed_4,(__unnamed_12 - __unnamed_4)
__unnamed_4:
        /*008d*/ 	.byte	0x63, 0x61, 0x73, 0x74, 0x5f, 0x61, 0x6e, 0x64, 0x5f, 0x73, 0x74, 0x6f, 0x72, 0x65, 0x00
	.type		__unnamed_12,@object
	.size		__unnamed_12,(__unnamed_16 - __unnamed_12)
__unnamed_12:
        /*009c*/ 	.byte	0x63, 0x61, 0x73, 0x74, 0x5f, 0x61, 0x6e, 0x64, 0x5f, 0x73, 0x74, 0x6f, 0x72, 0x65, 0x00
	.type		__unnamed_16,@object
	.size		__unnamed_16,(__unnamed_8 - __unnamed_16)
__unnamed_16:
        /*00ab*/ 	.byte	0x63, 0x61, 0x73, 0x74, 0x5f, 0x61, 0x6e, 0x64, 0x5f, 0x73, 0x74, 0x6f, 0x72, 0x65, 0x00
	.type		__unnamed_8,@object
	.size		__unnamed_8,(__unnamed_2 - __unnamed_8)
__unnamed_8:
        /*00ba*/ 	.byte	0x63, 0x61, 0x73, 0x74, 0x5f, 0x61, 0x6e, 0x64, 0x5f, 0x73, 0x74, 0x6f, 0x72, 0x65, 0x00
	.type		__unnamed_2,@object
	.size		__unnamed_2,(__unnamed_18 - __unnamed_2)
__unnamed_2:
        /*00c9*/ 	.byte	0x63, 0x61, 0x73, 0x74, 0x5f, 0x61, 0x6e, 0x64, 0x5f, 0x73, 0x74, 0x6f, 0x72, 0x65, 0x00
	.type		__unnamed_18,@object
	.size		__unnamed_18,(__unnamed_10 - __unnamed_18)
__unnamed_18:
        /*00d8*/ 	.byte	0x63, 0x61, 0x73, 0x74, 0x5f, 0x61, 0x6e, 0x64, 0x5f, 0x73, 0x74, 0x6f, 0x72, 0x65, 0x00
	.type		__unnamed_10,@object
	.size		__unnamed_10,(__unnamed_14 - __unnamed_10)
__unnamed_10:
        /*00e7*/ 	.byte	0x63, 0x61, 0x73, 0x74, 0x5f, 0x61, 0x6e, 0x64, 0x5f, 0x73, 0x74, 0x6f, 0x72, 0x65, 0x00
	.type		__unnamed_14,@object
	.size		__unnamed_14,(__unnamed_6 - __unnamed_14)
__unnamed_14:
        /*00f6*/ 	.byte	0x63, 0x61, 0x73, 0x74, 0x5f, 0x61, 0x6e, 0x64, 0x5f, 0x73, 0x74, 0x6f, 0x72, 0x65, 0x00
	.type		__unnamed_6,@object
	.size		__unnamed_6,($str$6 - __unnamed_6)
__unnamed_6:
        /*0105*/ 	.byte	0x63, 0x61, 0x73, 0x74, 0x5f, 0x61, 0x6e, 0x64, 0x5f, 0x73, 0x74, 0x6f, 0x72, 0x65, 0x00
	.type		$str$6,@object
	.size		$str$6,(.L_47 - $str$6)
$str$6:
        /*0114*/ 	.byte	0x2f, 0x72, 0x6f, 0x6f, 0x74, 0x2f, 0x2e, 0x70, 0x79, 0x65, 0x6e, 0x76, 0x2f, 0x76, 0x65, 0x72
        /*0124*/ 	.byte	0x73, 0x69, 0x6f, 0x6e, 0x73, 0x2f, 0x33, 0x2e, 0x31, 0x33, 0x2e, 0x31, 0x32, 0x2f, 0x6c, 0x69
        /*0134*/ 	.byte	0x62, 0x2f, 0x70, 0x79, 0x74, 0x68, 0x6f, 0x6e, 0x33, 0x2e, 0x31, 0x33, 0x2f, 0x73, 0x69, 0x74
        /*0144*/ 	.byte	0x65, 0x2d, 0x70, 0x61, 0x63, 0x6b, 0x61, 0x67, 0x65, 0x73, 0x2f, 0x74, 0x6f, 0x72, 0x63, 0x68
        /*0154*/ 	.byte	0x2f, 0x69, 0x6e, 0x63, 0x6c, 0x75, 0x64, 0x65, 0x2f, 0x63, 0x31, 0x30, 0x2f, 0x63, 0x6f, 0x72
        /*0164*/ 	.byte	0x65, 0x2f, 0x44, 0x79, 0x6e, 0x61, 0x6d, 0x69, 0x63, 0x43, 0x61, 0x73, 0x74, 0x2e, 0x68, 0x00
.L_47:


//--------------------- .nv.global                --------------------------
	.section	.nv.global,"aw",@nobits
.nv.global:
	.type		_ZN54_INTERNAL_5269a03e_23_BinaryDivTruncKernel_cu_888bb6954cuda3std3__48in_placeE,@object
	.size		_ZN54_INTERNAL_5269a03e_23_BinaryDivTruncKernel_cu_888bb6954cuda3std3__48in_placeE,(_ZN54_INTERNAL_5269a03e_23_BinaryDivTruncKernel_cu_888bb6954cuda3std6ranges3__45__cpo8distanceE - _ZN54_INTERNAL_5269a03e_23_BinaryDivTruncKernel_cu_888bb6954cuda3std3__48in_placeE)
_ZN54_INTERNAL_5269a03e_23_BinaryDivTruncKernel_cu_888bb6954cuda3std3__48in_placeE:
	.zero		1
	.type		_ZN54_INTERNAL_5269a03e_23_BinaryDivTruncKernel_cu_888bb6954cuda3std6ranges3__45__cpo8distanceE,@object
	.size		_ZN54_INTERNAL_5269a03e_23_BinaryDivTruncKernel_cu_888bb6954cuda3std6ranges3__45__cpo8distanceE,(_ZN54_INTERNAL_5269a03e_23_BinaryDivTruncKernel_cu_888bb6954cuda3std3__45__cpo6cbeginE - _ZN54_INTERNAL_5269a03e_23_BinaryDivTruncKernel_cu_888bb6954cuda3std6ranges3__45__cpo8distanceE)
_ZN54_INTERNAL_5269a03e_23_BinaryDivTruncKernel_cu_888bb6954cuda3std6ranges3__45__cpo8distanceE:
	.zero		1
	.type		_ZN54_INTERNAL_5269a03e_23_BinaryDivTruncKernel_cu_888bb6954cuda3std3__45__cpo6cbeginE,@object
	.size		_ZN54_INTERNAL_5269a03e_23_BinaryDivTruncKernel_cu_888bb6954cuda3std3__45__cpo6cbeginE,(_ZN54_INTERNAL_5269a03e_23_BinaryDivTruncKernel_cu_888bb6954cuda3std6ranges3__45__cpo7advanceE - _ZN54_INTERNAL_5269a03e_23_BinaryDivTruncKernel_cu_888bb6954cuda3std3__45__cpo6cbeginE)
_ZN54_INTERNAL_5269a03e_23_BinaryDivTruncKernel_cu_888bb6954cuda3std3__45__cpo6cbeginE:
	.zero		1
	.type		_ZN54_INTERNAL_5269a03e_23_BinaryDivTruncKernel_cu_888bb6954cuda3std6ranges3__45__cpo7advanceE,@object
	.size		_ZN54_INTERNAL_5269a03e_23_BinaryDivTruncKernel_cu_888bb6954cuda3std6ranges3__45__cpo7advanceE,(_ZN54_INTERNAL_5269a03e_23_BinaryDivTruncKernel_cu_888bb6954cuda3std3__45__cpo7crbeginE - _ZN54_INTERNAL_5269a03e_23_BinaryDivTruncKernel_cu_888bb6954cuda3std6ranges3__45__cpo7advanceE)
_ZN54_INTERNAL_5269a03e_23_BinaryDivTruncKernel_cu_888bb6954cuda3std6ranges3__45__cpo7advanceE:
	.zero		1
	.type		_ZN54_INTERNAL_5269a03e_23_BinaryDivTruncKernel_cu_888bb6954cuda3std3__45__cpo7crbeginE,@object
	.size		_ZN54_INTERNAL_5269a03e_23_BinaryDivTruncKernel_cu_888bb6954cuda3std3__45__cpo7crbeginE,(_ZN54_INTERNAL_5269a03e_23_BinaryDivTruncKernel_cu_888bb6954cuda3std6ranges3__45__cpo4dataE - _ZN54_INTERNAL_5269a03e_23_BinaryDivTruncKernel_cu_888bb6954cuda3std3__45__cpo7crbeginE)
_ZN54_INTERNAL_5269a03e_23_BinaryDivTruncKernel_cu_888bb6954cuda3std3__45__cpo7crbeginE:
	.zero		1
	.type		_ZN54_INTERNAL_5269a03e_23_BinaryDivTruncKernel_cu_888bb6954cuda3std6ranges3__45__cpo4dataE,@object
	.size		_ZN54_INTERNAL_5269a03e_23_BinaryDivTruncKernel_cu_888bb6954cuda3std6ranges3__45__cpo4dataE,(_ZN54_INTERNAL_5269a03e_23_BinaryDivTruncKernel_cu_888bb6954cuda3std6ranges3__45__cpo5beginE - _ZN54_INTERNAL_5269a03e_23_BinaryDivTruncKernel_cu_888bb6954cuda3std6ranges3__45__cpo4dataE)
_ZN54_INTERNAL_5269a03e_23_BinaryDivTruncKernel_cu_888bb6954cuda3std6ranges3__45__cpo4dataE:
	.zero		1
	.type		_ZN54_INTERNAL_5269a03e_23_BinaryDivTruncKernel_cu_888bb6954cuda3std6ranges3__45__cpo5beginE,@object
	.size		_ZN54_INTERNAL_5269a03e_23_BinaryDivTruncKernel_cu_888bb6954cuda3std6ranges3__45__cpo5beginE,(_ZN54_INTERNAL_5269a03e_23_BinaryDivTruncKernel_cu_888bb6954cuda3std3__456_GLOBAL__N__5269a03e_23_BinaryDivTruncKernel_cu_888bb6956ignoreE - _ZN54_INTERNAL_5269a03e_23_BinaryDivTruncKernel_cu_888bb6954cuda3std6ranges3__45__cpo5beginE)
_ZN54_INTERNAL_5269a03e_23_BinaryDivTruncKernel_cu_888bb6954cuda3std6ranges3__45__cpo5beginE:
	.zero		1
	.type		_ZN54_INTERNAL_5269a03e_23_BinaryDivTruncKernel_cu_888bb6954cuda3std3__456_GLOBAL__N__5269a03e_23_BinaryDivTruncKernel_cu_888bb6956ignoreE,@object
	.size		_ZN54_INTERNAL_5269a03e_23_BinaryDivTruncKernel_cu_888bb6954cuda3std3__456_GLOBAL__N__5269a03e_23_BinaryDivTruncKernel_cu_888bb6956ignoreE,(_ZN54_INTERNAL_5269a03e_23_BinaryDivTruncKernel_cu_888bb6954cuda3std6ranges3__45__cpo4sizeE - _ZN54_INTERNAL_5269a03e_23_BinaryDivTruncKernel_cu_888bb6954cuda3std3__456_GLOBAL__N__5269a03e_23_BinaryDivTruncKernel_cu_888bb6956ignoreE)
_ZN54_INTERNAL_5269a03e_23_BinaryDivTruncKernel_cu_888bb6954cuda3std3__456_GLOBAL__N__5269a03e_23_BinaryDivTruncKernel_cu_888bb6956ignoreE:
	.zero		1
	.type		_ZN54_INTERNAL_5269a03e_23_BinaryDivTruncKernel_cu_888bb6954cuda3std6ranges3__45__cpo4sizeE,@object
	.size		_ZN54_INTERNAL_5269a03e_23_BinaryDivTruncKernel_cu_888bb6954cuda3std6ranges3__45__cpo4sizeE,(_ZN54_INTERNAL_5269a03e_23_BinaryDivTruncKernel_cu_888bb6954cuda3std3__45__cpo5beginE - _ZN54_INTERNAL_5269a03e_23_BinaryDivTruncKernel_cu_888bb6954cuda3std6ranges3__45__cpo4sizeE)
_ZN54_INTERNAL_5269a03e_23_BinaryDivTruncKernel_cu_888bb6954cuda3std6ranges3__45__cpo4sizeE:
	.zero		1
	.type		_ZN54_INTERNAL_5269a03e_23_BinaryDivTruncKernel_cu_888bb6954cuda3std3__45__cpo5beginE,@object
	.size		_ZN54_INTERNAL_5269a03e_23_BinaryDivTruncKernel_cu_888bb6954cuda3std3__45__cpo5beginE,(_ZN54_INTERNAL_5269a03e_23_BinaryDivTruncKernel_cu_888bb6954cuda3std6ranges3__45__cpo6cbeginE - _ZN54_INTERNAL_5269a03e_23_BinaryDivTruncKernel_cu_888bb6954cuda3std3__45__cpo5beginE)
_ZN54_INTERNAL_5269a03e_23_BinaryDivTruncKernel_cu_888bb6954cuda3std3__45__cpo5beginE:
	.zero		1
	.type		_ZN54_INTERNAL_5269a03e_23_BinaryDivTruncKernel_cu_888bb6954cuda3std6ranges3__45__cpo6cbeginE,@object
	.size		_ZN54_INTERNAL_5269a03e_23_BinaryDivTruncKernel_cu_888bb6954cuda3std6ranges3__45__cpo6cbeginE,(_ZN54_INTERNAL_5269a03e_23_BinaryDivTruncKernel_cu_888bb6954cuda3std3__45__cpo6rbeginE - _ZN54_INTERNAL_5269a03e_23_BinaryDivTruncKernel_cu_888bb6954cuda3std6ranges3__45__cpo6cbeginE)
_ZN54_INTERNAL_5269a03e_23_BinaryDivTruncKernel_cu_888bb6954cuda3std6ranges3__45__cpo6cbeginE:
	.zero		1
	.type		_ZN54_INTERNAL_5269a03e_23_BinaryDivTruncKernel_cu_888bb6954cuda3std3__45__cpo6rbeginE,@object
	.size		_ZN54_INTERNAL_5269a03e_23_BinaryDivTruncKernel_cu_888bb6954cuda3std3__45__cpo6rbeginE,(_ZN54_INTERNAL_5269a03e_23_BinaryDivTruncKernel_cu_888bb6954cuda3std6ranges3__45__cpo4nextE - _ZN54_INTERNAL_5269a03e_23_BinaryDivTruncKernel_cu_888bb6954cuda3std3__45__cpo6rbeginE)
_ZN54_INTERNAL_5269a03e_23_BinaryDivTruncKernel_cu_888bb6954cuda3std3__45__cpo6rbeginE:
	.zero		1
	.type		_ZN54_INTERNAL_5269a03e_23_BinaryDivTruncKernel_cu_888bb6954cuda3std6ranges3__45__cpo4nextE,@object
	.size		_ZN54_INTERNAL_5269a03e_23_BinaryDivTruncKernel_cu_888bb6954cuda3std6ranges3__45__cpo4nextE,(_ZN54_INTERNAL_5269a03e_23_BinaryDivTruncKernel_cu_888bb6954cuda3std6ranges3__45__cpo4swapE - _ZN54_INTERNAL_5269a03e_23_BinaryDivTruncKernel_cu_888bb6954cuda3std6ranges3__45__cpo4nextE)
_ZN54_INTERNAL_5269a03e_23_BinaryDivTruncKernel_cu_888bb6954cuda3std6ranges3__45__cpo4nextE:
	.zero		1
	.type		_ZN54_INTERNAL_5269a03e_23_BinaryDivTruncKernel_cu_888bb6954cuda3std6ranges3__45__cpo4swapE,@object
	.size		_ZN54_INTERNAL_5269a03e_23_BinaryDivTruncKernel_cu_888bb6954cuda3std6ranges3__45__cpo4swapE,(_ZN54_INTERNAL_5269a03e_23_BinaryDivTruncKernel_cu_888bb6954cuda3std3__420unreachable_sentinelE - _ZN54_INTERNAL_5269a03e_23_BinaryDivTruncKernel_cu_888bb6954cuda3std6ranges3__45__cpo4swapE)
_ZN54_INTERNAL_5269a03e_23_BinaryDivTruncKernel_cu_888bb6954cuda3std6ranges3__45__cpo4swapE:
	.zero		1
	.type		_ZN54_INTERNAL_5269a03e_23_BinaryDivTruncKernel_cu_888bb6954cuda3std3__420unreachable_sentinelE,@object
	.size		_ZN54_INTERNAL_5269a03e_23_BinaryDivTruncKernel_cu_888bb6954cuda3std3__420unreachable_sentinelE,(_ZN54_INTERNAL_5269a03e_23_BinaryDivTruncKernel_cu_888bb6956thrust23THRUST_300001_SM_800_NS6system6detail10sequential3seqE - _ZN54_INTERNAL_5269a03e_23_BinaryDivTruncKernel_cu_888bb6954cuda3std3__420unreachable_sentinelE)
_ZN54_INTERNAL_5269a03e_23_BinaryDivTruncKernel_cu_888bb6954cuda3std3__420unreachable_sentinelE:
	.zero		1
	.type		_ZN54_INTERNAL_5269a03e_23_BinaryDivTruncKernel_cu_888bb6956thrust23THRUST_300001_SM_800_NS6system6detail10sequential3seqE,@object
	.size		_ZN54_INTERNAL_5269a03e_23_BinaryDivTruncKernel_cu_888bb6956thrust23THRUST_300001_SM_800_NS6system6detail10sequential3seqE,(_ZN54_INTERNAL_5269a03e_23_BinaryDivTruncKernel_cu_888bb6954cuda3std3__45__cpo4cendE - _ZN54_INTERNAL_5269a03e_23_BinaryDivTruncKernel_cu_888bb6956thrust23THRUST_300001_SM_800_NS6system6detail10sequential3seqE)
_ZN54_INTERNAL_5269a03e_23_BinaryDivTruncKernel_cu_888bb6956thrust23THRUST_300001_SM_800_NS6system6detail10sequential3seqE:
	.zero		1
	.type		_ZN54_INTERNAL_5269a03e_23_BinaryDivTruncKernel_cu_888bb6954cuda3std3__45__cpo4cendE,@object
	.size		_ZN54_INTERNAL_5269a03e_23_BinaryDivTruncKernel_cu_888bb6954cuda3std3__45__cpo4cendE,(_ZN54_INTERNAL_5269a03e_23_BinaryDivTruncKernel_cu_888bb6954cuda3std6ranges3__45__cpo9iter_swapE - _ZN54_INTERNAL_5269a03e_23_BinaryDivTruncKernel_cu_888bb6954cuda3std3__45__cpo4cendE)
_ZN54_INTERNAL_5269a03e_23_BinaryDivTruncKernel_cu_888bb6954cuda3std3__45__cpo4cendE:
	.zero		1
	.type		_ZN54_INTERNAL_5269a03e_23_BinaryDivTruncKernel_cu_888bb6954cuda3std6ranges3__45__cpo9iter_swapE,@object
	.size		_ZN54_INTERNAL_5269a03e_23_BinaryDivTruncKernel_cu_888bb6954cuda3std6ranges3__45__cpo9iter_swapE,(_ZN54_INTERNAL_5269a03e_23_BinaryDivTruncKernel_cu_888bb6954cuda3std3__45__cpo5crendE - _ZN54_INTERNAL_5269a03e_23_BinaryDivTruncKernel_cu_888bb6954cuda3std6ranges3__45__cpo9iter_swapE)
_ZN54_INTERNAL_5269a03e_23_BinaryDivTruncKernel_cu_888bb6954cuda3std6ranges3__45__cpo9iter_swapE:
	.zero		1
	.type		_ZN54_INTERNAL_5269a03e_23_BinaryDivTruncKernel_cu_888bb6954cuda3std3__45__cpo5crendE,@object
	.size		_ZN54_INTERNAL_5269a03e_23_BinaryDivTruncKernel_cu_888bb6954cuda3std3__45__cpo5crendE,(_ZN54_INTERNAL_5269a03e_23_BinaryDivTruncKernel_cu_888bb6954cuda3std6ranges3__45__cpo5cdataE - _ZN54_INTERNAL_5269a03e_23_BinaryDivTruncKernel_cu_888bb6954cuda3std3__45__cpo5crendE)
_ZN54_INTERNAL_5269a03e_23_BinaryDivTruncKernel_cu_888bb6954cuda3std3__45__cpo5crendE:
	.zero		1
	.type		_ZN54_INTERNAL_5269a03e_23_BinaryDivTruncKernel_cu_888bb6954cuda3std6ranges3__45__cpo5cdataE,@object
	.size		_ZN54_INTERNAL_5269a03e_23_BinaryDivTruncKernel_cu_888bb6954cuda3std6ranges3__45__cpo5cdataE,(_ZN54_INTERNAL_5269a03e_23_BinaryDivTruncKernel_cu_888bb6954cuda3std6ranges3__45__cpo3endE - _ZN54_INTERNAL_5269a03e_23_BinaryDivTruncKernel_cu_888bb6954cuda3std6ranges3__45__cpo5cdataE)
_ZN54_INTERNAL_5269a03e_23_BinaryDivTruncKernel_cu_888bb6954cuda3std6ranges3__45__cpo5cdataE:
	.zero		1
	.type		_ZN54_INTERNAL_5269a03e_23_BinaryDivTruncKernel_cu_888bb6954cuda3std6ranges3__45__cpo3endE,@object
	.size		_ZN54_INTERNAL_5269a03e_23_BinaryDivTruncKernel_cu_888bb6954cuda3std6ranges3__45__cpo3endE,(_ZN54_INTERNAL_5269a03e_23_BinaryDivTruncKernel_cu_888bb6954cuda3std3__419piecewise_constructE - _ZN54_INTERNAL_5269a03e_23_BinaryDivTruncKernel_cu_888bb6954cuda3std6ranges3__45__cpo3endE)
_ZN54_INTERNAL_5269a03e_23_BinaryDivTruncKernel_cu_888bb6954cuda3std6ranges3__45__cpo3endE:
	.zero		1
	.type		_ZN54_INTERNAL_5269a03e_23_BinaryDivTruncKernel_cu_888bb6954cuda3std3__419piecewise_constructE,@object
	.size		_ZN54_INTERNAL_5269a03e_23_BinaryDivTruncKernel_cu_888bb6954cuda3std3__419piecewise_constructE,(_ZN54_INTERNAL_5269a03e_23_BinaryDivTruncKernel_cu_888bb6954cuda3std6ranges3__45__cpo5ssizeE - _ZN54_INTERNAL_5269a03e_23_BinaryDivTruncKernel_cu_888bb6954cuda3std3__419piecewise_constructE)
_ZN54_INTERNAL_5269a03e_23_BinaryDivTruncKernel_cu_888bb6954cuda3std3__419piecewise_constructE:
	.zero		1
	.type		_ZN54_INTERNAL_5269a03e_23_BinaryDivTruncKernel_cu_888bb6954cuda3std6ranges3__45__cpo5ssizeE,@object
	.size		_ZN54_INTERNAL_5269a03e_23_BinaryDivTruncKernel_cu_888bb6954cuda3std6ranges3__45__cpo5ssizeE,(_ZN54_INTERNAL_5269a03e_23_BinaryDivTruncKernel_cu_888bb6954cuda3std3__45__cpo3endE - _ZN54_INTERNAL_5269a03e_23_BinaryDivTruncKernel_cu_888bb6954cuda3std6ranges3__45__cpo5ssizeE)
_ZN54_INTERNAL_5269a03e_23_BinaryDivTruncKernel_cu_888bb6954cuda3std6ranges3__45__cpo5ssizeE:
	.zero		1
	.type		_ZN54_INTERNAL_5269a03e_23_BinaryDivTruncKernel_cu_888bb6954cuda3std3__45__cpo3endE,@object
	.size		_ZN54_INTERNAL_5269a03e_23_BinaryDivTruncKernel_cu_888bb6954cuda3std3__45__cpo3endE,(_ZN54_INTERNAL_5269a03e_23_BinaryDivTruncKernel_cu_888bb6954cuda3std6ranges3__45__cpo4cendE - _ZN54_INTERNAL_5269a03e_23_BinaryDivTruncKernel_cu_888bb6954cuda3std3__45__cpo3endE)
_ZN54_INTERNAL_5269a03e_23_BinaryDivTruncKernel_cu_888bb6954cuda3std3__45__cpo3endE:
	.zero		1
	.type		_ZN54_INTERNAL_5269a03e_23_BinaryDivTruncKernel_cu_888bb6954cuda3std6ranges3__45__cpo4cendE,@object
	.size		_ZN54_INTERNAL_5269a03e_23_BinaryDivTruncKernel_cu_888bb6954cuda3std6ranges3__45__cpo4cendE,(_ZN54_INTERNAL_5269a03e_23_BinaryDivTruncKernel_cu_888bb6954cuda3std3__45__cpo4rendE - _ZN54_INTERNAL_5269a03e_23_BinaryDivTruncKernel_cu_888bb6954cuda3std6ranges3__45__cpo4cendE)
_ZN54_INTERNAL_5269a03e_23_BinaryDivTruncKernel_cu_888bb6954cuda3std6ranges3__45__cpo4cendE:
	.zero		1
	.type		_ZN54_INTERNAL_5269a03e_23_BinaryDivTruncKernel_cu_888bb6954cuda3std3__45__cpo4rendE,@object
	.size		_ZN54_INTERNAL_5269a03e_23_BinaryDivTruncKernel_cu_888bb6954cuda3std3__45__cpo4rendE,(_ZN54_INTERNAL_5269a03e_23_BinaryDivTruncKernel_cu_888bb6954cuda3std6ranges3__45__cpo4prevE - _ZN54_INTERNAL_5269a03e_23_BinaryDivTruncKernel_cu_888bb6954cuda3std3__45__cpo4rendE)
_ZN54_INTERNAL_5269a03e_23_BinaryDivTruncKernel_cu_888bb6954cuda3std3__45__cpo4rendE:
	.zero		1
	.type		_ZN54_INTERNAL_5269a03e_23_BinaryDivTruncKernel_cu_888bb6954cuda3std6ranges3__45__cpo4prevE,@object
	.size		_ZN54_INTERNAL_5269a03e_23_BinaryDivTruncKernel_cu_888bb6954cuda3std6ranges3__45__cpo4prevE,(_ZN54_INTERNAL_5269a03e_23_BinaryDivTruncKernel_cu_888bb6954cuda3std6ranges3__45__cpo9iter_moveE - _ZN54_INTERNAL_5269a03e_23_BinaryDivTruncKernel_cu_888bb6954cuda3std6ranges3__45__cpo4prevE)
_ZN54_INTERNAL_5269a03e_23_BinaryDivTruncKernel_cu_888bb6954cuda3std6ranges3__45__cpo4prevE:
	.zero		1
	.type		_ZN54_INTERNAL_5269a03e_23_BinaryDivTruncKernel_cu_888bb6954cuda3std6ranges3__45__cpo9iter_moveE,@object
	.size		_ZN54_INTERNAL_5269a03e_23_BinaryDivTruncKernel_cu_888bb6954cuda3std6ranges3__45__cpo9iter_moveE,(.L_31 - _ZN54_INTERNAL_5269a03e_23_BinaryDivTruncKernel_cu_888bb6954cuda3std6ranges3__45__cpo9iter_moveE)
_ZN54_INTERNAL_5269a03e_23_BinaryDivTruncKernel_cu_888bb6954cuda3std6ranges3__45__cpo9iter_moveE:
	.zero		1
.L_31:


//--------------------- SYMBOLS --------------------------

	.type		__assertfail,@function
